	.target	sm_80

	.elftype	@"ET_EXEC"


//--------------------- .note.nv.tkinfo           --------------------------
	.section	.note.nv.tkinfo,"",@"SHT_NOTE"
	.sectionflags	@"SHF_NOTE_NV_TKINFO"
	.tkinfo
        /*0018*/ 	.word	0x00000002
        /*0030*/ 	.string	""
        /*0030*/ 	.string	"ptxas"
        /*0030*/ 	.string	"Cuda compilation tools, release 13.0, V13.0.88"
        /*0030*/ 	.string	"Build cuda_13.0.r13.0/compiler.36424714_0"
        /*0030*/ 	.string	"-arch sm_80 -m 64 "



//--------------------- .note.nv.cuinfo           --------------------------
	.section	.note.nv.cuinfo,"",@"SHT_NOTE"
	.sectionflags	@"SHF_NOTE_NV_CUINFO"
        /*0018*/ 	.short	0x0002
        /*001a*/ 	.short	0x0050
        /*001c*/ 	.short	0x0082
	.zero		2


//--------------------- .nv.info                  --------------------------
	.section	.nv.info,"",@"SHT_CUDA_INFO"
	.align	4


	//----- nvinfo : EIATTR_REGCOUNT
	.align		4
        /*0000*/ 	.byte	0x04, 0x2f
        /*0002*/ 	.short	(.L_12 - .L_11)
	.align		4
.L_11:
        /*0004*/ 	.word	index@(_ZN7cutlass13device_kernelIN5flash19enable_sm80_to_sm89INS1_16FlashAttnFwdSm80INS1_25CollectiveMainloopFwdSm80ILi8ELi1ELb0EN4cute5tupleIJNS5_1CILi128EEENS7_ILi48EEENS7_ILi256EEEEEELi256ENS_6half_tEfNS_4arch4Sm80ELb1ELb0ELb1ELb1ELb1ELb1ELb1ELb1EEENS1_21CollectiveEpilogueFwdINS6_IJS8_SA_S9_EEENS6_IJNS7_ILi1EEESI_SI_EEESC_SE_Li256ELb1ELb1ELb1ELb0EEENS1_36VarlenDynamicPersistentTileSchedulerILi128ELi48ELi256ELi256ELb1ELb1ELb0ELb1ELb1ELb1EEEEEEEEEvNT_6ParamsE)
        /*0008*/ 	.word	0x000000ff


	//----- nvinfo : EIATTR_FRAME_SIZE
	.align		4
.L_12:
        /*000c*/ 	.byte	0x04, 0x11
        /*000e*/ 	.short	(.L_14 - .L_13)
	.align		4
.L_13:
        /*0010*/ 	.word	index@($__internal_52_$__cuda_sm70_votesync_ballot)
        /*0014*/ 	.word	0x00000000


	//----- nvinfo : EIATTR_FRAME_SIZE
	.align		4
.L_14:
        /*0018*/ 	.byte	0x04, 0x11
        /*001a*/ 	.short	(.L_16 - .L_15)
	.align		4
.L_15:
        /*001c*/ 	.word	index@($__internal_51_$__cuda_sm70_shflsync_up_p)
        /*0020*/ 	.word	0x00000000


	//----- nvinfo : EIATTR_FRAME_SIZE
	.align		4
.L_16:
        /*0024*/ 	.byte	0x04, 0x11
        /*0026*/ 	.short	(.L_18 - .L_17)
	.align		4
.L_17:
        /*0028*/ 	.word	index@($__internal_50_$__cuda_sm70_shflsync_idx_p)
        /*002c*/ 	.word	0x00000000


	//----- nvinfo : EIATTR_FRAME_SIZE
	.align		4
.L_18:
        /*0030*/ 	.byte	0x04, 0x11
        /*0032*/ 	.short	(.L_20 - .L_19)
	.align		4
.L_19:
        /*0034*/ 	.word	index@($__internal_49_$__cuda_sm70_shflsync_bfly_p)
        /*0038*/ 	.word	0x00000000


	//----- nvinfo : EIATTR_FRAME_SIZE
	.align		4
.L_20:
        /*003c*/ 	.byte	0x04, 0x11
        /*003e*/ 	.short	(.L_22 - .L_21)
	.align		4
.L_21:
        /*0040*/ 	.word	index@(_ZN7cutlass13device_kernelIN5flash19enable_sm80_to_sm89INS1_16FlashAttnFwdSm80INS1_25CollectiveMainloopFwdSm80ILi8ELi1ELb0EN4cute5tupleIJNS5_1CILi128EEENS7_ILi48EEENS7_ILi256EEEEEELi256ENS_6half_tEfNS_4arch4Sm80ELb1ELb0ELb1ELb1ELb1ELb1ELb1ELb1EEENS1_21CollectiveEpilogueFwdINS6_IJS8_SA_S9_EEENS6_IJNS7_ILi1EEESI_SI_EEESC_SE_Li256ELb1ELb1ELb1ELb0EEENS1_36VarlenDynamicPersistentTileSchedulerILi128ELi48ELi256ELi256ELb1ELb1ELb0ELb1ELb1ELb1EEEEEEEEEvNT_6ParamsE)
        /*0044*/ 	.word	0x00000198


	//----- nvinfo : EIATTR_REGCOUNT
	.align		4
.L_22:
        /*0048*/ 	.byte	0x04, 0x2f
        /*004a*/ 	.short	(.L_24 - .L_23)
	.align		4
.L_23:
        /*004c*/ 	.word	index@(_ZN7cutlass13device_kernelIN5flash19enable_sm80_to_sm89INS1_16FlashAttnFwdSm80INS1_25CollectiveMainloopFwdSm80ILi8ELi1ELb0EN4cute5tupleIJNS5_1CILi128EEENS7_ILi64EEENS7_ILi256EEEEEELi256ENS_6half_tEfNS_4arch4Sm80ELb1ELb0ELb1ELb1ELb1ELb0ELb1ELb1EEENS1_21CollectiveEpilogueFwdINS6_IJS8_SA_S9_EEENS6_IJNS7_ILi1EEESI_SI_EEESC_SE_Li256ELb1ELb1ELb1ELb0EEENS1_36VarlenDynamicPersistentTileSchedulerILi128ELi64ELi256ELi256ELb1ELb1ELb0ELb1ELb1ELb1EEEEEEEEEvNT_6ParamsE)
        /*0050*/ 	.word	0x000000ff


	//----- nvinfo : EIATTR_FRAME_SIZE
	.align		4
.L_24:
        /*0054*/ 	.byte	0x04, 0x11
        /*0056*/ 	.short	(.L_26 - .L_25)
	.align		4
.L_25:
        /*0058*/ 	.word	index@($__internal_48_$__cuda_sm70_votesync_ballot)
        /*005c*/ 	.word	0x00000000


	//----- nvinfo : EIATTR_FRAME_SIZE
	.align		4
.L_26:
        /*0060*/ 	.byte	0x04, 0x11
        /*0062*/ 	.short	(.L_28 - .L_27)
	.align		4
.L_27:
        /*0064*/ 	.word	index@($__internal_47_$__cuda_sm70_shflsync_up_p)
        /*0068*/ 	.word	0x00000000


	//----- nvinfo : EIATTR_FRAME_SIZE
	.align		4
.L_28:
        /*006c*/ 	.byte	0x04, 0x11
        /*006e*/ 	.short	(.L_30 - .L_29)
	.align		4
.L_29:
        /*0070*/ 	.word	index@($__internal_46_$__cuda_sm70_shflsync_idx_p)
        /*0074*/ 	.word	0x00000000


	//----- nvinfo : EIATTR_FRAME_SIZE
	.align		4
.L_30:
        /*0078*/ 	.byte	0x04, 0x11
        /*007a*/ 	.short	(.L_32 - .L_31)
	.align		4
.L_31:
        /*007c*/ 	.word	index@($__internal_45_$__cuda_sm70_shflsync_bfly_p)
        /*0080*/ 	.word	0x00000000


	//----- nvinfo : EIATTR_FRAME_SIZE
	.align		4
.L_32:
        /*0084*/ 	.byte	0x04, 0x11
        /*0086*/ 	.short	(.L_34 - .L_33)
	.align		4
.L_33:
        /*0088*/ 	.word	index@(_ZN7cutlass13device_kernelIN5flash19enable_sm80_to_sm89INS1_16FlashAttnFwdSm80INS1_25CollectiveMainloopFwdSm80ILi8ELi1ELb0EN4cute5tupleIJNS5_1CILi128EEENS7_ILi64EEENS7_ILi256EEEEEELi256ENS_6half_tEfNS_4arch4Sm80ELb1ELb0ELb1ELb1ELb1ELb0ELb1ELb1EEENS1_21CollectiveEpilogueFwdINS6_IJS8_SA_S9_EEENS6_IJNS7_ILi1EEESI_SI_EEESC_SE_Li256ELb1ELb1ELb1ELb0EEENS1_36VarlenDynamicPersistentTileSchedulerILi128ELi64ELi256ELi256ELb1ELb1ELb0ELb1ELb1ELb1EEEEEEEEEvNT_6ParamsE)
        /*008c*/ 	.word	0x00000038


	//----- nvinfo : EIATTR_REGCOUNT
	.align		4
.L_34:
        /*0090*/ 	.byte	0x04, 0x2f
        /*0092*/ 	.short	(.L_36 - .L_35)
	.align		4
.L_35:
        /*0094*/ 	.word	index@(_ZN7cutlass13device_kernelIN5flash19enable_sm80_to_sm89INS1_16FlashAttnFwdSm80INS1_25CollectiveMainloopFwdSm80ILi8ELi1ELb0EN4cute5tupleIJNS5_1CILi128EEENS7_ILi96EEENS7_ILi256EEEEEELi256ENS_6half_tEfNS_4arch4Sm80ELb1ELb0ELb1ELb0ELb1ELb0ELb1ELb1EEENS1_21CollectiveEpilogueFwdINS6_IJS8_SA_S9_EEENS6_IJNS7_ILi1EEESI_SI_EEESC_SE_Li256ELb0ELb1ELb1ELb0EEENS1_30DynamicPersistentTileSchedulerILi256ELi256ELb1ELb1ELb0EEEEEEEEEvNT_6ParamsE)
        /*0098*/ 	.word	0x000000ff


	//----- nvinfo : EIATTR_FRAME_SIZE
	.align		4
.L_36:
        /*009c*/ 	.byte	0x04, 0x11
        /*009e*/ 	.short	(.L_38 - .L_37)
	.align		4
.L_37:
        /*00a0*/ 	.word	index@($__internal_44_$__cuda_sm70_shflsync_idx_p)
        /*00a4*/ 	.word	0x00000000


	//----- nvinfo : EIATTR_FRAME_SIZE
	.align		4
.L_38:
        /*00a8*/ 	.byte	0x04, 0x11
        /*00aa*/ 	.short	(.L_40 - .L_39)
	.align		4
.L_39:
        /*00ac*/ 	.word	index@($__internal_43_$__cuda_sm70_shflsync_bfly_p)
        /*00b0*/ 	.word	0x00000000


	//----- nvinfo : EIATTR_FRAME_SIZE
	.align		4
.L_40:
        /*00b4*/ 	.byte	0x04, 0x11
        /*00b6*/ 	.short	(.L_42 - .L_41)
	.align		4
.L_41:
        /*00b8*/ 	.word	index@(_ZN7cutlass13device_kernelIN5flash19enable_sm80_to_sm89INS1_16FlashAttnFwdSm80INS1_25CollectiveMainloopFwdSm80ILi8ELi1ELb0EN4cute5tupleIJNS5_1CILi128EEENS7_ILi96EEENS7_ILi256EEEEEELi256ENS_6half_tEfNS_4arch4Sm80ELb1ELb0ELb1ELb0ELb1ELb0ELb1ELb1EEENS1_21CollectiveEpilogueFwdINS6_IJS8_SA_S9_EEENS6_IJNS7_ILi1EEESI_SI_EEESC_SE_Li256ELb0ELb1ELb1ELb0EEENS1_30DynamicPersistentTileSchedulerILi256ELi256ELb1ELb1ELb0EEEEEEEEEvNT_6ParamsE)
        /*00bc*/ 	.word	0x000001a0


	//----- nvinfo : EIATTR_REGCOUNT
	.align		4
.L_42:
        /*00c0*/ 	.byte	0x04, 0x2f
        /*00c2*/ 	.short	(.L_44 - .L_43)
	.align		4
.L_43:
        /*00c4*/ 	.word	index@(_ZN7cutlass13device_kernelIN5flash19enable_sm80_to_sm89INS1_16FlashAttnFwdSm80INS1_25CollectiveMainloopFwdSm80ILi8ELi1ELb0EN4cute5tupleIJNS5_1CILi128EEENS7_ILi48EEENS7_ILi256EEEEEELi256ENS_6half_tEfNS_4arch4Sm80ELb0ELb1ELb1ELb1ELb1ELb1ELb1ELb1EEENS1_21CollectiveEpilogueFwdINS6_IJS8_SA_S9_EEENS6_IJNS7_ILi1EEESI_SI_EEESC_SE_Li256ELb1ELb1ELb1ELb0EEENS1_36VarlenDynamicPersistentTileSchedulerILi128ELi48ELi256ELi256ELb1ELb1ELb0ELb1ELb0ELb1EEEEEEEEEvNT_6ParamsE)
        /*00c8*/ 	.word	0x000000ff


	//----- nvinfo : EIATTR_FRAME_SIZE
	.align		4
.L_44:
        /*00cc*/ 	.byte	0x04, 0x11
        /*00ce*/ 	.short	(.L_46 - .L_45)
	.align		4
.L_45:
        /*00d0*/ 	.word	index@($__internal_42_$__cuda_sm70_votesync_ballot)
        /*00d4*/ 	.word	0x00000000


	//----- nvinfo : EIATTR_FRAME_SIZE
	.align		4
.L_46:
        /*00d8*/ 	.byte	0x04, 0x11
        /*00da*/ 	.short	(.L_48 - .L_47)
	.align		4
.L_47:
        /*00dc*/ 	.word	index@($__internal_41_$__cuda_sm70_shflsync_up_p)
        /*00e0*/ 	.word	0x00000000


	//----- nvinfo : EIATTR_FRAME_SIZE
	.align		4
.L_48:
        /*00e4*/ 	.byte	0x04, 0x11
        /*00e6*/ 	.short	(.L_50 - .L_49)
	.align		4
.L_49:
        /*00e8*/ 	.word	index@($__internal_40_$__cuda_sm70_shflsync_idx_p)
        /*00ec*/ 	.word	0x00000000


	//----- nvinfo : EIATTR_FRAME_SIZE
	.align		4
.L_50:
        /*00f0*/ 	.byte	0x04, 0x11
        /*00f2*/ 	.short	(.L_52 - .L_51)
	.align		4
.L_51:
        /*00f4*/ 	.word	index@($__internal_39_$__cuda_sm70_shflsync_bfly_p)
        /*00f8*/ 	.word	0x00000000


	//----- nvinfo : EIATTR_FRAME_SIZE
	.align		4
.L_52:
        /*00fc*/ 	.byte	0x04, 0x11
        /*00fe*/ 	.short	(.L_54 - .L_53)
	.align		4
.L_53:
        /*0100*/ 	.word	index@($_ZN7cutlass13device_kernelIN5flash19enable_sm80_to_sm89INS1_16FlashAttnFwdSm80INS1_25CollectiveMainloopFwdSm80ILi8ELi1ELb0EN4cute5tupleIJNS5_1CILi128EEENS7_ILi48EEENS7_ILi256EEEEEELi256ENS_6half_tEfNS_4arch4Sm80ELb0ELb1ELb1ELb1ELb1ELb1ELb1ELb1EEENS1_21CollectiveEpilogueFwdINS6_IJS8_SA_S9_EEENS6_IJNS7_ILi1EEESI_SI_EEESC_SE_Li256ELb1ELb1ELb1ELb0EEENS1_36VarlenDynamicPersistentTileSchedulerILi128ELi48ELi256ELi256ELb1ELb1ELb0ELb1ELb0ELb1EEEEEEEEEvNT_6ParamsE$_ZZN5flash25CollectiveMainloopFwdSm80ILi8ELi1ELb0EN4cute5tupleIJNS1_1CILi128EEENS3_ILi48EEENS3_ILi256EEEEEELi256EN7cutlass6half_tEfNS8_4arch4Sm80ELb0ELb1ELb1ELb1ELb1ELb1ELb1ELb1EE3mmaINS_16FlashAttnFwdSm80ISC_NS_21CollectiveEpilogueFwdINS2_IJS4_S6_S5_EEENS2_IJNS3_ILi1EEESH_SH_EEES9_SB_Li256ELb1ELb1ELb1ELb0EEENS_36VarlenDynamicPersistentTileSchedulerILi128ELi48ELi256ELi256ELb1ELb1ELb0ELb1ELb0ELb1EEEE13SharedStorageENS1_6TensorINS1_11ArrayEngineIfLm128EEENS1_6LayoutINS2_IJNS2_IJNS3_ILi2EEESS_EEESH_NS3_ILi32EEEEEENS2_IJNS2_IJSH_SS_EEENS3_ILi0EEENS3_ILi4EEEEEEEEEENS_7SoftmaxILi2ELi0EEEEEbRKNSC_6ParamsERT0_RT1_iRKNS_16SeqlenInfoQKNewKILb1ELb1EEENS2_IJiiiiEEERT_ENKUlvE_clEv)
        /*0104*/ 	.word	0x00000000


	//----- nvinfo : EIATTR_FRAME_SIZE
	.align		4
.L_54:
        /*0108*/ 	.byte	0x04, 0x11
        /*010a*/ 	.short	(.L_56 - .L_55)
	.align		4
.L_55:
        /*010c*/ 	.word	index@(_ZN7cutlass13device_kernelIN5flash19enable_sm80_to_sm89INS1_16FlashAttnFwdSm80INS1_25CollectiveMainloopFwdSm80ILi8ELi1ELb0EN4cute5tupleIJNS5_1CILi128EEENS7_ILi48EEENS7_ILi256EEEEEELi256ENS_6half_tEfNS_4arch4Sm80ELb0ELb1ELb1ELb1ELb1ELb1ELb1ELb1EEENS1_21CollectiveEpilogueFwdINS6_IJS8_SA_S9_EEENS6_IJNS7_ILi1EEESI_SI_EEESC_SE_Li256ELb1ELb1ELb1ELb0EEENS1_36VarlenDynamicPersistentTileSchedulerILi128ELi48ELi256ELi256ELb1ELb1ELb0ELb1ELb0ELb1EEEEEEEEEvNT_6ParamsE)
        /*0110*/ 	.word	0x000001e8


	//----- nvinfo : EIATTR_REGCOUNT
	.align		4
.L_56:
        /*0114*/ 	.byte	0x04, 0x2f
        /*0116*/ 	.short	(.L_58 - .L_57)
	.align		4
.L_57:
        /*0118*/ 	.word	index@(_ZN7cutlass13device_kernelIN5flash19enable_sm80_to_sm89INS1_16FlashAttnFwdSm80INS1_25CollectiveMainloopFwdSm80ILi8ELi1ELb0EN4cute5tupleIJNS5_1CILi128EEENS7_ILi64EEENS7_ILi256EEEEEELi256ENS_6half_tEfNS_4arch4Sm80ELb0ELb1ELb1ELb1ELb1ELb0ELb1ELb1EEENS1_21CollectiveEpilogueFwdINS6_IJS8_SA_S9_EEENS6_IJNS7_ILi1EEESI_SI_EEESC_SE_Li256ELb1ELb1ELb1ELb0EEENS1_36VarlenDynamicPersistentTileSchedulerILi128ELi64ELi256ELi256ELb1ELb1ELb0ELb1ELb0ELb1EEEEEEEEEvNT_6ParamsE)
        /*011c*/ 	.word	0x000000ff


	//----- nvinfo : EIATTR_FRAME_SIZE
	.align		4
.L_58:
        /*0120*/ 	.byte	0x04, 0x11
        /*0122*/ 	.short	(.L_60 - .L_59)
	.align		4
.L_59:
        /*0124*/ 	.word	index@($__internal_38_$__cuda_sm70_votesync_ballot)
        /*0128*/ 	.word	0x00000000


	//----- nvinfo : EIATTR_FRAME_SIZE
	.align		4
.L_60:
        /*012c*/ 	.byte	0x04, 0x11
        /*012e*/ 	.short	(.L_62 - .L_61)
	.align		4
.L_61:
        /*0130*/ 	.word	index@($__internal_37_$__cuda_sm70_shflsync_up_p)
        /*0134*/ 	.word	0x00000000


	//----- nvinfo : EIATTR_FRAME_SIZE
	.align		4
.L_62:
        /*0138*/ 	.byte	0x04, 0x11
        /*013a*/ 	.short	(.L_64 - .L_63)
	.align		4
.L_63:
        /*013c*/ 	.word	index@($__internal_36_$__cuda_sm70_shflsync_idx_p)
        /*0140*/ 	.word	0x00000000


	//----- nvinfo : EIATTR_FRAME_SIZE
	.align		4
.L_64:
        /*0144*/ 	.byte	0x04, 0x11
        /*0146*/ 	.short	(.L_66 - .L_65)
	.align		4
.L_65:
        /*0148*/ 	.word	index@($__internal_35_$__cuda_sm70_shflsync_bfly_p)
        /*014c*/ 	.word	0x00000000


	//----- nvinfo : EIATTR_FRAME_SIZE
	.align		4
.L_66:
        /*0150*/ 	.byte	0x04, 0x11
        /*0152*/ 	.short	(.L_68 - .L_67)
	.align		4
.L_67:
        /*0154*/ 	.word	index@(_ZN7cutlass13device_kernelIN5flash19enable_sm80_to_sm89INS1_16FlashAttnFwdSm80INS1_25CollectiveMainloopFwdSm80ILi8ELi1ELb0EN4cute5tupleIJNS5_1CILi128EEENS7_ILi64EEENS7_ILi256EEEEEELi256ENS_6half_tEfNS_4arch4Sm80ELb0ELb1ELb1ELb1ELb1ELb0ELb1ELb1EEENS1_21CollectiveEpilogueFwdINS6_IJS8_SA_S9_EEENS6_IJNS7_ILi1EEESI_SI_EEESC_SE_Li256ELb1ELb1ELb1ELb0EEENS1_36VarlenDynamicPersistentTileSchedulerILi128ELi64ELi256ELi256ELb1ELb1ELb0ELb1ELb0ELb1EEEEEEEEEvNT_6ParamsE)
        /*0158*/ 	.word	0x00000030


	//----- nvinfo : EIATTR_REGCOUNT
	.align		4
.L_68:
        /*015c*/ 	.byte	0x04, 0x2f
        /*015e*/ 	.short	(.L_70 - .L_69)
	.align		4
.L_69:
        /*0160*/ 	.word	index@(_ZN7cutlass13device_kernelIN5flash19enable_sm80_to_sm89INS1_16FlashAttnFwdSm80INS1_25CollectiveMainloopFwdSm80ILi8ELi1ELb0EN4cute5tupleIJNS5_1CILi128EEENS7_ILi64EEENS7_ILi256EEEEEELi256ENS_6half_tEfNS_4arch4Sm80ELb0ELb1ELb1ELb0ELb1ELb0ELb1ELb1EEENS1_21CollectiveEpilogueFwdINS6_IJS8_SA_S9_EEENS6_IJNS7_ILi1EEESI_SI_EEESC_SE_Li256ELb0ELb1ELb1ELb0EEENS1_19SingleTileSchedulerILb0ELb1ELb1ELi128EEEEEEEEEvNT_6ParamsE)
        /*0164*/ 	.word	0x000000ff


	//----- nvinfo : EIATTR_FRAME_SIZE
	.align		4
.L_70:
        /*0168*/ 	.byte	0x04, 0x11
        /*016a*/ 	.short	(.L_72 - .L_71)
	.align		4
.L_71:
        /*016c*/ 	.word	index@(_ZN7cutlass13device_kernelIN5flash19enable_sm80_to_sm89INS1_16FlashAttnFwdSm80INS1_25CollectiveMainloopFwdSm80ILi8ELi1ELb0EN4cute5tupleIJNS5_1CILi128EEENS7_ILi64EEENS7_ILi256EEEEEELi256ENS_6half_tEfNS_4arch4Sm80ELb0ELb1ELb1ELb0ELb1ELb0ELb1ELb1EEENS1_21CollectiveEpilogueFwdINS6_IJS8_SA_S9_EEENS6_IJNS7_ILi1EEESI_SI_EEESC_SE_Li256ELb0ELb1ELb1ELb0EEENS1_19SingleTileSchedulerILb0ELb1ELb1ELi128EEEEEEEEEvNT_6ParamsE)
        /*0170*/ 	.word	0x00000008


	//----- nvinfo : EIATTR_REGCOUNT
	.align		4
.L_72:
        /*0174*/ 	.byte	0x04, 0x2f
        /*0176*/ 	.short	(.L_74 - .L_73)
	.align		4
.L_73:
        /*0178*/ 	.word	index@(_ZN7cutlass13device_kernelIN5flash19enable_sm80_to_sm89INS1_16FlashAttnFwdSm80INS1_25CollectiveMainloopFwdSm80ILi8ELi1ELb0EN4cute5tupleIJNS5_1CILi128EEENS7_ILi48EEENS7_ILi256EEEEEELi256ENS_6half_tEfNS_4arch4Sm80ELb0ELb0ELb1ELb1ELb1ELb1ELb1ELb1EEENS1_21CollectiveEpilogueFwdINS6_IJS8_SA_S9_EEENS6_IJNS7_ILi1EEESI_SI_EEESC_SE_Li256ELb1ELb1ELb1ELb0EEENS1_36VarlenDynamicPersistentTileSchedulerILi128ELi48ELi256ELi256ELb1ELb1ELb0ELb0ELb1ELb1EEEEEEEEEvNT_6ParamsE)
        /*017c*/ 	.word	0x000000ff


	//----- nvinfo : EIATTR_FRAME_SIZE
	.align		4
.L_74:
        /*0180*/ 	.byte	0x04, 0x11
        /*0182*/ 	.short	(.L_76 - .L_75)
	.align		4
.L_75:
        /*0184*/ 	.word	index@($__internal_34_$__cuda_sm70_votesync_ballot)
        /*0188*/ 	.word	0x00000000


	//----- nvinfo : EIATTR_FRAME_SIZE
	.align		4
.L_76:
        /*018c*/ 	.byte	0x04, 0x11
        /*018e*/ 	.short	(.L_78 - .L_77)
	.align		4
.L_77:
        /*0190*/ 	.word	index@($__internal_33_$__cuda_sm70_shflsync_up_p)
        /*0194*/ 	.word	0x00000000


	//----- nvinfo : EIATTR_FRAME_SIZE
	.align		4
.L_78:
        /*0198*/ 	.byte	0x04, 0x11
        /*019a*/ 	.short	(.L_80 - .L_79)
	.align		4
.L_79:
        /*019c*/ 	.word	index@($__internal_32_$__cuda_sm70_shflsync_idx_p)
        /*01a0*/ 	.word	0x00000000


	//----- nvinfo : EIATTR_FRAME_SIZE
	.align		4
.L_80:
        /*01a4*/ 	.byte	0x04, 0x11
        /*01a6*/ 	.short	(.L_82 - .L_81)
	.align		4
.L_81:
        /*01a8*/ 	.word	index@($__internal_31_$__cuda_sm70_shflsync_bfly_p)
        /*01ac*/ 	.word	0x00000000


	//----- nvinfo : EIATTR_FRAME_SIZE
	.align		4
.L_82:
        /*01b0*/ 	.byte	0x04, 0x11
        /*01b2*/ 	.short	(.L_84 - .L_83)
	.align		4
.L_83:
        /*01b4*/ 	.word	index@(_ZN7cutlass13device_kernelIN5flash19enable_sm80_to_sm89INS1_16FlashAttnFwdSm80INS1_25CollectiveMainloopFwdSm80ILi8ELi1ELb0EN4cute5tupleIJNS5_1CILi128EEENS7_ILi48EEENS7_ILi256EEEEEELi256ENS_6half_tEfNS_4arch4Sm80ELb0ELb0ELb1ELb1ELb1ELb1ELb1ELb1EEENS1_21CollectiveEpilogueFwdINS6_IJS8_SA_S9_EEENS6_IJNS7_ILi1EEESI_SI_EEESC_SE_Li256ELb1ELb1ELb1ELb0EEENS1_36VarlenDynamicPersistentTileSchedulerILi128ELi48ELi256ELi256ELb1ELb1ELb0ELb0ELb1ELb1EEEEEEEEEvNT_6ParamsE)
        /*01b8*/ 	.word	0x00000190


	//----- nvinfo : EIATTR_REGCOUNT
	.align		4
.L_84:
        /*01bc*/ 	.byte	0x04, 0x2f
        /*01be*/ 	.short	(.L_86 - .L_85)
	.align		4
.L_85:
        /*01c0*/ 	.word	index@(_ZN7cutlass13device_kernelIN5flash19enable_sm80_to_sm89INS1_16FlashAttnFwdSm80INS1_25CollectiveMainloopFwdSm80ILi8ELi1ELb0EN4cute5tupleIJNS5_1CILi128EEENS7_ILi64EEENS7_ILi256EEEEEELi256ENS_6half_tEfNS_4arch4Sm80ELb0ELb0ELb1ELb1ELb1ELb0ELb1ELb1EEENS1_21CollectiveEpilogueFwdINS6_IJS8_SA_S9_EEENS6_IJNS7_ILi1EEESI_SI_EEESC_SE_Li256ELb1ELb1ELb1ELb0EEENS1_36VarlenDynamicPersistentTileSchedulerILi128ELi64ELi256ELi256ELb1ELb1ELb0ELb0ELb1ELb1EEEEEEEEEvNT_6ParamsE)
        /*01c4*/ 	.word	0x000000ff


	//----- nvinfo : EIATTR_FRAME_SIZE
	.align		4
.L_86:
        /*01c8*/ 	.byte	0x04, 0x11
        /*01ca*/ 	.short	(.L_88 - .L_87)
	.align		4
.L_87:
        /*01cc*/ 	.word	index@($__internal_30_$__cuda_sm70_votesync_ballot)
        /*01d0*/ 	.word	0x00000000


	//----- nvinfo : EIATTR_FRAME_SIZE
	.align		4
.L_88:
        /*01d4*/ 	.byte	0x04, 0x11
        /*01d6*/ 	.short	(.L_90 - .L_89)
	.align		4
.L_89:
        /*01d8*/ 	.word	index@($__internal_29_$__cuda_sm70_shflsync_up_p)
        /*01dc*/ 	.word	0x00000000


	//----- nvinfo : EIATTR_FRAME_SIZE
	.align		4
.L_90:
        /*01e0*/ 	.byte	0x04, 0x11
        /*01e2*/ 	.short	(.L_92 - .L_91)
	.align		4
.L_91:
        /*01e4*/ 	.word	index@($__internal_28_$__cuda_sm70_shflsync_idx_p)
        /*01e8*/ 	.word	0x00000000


	//----- nvinfo : EIATTR_FRAME_SIZE
	.align		4
.L_92:
        /*01ec*/ 	.byte	0x04, 0x11
        /*01ee*/ 	.short	(.L_94 - .L_93)
	.align		4
.L_93:
        /*01f0*/ 	.word	index@($__internal_27_$__cuda_sm70_shflsync_bfly_p)
        /*01f4*/ 	.word	0x00000000


	//----- nvinfo : EIATTR_FRAME_SIZE
	.align		4
.L_94:
        /*01f8*/ 	.byte	0x04, 0x11
        /*01fa*/ 	.short	(.L_96 - .L_95)
	.align		4
.L_95:
        /*01fc*/ 	.word	index@(_ZN7cutlass13device_kernelIN5flash19enable_sm80_to_sm89INS1_16FlashAttnFwdSm80INS1_25CollectiveMainloopFwdSm80ILi8ELi1ELb0EN4cute5tupleIJNS5_1CILi128EEENS7_ILi64EEENS7_ILi256EEEEEELi256ENS_6half_tEfNS_4arch4Sm80ELb0ELb0ELb1ELb1ELb1ELb0ELb1ELb1EEENS1_21CollectiveEpilogueFwdINS6_IJS8_SA_S9_EEENS6_IJNS7_ILi1EEESI_SI_EEESC_SE_Li256ELb1ELb1ELb1ELb0EEENS1_36VarlenDynamicPersistentTileSchedulerILi128ELi64ELi256ELi256ELb1ELb1ELb0ELb0ELb1ELb1EEEEEEEEEvNT_6ParamsE)
        /*0200*/ 	.word	0x00000158


	//----- nvinfo : EIATTR_REGCOUNT
	.align		4
.L_96:
        /*0204*/ 	.byte	0x04, 0x2f
        /*0206*/ 	.short	(.L_98 - .L_97)
	.align		4
.L_97:
        /*0208*/ 	.word	index@(_ZN7cutlass13device_kernelIN5flash19enable_sm80_to_sm89INS1_16FlashAttnFwdSm80INS1_25CollectiveMainloopFwdSm80ILi8ELi1ELb0EN4cute5tupleIJNS5_1CILi128EEENS7_ILi96EEENS7_ILi256EEEEEELi256ENS_6half_tEfNS_4arch4Sm80ELb0ELb0ELb1ELb0ELb1ELb0ELb1ELb1EEENS1_21CollectiveEpilogueFwdINS6_IJS8_SA_S9_EEENS6_IJNS7_ILi1EEESI_SI_EEESC_SE_Li256ELb0ELb1ELb1ELb0EEENS1_19SingleTileSchedulerILb0ELb1ELb1ELi128EEEEEEEEEvNT_6ParamsE)
        /*020c*/ 	.word	0x000000ff


	//----- nvinfo : EIATTR_FRAME_SIZE
	.align		4
.L_98:
        /*0210*/ 	.byte	0x04, 0x11
        /*0212*/ 	.short	(.L_100 - .L_99)
	.align		4
.L_99:
        /*0214*/ 	.word	index@(_ZN7cutlass13device_kernelIN5flash19enable_sm80_to_sm89INS1_16FlashAttnFwdSm80INS1_25CollectiveMainloopFwdSm80ILi8ELi1ELb0EN4cute5tupleIJNS5_1CILi128EEENS7_ILi96EEENS7_ILi256EEEEEELi256ENS_6half_tEfNS_4arch4Sm80ELb0ELb0ELb1ELb0ELb1ELb0ELb1ELb1EEENS1_21CollectiveEpilogueFwdINS6_IJS8_SA_S9_EEENS6_IJNS7_ILi1EEESI_SI_EEESC_SE_Li256ELb0ELb1ELb1ELb0EEENS1_19SingleTileSchedulerILb0ELb1ELb1ELi128EEEEEEEEEvNT_6ParamsE)
        /*0218*/ 	.word	0x00000060


	//----- nvinfo : EIATTR_REGCOUNT
	.align		4
.L_100:
        /*021c*/ 	.byte	0x04, 0x2f
        /*021e*/ 	.short	(.L_102 - .L_101)
	.align		4
.L_101:
        /*0220*/ 	.word	index@(_ZN7cutlass13device_kernelIN5flash19enable_sm80_to_sm89INS1_16FlashAttnFwdSm80INS1_25CollectiveMainloopFwdSm80ILi8ELi1ELb0EN4cute5tupleIJNS5_1CILi128EEENS7_ILi32EEENS7_ILi256EEEEEELi256ENS_6half_tEfNS_4arch4Sm80ELb1ELb0ELb1ELb1ELb1ELb1ELb1ELb1EEENS1_21CollectiveEpilogueFwdINS6_IJS8_SA_S9_EEENS6_IJNS7_ILi1EEESI_SI_EEESC_SE_Li256ELb1ELb1ELb1ELb0EEENS1_36VarlenDynamicPersistentTileSchedulerILi128ELi32ELi256ELi256ELb1ELb1ELb0ELb1ELb1ELb1EEEEEEEEEvNT_6ParamsE)
        /*0224*/ 	.word	0x000000ff


	//----- nvinfo : EIATTR_FRAME_SIZE
	.align		4
.L_102:
        /*0228*/ 	.byte	0x04, 0x11
        /*022a*/ 	.short	(.L_104 - .L_103)
	.align		4
.L_103:
        /*022c*/ 	.word	index@($__internal_26_$__cuda_sm70_votesync_ballot)
        /*0230*/ 	.word	0x00000000


	//----- nvinfo : EIATTR_FRAME_SIZE
	.align		4
.L_104:
        /*0234*/ 	.byte	0x04, 0x11
        /*0236*/ 	.short	(.L_106 - .L_105)
	.align		4
.L_105:
        /*0238*/ 	.word	index@($__internal_25_$__cuda_sm70_shflsync_up_p)
        /*023c*/ 	.word	0x00000000


	//----- nvinfo : EIATTR_FRAME_SIZE
	.align		4
.L_106:
        /*0240*/ 	.byte	0x04, 0x11
        /*0242*/ 	.short	(.L_108 - .L_107)
	.align		4
.L_107:
        /*0244*/ 	.word	index@($__internal_24_$__cuda_sm70_shflsync_idx_p)
        /*0248*/ 	.word	0x00000000


	//----- nvinfo : EIATTR_FRAME_SIZE
	.align		4
.L_108:
        /*024c*/ 	.byte	0x04, 0x11
        /*024e*/ 	.short	(.L_110 - .L_109)
	.align		4
.L_109:
        /*0250*/ 	.word	index@($__internal_23_$__cuda_sm70_shflsync_bfly_p)
        /*0254*/ 	.word	0x00000000


	//----- nvinfo : EIATTR_FRAME_SIZE
	.align		4
.L_110:
        /*0258*/ 	.byte	0x04, 0x11
        /*025a*/ 	.short	(.L_112 - .L_111)
	.align		4
.L_111:
        /*025c*/ 	.word	index@(_ZN7cutlass13device_kernelIN5flash19enable_sm80_to_sm89INS1_16FlashAttnFwdSm80INS1_25CollectiveMainloopFwdSm80ILi8ELi1ELb0EN4cute5tupleIJNS5_1CILi128EEENS7_ILi32EEENS7_ILi256EEEEEELi256ENS_6half_tEfNS_4arch4Sm80ELb1ELb0ELb1ELb1ELb1ELb1ELb1ELb1EEENS1_21CollectiveEpilogueFwdINS6_IJS8_SA_S9_EEENS6_IJNS7_ILi1EEESI_SI_EEESC_SE_Li256ELb1ELb1ELb1ELb0EEENS1_36VarlenDynamicPersistentTileSchedulerILi128ELi32ELi256ELi256ELb1ELb1ELb0ELb1ELb1ELb1EEEEEEEEEvNT_6ParamsE)
        /*0260*/ 	.word	0x00000048


	//----- nvinfo : EIATTR_REGCOUNT
	.align		4
.L_112:
        /*0264*/ 	.byte	0x04, 0x2f
        /*0266*/ 	.short	(.L_114 - .L_113)
	.align		4
.L_113:
        /*0268*/ 	.word	index@(_ZN7cutlass13device_kernelIN5flash19enable_sm80_to_sm89INS1_16FlashAttnFwdSm80INS1_25CollectiveMainloopFwdSm80ILi8ELi1ELb1EN4cute5tupleIJNS5_1CILi128EEENS7_ILi48EEENS7_ILi256EEEEEELi256ENS_6half_tEfNS_4arch4Sm80ELb1ELb0ELb1ELb1ELb1ELb0ELb1ELb1EEENS1_21CollectiveEpilogueFwdINS6_IJS8_SA_S9_EEENS6_IJNS7_ILi1EEESI_SI_EEESC_SE_Li256ELb1ELb1ELb1ELb0EEENS1_36VarlenDynamicPersistentTileSchedulerILi128ELi48ELi256ELi256ELb1ELb1ELb0ELb1ELb1ELb1EEEEEEEEEvNT_6ParamsE)
        /*026c*/ 	.word	0x000000ff


	//----- nvinfo : EIATTR_FRAME_SIZE
	.align		4
.L_114:
        /*0270*/ 	.byte	0x04, 0x11
        /*0272*/ 	.short	(.L_116 - .L_115)
	.align		4
.L_115:
        /*0274*/ 	.word	index@($__internal_22_$__cuda_sm70_votesync_ballot)
        /*0278*/ 	.word	0x00000000


	//----- nvinfo : EIATTR_FRAME_SIZE
	.align		4
.L_116:
        /*027c*/ 	.byte	0x04, 0x11
        /*027e*/ 	.short	(.L_118 - .L_117)
	.align		4
.L_117:
        /*0280*/ 	.word	index@($__internal_21_$__cuda_sm70_shflsync_up_p)
        /*0284*/ 	.word	0x00000000


	//----- nvinfo : EIATTR_FRAME_SIZE
	.align		4
.L_118:
        /*0288*/ 	.byte	0x04, 0x11
        /*028a*/ 	.short	(.L_120 - .L_119)
	.align		4
.L_119:
        /*028c*/ 	.word	index@($__internal_20_$__cuda_sm70_shflsync_idx_p)
        /*0290*/ 	.word	0x00000000


	//----- nvinfo : EIATTR_FRAME_SIZE
	.align		4
.L_120:
        /*0294*/ 	.byte	0x04, 0x11
        /*0296*/ 	.short	(.L_122 - .L_121)
	.align		4
.L_121:
        /*0298*/ 	.word	index@($__internal_19_$__cuda_sm70_shflsync_bfly_p)
        /*029c*/ 	.word	0x00000000


	//----- nvinfo : EIATTR_FRAME_SIZE
	.align		4
.L_122:
        /*02a0*/ 	.byte	0x04, 0x11
        /*02a2*/ 	.short	(.L_124 - .L_123)
	.align		4
.L_123:
        /*02a4*/ 	.word	index@(_ZN7cutlass13device_kernelIN5flash19enable_sm80_to_sm89INS1_16FlashAttnFwdSm80INS1_25CollectiveMainloopFwdSm80ILi8ELi1ELb1EN4cute5tupleIJNS5_1CILi128EEENS7_ILi48EEENS7_ILi256EEEEEELi256ENS_6half_tEfNS_4arch4Sm80ELb1ELb0ELb1ELb1ELb1ELb0ELb1ELb1EEENS1_21CollectiveEpilogueFwdINS6_IJS8_SA_S9_EEENS6_IJNS7_ILi1EEESI_SI_EEESC_SE_Li256ELb1ELb1ELb1ELb0EEENS1_36VarlenDynamicPersistentTileSchedulerILi128ELi48ELi256ELi256ELb1ELb1ELb0ELb1ELb1ELb1EEEEEEEEEvNT_6ParamsE)
        /*02a8*/ 	.word	0x00000220


	//----- nvinfo : EIATTR_REGCOUNT
	.align		4
.L_124:
        /*02ac*/ 	.byte	0x04, 0x2f
        /*02ae*/ 	.short	(.L_126 - .L_125)
	.align		4
.L_125:
        /*02b0*/ 	.word	index@(_ZN7cutlass13device_kernelIN5flash19enable_sm80_to_sm89INS1_16FlashAttnFwdSm80INS1_25CollectiveMainloopFwdSm80ILi8ELi1ELb1EN4cute5tupleIJNS5_1CILi128EEENS7_ILi64EEENS7_ILi256EEEEEELi256ENS_6half_tEfNS_4arch4Sm80ELb1ELb0ELb1ELb0ELb1ELb0ELb1ELb1EEENS1_21CollectiveEpilogueFwdINS6_IJS8_SA_S9_EEENS6_IJNS7_ILi1EEESI_SI_EEESC_SE_Li256ELb0ELb1ELb1ELb0EEENS1_30DynamicPersistentTileSchedulerILi256ELi256ELb1ELb1ELb0EEEEEEEEEvNT_6ParamsE)
        /*02b4*/ 	.word	0x000000ff


	//----- nvinfo : EIATTR_FRAME_SIZE
	.align		4
.L_126:
        /*02b8*/ 	.byte	0x04, 0x11
        /*02ba*/ 	.short	(.L_128 - .L_127)
	.align		4
.L_127:
        /*02bc*/ 	.word	index@($__internal_18_$__cuda_sm70_shflsync_idx_p)
        /*02c0*/ 	.word	0x00000000


	//----- nvinfo : EIATTR_FRAME_SIZE
	.align		4
.L_128:
        /*02c4*/ 	.byte	0x04, 0x11
        /*02c6*/ 	.short	(.L_130 - .L_129)
	.align		4
.L_129:
        /*02c8*/ 	.word	index@($__internal_17_$__cuda_sm70_shflsync_bfly_p)
        /*02cc*/ 	.word	0x00000000


	//----- nvinfo : EIATTR_FRAME_SIZE
	.align		4
.L_130:
        /*02d0*/ 	.byte	0x04, 0x11
        /*02d2*/ 	.short	(.L_132 - .L_131)
	.align		4
.L_131:
        /*02d4*/ 	.word	index@(_ZN7cutlass13device_kernelIN5flash19enable_sm80_to_sm89INS1_16FlashAttnFwdSm80INS1_25CollectiveMainloopFwdSm80ILi8ELi1ELb1EN4cute5tupleIJNS5_1CILi128EEENS7_ILi64EEENS7_ILi256EEEEEELi256ENS_6half_tEfNS_4arch4Sm80ELb1ELb0ELb1ELb0ELb1ELb0ELb1ELb1EEENS1_21CollectiveEpilogueFwdINS6_IJS8_SA_S9_EEENS6_IJNS7_ILi1EEESI_SI_EEESC_SE_Li256ELb0ELb1ELb1ELb0EEENS1_30DynamicPersistentTileSchedulerILi256ELi256ELb1ELb1ELb0EEEEEEEEEvNT_6ParamsE)
        /*02d8*/ 	.word	0x00000210


	//----- nvinfo : EIATTR_REGCOUNT
	.align		4
.L_132:
        /*02dc*/ 	.byte	0x04, 0x2f
        /*02de*/ 	.short	(.L_134 - .L_133)
	.align		4
.L_133:
        /*02e0*/ 	.word	index@(_ZN7cutlass13device_kernelIN5flash19enable_sm80_to_sm89INS1_16FlashAttnFwdSm80INS1_25CollectiveMainloopFwdSm80ILi8ELi1ELb0EN4cute5tupleIJNS5_1CILi128EEENS7_ILi32EEENS7_ILi256EEEEEELi256ENS_6half_tEfNS_4arch4Sm80ELb0ELb1ELb1ELb1ELb1ELb1ELb1ELb1EEENS1_21CollectiveEpilogueFwdINS6_IJS8_SA_S9_EEENS6_IJNS7_ILi1EEESI_SI_EEESC_SE_Li256ELb1ELb1ELb1ELb0EEENS1_36VarlenDynamicPersistentTileSchedulerILi128ELi32ELi256ELi256ELb1ELb1ELb0ELb1ELb0ELb1EEEEEEEEEvNT_6ParamsE)
        /*02e4*/ 	.word	0x000000ff


	//----- nvinfo : EIATTR_FRAME_SIZE
	.align		4
.L_134:
        /*02e8*/ 	.byte	0x04, 0x11
        /*02ea*/ 	.short	(.L_136 - .L_135)
	.align		4
.L_135:
        /*02ec*/ 	.word	index@($__internal_16_$__cuda_sm70_votesync_ballot)
        /*02f0*/ 	.word	0x00000000


	//----- nvinfo : EIATTR_FRAME_SIZE
	.align		4
.L_136:
        /*02f4*/ 	.byte	0x04, 0x11
        /*02f6*/ 	.short	(.L_138 - .L_137)
	.align		4
.L_137:
        /*02f8*/ 	.word	index@($__internal_15_$__cuda_sm70_shflsync_up_p)
        /*02fc*/ 	.word	0x00000000


	//----- nvinfo : EIATTR_FRAME_SIZE
	.align		4
.L_138:
        /*0300*/ 	.byte	0x04, 0x11
        /*0302*/ 	.short	(.L_140 - .L_139)
	.align		4
.L_139:
        /*0304*/ 	.word	index@($__internal_14_$__cuda_sm70_shflsync_idx_p)
        /*0308*/ 	.word	0x00000000


	//----- nvinfo : EIATTR_FRAME_SIZE
	.align		4
.L_140:
        /*030c*/ 	.byte	0x04, 0x11
        /*030e*/ 	.short	(.L_142 - .L_141)
	.align		4
.L_141:
        /*0310*/ 	.word	index@($__internal_13_$__cuda_sm70_shflsync_bfly_p)
        /*0314*/ 	.word	0x00000000


	//----- nvinfo : EIATTR_FRAME_SIZE
	.align		4
.L_142:
        /*0318*/ 	.byte	0x04, 0x11
        /*031a*/ 	.short	(.L_144 - .L_143)
	.align		4
.L_143:
        /*031c*/ 	.word	index@(_ZN7cutlass13device_kernelIN5flash19enable_sm80_to_sm89INS1_16FlashAttnFwdSm80INS1_25CollectiveMainloopFwdSm80ILi8ELi1ELb0EN4cute5tupleIJNS5_1CILi128EEENS7_ILi32EEENS7_ILi256EEEEEELi256ENS_6half_tEfNS_4arch4Sm80ELb0ELb1ELb1ELb1ELb1ELb1ELb1ELb1EEENS1_21CollectiveEpilogueFwdINS6_IJS8_SA_S9_EEENS6_IJNS7_ILi1EEESI_SI_EEESC_SE_Li256ELb1ELb1ELb1ELb0EEENS1_36VarlenDynamicPersistentTileSchedulerILi128ELi32ELi256ELi256ELb1ELb1ELb0ELb1ELb0ELb1EEEEEEEEEvNT_6ParamsE)
        /*0320*/ 	.word	0x00000048


	//----- nvinfo : EIATTR_REGCOUNT
	.align		4
.L_144:
        /*0324*/ 	.byte	0x04, 0x2f
        /*0326*/ 	.short	(.L_146 - .L_145)
	.align		4
.L_145:
        /*0328*/ 	.word	index@(_ZN7cutlass13device_kernelIN5flash19enable_sm80_to_sm89INS1_16FlashAttnFwdSm80INS1_25CollectiveMainloopFwdSm80ILi8ELi1ELb1EN4cute5tupleIJNS5_1CILi128EEENS7_ILi48EEENS7_ILi256EEEEEELi256ENS_6half_tEfNS_4arch4Sm80ELb0ELb1ELb1ELb1ELb1ELb0ELb1ELb1EEENS1_21CollectiveEpilogueFwdINS6_IJS8_SA_S9_EEENS6_IJNS7_ILi1EEESI_SI_EEESC_SE_Li256ELb1ELb1ELb1ELb0EEENS1_36VarlenDynamicPersistentTileSchedulerILi128ELi48ELi256ELi256ELb1ELb1ELb0ELb1ELb0ELb1EEEEEEEEEvNT_6ParamsE)
        /*032c*/ 	.word	0x000000ff


	//----- nvinfo : EIATTR_FRAME_SIZE
	.align		4
.L_146:
        /*0330*/ 	.byte	0x04, 0x11
        /*0332*/ 	.short	(.L_148 - .L_147)
	.align		4
.L_147:
        /*0334*/ 	.word	index@($__internal_12_$__cuda_sm70_votesync_ballot)
        /*0338*/ 	.word	0x00000000


	//----- nvinfo : EIATTR_FRAME_SIZE
	.align		4
.L_148:
        /*033c*/ 	.byte	0x04, 0x11
        /*033e*/ 	.short	(.L_150 - .L_149)
	.align		4
.L_149:
        /*0340*/ 	.word	index@($__internal_11_$__cuda_sm70_shflsync_up_p)
        /*0344*/ 	.word	0x00000000


	//----- nvinfo : EIATTR_FRAME_SIZE
	.align		4
.L_150:
        /*0348*/ 	.byte	0x04, 0x11
        /*034a*/ 	.short	(.L_152 - .L_151)
	.align		4
.L_151:
        /*034c*/ 	.word	index@($__internal_10_$__cuda_sm70_shflsync_idx_p)
        /*0350*/ 	.word	0x00000000


	//----- nvinfo : EIATTR_FRAME_SIZE
	.align		4
.L_152:
        /*0354*/ 	.byte	0x04, 0x11
        /*0356*/ 	.short	(.L_154 - .L_153)
	.align		4
.L_153:
        /*0358*/ 	.word	index@($__internal_9_$__cuda_sm70_shflsync_bfly_p)
        /*035c*/ 	.word	0x00000000


	//----- nvinfo : EIATTR_FRAME_SIZE
	.align		4
.L_154:
        /*0360*/ 	.byte	0x04, 0x11
        /*0362*/ 	.short	(.L_156 - .L_155)
	.align		4
.L_155:
        /*0364*/ 	.word	index@(_ZN7cutlass13device_kernelIN5flash19enable_sm80_to_sm89INS1_16FlashAttnFwdSm80INS1_25CollectiveMainloopFwdSm80ILi8ELi1ELb1EN4cute5tupleIJNS5_1CILi128EEENS7_ILi48EEENS7_ILi256EEEEEELi256ENS_6half_tEfNS_4arch4Sm80ELb0ELb1ELb1ELb1ELb1ELb0ELb1ELb1EEENS1_21CollectiveEpilogueFwdINS6_IJS8_SA_S9_EEENS6_IJNS7_ILi1EEESI_SI_EEESC_SE_Li256ELb1ELb1ELb1ELb0EEENS1_36VarlenDynamicPersistentTileSchedulerILi128ELi48ELi256ELi256ELb1ELb1ELb0ELb1ELb0ELb1EEEEEEEEEvNT_6ParamsE)
        /*0368*/ 	.word	0x00000218


	//----- nvinfo : EIATTR_REGCOUNT
	.align		4
.L_156:
        /*036c*/ 	.byte	0x04, 0x2f
        /*036e*/ 	.short	(.L_158 - .L_157)
	.align		4
.L_157:
        /*0370*/ 	.word	index@(_ZN7cutlass13device_kernelIN5flash19enable_sm80_to_sm89INS1_16FlashAttnFwdSm80INS1_25CollectiveMainloopFwdSm80ILi8ELi1ELb1EN4cute5tupleIJNS5_1CILi128EEENS7_ILi48EEENS7_ILi256EEEEEELi256ENS_6half_tEfNS_4arch4Sm80ELb0ELb1ELb1ELb0ELb1ELb0ELb1ELb1EEENS1_21CollectiveEpilogueFwdINS6_IJS8_SA_S9_EEENS6_IJNS7_ILi1EEESI_SI_EEESC_SE_Li256ELb0ELb1ELb1ELb0EEENS1_19SingleTileSchedulerILb0ELb1ELb1ELi128EEEEEEEEEvNT_6ParamsE)
        /*0374*/ 	.word	0x000000ff


	//----- nvinfo : EIATTR_FRAME_SIZE
	.align		4
.L_158:
        /*0378*/ 	.byte	0x04, 0x11
        /*037a*/ 	.short	(.L_160 - .L_159)
	.align		4
.L_159:
        /*037c*/ 	.word	index@($__internal_8_$__cuda_sm70_shflsync_idx_p)
        /*0380*/ 	.word	0x00000000


	//----- nvinfo : EIATTR_FRAME_SIZE
	.align		4
.L_160:
        /*0384*/ 	.byte	0x04, 0x11
        /*0386*/ 	.short	(.L_162 - .L_161)
	.align		4
.L_161:
        /*0388*/ 	.word	index@(_ZN7cutlass13device_kernelIN5flash19enable_sm80_to_sm89INS1_16FlashAttnFwdSm80INS1_25CollectiveMainloopFwdSm80ILi8ELi1ELb1EN4cute5tupleIJNS5_1CILi128EEENS7_ILi48EEENS7_ILi256EEEEEELi256ENS_6half_tEfNS_4arch4Sm80ELb0ELb1ELb1ELb0ELb1ELb0ELb1ELb1EEENS1_21CollectiveEpilogueFwdINS6_IJS8_SA_S9_EEENS6_IJNS7_ILi1EEESI_SI_EEESC_SE_Li256ELb0ELb1ELb1ELb0EEENS1_19SingleTileSchedulerILb0ELb1ELb1ELi128EEEEEEEEEvNT_6ParamsE)
        /*038c*/ 	.word	0x00000060


	//----- nvinfo : EIATTR_REGCOUNT
	.align		4
.L_162:
        /*0390*/ 	.byte	0x04, 0x2f
        /*0392*/ 	.short	(.L_164 - .L_163)
	.align		4
.L_163:
        /*0394*/ 	.word	index@(_ZN7cutlass13device_kernelIN5flash19enable_sm80_to_sm89INS1_16FlashAttnFwdSm80INS1_25CollectiveMainloopFwdSm80ILi8ELi1ELb0EN4cute5tupleIJNS5_1CILi128EEENS7_ILi32EEENS7_ILi256EEEEEELi256ENS_6half_tEfNS_4arch4Sm80ELb0ELb0ELb1ELb1ELb1ELb1ELb1ELb1EEENS1_21CollectiveEpilogueFwdINS6_IJS8_SA_S9_EEENS6_IJNS7_ILi1EEESI_SI_EEESC_SE_Li256ELb1ELb1ELb1ELb0EEENS1_36VarlenDynamicPersistentTileSchedulerILi128ELi32ELi256ELi256ELb1ELb1ELb0ELb0ELb1ELb1EEEEEEEEEvNT_6ParamsE)
        /*0398*/ 	.word	0x000000ff


	//----- nvinfo : EIATTR_FRAME_SIZE
	.align		4
.L_164:
        /*039c*/ 	.byte	0x04, 0x11
        /*039e*/ 	.short	(.L_166 - .L_165)
	.align		4
.L_165:
        /*03a0*/ 	.word	index@($__internal_7_$__cuda_sm70_votesync_ballot)
        /*03a4*/ 	.word	0x00000000


	//----- nvinfo : EIATTR_FRAME_SIZE
	.align		4
.L_166:
        /*03a8*/ 	.byte	0x04, 0x11
        /*03aa*/ 	.short	(.L_168 - .L_167)
	.align		4
.L_167:
        /*03ac*/ 	.word	index@($__internal_6_$__cuda_sm70_shflsync_up_p)
        /*03b0*/ 	.word	0x00000000


	//----- nvinfo : EIATTR_FRAME_SIZE
	.align		4
.L_168:
        /*03b4*/ 	.byte	0x04, 0x11
        /*03b6*/ 	.short	(.L_170 - .L_169)
	.align		4
.L_169:
        /*03b8*/ 	.word	index@($__internal_5_$__cuda_sm70_shflsync_idx_p)
        /*03bc*/ 	.word	0x00000000


	//----- nvinfo : EIATTR_FRAME_SIZE
	.align		4
.L_170:
        /*03c0*/ 	.byte	0x04, 0x11
        /*03c2*/ 	.short	(.L_172 - .L_171)
	.align		4
.L_171:
        /*03c4*/ 	.word	index@($__internal_4_$__cuda_sm70_shflsync_bfly_p)
        /*03c8*/ 	.word	0x00000000


	//----- nvinfo : EIATTR_FRAME_SIZE
	.align		4
.L_172:
        /*03cc*/ 	.byte	0x04, 0x11
        /*03ce*/ 	.short	(.L_174 - .L_173)
	.align		4
.L_173:
        /*03d0*/ 	.word	index@(_ZN7cutlass13device_kernelIN5flash19enable_sm80_to_sm89INS1_16FlashAttnFwdSm80INS1_25CollectiveMainloopFwdSm80ILi8ELi1ELb0EN4cute5tupleIJNS5_1CILi128EEENS7_ILi32EEENS7_ILi256EEEEEELi256ENS_6half_tEfNS_4arch4Sm80ELb0ELb0ELb1ELb1ELb1ELb1ELb1ELb1EEENS1_21CollectiveEpilogueFwdINS6_IJS8_SA_S9_EEENS6_IJNS7_ILi1EEESI_SI_EEESC_SE_Li256ELb1ELb1ELb1ELb0EEENS1_36VarlenDynamicPersistentTileSchedulerILi128ELi32ELi256ELi256ELb1ELb1ELb0ELb0ELb1ELb1EEEEEEEEEvNT_6ParamsE)
        /*03d4*/ 	.word	0x00000058


	//----- nvinfo : EIATTR_REGCOUNT
	.align		4
.L_174:
        /*03d8*/ 	.byte	0x04, 0x2f
        /*03da*/ 	.short	(.L_176 - .L_175)
	.align		4
.L_175:
        /*03dc*/ 	.word	index@(_ZN7cutlass13device_kernelIN5flash19enable_sm80_to_sm89INS1_16FlashAttnFwdSm80INS1_25CollectiveMainloopFwdSm80ILi8ELi1ELb1EN4cute5tupleIJNS5_1CILi128EEENS7_ILi48EEENS7_ILi256EEEEEELi256ENS_6half_tEfNS_4arch4Sm80ELb0ELb0ELb1ELb1ELb1ELb0ELb1ELb1EEENS1_21CollectiveEpilogueFwdINS6_IJS8_SA_S9_EEENS6_IJNS7_ILi1EEESI_SI_EEESC_SE_Li256ELb1ELb1ELb1ELb0EEENS1_36VarlenDynamicPersistentTileSchedulerILi128ELi48ELi256ELi256ELb1ELb1ELb0ELb0ELb1ELb1EEEEEEEEEvNT_6ParamsE)
        /*03e0*/ 	.word	0x000000ff


	//----- nvinfo : EIATTR_FRAME_SIZE
	.align		4
.L_176:
        /*03e4*/ 	.byte	0x04, 0x11
        /*03e6*/ 	.short	(.L_178 - .L_177)
	.align		4
.L_177:
        /*03e8*/ 	.word	index@($__internal_3_$__cuda_sm70_votesync_ballot)
        /*03ec*/ 	.word	0x00000000


	//----- nvinfo : EIATTR_FRAME_SIZE
	.align		4
.L_178:
        /*03f0*/ 	.byte	0x04, 0x11
        /*03f2*/ 	.short	(.L_180 - .L_179)
	.align		4
.L_179:
        /*03f4*/ 	.word	index@($__internal_2_$__cuda_sm70_shflsync_up_p)
        /*03f8*/ 	.word	0x00000000


	//----- nvinfo : EIATTR_FRAME_SIZE
	.align		4
.L_180:
        /*03fc*/ 	.byte	0x04, 0x11
        /*03fe*/ 	.short	(.L_182 - .L_181)
	.align		4
.L_181:
        /*0400*/ 	.word	index@($__internal_1_$__cuda_sm70_shflsync_idx_p)
        /*0404*/ 	.word	0x00000000


	//----- nvinfo : EIATTR_FRAME_SIZE
	.align		4
.L_182:
        /*0408*/ 	.byte	0x04, 0x11
        /*040a*/ 	.short	(.L_184 - .L_183)
	.align		4
.L_183:
        /*040c*/ 	.word	index@($__internal_0_$__cuda_sm70_shflsync_bfly_p)
        /*0410*/ 	.word	0x00000000


	//----- nvinfo : EIATTR_FRAME_SIZE
	.align		4
.L_184:
        /*0414*/ 	.byte	0x04, 0x11
        /*0416*/ 	.short	(.L_186 - .L_185)
	.align		4
.L_185:
        /*0418*/ 	.word	index@(_ZN7cutlass13device_kernelIN5flash19enable_sm80_to_sm89INS1_16FlashAttnFwdSm80INS1_25CollectiveMainloopFwdSm80ILi8ELi1ELb1EN4cute5tupleIJNS5_1CILi128EEENS7_ILi48EEENS7_ILi256EEEEEELi256ENS_6half_tEfNS_4arch4Sm80ELb0ELb0ELb1ELb1ELb1ELb0ELb1ELb1EEENS1_21CollectiveEpilogueFwdINS6_IJS8_SA_S9_EEENS6_IJNS7_ILi1EEESI_SI_EEESC_SE_Li256ELb1ELb1ELb1ELb0EEENS1_36VarlenDynamicPersistentTileSchedulerILi128ELi48ELi256ELi256ELb1ELb1ELb0ELb0ELb1ELb1EEEEEEEEEvNT_6ParamsE)
        /*041c*/ 	.word	0x00000190


	//----- nvinfo : EIATTR_REGCOUNT
	.align		4
.L_186:
        /*0420*/ 	.byte	0x04, 0x2f
        /*0422*/ 	.short	(.L_188 - .L_187)
	.align		4
.L_187:
        /*0424*/ 	.word	index@(_ZN7cutlass13device_kernelIN5flash19enable_sm80_to_sm89INS1_16FlashAttnFwdSm80INS1_25CollectiveMainloopFwdSm80ILi8ELi1ELb1EN4cute5tupleIJNS5_1CILi128EEENS7_ILi64EEENS7_ILi256EEEEEELi256ENS_6half_tEfNS_4arch4Sm80ELb0ELb0ELb1ELb0ELb1ELb0ELb1ELb1EEENS1_21CollectiveEpilogueFwdINS6_IJS8_SA_S9_EEENS6_IJNS7_ILi1EEESI_SI_EEESC_SE_Li256ELb0ELb1ELb1ELb0EEENS1_19SingleTileSchedulerILb0ELb1ELb1ELi128EEEEEEEEEvNT_6ParamsE)
        /*0428*/ 	.word	0x000000ff


	//----- nvinfo : EIATTR_FRAME_SIZE
	.align		4
.L_188:
        /*042c*/ 	.byte	0x04, 0x11
        /*042e*/ 	.short	(.L_190 - .L_189)
	.align		4
.L_189:
        /*0430*/ 	.word	index@(_ZN7cutlass13device_kernelIN5flash19enable_sm80_to_sm89INS1_16FlashAttnFwdSm80INS1_25CollectiveMainloopFwdSm80ILi8ELi1ELb1EN4cute5tupleIJNS5_1CILi128EEENS7_ILi64EEENS7_ILi256EEEEEELi256ENS_6half_tEfNS_4arch4Sm80ELb0ELb0ELb1ELb0ELb1ELb0ELb1ELb1EEENS1_21CollectiveEpilogueFwdINS6_IJS8_SA_S9_EEENS6_IJNS7_ILi1EEESI_SI_EEESC_SE_Li256ELb0ELb1ELb1ELb0EEENS1_19SingleTileSchedulerILb0ELb1ELb1ELi128EEEEEEEEEvNT_6ParamsE)
        /*0434*/ 	.word	0x00000068


	//----- nvinfo : EIATTR_MIN_STACK_SIZE
	.align		4
.L_190:
        /*0438*/ 	.byte	0x04, 0x12
        /*043a*/ 	.short	(.L_192 - .L_191)
	.align		4
.L_191:
        /*043c*/ 	.word	index@(_ZN7cutlass13device_kernelIN5flash19enable_sm80_to_sm89INS1_16FlashAttnFwdSm80INS1_25CollectiveMainloopFwdSm80ILi8ELi1ELb1EN4cute5tupleIJNS5_1CILi128EEENS7_ILi64EEENS7_ILi256EEEEEELi256ENS_6half_tEfNS_4arch4Sm80ELb0ELb0ELb1ELb0ELb1ELb0ELb1ELb1EEENS1_21CollectiveEpilogueFwdINS6_IJS8_SA_S9_EEENS6_IJNS7_ILi1EEESI_SI_EEESC_SE_Li256ELb0ELb1ELb1ELb0EEENS1_19SingleTileSchedulerILb0ELb1ELb1ELi128EEEEEEEEEvNT_6ParamsE)
        /*0440*/ 	.word	0x00000068


	//----- nvinfo : EIATTR_MIN_STACK_SIZE
	.align		4
.L_192:
        /*0444*/ 	.byte	0x04, 0x12
        /*0446*/ 	.short	(.L_194 - .L_193)
	.align		4
.L_193:
        /*0448*/ 	.word	index@(_ZN7cutlass13device_kernelIN5flash19enable_sm80_to_sm89INS1_16FlashAttnFwdSm80INS1_25CollectiveMainloopFwdSm80ILi8ELi1ELb1EN4cute5tupleIJNS5_1CILi128EEENS7_ILi48EEENS7_ILi256EEEEEELi256ENS_6half_tEfNS_4arch4Sm80ELb0ELb0ELb1ELb1ELb1ELb0ELb1ELb1EEENS1_21CollectiveEpilogueFwdINS6_IJS8_SA_S9_EEENS6_IJNS7_ILi1EEESI_SI_EEESC_SE_Li256ELb1ELb1ELb1ELb0EEENS1_36VarlenDynamicPersistentTileSchedulerILi128ELi48ELi256ELi256ELb1ELb1ELb0ELb0ELb1ELb1EEEEEEEEEvNT_6ParamsE)
        /*044c*/ 	.word	0x00000190


	//----- nvinfo : EIATTR_MIN_STACK_SIZE
	.align		4
.L_194:
        /*0450*/ 	.byte	0x04, 0x12
        /*0452*/ 	.short	(.L_196 - .L_195)
	.align		4
.L_195:
        /*0454*/ 	.word	index@(_ZN7cutlass13device_kernelIN5flash19enable_sm80_to_sm89INS1_16FlashAttnFwdSm80INS1_25CollectiveMainloopFwdSm80ILi8ELi1ELb0EN4cute5tupleIJNS5_1CILi128EEENS7_ILi32EEENS7_ILi256EEEEEELi256ENS_6half_tEfNS_4arch4Sm80ELb0ELb0ELb1ELb1ELb1ELb1ELb1ELb1EEENS1_21CollectiveEpilogueFwdINS6_IJS8_SA_S9_EEENS6_IJNS7_ILi1EEESI_SI_EEESC_SE_Li256ELb1ELb1ELb1ELb0EEENS1_36VarlenDynamicPersistentTileSchedulerILi128ELi32ELi256ELi256ELb1ELb1ELb0ELb0ELb1ELb1EEEEEEEEEvNT_6ParamsE)
        /*0458*/ 	.word	0x00000058


	//----- nvinfo : EIATTR_MIN_STACK_SIZE
	.align		4
.L_196:
        /*045c*/ 	.byte	0x04, 0x12
        /*045e*/ 	.short	(.L_198 - .L_197)
	.align		4
.L_197:
        /*0460*/ 	.word	index@(_ZN7cutlass13device_kernelIN5flash19enable_sm80_to_sm89INS1_16FlashAttnFwdSm80INS1_25CollectiveMainloopFwdSm80ILi8ELi1ELb1EN4cute5tupleIJNS5_1CILi128EEENS7_ILi48EEENS7_ILi256EEEEEELi256ENS_6half_tEfNS_4arch4Sm80ELb0ELb1ELb1ELb0ELb1ELb0ELb1ELb1EEENS1_21CollectiveEpilogueFwdINS6_IJS8_SA_S9_EEENS6_IJNS7_ILi1EEESI_SI_EEESC_SE_Li256ELb0ELb1ELb1ELb0EEENS1_19SingleTileSchedulerILb0ELb1ELb1ELi128EEEEEEEEEvNT_6ParamsE)
        /*0464*/ 	.word	0x00000060


	//----- nvinfo : EIATTR_MIN_STACK_SIZE
	.align		4
.L_198:
        /*0468*/ 	.byte	0x04, 0x12
        /*046a*/ 	.short	(.L_200 - .L_199)
	.align		4
.L_199:
        /*046c*/ 	.word	index@(_ZN7cutlass13device_kernelIN5flash19enable_sm80_to_sm89INS1_16FlashAttnFwdSm80INS1_25CollectiveMainloopFwdSm80ILi8ELi1ELb1EN4cute5tupleIJNS5_1CILi128EEENS7_ILi48EEENS7_ILi256EEEEEELi256ENS_6half_tEfNS_4arch4Sm80ELb0ELb1ELb1ELb1ELb1ELb0ELb1ELb1EEENS1_21CollectiveEpilogueFwdINS6_IJS8_SA_S9_EEENS6_IJNS7_ILi1EEESI_SI_EEESC_SE_Li256ELb1ELb1ELb1ELb0EEENS1_36VarlenDynamicPersistentTileSchedulerILi128ELi48ELi256ELi256ELb1ELb1ELb0ELb1ELb0ELb1EEEEEEEEEvNT_6ParamsE)
        /*0470*/ 	.word	0x00000218


	//----- nvinfo : EIATTR_MIN_STACK_SIZE
	.align		4
.L_200:
        /*0474*/ 	.byte	0x04, 0x12
        /*0476*/ 	.short	(.L_202 - .L_201)
	.align		4
.L_201:
        /*0478*/ 	.word	index@(_ZN7cutlass13device_kernelIN5flash19enable_sm80_to_sm89INS1_16FlashAttnFwdSm80INS1_25CollectiveMainloopFwdSm80ILi8ELi1ELb0EN4cute5tupleIJNS5_1CILi128EEENS7_ILi32EEENS7_ILi256EEEEEELi256ENS_6half_tEfNS_4arch4Sm80ELb0ELb1ELb1ELb1ELb1ELb1ELb1ELb1EEENS1_21CollectiveEpilogueFwdINS6_IJS8_SA_S9_EEENS6_IJNS7_ILi1EEESI_SI_EEESC_SE_Li256ELb1ELb1ELb1ELb0EEENS1_36VarlenDynamicPersistentTileSchedulerILi128ELi32ELi256ELi256ELb1ELb1ELb0ELb1ELb0ELb1EEEEEEEEEvNT_6ParamsE)
        /*047c*/ 	.word	0x00000048


	//----- nvinfo : EIATTR_MIN_STACK_SIZE
	.align		4
.L_202:
        /*0480*/ 	.byte	0x04, 0x12
        /*0482*/ 	.short	(.L_204 - .L_203)
	.align		4
.L_203:
        /*0484*/ 	.word	index@(_ZN7cutlass13device_kernelIN5flash19enable_sm80_to_sm89INS1_16FlashAttnFwdSm80INS1_25CollectiveMainloopFwdSm80ILi8ELi1ELb1EN4cute5tupleIJNS5_1CILi128EEENS7_ILi64EEENS7_ILi256EEEEEELi256ENS_6half_tEfNS_4arch4Sm80ELb1ELb0ELb1ELb0ELb1ELb0ELb1ELb1EEENS1_21CollectiveEpilogueFwdINS6_IJS8_SA_S9_EEENS6_IJNS7_ILi1EEESI_SI_EEESC_SE_Li256ELb0ELb1ELb1ELb0EEENS1_30DynamicPersistentTileSchedulerILi256ELi256ELb1ELb1ELb0EEEEEEEEEvNT_6ParamsE)
        /*0488*/ 	.word	0x00000210


	//----- nvinfo : EIATTR_MIN_STACK_SIZE
	.align		4
.L_204:
        /*048c*/ 	.byte	0x04, 0x12
        /*048e*/ 	.short	(.L_206 - .L_205)
	.align		4
.L_205:
        /*0490*/ 	.word	index@(_ZN7cutlass13device_kernelIN5flash19enable_sm80_to_sm89INS1_16FlashAttnFwdSm80INS1_25CollectiveMainloopFwdSm80ILi8ELi1ELb1EN4cute5tupleIJNS5_1CILi128EEENS7_ILi48EEENS7_ILi256EEEEEELi256ENS_6half_tEfNS_4arch4Sm80ELb1ELb0ELb1ELb1ELb1ELb0ELb1ELb1EEENS1_21CollectiveEpilogueFwdINS6_IJS8_SA_S9_EEENS6_IJNS7_ILi1EEESI_SI_EEESC_SE_Li256ELb1ELb1ELb1ELb0EEENS1_36VarlenDynamicPersistentTileSchedulerILi128ELi48ELi256ELi256ELb1ELb1ELb0ELb1ELb1ELb1EEEEEEEEEvNT_6ParamsE)
        /*0494*/ 	.word	0x00000220


	//----- nvinfo : EIATTR_MIN_STACK_SIZE
	.align		4
.L_206:
        /*0498*/ 	.byte	0x04, 0x12
        /*049a*/ 	.short	(.L_208 - .L_207)
	.align		4
.L_207:
        /*049c*/ 	.word	index@(_ZN7cutlass13device_kernelIN5flash19enable_sm80_to_sm89INS1_16FlashAttnFwdSm80INS1_25CollectiveMainloopFwdSm80ILi8ELi1ELb0EN4cute5tupleIJNS5_1CILi128EEENS7_ILi32EEENS7_ILi256EEEEEELi256ENS_6half_tEfNS_4arch4Sm80ELb1ELb0ELb1ELb1ELb1ELb1ELb1ELb1EEENS1_21CollectiveEpilogueFwdINS6_IJS8_SA_S9_EEENS6_IJNS7_ILi1EEESI_SI_EEESC_SE_Li256ELb1ELb1ELb1ELb0EEENS1_36VarlenDynamicPersistentTileSchedulerILi128ELi32ELi256ELi256ELb1ELb1ELb0ELb1ELb1ELb1EEEEEEEEEvNT_6ParamsE)
        /*04a0*/ 	.word	0x00000048


	//----- nvinfo : EIATTR_MIN_STACK_SIZE
	.align		4
.L_208:
        /*04a4*/ 	.byte	0x04, 0x12
        /*04a6*/ 	.short	(.L_210 - .L_209)
	.align		4
.L_209:
        /*04a8*/ 	.word	index@(_ZN7cutlass13device_kernelIN5flash19enable_sm80_to_sm89INS1_16FlashAttnFwdSm80INS1_25CollectiveMainloopFwdSm80ILi8ELi1ELb0EN4cute5tupleIJNS5_1CILi128EEENS7_ILi96EEENS7_ILi256EEEEEELi256ENS_6half_tEfNS_4arch4Sm80ELb0ELb0ELb1ELb0ELb1ELb0ELb1ELb1EEENS1_21CollectiveEpilogueFwdINS6_IJS8_SA_S9_EEENS6_IJNS7_ILi1EEESI_SI_EEESC_SE_Li256ELb0ELb1ELb1ELb0EEENS1_19SingleTileSchedulerILb0ELb1ELb1ELi128EEEEEEEEEvNT_6ParamsE)
        /*04ac*/ 	.word	0x00000060


	//----- nvinfo : EIATTR_MIN_STACK_SIZE
	.align		4
.L_210:
        /*04b0*/ 	.byte	0x04, 0x12
        /*04b2*/ 	.short	(.L_212 - .L_211)
	.align		4
.L_211:
        /*04b4*/ 	.word	index@(_ZN7cutlass13device_kernelIN5flash19enable_sm80_to_sm89INS1_16FlashAttnFwdSm80INS1_25CollectiveMainloopFwdSm80ILi8ELi1ELb0EN4cute5tupleIJNS5_1CILi128EEENS7_ILi64EEENS7_ILi256EEEEEELi256ENS_6half_tEfNS_4arch4Sm80ELb0ELb0ELb1ELb1ELb1ELb0ELb1ELb1EEENS1_21CollectiveEpilogueFwdINS6_IJS8_SA_S9_EEENS6_IJNS7_ILi1EEESI_SI_EEESC_SE_Li256ELb1ELb1ELb1ELb0EEENS1_36VarlenDynamicPersistentTileSchedulerILi128ELi64ELi256ELi256ELb1ELb1ELb0ELb0ELb1ELb1EEEEEEEEEvNT_6ParamsE)
        /*04b8*/ 	.word	0x00000158


	//----- nvinfo : EIATTR_MIN_STACK_SIZE
	.align		4
.L_212:
        /*04bc*/ 	.byte	0x04, 0x12
        /*04be*/ 	.short	(.L_214 - .L_213)
	.align		4
.L_213:
        /*04c0*/ 	.word	index@(_ZN7cutlass13device_kernelIN5flash19enable_sm80_to_sm89INS1_16FlashAttnFwdSm80INS1_25CollectiveMainloopFwdSm80ILi8ELi1ELb0EN4cute5tupleIJNS5_1CILi128EEENS7_ILi48EEENS7_ILi256EEEEEELi256ENS_6half_tEfNS_4arch4Sm80ELb0ELb0ELb1ELb1ELb1ELb1ELb1ELb1EEENS1_21CollectiveEpilogueFwdINS6_IJS8_SA_S9_EEENS6_IJNS7_ILi1EEESI_SI_EEESC_SE_Li256ELb1ELb1ELb1ELb0EEENS1_36VarlenDynamicPersistentTileSchedulerILi128ELi48ELi256ELi256ELb1ELb1ELb0ELb0ELb1ELb1EEEEEEEEEvNT_6ParamsE)
        /*04c4*/ 	.word	0x00000190


	//----- nvinfo : EIATTR_MIN_STACK_SIZE
	.align		4
.L_214:
        /*04c8*/ 	.byte	0x04, 0x12
        /*04ca*/ 	.short	(.L_216 - .L_215)
	.align		4
.L_215:
        /*04cc*/ 	.word	index@(_ZN7cutlass13device_kernelIN5flash19enable_sm80_to_sm89INS1_16FlashAttnFwdSm80INS1_25CollectiveMainloopFwdSm80ILi8ELi1ELb0EN4cute5tupleIJNS5_1CILi128EEENS7_ILi64EEENS7_ILi256EEEEEELi256ENS_6half_tEfNS_4arch4Sm80ELb0ELb1ELb1ELb0ELb1ELb0ELb1ELb1EEENS1_21CollectiveEpilogueFwdINS6_IJS8_SA_S9_EEENS6_IJNS7_ILi1EEESI_SI_EEESC_SE_Li256ELb0ELb1ELb1ELb0EEENS1_19SingleTileSchedulerILb0ELb1ELb1ELi128EEEEEEEEEvNT_6ParamsE)
        /*04d0*/ 	.word	0x00000008


	//----- nvinfo : EIATTR_MIN_STACK_SIZE
	.align		4
.L_216:
        /*04d4*/ 	.byte	0x04, 0x12
        /*04d6*/ 	.short	(.L_218 - .L_217)
	.align		4
.L_217:
        /*04d8*/ 	.word	index@(_ZN7cutlass13device_kernelIN5flash19enable_sm80_to_sm89INS1_16FlashAttnFwdSm80INS1_25CollectiveMainloopFwdSm80ILi8ELi1ELb0EN4cute5tupleIJNS5_1CILi128EEENS7_ILi64EEENS7_ILi256EEEEEELi256ENS_6half_tEfNS_4arch4Sm80ELb0ELb1ELb1ELb1ELb1ELb0ELb1ELb1EEENS1_21CollectiveEpilogueFwdINS6_IJS8_SA_S9_EEENS6_IJNS7_ILi1EEESI_SI_EEESC_SE_Li256ELb1ELb1ELb1ELb0EEENS1_36VarlenDynamicPersistentTileSchedulerILi128ELi64ELi256ELi256ELb1ELb1ELb0ELb1ELb0ELb1EEEEEEEEEvNT_6ParamsE)
        /*04dc*/ 	.word	0x00000030


	//----- nvinfo : EIATTR_MIN_STACK_SIZE
	.align		4
.L_218:
        /*04e0*/ 	.byte	0x04, 0x12
        /*04e2*/ 	.short	(.L_220 - .L_219)
	.align		4
.L_219:
        /*04e4*/ 	.word	index@(_ZN7cutlass13device_kernelIN5flash19enable_sm80_to_sm89INS1_16FlashAttnFwdSm80INS1_25CollectiveMainloopFwdSm80ILi8ELi1ELb0EN4cute5tupleIJNS5_1CILi128EEENS7_ILi48EEENS7_ILi256EEEEEELi256ENS_6half_tEfNS_4arch4Sm80ELb0ELb1ELb1ELb1ELb1ELb1ELb1ELb1EEENS1_21CollectiveEpilogueFwdINS6_IJS8_SA_S9_EEENS6_IJNS7_ILi1EEESI_SI_EEESC_SE_Li256ELb1ELb1ELb1ELb0EEENS1_36VarlenDynamicPersistentTileSchedulerILi128ELi48ELi256ELi256ELb1ELb1ELb0ELb1ELb0ELb1EEEEEEEEEvNT_6ParamsE)
        /*04e8*/ 	.word	0x000001e8


	//----- nvinfo : EIATTR_MIN_STACK_SIZE
	.align		4
.L_220:
        /*04ec*/ 	.byte	0x04, 0x12
        /*04ee*/ 	.short	(.L_222 - .L_221)
	.align		4
.L_221:
        /*04f0*/ 	.word	index@(_ZN7cutlass13device_kernelIN5flash19enable_sm80_to_sm89INS1_16FlashAttnFwdSm80INS1_25CollectiveMainloopFwdSm80ILi8ELi1ELb0EN4cute5tupleIJNS5_1CILi128EEENS7_ILi96EEENS7_ILi256EEEEEELi256ENS_6half_tEfNS_4arch4Sm80ELb1ELb0ELb1ELb0ELb1ELb0ELb1ELb1EEENS1_21CollectiveEpilogueFwdINS6_IJS8_SA_S9_EEENS6_IJNS7_ILi1EEESI_SI_EEESC_SE_Li256ELb0ELb1ELb1ELb0EEENS1_30DynamicPersistentTileSchedulerILi256ELi256ELb1ELb1ELb0EEEEEEEEEvNT_6ParamsE)
        /*04f4*/ 	.word	0x000001a0


	//----- nvinfo : EIATTR_MIN_STACK_SIZE
	.align		4
.L_222:
        /*04f8*/ 	.byte	0x04, 0x12
        /*04fa*/ 	.short	(.L_224 - .L_223)
	.align		4
.L_223:
        /*04fc*/ 	.word	index@(_ZN7cutlass13device_kernelIN5flash19enable_sm80_to_sm89INS1_16FlashAttnFwdSm80INS1_25CollectiveMainloopFwdSm80ILi8ELi1ELb0EN4cute5tupleIJNS5_1CILi128EEENS7_ILi64EEENS7_ILi256EEEEEELi256ENS_6half_tEfNS_4arch4Sm80ELb1ELb0ELb1ELb1ELb1ELb0ELb1ELb1EEENS1_21CollectiveEpilogueFwdINS6_IJS8_SA_S9_EEENS6_IJNS7_ILi1EEESI_SI_EEESC_SE_Li256ELb1ELb1ELb1ELb0EEENS1_36VarlenDynamicPersistentTileSchedulerILi128ELi64ELi256ELi256ELb1ELb1ELb0ELb1ELb1ELb1EEEEEEEEEvNT_6ParamsE)
        /*0500*/ 	.word	0x00000038


	//----- nvinfo : EIATTR_MIN_STACK_SIZE
	.align		4
.L_224:
        /*0504*/ 	.byte	0x04, 0x12
        /*0506*/ 	.short	(.L_226 - .L_225)
	.align		4
.L_225:
        /*0508*/ 	.word	index@(_ZN7cutlass13device_kernelIN5flash19enable_sm80_to_sm89INS1_16FlashAttnFwdSm80INS1_25CollectiveMainloopFwdSm80ILi8ELi1ELb0EN4cute5tupleIJNS5_1CILi128EEENS7_ILi48EEENS7_ILi256EEEEEELi256ENS_6half_tEfNS_4arch4Sm80ELb1ELb0ELb1ELb1ELb1ELb1ELb1ELb1EEENS1_21CollectiveEpilogueFwdINS6_IJS8_SA_S9_EEENS6_IJNS7_ILi1EEESI_SI_EEESC_SE_Li256ELb1ELb1ELb1ELb0EEENS1_36VarlenDynamicPersistentTileSchedulerILi128ELi48ELi256ELi256ELb1ELb1ELb0ELb1ELb1ELb1EEEEEEEEEvNT_6ParamsE)
        /*050c*/ 	.word	0x00000198
.L_226:


//--------------------- .nv.info._ZN7cutlass13device_kernelIN5flash19enable_sm80_to_sm89INS1_16FlashAttnFwdSm80INS1_25CollectiveMainloopFwdSm80ILi8ELi1ELb1EN4cute5tupleIJNS5_1CILi128EEENS7_ILi64EEENS7_ILi256EEEEEELi256ENS_6half_tEfNS_4arch4Sm80ELb0ELb0ELb1ELb0ELb1ELb0ELb1ELb1EEENS1_21CollectiveEpilogueFwdINS6_IJS8_SA_S9_EEENS6_IJNS7_ILi1EEESI_SI_EEESC_SE_Li256ELb0ELb1ELb1ELb0EEENS1_19SingleTileSchedulerILb0ELb1ELb1ELi128EEEEEEEEEvNT_6ParamsE --------------------------
	.section	.nv.info._ZN7cutlass13device_kernelIN5flash19enable_sm80_to_sm89INS1_16FlashAttnFwdSm80INS1_25CollectiveMainloopFwdSm80ILi8ELi1ELb1EN4cute5tupleIJNS5_1CILi128EEENS7_ILi64EEENS7_ILi256EEEEEELi256ENS_6half_tEfNS_4arch4Sm80ELb0ELb0ELb1ELb0ELb1ELb0ELb1ELb1EEENS1_21CollectiveEpilogueFwdINS6_IJS8_SA_S9_EEENS6_IJNS7_ILi1EEESI_SI_EEESC_SE_Li256ELb0ELb1ELb1ELb0EEENS1_19SingleTileSchedulerILb0ELb1ELb1ELi128EEEEEEEEEvNT_6ParamsE,"",@"SHT_CUDA_INFO"
	.sectionflags	@""
	.align	4


	//----- nvinfo : EIATTR_CUDA_API_VERSION
	.align		4
        /*0000*/ 	.byte	0x04, 0x37
        /*0002*/ 	.short	(.L_228 - .L_227)
.L_227:
        /*0004*/ 	.word	0x00000082


	//----- nvinfo : EIATTR_SW2861232_WAR
	.align		4
.L_228:
        /*0008*/ 	.byte	0x01, 0x35
	.zero		2


	//----- nvinfo : EIATTR_PARAM_CBANK
	.align		4
        /*000c*/ 	.byte	0x04, 0x0a
        /*000e*/ 	.short	(.L_230 - .L_229)
	.align		4
.L_229:
        /*0010*/ 	.word	index@(.nv.constant0._ZN7cutlass13device_kernelIN5flash19enable_sm80_to_sm89INS1_16FlashAttnFwdSm80INS1_25CollectiveMainloopFwdSm80ILi8ELi1ELb1EN4cute5tupleIJNS5_1CILi128EEENS7_ILi64EEENS7_ILi256EEEEEELi256ENS_6half_tEfNS_4arch4Sm80ELb0ELb0ELb1ELb0ELb1ELb0ELb1ELb1EEENS1_21CollectiveEpilogueFwdINS6_IJS8_SA_S9_EEENS6_IJNS7_ILi1EEESI_SI_EEESC_SE_Li256ELb0ELb1ELb1ELb0EEENS1_19SingleTileSchedulerILb0ELb1ELb1ELi128EEEEEEEEEvNT_6ParamsE)
        /*0014*/ 	.short	0x0160
        /*0016*/ 	.short	0x0418


	//----- nvinfo : EIATTR_CBANK_PARAM_SIZE
	.align		4
.L_230:
        /*0018*/ 	.byte	0x03, 0x19
        /*001a*/ 	.short	0x0418


	//----- nvinfo : EIATTR_KPARAM_INFO
	.align		4
        /*001c*/ 	.byte	0x04, 0x17
        /*001e*/ 	.short	(.L_232 - .L_231)
.L_231:
        /*0020*/ 	.word	0x00000000
        /*0024*/ 	.short	0x0000
        /*0026*/ 	.short	0x0000
        /*0028*/ 	.byte	0x00, 0xf0, 0x61, 0x10


	//----- nvinfo : EIATTR_MAXREG_COUNT
	.align		4
.L_232:
        /*002c*/ 	.byte	0x03, 0x1b
        /*002e*/ 	.short	0x00ff


	//----- nvinfo : EIATTR_NUM_BARRIERS
	.align		4
        /*0030*/ 	.byte	0x02, 0x4c
        /*0032*/ 	.byte	0x02
	.zero		1


	//----- nvinfo : EIATTR_ANNOTATIONS
	.align		4
        /*0034*/ 	.byte	0x04, 0x55
        /*0036*/ 	.short	(.L_234 - .L_233)


	//   ....[0]....
.L_233:
        /*0038*/ 	.word	0x00000001
        /*003c*/ 	.byte	0xc0, 0x0c, 0x00, 0x00, 0x01, 0x00, 0x00, 0x00, 0x30, 0x14, 0x00, 0x00, 0x01, 0x00, 0x00, 0x00
        /* <DEDUP_REMOVED lines=32> */
        /*024c*/ 	.byte	0xd0, 0x96, 0x00, 0x00, 0x01, 0x00, 0x00, 0x00, 0xe0, 0x96, 0x00, 0x00


	//----- nvinfo : EIATTR_MERCURY_ISA_VERSION
	.align		4
.L_234:
        /*0258*/ 	.byte	0x03, 0x5f
        /*025a*/ 	.short	0x0000


	//----- nvinfo : EIATTR_COOP_GROUP_MASK_REGIDS
	.align		4
        /*025c*/ 	.byte	0x04, 0x29
        /*025e*/ 	.short	(.L_236 - .L_235)


	//   ....[0]....
.L_235:
        /*0260*/ 	.word	0xffffffff


	//   ....[1]....
        /*0264*/ 	.word	0xffffffff


	//   ....[2]....
        /*0268*/ 	.word	0xffffffff


	//   ....[3]....
        /*026c*/ 	.word	0xffffffff


	//   ....[4]....
        /*0270*/ 	.word	0xffffffff


	//   ....[5]....
        /*0274*/ 	.word	0xffffffff


	//   ....[6]....
        /*0278*/ 	.word	0xffffffff


	//   ....[7]....
        /*027c*/ 	.word	0xffffffff


	//   ....[8]....
        /*0280*/ 	.word	0xffffffff


	//   ....[9]....
        /*0284*/ 	.word	0xffffffff


	//   ....[10]....
        /*0288*/ 	.word	0xffffffff


	//   ....[11]....
        /*028c*/ 	.word	0xffffffff


	//   ....[12]....
        /*0290*/ 	.word	0xffffffff


	//   ....[13]....
        /*0294*/ 	.word	0xffffffff


	//   ....[14]....
        /*0298*/ 	.word	0xffffffff


	//   ....[15]....
        /*029c*/ 	.word	0xffffffff


	//   ....[16]....
        /*02a0*/ 	.word	0xffffffff


	//   ....[17]....
        /*02a4*/ 	.word	0xffffffff


	//   ....[18]....
        /*02a8*/ 	.word	0xffffffff


	//   ....[19]....
        /*02ac*/ 	.word	0xffffffff


	//   ....[20]....
        /*02b0*/ 	.word	0xffffffff


	//   ....[21]....
        /*02b4*/ 	.word	0xffffffff


	//   ....[22]....
        /*02b8*/ 	.word	0xffffffff


	//   ....[23]....
        /*02bc*/ 	.word	0xffffffff


	//   ....[24]....
        /*02c0*/ 	.word	0xffffffff


	//   ....[25]....
        /*02c4*/ 	.word	0xffffffff


	//   ....[26]....
        /*02c8*/ 	.word	0xffffffff


	//   ....[27]....
        /*02cc*/ 	.word	0xffffffff


	//   ....[28]....
        /*02d0*/ 	.word	0xffffffff


	//   ....[29]....
        /*02d4*/ 	.word	0xffffffff


	//   ....[30]....
        /*02d8*/ 	.word	0xffffffff


	//   ....[31]....
        /*02dc*/ 	.word	0xffffffff


	//   ....[32]....
        /*02e0*/ 	.word	0xffffffff


	//   ....[33]....
        /*02e4*/ 	.word	0xffffffff


	//   ....[34]....
        /*02e8*/ 	.word	0xffffffff


	//   ....[35]....
        /*02ec*/ 	.word	0xffffffff


	//   ....[36]....
        /*02f0*/ 	.word	0xffffffff


	//   ....[37]....
        /*02f4*/ 	.word	0xffffffff


	//   ....[38]....
        /*02f8*/ 	.word	0xffffffff


	//   ....[39]....
        /*02fc*/ 	.word	0xffffffff


	//   ....[40]....
        /*0300*/ 	.word	0xffffffff


	//   ....[41]....
        /*0304*/ 	.word	0xffffffff


	//   ....[42]....
        /*0308*/ 	.word	0xffffffff


	//   ....[43]....
        /*030c*/ 	.word	0xffffffff


	//   ....[44]....
        /*0310*/ 	.word	0xffffffff


	//   ....[45]....
        /*0314*/ 	.word	0xffffffff


	//   ....[46]....
        /*0318*/ 	.word	0xffffffff


	//   ....[47]....
        /*031c*/ 	.word	0xffffffff


	//   ....[48]....
        /*0320*/ 	.word	0xffffffff


	//----- nvinfo : EIATTR_COOP_GROUP_INSTR_OFFSETS
	.align		4
.L_236:
        /*0324*/ 	.byte	0x04, 0x28
        /*0326*/ 	.short	(.L_238 - .L_237)


	//   ....[0]....
.L_237:
        /*0328*/ 	.word	0x00000060


	//   ....[1]....
        /*032c*/ 	.word	0x00001100


	//   ....[2]....
        /*0330*/ 	.word	0x00001140


	//   ....[3]....
        /*0334*/ 	.word	0x000011d0


	//   ....[4]....
        /*0338*/ 	.word	0x00001230


	//   ....[5]....
        /*033c*/ 	.word	0x00001450


	//   ....[6]....
        /*0340*/ 	.word	0x00001470


	//   ....[7]....
        /*0344*/ 	.word	0x000014f0


	//   ....[8]....
        /*0348*/ 	.word	0x00001500


	//   ....[9]....
        /*034c*/ 	.word	0x000015a0


	//   ....[10]....
        /*0350*/ 	.word	0x000015e0


	//   ....[11]....
        /*0354*/ 	.word	0x00001610


	//   ....[12]....
        /*0358*/ 	.word	0x00001620


	//   ....[13]....
        /*035c*/ 	.word	0x00001660


	//   ....[14]....
        /*0360*/ 	.word	0x00001680


	//   ....[15]....
        /*0364*/ 	.word	0x00001860


	//   ....[16]....
        /*0368*/ 	.word	0x00001880


	//   ....[17]....
        /*036c*/ 	.word	0x000033e0


	//   ....[18]....
        /*0370*/ 	.word	0x000033f0


	//   ....[19]....
        /*0374*/ 	.word	0x00003480


	//   ....[20]....
        /*0378*/ 	.word	0x000034a0


	//   ....[21]....
        /*037c*/ 	.word	0x00003bd0


	//   ....[22]....
        /*0380*/ 	.word	0x00003c70


	//   ....[23]....
        /*0384*/ 	.word	0x00003c90


	//   ....[24]....
        /*0388*/ 	.word	0x00003cf0


	//   ....[25]....
        /*038c*/ 	.word	0x00005fb0


	//   ....[26]....
        /*0390*/ 	.word	0x00005fc0


	//   ....[27]....
        /*0394*/ 	.word	0x00005fd0


	//   ....[28]....
        /*0398*/ 	.word	0x00005fe0


	//   ....[29]....
        /*039c*/ 	.word	0x00006410


	//   ....[30]....
        /*03a0*/ 	.word	0x00006420


	//   ....[31]....
        /*03a4*/ 	.word	0x00006430


	//   ....[32]....
        /*03a8*/ 	.word	0x00006440


	//   ....[33]....
        /*03ac*/ 	.word	0x000077f0


	//   ....[34]....
        /*03b0*/ 	.word	0x00007810


	//   ....[35]....
        /*03b4*/ 	.word	0x00007ec0


	//   ....[36]....
        /*03b8*/ 	.word	0x00007ee0


	//   ....[37]....
        /*03bc*/ 	.word	0x00009720


	//   ....[38]....
        /*03c0*/ 	.word	0x00009730


	//   ....[39]....
        /*03c4*/ 	.word	0x00009760


	//   ....[40]....
        /*03c8*/ 	.word	0x00009770


	//   ....[41]....
        /*03cc*/ 	.word	0x0000a650


	//   ....[42]....
        /*03d0*/ 	.word	0x0000a690


	//   ....[43]....
        /*03d4*/ 	.word	0x0000a6d0


	//   ....[44]....
        /*03d8*/ 	.word	0x0000a700


	//   ....[45]....
        /*03dc*/ 	.word	0x0000a7f0


	//   ....[46]....
        /*03e0*/ 	.word	0x0000a810


	//   ....[47]....
        /*03e4*/ 	.word	0x0000b430


	//   ....[48]....
        /*03e8*/ 	.word	0x0000b440


	//----- nvinfo : EIATTR_EXIT_INSTR_OFFSETS
	.align		4
.L_238:
        /*03ec*/ 	.byte	0x04, 0x1c
        /*03ee*/ 	.short	(.L_240 - .L_239)


	//   ....[0]....
.L_239:
        /*03f0*/ 	.word	0x000001c0


	//   ....[1]....
        /*03f4*/ 	.word	0x0000b450


	//   ....[2]....
        /*03f8*/ 	.word	0x0000bff0


	//   ....[3]....
        /*03fc*/ 	.word	0x0000c040


	//   ....[4]....
        /*0400*/ 	.word	0x0000c070


	//   ....[5]....
        /*0404*/ 	.word	0x0000c0d0


	//   ....[6]....
        /*0408*/ 	.word	0x0000c360


	//----- nvinfo : EIATTR_CTAIDZ_USED
	.align		4
.L_240:
        /*040c*/ 	.byte	0x01, 0x04
	.zero		2


	//----- nvinfo : EIATTR_MAX_THREADS
	.align		4
        /*0410*/ 	.byte	0x04, 0x05
        /*0412*/ 	.short	(.L_242 - .L_241)
.L_241:
        /*0414*/ 	.word	0x00000100
        /*0418*/ 	.word	0x00000001
        /*041c*/ 	.word	0x00000001


	//----- nvinfo : EIATTR_CRS_STACK_SIZE
	.align		4
.L_242:
        /*0420*/ 	.byte	0x04, 0x1e
        /*0422*/ 	.short	(.L_244 - .L_243)
.L_243:
        /*0424*/ 	.word	0x00000000
.L_244:


//--------------------- .nv.info._ZN7cutlass13device_kernelIN5flash19enable_sm80_to_sm89INS1_16FlashAttnFwdSm80INS1_25CollectiveMainloopFwdSm80ILi8ELi1ELb1EN4cute5tupleIJNS5_1CILi128EEENS7_ILi48EEENS7_ILi256EEEEEELi256ENS_6half_tEfNS_4arch4Sm80ELb0ELb0ELb1ELb1ELb1ELb0ELb1ELb1EEENS1_21CollectiveEpilogueFwdINS6_IJS8_SA_S9_EEENS6_IJNS7_ILi1EEESI_SI_EEESC_SE_Li256ELb1ELb1ELb1ELb0EEENS1_36VarlenDynamicPersistentTileSchedulerILi128ELi48ELi256ELi256ELb1ELb1ELb0ELb0ELb1ELb1EEEEEEEEEvNT_6ParamsE --------------------------
	.section	.nv.info._ZN7cutlass13device_kernelIN5flash19enable_sm80_to_sm89INS1_16FlashAttnFwdSm80INS1_25CollectiveMainloopFwdSm80ILi8ELi1ELb1EN4cute5tupleIJNS5_1CILi128EEENS7_ILi48EEENS7_ILi256EEEEEELi256ENS_6half_tEfNS_4arch4Sm80ELb0ELb0ELb1ELb1ELb1ELb0ELb1ELb1EEENS1_21CollectiveEpilogueFwdINS6_IJS8_SA_S9_EEENS6_IJNS7_ILi1EEESI_SI_EEESC_SE_Li256ELb1ELb1ELb1ELb0EEENS1_36VarlenDynamicPersistentTileSchedulerILi128ELi48ELi256ELi256ELb1ELb1ELb0ELb0ELb1ELb1EEEEEEEEEvNT_6ParamsE,"",@"SHT_CUDA_INFO"
	.sectionflags	@""
	.align	4


	//----- nvinfo : EIATTR_CUDA_API_VERSION
	.align		4
        /*0000*/ 	.byte	0x04, 0x37
        /*0002*/ 	.short	(.L_246 - .L_245)
.L_245:
        /*0004*/ 	.word	0x00000082


	//----- nvinfo : EIATTR_SW2861232_WAR
	.align		4
.L_246:
        /*0008*/ 	.byte	0x01, 0x35
	.zero		2


	//----- nvinfo : EIATTR_PARAM_CBANK
	.align		4
        /*000c*/ 	.byte	0x04, 0x0a
        /*000e*/ 	.short	(.L_248 - .L_247)
	.align		4
.L_247:
        /*0010*/ 	.word	index@(.nv.constant0._ZN7cutlass13device_kernelIN5flash19enable_sm80_to_sm89INS1_16FlashAttnFwdSm80INS1_25CollectiveMainloopFwdSm80ILi8ELi1ELb1EN4cute5tupleIJNS5_1CILi128EEENS7_ILi48EEENS7_ILi256EEEEEELi256ENS_6half_tEfNS_4arch4Sm80ELb0ELb0ELb1ELb1ELb1ELb0ELb1ELb1EEENS1_21CollectiveEpilogueFwdINS6_IJS8_SA_S9_EEENS6_IJNS7_ILi1EEESI_SI_EEESC_SE_Li256ELb1ELb1ELb1ELb0EEENS1_36VarlenDynamicPersistentTileSchedulerILi128ELi48ELi256ELi256ELb1ELb1ELb0ELb0ELb1ELb1EEEEEEEEEvNT_6ParamsE)
        /*0014*/ 	.short	0x0160
        /*0016*/ 	.short	0x0438


	//----- nvinfo : EIATTR_CBANK_PARAM_SIZE
	.align		4
.L_248:
        /*0018*/ 	.byte	0x03, 0x19
        /*001a*/ 	.short	0x0438


	//----- nvinfo : EIATTR_KPARAM_INFO
	.align		4
        /*001c*/ 	.byte	0x04, 0x17
        /*001e*/ 	.short	(.L_250 - .L_249)
.L_249:
        /*0020*/ 	.word	0x00000000
        /*0024*/ 	.short	0x0000
        /*0026*/ 	.short	0x0000
        /*0028*/ 	.byte	0x00, 0xf0, 0xe1, 0x10


	//----- nvinfo : EIATTR_MAXREG_COUNT
	.align		4
.L_250:
        /*002c*/ 	.byte	0x03, 0x1b
        /*002e*/ 	.short	0x00ff


	//----- nvinfo : EIATTR_NUM_BARRIERS
	.align		4
        /*0030*/ 	.byte	0x02, 0x4c
        /*0032*/ 	.byte	0x06
	.zero		1


	//----- nvinfo : EIATTR_ANNOTATIONS
	.align		4
        /*0034*/ 	.byte	0x04, 0x55
        /*0036*/ 	.short	(.L_252 - .L_251)


	//   ....[0]....
.L_251:
        /* <DEDUP_REMOVED lines=162> */
        /*0a4c*/ 	.byte	0xe0, 0x13, 0x01, 0x00


	//----- nvinfo : EIATTR_MERCURY_ISA_VERSION
	.align		4
.L_252:
        /*0a50*/ 	.byte	0x03, 0x5f
        /*0a52*/ 	.short	0x0000


	//----- nvinfo : EIATTR_INT_WARP_WIDE_INSTR_OFFSETS
	.align		4
        /*0a54*/ 	.byte	0x04, 0x31
        /*0a56*/ 	.short	(.L_254 - .L_253)


	//   ....[0]....
.L_253:
        /*0a58*/ 	.word	0x0000a4c0


	//   ....[1]....
        /*0a5c*/ 	.word	0x0000a540


	//----- nvinfo : EIATTR_COOP_GROUP_MASK_REGIDS
	.align		4
.L_254:
        /*0a60*/ 	.byte	0x04, 0x29
        /*0a62*/ 	.short	(.L_256 - .L_255)


	//   ....[0]....
.L_255:
        /*0a64*/ 	.word	0xffffffff


	//   ....[1]....
        /*0a68*/ 	.word	0xffffffff


	//   ....[2]....
        /*0a6c*/ 	.word	0xffffffff


	//   ....[3]....
        /*0a70*/ 	.word	0xffffffff


	//   ....[4]....
        /*0a74*/ 	.word	0xffffffff


	//   ....[5]....
        /*0a78*/ 	.word	0xffffffff


	//   ....[6]....
        /*0a7c*/ 	.word	0xffffffff


	//   ....[7]....
        /*0a80*/ 	.word	0xffffffff


	//   ....[8]....
        /*0a84*/ 	.word	0xffffffff


	//   ....[9]....
        /*0a88*/ 	.word	0xffffffff


	//   ....[10]....
        /*0a8c*/ 	.word	0xffffffff


	//   ....[11]....
        /*0a90*/ 	.word	0xffffffff


	//   ....[12]....
        /*0a94*/ 	.word	0xffffffff


	//   ....[13]....
        /*0a98*/ 	.word	0xffffffff


	//   ....[14]....
        /*0a9c*/ 	.word	0xffffffff


	//   ....[15]....
        /*0aa0*/ 	.word	0xffffffff


	//   ....[16]....
        /*0aa4*/ 	.word	0xffffffff


	//   ....[17]....
        /*0aa8*/ 	.word	0xffffffff


	//   ....[18]....
        /*0aac*/ 	.word	0xffffffff


	//   ....[19]....
        /*0ab0*/ 	.word	0xffffffff


	//   ....[20]....
        /*0ab4*/ 	.word	0xffffffff


	//   ....[21]....
        /*0ab8*/ 	.word	0xffffffff


	//   ....[22]....
        /*0abc*/ 	.word	0xffffffff


	//   ....[23]....
        /*0ac0*/ 	.word	0xffffffff


	//   ....[24]....
        /*0ac4*/ 	.word	0xffffffff


	//   ....[25]....
        /*0ac8*/ 	.word	0xffffffff


	//   ....[26]....
        /*0acc*/ 	.word	0xffffffff


	//   ....[27]....
        /*0ad0*/ 	.word	0xffffffff


	//   ....[28]....
        /*0ad4*/ 	.word	0xffffffff


	//   ....[29]....
        /*0ad8*/ 	.word	0xffffffff


	//   ....[30]....
        /*0adc*/ 	.word	0xffffffff


	//   ....[31]....
        /*0ae0*/ 	.word	0xffffffff


	//   ....[32]....
        /*0ae4*/ 	.word	0xffffffff


	//   ....[33]....
        /*0ae8*/ 	.word	0xffffffff


	//   ....[34]....
        /*0aec*/ 	.word	0xffffffff


	//   ....[35]....
        /*0af0*/ 	.word	0xffffffff


	//   ....[36]....
        /*0af4*/ 	.word	0xffffffff


	//   ....[37]....
        /*0af8*/ 	.word	0xffffffff


	//   ....[38]....
        /*0afc*/ 	.word	0xffffffff


	//   ....[39]....
        /*0b00*/ 	.word	0xffffffff


	//   ....[40]....
        /*0b04*/ 	.word	0xffffffff


	//   ....[41]....
        /*0b08*/ 	.word	0xffffffff


	//   ....[42]....
        /*0b0c*/ 	.word	0xffffffff


	//   ....[43]....
        /*0b10*/ 	.word	0xffffffff


	//   ....[44]....
        /*0b14*/ 	.word	0xffffffff


	//   ....[45]....
        /*0b18*/ 	.word	0xffffffff


	//   ....[46]....
        /*0b1c*/ 	.word	0xffffffff


	//   ....[47]....
        /*0b20*/ 	.word	0xffffffff


	//   ....[48]....
        /*0b24*/ 	.word	0xffffffff


	//   ....[49]....
        /*0b28*/ 	.word	0xffffffff


	//   ....[50]....
        /*0b2c*/ 	.word	0xffffffff


	//   ....[51]....
        /*0b30*/ 	.word	0xffffffff


	//   ....[52]....
        /*0b34*/ 	.word	0xffffffff


	//   ....[53]....
        /*0b38*/ 	.word	0xffffffff


	//   ....[54]....
        /*0b3c*/ 	.word	0xffffffff


	//   ....[55]....
        /*0b40*/ 	.word	0xffffffff


	//   ....[56]....
        /*0b44*/ 	.word	0xffffffff


	//   ....[57]....
        /*0b48*/ 	.word	0xffffffff


	//   ....[58]....
        /*0b4c*/ 	.word	0xffffffff


	//   ....[59]....
        /*0b50*/ 	.word	0xffffffff


	//   ....[60]....
        /*0b54*/ 	.word	0xffffffff


	//   ....[61]....
        /*0b58*/ 	.word	0xffffffff


	//   ....[62]....
        /*0b5c*/ 	.word	0xffffffff


	//   ....[63]....
        /*0b60*/ 	.word	0xffffffff


	//   ....[64]....
        /*0b64*/ 	.word	0xffffffff


	//   ....[65]....
        /*0b68*/ 	.word	0xffffffff


	//   ....[66]....
        /*0b6c*/ 	.word	0xffffffff


	//   ....[67]....
        /*0b70*/ 	.word	0xffffffff


	//   ....[68]....
        /*0b74*/ 	.word	0xffffffff


	//   ....[69]....
        /*0b78*/ 	.word	0xffffffff


	//   ....[70]....
        /*0b7c*/ 	.word	0xffffffff


	//   ....[71]....
        /*0b80*/ 	.word	0xffffffff


	//   ....[72]....
        /*0b84*/ 	.word	0xffffffff


	//   ....[73]....
        /*0b88*/ 	.word	0xffffffff


	//   ....[74]....
        /*0b8c*/ 	.word	0xffffffff


	//   ....[75]....
        /*0b90*/ 	.word	0xffffffff


	//   ....[76]....
        /*0b94*/ 	.word	0xffffffff


	//   ....[77]....
        /*0b98*/ 	.word	0xffffffff


	//   ....[78]....
        /*0b9c*/ 	.word	0xffffffff


	//   ....[79]....
        /*0ba0*/ 	.word	0xffffffff


	//   ....[80]....
        /*0ba4*/ 	.word	0xffffffff


	//   ....[81]....
        /*0ba8*/ 	.word	0xffffffff


	//   ....[82]....
        /*0bac*/ 	.word	0xffffffff


	//   ....[83]....
        /*0bb0*/ 	.word	0xffffffff


	//   ....[84]....
        /*0bb4*/ 	.word	0xffffffff


	//   ....[85]....
        /*0bb8*/ 	.word	0xffffffff


	//   ....[86]....
        /*0bbc*/ 	.word	0xffffffff


	//   ....[87]....
        /*0bc0*/ 	.word	0xffffffff


	//   ....[88]....
        /*0bc4*/ 	.word	0xffffffff


	//   ....[89]....
        /*0bc8*/ 	.word	0xffffffff


	//   ....[90]....
        /*0bcc*/ 	.word	0xffffffff


	//   ....[91]....
        /*0bd0*/ 	.word	0xffffffff


	//   ....[92]....
        /*0bd4*/ 	.word	0xffffffff


	//   ....[93]....
        /*0bd8*/ 	.word	0xffffffff


	//   ....[94]....
        /*0bdc*/ 	.word	0xffffffff


	//   ....[95]....
        /*0be0*/ 	.word	0xffffffff


	//   ....[96]....
        /*0be4*/ 	.word	0xffffffff


	//   ....[97]....
        /*0be8*/ 	.word	0xffffffff


	//   ....[98]....
        /*0bec*/ 	.word	0xffffffff


	//   ....[99]....
        /*0bf0*/ 	.word	0xffffffff


	//   ....[100]....
        /*0bf4*/ 	.word	0xffffffff


	//   ....[101]....
        /*0bf8*/ 	.word	0xffffffff


	//   ....[102]....
        /*0bfc*/ 	.word	0xffffffff


	//   ....[103]....
        /*0c00*/ 	.word	0xffffffff


	//   ....[104]....
        /*0c04*/ 	.word	0xffffffff


	//   ....[105]....
        /*0c08*/ 	.word	0xffffffff


	//   ....[106]....
        /*0c0c*/ 	.word	0xffffffff


	//   ....[107]....
        /*0c10*/ 	.word	0xffffffff


	//   ....[108]....
        /*0c14*/ 	.word	0xffffffff


	//   ....[109]....
        /*0c18*/ 	.word	0xffffffff


	//   ....[110]....
        /*0c1c*/ 	.word	0xffffffff


	//   ....[111]....
        /*0c20*/ 	.word	0xffffffff


	//   ....[112]....
        /*0c24*/ 	.word	0xffffffff


	//   ....[113]....
        /*0c28*/ 	.word	0xffffffff


	//   ....[114]....
        /*0c2c*/ 	.word	0xffffffff


	//   ....[115]....
        /*0c30*/ 	.word	0xffffffff


	//   ....[116]....
        /*0c34*/ 	.word	0xffffffff


	//   ....[117]....
        /*0c38*/ 	.word	0xffffffff


	//   ....[118]....
        /*0c3c*/ 	.word	0xffffffff


	//   ....[119]....
        /*0c40*/ 	.word	0xffffffff


	//   ....[120]....
        /*0c44*/ 	.word	0xffffffff


	//   ....[121]....
        /*0c48*/ 	.word	0xffffffff


	//   ....[122]....
        /*0c4c*/ 	.word	0xffffffff


	//   ....[123]....
        /*0c50*/ 	.word	0xffffffff


	//   ....[124]....
        /*0c54*/ 	.word	0xffffffff


	//   ....[125]....
        /*0c58*/ 	.word	0xffffffff


	//   ....[126]....
        /*0c5c*/ 	.word	0xffffffff


	//   ....[127]....
        /*0c60*/ 	.word	0xffffffff


	//   ....[128]....
        /*0c64*/ 	.word	0xffffffff


	//   ....[129]....
        /*0c68*/ 	.word	0xffffffff


	//   ....[130]....
        /*0c6c*/ 	.word	0xffffffff


	//   ....[131]....
        /*0c70*/ 	.word	0xffffffff


	//   ....[132]....
        /*0c74*/ 	.word	0xffffffff


	//   ....[133]....
        /*0c78*/ 	.word	0xffffffff


	//   ....[134]....
        /*0c7c*/ 	.word	0xffffffff


	//   ....[135]....
        /*0c80*/ 	.word	0xffffffff


	//   ....[136]....
        /*0c84*/ 	.word	0xffffffff


	//   ....[137]....
        /*0c88*/ 	.word	0xffffffff


	//   ....[138]....
        /*0c8c*/ 	.word	0xffffffff


	//   ....[139]....
        /*0c90*/ 	.word	0xffffffff


	//   ....[140]....
        /*0c94*/ 	.word	0xffffffff


	//   ....[141]....
        /*0c98*/ 	.word	0xffffffff


	//   ....[142]....
        /*0c9c*/ 	.word	0xffffffff


	//   ....[143]....
        /*0ca0*/ 	.word	0xffffffff


	//   ....[144]....
        /*0ca4*/ 	.word	0xffffffff


	//   ....[145]....
        /*0ca8*/ 	.word	0xffffffff


	//   ....[146]....
        /*0cac*/ 	.word	0xffffffff


	//   ....[147]....
        /*0cb0*/ 	.word	0xffffffff


	//   ....[148]....
        /*0cb4*/ 	.word	0xffffffff


	//   ....[149]....
        /*0cb8*/ 	.word	0xffffffff


	//   ....[150]....
        /*0cbc*/ 	.word	0xffffffff


	//   ....[151]....
        /*0cc0*/ 	.word	0xffffffff


	//   ....[152]....
        /*0cc4*/ 	.word	0xffffffff


	//   ....[153]....
        /*0cc8*/ 	.word	0xffffffff


	//   ....[154]....
        /*0ccc*/ 	.word	0xffffffff


	//   ....[155]....
        /*0cd0*/ 	.word	0xffffffff


	//   ....[156]....
        /*0cd4*/ 	.word	0xffffffff


	//   ....[157]....
        /*0cd8*/ 	.word	0xffffffff


	//   ....[158]....
        /*0cdc*/ 	.word	0xffffffff


	//   ....[159]....
        /*0ce0*/ 	.word	0xffffffff


	//   ....[160]....
        /*0ce4*/ 	.word	0xffffffff


	//   ....[161]....
        /*0ce8*/ 	.word	0xffffffff


	//   ....[162]....
        /*0cec*/ 	.word	0xffffffff


	//   ....[163]....
        /*0cf0*/ 	.word	0xffffffff


	//   ....[164]....
        /*0cf4*/ 	.word	0xffffffff


	//   ....[165]....
        /*0cf8*/ 	.word	0xffffffff


	//   ....[166]....
        /*0cfc*/ 	.word	0xffffffff


	//   ....[167]....
        /*0d00*/ 	.word	0xffffffff


	//   ....[168]....
        /*0d04*/ 	.word	0xffffffff


	//   ....[169]....
        /*0d08*/ 	.word	0xffffffff


	//   ....[170]....
        /*0d0c*/ 	.word	0xffffffff


	//   ....[171]....
        /*0d10*/ 	.word	0xffffffff


	//----- nvinfo : EIATTR_COOP_GROUP_INSTR_OFFSETS
	.align		4
.L_256:
        /*0d14*/ 	.byte	0x04, 0x28
        /*0d16*/ 	.short	(.L_258 - .L_257)


	//   ....[0]....
.L_257:
        /*0d18*/ 	.word	0x00000050


	//   ....[1]....
        /*0d1c*/ 	.word	0x00000200


	//   ....[2]....
        /*0d20*/ 	.word	0x00000230


	//   ....[3]....
        /*0d24*/ 	.word	0x00000260


	//   ....[4]....
        /*0d28*/ 	.word	0x00000290


	//   ....[5]....
        /*0d2c*/ 	.word	0x000002c0


	//   ....[6]....
        /*0d30*/ 	.word	0x000002f0


	//   ....[7]....
        /*0d34*/ 	.word	0x00000460


	//   ....[8]....
        /*0d38*/ 	.word	0x000004a0


	//   ....[9]....
        /*0d3c*/ 	.word	0x000004d0


	//   ....[10]....
        /*0d40*/ 	.word	0x00000500


	//   ....[11]....
        /*0d44*/ 	.word	0x00000530


	//   ....[12]....
        /*0d48*/ 	.word	0x00000560


	//   ....[13]....
        /*0d4c*/ 	.word	0x000005f0


	//   ....[14]....
        /*0d50*/ 	.word	0x00000620


	//   ....[15]....
        /*0d54*/ 	.word	0x00000640


	//   ....[16]....
        /*0d58*/ 	.word	0x000006a0


	//   ....[17]....
        /*0d5c*/ 	.word	0x00002b60


	//   ....[18]....
        /*0d60*/ 	.word	0x00002b80


	//   ....[19]....
        /*0d64*/ 	.word	0x00002bb0


	//   ....[20]....
        /*0d68*/ 	.word	0x00002c20


	//   ....[21]....
        /*0d6c*/ 	.word	0x00002db0


	//   ....[22]....
        /*0d70*/ 	.word	0x00002df0


	//   ....[23]....
        /*0d74*/ 	.word	0x00002f30


	//   ....[24]....
        /*0d78*/ 	.word	0x00002fd0


	//   ....[25]....
        /*0d7c*/ 	.word	0x00003100


	//   ....[26]....
        /*0d80*/ 	.word	0x00003120


	//   ....[27]....
        /*0d84*/ 	.word	0x000031b0


	//   ....[28]....
        /*0d88*/ 	.word	0x00003210


	//   ....[29]....
        /*0d8c*/ 	.word	0x000034d0


	//   ....[30]....
        /*0d90*/ 	.word	0x000034e0


	//   ....[31]....
        /*0d94*/ 	.word	0x000038e0


	//   ....[32]....
        /*0d98*/ 	.word	0x000038f0


	//   ....[33]....
        /*0d9c*/ 	.word	0x00004a70


	//   ....[34]....
        /*0da0*/ 	.word	0x00004a90


	//   ....[35]....
        /*0da4*/ 	.word	0x00004c80


	//   ....[36]....
        /*0da8*/ 	.word	0x00004c90


	//   ....[37]....
        /*0dac*/ 	.word	0x00005230


	//   ....[38]....
        /*0db0*/ 	.word	0x00005260


	//   ....[39]....
        /*0db4*/ 	.word	0x00005270


	//   ....[40]....
        /*0db8*/ 	.word	0x000052a0


	//   ....[41]....
        /*0dbc*/ 	.word	0x00006910


	//   ....[42]....
        /*0dc0*/ 	.word	0x00006930


	//   ....[43]....
        /*0dc4*/ 	.word	0x00006b10


	//   ....[44]....
        /*0dc8*/ 	.word	0x00006b20


	//   ....[45]....
        /*0dcc*/ 	.word	0x00007c70


	//   ....[46]....
        /*0dd0*/ 	.word	0x00007c90


	//   ....[47]....
        /*0dd4*/ 	.word	0x00007e50


	//   ....[48]....
        /*0dd8*/ 	.word	0x00007e60


	//   ....[49]....
        /*0ddc*/ 	.word	0x000081b0


	//   ....[50]....
        /*0de0*/ 	.word	0x000081e0


	//   ....[51]....
        /*0de4*/ 	.word	0x00008200


	//   ....[52]....
        /*0de8*/ 	.word	0x00008220


	//   ....[53]....
        /*0dec*/ 	.word	0x00009ab0


	//   ....[54]....
        /*0df0*/ 	.word	0x00009ac0


	//   ....[55]....
        /*0df4*/ 	.word	0x00009af0


	//   ....[56]....
        /*0df8*/ 	.word	0x00009b00


	//   ....[57]....
        /*0dfc*/ 	.word	0x0000b3b0


	//   ....[58]....
        /*0e00*/ 	.word	0x0000b3c0


	//   ....[59]....
        /*0e04*/ 	.word	0x0000b3e0


	//   ....[60]....
        /*0e08*/ 	.word	0x0000b3f0


	//   ....[61]....
        /*0e0c*/ 	.word	0x0000b820


	//   ....[62]....
        /*0e10*/ 	.word	0x0000b840


	//   ....[63]....
        /*0e14*/ 	.word	0x0000baa0


	//   ....[64]....
        /*0e18*/ 	.word	0x0000bab0


	//   ....[65]....
        /*0e1c*/ 	.word	0x0000bcc0


	//   ....[66]....
        /*0e20*/ 	.word	0x0000bce0


	//   ....[67]....
        /*0e24*/ 	.word	0x0000bef0


	//   ....[68]....
        /*0e28*/ 	.word	0x0000bf00


	//   ....[69]....
        /*0e2c*/ 	.word	0x0000c300


	//   ....[70]....
        /*0e30*/ 	.word	0x0000c320


	//   ....[71]....
        /*0e34*/ 	.word	0x0000cf70


	//   ....[72]....
        /*0e38*/ 	.word	0x0000cf80


	//   ....[73]....
        /*0e3c*/ 	.word	0x0000e3b0


	//   ....[74]....
        /*0e40*/ 	.word	0x0000e3d0


	//   ....[75]....
        /*0e44*/ 	.word	0x0000e640


	//   ....[76]....
        /*0e48*/ 	.word	0x0000e650


	//   ....[77]....
        /*0e4c*/ 	.word	0x0000e860


	//   ....[78]....
        /*0e50*/ 	.word	0x0000e880


	//   ....[79]....
        /*0e54*/ 	.word	0x0000ea90


	//   ....[80]....
        /*0e58*/ 	.word	0x0000eaa0


	//   ....[81]....
        /*0e5c*/ 	.word	0x0000ed70


	//   ....[82]....
        /*0e60*/ 	.word	0x0000ed90


	//   ....[83]....
        /*0e64*/ 	.word	0x0000eec0


	//   ....[84]....
        /*0e68*/ 	.word	0x0000ef00


	//   ....[85]....
        /*0e6c*/ 	.word	0x0000ef30


	//   ....[86]....
        /*0e70*/ 	.word	0x0000ef60


	//   ....[87]....
        /*0e74*/ 	.word	0x0000ef90


	//   ....[88]....
        /*0e78*/ 	.word	0x0000efc0


	//   ....[89]....
        /*0e7c*/ 	.word	0x0000f120


	//   ....[90]....
        /*0e80*/ 	.word	0x0000f160


	//   ....[91]....
        /*0e84*/ 	.word	0x0000f190


	//   ....[92]....
        /*0e88*/ 	.word	0x0000f1c0


	//   ....[93]....
        /*0e8c*/ 	.word	0x0000f1f0


	//   ....[94]....
        /*0e90*/ 	.word	0x0000f220


	//   ....[95]....
        /*0e94*/ 	.word	0x0000f2b0


	//   ....[96]....
        /*0e98*/ 	.word	0x0000f2e0


	//   ....[97]....
        /*0e9c*/ 	.word	0x0000f2f0


	//   ....[98]....
        /*0ea0*/ 	.word	0x0000f350


	//   ....[99]....
        /*0ea4*/ 	.word	0x0000f930


	//   ....[100]....
        /*0ea8*/ 	.word	0x0000f990


	//   ....[101]....
        /*0eac*/ 	.word	0x0000f9e0


	//   ....[102]....
        /*0eb0*/ 	.word	0x0000fa30


	//   ....[103]....
        /*0eb4*/ 	.word	0x0000fa80


	//   ....[104]....
        /*0eb8*/ 	.word	0x0000faf0


	//   ....[105]....
        /*0ebc*/ 	.word	0x0000fb30


	//   ....[106]....
        /*0ec0*/ 	.word	0x0000fba0


	//   ....[107]....
        /*0ec4*/ 	.word	0x0000fc10


	//   ....[108]....
        /*0ec8*/ 	.word	0x0000fc70


	//   ....[109]....
        /*0ecc*/ 	.word	0x0000fce0


	//   ....[110]....
        /*0ed0*/ 	.word	0x0000fd40


	//   ....[111]....
        /*0ed4*/ 	.word	0x0000fda0


	//   ....[112]....
        /*0ed8*/ 	.word	0x0000fe10


	//   ....[113]....
        /*0edc*/ 	.word	0x0000fe70


	//   ....[114]....
        /*0ee0*/ 	.word	0x0000fed0


	//   ....[115]....
        /*0ee4*/ 	.word	0x0000ff10


	//   ....[116]....
        /*0ee8*/ 	.word	0x0000ff50


	//   ....[117]....
        /*0eec*/ 	.word	0x0000ffa0


	//   ....[118]....
        /*0ef0*/ 	.word	0x0000fff0


	//   ....[119]....
        /*0ef4*/ 	.word	0x00010060


	//   ....[120]....
        /*0ef8*/ 	.word	0x000100c0


	//   ....[121]....
        /*0efc*/ 	.word	0x00010120


	//   ....[122]....
        /*0f00*/ 	.word	0x00010180


	//   ....[123]....
        /*0f04*/ 	.word	0x000101f0


	//   ....[124]....
        /*0f08*/ 	.word	0x00010250


	//   ....[125]....
        /*0f0c*/ 	.word	0x000102b0


	//   ....[126]....
        /*0f10*/ 	.word	0x000102f0


	//   ....[127]....
        /*0f14*/ 	.word	0x00010330


	//   ....[128]....
        /*0f18*/ 	.word	0x00010380


	//   ....[129]....
        /*0f1c*/ 	.word	0x000103c0


	//   ....[130]....
        /*0f20*/ 	.word	0x00010410


	//   ....[131]....
        /*0f24*/ 	.word	0x00010460


	//   ....[132]....
        /*0f28*/ 	.word	0x000104b0


	//   ....[133]....
        /*0f2c*/ 	.word	0x00010500


	//   ....[134]....
        /*0f30*/ 	.word	0x00010570


	//   ....[135]....
        /*0f34*/ 	.word	0x000105e0


	//   ....[136]....
        /*0f38*/ 	.word	0x00010640


	//   ....[137]....
        /*0f3c*/ 	.word	0x000106a0


	//   ....[138]....
        /*0f40*/ 	.word	0x00010700


	//   ....[139]....
        /*0f44*/ 	.word	0x00010770


	//   ....[140]....
        /*0f48*/ 	.word	0x000107d0


	//   ....[141]....
        /*0f4c*/ 	.word	0x00010830


	//   ....[142]....
        /*0f50*/ 	.word	0x00010890


	//   ....[143]....
        /*0f54*/ 	.word	0x00010900


	//   ....[144]....
        /*0f58*/ 	.word	0x00010960


	//   ....[145]....
        /*0f5c*/ 	.word	0x000109c0


	//   ....[146]....
        /*0f60*/ 	.word	0x00010a20


	//   ....[147]....
        /*0f64*/ 	.word	0x00010a90


	//   ....[148]....
        /*0f68*/ 	.word	0x00010af0


	//   ....[149]....
        /*0f6c*/ 	.word	0x00010b50


	//   ....[150]....
        /*0f70*/ 	.word	0x00010bb0


	//   ....[151]....
        /*0f74*/ 	.word	0x00010c20


	//   ....[152]....
        /*0f78*/ 	.word	0x00010c80


	//   ....[153]....
        /*0f7c*/ 	.word	0x00010ce0


	//   ....[154]....
        /*0f80*/ 	.word	0x00010d40


	//   ....[155]....
        /*0f84*/ 	.word	0x00010db0


	//   ....[156]....
        /*0f88*/ 	.word	0x00010e00


	//   ....[157]....
        /*0f8c*/ 	.word	0x00010e40


	//   ....[158]....
        /*0f90*/ 	.word	0x00010e90


	//   ....[159]....
        /*0f94*/ 	.word	0x00010ee0


	//   ....[160]....
        /*0f98*/ 	.word	0x00010f30


	//   ....[161]....
        /*0f9c*/ 	.word	0x00010fa0


	//   ....[162]....
        /*0fa0*/ 	.word	0x00010fe0


	//   ....[163]....
        /*0fa4*/ 	.word	0x00011030


	//   ....[164]....
        /*0fa8*/ 	.word	0x00011080


	//   ....[165]....
        /*0fac*/ 	.word	0x000110d0


	//   ....[166]....
        /*0fb0*/ 	.word	0x00011120


	//   ....[167]....
        /*0fb4*/ 	.word	0x00011190


	//   ....[168]....
        /*0fb8*/ 	.word	0x000111d0


	//   ....[169]....
        /*0fbc*/ 	.word	0x00011240


	//   ....[170]....
        /*0fc0*/ 	.word	0x000112a0


	//   ....[171]....
        /*0fc4*/ 	.word	0x00011310


	//----- nvinfo : EIATTR_EXIT_INSTR_OFFSETS
	.align		4
.L_258:
        /*0fc8*/ 	.byte	0x04, 0x1c
        /*0fca*/ 	.short	(.L_260 - .L_259)


	//   ....[0]....
.L_259:
        /*0fcc*/ 	.word	0x00000c10


	//   ....[1]....
        /*0fd0*/ 	.word	0x0000f8f0


	//----- nvinfo : EIATTR_MAX_THREADS
	.align		4
.L_260:
        /*0fd4*/ 	.byte	0x04, 0x05
        /*0fd6*/ 	.short	(.L_262 - .L_261)
.L_261:
        /*0fd8*/ 	.word	0x00000100
        /*0fdc*/ 	.word	0x00000001
        /*0fe0*/ 	.word	0x00000001


	//----- nvinfo : EIATTR_CRS_STACK_SIZE
	.align		4
.L_262:
        /*0fe4*/ 	.byte	0x04, 0x1e
        /*0fe6*/ 	.short	(.L_264 - .L_263)
.L_263:
        /*0fe8*/ 	.word	0x00000000
.L_264:


//--------------------- .nv.info._ZN7cutlass13device_kernelIN5flash19enable_sm80_to_sm89INS1_16FlashAttnFwdSm80INS1_25CollectiveMainloopFwdSm80ILi8ELi1ELb0EN4cute5tupleIJNS5_1CILi128EEENS7_ILi32EEENS7_ILi256EEEEEELi256ENS_6half_tEfNS_4arch4Sm80ELb0ELb0ELb1ELb1ELb1ELb1ELb1ELb1EEENS1_21CollectiveEpilogueFwdINS6_IJS8_SA_S9_EEENS6_IJNS7_ILi1EEESI_SI_EEESC_SE_Li256ELb1ELb1ELb1ELb0EEENS1_36VarlenDynamicPersistentTileSchedulerILi128ELi32ELi256ELi256ELb1ELb1ELb0ELb0ELb1ELb1EEEEEEEEEvNT_6ParamsE --------------------------
	.section	.nv.info._ZN7cutlass13device_kernelIN5flash19enable_sm80_to_sm89INS1_16FlashAttnFwdSm80INS1_25CollectiveMainloopFwdSm80ILi8ELi1ELb0EN4cute5tupleIJNS5_1CILi128EEENS7_ILi32EEENS7_ILi256EEEEEELi256ENS_6half_tEfNS_4arch4Sm80ELb0ELb0ELb1ELb1ELb1ELb1ELb1ELb1EEENS1_21CollectiveEpilogueFwdINS6_IJS8_SA_S9_EEENS6_IJNS7_ILi1EEESI_SI_EEESC_SE_Li256ELb1ELb1ELb1ELb0EEENS1_36VarlenDynamicPersistentTileSchedulerILi128ELi32ELi256ELi256ELb1ELb1ELb0ELb0ELb1ELb1EEEEEEEEEvNT_6ParamsE,"",@"SHT_CUDA_INFO"
	.sectionflags	@""
	.align	4


	//----- nvinfo : EIATTR_CUDA_API_VERSION
	.align		4
        /*0000*/ 	.byte	0x04, 0x37
        /*0002*/ 	.short	(.L_266 - .L_265)
.L_265:
        /*0004*/ 	.word	0x00000082


	//----- nvinfo : EIATTR_SW2861232_WAR
	.align		4
.L_266:
        /*0008*/ 	.byte	0x01, 0x35
	.zero		2


	//----- nvinfo : EIATTR_PARAM_CBANK
	.align		4
        /*000c*/ 	.byte	0x04, 0x0a
        /*000e*/ 	.short	(.L_268 - .L_267)
	.align		4
.L_267:
        /*0010*/ 	.word	index@(.nv.constant0._ZN7cutlass13device_kernelIN5flash19enable_sm80_to_sm89INS1_16FlashAttnFwdSm80INS1_25CollectiveMainloopFwdSm80ILi8ELi1ELb0EN4cute5tupleIJNS5_1CILi128EEENS7_ILi32EEENS7_ILi256EEEEEELi256ENS_6half_tEfNS_4arch4Sm80ELb0ELb0ELb1ELb1ELb1ELb1ELb1ELb1EEENS1_21CollectiveEpilogueFwdINS6_IJS8_SA_S9_EEENS6_IJNS7_ILi1EEESI_SI_EEESC_SE_Li256ELb1ELb1ELb1ELb0EEENS1_36VarlenDynamicPersistentTileSchedulerILi128ELi32ELi256ELi256ELb1ELb1ELb0ELb0ELb1ELb1EEEEEEEEEvNT_6ParamsE)
        /*0014*/ 	.short	0x0160
        /*0016*/ 	.short	0x0438


	//----- nvinfo : EIATTR_CBANK_PARAM_SIZE
	.align		4
.L_268:
        /*0018*/ 	.byte	0x03, 0x19
        /*001a*/ 	.short	0x0438


	//----- nvinfo : EIATTR_KPARAM_INFO
	.align		4
        /*001c*/ 	.byte	0x04, 0x17
        /*001e*/ 	.short	(.L_270 - .L_269)
.L_269:
        /*0020*/ 	.word	0x00000000
        /*0024*/ 	.short	0x0000
        /*0026*/ 	.short	0x0000
        /*0028*/ 	.byte	0x00, 0xf0, 0xe1, 0x10


	//----- nvinfo : EIATTR_MAXREG_COUNT
	.align		4
.L_270:
        /*002c*/ 	.byte	0x03, 0x1b
        /*002e*/ 	.short	0x00ff


	//----- nvinfo : EIATTR_NUM_BARRIERS
	.align		4
        /*0030*/ 	.byte	0x02, 0x4c
        /*0032*/ 	.byte	0x06
	.zero		1


	//----- nvinfo : EIATTR_ANNOTATIONS
	.align		4
        /*0034*/ 	.byte	0x04, 0x55
        /*0036*/ 	.short	(.L_272 - .L_271)


	//   ....[0]....
.L_271:
        /* <DEDUP_REMOVED lines=25> */


	//----- nvinfo : EIATTR_MERCURY_ISA_VERSION
	.align		4
.L_272:
        /*01b0*/ 	.byte	0x03, 0x5f
        /*01b2*/ 	.short	0x0000


	//----- nvinfo : EIATTR_INT_WARP_WIDE_INSTR_OFFSETS
	.align		4
        /*01b4*/ 	.byte	0x04, 0x31
        /*01b6*/ 	.short	(.L_274 - .L_273)


	//   ....[0]....
.L_273:
        /*01b8*/ 	.word	0x00012560


	//   ....[1]....
        /*01bc*/ 	.word	0x000125d0


	//----- nvinfo : EIATTR_COOP_GROUP_MASK_REGIDS
	.align		4
.L_274:
        /*01c0*/ 	.byte	0x04, 0x29
        /*01c2*/ 	.short	(.L_276 - .L_275)


	//   ....[0]....
.L_275:
        /*01c4*/ 	.word	0xffffffff


	//   ....[1]....
        /*01c8*/ 	.word	0xffffffff


	//   ....[2]....
        /*01cc*/ 	.word	0xffffffff


	//   ....[3]....
        /*01d0*/ 	.word	0xffffffff


	//   ....[4]....
        /*01d4*/ 	.word	0xffffffff


	//   ....[5]....
        /*01d8*/ 	.word	0xffffffff


	//   ....[6]....
        /*01dc*/ 	.word	0xffffffff


	//   ....[7]....
        /*01e0*/ 	.word	0xffffffff


	//   ....[8]....
        /*01e4*/ 	.word	0xffffffff


	//   ....[9]....
        /*01e8*/ 	.word	0xffffffff


	//   ....[10]....
        /*01ec*/ 	.word	0xffffffff


	//   ....[11]....
        /*01f0*/ 	.word	0xffffffff


	//   ....[12]....
        /*01f4*/ 	.word	0xffffffff


	//   ....[13]....
        /*01f8*/ 	.word	0xffffffff


	//   ....[14]....
        /*01fc*/ 	.word	0xffffffff


	//   ....[15]....
        /*0200*/ 	.word	0xffffffff


	//   ....[16]....
        /*0204*/ 	.word	0xffffffff


	//   ....[17]....
        /*0208*/ 	.word	0xffffffff


	//   ....[18]....
        /*020c*/ 	.word	0xffffffff


	//   ....[19]....
        /*0210*/ 	.word	0xffffffff


	//   ....[20]....
        /*0214*/ 	.word	0xffffffff


	//   ....[21]....
        /*0218*/ 	.word	0xffffffff


	//   ....[22]....
        /*021c*/ 	.word	0xffffffff


	//   ....[23]....
        /*0220*/ 	.word	0xffffffff


	//   ....[24]....
        /*0224*/ 	.word	0xffffffff


	//   ....[25]....
        /*0228*/ 	.word	0xffffffff


	//   ....[26]....
        /*022c*/ 	.word	0xffffffff


	//   ....[27]....
        /*0230*/ 	.word	0xffffffff


	//   ....[28]....
        /*0234*/ 	.word	0xffffffff


	//   ....[29]....
        /*0238*/ 	.word	0xffffffff


	//   ....[30]....
        /*023c*/ 	.word	0xffffffff


	//   ....[31]....
        /*0240*/ 	.word	0xffffffff


	//   ....[32]....
        /*0244*/ 	.word	0xffffffff


	//   ....[33]....
        /*0248*/ 	.word	0xffffffff


	//   ....[34]....
        /*024c*/ 	.word	0xffffffff


	//   ....[35]....
        /*0250*/ 	.word	0xffffffff


	//   ....[36]....
        /*0254*/ 	.word	0xffffffff


	//   ....[37]....
        /*0258*/ 	.word	0xffffffff


	//   ....[38]....
        /*025c*/ 	.word	0xffffffff


	//   ....[39]....
        /*0260*/ 	.word	0xffffffff


	//   ....[40]....
        /*0264*/ 	.word	0xffffffff


	//   ....[41]....
        /*0268*/ 	.word	0xffffffff


	//   ....[42]....
        /*026c*/ 	.word	0xffffffff


	//   ....[43]....
        /*0270*/ 	.word	0xffffffff


	//   ....[44]....
        /*0274*/ 	.word	0xffffffff


	//   ....[45]....
        /*0278*/ 	.word	0xffffffff


	//   ....[46]....
        /*027c*/ 	.word	0xffffffff


	//   ....[47]....
        /*0280*/ 	.word	0xffffffff


	//   ....[48]....
        /*0284*/ 	.word	0xffffffff


	//   ....[49]....
        /*0288*/ 	.word	0xffffffff


	//   ....[50]....
        /*028c*/ 	.word	0xffffffff


	//   ....[51]....
        /*0290*/ 	.word	0xffffffff


	//   ....[52]....
        /*0294*/ 	.word	0xffffffff


	//   ....[53]....
        /*0298*/ 	.word	0xffffffff


	//   ....[54]....
        /*029c*/ 	.word	0xffffffff


	//   ....[55]....
        /*02a0*/ 	.word	0xffffffff


	//   ....[56]....
        /*02a4*/ 	.word	0xffffffff


	//   ....[57]....
        /*02a8*/ 	.word	0xffffffff


	//   ....[58]....
        /*02ac*/ 	.word	0xffffffff


	//   ....[59]....
        /*02b0*/ 	.word	0xffffffff


	//   ....[60]....
        /*02b4*/ 	.word	0xffffffff


	//   ....[61]....
        /*02b8*/ 	.word	0xffffffff


	//   ....[62]....
        /*02bc*/ 	.word	0xffffffff


	//   ....[63]....
        /*02c0*/ 	.word	0xffffffff


	//   ....[64]....
        /*02c4*/ 	.word	0xffffffff


	//   ....[65]....
        /*02c8*/ 	.word	0xffffffff


	//   ....[66]....
        /*02cc*/ 	.word	0xffffffff


	//   ....[67]....
        /*02d0*/ 	.word	0xffffffff


	//   ....[68]....
        /*02d4*/ 	.word	0xffffffff


	//   ....[69]....
        /*02d8*/ 	.word	0xffffffff


	//   ....[70]....
        /*02dc*/ 	.word	0xffffffff


	//   ....[71]....
        /*02e0*/ 	.word	0xffffffff


	//   ....[72]....
        /*02e4*/ 	.word	0xffffffff


	//   ....[73]....
        /*02e8*/ 	.word	0xffffffff


	//   ....[74]....
        /*02ec*/ 	.word	0xffffffff


	//   ....[75]....
        /*02f0*/ 	.word	0xffffffff


	//   ....[76]....
        /*02f4*/ 	.word	0xffffffff


	//   ....[77]....
        /*02f8*/ 	.word	0xffffffff


	//   ....[78]....
        /*02fc*/ 	.word	0xffffffff


	//   ....[79]....
        /*0300*/ 	.word	0xffffffff


	//   ....[80]....
        /*0304*/ 	.word	0xffffffff


	//   ....[81]....
        /*0308*/ 	.word	0xffffffff


	//   ....[82]....
        /*030c*/ 	.word	0xffffffff


	//   ....[83]....
        /*0310*/ 	.word	0xffffffff


	//   ....[84]....
        /*0314*/ 	.word	0xffffffff


	//   ....[85]....
        /*0318*/ 	.word	0xffffffff


	//   ....[86]....
        /*031c*/ 	.word	0xffffffff


	//   ....[87]....
        /*0320*/ 	.word	0xffffffff


	//   ....[88]....
        /*0324*/ 	.word	0xffffffff


	//   ....[89]....
        /*0328*/ 	.word	0xffffffff


	//   ....[90]....
        /*032c*/ 	.word	0xffffffff


	//   ....[91]....
        /*0330*/ 	.word	0xffffffff


	//   ....[92]....
        /*0334*/ 	.word	0xffffffff


	//   ....[93]....
        /*0338*/ 	.word	0xffffffff


	//   ....[94]....
        /*033c*/ 	.word	0xffffffff


	//   ....[95]....
        /*0340*/ 	.word	0xffffffff


	//   ....[96]....
        /*0344*/ 	.word	0xffffffff


	//   ....[97]....
        /*0348*/ 	.word	0xffffffff


	//   ....[98]....
        /*034c*/ 	.word	0xffffffff


	//   ....[99]....
        /*0350*/ 	.word	0xffffffff


	//   ....[100]....
        /*0354*/ 	.word	0xffffffff


	//   ....[101]....
        /*0358*/ 	.word	0xffffffff


	//   ....[102]....
        /*035c*/ 	.word	0xffffffff


	//   ....[103]....
        /*0360*/ 	.word	0xffffffff


	//   ....[104]....
        /*0364*/ 	.word	0xffffffff


	//   ....[105]....
        /*0368*/ 	.word	0xffffffff


	//   ....[106]....
        /*036c*/ 	.word	0xffffffff


	//   ....[107]....
        /*0370*/ 	.word	0xffffffff


	//   ....[108]....
        /*0374*/ 	.word	0xffffffff


	//   ....[109]....
        /*0378*/ 	.word	0xffffffff


	//   ....[110]....
        /*037c*/ 	.word	0xffffffff


	//   ....[111]....
        /*0380*/ 	.word	0xffffffff


	//   ....[112]....
        /*0384*/ 	.word	0xffffffff


	//   ....[113]....
        /*0388*/ 	.word	0xffffffff


	//   ....[114]....
        /*038c*/ 	.word	0xffffffff


	//   ....[115]....
        /*0390*/ 	.word	0xffffffff


	//   ....[116]....
        /*0394*/ 	.word	0xffffffff


	//   ....[117]....
        /*0398*/ 	.word	0xffffffff


	//   ....[118]....
        /*039c*/ 	.word	0xffffffff


	//   ....[119]....
        /*03a0*/ 	.word	0xffffffff


	//   ....[120]....
        /*03a4*/ 	.word	0xffffffff


	//   ....[121]....
        /*03a8*/ 	.word	0xffffffff


	//   ....[122]....
        /*03ac*/ 	.word	0xffffffff


	//   ....[123]....
        /*03b0*/ 	.word	0xffffffff


	//   ....[124]....
        /*03b4*/ 	.word	0xffffffff


	//   ....[125]....
        /*03b8*/ 	.word	0xffffffff


	//   ....[126]....
        /*03bc*/ 	.word	0xffffffff


	//   ....[127]....
        /*03c0*/ 	.word	0xffffffff


	//   ....[128]....
        /*03c4*/ 	.word	0xffffffff


	//   ....[129]....
        /*03c8*/ 	.word	0xffffffff


	//   ....[130]....
        /*03cc*/ 	.word	0xffffffff


	//   ....[131]....
        /*03d0*/ 	.word	0xffffffff


	//   ....[132]....
        /*03d4*/ 	.word	0xffffffff


	//   ....[133]....
        /*03d8*/ 	.word	0xffffffff


	//   ....[134]....
        /*03dc*/ 	.word	0xffffffff


	//   ....[135]....
        /*03e0*/ 	.word	0xffffffff


	//   ....[136]....
        /*03e4*/ 	.word	0xffffffff


	//   ....[137]....
        /*03e8*/ 	.word	0xffffffff


	//   ....[138]....
        /*03ec*/ 	.word	0xffffffff


	//   ....[139]....
        /*03f0*/ 	.word	0xffffffff


	//   ....[140]....
        /*03f4*/ 	.word	0xffffffff


	//   ....[141]....
        /*03f8*/ 	.word	0xffffffff


	//   ....[142]....
        /*03fc*/ 	.word	0xffffffff


	//   ....[143]....
        /*0400*/ 	.word	0xffffffff


	//   ....[144]....
        /*0404*/ 	.word	0xffffffff


	//   ....[145]....
        /*0408*/ 	.word	0xffffffff


	//   ....[146]....
        /*040c*/ 	.word	0xffffffff


	//   ....[147]....
        /*0410*/ 	.word	0xffffffff


	//   ....[148]....
        /*0414*/ 	.word	0xffffffff


	//   ....[149]....
        /*0418*/ 	.word	0xffffffff


	//   ....[150]....
        /*041c*/ 	.word	0xffffffff


	//   ....[151]....
        /*0420*/ 	.word	0xffffffff


	//   ....[152]....
        /*0424*/ 	.word	0xffffffff


	//   ....[153]....
        /*0428*/ 	.word	0xffffffff


	//   ....[154]....
        /*042c*/ 	.word	0xffffffff


	//   ....[155]....
        /*0430*/ 	.word	0xffffffff


	//   ....[156]....
        /*0434*/ 	.word	0xffffffff


	//   ....[157]....
        /*0438*/ 	.word	0xffffffff


	//   ....[158]....
        /*043c*/ 	.word	0xffffffff


	//   ....[159]....
        /*0440*/ 	.word	0xffffffff


	//   ....[160]....
        /*0444*/ 	.word	0xffffffff


	//   ....[161]....
        /*0448*/ 	.word	0xffffffff


	//   ....[162]....
        /*044c*/ 	.word	0xffffffff


	//   ....[163]....
        /*0450*/ 	.word	0xffffffff


	//   ....[164]....
        /*0454*/ 	.word	0xffffffff


	//   ....[165]....
        /*0458*/ 	.word	0xffffffff


	//   ....[166]....
        /*045c*/ 	.word	0xffffffff


	//   ....[167]....
        /*0460*/ 	.word	0xffffffff


	//   ....[168]....
        /*0464*/ 	.word	0xffffffff


	//   ....[169]....
        /*0468*/ 	.word	0xffffffff


	//   ....[170]....
        /*046c*/ 	.word	0xffffffff


	//   ....[171]....
        /*0470*/ 	.word	0xffffffff


	//   ....[172]....
        /*0474*/ 	.word	0xffffffff


	//   ....[173]....
        /*0478*/ 	.word	0xffffffff


	//   ....[174]....
        /*047c*/ 	.word	0xffffffff


	//   ....[175]....
        /*0480*/ 	.word	0xffffffff


	//   ....[176]....
        /*0484*/ 	.word	0xffffffff


	//   ....[177]....
        /*0488*/ 	.word	0xffffffff


	//----- nvinfo : EIATTR_COOP_GROUP_INSTR_OFFSETS
	.align		4
.L_276:
        /*048c*/ 	.byte	0x04, 0x28
        /*048e*/ 	.short	(.L_278 - .L_277)


	//   ....[0]....
.L_277:
        /*0490*/ 	.word	0x00000050


	//   ....[1]....
        /*0494*/ 	.word	0x000001e0


	//   ....[2]....
        /*0498*/ 	.word	0x00000210


	//   ....[3]....
        /*049c*/ 	.word	0x00000240


	//   ....[4]....
        /*04a0*/ 	.word	0x00000270


	//   ....[5]....
        /*04a4*/ 	.word	0x000002a0


	//   ....[6]....
        /*04a8*/ 	.word	0x000002d0


	//   ....[7]....
        /*04ac*/ 	.word	0x00000440


	//   ....[8]....
        /*04b0*/ 	.word	0x00000480


	//   ....[9]....
        /*04b4*/ 	.word	0x000004b0


	//   ....[10]....
        /*04b8*/ 	.word	0x000004e0


	//   ....[11]....
        /*04bc*/ 	.word	0x00000510


	//   ....[12]....
        /*04c0*/ 	.word	0x00000540


	//   ....[13]....
        /*04c4*/ 	.word	0x000005d0


	//   ....[14]....
        /*04c8*/ 	.word	0x00000600


	//   ....[15]....
        /*04cc*/ 	.word	0x00000620


	//   ....[16]....
        /*04d0*/ 	.word	0x00000680


	//   ....[17]....
        /*04d4*/ 	.word	0x000033b0


	//   ....[18]....
        /*04d8*/ 	.word	0x000033c0


	//   ....[19]....
        /*04dc*/ 	.word	0x000045d0


	//   ....[20]....
        /*04e0*/ 	.word	0x000045e0


	//   ....[21]....
        /*04e4*/ 	.word	0x000056f0


	//   ....[22]....
        /*04e8*/ 	.word	0x00005710


	//   ....[23]....
        /*04ec*/ 	.word	0x00005ad0


	//   ....[24]....
        /*04f0*/ 	.word	0x00005ae0


	//   ....[25]....
        /*04f4*/ 	.word	0x00006790


	//   ....[26]....
        /*04f8*/ 	.word	0x000067b0


	//   ....[27]....
        /*04fc*/ 	.word	0x00006930


	//   ....[28]....
        /*0500*/ 	.word	0x00006940


	//   ....[29]....
        /*0504*/ 	.word	0x00006aa0


	//   ....[30]....
        /*0508*/ 	.word	0x00006ac0


	//   ....[31]....
        /*050c*/ 	.word	0x00006c20


	//   ....[32]....
        /*0510*/ 	.word	0x00006c30


	//   ....[33]....
        /*0514*/ 	.word	0x00007040


	//   ....[34]....
        /*0518*/ 	.word	0x00007050


	//   ....[35]....
        /*051c*/ 	.word	0x000072c0


	//   ....[36]....
        /*0520*/ 	.word	0x00007300


	//   ....[37]....
        /*0524*/ 	.word	0x00007340


	//   ....[38]....
        /*0528*/ 	.word	0x00007370


	//   ....[39]....
        /*052c*/ 	.word	0x0000a490


	//   ....[40]....
        /*0530*/ 	.word	0x0000a4d0


	//   ....[41]....
        /*0534*/ 	.word	0x0000a510


	//   ....[42]....
        /*0538*/ 	.word	0x0000a540


	//   ....[43]....
        /*053c*/ 	.word	0x0000dbb0


	//   ....[44]....
        /*0540*/ 	.word	0x0000dbc0


	//   ....[45]....
        /*0544*/ 	.word	0x0000e870


	//   ....[46]....
        /*0548*/ 	.word	0x0000e890


	//   ....[47]....
        /*054c*/ 	.word	0x0000ec40


	//   ....[48]....
        /*0550*/ 	.word	0x0000ec50


	//   ....[49]....
        /*0554*/ 	.word	0x0000ec80


	//   ....[50]....
        /*0558*/ 	.word	0x0000ec90


	//   ....[51]....
        /*055c*/ 	.word	0x0000f9e0


	//   ....[52]....
        /*0560*/ 	.word	0x0000f9f0


	//   ....[53]....
        /*0564*/ 	.word	0x000105d0


	//   ....[54]....
        /*0568*/ 	.word	0x000105f0


	//   ....[55]....
        /*056c*/ 	.word	0x00010830


	//   ....[56]....
        /*0570*/ 	.word	0x00010850


	//   ....[57]....
        /*0574*/ 	.word	0x00010870


	//   ....[58]....
        /*0578*/ 	.word	0x00010890


	//   ....[59]....
        /*057c*/ 	.word	0x00011b50


	//   ....[60]....
        /*0580*/ 	.word	0x00011b80


	//   ....[61]....
        /*0584*/ 	.word	0x00011ba0


	//   ....[62]....
        /*0588*/ 	.word	0x00011bc0


	//   ....[63]....
        /*058c*/ 	.word	0x00013340


	//   ....[64]....
        /*0590*/ 	.word	0x00013360


	//   ....[65]....
        /*0594*/ 	.word	0x00013370


	//   ....[66]....
        /*0598*/ 	.word	0x00013390


	//   ....[67]....
        /*059c*/ 	.word	0x00013750


	//   ....[68]....
        /*05a0*/ 	.word	0x00013770


	//   ....[69]....
        /*05a4*/ 	.word	0x000138d0


	//   ....[70]....
        /*05a8*/ 	.word	0x000138e0


	//   ....[71]....
        /*05ac*/ 	.word	0x00013a50


	//   ....[72]....
        /*05b0*/ 	.word	0x00013a70


	//   ....[73]....
        /*05b4*/ 	.word	0x00013be0


	//   ....[74]....
        /*05b8*/ 	.word	0x00013bf0


	//   ....[75]....
        /*05bc*/ 	.word	0x00013f50


	//   ....[76]....
        /*05c0*/ 	.word	0x00013f70


	//   ....[77]....
        /*05c4*/ 	.word	0x00014ce0


	//   ....[78]....
        /*05c8*/ 	.word	0x00014cf0


	//   ....[79]....
        /*05cc*/ 	.word	0x00016230


	//   ....[80]....
        /*05d0*/ 	.word	0x00016250


	//   ....[81]....
        /*05d4*/ 	.word	0x000163c0


	//   ....[82]....
        /*05d8*/ 	.word	0x000163d0


	//   ....[83]....
        /*05dc*/ 	.word	0x00016540


	//   ....[84]....
        /*05e0*/ 	.word	0x00016560


	//   ....[85]....
        /*05e4*/ 	.word	0x000166d0


	//   ....[86]....
        /*05e8*/ 	.word	0x000166e0


	//   ....[87]....
        /*05ec*/ 	.word	0x000168f0


	//   ....[88]....
        /*05f0*/ 	.word	0x00016910


	//   ....[89]....
        /*05f4*/ 	.word	0x00016a30


	//   ....[90]....
        /*05f8*/ 	.word	0x00016a70


	//   ....[91]....
        /*05fc*/ 	.word	0x00016aa0


	//   ....[92]....
        /*0600*/ 	.word	0x00016ad0


	//   ....[93]....
        /*0604*/ 	.word	0x00016b00


	//   ....[94]....
        /*0608*/ 	.word	0x00016b30


	//   ....[95]....
        /*060c*/ 	.word	0x00016c90


	//   ....[96]....
        /*0610*/ 	.word	0x00016cd0


	//   ....[97]....
        /*0614*/ 	.word	0x00016d00


	//   ....[98]....
        /*0618*/ 	.word	0x00016d30


	//   ....[99]....
        /*061c*/ 	.word	0x00016d60


	//   ....[100]....
        /*0620*/ 	.word	0x00016d90


	//   ....[101]....
        /*0624*/ 	.word	0x00016e20


	//   ....[102]....
        /*0628*/ 	.word	0x00016e50


	//   ....[103]....
        /*062c*/ 	.word	0x00016e60


	//   ....[104]....
        /*0630*/ 	.word	0x00016ec0


	//   ....[105]....
        /*0634*/ 	.word	0x00017400


	//   ....[106]....
        /*0638*/ 	.word	0x00017460


	//   ....[107]....
        /*063c*/ 	.word	0x000174b0


	//   ....[108]....
        /*0640*/ 	.word	0x00017500


	//   ....[109]....
        /*0644*/ 	.word	0x00017550


	//   ....[110]....
        /*0648*/ 	.word	0x000175c0


	//   ....[111]....
        /*064c*/ 	.word	0x00017610


	//   ....[112]....
        /*0650*/ 	.word	0x00017670


	//   ....[113]....
        /*0654*/ 	.word	0x000176e0


	//   ....[114]....
        /*0658*/ 	.word	0x00017740


	//   ....[115]....
        /*065c*/ 	.word	0x000177b0


	//   ....[116]....
        /*0660*/ 	.word	0x00017820


	//   ....[117]....
        /*0664*/ 	.word	0x00017890


	//   ....[118]....
        /*0668*/ 	.word	0x000178f0


	//   ....[119]....
        /*066c*/ 	.word	0x00017960


	//   ....[120]....
        /*0670*/ 	.word	0x000179d0


	//   ....[121]....
        /*0674*/ 	.word	0x00017a40


	//   ....[122]....
        /*0678*/ 	.word	0x00017aa0


	//   ....[123]....
        /*067c*/ 	.word	0x00017b10


	//   ....[124]....
        /*0680*/ 	.word	0x00017b80


	//   ....[125]....
        /*0684*/ 	.word	0x00017bd0


	//   ....[126]....
        /*0688*/ 	.word	0x00017c10


	//   ....[127]....
        /*068c*/ 	.word	0x00017c60


	//   ....[128]....
        /*0690*/ 	.word	0x00017cb0


	//   ....[129]....
        /*0694*/ 	.word	0x00017d10


	//   ....[130]....
        /*0698*/ 	.word	0x00017d80


	//   ....[131]....
        /*069c*/ 	.word	0x00017df0


	//   ....[132]....
        /*06a0*/ 	.word	0x00017e40


	//   ....[133]....
        /*06a4*/ 	.word	0x00017e80


	//   ....[134]....
        /*06a8*/ 	.word	0x00017ed0


	//   ....[135]....
        /*06ac*/ 	.word	0x00017f10


	//   ....[136]....
        /*06b0*/ 	.word	0x00017f60


	//   ....[137]....
        /*06b4*/ 	.word	0x00017fb0


	//   ....[138]....
        /*06b8*/ 	.word	0x00018000


	//   ....[139]....
        /*06bc*/ 	.word	0x00018040


	//   ....[140]....
        /*06c0*/ 	.word	0x000180b0


	//   ....[141]....
        /*06c4*/ 	.word	0x00018120


	//   ....[142]....
        /*06c8*/ 	.word	0x00018190


	//   ....[143]....
        /*06cc*/ 	.word	0x000181f0


	//   ....[144]....
        /*06d0*/ 	.word	0x00018260


	//   ....[145]....
        /*06d4*/ 	.word	0x000182d0


	//   ....[146]....
        /*06d8*/ 	.word	0x00018340


	//   ....[147]....
        /*06dc*/ 	.word	0x000183a0


	//   ....[148]....
        /*06e0*/ 	.word	0x00018410


	//   ....[149]....
        /*06e4*/ 	.word	0x00018480


	//   ....[150]....
        /*06e8*/ 	.word	0x000184f0


	//   ....[151]....
        /*06ec*/ 	.word	0x00018550


	//   ....[152]....
        /*06f0*/ 	.word	0x000185c0


	//   ....[153]....
        /*06f4*/ 	.word	0x00018630


	//   ....[154]....
        /*06f8*/ 	.word	0x000186a0


	//   ....[155]....
        /*06fc*/ 	.word	0x00018700


	//   ....[156]....
        /*0700*/ 	.word	0x00018770


	//   ....[157]....
        /*0704*/ 	.word	0x000187e0


	//   ....[158]....
        /*0708*/ 	.word	0x00018850


	//   ....[159]....
        /*070c*/ 	.word	0x000188b0


	//   ....[160]....
        /*0710*/ 	.word	0x00018920


	//   ....[161]....
        /*0714*/ 	.word	0x00018990


	//   ....[162]....
        /*0718*/ 	.word	0x000189e0


	//   ....[163]....
        /*071c*/ 	.word	0x00018a20


	//   ....[164]....
        /*0720*/ 	.word	0x00018a70


	//   ....[165]....
        /*0724*/ 	.word	0x00018ac0


	//   ....[166]....
        /*0728*/ 	.word	0x00018b10


	//   ....[167]....
        /*072c*/ 	.word	0x00018b80


	//   ....[168]....
        /*0730*/ 	.word	0x00018bd0


	//   ....[169]....
        /*0734*/ 	.word	0x00018c20


	//   ....[170]....
        /*0738*/ 	.word	0x00018c70


	//   ....[171]....
        /*073c*/ 	.word	0x00018cc0


	//   ....[172]....
        /*0740*/ 	.word	0x00018d10


	//   ....[173]....
        /*0744*/ 	.word	0x00018d80


	//   ....[174]....
        /*0748*/ 	.word	0x00018dd0


	//   ....[175]....
        /*074c*/ 	.word	0x00018e30


	//   ....[176]....
        /*0750*/ 	.word	0x00018e90


	//   ....[177]....
        /*0754*/ 	.word	0x00018f00


	//----- nvinfo : EIATTR_EXIT_INSTR_OFFSETS
	.align		4
.L_278:
        /*0758*/ 	.byte	0x04, 0x1c
        /*075a*/ 	.short	(.L_280 - .L_279)


	//   ....[0]....
.L_279:
        /*075c*/ 	.word	0x00000b40


	//   ....[1]....
        /*0760*/ 	.word	0x000173c0


	//----- nvinfo : EIATTR_MAX_THREADS
	.align		4
.L_280:
        /*0764*/ 	.byte	0x04, 0x05
        /*0766*/ 	.short	(.L_282 - .L_281)
.L_281:
        /*0768*/ 	.word	0x00000100
        /*076c*/ 	.word	0x00000001
        /*0770*/ 	.word	0x00000001


	//----- nvinfo : EIATTR_CRS_STACK_SIZE
	.align		4
.L_282:
        /*0774*/ 	.byte	0x04, 0x1e
        /*0776*/ 	.short	(.L_284 - .L_283)
.L_283:
        /*0778*/ 	.word	0x00000000
.L_284:


//--------------------- .nv.info._ZN7cutlass13device_kernelIN5flash19enable_sm80_to_sm89INS1_16FlashAttnFwdSm80INS1_25CollectiveMainloopFwdSm80ILi8ELi1ELb1EN4cute5tupleIJNS5_1CILi128EEENS7_ILi48EEENS7_ILi256EEEEEELi256ENS_6half_tEfNS_4arch4Sm80ELb0ELb1ELb1ELb0ELb1ELb0ELb1ELb1EEENS1_21CollectiveEpilogueFwdINS6_IJS8_SA_S9_EEENS6_IJNS7_ILi1EEESI_SI_EEESC_SE_Li256ELb0ELb1ELb1ELb0EEENS1_19SingleTileSchedulerILb0ELb1ELb1ELi128EEEEEEEEEvNT_6ParamsE --------------------------
	.section	.nv.info._ZN7cutlass13device_kernelIN5flash19enable_sm80_to_sm89INS1_16FlashAttnFwdSm80INS1_25CollectiveMainloopFwdSm80ILi8ELi1ELb1EN4cute5tupleIJNS5_1CILi128EEENS7_ILi48EEENS7_ILi256EEEEEELi256ENS_6half_tEfNS_4arch4Sm80ELb0ELb1ELb1ELb0ELb1ELb0ELb1ELb1EEENS1_21CollectiveEpilogueFwdINS6_IJS8_SA_S9_EEENS6_IJNS7_ILi1EEESI_SI_EEESC_SE_Li256ELb0ELb1ELb1ELb0EEENS1_19SingleTileSchedulerILb0ELb1ELb1ELi128EEEEEEEEEvNT_6ParamsE,"",@"SHT_CUDA_INFO"
	.sectionflags	@""
	.align	4


	//----- nvinfo : EIATTR_CUDA_API_VERSION
	.align		4
        /*0000*/ 	.byte	0x04, 0x37
        /*0002*/ 	.short	(.L_286 - .L_285)
.L_285:
        /*0004*/ 	.word	0x00000082


	//----- nvinfo : EIATTR_SW2861232_WAR
	.align		4
.L_286:
        /*0008*/ 	.byte	0x01, 0x35
	.zero		2


	//----- nvinfo : EIATTR_PARAM_CBANK
	.align		4
        /*000c*/ 	.byte	0x04, 0x0a
        /*000e*/ 	.short	(.L_288 - .L_287)
	.align		4
.L_287:
        /*0010*/ 	.word	index@(.nv.constant0._ZN7cutlass13device_kernelIN5flash19enable_sm80_to_sm89INS1_16FlashAttnFwdSm80INS1_25CollectiveMainloopFwdSm80ILi8ELi1ELb1EN4cute5tupleIJNS5_1CILi128EEENS7_ILi48EEENS7_ILi256EEEEEELi256ENS_6half_tEfNS_4arch4Sm80ELb0ELb1ELb1ELb0ELb1ELb0ELb1ELb1EEENS1_21CollectiveEpilogueFwdINS6_IJS8_SA_S9_EEENS6_IJNS7_ILi1EEESI_SI_EEESC_SE_Li256ELb0ELb1ELb1ELb0EEENS1_19SingleTileSchedulerILb0ELb1ELb1ELi128EEEEEEEEEvNT_6ParamsE)
        /*0014*/ 	.short	0x0160
        /*0016*/ 	.short	0x0418


	//----- nvinfo : EIATTR_CBANK_PARAM_SIZE
	.align		4
.L_288:
        /*0018*/ 	.byte	0x03, 0x19
        /*001a*/ 	.short	0x0418


	//----- nvinfo : EIATTR_KPARAM_INFO
	.align		4
        /*001c*/ 	.byte	0x04, 0x17
        /*001e*/ 	.short	(.L_290 - .L_289)
.L_289:
        /*0020*/ 	.word	0x00000000
        /*0024*/ 	.short	0x0000
        /*0026*/ 	.short	0x0000
        /*0028*/ 	.byte	0x00, 0xf0, 0x61, 0x10


	//----- nvinfo : EIATTR_MAXREG_COUNT
	.align		4
.L_290:
        /*002c*/ 	.byte	0x03, 0x1b
        /*002e*/ 	.short	0x00ff


	//----- nvinfo : EIATTR_NUM_BARRIERS
	.align		4
        /*0030*/ 	.byte	0x02, 0x4c
        /*0032*/ 	.byte	0x02
	.zero		1


	//----- nvinfo : EIATTR_ANNOTATIONS
	.align		4
        /*0034*/ 	.byte	0x04, 0x55
        /*0036*/ 	.short	(.L_292 - .L_291)


	//   ....[0]....
.L_291:
        /* <DEDUP_REMOVED lines=81> */


	//----- nvinfo : EIATTR_MERCURY_ISA_VERSION
	.align		4
.L_292:
        /*0538*/ 	.byte	0x03, 0x5f
        /*053a*/ 	.short	0x0000


	//----- nvinfo : EIATTR_COOP_GROUP_MASK_REGIDS
	.align		4
        /*053c*/ 	.byte	0x04, 0x29
        /*053e*/ 	.short	(.L_294 - .L_293)


	//   ....[0]....
.L_293:
        /*0540*/ 	.word	0xffffffff


	//   ....[1]....
        /*0544*/ 	.word	0xffffffff


	//   ....[2]....
        /*0548*/ 	.word	0xffffffff


	//   ....[3]....
        /*054c*/ 	.word	0xffffffff


	//   ....[4]....
        /*0550*/ 	.word	0xffffffff


	//   ....[5]....
        /*0554*/ 	.word	0xffffffff


	//   ....[6]....
        /*0558*/ 	.word	0xffffffff


	//   ....[7]....
        /*055c*/ 	.word	0xffffffff


	//   ....[8]....
        /*0560*/ 	.word	0xffffffff


	//   ....[9]....
        /*0564*/ 	.word	0xffffffff


	//   ....[10]....
        /*0568*/ 	.word	0xffffffff


	//   ....[11]....
        /*056c*/ 	.word	0xffffffff


	//   ....[12]....
        /*0570*/ 	.word	0xffffffff


	//   ....[13]....
        /*0574*/ 	.word	0xffffffff


	//   ....[14]....
        /*0578*/ 	.word	0xffffffff


	//   ....[15]....
        /*057c*/ 	.word	0xffffffff


	//   ....[16]....
        /*0580*/ 	.word	0xffffffff


	//   ....[17]....
        /*0584*/ 	.word	0xffffffff


	//   ....[18]....
        /*0588*/ 	.word	0xffffffff


	//   ....[19]....
        /*058c*/ 	.word	0xffffffff


	//   ....[20]....
        /*0590*/ 	.word	0xffffffff


	//   ....[21]....
        /*0594*/ 	.word	0xffffffff


	//   ....[22]....
        /*0598*/ 	.word	0xffffffff


	//   ....[23]....
        /*059c*/ 	.word	0xffffffff


	//   ....[24]....
        /*05a0*/ 	.word	0xffffffff


	//   ....[25]....
        /*05a4*/ 	.word	0xffffffff


	//   ....[26]....
        /*05a8*/ 	.word	0xffffffff


	//   ....[27]....
        /*05ac*/ 	.word	0xffffffff


	//   ....[28]....
        /*05b0*/ 	.word	0xffffffff


	//   ....[29]....
        /*05b4*/ 	.word	0xffffffff


	//   ....[30]....
        /*05b8*/ 	.word	0xffffffff


	//   ....[31]....
        /*05bc*/ 	.word	0xffffffff


	//   ....[32]....
        /*05c0*/ 	.word	0xffffffff


	//   ....[33]....
        /*05c4*/ 	.word	0xffffffff


	//   ....[34]....
        /*05c8*/ 	.word	0xffffffff


	//   ....[35]....
        /*05cc*/ 	.word	0xffffffff


	//   ....[36]....
        /*05d0*/ 	.word	0xffffffff


	//   ....[37]....
        /*05d4*/ 	.word	0xffffffff


	//   ....[38]....
        /*05d8*/ 	.word	0xffffffff


	//   ....[39]....
        /*05dc*/ 	.word	0xffffffff


	//   ....[40]....
        /*05e0*/ 	.word	0xffffffff


	//   ....[41]....
        /*05e4*/ 	.word	0xffffffff


	//   ....[42]....
        /*05e8*/ 	.word	0xffffffff


	//   ....[43]....
        /*05ec*/ 	.word	0xffffffff


	//   ....[44]....
        /*05f0*/ 	.word	0xffffffff


	//   ....[45]....
        /*05f4*/ 	.word	0xffffffff


	//   ....[46]....
        /*05f8*/ 	.word	0xffffffff


	//   ....[47]....
        /*05fc*/ 	.word	0xffffffff


	//   ....[48]....
        /*0600*/ 	.word	0xffffffff


	//   ....[49]....
        /*0604*/ 	.word	0xffffffff


	//   ....[50]....
        /*0608*/ 	.word	0xffffffff


	//   ....[51]....
        /*060c*/ 	.word	0xffffffff


	//   ....[52]....
        /*0610*/ 	.word	0xffffffff


	//   ....[53]....
        /*0614*/ 	.word	0xffffffff


	//   ....[54]....
        /*0618*/ 	.word	0xffffffff


	//   ....[55]....
        /*061c*/ 	.word	0xffffffff


	//   ....[56]....
        /*0620*/ 	.word	0xffffffff


	//   ....[57]....
        /*0624*/ 	.word	0xffffffff


	//   ....[58]....
        /*0628*/ 	.word	0xffffffff


	//   ....[59]....
        /*062c*/ 	.word	0xffffffff


	//   ....[60]....
        /*0630*/ 	.word	0xffffffff


	//   ....[61]....
        /*0634*/ 	.word	0xffffffff


	//   ....[62]....
        /*0638*/ 	.word	0xffffffff


	//   ....[63]....
        /*063c*/ 	.word	0xffffffff


	//   ....[64]....
        /*0640*/ 	.word	0xffffffff


	//   ....[65]....
        /*0644*/ 	.word	0xffffffff


	//   ....[66]....
        /*0648*/ 	.word	0xffffffff


	//   ....[67]....
        /*064c*/ 	.word	0xffffffff


	//   ....[68]....
        /*0650*/ 	.word	0xffffffff


	//   ....[69]....
        /*0654*/ 	.word	0xffffffff


	//   ....[70]....
        /*0658*/ 	.word	0xffffffff


	//   ....[71]....
        /*065c*/ 	.word	0xffffffff


	//   ....[72]....
        /*0660*/ 	.word	0xffffffff


	//   ....[73]....
        /*0664*/ 	.word	0xffffffff


	//   ....[74]....
        /*0668*/ 	.word	0xffffffff


	//   ....[75]....
        /*066c*/ 	.word	0xffffffff


	//   ....[76]....
        /*0670*/ 	.word	0xffffffff


	//   ....[77]....
        /*0674*/ 	.word	0xffffffff


	//   ....[78]....
        /*0678*/ 	.word	0xffffffff


	//   ....[79]....
        /*067c*/ 	.word	0xffffffff


	//   ....[80]....
        /*0680*/ 	.word	0xffffffff


	//   ....[81]....
        /*0684*/ 	.word	0xffffffff


	//   ....[82]....
        /*0688*/ 	.word	0xffffffff


	//   ....[83]....
        /*068c*/ 	.word	0xffffffff


	//   ....[84]....
        /*0690*/ 	.word	0xffffffff


	//   ....[85]....
        /*0694*/ 	.word	0xffffffff


	//   ....[86]....
        /*0698*/ 	.word	0xffffffff


	//----- nvinfo : EIATTR_COOP_GROUP_INSTR_OFFSETS
	.align		4
.L_294:
        /*069c*/ 	.byte	0x04, 0x28
        /*069e*/ 	.short	(.L_296 - .L_295)


	//   ....[0]....
.L_295:
        /*06a0*/ 	.word	0x00000060


	//   ....[1]....
        /*06a4*/ 	.word	0x00001710


	//   ....[2]....
        /*06a8*/ 	.word	0x00001740


	//   ....[3]....
        /*06ac*/ 	.word	0x00001770


	//   ....[4]....
        /*06b0*/ 	.word	0x000017b0


	//   ....[5]....
        /*06b4*/ 	.word	0x000017e0


	//   ....[6]....
        /*06b8*/ 	.word	0x000019d0


	//   ....[7]....
        /*06bc*/ 	.word	0x000019f0


	//   ....[8]....
        /*06c0*/ 	.word	0x00001a00


	//   ....[9]....
        /*06c4*/ 	.word	0x00001b70


	//   ....[10]....
        /*06c8*/ 	.word	0x00001bb0


	//   ....[11]....
        /*06cc*/ 	.word	0x00001bd0


	//   ....[12]....
        /*06d0*/ 	.word	0x00001c60


	//   ....[13]....
        /*06d4*/ 	.word	0x00002100


	//   ....[14]....
        /*06d8*/ 	.word	0x00002130


	//   ....[15]....
        /*06dc*/ 	.word	0x000025a0


	//   ....[16]....
        /*06e0*/ 	.word	0x000025b0


	//   ....[17]....
        /*06e4*/ 	.word	0x00003680


	//   ....[18]....
        /*06e8*/ 	.word	0x00003690


	//   ....[19]....
        /*06ec*/ 	.word	0x000037a0


	//   ....[20]....
        /*06f0*/ 	.word	0x000037c0


	//   ....[21]....
        /*06f4*/ 	.word	0x00003c40


	//   ....[22]....
        /*06f8*/ 	.word	0x00004340


	//   ....[23]....
        /*06fc*/ 	.word	0x00004bf0


	//   ....[24]....
        /*0700*/ 	.word	0x00004c90


	//   ....[25]....
        /*0704*/ 	.word	0x00004cb0


	//   ....[26]....
        /*0708*/ 	.word	0x00004db0


	//   ....[27]....
        /*070c*/ 	.word	0x00006060


	//   ....[28]....
        /*0710*/ 	.word	0x00006080


	//   ....[29]....
        /*0714*/ 	.word	0x000061d0


	//   ....[30]....
        /*0718*/ 	.word	0x000061e0


	//   ....[31]....
        /*071c*/ 	.word	0x00007280


	//   ....[32]....
        /*0720*/ 	.word	0x000072c0


	//   ....[33]....
        /*0724*/ 	.word	0x000072d0


	//   ....[34]....
        /*0728*/ 	.word	0x000072e0


	//   ....[35]....
        /*072c*/ 	.word	0x00007590


	//   ....[36]....
        /*0730*/ 	.word	0x000078c0


	//   ....[37]....
        /*0734*/ 	.word	0x00007f70


	//   ....[38]....
        /*0738*/ 	.word	0x00007f90


	//   ....[39]....
        /*073c*/ 	.word	0x000087b0


	//   ....[40]....
        /*0740*/ 	.word	0x000088b0


	//   ....[41]....
        /*0744*/ 	.word	0x0000a210


	//   ....[42]....
        /*0748*/ 	.word	0x0000a220


	//   ....[43]....
        /*074c*/ 	.word	0x0000a390


	//   ....[44]....
        /*0750*/ 	.word	0x0000a3a0


	//   ....[45]....
        /*0754*/ 	.word	0x0000b3b0


	//   ....[46]....
        /*0758*/ 	.word	0x0000b3f0


	//   ....[47]....
        /*075c*/ 	.word	0x0000b400


	//   ....[48]....
        /*0760*/ 	.word	0x0000b410


	//   ....[49]....
        /*0764*/ 	.word	0x0000b700


	//   ....[50]....
        /*0768*/ 	.word	0x0000b720


	//   ....[51]....
        /*076c*/ 	.word	0x0000bd30


	//   ....[52]....
        /*0770*/ 	.word	0x0000bd50


	//   ....[53]....
        /*0774*/ 	.word	0x0000d3a0


	//   ....[54]....
        /*0778*/ 	.word	0x0000d3c0


	//   ....[55]....
        /*077c*/ 	.word	0x0000d570


	//   ....[56]....
        /*0780*/ 	.word	0x0000d580


	//   ....[57]....
        /*0784*/ 	.word	0x0000e580


	//   ....[58]....
        /*0788*/ 	.word	0x0000e5a0


	//   ....[59]....
        /*078c*/ 	.word	0x0000e5b0


	//   ....[60]....
        /*0790*/ 	.word	0x0000e5c0


	//   ....[61]....
        /*0794*/ 	.word	0x0000e8d0


	//   ....[62]....
        /*0798*/ 	.word	0x0000eda0


	//   ....[63]....
        /*079c*/ 	.word	0x0000f280


	//   ....[64]....
        /*07a0*/ 	.word	0x0000f2a0


	//   ....[65]....
        /*07a4*/ 	.word	0x0000faa0


	//   ....[66]....
        /*07a8*/ 	.word	0x0000fbc0


	//   ....[67]....
        /*07ac*/ 	.word	0x00010f80


	//   ....[68]....
        /*07b0*/ 	.word	0x00010f90


	//   ....[69]....
        /*07b4*/ 	.word	0x00010fc0


	//   ....[70]....
        /*07b8*/ 	.word	0x00010fd0


	//   ....[71]....
        /*07bc*/ 	.word	0x00011ef0


	//   ....[72]....
        /*07c0*/ 	.word	0x00011f20


	//   ....[73]....
        /*07c4*/ 	.word	0x00011f50


	//   ....[74]....
        /*07c8*/ 	.word	0x00011f80


	//   ....[75]....
        /*07cc*/ 	.word	0x00012020


	//   ....[76]....
        /*07d0*/ 	.word	0x00012070


	//   ....[77]....
        /*07d4*/ 	.word	0x00012c80


	//   ....[78]....
        /*07d8*/ 	.word	0x00012c90


	//   ....[79]....
        /*07dc*/ 	.word	0x00013c00


	//   ....[80]....
        /*07e0*/ 	.word	0x00013c60


	//   ....[81]....
        /*07e4*/ 	.word	0x00013cc0


	//   ....[82]....
        /*07e8*/ 	.word	0x00013d20


	//   ....[83]....
        /*07ec*/ 	.word	0x00013d70


	//   ....[84]....
        /*07f0*/ 	.word	0x00013dd0


	//   ....[85]....
        /*07f4*/ 	.word	0x00013e20


	//   ....[86]....
        /*07f8*/ 	.word	0x00013e80


	//----- nvinfo : EIATTR_EXIT_INSTR_OFFSETS
	.align		4
.L_296:
        /*07fc*/ 	.byte	0x04, 0x1c
        /*07fe*/ 	.short	(.L_298 - .L_297)


	//   ....[0]....
.L_297:
        /*0800*/ 	.word	0x000001c0


	//   ....[1]....
        /*0804*/ 	.word	0x00012ca0


	//   ....[2]....
        /*0808*/ 	.word	0x00013840


	//   ....[3]....
        /*080c*/ 	.word	0x00013890


	//   ....[4]....
        /*0810*/ 	.word	0x000138c0


	//   ....[5]....
        /*0814*/ 	.word	0x00013920


	//   ....[6]....
        /*0818*/ 	.word	0x00013bb0


	//----- nvinfo : EIATTR_CTAIDZ_USED
	.align		4
.L_298:
        /*081c*/ 	.byte	0x01, 0x04
	.zero		2


	//----- nvinfo : EIATTR_MAX_THREADS
	.align		4
        /*0820*/ 	.byte	0x04, 0x05
        /*0822*/ 	.short	(.L_300 - .L_299)
.L_299:
        /*0824*/ 	.word	0x00000100
        /*0828*/ 	.word	0x00000001
        /*082c*/ 	.word	0x00000001


	//----- nvinfo : EIATTR_CRS_STACK_SIZE
	.align		4
.L_300:
        /*0830*/ 	.byte	0x04, 0x1e
        /*0832*/ 	.short	(.L_302 - .L_301)
.L_301:
        /*0834*/ 	.word	0x00000000
.L_302:


//--------------------- .nv.info._ZN7cutlass13device_kernelIN5flash19enable_sm80_to_sm89INS1_16FlashAttnFwdSm80INS1_25CollectiveMainloopFwdSm80ILi8ELi1ELb1EN4cute5tupleIJNS5_1CILi128EEENS7_ILi48EEENS7_ILi256EEEEEELi256ENS_6half_tEfNS_4arch4Sm80ELb0ELb1ELb1ELb1ELb1ELb0ELb1ELb1EEENS1_21CollectiveEpilogueFwdINS6_IJS8_SA_S9_EEENS6_IJNS7_ILi1EEESI_SI_EEESC_SE_Li256ELb1ELb1ELb1ELb0EEENS1_36VarlenDynamicPersistentTileSchedulerILi128ELi48ELi256ELi256ELb1ELb1ELb0ELb1ELb0ELb1EEEEEEEEEvNT_6ParamsE --------------------------
	.section	.nv.info._ZN7cutlass13device_kernelIN5flash19enable_sm80_to_sm89INS1_16FlashAttnFwdSm80INS1_25CollectiveMainloopFwdSm80ILi8ELi1ELb1EN4cute5tupleIJNS5_1CILi128EEENS7_ILi48EEENS7_ILi256EEEEEELi256ENS_6half_tEfNS_4arch4Sm80ELb0ELb1ELb1ELb1ELb1ELb0ELb1ELb1EEENS1_21CollectiveEpilogueFwdINS6_IJS8_SA_S9_EEENS6_IJNS7_ILi1EEESI_SI_EEESC_SE_Li256ELb1ELb1ELb1ELb0EEENS1_36VarlenDynamicPersistentTileSchedulerILi128ELi48ELi256ELi256ELb1ELb1ELb0ELb1ELb0ELb1EEEEEEEEEvNT_6ParamsE,"",@"SHT_CUDA_INFO"
	.sectionflags	@""
	.align	4


	//----- nvinfo : EIATTR_CUDA_API_VERSION
	.align		4
        /*0000*/ 	.byte	0x04, 0x37
        /*0002*/ 	.short	(.L_304 - .L_303)
.L_303:
        /*0004*/ 	.word	0x00000082


	//----- nvinfo : EIATTR_SW2861232_WAR
	.align		4
.L_304:
        /*0008*/ 	.byte	0x01, 0x35
	.zero		2


	//----- nvinfo : EIATTR_PARAM_CBANK
	.align		4
        /*000c*/ 	.byte	0x04, 0x0a
        /*000e*/ 	.short	(.L_306 - .L_305)
	.align		4
.L_305:
        /*0010*/ 	.word	index@(.nv.constant0._ZN7cutlass13device_kernelIN5flash19enable_sm80_to_sm89INS1_16FlashAttnFwdSm80INS1_25CollectiveMainloopFwdSm80ILi8ELi1ELb1EN4cute5tupleIJNS5_1CILi128EEENS7_ILi48EEENS7_ILi256EEEEEELi256ENS_6half_tEfNS_4arch4Sm80ELb0ELb1ELb1ELb1ELb1ELb0ELb1ELb1EEENS1_21CollectiveEpilogueFwdINS6_IJS8_SA_S9_EEENS6_IJNS7_ILi1EEESI_SI_EEESC_SE_Li256ELb1ELb1ELb1ELb0EEENS1_36VarlenDynamicPersistentTileSchedulerILi128ELi48ELi256ELi256ELb1ELb1ELb0ELb1ELb0ELb1EEEEEEEEEvNT_6ParamsE)
        /*0014*/ 	.short	0x0160
        /*0016*/ 	.short	0x0438


	//----- nvinfo : EIATTR_CBANK_PARAM_SIZE
	.align		4
.L_306:
        /*0018*/ 	.byte	0x03, 0x19
        /*001a*/ 	.short	0x0438


	//----- nvinfo : EIATTR_KPARAM_INFO
	.align		4
        /*001c*/ 	.byte	0x04, 0x17
        /*001e*/ 	.short	(.L_308 - .L_307)
.L_307:
        /*0020*/ 	.word	0x00000000
        /*0024*/ 	.short	0x0000
        /*0026*/ 	.short	0x0000
        /*0028*/ 	.byte	0x00, 0xf0, 0xe1, 0x10


	//----- nvinfo : EIATTR_MAXREG_COUNT
	.align		4
.L_308:
        /*002c*/ 	.byte	0x03, 0x1b
        /*002e*/ 	.short	0x00ff


	//----- nvinfo : EIATTR_NUM_BARRIERS
	.align		4
        /*0030*/ 	.byte	0x02, 0x4c
        /*0032*/ 	.byte	0x06
	.zero		1


	//----- nvinfo : EIATTR_ANNOTATIONS
	.align		4
        /*0034*/ 	.byte	0x04, 0x55
        /*0036*/ 	.short	(.L_310 - .L_309)


	//   ....[0]....
.L_309:
        /* <DEDUP_REMOVED lines=476> */


	//----- nvinfo : EIATTR_MERCURY_ISA_VERSION
	.align		4
.L_310:
        /*1de8*/ 	.byte	0x03, 0x5f
        /*1dea*/ 	.short	0x0000


	//----- nvinfo : EIATTR_INT_WARP_WIDE_INSTR_OFFSETS
	.align		4
        /*1dec*/ 	.byte	0x04, 0x31
        /*1dee*/ 	.short	(.L_312 - .L_311)


	//   ....[0]....
.L_311:
        /*1df0*/ 	.word	0x000144f0


	//   ....[1]....
        /*1df4*/ 	.word	0x00014570


	//----- nvinfo : EIATTR_COOP_GROUP_MASK_REGIDS
	.align		4
.L_312:
        /*1df8*/ 	.byte	0x04, 0x29
        /*1dfa*/ 	.short	(.L_314 - .L_313)


	//   ....[0]....
.L_313:
        /*1dfc*/ 	.word	0xffffffff


	//   ....[1]....
        /*1e00*/ 	.word	0xffffffff


	//   ....[2]....
        /*1e04*/ 	.word	0xffffffff


	//   ....[3]....
        /*1e08*/ 	.word	0xffffffff


	//   ....[4]....
        /*1e0c*/ 	.word	0xffffffff


	//   ....[5]....
        /*1e10*/ 	.word	0xffffffff


	//   ....[6]....
        /*1e14*/ 	.word	0xffffffff


	//   ....[7]....
        /*1e18*/ 	.word	0xffffffff


	//   ....[8]....
        /*1e1c*/ 	.word	0xffffffff


	//   ....[9]....
        /*1e20*/ 	.word	0xffffffff


	//   ....[10]....
        /*1e24*/ 	.word	0xffffffff


	//   ....[11]....
        /*1e28*/ 	.word	0xffffffff


	//   ....[12]....
        /*1e2c*/ 	.word	0xffffffff


	//   ....[13]....
        /*1e30*/ 	.word	0xffffffff


	//   ....[14]....
        /*1e34*/ 	.word	0xffffffff


	//   ....[15]....
        /*1e38*/ 	.word	0xffffffff


	//   ....[16]....
        /*1e3c*/ 	.word	0xffffffff


	//   ....[17]....
        /*1e40*/ 	.word	0xffffffff


	//   ....[18]....
        /*1e44*/ 	.word	0xffffffff


	//   ....[19]....
        /*1e48*/ 	.word	0xffffffff


	//   ....[20]....
        /*1e4c*/ 	.word	0xffffffff


	//   ....[21]....
        /*1e50*/ 	.word	0xffffffff


	//   ....[22]....
        /*1e54*/ 	.word	0xffffffff


	//   ....[23]....
        /*1e58*/ 	.word	0xffffffff


	//   ....[24]....
        /*1e5c*/ 	.word	0xffffffff


	//   ....[25]....
        /*1e60*/ 	.word	0xffffffff


	//   ....[26]....
        /*1e64*/ 	.word	0xffffffff


	//   ....[27]....
        /*1e68*/ 	.word	0xffffffff


	//   ....[28]....
        /*1e6c*/ 	.word	0xffffffff


	//   ....[29]....
        /*1e70*/ 	.word	0xffffffff


	//   ....[30]....
        /*1e74*/ 	.word	0xffffffff


	//   ....[31]....
        /*1e78*/ 	.word	0xffffffff


	//   ....[32]....
        /*1e7c*/ 	.word	0xffffffff


	//   ....[33]....
        /*1e80*/ 	.word	0xffffffff


	//   ....[34]....
        /*1e84*/ 	.word	0xffffffff


	//   ....[35]....
        /*1e88*/ 	.word	0xffffffff


	//   ....[36]....
        /*1e8c*/ 	.word	0xffffffff


	//   ....[37]....
        /*1e90*/ 	.word	0xffffffff


	//   ....[38]....
        /*1e94*/ 	.word	0xffffffff


	//   ....[39]....
        /*1e98*/ 	.word	0xffffffff


	//   ....[40]....
        /*1e9c*/ 	.word	0xffffffff


	//   ....[41]....
        /*1ea0*/ 	.word	0xffffffff


	//   ....[42]....
        /*1ea4*/ 	.word	0xffffffff


	//   ....[43]....
        /*1ea8*/ 	.word	0xffffffff


	//   ....[44]....
        /*1eac*/ 	.word	0xffffffff


	//   ....[45]....
        /*1eb0*/ 	.word	0xffffffff


	//   ....[46]....
        /*1eb4*/ 	.word	0xffffffff


	//   ....[47]....
        /*1eb8*/ 	.word	0xffffffff


	//   ....[48]....
        /*1ebc*/ 	.word	0xffffffff


	//   ....[49]....
        /*1ec0*/ 	.word	0xffffffff


	//   ....[50]....
        /*1ec4*/ 	.word	0xffffffff


	//   ....[51]....
        /*1ec8*/ 	.word	0xffffffff


	//   ....[52]....
        /*1ecc*/ 	.word	0xffffffff


	//   ....[53]....
        /*1ed0*/ 	.word	0xffffffff


	//   ....[54]....
        /*1ed4*/ 	.word	0xffffffff


	//   ....[55]....
        /*1ed8*/ 	.word	0xffffffff


	//   ....[56]....
        /*1edc*/ 	.word	0xffffffff


	//   ....[57]....
        /*1ee0*/ 	.word	0xffffffff


	//   ....[58]....
        /*1ee4*/ 	.word	0xffffffff


	//   ....[59]....
        /*1ee8*/ 	.word	0xffffffff


	//   ....[60]....
        /*1eec*/ 	.word	0xffffffff


	//   ....[61]....
        /*1ef0*/ 	.word	0xffffffff


	//   ....[62]....
        /*1ef4*/ 	.word	0xffffffff


	//   ....[63]....
        /*1ef8*/ 	.word	0xffffffff


	//   ....[64]....
        /*1efc*/ 	.word	0xffffffff


	//   ....[65]....
        /*1f00*/ 	.word	0xffffffff


	//   ....[66]....
        /*1f04*/ 	.word	0xffffffff


	//   ....[67]....
        /*1f08*/ 	.word	0xffffffff


	//   ....[68]....
        /*1f0c*/ 	.word	0xffffffff


	//   ....[69]....
        /*1f10*/ 	.word	0xffffffff


	//   ....[70]....
        /*1f14*/ 	.word	0xffffffff


	//   ....[71]....
        /*1f18*/ 	.word	0xffffffff


	//   ....[72]....
        /*1f1c*/ 	.word	0xffffffff


	//   ....[73]....
        /*1f20*/ 	.word	0xffffffff


	//   ....[74]....
        /*1f24*/ 	.word	0xffffffff


	//   ....[75]....
        /*1f28*/ 	.word	0xffffffff


	//   ....[76]....
        /*1f2c*/ 	.word	0xffffffff


	//   ....[77]....
        /*1f30*/ 	.word	0xffffffff


	//   ....[78]....
        /*1f34*/ 	.word	0xffffffff


	//   ....[79]....
        /*1f38*/ 	.word	0xffffffff


	//   ....[80]....
        /*1f3c*/ 	.word	0xffffffff


	//   ....[81]....
        /*1f40*/ 	.word	0xffffffff


	//   ....[82]....
        /*1f44*/ 	.word	0xffffffff


	//   ....[83]....
        /*1f48*/ 	.word	0xffffffff


	//   ....[84]....
        /*1f4c*/ 	.word	0xffffffff


	//   ....[85]....
        /*1f50*/ 	.word	0xffffffff


	//   ....[86]....
        /*1f54*/ 	.word	0xffffffff


	//   ....[87]....
        /*1f58*/ 	.word	0xffffffff


	//   ....[88]....
        /*1f5c*/ 	.word	0xffffffff


	//   ....[89]....
        /*1f60*/ 	.word	0xffffffff


	//   ....[90]....
        /*1f64*/ 	.word	0xffffffff


	//   ....[91]....
        /*1f68*/ 	.word	0xffffffff


	//   ....[92]....
        /*1f6c*/ 	.word	0xffffffff


	//   ....[93]....
        /*1f70*/ 	.word	0xffffffff


	//   ....[94]....
        /*1f74*/ 	.word	0xffffffff


	//   ....[95]....
        /*1f78*/ 	.word	0xffffffff


	//   ....[96]....
        /*1f7c*/ 	.word	0xffffffff


	//   ....[97]....
        /*1f80*/ 	.word	0xffffffff


	//   ....[98]....
        /*1f84*/ 	.word	0xffffffff


	//   ....[99]....
        /*1f88*/ 	.word	0xffffffff


	//   ....[100]....
        /*1f8c*/ 	.word	0xffffffff


	//   ....[101]....
        /*1f90*/ 	.word	0xffffffff


	//   ....[102]....
        /*1f94*/ 	.word	0xffffffff


	//   ....[103]....
        /*1f98*/ 	.word	0xffffffff


	//   ....[104]....
        /*1f9c*/ 	.word	0xffffffff


	//   ....[105]....
        /*1fa0*/ 	.word	0xffffffff


	//   ....[106]....
        /*1fa4*/ 	.word	0xffffffff


	//   ....[107]....
        /*1fa8*/ 	.word	0xffffffff


	//   ....[108]....
        /*1fac*/ 	.word	0xffffffff


	//   ....[109]....
        /*1fb0*/ 	.word	0xffffffff


	//   ....[110]....
        /*1fb4*/ 	.word	0xffffffff


	//   ....[111]....
        /*1fb8*/ 	.word	0xffffffff


	//   ....[112]....
        /*1fbc*/ 	.word	0xffffffff


	//   ....[113]....
        /*1fc0*/ 	.word	0xffffffff


	//   ....[114]....
        /*1fc4*/ 	.word	0xffffffff


	//   ....[115]....
        /*1fc8*/ 	.word	0xffffffff


	//   ....[116]....
        /*1fcc*/ 	.word	0xffffffff


	//   ....[117]....
        /*1fd0*/ 	.word	0xffffffff


	//   ....[118]....
        /*1fd4*/ 	.word	0xffffffff


	//   ....[119]....
        /*1fd8*/ 	.word	0xffffffff


	//   ....[120]....
        /*1fdc*/ 	.word	0xffffffff


	//   ....[121]....
        /*1fe0*/ 	.word	0xffffffff


	//   ....[122]....
        /*1fe4*/ 	.word	0xffffffff


	//   ....[123]....
        /*1fe8*/ 	.word	0xffffffff


	//   ....[124]....
        /*1fec*/ 	.word	0xffffffff


	//   ....[125]....
        /*1ff0*/ 	.word	0xffffffff


	//   ....[126]....
        /*1ff4*/ 	.word	0xffffffff


	//   ....[127]....
        /*1ff8*/ 	.word	0xffffffff


	//   ....[128]....
        /*1ffc*/ 	.word	0xffffffff


	//   ....[129]....
        /*2000*/ 	.word	0xffffffff


	//   ....[130]....
        /*2004*/ 	.word	0xffffffff


	//   ....[131]....
        /*2008*/ 	.word	0xffffffff


	//   ....[132]....
        /*200c*/ 	.word	0xffffffff


	//   ....[133]....
        /*2010*/ 	.word	0xffffffff


	//   ....[134]....
        /*2014*/ 	.word	0xffffffff


	//   ....[135]....
        /*2018*/ 	.word	0xffffffff


	//   ....[136]....
        /*201c*/ 	.word	0xffffffff


	//   ....[137]....
        /*2020*/ 	.word	0xffffffff


	//   ....[138]....
        /*2024*/ 	.word	0xffffffff


	//   ....[139]....
        /*2028*/ 	.word	0xffffffff


	//   ....[140]....
        /*202c*/ 	.word	0xffffffff


	//   ....[141]....
        /*2030*/ 	.word	0xffffffff


	//   ....[142]....
        /*2034*/ 	.word	0xffffffff


	//   ....[143]....
        /*2038*/ 	.word	0xffffffff


	//   ....[144]....
        /*203c*/ 	.word	0xffffffff


	//   ....[145]....
        /*2040*/ 	.word	0xffffffff


	//   ....[146]....
        /*2044*/ 	.word	0xffffffff


	//   ....[147]....
        /*2048*/ 	.word	0xffffffff


	//   ....[148]....
        /*204c*/ 	.word	0xffffffff


	//   ....[149]....
        /*2050*/ 	.word	0xffffffff


	//   ....[150]....
        /*2054*/ 	.word	0xffffffff


	//   ....[151]....
        /*2058*/ 	.word	0xffffffff


	//   ....[152]....
        /*205c*/ 	.word	0xffffffff


	//   ....[153]....
        /*2060*/ 	.word	0xffffffff


	//   ....[154]....
        /*2064*/ 	.word	0xffffffff


	//   ....[155]....
        /*2068*/ 	.word	0xffffffff


	//   ....[156]....
        /*206c*/ 	.word	0xffffffff


	//   ....[157]....
        /*2070*/ 	.word	0xffffffff


	//   ....[158]....
        /*2074*/ 	.word	0xffffffff


	//   ....[159]....
        /*2078*/ 	.word	0xffffffff


	//   ....[160]....
        /*207c*/ 	.word	0xffffffff


	//   ....[161]....
        /*2080*/ 	.word	0xffffffff


	//   ....[162]....
        /*2084*/ 	.word	0xffffffff


	//   ....[163]....
        /*2088*/ 	.word	0xffffffff


	//   ....[164]....
        /*208c*/ 	.word	0xffffffff


	//   ....[165]....
        /*2090*/ 	.word	0xffffffff


	//   ....[166]....
        /*2094*/ 	.word	0xffffffff


	//   ....[167]....
        /*2098*/ 	.word	0xffffffff


	//   ....[168]....
        /*209c*/ 	.word	0xffffffff


	//   ....[169]....
        /*20a0*/ 	.word	0xffffffff


	//   ....[170]....
        /*20a4*/ 	.word	0xffffffff


	//   ....[171]....
        /*20a8*/ 	.word	0xffffffff


	//   ....[172]....
        /*20ac*/ 	.word	0xffffffff


	//   ....[173]....
        /*20b0*/ 	.word	0xffffffff


	//   ....[174]....
        /*20b4*/ 	.word	0xffffffff


	//   ....[175]....
        /*20b8*/ 	.word	0xffffffff


	//   ....[176]....
        /*20bc*/ 	.word	0xffffffff


	//   ....[177]....
        /*20c0*/ 	.word	0xffffffff


	//   ....[178]....
        /*20c4*/ 	.word	0xffffffff


	//   ....[179]....
        /*20c8*/ 	.word	0xffffffff


	//   ....[180]....
        /*20cc*/ 	.word	0xffffffff


	//   ....[181]....
        /*20d0*/ 	.word	0xffffffff


	//   ....[182]....
        /*20d4*/ 	.word	0xffffffff


	//   ....[183]....
        /*20d8*/ 	.word	0xffffffff


	//   ....[184]....
        /*20dc*/ 	.word	0xffffffff


	//   ....[185]....
        /*20e0*/ 	.word	0xffffffff


	//   ....[186]....
        /*20e4*/ 	.word	0xffffffff


	//   ....[187]....
        /*20e8*/ 	.word	0xffffffff


	//   ....[188]....
        /*20ec*/ 	.word	0xffffffff


	//   ....[189]....
        /*20f0*/ 	.word	0xffffffff


	//   ....[190]....
        /*20f4*/ 	.word	0xffffffff


	//   ....[191]....
        /*20f8*/ 	.word	0xffffffff


	//   ....[192]....
        /*20fc*/ 	.word	0xffffffff


	//   ....[193]....
        /*2100*/ 	.word	0xffffffff


	//   ....[194]....
        /*2104*/ 	.word	0xffffffff


	//   ....[195]....
        /*2108*/ 	.word	0xffffffff


	//   ....[196]....
        /*210c*/ 	.word	0xffffffff


	//   ....[197]....
        /*2110*/ 	.word	0xffffffff


	//   ....[198]....
        /*2114*/ 	.word	0xffffffff


	//   ....[199]....
        /*2118*/ 	.word	0xffffffff


	//   ....[200]....
        /*211c*/ 	.word	0xffffffff


	//   ....[201]....
        /*2120*/ 	.word	0xffffffff


	//   ....[202]....
        /*2124*/ 	.word	0xffffffff


	//   ....[203]....
        /*2128*/ 	.word	0xffffffff


	//   ....[204]....
        /*212c*/ 	.word	0xffffffff


	//   ....[205]....
        /*2130*/ 	.word	0xffffffff


	//   ....[206]....
        /*2134*/ 	.word	0xffffffff


	//   ....[207]....
        /*2138*/ 	.word	0xffffffff


	//   ....[208]....
        /*213c*/ 	.word	0xffffffff


	//   ....[209]....
        /*2140*/ 	.word	0xffffffff


	//   ....[210]....
        /*2144*/ 	.word	0xffffffff


	//   ....[211]....
        /*2148*/ 	.word	0xffffffff


	//   ....[212]....
        /*214c*/ 	.word	0xffffffff


	//   ....[213]....
        /*2150*/ 	.word	0xffffffff


	//   ....[214]....
        /*2154*/ 	.word	0xffffffff


	//   ....[215]....
        /*2158*/ 	.word	0xffffffff


	//   ....[216]....
        /*215c*/ 	.word	0xffffffff


	//   ....[217]....
        /*2160*/ 	.word	0xffffffff


	//   ....[218]....
        /*2164*/ 	.word	0xffffffff


	//   ....[219]....
        /*2168*/ 	.word	0xffffffff


	//   ....[220]....
        /*216c*/ 	.word	0xffffffff


	//   ....[221]....
        /*2170*/ 	.word	0xffffffff


	//   ....[222]....
        /*2174*/ 	.word	0xffffffff


	//   ....[223]....
        /*2178*/ 	.word	0xffffffff


	//   ....[224]....
        /*217c*/ 	.word	0xffffffff


	//   ....[225]....
        /*2180*/ 	.word	0xffffffff


	//   ....[226]....
        /*2184*/ 	.word	0xffffffff


	//   ....[227]....
        /*2188*/ 	.word	0xffffffff


	//   ....[228]....
        /*218c*/ 	.word	0xffffffff


	//   ....[229]....
        /*2190*/ 	.word	0xffffffff


	//   ....[230]....
        /*2194*/ 	.word	0xffffffff


	//   ....[231]....
        /*2198*/ 	.word	0xffffffff


	//----- nvinfo : EIATTR_COOP_GROUP_INSTR_OFFSETS
	.align		4
.L_314:
        /*219c*/ 	.byte	0x04, 0x28
        /*219e*/ 	.short	(.L_316 - .L_315)


	//   ....[0]....
.L_315:
        /*21a0*/ 	.word	0x00000050


	//   ....[1]....
        /*21a4*/ 	.word	0x00000200


	//   ....[2]....
        /*21a8*/ 	.word	0x00000230


	//   ....[3]....
        /*21ac*/ 	.word	0x00000260


	//   ....[4]....
        /*21b0*/ 	.word	0x00000290


	//   ....[5]....
        /*21b4*/ 	.word	0x000002c0


	//   ....[6]....
        /*21b8*/ 	.word	0x000002f0


	//   ....[7]....
        /*21bc*/ 	.word	0x00000450


	//   ....[8]....
        /*21c0*/ 	.word	0x00000490


	//   ....[9]....
        /*21c4*/ 	.word	0x000004c0


	//   ....[10]....
        /*21c8*/ 	.word	0x000004f0


	//   ....[11]....
        /*21cc*/ 	.word	0x00000520


	//   ....[12]....
        /*21d0*/ 	.word	0x00000550


	//   ....[13]....
        /*21d4*/ 	.word	0x000005e0


	//   ....[14]....
        /*21d8*/ 	.word	0x00000630


	//   ....[15]....
        /*21dc*/ 	.word	0x00000650


	//   ....[16]....
        /*21e0*/ 	.word	0x000006b0


	//   ....[17]....
        /*21e4*/ 	.word	0x00003550


	//   ....[18]....
        /*21e8*/ 	.word	0x00003580


	//   ....[19]....
        /*21ec*/ 	.word	0x000035b0


	//   ....[20]....
        /*21f0*/ 	.word	0x000035d0


	//   ....[21]....
        /*21f4*/ 	.word	0x000037b0


	//   ....[22]....
        /*21f8*/ 	.word	0x000037d0


	//   ....[23]....
        /*21fc*/ 	.word	0x00003810


	//   ....[24]....
        /*2200*/ 	.word	0x00003840


	//   ....[25]....
        /*2204*/ 	.word	0x00003a90


	//   ....[26]....
        /*2208*/ 	.word	0x00003ac0


	//   ....[27]....
        /*220c*/ 	.word	0x00003cc0


	//   ....[28]....
        /*2210*/ 	.word	0x00003d10


	//   ....[29]....
        /*2214*/ 	.word	0x00003ff0


	//   ....[30]....
        /*2218*/ 	.word	0x00004000


	//   ....[31]....
        /*221c*/ 	.word	0x00004500


	//   ....[32]....
        /*2220*/ 	.word	0x00004510


	//   ....[33]....
        /*2224*/ 	.word	0x00005760


	//   ....[34]....
        /*2228*/ 	.word	0x00005780


	//   ....[35]....
        /*222c*/ 	.word	0x000059e0


	//   ....[36]....
        /*2230*/ 	.word	0x000059f0


	//   ....[37]....
        /*2234*/ 	.word	0x00005d60


	//   ....[38]....
        /*2238*/ 	.word	0x00006320


	//   ....[39]....
        /*223c*/ 	.word	0x00006910


	//   ....[40]....
        /*2240*/ 	.word	0x00006940


	//   ....[41]....
        /*2244*/ 	.word	0x00006960


	//   ....[42]....
        /*2248*/ 	.word	0x00006970


	//   ....[43]....
        /*224c*/ 	.word	0x00008190


	//   ....[44]....
        /*2250*/ 	.word	0x000081b0


	//   ....[45]....
        /*2254*/ 	.word	0x00008400


	//   ....[46]....
        /*2258*/ 	.word	0x00008410


	//   ....[47]....
        /*225c*/ 	.word	0x00009500


	//   ....[48]....
        /*2260*/ 	.word	0x00009520


	//   ....[49]....
        /*2264*/ 	.word	0x00009790


	//   ....[50]....
        /*2268*/ 	.word	0x000097a0


	//   ....[51]....
        /*226c*/ 	.word	0x00009b20


	//   ....[52]....
        /*2270*/ 	.word	0x0000a140


	//   ....[53]....
        /*2274*/ 	.word	0x0000a7f0


	//   ....[54]....
        /*2278*/ 	.word	0x0000a820


	//   ....[55]....
        /*227c*/ 	.word	0x0000a840


	//   ....[56]....
        /*2280*/ 	.word	0x0000a860


	//   ....[57]....
        /*2284*/ 	.word	0x0000c690


	//   ....[58]....
        /*2288*/ 	.word	0x0000c6b0


	//   ....[59]....
        /*228c*/ 	.word	0x0000c900


	//   ....[60]....
        /*2290*/ 	.word	0x0000c910


	//   ....[61]....
        /*2294*/ 	.word	0x0000d9d0


	//   ....[62]....
        /*2298*/ 	.word	0x0000d9f0


	//   ....[63]....
        /*229c*/ 	.word	0x0000dc60


	//   ....[64]....
        /*22a0*/ 	.word	0x0000dc70


	//   ....[65]....
        /*22a4*/ 	.word	0x0000e090


	//   ....[66]....
        /*22a8*/ 	.word	0x0000e0c0


	//   ....[67]....
        /*22ac*/ 	.word	0x0000e0e0


	//   ....[68]....
        /*22b0*/ 	.word	0x0000e100


	//   ....[69]....
        /*22b4*/ 	.word	0x0000fc10


	//   ....[70]....
        /*22b8*/ 	.word	0x0000fd00


	//   ....[71]....
        /*22bc*/ 	.word	0x0000fe70


	//   ....[72]....
        /*22c0*/ 	.word	0x0000fe80


	//   ....[73]....
        /*22c4*/ 	.word	0x00010f70


	//   ....[74]....
        /*22c8*/ 	.word	0x00010f90


	//   ....[75]....
        /*22cc*/ 	.word	0x00011140


	//   ....[76]....
        /*22d0*/ 	.word	0x00011150


	//   ....[77]....
        /*22d4*/ 	.word	0x00011410


	//   ....[78]....
        /*22d8*/ 	.word	0x00011a30


	//   ....[79]....
        /*22dc*/ 	.word	0x000120e0


	//   ....[80]....
        /*22e0*/ 	.word	0x00012110


	//   ....[81]....
        /*22e4*/ 	.word	0x00012130


	//   ....[82]....
        /*22e8*/ 	.word	0x00012150


	//   ....[83]....
        /*22ec*/ 	.word	0x00013ab0


	//   ....[84]....
        /*22f0*/ 	.word	0x00013b00


	//   ....[85]....
        /*22f4*/ 	.word	0x00013b20


	//   ....[86]....
        /*22f8*/ 	.word	0x00013b30


	//   ....[87]....
        /*22fc*/ 	.word	0x000153b0


	//   ....[88]....
        /*2300*/ 	.word	0x000153d0


	//   ....[89]....
        /*2304*/ 	.word	0x000153f0


	//   ....[90]....
        /*2308*/ 	.word	0x00015410


	//   ....[91]....
        /*230c*/ 	.word	0x000157d0


	//   ....[92]....
        /*2310*/ 	.word	0x000157f0


	//   ....[93]....
        /*2314*/ 	.word	0x00015a30


	//   ....[94]....
        /*2318*/ 	.word	0x00015a40


	//   ....[95]....
        /*231c*/ 	.word	0x00015c30


	//   ....[96]....
        /*2320*/ 	.word	0x00015c50


	//   ....[97]....
        /*2324*/ 	.word	0x00015e40


	//   ....[98]....
        /*2328*/ 	.word	0x00015e50


	//   ....[99]....
        /*232c*/ 	.word	0x00016230


	//   ....[100]....
        /*2330*/ 	.word	0x00016250


	//   ....[101]....
        /*2334*/ 	.word	0x00016ea0


	//   ....[102]....
        /*2338*/ 	.word	0x00016eb0


	//   ....[103]....
        /*233c*/ 	.word	0x00018330


	//   ....[104]....
        /*2340*/ 	.word	0x00018350


	//   ....[105]....
        /*2344*/ 	.word	0x000185a0


	//   ....[106]....
        /*2348*/ 	.word	0x000185b0


	//   ....[107]....
        /*234c*/ 	.word	0x000187a0


	//   ....[108]....
        /*2350*/ 	.word	0x000187c0


	//   ....[109]....
        /*2354*/ 	.word	0x000189b0


	//   ....[110]....
        /*2358*/ 	.word	0x000189c0


	//   ....[111]....
        /*235c*/ 	.word	0x00018c70


	//   ....[112]....
        /*2360*/ 	.word	0x00018c90


	//   ....[113]....
        /*2364*/ 	.word	0x00018dc0


	//   ....[114]....
        /*2368*/ 	.word	0x00018e00


	//   ....[115]....
        /*236c*/ 	.word	0x00018e30


	//   ....[116]....
        /*2370*/ 	.word	0x00018e60


	//   ....[117]....
        /*2374*/ 	.word	0x00018e90


	//   ....[118]....
        /*2378*/ 	.word	0x00018ec0


	//   ....[119]....
        /*237c*/ 	.word	0x00019020


	//   ....[120]....
        /*2380*/ 	.word	0x00019060


	//   ....[121]....
        /*2384*/ 	.word	0x00019090


	//   ....[122]....
        /*2388*/ 	.word	0x000190c0


	//   ....[123]....
        /*238c*/ 	.word	0x000190f0


	//   ....[124]....
        /*2390*/ 	.word	0x00019120


	//   ....[125]....
        /*2394*/ 	.word	0x000191b0


	//   ....[126]....
        /*2398*/ 	.word	0x00019210


	//   ....[127]....
        /*239c*/ 	.word	0x00019220


	//   ....[128]....
        /*23a0*/ 	.word	0x00019280


	//   ....[129]....
        /*23a4*/ 	.word	0x00019cf0


	//   ....[130]....
        /*23a8*/ 	.word	0x00019d50


	//   ....[131]....
        /*23ac*/ 	.word	0x00019da0


	//   ....[132]....
        /*23b0*/ 	.word	0x00019df0


	//   ....[133]....
        /*23b4*/ 	.word	0x00019e40


	//   ....[134]....
        /*23b8*/ 	.word	0x00019ed0


	//   ....[135]....
        /*23bc*/ 	.word	0x00019f20


	//   ....[136]....
        /*23c0*/ 	.word	0x00019fb0


	//   ....[137]....
        /*23c4*/ 	.word	0x0001a040


	//   ....[138]....
        /*23c8*/ 	.word	0x0001a0d0


	//   ....[139]....
        /*23cc*/ 	.word	0x0001a160


	//   ....[140]....
        /*23d0*/ 	.word	0x0001a1e0


	//   ....[141]....
        /*23d4*/ 	.word	0x0001a270


	//   ....[142]....
        /*23d8*/ 	.word	0x0001a300


	//   ....[143]....
        /*23dc*/ 	.word	0x0001a390


	//   ....[144]....
        /*23e0*/ 	.word	0x0001a410


	//   ....[145]....
        /*23e4*/ 	.word	0x0001a4a0


	//   ....[146]....
        /*23e8*/ 	.word	0x0001a530


	//   ....[147]....
        /*23ec*/ 	.word	0x0001a580


	//   ....[148]....
        /*23f0*/ 	.word	0x0001a5c0


	//   ....[149]....
        /*23f4*/ 	.word	0x0001a610


	//   ....[150]....
        /*23f8*/ 	.word	0x0001a660


	//   ....[151]....
        /*23fc*/ 	.word	0x0001a6f0


	//   ....[152]....
        /*2400*/ 	.word	0x0001a780


	//   ....[153]....
        /*2404*/ 	.word	0x0001a810


	//   ....[154]....
        /*2408*/ 	.word	0x0001a890


	//   ....[155]....
        /*240c*/ 	.word	0x0001a920


	//   ....[156]....
        /*2410*/ 	.word	0x0001a9b0


	//   ....[157]....
        /*2414*/ 	.word	0x0001aa40


	//   ....[158]....
        /*2418*/ 	.word	0x0001aac0


	//   ....[159]....
        /*241c*/ 	.word	0x0001ab50


	//   ....[160]....
        /*2420*/ 	.word	0x0001abe0


	//   ....[161]....
        /*2424*/ 	.word	0x0001ac30


	//   ....[162]....
        /*2428*/ 	.word	0x0001ac70


	//   ....[163]....
        /*242c*/ 	.word	0x0001acc0


	//   ....[164]....
        /*2430*/ 	.word	0x0001ad00


	//   ....[165]....
        /*2434*/ 	.word	0x0001ad80


	//   ....[166]....
        /*2438*/ 	.word	0x0001ae10


	//   ....[167]....
        /*243c*/ 	.word	0x0001aea0


	//   ....[168]....
        /*2440*/ 	.word	0x0001af20


	//   ....[169]....
        /*2444*/ 	.word	0x0001afb0


	//   ....[170]....
        /*2448*/ 	.word	0x0001b040


	//   ....[171]....
        /*244c*/ 	.word	0x0001b0d0


	//   ....[172]....
        /*2450*/ 	.word	0x0001b150


	//   ....[173]....
        /*2454*/ 	.word	0x0001b1a0


	//   ....[174]....
        /*2458*/ 	.word	0x0001b1e0


	//   ....[175]....
        /*245c*/ 	.word	0x0001b230


	//   ....[176]....
        /*2460*/ 	.word	0x0001b270


	//   ....[177]....
        /*2464*/ 	.word	0x0001b2f0


	//   ....[178]....
        /*2468*/ 	.word	0x0001b380


	//   ....[179]....
        /*246c*/ 	.word	0x0001b400


	//   ....[180]....
        /*2470*/ 	.word	0x0001b490


	//   ....[181]....
        /*2474*/ 	.word	0x0001b520


	//   ....[182]....
        /*2478*/ 	.word	0x0001b5b0


	//   ....[183]....
        /*247c*/ 	.word	0x0001b630


	//   ....[184]....
        /*2480*/ 	.word	0x0001b6c0


	//   ....[185]....
        /*2484*/ 	.word	0x0001b750


	//   ....[186]....
        /*2488*/ 	.word	0x0001b7a0


	//   ....[187]....
        /*248c*/ 	.word	0x0001b7e0


	//   ....[188]....
        /*2490*/ 	.word	0x0001b830


	//   ....[189]....
        /*2494*/ 	.word	0x0001b870


	//   ....[190]....
        /*2498*/ 	.word	0x0001b8c0


	//   ....[191]....
        /*249c*/ 	.word	0x0001b910


	//   ....[192]....
        /*24a0*/ 	.word	0x0001b960


	//   ....[193]....
        /*24a4*/ 	.word	0x0001b9b0


	//   ....[194]....
        /*24a8*/ 	.word	0x0001ba40


	//   ....[195]....
        /*24ac*/ 	.word	0x0001bad0


	//   ....[196]....
        /*24b0*/ 	.word	0x0001bb60


	//   ....[197]....
        /*24b4*/ 	.word	0x0001bbe0


	//   ....[198]....
        /*24b8*/ 	.word	0x0001bc70


	//   ....[199]....
        /*24bc*/ 	.word	0x0001bd00


	//   ....[200]....
        /*24c0*/ 	.word	0x0001bd90


	//   ....[201]....
        /*24c4*/ 	.word	0x0001be10


	//   ....[202]....
        /*24c8*/ 	.word	0x0001bea0


	//   ....[203]....
        /*24cc*/ 	.word	0x0001bf30


	//   ....[204]....
        /*24d0*/ 	.word	0x0001bfc0


	//   ....[205]....
        /*24d4*/ 	.word	0x0001c040


	//   ....[206]....
        /*24d8*/ 	.word	0x0001c0d0


	//   ....[207]....
        /*24dc*/ 	.word	0x0001c160


	//   ....[208]....
        /*24e0*/ 	.word	0x0001c1f0


	//   ....[209]....
        /*24e4*/ 	.word	0x0001c270


	//   ....[210]....
        /*24e8*/ 	.word	0x0001c300


	//   ....[211]....
        /*24ec*/ 	.word	0x0001c390


	//   ....[212]....
        /*24f0*/ 	.word	0x0001c420


	//   ....[213]....
        /*24f4*/ 	.word	0x0001c4a0


	//   ....[214]....
        /*24f8*/ 	.word	0x0001c530


	//   ....[215]....
        /*24fc*/ 	.word	0x0001c5c0


	//   ....[216]....
        /*2500*/ 	.word	0x0001c610


	//   ....[217]....
        /*2504*/ 	.word	0x0001c650


	//   ....[218]....
        /*2508*/ 	.word	0x0001c6a0


	//   ....[219]....
        /*250c*/ 	.word	0x0001c6f0


	//   ....[220]....
        /*2510*/ 	.word	0x0001c740


	//   ....[221]....
        /*2514*/ 	.word	0x0001c7d0


	//   ....[222]....
        /*2518*/ 	.word	0x0001c820


	//   ....[223]....
        /*251c*/ 	.word	0x0001c870


	//   ....[224]....
        /*2520*/ 	.word	0x0001c8c0


	//   ....[225]....
        /*2524*/ 	.word	0x0001c910


	//   ....[226]....
        /*2528*/ 	.word	0x0001c960


	//   ....[227]....
        /*252c*/ 	.word	0x0001c9f0


	//   ....[228]....
        /*2530*/ 	.word	0x0001ca40


	//   ....[229]....
        /*2534*/ 	.word	0x0001cad0


	//   ....[230]....
        /*2538*/ 	.word	0x0001cb50


	//   ....[231]....
        /*253c*/ 	.word	0x0001cbe0


	//----- nvinfo : EIATTR_EXIT_INSTR_OFFSETS
	.align		4
.L_316:
        /*2540*/ 	.byte	0x04, 0x1c
        /*2542*/ 	.short	(.L_318 - .L_317)


	//   ....[0]....
.L_317:
        /*2544*/ 	.word	0x000010d0


	//   ....[1]....
        /*2548*/ 	.word	0x00019cb0


	//----- nvinfo : EIATTR_MAX_THREADS
	.align		4
.L_318:
        /*254c*/ 	.byte	0x04, 0x05
        /*254e*/ 	.short	(.L_320 - .L_319)
.L_319:
        /*2550*/ 	.word	0x00000100
        /*2554*/ 	.word	0x00000001
        /*2558*/ 	.word	0x00000001


	//----- nvinfo : EIATTR_CRS_STACK_SIZE
	.align		4
.L_320:
        /*255c*/ 	.byte	0x04, 0x1e
        /*255e*/ 	.short	(.L_322 - .L_321)
.L_321:
        /*2560*/ 	.word	0x00000000
.L_322:


//--------------------- .nv.info._ZN7cutlass13device_kernelIN5flash19enable_sm80_to_sm89INS1_16FlashAttnFwdSm80INS1_25CollectiveMainloopFwdSm80ILi8ELi1ELb0EN4cute5tupleIJNS5_1CILi128EEENS7_ILi32EEENS7_ILi256EEEEEELi256ENS_6half_tEfNS_4arch4Sm80ELb0ELb1ELb1ELb1ELb1ELb1ELb1ELb1EEENS1_21CollectiveEpilogueFwdINS6_IJS8_SA_S9_EEENS6_IJNS7_ILi1EEESI_SI_EEESC_SE_Li256ELb1ELb1ELb1ELb0EEENS1_36VarlenDynamicPersistentTileSchedulerILi128ELi32ELi256ELi256ELb1ELb1ELb0ELb1ELb0ELb1EEEEEEEEEvNT_6ParamsE --------------------------
	.section	.nv.info._ZN7cutlass13device_kernelIN5flash19enable_sm80_to_sm89INS1_16FlashAttnFwdSm80INS1_25CollectiveMainloopFwdSm80ILi8ELi1ELb0EN4cute5tupleIJNS5_1CILi128EEENS7_ILi32EEENS7_ILi256EEEEEELi256ENS_6half_tEfNS_4arch4Sm80ELb0ELb1ELb1ELb1ELb1ELb1ELb1ELb1EEENS1_21CollectiveEpilogueFwdINS6_IJS8_SA_S9_EEENS6_IJNS7_ILi1EEESI_SI_EEESC_SE_Li256ELb1ELb1ELb1ELb0EEENS1_36VarlenDynamicPersistentTileSchedulerILi128ELi32ELi256ELi256ELb1ELb1ELb0ELb1ELb0ELb1EEEEEEEEEvNT_6ParamsE,"",@"SHT_CUDA_INFO"
	.sectionflags	@""
	.align	4


	//----- nvinfo : EIATTR_CUDA_API_VERSION
	.align		4
        /*0000*/ 	.byte	0x04, 0x37
        /*0002*/ 	.short	(.L_324 - .L_323)
.L_323:
        /*0004*/ 	.word	0x00000082


	//----- nvinfo : EIATTR_SW2861232_WAR
	.align		4
.L_324:
        /*0008*/ 	.byte	0x01, 0x35
	.zero		2


	//----- nvinfo : EIATTR_PARAM_CBANK
	.align		4
        /*000c*/ 	.byte	0x04, 0x0a
        /*000e*/ 	.short	(.L_326 - .L_325)
	.align		4
.L_325:
        /*0010*/ 	.word	index@(.nv.constant0._ZN7cutlass13device_kernelIN5flash19enable_sm80_to_sm89INS1_16FlashAttnFwdSm80INS1_25CollectiveMainloopFwdSm80ILi8ELi1ELb0EN4cute5tupleIJNS5_1CILi128EEENS7_ILi32EEENS7_ILi256EEEEEELi256ENS_6half_tEfNS_4arch4Sm80ELb0ELb1ELb1ELb1ELb1ELb1ELb1ELb1EEENS1_21CollectiveEpilogueFwdINS6_IJS8_SA_S9_EEENS6_IJNS7_ILi1EEESI_SI_EEESC_SE_Li256ELb1ELb1ELb1ELb0EEENS1_36VarlenDynamicPersistentTileSchedulerILi128ELi32ELi256ELi256ELb1ELb1ELb0ELb1ELb0ELb1EEEEEEEEEvNT_6ParamsE)
        /*0014*/ 	.short	0x0160
        /*0016*/ 	.short	0x0438


	//----- nvinfo : EIATTR_CBANK_PARAM_SIZE
	.align		4
.L_326:
        /*0018*/ 	.byte	0x03, 0x19
        /*001a*/ 	.short	0x0438


	//----- nvinfo : EIATTR_KPARAM_INFO
	.align		4
        /*001c*/ 	.byte	0x04, 0x17
        /*001e*/ 	.short	(.L_328 - .L_327)
.L_327:
        /*0020*/ 	.word	0x00000000
        /*0024*/ 	.short	0x0000
        /*0026*/ 	.short	0x0000
        /*0028*/ 	.byte	0x00, 0xf0, 0xe1, 0x10


	//----- nvinfo : EIATTR_MAXREG_COUNT
	.align		4
.L_328:
        /*002c*/ 	.byte	0x03, 0x1b
        /*002e*/ 	.short	0x00ff


	//----- nvinfo : EIATTR_NUM_BARRIERS
	.align		4
        /*0030*/ 	.byte	0x02, 0x4c
        /*0032*/ 	.byte	0x06
	.zero		1


	//----- nvinfo : EIATTR_ANNOTATIONS
	.align		4
        /*0034*/ 	.byte	0x04, 0x55
        /*0036*/ 	.short	(.L_330 - .L_329)


	//   ....[0]....
.L_329:
        /* <DEDUP_REMOVED lines=21> */


	//----- nvinfo : EIATTR_MERCURY_ISA_VERSION
	.align		4
.L_330:
        /*0170*/ 	.byte	0x03, 0x5f
        /*0172*/ 	.short	0x0000


	//----- nvinfo : EIATTR_INT_WARP_WIDE_INSTR_OFFSETS
	.align		4
        /*0174*/ 	.byte	0x04, 0x31
        /*0176*/ 	.short	(.L_332 - .L_331)


	//   ....[0]....
.L_331:
        /*0178*/ 	.word	0x0001b7a0


	//   ....[1]....
        /*017c*/ 	.word	0x0001b810


	//----- nvinfo : EIATTR_COOP_GROUP_MASK_REGIDS
	.align		4
.L_332:
        /*0180*/ 	.byte	0x04, 0x29
        /*0182*/ 	.short	(.L_334 - .L_333)


	//   ....[0]....
.L_333:
        /*0184*/ 	.word	0xffffffff


	//   ....[1]....
        /*0188*/ 	.word	0xffffffff


	//   ....[2]....
        /*018c*/ 	.word	0xffffffff


	//   ....[3]....
        /*0190*/ 	.word	0xffffffff


	//   ....[4]....
        /*0194*/ 	.word	0xffffffff


	//   ....[5]....
        /*0198*/ 	.word	0xffffffff


	//   ....[6]....
        /*019c*/ 	.word	0xffffffff


	//   ....[7]....
        /*01a0*/ 	.word	0xffffffff


	//   ....[8]....
        /*01a4*/ 	.word	0xffffffff


	//   ....[9]....
        /*01a8*/ 	.word	0xffffffff


	//   ....[10]....
        /*01ac*/ 	.word	0xffffffff


	//   ....[11]....
        /*01b0*/ 	.word	0xffffffff


	//   ....[12]....
        /*01b4*/ 	.word	0xffffffff


	//   ....[13]....
        /*01b8*/ 	.word	0xffffffff


	//   ....[14]....
        /*01bc*/ 	.word	0xffffffff


	//   ....[15]....
        /*01c0*/ 	.word	0xffffffff


	//   ....[16]....
        /*01c4*/ 	.word	0xffffffff


	//   ....[17]....
        /*01c8*/ 	.word	0xffffffff


	//   ....[18]....
        /*01cc*/ 	.word	0xffffffff


	//   ....[19]....
        /*01d0*/ 	.word	0xffffffff


	//   ....[20]....
        /*01d4*/ 	.word	0xffffffff


	//   ....[21]....
        /*01d8*/ 	.word	0xffffffff


	//   ....[22]....
        /*01dc*/ 	.word	0xffffffff


	//   ....[23]....
        /*01e0*/ 	.word	0xffffffff


	//   ....[24]....
        /*01e4*/ 	.word	0xffffffff


	//   ....[25]....
        /*01e8*/ 	.word	0xffffffff


	//   ....[26]....
        /*01ec*/ 	.word	0xffffffff


	//   ....[27]....
        /*01f0*/ 	.word	0xffffffff


	//   ....[28]....
        /*01f4*/ 	.word	0xffffffff


	//   ....[29]....
        /*01f8*/ 	.word	0xffffffff


	//   ....[30]....
        /*01fc*/ 	.word	0xffffffff


	//   ....[31]....
        /*0200*/ 	.word	0xffffffff


	//   ....[32]....
        /*0204*/ 	.word	0xffffffff


	//   ....[33]....
        /*0208*/ 	.word	0xffffffff


	//   ....[34]....
        /*020c*/ 	.word	0xffffffff


	//   ....[35]....
        /*0210*/ 	.word	0xffffffff


	//   ....[36]....
        /*0214*/ 	.word	0xffffffff


	//   ....[37]....
        /*0218*/ 	.word	0xffffffff


	//   ....[38]....
        /*021c*/ 	.word	0xffffffff


	//   ....[39]....
        /*0220*/ 	.word	0xffffffff


	//   ....[40]....
        /*0224*/ 	.word	0xffffffff


	//   ....[41]....
        /*0228*/ 	.word	0xffffffff


	//   ....[42]....
        /*022c*/ 	.word	0xffffffff


	//   ....[43]....
        /*0230*/ 	.word	0xffffffff


	//   ....[44]....
        /*0234*/ 	.word	0xffffffff


	//   ....[45]....
        /*0238*/ 	.word	0xffffffff


	//   ....[46]....
        /*023c*/ 	.word	0xffffffff


	//   ....[47]....
        /*0240*/ 	.word	0xffffffff


	//   ....[48]....
        /*0244*/ 	.word	0xffffffff


	//   ....[49]....
        /*0248*/ 	.word	0xffffffff


	//   ....[50]....
        /*024c*/ 	.word	0xffffffff


	//   ....[51]....
        /*0250*/ 	.word	0xffffffff


	//   ....[52]....
        /*0254*/ 	.word	0xffffffff


	//   ....[53]....
        /*0258*/ 	.word	0xffffffff


	//   ....[54]....
        /*025c*/ 	.word	0xffffffff


	//   ....[55]....
        /*0260*/ 	.word	0xffffffff


	//   ....[56]....
        /*0264*/ 	.word	0xffffffff


	//   ....[57]....
        /*0268*/ 	.word	0xffffffff


	//   ....[58]....
        /*026c*/ 	.word	0xffffffff


	//   ....[59]....
        /*0270*/ 	.word	0xffffffff


	//   ....[60]....
        /*0274*/ 	.word	0xffffffff


	//   ....[61]....
        /*0278*/ 	.word	0xffffffff


	//   ....[62]....
        /*027c*/ 	.word	0xffffffff


	//   ....[63]....
        /*0280*/ 	.word	0xffffffff


	//   ....[64]....
        /*0284*/ 	.word	0xffffffff


	//   ....[65]....
        /*0288*/ 	.word	0xffffffff


	//   ....[66]....
        /*028c*/ 	.word	0xffffffff


	//   ....[67]....
        /*0290*/ 	.word	0xffffffff


	//   ....[68]....
        /*0294*/ 	.word	0xffffffff


	//   ....[69]....
        /*0298*/ 	.word	0xffffffff


	//   ....[70]....
        /*029c*/ 	.word	0xffffffff


	//   ....[71]....
        /*02a0*/ 	.word	0xffffffff


	//   ....[72]....
        /*02a4*/ 	.word	0xffffffff


	//   ....[73]....
        /*02a8*/ 	.word	0xffffffff


	//   ....[74]....
        /*02ac*/ 	.word	0xffffffff


	//   ....[75]....
        /*02b0*/ 	.word	0xffffffff


	//   ....[76]....
        /*02b4*/ 	.word	0xffffffff


	//   ....[77]....
        /*02b8*/ 	.word	0xffffffff


	//   ....[78]....
        /*02bc*/ 	.word	0xffffffff


	//   ....[79]....
        /*02c0*/ 	.word	0xffffffff


	//   ....[80]....
        /*02c4*/ 	.word	0xffffffff


	//   ....[81]....
        /*02c8*/ 	.word	0xffffffff


	//   ....[82]....
        /*02cc*/ 	.word	0xffffffff


	//   ....[83]....
        /*02d0*/ 	.word	0xffffffff


	//   ....[84]....
        /*02d4*/ 	.word	0xffffffff


	//   ....[85]....
        /*02d8*/ 	.word	0xffffffff


	//   ....[86]....
        /*02dc*/ 	.word	0xffffffff


	//   ....[87]....
        /*02e0*/ 	.word	0xffffffff


	//   ....[88]....
        /*02e4*/ 	.word	0xffffffff


	//   ....[89]....
        /*02e8*/ 	.word	0xffffffff


	//   ....[90]....
        /*02ec*/ 	.word	0xffffffff


	//   ....[91]....
        /*02f0*/ 	.word	0xffffffff


	//   ....[92]....
        /*02f4*/ 	.word	0xffffffff


	//   ....[93]....
        /*02f8*/ 	.word	0xffffffff


	//   ....[94]....
        /*02fc*/ 	.word	0xffffffff


	//   ....[95]....
        /*0300*/ 	.word	0xffffffff


	//   ....[96]....
        /*0304*/ 	.word	0xffffffff


	//   ....[97]....
        /*0308*/ 	.word	0xffffffff


	//   ....[98]....
        /*030c*/ 	.word	0xffffffff


	//   ....[99]....
        /*0310*/ 	.word	0xffffffff


	//   ....[100]....
        /*0314*/ 	.word	0xffffffff


	//   ....[101]....
        /*0318*/ 	.word	0xffffffff


	//   ....[102]....
        /*031c*/ 	.word	0xffffffff


	//   ....[103]....
        /*0320*/ 	.word	0xffffffff


	//   ....[104]....
        /*0324*/ 	.word	0xffffffff


	//   ....[105]....
        /*0328*/ 	.word	0xffffffff


	//   ....[106]....
        /*032c*/ 	.word	0xffffffff


	//   ....[107]....
        /*0330*/ 	.word	0xffffffff


	//   ....[108]....
        /*0334*/ 	.word	0xffffffff


	//   ....[109]....
        /*0338*/ 	.word	0xffffffff


	//   ....[110]....
        /*033c*/ 	.word	0xffffffff


	//   ....[111]....
        /*0340*/ 	.word	0xffffffff


	//   ....[112]....
        /*0344*/ 	.word	0xffffffff


	//   ....[113]....
        /*0348*/ 	.word	0xffffffff


	//   ....[114]....
        /*034c*/ 	.word	0xffffffff


	//   ....[115]....
        /*0350*/ 	.word	0xffffffff


	//   ....[116]....
        /*0354*/ 	.word	0xffffffff


	//   ....[117]....
        /*0358*/ 	.word	0xffffffff


	//   ....[118]....
        /*035c*/ 	.word	0xffffffff


	//   ....[119]....
        /*0360*/ 	.word	0xffffffff


	//   ....[120]....
        /*0364*/ 	.word	0xffffffff


	//   ....[121]....
        /*0368*/ 	.word	0xffffffff


	//   ....[122]....
        /*036c*/ 	.word	0xffffffff


	//   ....[123]....
        /*0370*/ 	.word	0xffffffff


	//   ....[124]....
        /*0374*/ 	.word	0xffffffff


	//   ....[125]....
        /*0378*/ 	.word	0xffffffff


	//   ....[126]....
        /*037c*/ 	.word	0xffffffff


	//   ....[127]....
        /*0380*/ 	.word	0xffffffff


	//   ....[128]....
        /*0384*/ 	.word	0xffffffff


	//   ....[129]....
        /*0388*/ 	.word	0xffffffff


	//   ....[130]....
        /*038c*/ 	.word	0xffffffff


	//   ....[131]....
        /*0390*/ 	.word	0xffffffff


	//   ....[132]....
        /*0394*/ 	.word	0xffffffff


	//   ....[133]....
        /*0398*/ 	.word	0xffffffff


	//   ....[134]....
        /*039c*/ 	.word	0xffffffff


	//   ....[135]....
        /*03a0*/ 	.word	0xffffffff


	//   ....[136]....
        /*03a4*/ 	.word	0xffffffff


	//   ....[137]....
        /*03a8*/ 	.word	0xffffffff


	//   ....[138]....
        /*03ac*/ 	.word	0xffffffff


	//   ....[139]....
        /*03b0*/ 	.word	0xffffffff


	//   ....[140]....
        /*03b4*/ 	.word	0xffffffff


	//   ....[141]....
        /*03b8*/ 	.word	0xffffffff


	//   ....[142]....
        /*03bc*/ 	.word	0xffffffff


	//   ....[143]....
        /*03c0*/ 	.word	0xffffffff


	//   ....[144]....
        /*03c4*/ 	.word	0xffffffff


	//   ....[145]....
        /*03c8*/ 	.word	0xffffffff


	//   ....[146]....
        /*03cc*/ 	.word	0xffffffff


	//   ....[147]....
        /*03d0*/ 	.word	0xffffffff


	//   ....[148]....
        /*03d4*/ 	.word	0xffffffff


	//   ....[149]....
        /*03d8*/ 	.word	0xffffffff


	//   ....[150]....
        /*03dc*/ 	.word	0xffffffff


	//   ....[151]....
        /*03e0*/ 	.word	0xffffffff


	//   ....[152]....
        /*03e4*/ 	.word	0xffffffff


	//   ....[153]....
        /*03e8*/ 	.word	0xffffffff


	//   ....[154]....
        /*03ec*/ 	.word	0xffffffff


	//   ....[155]....
        /*03f0*/ 	.word	0xffffffff


	//   ....[156]....
        /*03f4*/ 	.word	0xffffffff


	//   ....[157]....
        /*03f8*/ 	.word	0xffffffff


	//   ....[158]....
        /*03fc*/ 	.word	0xffffffff


	//   ....[159]....
        /*0400*/ 	.word	0xffffffff


	//   ....[160]....
        /*0404*/ 	.word	0xffffffff


	//   ....[161]....
        /*0408*/ 	.word	0xffffffff


	//   ....[162]....
        /*040c*/ 	.word	0xffffffff


	//   ....[163]....
        /*0410*/ 	.word	0xffffffff


	//   ....[164]....
        /*0414*/ 	.word	0xffffffff


	//   ....[165]....
        /*0418*/ 	.word	0xffffffff


	//   ....[166]....
        /*041c*/ 	.word	0xffffffff


	//   ....[167]....
        /*0420*/ 	.word	0xffffffff


	//   ....[168]....
        /*0424*/ 	.word	0xffffffff


	//   ....[169]....
        /*0428*/ 	.word	0xffffffff


	//   ....[170]....
        /*042c*/ 	.word	0xffffffff


	//   ....[171]....
        /*0430*/ 	.word	0xffffffff


	//   ....[172]....
        /*0434*/ 	.word	0xffffffff


	//   ....[173]....
        /*0438*/ 	.word	0xffffffff


	//   ....[174]....
        /*043c*/ 	.word	0xffffffff


	//   ....[175]....
        /*0440*/ 	.word	0xffffffff


	//   ....[176]....
        /*0444*/ 	.word	0xffffffff


	//   ....[177]....
        /*0448*/ 	.word	0xffffffff


	//   ....[178]....
        /*044c*/ 	.word	0xffffffff


	//   ....[179]....
        /*0450*/ 	.word	0xffffffff


	//   ....[180]....
        /*0454*/ 	.word	0xffffffff


	//   ....[181]....
        /*0458*/ 	.word	0xffffffff


	//   ....[182]....
        /*045c*/ 	.word	0xffffffff


	//   ....[183]....
        /*0460*/ 	.word	0xffffffff


	//   ....[184]....
        /*0464*/ 	.word	0xffffffff


	//   ....[185]....
        /*0468*/ 	.word	0xffffffff


	//   ....[186]....
        /*046c*/ 	.word	0xffffffff


	//   ....[187]....
        /*0470*/ 	.word	0xffffffff


	//   ....[188]....
        /*0474*/ 	.word	0xffffffff


	//   ....[189]....
        /*0478*/ 	.word	0xffffffff


	//   ....[190]....
        /*047c*/ 	.word	0xffffffff


	//   ....[191]....
        /*0480*/ 	.word	0xffffffff


	//   ....[192]....
        /*0484*/ 	.word	0xffffffff


	//   ....[193]....
        /*0488*/ 	.word	0xffffffff


	//   ....[194]....
        /*048c*/ 	.word	0xffffffff


	//   ....[195]....
        /*0490*/ 	.word	0xffffffff


	//   ....[196]....
        /*0494*/ 	.word	0xffffffff


	//   ....[197]....
        /*0498*/ 	.word	0xffffffff


	//   ....[198]....
        /*049c*/ 	.word	0xffffffff


	//   ....[199]....
        /*04a0*/ 	.word	0xffffffff


	//   ....[200]....
        /*04a4*/ 	.word	0xffffffff


	//   ....[201]....
        /*04a8*/ 	.word	0xffffffff


	//   ....[202]....
        /*04ac*/ 	.word	0xffffffff


	//   ....[203]....
        /*04b0*/ 	.word	0xffffffff


	//   ....[204]....
        /*04b4*/ 	.word	0xffffffff


	//   ....[205]....
        /*04b8*/ 	.word	0xffffffff


	//   ....[206]....
        /*04bc*/ 	.word	0xffffffff


	//   ....[207]....
        /*04c0*/ 	.word	0xffffffff


	//   ....[208]....
        /*04c4*/ 	.word	0xffffffff


	//   ....[209]....
        /*04c8*/ 	.word	0xffffffff


	//   ....[210]....
        /*04cc*/ 	.word	0xffffffff


	//   ....[211]....
        /*04d0*/ 	.word	0xffffffff


	//   ....[212]....
        /*04d4*/ 	.word	0xffffffff


	//   ....[213]....
        /*04d8*/ 	.word	0xffffffff


	//   ....[214]....
        /*04dc*/ 	.word	0xffffffff


	//   ....[215]....
        /*04e0*/ 	.word	0xffffffff


	//   ....[216]....
        /*04e4*/ 	.word	0xffffffff


	//   ....[217]....
        /*04e8*/ 	.word	0xffffffff


	//   ....[218]....
        /*04ec*/ 	.word	0xffffffff


	//   ....[219]....
        /*04f0*/ 	.word	0xffffffff


	//   ....[220]....
        /*04f4*/ 	.word	0xffffffff


	//   ....[221]....
        /*04f8*/ 	.word	0xffffffff


	//   ....[222]....
        /*04fc*/ 	.word	0xffffffff


	//   ....[223]....
        /*0500*/ 	.word	0xffffffff


	//   ....[224]....
        /*0504*/ 	.word	0xffffffff


	//   ....[225]....
        /*0508*/ 	.word	0xffffffff


	//   ....[226]....
        /*050c*/ 	.word	0xffffffff


	//   ....[227]....
        /*0510*/ 	.word	0xffffffff


	//   ....[228]....
        /*0514*/ 	.word	0xffffffff


	//   ....[229]....
        /*0518*/ 	.word	0xffffffff


	//   ....[230]....
        /*051c*/ 	.word	0xffffffff


	//   ....[231]....
        /*0520*/ 	.word	0xffffffff


	//   ....[232]....
        /*0524*/ 	.word	0xffffffff


	//   ....[233]....
        /*0528*/ 	.word	0xffffffff


	//   ....[234]....
        /*052c*/ 	.word	0xffffffff


	//   ....[235]....
        /*0530*/ 	.word	0xffffffff


	//   ....[236]....
        /*0534*/ 	.word	0xffffffff


	//   ....[237]....
        /*0538*/ 	.word	0xffffffff


	//   ....[238]....
        /*053c*/ 	.word	0xffffffff


	//   ....[239]....
        /*0540*/ 	.word	0xffffffff


	//   ....[240]....
        /*0544*/ 	.word	0xffffffff


	//   ....[241]....
        /*0548*/ 	.word	0xffffffff


	//   ....[242]....
        /*054c*/ 	.word	0xffffffff


	//   ....[243]....
        /*0550*/ 	.word	0xffffffff


	//   ....[244]....
        /*0554*/ 	.word	0xffffffff


	//   ....[245]....
        /*0558*/ 	.word	0xffffffff


	//----- nvinfo : EIATTR_COOP_GROUP_INSTR_OFFSETS
	.align		4
.L_334:
        /*055c*/ 	.byte	0x04, 0x28
        /*055e*/ 	.short	(.L_336 - .L_335)


	//   ....[0]....
.L_335:
        /*0560*/ 	.word	0x00000050


	//   ....[1]....
        /*0564*/ 	.word	0x000001e0


	//   ....[2]....
        /*0568*/ 	.word	0x00000210


	//   ....[3]....
        /*056c*/ 	.word	0x00000240


	//   ....[4]....
        /*0570*/ 	.word	0x00000270


	//   ....[5]....
        /*0574*/ 	.word	0x000002a0


	//   ....[6]....
        /*0578*/ 	.word	0x000002d0


	//   ....[7]....
        /*057c*/ 	.word	0x00000430


	//   ....[8]....
        /*0580*/ 	.word	0x00000470


	//   ....[9]....
        /*0584*/ 	.word	0x000004a0


	//   ....[10]....
        /*0588*/ 	.word	0x000004d0


	//   ....[11]....
        /*058c*/ 	.word	0x00000500


	//   ....[12]....
        /*0590*/ 	.word	0x00000530


	//   ....[13]....
        /*0594*/ 	.word	0x000005c0


	//   ....[14]....
        /*0598*/ 	.word	0x00000600


	//   ....[15]....
        /*059c*/ 	.word	0x00000620


	//   ....[16]....
        /*05a0*/ 	.word	0x00000680


	//   ....[17]....
        /*05a4*/ 	.word	0x00003b00


	//   ....[18]....
        /*05a8*/ 	.word	0x00003b10


	//   ....[19]....
        /*05ac*/ 	.word	0x00004d20


	//   ....[20]....
        /*05b0*/ 	.word	0x00004d30


	//   ....[21]....
        /*05b4*/ 	.word	0x00005e40


	//   ....[22]....
        /*05b8*/ 	.word	0x00005e60


	//   ....[23]....
        /*05bc*/ 	.word	0x00006220


	//   ....[24]....
        /*05c0*/ 	.word	0x00006230


	//   ....[25]....
        /*05c4*/ 	.word	0x000072a0


	//   ....[26]....
        /*05c8*/ 	.word	0x000072c0


	//   ....[27]....
        /*05cc*/ 	.word	0x00007440


	//   ....[28]....
        /*05d0*/ 	.word	0x00007450


	//   ....[29]....
        /*05d4*/ 	.word	0x000075d0


	//   ....[30]....
        /*05d8*/ 	.word	0x000075f0


	//   ....[31]....
        /*05dc*/ 	.word	0x00007770


	//   ....[32]....
        /*05e0*/ 	.word	0x00007780


	//   ....[33]....
        /*05e4*/ 	.word	0x00007b70


	//   ....[34]....
        /*05e8*/ 	.word	0x00007b80


	//   ....[35]....
        /*05ec*/ 	.word	0x00007f60


	//   ....[36]....
        /*05f0*/ 	.word	0x00007f80


	//   ....[37]....
        /*05f4*/ 	.word	0x00007fa0


	//   ....[38]....
        /*05f8*/ 	.word	0x00007fc0


	//   ....[39]....
        /*05fc*/ 	.word	0x000084a0


	//   ....[40]....
        /*0600*/ 	.word	0x000084e0


	//   ....[41]....
        /*0604*/ 	.word	0x00008520


	//   ....[42]....
        /*0608*/ 	.word	0x00008560


	//   ....[43]....
        /*060c*/ 	.word	0x00008a10


	//   ....[44]....
        /*0610*/ 	.word	0x00008a50


	//   ....[45]....
        /*0614*/ 	.word	0x00008a90


	//   ....[46]....
        /*0618*/ 	.word	0x00008ad0


	//   ....[47]....
        /*061c*/ 	.word	0x00008e10


	//   ....[48]....
        /*0620*/ 	.word	0x00008e50


	//   ....[49]....
        /*0624*/ 	.word	0x00008e90


	//   ....[50]....
        /*0628*/ 	.word	0x00009000


	//   ....[51]....
        /*062c*/ 	.word	0x0000c570


	//   ....[52]....
        /*0630*/ 	.word	0x0000c5c0


	//   ....[53]....
        /*0634*/ 	.word	0x0000c5e0


	//   ....[54]....
        /*0638*/ 	.word	0x0000c5f0


	//   ....[55]....
        /*063c*/ 	.word	0x0000c7f0


	//   ....[56]....
        /*0640*/ 	.word	0x0000c890


	//   ....[57]....
        /*0644*/ 	.word	0x0000c900


	//   ....[58]....
        /*0648*/ 	.word	0x0000c9c0


	//   ....[59]....
        /*064c*/ 	.word	0x0000cc50


	//   ....[60]....
        /*0650*/ 	.word	0x0000cd00


	//   ....[61]....
        /*0654*/ 	.word	0x0000cd80


	//   ....[62]....
        /*0658*/ 	.word	0x0000ce00


	//   ....[63]....
        /*065c*/ 	.word	0x0000d0a0


	//   ....[64]....
        /*0660*/ 	.word	0x0000d0e0


	//   ....[65]....
        /*0664*/ 	.word	0x0000d120


	//   ....[66]....
        /*0668*/ 	.word	0x0000d190


	//   ....[67]....
        /*066c*/ 	.word	0x00010c80


	//   ....[68]....
        /*0670*/ 	.word	0x00010ca0


	//   ....[69]....
        /*0674*/ 	.word	0x000119a0


	//   ....[70]....
        /*0678*/ 	.word	0x000119c0


	//   ....[71]....
        /*067c*/ 	.word	0x00011c00


	//   ....[72]....
        /*0680*/ 	.word	0x00011f60


	//   ....[73]....
        /*0684*/ 	.word	0x00012390


	//   ....[74]....
        /*0688*/ 	.word	0x000123c0


	//   ....[75]....
        /*068c*/ 	.word	0x000123d0


	//   ....[76]....
        /*0690*/ 	.word	0x00012400


	//   ....[77]....
        /*0694*/ 	.word	0x00013250


	//   ....[78]....
        /*0698*/ 	.word	0x00013270


	//   ....[79]....
        /*069c*/ 	.word	0x00013e80


	//   ....[80]....
        /*06a0*/ 	.word	0x00013ea0


	//   ....[81]....
        /*06a4*/ 	.word	0x000140c0


	//   ....[82]....
        /*06a8*/ 	.word	0x00014450


	//   ....[83]....
        /*06ac*/ 	.word	0x000148d0


	//   ....[84]....
        /*06b0*/ 	.word	0x00014900


	//   ....[85]....
        /*06b4*/ 	.word	0x00014920


	//   ....[86]....
        /*06b8*/ 	.word	0x00014940


	//   ....[87]....
        /*06bc*/ 	.word	0x00016030


	//   ....[88]....
        /*06c0*/ 	.word	0x00016050


	//   ....[89]....
        /*06c4*/ 	.word	0x00016c90


	//   ....[90]....
        /*06c8*/ 	.word	0x00016cb0


	//   ....[91]....
        /*06cc*/ 	.word	0x00016f30


	//   ....[92]....
        /*06d0*/ 	.word	0x00016f60


	//   ....[93]....
        /*06d4*/ 	.word	0x00016f80


	//   ....[94]....
        /*06d8*/ 	.word	0x00016fa0


	//   ....[95]....
        /*06dc*/ 	.word	0x000183e0


	//   ....[96]....
        /*06e0*/ 	.word	0x00018400


	//   ....[97]....
        /*06e4*/ 	.word	0x00018ff0


	//   ....[98]....
        /*06e8*/ 	.word	0x00019010


	//   ....[99]....
        /*06ec*/ 	.word	0x000191f0


	//   ....[100]....
        /*06f0*/ 	.word	0x00019580


	//   ....[101]....
        /*06f4*/ 	.word	0x00019a00


	//   ....[102]....
        /*06f8*/ 	.word	0x00019a30


	//   ....[103]....
        /*06fc*/ 	.word	0x00019a50


	//   ....[104]....
        /*0700*/ 	.word	0x00019a70


	//   ....[105]....
        /*0704*/ 	.word	0x0001ad90


	//   ....[106]....
        /*0708*/ 	.word	0x0001adc0


	//   ....[107]....
        /*070c*/ 	.word	0x0001ade0


	//   ....[108]....
        /*0710*/ 	.word	0x0001ae00


	//   ....[109]....
        /*0714*/ 	.word	0x0001c580


	//   ....[110]....
        /*0718*/ 	.word	0x0001c5a0


	//   ....[111]....
        /*071c*/ 	.word	0x0001c5b0


	//   ....[112]....
        /*0720*/ 	.word	0x0001c5c0


	//   ....[113]....
        /*0724*/ 	.word	0x0001c980


	//   ....[114]....
        /*0728*/ 	.word	0x0001c9a0


	//   ....[115]....
        /*072c*/ 	.word	0x0001cb00


	//   ....[116]....
        /*0730*/ 	.word	0x0001cb10


	//   ....[117]....
        /*0734*/ 	.word	0x0001cc80


	//   ....[118]....
        /*0738*/ 	.word	0x0001cca0


	//   ....[119]....
        /*073c*/ 	.word	0x0001ce10


	//   ....[120]....
        /*0740*/ 	.word	0x0001ce20


	//   ....[121]....
        /*0744*/ 	.word	0x0001d180


	//   ....[122]....
        /*0748*/ 	.word	0x0001d1a0


	//   ....[123]....
        /*074c*/ 	.word	0x0001ded0


	//   ....[124]....
        /*0750*/ 	.word	0x0001dee0


	//   ....[125]....
        /*0754*/ 	.word	0x0001f3e0


	//   ....[126]....
        /*0758*/ 	.word	0x0001f400


	//   ....[127]....
        /*075c*/ 	.word	0x0001f570


	//   ....[128]....
        /*0760*/ 	.word	0x0001f580


	//   ....[129]....
        /*0764*/ 	.word	0x0001f6f0


	//   ....[130]....
        /*0768*/ 	.word	0x0001f710


	//   ....[131]....
        /*076c*/ 	.word	0x0001f880


	//   ....[132]....
        /*0770*/ 	.word	0x0001f890


	//   ....[133]....
        /*0774*/ 	.word	0x0001faa0


	//   ....[134]....
        /*0778*/ 	.word	0x0001fac0


	//   ....[135]....
        /*077c*/ 	.word	0x0001fbe0


	//   ....[136]....
        /*0780*/ 	.word	0x0001fc20


	//   ....[137]....
        /*0784*/ 	.word	0x0001fc50


	//   ....[138]....
        /*0788*/ 	.word	0x0001fc80


	//   ....[139]....
        /*078c*/ 	.word	0x0001fcb0


	//   ....[140]....
        /*0790*/ 	.word	0x0001fce0


	//   ....[141]....
        /*0794*/ 	.word	0x0001fe40


	//   ....[142]....
        /*0798*/ 	.word	0x0001fe80


	//   ....[143]....
        /*079c*/ 	.word	0x0001feb0


	//   ....[144]....
        /*07a0*/ 	.word	0x0001fee0


	//   ....[145]....
        /*07a4*/ 	.word	0x0001ff10


	//   ....[146]....
        /*07a8*/ 	.word	0x0001ff40


	//   ....[147]....
        /*07ac*/ 	.word	0x0001ffd0


	//   ....[148]....
        /*07b0*/ 	.word	0x00020010


	//   ....[149]....
        /*07b4*/ 	.word	0x00020020


	//   ....[150]....
        /*07b8*/ 	.word	0x00020080


	//   ....[151]....
        /*07bc*/ 	.word	0x00020a50


	//   ....[152]....
        /*07c0*/ 	.word	0x00020ab0


	//   ....[153]....
        /*07c4*/ 	.word	0x00020b00


	//   ....[154]....
        /*07c8*/ 	.word	0x00020b50


	//   ....[155]....
        /*07cc*/ 	.word	0x00020ba0


	//   ....[156]....
        /*07d0*/ 	.word	0x00020c10


	//   ....[157]....
        /*07d4*/ 	.word	0x00020c50


	//   ....[158]....
        /*07d8*/ 	.word	0x00020cc0


	//   ....[159]....
        /*07dc*/ 	.word	0x00020d30


	//   ....[160]....
        /*07e0*/ 	.word	0x00020d90


	//   ....[161]....
        /*07e4*/ 	.word	0x00020e00


	//   ....[162]....
        /*07e8*/ 	.word	0x00020e70


	//   ....[163]....
        /*07ec*/ 	.word	0x00020ed0


	//   ....[164]....
        /*07f0*/ 	.word	0x00020f30


	//   ....[165]....
        /*07f4*/ 	.word	0x00020f90


	//   ....[166]....
        /*07f8*/ 	.word	0x00021000


	//   ....[167]....
        /*07fc*/ 	.word	0x00021060


	//   ....[168]....
        /*0800*/ 	.word	0x000210c0


	//   ....[169]....
        /*0804*/ 	.word	0x00021110


	//   ....[170]....
        /*0808*/ 	.word	0x00021180


	//   ....[171]....
        /*080c*/ 	.word	0x000211e0


	//   ....[172]....
        /*0810*/ 	.word	0x00021250


	//   ....[173]....
        /*0814*/ 	.word	0x000212a0


	//   ....[174]....
        /*0818*/ 	.word	0x000212e0


	//   ....[175]....
        /*081c*/ 	.word	0x00021330


	//   ....[176]....
        /*0820*/ 	.word	0x00021380


	//   ....[177]....
        /*0824*/ 	.word	0x000213e0


	//   ....[178]....
        /*0828*/ 	.word	0x00021450


	//   ....[179]....
        /*082c*/ 	.word	0x000214a0


	//   ....[180]....
        /*0830*/ 	.word	0x00021510


	//   ....[181]....
        /*0834*/ 	.word	0x00021570


	//   ....[182]....
        /*0838*/ 	.word	0x000215e0


	//   ....[183]....
        /*083c*/ 	.word	0x00021630


	//   ....[184]....
        /*0840*/ 	.word	0x00021670


	//   ....[185]....
        /*0844*/ 	.word	0x000216c0


	//   ....[186]....
        /*0848*/ 	.word	0x00021700


	//   ....[187]....
        /*084c*/ 	.word	0x00021750


	//   ....[188]....
        /*0850*/ 	.word	0x000217c0


	//   ....[189]....
        /*0854*/ 	.word	0x00021810


	//   ....[190]....
        /*0858*/ 	.word	0x00021880


	//   ....[191]....
        /*085c*/ 	.word	0x000218c0


	//   ....[192]....
        /*0860*/ 	.word	0x00021900


	//   ....[193]....
        /*0864*/ 	.word	0x00021950


	//   ....[194]....
        /*0868*/ 	.word	0x00021990


	//   ....[195]....
        /*086c*/ 	.word	0x000219e0


	//   ....[196]....
        /*0870*/ 	.word	0x00021a30


	//   ....[197]....
        /*0874*/ 	.word	0x00021aa0


	//   ....[198]....
        /*0878*/ 	.word	0x00021b00


	//   ....[199]....
        /*087c*/ 	.word	0x00021b70


	//   ....[200]....
        /*0880*/ 	.word	0x00021bc0


	//   ....[201]....
        /*0884*/ 	.word	0x00021c00


	//   ....[202]....
        /*0888*/ 	.word	0x00021c50


	//   ....[203]....
        /*088c*/ 	.word	0x00021c90


	//   ....[204]....
        /*0890*/ 	.word	0x00021ce0


	//   ....[205]....
        /*0894*/ 	.word	0x00021d30


	//   ....[206]....
        /*0898*/ 	.word	0x00021d80


	//   ....[207]....
        /*089c*/ 	.word	0x00021dc0


	//   ....[208]....
        /*08a0*/ 	.word	0x00021e30


	//   ....[209]....
        /*08a4*/ 	.word	0x00021ea0


	//   ....[210]....
        /*08a8*/ 	.word	0x00021f00


	//   ....[211]....
        /*08ac*/ 	.word	0x00021f60


	//   ....[212]....
        /*08b0*/ 	.word	0x00021fc0


	//   ....[213]....
        /*08b4*/ 	.word	0x00022030


	//   ....[214]....
        /*08b8*/ 	.word	0x00022090


	//   ....[215]....
        /*08bc*/ 	.word	0x000220f0


	//   ....[216]....
        /*08c0*/ 	.word	0x00022150


	//   ....[217]....
        /*08c4*/ 	.word	0x000221c0


	//   ....[218]....
        /*08c8*/ 	.word	0x00022220


	//   ....[219]....
        /*08cc*/ 	.word	0x00022280


	//   ....[220]....
        /*08d0*/ 	.word	0x000222e0


	//   ....[221]....
        /*08d4*/ 	.word	0x00022350


	//   ....[222]....
        /*08d8*/ 	.word	0x000223b0


	//   ....[223]....
        /*08dc*/ 	.word	0x00022410


	//   ....[224]....
        /*08e0*/ 	.word	0x00022470


	//   ....[225]....
        /*08e4*/ 	.word	0x000224e0


	//   ....[226]....
        /*08e8*/ 	.word	0x00022540


	//   ....[227]....
        /*08ec*/ 	.word	0x000225a0


	//   ....[228]....
        /*08f0*/ 	.word	0x00022600


	//   ....[229]....
        /*08f4*/ 	.word	0x00022670


	//   ....[230]....
        /*08f8*/ 	.word	0x000226c0


	//   ....[231]....
        /*08fc*/ 	.word	0x00022700


	//   ....[232]....
        /*0900*/ 	.word	0x00022750


	//   ....[233]....
        /*0904*/ 	.word	0x000227a0


	//   ....[234]....
        /*0908*/ 	.word	0x000227f0


	//   ....[235]....
        /*090c*/ 	.word	0x00022860


	//   ....[236]....
        /*0910*/ 	.word	0x000228a0


	//   ....[237]....
        /*0914*/ 	.word	0x000228f0


	//   ....[238]....
        /*0918*/ 	.word	0x00022940


	//   ....[239]....
        /*091c*/ 	.word	0x00022990


	//   ....[240]....
        /*0920*/ 	.word	0x000229e0


	//   ....[241]....
        /*0924*/ 	.word	0x00022a50


	//   ....[242]....
        /*0928*/ 	.word	0x00022a90


	//   ....[243]....
        /*092c*/ 	.word	0x00022b00


	//   ....[244]....
        /*0930*/ 	.word	0x00022b60


	//   ....[245]....
        /*0934*/ 	.word	0x00022bd0


	//----- nvinfo : EIATTR_EXIT_INSTR_OFFSETS
	.align		4
.L_336:
        /*0938*/ 	.byte	0x04, 0x1c
        /*093a*/ 	.short	(.L_338 - .L_337)


	//   ....[0]....
.L_337:
        /*093c*/ 	.word	0x00000fe0


	//   ....[1]....
        /*0940*/ 	.word	0x00020a10


	//----- nvinfo : EIATTR_MAX_THREADS
	.align		4
.L_338:
        /*0944*/ 	.byte	0x04, 0x05
        /*0946*/ 	.short	(.L_340 - .L_339)
.L_339:
        /*0948*/ 	.word	0x00000100
        /*094c*/ 	.word	0x00000001
        /*0950*/ 	.word	0x00000001


	//----- nvinfo : EIATTR_CRS_STACK_SIZE
	.align		4
.L_340:
        /*0954*/ 	.byte	0x04, 0x1e
        /*0956*/ 	.short	(.L_342 - .L_341)
.L_341:
        /*0958*/ 	.word	0x00000000
.L_342:


//--------------------- .nv.info._ZN7cutlass13device_kernelIN5flash19enable_sm80_to_sm89INS1_16FlashAttnFwdSm80INS1_25CollectiveMainloopFwdSm80ILi8ELi1ELb1EN4cute5tupleIJNS5_1CILi128EEENS7_ILi64EEENS7_ILi256EEEEEELi256ENS_6half_tEfNS_4arch4Sm80ELb1ELb0ELb1ELb0ELb1ELb0ELb1ELb1EEENS1_21CollectiveEpilogueFwdINS6_IJS8_SA_S9_EEENS6_IJNS7_ILi1EEESI_SI_EEESC_SE_Li256ELb0ELb1ELb1ELb0EEENS1_30DynamicPersistentTileSchedulerILi256ELi256ELb1ELb1ELb0EEEEEEEEEvNT_6ParamsE --------------------------
	.section	.nv.info._ZN7cutlass13device_kernelIN5flash19enable_sm80_to_sm89INS1_16FlashAttnFwdSm80INS1_25CollectiveMainloopFwdSm80ILi8ELi1ELb1EN4cute5tupleIJNS5_1CILi128EEENS7_ILi64EEENS7_ILi256EEEEEELi256ENS_6half_tEfNS_4arch4Sm80ELb1ELb0ELb1ELb0ELb1ELb0ELb1ELb1EEENS1_21CollectiveEpilogueFwdINS6_IJS8_SA_S9_EEENS6_IJNS7_ILi1EEESI_SI_EEESC_SE_Li256ELb0ELb1ELb1ELb0EEENS1_30DynamicPersistentTileSchedulerILi256ELi256ELb1ELb1ELb0EEEEEEEEEvNT_6ParamsE,"",@"SHT_CUDA_INFO"
	.sectionflags	@""
	.align	4


	//----- nvinfo : EIATTR_CUDA_API_VERSION
	.align		4
        /*0000*/ 	.byte	0x04, 0x37
        /*0002*/ 	.short	(.L_344 - .L_343)
.L_343:
        /*0004*/ 	.word	0x00000082


	//----- nvinfo : EIATTR_SW2861232_WAR
	.align		4
.L_344:
        /*0008*/ 	.byte	0x01, 0x35
	.zero		2


	//----- nvinfo : EIATTR_PARAM_CBANK
	.align		4
        /*000c*/ 	.byte	0x04, 0x0a
        /*000e*/ 	.short	(.L_346 - .L_345)
	.align		4
.L_345:
        /*0010*/ 	.word	index@(.nv.constant0._ZN7cutlass13device_kernelIN5flash19enable_sm80_to_sm89INS1_16FlashAttnFwdSm80INS1_25CollectiveMainloopFwdSm80ILi8ELi1ELb1EN4cute5tupleIJNS5_1CILi128EEENS7_ILi64EEENS7_ILi256EEEEEELi256ENS_6half_tEfNS_4arch4Sm80ELb1ELb0ELb1ELb0ELb1ELb0ELb1ELb1EEENS1_21CollectiveEpilogueFwdINS6_IJS8_SA_S9_EEENS6_IJNS7_ILi1EEESI_SI_EEESC_SE_Li256ELb0ELb1ELb1ELb0EEENS1_30DynamicPersistentTileSchedulerILi256ELi256ELb1ELb1ELb0EEEEEEEEEvNT_6ParamsE)
        /*0014*/ 	.short	0x0160
        /*0016*/ 	.short	0x0428


	//----- nvinfo : EIATTR_CBANK_PARAM_SIZE
	.align		4
.L_346:
        /*0018*/ 	.byte	0x03, 0x19
        /*001a*/ 	.short	0x0428


	//----- nvinfo : EIATTR_KPARAM_INFO
	.align		4
        /*001c*/ 	.byte	0x04, 0x17
        /*001e*/ 	.short	(.L_348 - .L_347)
.L_347:
        /*0020*/ 	.word	0x00000000
        /*0024*/ 	.short	0x0000
        /*0026*/ 	.short	0x0000
        /*0028*/ 	.byte	0x00, 0xf0, 0xa1, 0x10


	//----- nvinfo : EIATTR_MAXREG_COUNT
	.align		4
.L_348:
        /*002c*/ 	.byte	0x03, 0x1b
        /*002e*/ 	.short	0x00ff


	//----- nvinfo : EIATTR_NUM_BARRIERS
	.align		4
        /*0030*/ 	.byte	0x02, 0x4c
        /*0032*/ 	.byte	0x06
	.zero		1


	//----- nvinfo : EIATTR_ANNOTATIONS
	.align		4
        /*0034*/ 	.byte	0x04, 0x55
        /*0036*/ 	.short	(.L_350 - .L_349)


	//   ....[0]....
.L_349:
        /* <DEDUP_REMOVED lines=223> */


	//----- nvinfo : EIATTR_MERCURY_ISA_VERSION
	.align		4
.L_350:
        /*0e10*/ 	.byte	0x03, 0x5f
        /*0e12*/ 	.short	0x0000


	//----- nvinfo : EIATTR_INT_WARP_WIDE_INSTR_OFFSETS
	.align		4
        /*0e14*/ 	.byte	0x04, 0x31
        /*0e16*/ 	.short	(.L_352 - .L_351)


	//   ....[0]....
.L_351:
        /*0e18*/ 	.word	0x0000faa0


	//   ....[1]....
        /*0e1c*/ 	.word	0x0000fb20


	//----- nvinfo : EIATTR_COOP_GROUP_MASK_REGIDS
	.align		4
.L_352:
        /*0e20*/ 	.byte	0x04, 0x29
        /*0e22*/ 	.short	(.L_354 - .L_353)


	//   ....[0]....
.L_353:
        /*0e24*/ 	.word	0xffffffff


	//   ....[1]....
        /*0e28*/ 	.word	0xffffffff


	//   ....[2]....
        /*0e2c*/ 	.word	0xffffffff


	//   ....[3]....
        /*0e30*/ 	.word	0xffffffff


	//   ....[4]....
        /*0e34*/ 	.word	0xffffffff


	//   ....[5]....
        /*0e38*/ 	.word	0xffffffff


	//   ....[6]....
        /*0e3c*/ 	.word	0xffffffff


	//   ....[7]....
        /*0e40*/ 	.word	0xffffffff


	//   ....[8]....
        /*0e44*/ 	.word	0xffffffff


	//   ....[9]....
        /*0e48*/ 	.word	0xffffffff


	//   ....[10]....
        /*0e4c*/ 	.word	0xffffffff


	//   ....[11]....
        /*0e50*/ 	.word	0xffffffff


	//   ....[12]....
        /*0e54*/ 	.word	0xffffffff


	//   ....[13]....
        /*0e58*/ 	.word	0xffffffff


	//   ....[14]....
        /*0e5c*/ 	.word	0xffffffff


	//   ....[15]....
        /*0e60*/ 	.word	0xffffffff


	//   ....[16]....
        /*0e64*/ 	.word	0xffffffff


	//   ....[17]....
        /*0e68*/ 	.word	0xffffffff


	//   ....[18]....
        /*0e6c*/ 	.word	0xffffffff


	//   ....[19]....
        /*0e70*/ 	.word	0xffffffff


	//   ....[20]....
        /*0e74*/ 	.word	0xffffffff


	//   ....[21]....
        /*0e78*/ 	.word	0xffffffff


	//   ....[22]....
        /*0e7c*/ 	.word	0xffffffff


	//   ....[23]....
        /*0e80*/ 	.word	0xffffffff


	//   ....[24]....
        /*0e84*/ 	.word	0xffffffff


	//   ....[25]....
        /*0e88*/ 	.word	0xffffffff


	//   ....[26]....
        /*0e8c*/ 	.word	0xffffffff


	//   ....[27]....
        /*0e90*/ 	.word	0xffffffff


	//   ....[28]....
        /*0e94*/ 	.word	0xffffffff


	//   ....[29]....
        /*0e98*/ 	.word	0xffffffff


	//   ....[30]....
        /*0e9c*/ 	.word	0xffffffff


	//   ....[31]....
        /*0ea0*/ 	.word	0xffffffff


	//   ....[32]....
        /*0ea4*/ 	.word	0xffffffff


	//   ....[33]....
        /*0ea8*/ 	.word	0xffffffff


	//   ....[34]....
        /*0eac*/ 	.word	0xffffffff


	//   ....[35]....
        /*0eb0*/ 	.word	0xffffffff


	//   ....[36]....
        /*0eb4*/ 	.word	0xffffffff


	//   ....[37]....
        /*0eb8*/ 	.word	0xffffffff


	//   ....[38]....
        /*0ebc*/ 	.word	0xffffffff


	//   ....[39]....
        /*0ec0*/ 	.word	0xffffffff


	//   ....[40]....
        /*0ec4*/ 	.word	0xffffffff


	//   ....[41]....
        /*0ec8*/ 	.word	0xffffffff


	//   ....[42]....
        /*0ecc*/ 	.word	0xffffffff


	//   ....[43]....
        /*0ed0*/ 	.word	0xffffffff


	//   ....[44]....
        /*0ed4*/ 	.word	0xffffffff


	//   ....[45]....
        /*0ed8*/ 	.word	0xffffffff


	//   ....[46]....
        /*0edc*/ 	.word	0xffffffff


	//   ....[47]....
        /*0ee0*/ 	.word	0xffffffff


	//   ....[48]....
        /*0ee4*/ 	.word	0xffffffff


	//   ....[49]....
        /*0ee8*/ 	.word	0xffffffff


	//   ....[50]....
        /*0eec*/ 	.word	0xffffffff


	//   ....[51]....
        /*0ef0*/ 	.word	0xffffffff


	//   ....[52]....
        /*0ef4*/ 	.word	0xffffffff


	//   ....[53]....
        /*0ef8*/ 	.word	0xffffffff


	//   ....[54]....
        /*0efc*/ 	.word	0xffffffff


	//   ....[55]....
        /*0f00*/ 	.word	0xffffffff


	//   ....[56]....
        /*0f04*/ 	.word	0xffffffff


	//   ....[57]....
        /*0f08*/ 	.word	0xffffffff


	//   ....[58]....
        /*0f0c*/ 	.word	0xffffffff


	//   ....[59]....
        /*0f10*/ 	.word	0xffffffff


	//   ....[60]....
        /*0f14*/ 	.word	0xffffffff


	//   ....[61]....
        /*0f18*/ 	.word	0xffffffff


	//   ....[62]....
        /*0f1c*/ 	.word	0xffffffff


	//   ....[63]....
        /*0f20*/ 	.word	0xffffffff


	//   ....[64]....
        /*0f24*/ 	.word	0xffffffff


	//   ....[65]....
        /*0f28*/ 	.word	0xffffffff


	//   ....[66]....
        /*0f2c*/ 	.word	0xffffffff


	//   ....[67]....
        /*0f30*/ 	.word	0xffffffff


	//   ....[68]....
        /*0f34*/ 	.word	0xffffffff


	//   ....[69]....
        /*0f38*/ 	.word	0xffffffff


	//   ....[70]....
        /*0f3c*/ 	.word	0xffffffff


	//   ....[71]....
        /*0f40*/ 	.word	0xffffffff


	//   ....[72]....
        /*0f44*/ 	.word	0xffffffff


	//   ....[73]....
        /*0f48*/ 	.word	0xffffffff


	//   ....[74]....
        /*0f4c*/ 	.word	0xffffffff


	//   ....[75]....
        /*0f50*/ 	.word	0xffffffff


	//   ....[76]....
        /*0f54*/ 	.word	0xffffffff


	//   ....[77]....
        /*0f58*/ 	.word	0xffffffff


	//   ....[78]....
        /*0f5c*/ 	.word	0xffffffff


	//   ....[79]....
        /*0f60*/ 	.word	0xffffffff


	//   ....[80]....
        /*0f64*/ 	.word	0xffffffff


	//   ....[81]....
        /*0f68*/ 	.word	0xffffffff


	//   ....[82]....
        /*0f6c*/ 	.word	0xffffffff


	//   ....[83]....
        /*0f70*/ 	.word	0xffffffff


	//   ....[84]....
        /*0f74*/ 	.word	0xffffffff


	//   ....[85]....
        /*0f78*/ 	.word	0xffffffff


	//   ....[86]....
        /*0f7c*/ 	.word	0xffffffff


	//   ....[87]....
        /*0f80*/ 	.word	0xffffffff


	//   ....[88]....
        /*0f84*/ 	.word	0xffffffff


	//   ....[89]....
        /*0f88*/ 	.word	0xffffffff


	//   ....[90]....
        /*0f8c*/ 	.word	0xffffffff


	//   ....[91]....
        /*0f90*/ 	.word	0xffffffff


	//   ....[92]....
        /*0f94*/ 	.word	0xffffffff


	//   ....[93]....
        /*0f98*/ 	.word	0xffffffff


	//   ....[94]....
        /*0f9c*/ 	.word	0xffffffff


	//   ....[95]....
        /*0fa0*/ 	.word	0xffffffff


	//   ....[96]....
        /*0fa4*/ 	.word	0xffffffff


	//   ....[97]....
        /*0fa8*/ 	.word	0xffffffff


	//   ....[98]....
        /*0fac*/ 	.word	0xffffffff


	//   ....[99]....
        /*0fb0*/ 	.word	0xffffffff


	//   ....[100]....
        /*0fb4*/ 	.word	0xffffffff


	//   ....[101]....
        /*0fb8*/ 	.word	0xffffffff


	//   ....[102]....
        /*0fbc*/ 	.word	0xffffffff


	//   ....[103]....
        /*0fc0*/ 	.word	0xffffffff


	//   ....[104]....
        /*0fc4*/ 	.word	0xffffffff


	//----- nvinfo : EIATTR_COOP_GROUP_INSTR_OFFSETS
	.align		4
.L_354:
        /*0fc8*/ 	.byte	0x04, 0x28
        /*0fca*/ 	.short	(.L_356 - .L_355)


	//   ....[0]....
.L_355:
        /*0fcc*/ 	.word	0x00000050


	//   ....[1]....
        /*0fd0*/ 	.word	0x00002010


	//   ....[2]....
        /*0fd4*/ 	.word	0x00002030


	//   ....[3]....
        /*0fd8*/ 	.word	0x00002060


	//   ....[4]....
        /*0fdc*/ 	.word	0x00002080


	//   ....[5]....
        /*0fe0*/ 	.word	0x00002250


	//   ....[6]....
        /*0fe4*/ 	.word	0x00002270


	//   ....[7]....
        /*0fe8*/ 	.word	0x000022b0


	//   ....[8]....
        /*0fec*/ 	.word	0x000022f0


	//   ....[9]....
        /*0ff0*/ 	.word	0x000025f0


	//   ....[10]....
        /*0ff4*/ 	.word	0x00002610


	//   ....[11]....
        /*0ff8*/ 	.word	0x00002650


	//   ....[12]....
        /*0ffc*/ 	.word	0x00002670


	//   ....[13]....
        /*1000*/ 	.word	0x00002a50


	//   ....[14]....
        /*1004*/ 	.word	0x00002b50


	//   ....[15]....
        /*1008*/ 	.word	0x00002ba0


	//   ....[16]....
        /*100c*/ 	.word	0x00002bc0


	//   ....[17]....
        /*1010*/ 	.word	0x00004320


	//   ....[18]....
        /*1014*/ 	.word	0x00004390


	//   ....[19]....
        /*1018*/ 	.word	0x00004430


	//   ....[20]....
        /*101c*/ 	.word	0x00004470


	//   ....[21]....
        /*1020*/ 	.word	0x000047e0


	//   ....[22]....
        /*1024*/ 	.word	0x00004a20


	//   ....[23]....
        /*1028*/ 	.word	0x00004e20


	//   ....[24]....
        /*102c*/ 	.word	0x00004e40


	//   ....[25]....
        /*1030*/ 	.word	0x00004e60


	//   ....[26]....
        /*1034*/ 	.word	0x00004e80


	//   ....[27]....
        /*1038*/ 	.word	0x00006b60


	//   ....[28]....
        /*103c*/ 	.word	0x00006be0


	//   ....[29]....
        /*1040*/ 	.word	0x00006ce0


	//   ....[30]....
        /*1044*/ 	.word	0x00006d10


	//   ....[31]....
        /*1048*/ 	.word	0x000084c0


	//   ....[32]....
        /*104c*/ 	.word	0x00008530


	//   ....[33]....
        /*1050*/ 	.word	0x00008640


	//   ....[34]....
        /*1054*/ 	.word	0x00008670


	//   ....[35]....
        /*1058*/ 	.word	0x00008990


	//   ....[36]....
        /*105c*/ 	.word	0x00008c40


	//   ....[37]....
        /*1060*/ 	.word	0x00008f80


	//   ....[38]....
        /*1064*/ 	.word	0x00008fa0


	//   ....[39]....
        /*1068*/ 	.word	0x000090d0


	//   ....[40]....
        /*106c*/ 	.word	0x000090f0


	//   ....[41]....
        /*1070*/ 	.word	0x0000b350


	//   ....[42]....
        /*1074*/ 	.word	0x0000b3d0


	//   ....[43]....
        /*1078*/ 	.word	0x0000b4c0


	//   ....[44]....
        /*107c*/ 	.word	0x0000b4d0


	//   ....[45]....
        /*1080*/ 	.word	0x0000cbe0


	//   ....[46]....
        /*1084*/ 	.word	0x0000cc20


	//   ....[47]....
        /*1088*/ 	.word	0x0000cd10


	//   ....[48]....
        /*108c*/ 	.word	0x0000cd40


	//   ....[49]....
        /*1090*/ 	.word	0x0000d100


	//   ....[50]....
        /*1094*/ 	.word	0x0000d120


	//   ....[51]....
        /*1098*/ 	.word	0x0000d140


	//   ....[52]....
        /*109c*/ 	.word	0x0000d160


	//   ....[53]....
        /*10a0*/ 	.word	0x0000f010


	//   ....[54]....
        /*10a4*/ 	.word	0x0000f060


	//   ....[55]....
        /*10a8*/ 	.word	0x0000f080


	//   ....[56]....
        /*10ac*/ 	.word	0x0000f0a0


	//   ....[57]....
        /*10b0*/ 	.word	0x0000fc70


	//   ....[58]....
        /*10b4*/ 	.word	0x000104a0


	//   ....[59]....
        /*10b8*/ 	.word	0x000104b0


	//   ....[60]....
        /*10bc*/ 	.word	0x000104c0


	//   ....[61]....
        /*10c0*/ 	.word	0x000104d0


	//   ....[62]....
        /*10c4*/ 	.word	0x00010600


	//   ....[63]....
        /*10c8*/ 	.word	0x00010620


	//   ....[64]....
        /*10cc*/ 	.word	0x00010e50


	//   ....[65]....
        /*10d0*/ 	.word	0x00010e60


	//   ....[66]....
        /*10d4*/ 	.word	0x000119f0


	//   ....[67]....
        /*10d8*/ 	.word	0x00011b00


	//   ....[68]....
        /*10dc*/ 	.word	0x00011b70


	//   ....[69]....
        /*10e0*/ 	.word	0x00011d80


	//   ....[70]....
        /*10e4*/ 	.word	0x00011de0


	//   ....[71]....
        /*10e8*/ 	.word	0x00011e40


	//   ....[72]....
        /*10ec*/ 	.word	0x00011ea0


	//   ....[73]....
        /*10f0*/ 	.word	0x000122e0


	//   ....[74]....
        /*10f4*/ 	.word	0x00012330


	//   ....[75]....
        /*10f8*/ 	.word	0x00012380


	//   ....[76]....
        /*10fc*/ 	.word	0x000123d0


	//   ....[77]....
        /*1100*/ 	.word	0x00012440


	//   ....[78]....
        /*1104*/ 	.word	0x000124b0


	//   ....[79]....
        /*1108*/ 	.word	0x000126d0


	//   ....[80]....
        /*110c*/ 	.word	0x00012730


	//   ....[81]....
        /*1110*/ 	.word	0x00012790


	//   ....[82]....
        /*1114*/ 	.word	0x00012800


	//   ....[83]....
        /*1118*/ 	.word	0x00012a10


	//   ....[84]....
        /*111c*/ 	.word	0x00012a70


	//   ....[85]....
        /*1120*/ 	.word	0x00012ad0


	//   ....[86]....
        /*1124*/ 	.word	0x00012b30


	//   ....[87]....
        /*1128*/ 	.word	0x00013000


	//   ....[88]....
        /*112c*/ 	.word	0x00013040


	//   ....[89]....
        /*1130*/ 	.word	0x00013090


	//   ....[90]....
        /*1134*/ 	.word	0x000130d0


	//   ....[91]....
        /*1138*/ 	.word	0x00013130


	//   ....[92]....
        /*113c*/ 	.word	0x00013190


	//   ....[93]....
        /*1140*/ 	.word	0x00013200


	//   ....[94]....
        /*1144*/ 	.word	0x00013390


	//   ....[95]....
        /*1148*/ 	.word	0x000133f0


	//   ....[96]....
        /*114c*/ 	.word	0x00013430


	//   ....[97]....
        /*1150*/ 	.word	0x00013470


	//   ....[98]....
        /*1154*/ 	.word	0x000134c0


	//   ....[99]....
        /*1158*/ 	.word	0x00013500


	//   ....[100]....
        /*115c*/ 	.word	0x00013550


	//   ....[101]....
        /*1160*/ 	.word	0x000135b0


	//   ....[102]....
        /*1164*/ 	.word	0x00013600


	//   ....[103]....
        /*1168*/ 	.word	0x00013650


	//   ....[104]....
        /*116c*/ 	.word	0x000136c0


	//----- nvinfo : EIATTR_EXIT_INSTR_OFFSETS
	.align		4
.L_356:
        /*1170*/ 	.byte	0x04, 0x1c
        /*1172*/ 	.short	(.L_358 - .L_357)


	//   ....[0]....
.L_357:
        /*1174*/ 	.word	0x000000a0


	//   ....[1]....
        /*1178*/ 	.word	0x00011ab0


	//----- nvinfo : EIATTR_MAX_THREADS
	.align		4
.L_358:
        /*117c*/ 	.byte	0x04, 0x05
        /*117e*/ 	.short	(.L_360 - .L_359)
.L_359:
        /*1180*/ 	.word	0x00000100
        /*1184*/ 	.word	0x00000001
        /*1188*/ 	.word	0x00000001


	//----- nvinfo : EIATTR_CRS_STACK_SIZE
	.align		4
.L_360:
        /*118c*/ 	.byte	0x04, 0x1e
        /*118e*/ 	.short	(.L_362 - .L_361)
.L_361:
        /*1190*/ 	.word	0x00000000
.L_362:


//--------------------- .nv.info._ZN7cutlass13device_kernelIN5flash19enable_sm80_to_sm89INS1_16FlashAttnFwdSm80INS1_25CollectiveMainloopFwdSm80ILi8ELi1ELb1EN4cute5tupleIJNS5_1CILi128EEENS7_ILi48EEENS7_ILi256EEEEEELi256ENS_6half_tEfNS_4arch4Sm80ELb1ELb0ELb1ELb1ELb1ELb0ELb1ELb1EEENS1_21CollectiveEpilogueFwdINS6_IJS8_SA_S9_EEENS6_IJNS7_ILi1EEESI_SI_EEESC_SE_Li256ELb1ELb1ELb1ELb0EEENS1_36VarlenDynamicPersistentTileSchedulerILi128ELi48ELi256ELi256ELb1ELb1ELb0ELb1ELb1ELb1EEEEEEEEEvNT_6ParamsE --------------------------
	.section	.nv.info._ZN7cutlass13device_kernelIN5flash19enable_sm80_to_sm89INS1_16FlashAttnFwdSm80INS1_25CollectiveMainloopFwdSm80ILi8ELi1ELb1EN4cute5tupleIJNS5_1CILi128EEENS7_ILi48EEENS7_ILi256EEEEEELi256ENS_6half_tEfNS_4arch4Sm80ELb1ELb0ELb1ELb1ELb1ELb0ELb1ELb1EEENS1_21CollectiveEpilogueFwdINS6_IJS8_SA_S9_EEENS6_IJNS7_ILi1EEESI_SI_EEESC_SE_Li256ELb1ELb1ELb1ELb0EEENS1_36VarlenDynamicPersistentTileSchedulerILi128ELi48ELi256ELi256ELb1ELb1ELb0ELb1ELb1ELb1EEEEEEEEEvNT_6ParamsE,"",@"SHT_CUDA_INFO"
	.sectionflags	@""
	.align	4


	//----- nvinfo : EIATTR_CUDA_API_VERSION
	.align		4
        /*0000*/ 	.byte	0x04, 0x37
        /*0002*/ 	.short	(.L_364 - .L_363)
.L_363:
        /*0004*/ 	.word	0x00000082


	//----- nvinfo : EIATTR_SW2861232_WAR
	.align		4
.L_364:
        /*0008*/ 	.byte	0x01, 0x35
	.zero		2


	//----- nvinfo : EIATTR_PARAM_CBANK
	.align		4
        /*000c*/ 	.byte	0x04, 0x0a
        /*000e*/ 	.short	(.L_366 - .L_365)
	.align		4
.L_365:
        /*0010*/ 	.word	index@(.nv.constant0._ZN7cutlass13device_kernelIN5flash19enable_sm80_to_sm89INS1_16FlashAttnFwdSm80INS1_25CollectiveMainloopFwdSm80ILi8ELi1ELb1EN4cute5tupleIJNS5_1CILi128EEENS7_ILi48EEENS7_ILi256EEEEEELi256ENS_6half_tEfNS_4arch4Sm80ELb1ELb0ELb1ELb1ELb1ELb0ELb1ELb1EEENS1_21CollectiveEpilogueFwdINS6_IJS8_SA_S9_EEENS6_IJNS7_ILi1EEESI_SI_EEESC_SE_Li256ELb1ELb1ELb1ELb0EEENS1_36VarlenDynamicPersistentTileSchedulerILi128ELi48ELi256ELi256ELb1ELb1ELb0ELb1ELb1ELb1EEEEEEEEEvNT_6ParamsE)
        /*0014*/ 	.short	0x0160
        /*0016*/ 	.short	0x0438


	//----- nvinfo : EIATTR_CBANK_PARAM_SIZE
	.align		4
.L_366:
        /*0018*/ 	.byte	0x03, 0x19
        /*001a*/ 	.short	0x0438


	//----- nvinfo : EIATTR_KPARAM_INFO
	.align		4
        /*001c*/ 	.byte	0x04, 0x17
        /*001e*/ 	.short	(.L_368 - .L_367)
.L_367:
        /*0020*/ 	.word	0x00000000
        /*0024*/ 	.short	0x0000
        /*0026*/ 	.short	0x0000
        /*0028*/ 	.byte	0x00, 0xf0, 0xe1, 0x10


	//----- nvinfo : EIATTR_MAXREG_COUNT
	.align		4
.L_368:
        /*002c*/ 	.byte	0x03, 0x1b
        /*002e*/ 	.short	0x00ff


	//----- nvinfo : EIATTR_NUM_BARRIERS
	.align		4
        /*0030*/ 	.byte	0x02, 0x4c
        /*0032*/ 	.byte	0x06
	.zero		1


	//----- nvinfo : EIATTR_ANNOTATIONS
	.align		4
        /*0034*/ 	.byte	0x04, 0x55
        /*0036*/ 	.short	(.L_370 - .L_369)


	//   ....[0]....
.L_369:
        /* <DEDUP_REMOVED lines=350> */


	//----- nvinfo : EIATTR_MERCURY_ISA_VERSION
	.align		4
.L_370:
        /*1608*/ 	.byte	0x03, 0x5f
        /*160a*/ 	.short	0x0000


	//----- nvinfo : EIATTR_INT_WARP_WIDE_INSTR_OFFSETS
	.align		4
        /*160c*/ 	.byte	0x04, 0x31
        /*160e*/ 	.short	(.L_372 - .L_371)


	//   ....[0]....
.L_371:
        /*1610*/ 	.word	0x0000ec10


	//   ....[1]....
        /*1614*/ 	.word	0x0000ec90


	//----- nvinfo : EIATTR_COOP_GROUP_MASK_REGIDS
	.align		4
.L_372:
        /*1618*/ 	.byte	0x04, 0x29
        /*161a*/ 	.short	(.L_374 - .L_373)


	//   ....[0]....
.L_373:
        /*161c*/ 	.word	0xffffffff


	//   ....[1]....
        /*1620*/ 	.word	0xffffffff


	//   ....[2]....
        /*1624*/ 	.word	0xffffffff


	//   ....[3]....
        /*1628*/ 	.word	0xffffffff


	//   ....[4]....
        /*162c*/ 	.word	0xffffffff


	//   ....[5]....
        /*1630*/ 	.word	0xffffffff


	//   ....[6]....
        /*1634*/ 	.word	0xffffffff


	//   ....[7]....
        /*1638*/ 	.word	0xffffffff


	//   ....[8]....
        /*163c*/ 	.word	0xffffffff


	//   ....[9]....
        /*1640*/ 	.word	0xffffffff


	//   ....[10]....
        /*1644*/ 	.word	0xffffffff


	//   ....[11]....
        /*1648*/ 	.word	0xffffffff


	//   ....[12]....
        /*164c*/ 	.word	0xffffffff


	//   ....[13]....
        /*1650*/ 	.word	0xffffffff


	//   ....[14]....
        /*1654*/ 	.word	0xffffffff


	//   ....[15]....
        /*1658*/ 	.word	0xffffffff


	//   ....[16]....
        /*165c*/ 	.word	0xffffffff


	//   ....[17]....
        /*1660*/ 	.word	0xffffffff


	//   ....[18]....
        /*1664*/ 	.word	0xffffffff


	//   ....[19]....
        /*1668*/ 	.word	0xffffffff


	//   ....[20]....
        /*166c*/ 	.word	0xffffffff


	//   ....[21]....
        /*1670*/ 	.word	0xffffffff


	//   ....[22]....
        /*1674*/ 	.word	0xffffffff


	//   ....[23]....
        /*1678*/ 	.word	0xffffffff


	//   ....[24]....
        /*167c*/ 	.word	0xffffffff


	//   ....[25]....
        /*1680*/ 	.word	0xffffffff


	//   ....[26]....
        /*1684*/ 	.word	0xffffffff


	//   ....[27]....
        /*1688*/ 	.word	0xffffffff


	//   ....[28]....
        /*168c*/ 	.word	0xffffffff


	//   ....[29]....
        /*1690*/ 	.word	0xffffffff


	//   ....[30]....
        /*1694*/ 	.word	0xffffffff


	//   ....[31]....
        /*1698*/ 	.word	0xffffffff


	//   ....[32]....
        /*169c*/ 	.word	0xffffffff


	//   ....[33]....
        /*16a0*/ 	.word	0xffffffff


	//   ....[34]....
        /*16a4*/ 	.word	0xffffffff


	//   ....[35]....
        /*16a8*/ 	.word	0xffffffff


	//   ....[36]....
        /*16ac*/ 	.word	0xffffffff


	//   ....[37]....
        /*16b0*/ 	.word	0xffffffff


	//   ....[38]....
        /*16b4*/ 	.word	0xffffffff


	//   ....[39]....
        /*16b8*/ 	.word	0xffffffff


	//   ....[40]....
        /*16bc*/ 	.word	0xffffffff


	//   ....[41]....
        /*16c0*/ 	.word	0xffffffff


	//   ....[42]....
        /*16c4*/ 	.word	0xffffffff


	//   ....[43]....
        /*16c8*/ 	.word	0xffffffff


	//   ....[44]....
        /*16cc*/ 	.word	0xffffffff


	//   ....[45]....
        /*16d0*/ 	.word	0xffffffff


	//   ....[46]....
        /*16d4*/ 	.word	0xffffffff


	//   ....[47]....
        /*16d8*/ 	.word	0xffffffff


	//   ....[48]....
        /*16dc*/ 	.word	0xffffffff


	//   ....[49]....
        /*16e0*/ 	.word	0xffffffff


	//   ....[50]....
        /*16e4*/ 	.word	0xffffffff


	//   ....[51]....
        /*16e8*/ 	.word	0xffffffff


	//   ....[52]....
        /*16ec*/ 	.word	0xffffffff


	//   ....[53]....
        /*16f0*/ 	.word	0xffffffff


	//   ....[54]....
        /*16f4*/ 	.word	0xffffffff


	//   ....[55]....
        /*16f8*/ 	.word	0xffffffff


	//   ....[56]....
        /*16fc*/ 	.word	0xffffffff


	//   ....[57]....
        /*1700*/ 	.word	0xffffffff


	//   ....[58]....
        /*1704*/ 	.word	0xffffffff


	//   ....[59]....
        /*1708*/ 	.word	0xffffffff


	//   ....[60]....
        /*170c*/ 	.word	0xffffffff


	//   ....[61]....
        /*1710*/ 	.word	0xffffffff


	//   ....[62]....
        /*1714*/ 	.word	0xffffffff


	//   ....[63]....
        /*1718*/ 	.word	0xffffffff


	//   ....[64]....
        /*171c*/ 	.word	0xffffffff


	//   ....[65]....
        /*1720*/ 	.word	0xffffffff


	//   ....[66]....
        /*1724*/ 	.word	0xffffffff


	//   ....[67]....
        /*1728*/ 	.word	0xffffffff


	//   ....[68]....
        /*172c*/ 	.word	0xffffffff


	//   ....[69]....
        /*1730*/ 	.word	0xffffffff


	//   ....[70]....
        /*1734*/ 	.word	0xffffffff


	//   ....[71]....
        /*1738*/ 	.word	0xffffffff


	//   ....[72]....
        /*173c*/ 	.word	0xffffffff


	//   ....[73]....
        /*1740*/ 	.word	0xffffffff


	//   ....[74]....
        /*1744*/ 	.word	0xffffffff


	//   ....[75]....
        /*1748*/ 	.word	0xffffffff


	//   ....[76]....
        /*174c*/ 	.word	0xffffffff


	//   ....[77]....
        /*1750*/ 	.word	0xffffffff


	//   ....[78]....
        /*1754*/ 	.word	0xffffffff


	//   ....[79]....
        /*1758*/ 	.word	0xffffffff


	//   ....[80]....
        /*175c*/ 	.word	0xffffffff


	//   ....[81]....
        /*1760*/ 	.word	0xffffffff


	//   ....[82]....
        /*1764*/ 	.word	0xffffffff


	//   ....[83]....
        /*1768*/ 	.word	0xffffffff


	//   ....[84]....
        /*176c*/ 	.word	0xffffffff


	//   ....[85]....
        /*1770*/ 	.word	0xffffffff


	//   ....[86]....
        /*1774*/ 	.word	0xffffffff


	//   ....[87]....
        /*1778*/ 	.word	0xffffffff


	//   ....[88]....
        /*177c*/ 	.word	0xffffffff


	//   ....[89]....
        /*1780*/ 	.word	0xffffffff


	//   ....[90]....
        /*1784*/ 	.word	0xffffffff


	//   ....[91]....
        /*1788*/ 	.word	0xffffffff


	//   ....[92]....
        /*178c*/ 	.word	0xffffffff


	//   ....[93]....
        /*1790*/ 	.word	0xffffffff


	//   ....[94]....
        /*1794*/ 	.word	0xffffffff


	//   ....[95]....
        /*1798*/ 	.word	0xffffffff


	//   ....[96]....
        /*179c*/ 	.word	0xffffffff


	//   ....[97]....
        /*17a0*/ 	.word	0xffffffff


	//   ....[98]....
        /*17a4*/ 	.word	0xffffffff


	//   ....[99]....
        /*17a8*/ 	.word	0xffffffff


	//   ....[100]....
        /*17ac*/ 	.word	0xffffffff


	//   ....[101]....
        /*17b0*/ 	.word	0xffffffff


	//   ....[102]....
        /*17b4*/ 	.word	0xffffffff


	//   ....[103]....
        /*17b8*/ 	.word	0xffffffff


	//   ....[104]....
        /*17bc*/ 	.word	0xffffffff


	//   ....[105]....
        /*17c0*/ 	.word	0xffffffff


	//   ....[106]....
        /*17c4*/ 	.word	0xffffffff


	//   ....[107]....
        /*17c8*/ 	.word	0xffffffff


	//   ....[108]....
        /*17cc*/ 	.word	0xffffffff


	//   ....[109]....
        /*17d0*/ 	.word	0xffffffff


	//   ....[110]....
        /*17d4*/ 	.word	0xffffffff


	//   ....[111]....
        /*17d8*/ 	.word	0xffffffff


	//   ....[112]....
        /*17dc*/ 	.word	0xffffffff


	//   ....[113]....
        /*17e0*/ 	.word	0xffffffff


	//   ....[114]....
        /*17e4*/ 	.word	0xffffffff


	//   ....[115]....
        /*17e8*/ 	.word	0xffffffff


	//   ....[116]....
        /*17ec*/ 	.word	0xffffffff


	//   ....[117]....
        /*17f0*/ 	.word	0xffffffff


	//   ....[118]....
        /*17f4*/ 	.word	0xffffffff


	//   ....[119]....
        /*17f8*/ 	.word	0xffffffff


	//   ....[120]....
        /*17fc*/ 	.word	0xffffffff


	//   ....[121]....
        /*1800*/ 	.word	0xffffffff


	//   ....[122]....
        /*1804*/ 	.word	0xffffffff


	//   ....[123]....
        /*1808*/ 	.word	0xffffffff


	//   ....[124]....
        /*180c*/ 	.word	0xffffffff


	//   ....[125]....
        /*1810*/ 	.word	0xffffffff


	//   ....[126]....
        /*1814*/ 	.word	0xffffffff


	//   ....[127]....
        /*1818*/ 	.word	0xffffffff


	//   ....[128]....
        /*181c*/ 	.word	0xffffffff


	//   ....[129]....
        /*1820*/ 	.word	0xffffffff


	//   ....[130]....
        /*1824*/ 	.word	0xffffffff


	//   ....[131]....
        /*1828*/ 	.word	0xffffffff


	//   ....[132]....
        /*182c*/ 	.word	0xffffffff


	//   ....[133]....
        /*1830*/ 	.word	0xffffffff


	//   ....[134]....
        /*1834*/ 	.word	0xffffffff


	//   ....[135]....
        /*1838*/ 	.word	0xffffffff


	//   ....[136]....
        /*183c*/ 	.word	0xffffffff


	//   ....[137]....
        /*1840*/ 	.word	0xffffffff


	//   ....[138]....
        /*1844*/ 	.word	0xffffffff


	//   ....[139]....
        /*1848*/ 	.word	0xffffffff


	//   ....[140]....
        /*184c*/ 	.word	0xffffffff


	//   ....[141]....
        /*1850*/ 	.word	0xffffffff


	//   ....[142]....
        /*1854*/ 	.word	0xffffffff


	//   ....[143]....
        /*1858*/ 	.word	0xffffffff


	//   ....[144]....
        /*185c*/ 	.word	0xffffffff


	//   ....[145]....
        /*1860*/ 	.word	0xffffffff


	//   ....[146]....
        /*1864*/ 	.word	0xffffffff


	//   ....[147]....
        /*1868*/ 	.word	0xffffffff


	//   ....[148]....
        /*186c*/ 	.word	0xffffffff


	//   ....[149]....
        /*1870*/ 	.word	0xffffffff


	//   ....[150]....
        /*1874*/ 	.word	0xffffffff


	//   ....[151]....
        /*1878*/ 	.word	0xffffffff


	//   ....[152]....
        /*187c*/ 	.word	0xffffffff


	//   ....[153]....
        /*1880*/ 	.word	0xffffffff


	//   ....[154]....
        /*1884*/ 	.word	0xffffffff


	//   ....[155]....
        /*1888*/ 	.word	0xffffffff


	//   ....[156]....
        /*188c*/ 	.word	0xffffffff


	//   ....[157]....
        /*1890*/ 	.word	0xffffffff


	//   ....[158]....
        /*1894*/ 	.word	0xffffffff


	//   ....[159]....
        /*1898*/ 	.word	0xffffffff


	//   ....[160]....
        /*189c*/ 	.word	0xffffffff


	//   ....[161]....
        /*18a0*/ 	.word	0xffffffff


	//   ....[162]....
        /*18a4*/ 	.word	0xffffffff


	//   ....[163]....
        /*18a8*/ 	.word	0xffffffff


	//   ....[164]....
        /*18ac*/ 	.word	0xffffffff


	//   ....[165]....
        /*18b0*/ 	.word	0xffffffff


	//   ....[166]....
        /*18b4*/ 	.word	0xffffffff


	//   ....[167]....
        /*18b8*/ 	.word	0xffffffff


	//   ....[168]....
        /*18bc*/ 	.word	0xffffffff


	//   ....[169]....
        /*18c0*/ 	.word	0xffffffff


	//   ....[170]....
        /*18c4*/ 	.word	0xffffffff


	//   ....[171]....
        /*18c8*/ 	.word	0xffffffff


	//   ....[172]....
        /*18cc*/ 	.word	0xffffffff


	//   ....[173]....
        /*18d0*/ 	.word	0xffffffff


	//   ....[174]....
        /*18d4*/ 	.word	0xffffffff


	//   ....[175]....
        /*18d8*/ 	.word	0xffffffff


	//   ....[176]....
        /*18dc*/ 	.word	0xffffffff


	//   ....[177]....
        /*18e0*/ 	.word	0xffffffff


	//   ....[178]....
        /*18e4*/ 	.word	0xffffffff


	//   ....[179]....
        /*18e8*/ 	.word	0xffffffff


	//   ....[180]....
        /*18ec*/ 	.word	0xffffffff


	//   ....[181]....
        /*18f0*/ 	.word	0xffffffff


	//   ....[182]....
        /*18f4*/ 	.word	0xffffffff


	//   ....[183]....
        /*18f8*/ 	.word	0xffffffff


	//   ....[184]....
        /*18fc*/ 	.word	0xffffffff


	//   ....[185]....
        /*1900*/ 	.word	0xffffffff


	//   ....[186]....
        /*1904*/ 	.word	0xffffffff


	//   ....[187]....
        /*1908*/ 	.word	0xffffffff


	//   ....[188]....
        /*190c*/ 	.word	0xffffffff


	//   ....[189]....
        /*1910*/ 	.word	0xffffffff


	//   ....[190]....
        /*1914*/ 	.word	0xffffffff


	//   ....[191]....
        /*1918*/ 	.word	0xffffffff


	//   ....[192]....
        /*191c*/ 	.word	0xffffffff


	//   ....[193]....
        /*1920*/ 	.word	0xffffffff


	//   ....[194]....
        /*1924*/ 	.word	0xffffffff


	//   ....[195]....
        /*1928*/ 	.word	0xffffffff


	//   ....[196]....
        /*192c*/ 	.word	0xffffffff


	//   ....[197]....
        /*1930*/ 	.word	0xffffffff


	//   ....[198]....
        /*1934*/ 	.word	0xffffffff


	//   ....[199]....
        /*1938*/ 	.word	0xffffffff


	//   ....[200]....
        /*193c*/ 	.word	0xffffffff


	//   ....[201]....
        /*1940*/ 	.word	0xffffffff


	//   ....[202]....
        /*1944*/ 	.word	0xffffffff


	//   ....[203]....
        /*1948*/ 	.word	0xffffffff


	//----- nvinfo : EIATTR_COOP_GROUP_INSTR_OFFSETS
	.align		4
.L_374:
        /*194c*/ 	.byte	0x04, 0x28
        /*194e*/ 	.short	(.L_376 - .L_375)


	//   ....[0]....
.L_375:
        /*1950*/ 	.word	0x00000050


	//   ....[1]....
        /*1954*/ 	.word	0x00000200


	//   ....[2]....
        /*1958*/ 	.word	0x00000230


	//   ....[3]....
        /*195c*/ 	.word	0x00000260


	//   ....[4]....
        /*1960*/ 	.word	0x00000290


	//   ....[5]....
        /*1964*/ 	.word	0x000002c0


	//   ....[6]....
        /*1968*/ 	.word	0x000002f0


	//   ....[7]....
        /*196c*/ 	.word	0x00000450


	//   ....[8]....
        /*1970*/ 	.word	0x00000490


	//   ....[9]....
        /*1974*/ 	.word	0x000004c0


	//   ....[10]....
        /*1978*/ 	.word	0x000004f0


	//   ....[11]....
        /*197c*/ 	.word	0x00000520


	//   ....[12]....
        /*1980*/ 	.word	0x00000550


	//   ....[13]....
        /*1984*/ 	.word	0x000005e0


	//   ....[14]....
        /*1988*/ 	.word	0x00000630


	//   ....[15]....
        /*198c*/ 	.word	0x00000650


	//   ....[16]....
        /*1990*/ 	.word	0x000006b0


	//   ....[17]....
        /*1994*/ 	.word	0x000032f0


	//   ....[18]....
        /*1998*/ 	.word	0x00003320


	//   ....[19]....
        /*199c*/ 	.word	0x00003350


	//   ....[20]....
        /*19a0*/ 	.word	0x00003370


	//   ....[21]....
        /*19a4*/ 	.word	0x00003560


	//   ....[22]....
        /*19a8*/ 	.word	0x00003580


	//   ....[23]....
        /*19ac*/ 	.word	0x00003660


	//   ....[24]....
        /*19b0*/ 	.word	0x000036b0


	//   ....[25]....
        /*19b4*/ 	.word	0x00003820


	//   ....[26]....
        /*19b8*/ 	.word	0x00003840


	//   ....[27]....
        /*19bc*/ 	.word	0x00003960


	//   ....[28]....
        /*19c0*/ 	.word	0x00003af0


	//   ....[29]....
        /*19c4*/ 	.word	0x00003d80


	//   ....[30]....
        /*19c8*/ 	.word	0x00003d90


	//   ....[31]....
        /*19cc*/ 	.word	0x00004260


	//   ....[32]....
        /*19d0*/ 	.word	0x00004270


	//   ....[33]....
        /*19d4*/ 	.word	0x00005490


	//   ....[34]....
        /*19d8*/ 	.word	0x000054b0


	//   ....[35]....
        /*19dc*/ 	.word	0x00005710


	//   ....[36]....
        /*19e0*/ 	.word	0x00005720


	//   ....[37]....
        /*19e4*/ 	.word	0x00005a40


	//   ....[38]....
        /*19e8*/ 	.word	0x00005c00


	//   ....[39]....
        /*19ec*/ 	.word	0x00005f00


	//   ....[40]....
        /*19f0*/ 	.word	0x00005f20


	//   ....[41]....
        /*19f4*/ 	.word	0x00005f50


	//   ....[42]....
        /*19f8*/ 	.word	0x00005f60


	//   ....[43]....
        /*19fc*/ 	.word	0x00007630


	//   ....[44]....
        /*1a00*/ 	.word	0x00007650


	//   ....[45]....
        /*1a04*/ 	.word	0x000078b0


	//   ....[46]....
        /*1a08*/ 	.word	0x000078c0


	//   ....[47]....
        /*1a0c*/ 	.word	0x00008990


	//   ....[48]....
        /*1a10*/ 	.word	0x000089b0


	//   ....[49]....
        /*1a14*/ 	.word	0x00008be0


	//   ....[50]....
        /*1a18*/ 	.word	0x00008bf0


	//   ....[51]....
        /*1a1c*/ 	.word	0x00008f10


	//   ....[52]....
        /*1a20*/ 	.word	0x00009100


	//   ....[53]....
        /*1a24*/ 	.word	0x00009360


	//   ....[54]....
        /*1a28*/ 	.word	0x00009380


	//   ....[55]....
        /*1a2c*/ 	.word	0x00009460


	//   ....[56]....
        /*1a30*/ 	.word	0x00009480


	//   ....[57]....
        /*1a34*/ 	.word	0x0000aff0


	//   ....[58]....
        /*1a38*/ 	.word	0x0000b0d0


	//   ....[59]....
        /*1a3c*/ 	.word	0x0000b250


	//   ....[60]....
        /*1a40*/ 	.word	0x0000b260


	//   ....[61]....
        /*1a44*/ 	.word	0x0000c310


	//   ....[62]....
        /*1a48*/ 	.word	0x0000c330


	//   ....[63]....
        /*1a4c*/ 	.word	0x0000c4e0


	//   ....[64]....
        /*1a50*/ 	.word	0x0000c4f0


	//   ....[65]....
        /*1a54*/ 	.word	0x0000c850


	//   ....[66]....
        /*1a58*/ 	.word	0x0000c880


	//   ....[67]....
        /*1a5c*/ 	.word	0x0000c8a0


	//   ....[68]....
        /*1a60*/ 	.word	0x0000c8c0


	//   ....[69]....
        /*1a64*/ 	.word	0x0000e1d0


	//   ....[70]....
        /*1a68*/ 	.word	0x0000e220


	//   ....[71]....
        /*1a6c*/ 	.word	0x0000e240


	//   ....[72]....
        /*1a70*/ 	.word	0x0000e250


	//   ....[73]....
        /*1a74*/ 	.word	0x0000fb00


	//   ....[74]....
        /*1a78*/ 	.word	0x0000fb20


	//   ....[75]....
        /*1a7c*/ 	.word	0x0000fb40


	//   ....[76]....
        /*1a80*/ 	.word	0x0000fb60


	//   ....[77]....
        /*1a84*/ 	.word	0x0000ff10


	//   ....[78]....
        /*1a88*/ 	.word	0x0000ff30


	//   ....[79]....
        /*1a8c*/ 	.word	0x00010170


	//   ....[80]....
        /*1a90*/ 	.word	0x00010180


	//   ....[81]....
        /*1a94*/ 	.word	0x00010370


	//   ....[82]....
        /*1a98*/ 	.word	0x00010390


	//   ....[83]....
        /*1a9c*/ 	.word	0x00010580


	//   ....[84]....
        /*1aa0*/ 	.word	0x00010590


	//   ....[85]....
        /*1aa4*/ 	.word	0x00010970


	//   ....[86]....
        /*1aa8*/ 	.word	0x00010990


	//   ....[87]....
        /*1aac*/ 	.word	0x000115e0


	//   ....[88]....
        /*1ab0*/ 	.word	0x000115f0


	//   ....[89]....
        /*1ab4*/ 	.word	0x00012aa0


	//   ....[90]....
        /*1ab8*/ 	.word	0x00012ac0


	//   ....[91]....
        /*1abc*/ 	.word	0x00012d10


	//   ....[92]....
        /*1ac0*/ 	.word	0x00012d20


	//   ....[93]....
        /*1ac4*/ 	.word	0x00012f10


	//   ....[94]....
        /*1ac8*/ 	.word	0x00012f30


	//   ....[95]....
        /*1acc*/ 	.word	0x00013120


	//   ....[96]....
        /*1ad0*/ 	.word	0x00013130


	//   ....[97]....
        /*1ad4*/ 	.word	0x000133e0


	//   ....[98]....
        /*1ad8*/ 	.word	0x00013400


	//   ....[99]....
        /*1adc*/ 	.word	0x00013530


	//   ....[100]....
        /*1ae0*/ 	.word	0x00013570


	//   ....[101]....
        /*1ae4*/ 	.word	0x000135a0


	//   ....[102]....
        /*1ae8*/ 	.word	0x000135d0


	//   ....[103]....
        /*1aec*/ 	.word	0x00013600


	//   ....[104]....
        /*1af0*/ 	.word	0x00013630


	//   ....[105]....
        /*1af4*/ 	.word	0x00013790


	//   ....[106]....
        /*1af8*/ 	.word	0x000137d0


	//   ....[107]....
        /*1afc*/ 	.word	0x00013800


	//   ....[108]....
        /*1b00*/ 	.word	0x00013830


	//   ....[109]....
        /*1b04*/ 	.word	0x00013860


	//   ....[110]....
        /*1b08*/ 	.word	0x00013890


	//   ....[111]....
        /*1b0c*/ 	.word	0x00013920


	//   ....[112]....
        /*1b10*/ 	.word	0x00013980


	//   ....[113]....
        /*1b14*/ 	.word	0x00013990


	//   ....[114]....
        /*1b18*/ 	.word	0x000139f0


	//   ....[115]....
        /*1b1c*/ 	.word	0x00014460


	//   ....[116]....
        /*1b20*/ 	.word	0x000144c0


	//   ....[117]....
        /*1b24*/ 	.word	0x00014510


	//   ....[118]....
        /*1b28*/ 	.word	0x00014560


	//   ....[119]....
        /*1b2c*/ 	.word	0x000145b0


	//   ....[120]....
        /*1b30*/ 	.word	0x00014620


	//   ....[121]....
        /*1b34*/ 	.word	0x00014660


	//   ....[122]....
        /*1b38*/ 	.word	0x000146d0


	//   ....[123]....
        /*1b3c*/ 	.word	0x00014740


	//   ....[124]....
        /*1b40*/ 	.word	0x000147a0


	//   ....[125]....
        /*1b44*/ 	.word	0x00014810


	//   ....[126]....
        /*1b48*/ 	.word	0x00014870


	//   ....[127]....
        /*1b4c*/ 	.word	0x000148d0


	//   ....[128]....
        /*1b50*/ 	.word	0x00014940


	//   ....[129]....
        /*1b54*/ 	.word	0x000149a0


	//   ....[130]....
        /*1b58*/ 	.word	0x00014a00


	//   ....[131]....
        /*1b5c*/ 	.word	0x00014a60


	//   ....[132]....
        /*1b60*/ 	.word	0x00014ac0


	//   ....[133]....
        /*1b64*/ 	.word	0x00014e00


	//   ....[134]....
        /*1b68*/ 	.word	0x00014e50


	//   ....[135]....
        /*1b6c*/ 	.word	0x00014ea0


	//   ....[136]....
        /*1b70*/ 	.word	0x00014ee0


	//   ....[137]....
        /*1b74*/ 	.word	0x00014f50


	//   ....[138]....
        /*1b78*/ 	.word	0x00014fc0


	//   ....[139]....
        /*1b7c*/ 	.word	0x00015020


	//   ....[140]....
        /*1b80*/ 	.word	0x00015080


	//   ....[141]....
        /*1b84*/ 	.word	0x000150e0


	//   ....[142]....
        /*1b88*/ 	.word	0x00015150


	//   ....[143]....
        /*1b8c*/ 	.word	0x000151b0


	//   ....[144]....
        /*1b90*/ 	.word	0x00015210


	//   ....[145]....
        /*1b94*/ 	.word	0x00015270


	//   ....[146]....
        /*1b98*/ 	.word	0x000152d0


	//   ....[147]....
        /*1b9c*/ 	.word	0x00015650


	//   ....[148]....
        /*1ba0*/ 	.word	0x00015690


	//   ....[149]....
        /*1ba4*/ 	.word	0x000156e0


	//   ....[150]....
        /*1ba8*/ 	.word	0x00015720


	//   ....[151]....
        /*1bac*/ 	.word	0x00015780


	//   ....[152]....
        /*1bb0*/ 	.word	0x000157e0


	//   ....[153]....
        /*1bb4*/ 	.word	0x00015840


	//   ....[154]....
        /*1bb8*/ 	.word	0x000158a0


	//   ....[155]....
        /*1bbc*/ 	.word	0x00015910


	//   ....[156]....
        /*1bc0*/ 	.word	0x00015970


	//   ....[157]....
        /*1bc4*/ 	.word	0x000159d0


	//   ....[158]....
        /*1bc8*/ 	.word	0x00015a10


	//   ....[159]....
        /*1bcc*/ 	.word	0x00015a50


	//   ....[160]....
        /*1bd0*/ 	.word	0x00015aa0


	//   ....[161]....
        /*1bd4*/ 	.word	0x00015ae0


	//   ....[162]....
        /*1bd8*/ 	.word	0x00015b30


	//   ....[163]....
        /*1bdc*/ 	.word	0x00015b80


	//   ....[164]....
        /*1be0*/ 	.word	0x00015bd0


	//   ....[165]....
        /*1be4*/ 	.word	0x00015c20


	//   ....[166]....
        /*1be8*/ 	.word	0x00015c90


	//   ....[167]....
        /*1bec*/ 	.word	0x00015d00


	//   ....[168]....
        /*1bf0*/ 	.word	0x00015d60


	//   ....[169]....
        /*1bf4*/ 	.word	0x00015dc0


	//   ....[170]....
        /*1bf8*/ 	.word	0x00015e20


	//   ....[171]....
        /*1bfc*/ 	.word	0x00015e90


	//   ....[172]....
        /*1c00*/ 	.word	0x00015ef0


	//   ....[173]....
        /*1c04*/ 	.word	0x00015f50


	//   ....[174]....
        /*1c08*/ 	.word	0x00015fb0


	//   ....[175]....
        /*1c0c*/ 	.word	0x00016020


	//   ....[176]....
        /*1c10*/ 	.word	0x00016080


	//   ....[177]....
        /*1c14*/ 	.word	0x000160e0


	//   ....[178]....
        /*1c18*/ 	.word	0x00016140


	//   ....[179]....
        /*1c1c*/ 	.word	0x000161b0


	//   ....[180]....
        /*1c20*/ 	.word	0x00016210


	//   ....[181]....
        /*1c24*/ 	.word	0x00016270


	//   ....[182]....
        /*1c28*/ 	.word	0x000162d0


	//   ....[183]....
        /*1c2c*/ 	.word	0x00016340


	//   ....[184]....
        /*1c30*/ 	.word	0x000163a0


	//   ....[185]....
        /*1c34*/ 	.word	0x00016400


	//   ....[186]....
        /*1c38*/ 	.word	0x00016460


	//   ....[187]....
        /*1c3c*/ 	.word	0x000164d0


	//   ....[188]....
        /*1c40*/ 	.word	0x00016520


	//   ....[189]....
        /*1c44*/ 	.word	0x00016560


	//   ....[190]....
        /*1c48*/ 	.word	0x000165b0


	//   ....[191]....
        /*1c4c*/ 	.word	0x00016600


	//   ....[192]....
        /*1c50*/ 	.word	0x00016650


	//   ....[193]....
        /*1c54*/ 	.word	0x000166c0


	//   ....[194]....
        /*1c58*/ 	.word	0x00016700


	//   ....[195]....
        /*1c5c*/ 	.word	0x00016750


	//   ....[196]....
        /*1c60*/ 	.word	0x000167a0


	//   ....[197]....
        /*1c64*/ 	.word	0x000167f0


	//   ....[198]....
        /*1c68*/ 	.word	0x00016840


	//   ....[199]....
        /*1c6c*/ 	.word	0x000168b0


	//   ....[200]....
        /*1c70*/ 	.word	0x000168f0


	//   ....[201]....
        /*1c74*/ 	.word	0x00016960


	//   ....[202]....
        /*1c78*/ 	.word	0x000169c0


	//   ....[203]....
        /*1c7c*/ 	.word	0x00016a30


	//----- nvinfo : EIATTR_EXIT_INSTR_OFFSETS
	.align		4
.L_376:
        /*1c80*/ 	.byte	0x04, 0x1c
        /*1c82*/ 	.short	(.L_378 - .L_377)


	//   ....[0]....
.L_377:
        /*1c84*/ 	.word	0x000010d0


	//   ....[1]....
        /*1c88*/ 	.word	0x00014420


	//----- nvinfo : EIATTR_MAX_THREADS
	.align		4
.L_378:
        /*1c8c*/ 	.byte	0x04, 0x05
        /*1c8e*/ 	.short	(.L_380 - .L_379)
.L_379:
        /*1c90*/ 	.word	0x00000100
        /*1c94*/ 	.word	0x00000001
        /*1c98*/ 	.word	0x00000001


	//----- nvinfo : EIATTR_CRS_STACK_SIZE
	.align		4
.L_380:
        /*1c9c*/ 	.byte	0x04, 0x1e
        /*1c9e*/ 	.short	(.L_382 - .L_381)
.L_381:
        /*1ca0*/ 	.word	0x00000000
.L_382:


//--------------------- .nv.info._ZN7cutlass13device_kernelIN5flash19enable_sm80_to_sm89INS1_16FlashAttnFwdSm80INS1_25CollectiveMainloopFwdSm80ILi8ELi1ELb0EN4cute5tupleIJNS5_1CILi128EEENS7_ILi32EEENS7_ILi256EEEEEELi256ENS_6half_tEfNS_4arch4Sm80ELb1ELb0ELb1ELb1ELb1ELb1ELb1ELb1EEENS1_21CollectiveEpilogueFwdINS6_IJS8_SA_S9_EEENS6_IJNS7_ILi1EEESI_SI_EEESC_SE_Li256ELb1ELb1ELb1ELb0EEENS1_36VarlenDynamicPersistentTileSchedulerILi128ELi32ELi256ELi256ELb1ELb1ELb0ELb1ELb1ELb1EEEEEEEEEvNT_6ParamsE --------------------------
	.section	.nv.info._ZN7cutlass13device_kernelIN5flash19enable_sm80_to_sm89INS1_16FlashAttnFwdSm80INS1_25CollectiveMainloopFwdSm80ILi8ELi1ELb0EN4cute5tupleIJNS5_1CILi128EEENS7_ILi32EEENS7_ILi256EEEEEELi256ENS_6half_tEfNS_4arch4Sm80ELb1ELb0ELb1ELb1ELb1ELb1ELb1ELb1EEENS1_21CollectiveEpilogueFwdINS6_IJS8_SA_S9_EEENS6_IJNS7_ILi1EEESI_SI_EEESC_SE_Li256ELb1ELb1ELb1ELb0EEENS1_36VarlenDynamicPersistentTileSchedulerILi128ELi32ELi256ELi256ELb1ELb1ELb0ELb1ELb1ELb1EEEEEEEEEvNT_6ParamsE,"",@"SHT_CUDA_INFO"
	.sectionflags	@""
	.align	4


	//----- nvinfo : EIATTR_CUDA_API_VERSION
	.align		4
        /*0000*/ 	.byte	0x04, 0x37
        /*0002*/ 	.short	(.L_384 - .L_383)
.L_383:
        /*0004*/ 	.word	0x00000082


	//----- nvinfo : EIATTR_SW2861232_WAR
	.align		4
.L_384:
        /*0008*/ 	.byte	0x01, 0x35
	.zero		2


	//----- nvinfo : EIATTR_PARAM_CBANK
	.align		4
        /*000c*/ 	.byte	0x04, 0x0a
        /*000e*/ 	.short	(.L_386 - .L_385)
	.align		4
.L_385:
        /*0010*/ 	.word	index@(.nv.constant0._ZN7cutlass13device_kernelIN5flash19enable_sm80_to_sm89INS1_16FlashAttnFwdSm80INS1_25CollectiveMainloopFwdSm80ILi8ELi1ELb0EN4cute5tupleIJNS5_1CILi128EEENS7_ILi32EEENS7_ILi256EEEEEELi256ENS_6half_tEfNS_4arch4Sm80ELb1ELb0ELb1ELb1ELb1ELb1ELb1ELb1EEENS1_21CollectiveEpilogueFwdINS6_IJS8_SA_S9_EEENS6_IJNS7_ILi1EEESI_SI_EEESC_SE_Li256ELb1ELb1ELb1ELb0EEENS1_36VarlenDynamicPersistentTileSchedulerILi128ELi32ELi256ELi256ELb1ELb1ELb0ELb1ELb1ELb1EEEEEEEEEvNT_6ParamsE)
        /*0014*/ 	.short	0x0160
        /*0016*/ 	.short	0x0438


	//----- nvinfo : EIATTR_CBANK_PARAM_SIZE
	.align		4
.L_386:
        /*0018*/ 	.byte	0x03, 0x19
        /*001a*/ 	.short	0x0438


	//----- nvinfo : EIATTR_KPARAM_INFO
	.align		4
        /*001c*/ 	.byte	0x04, 0x17
        /*001e*/ 	.short	(.L_388 - .L_387)
.L_387:
        /*0020*/ 	.word	0x00000000
        /*0024*/ 	.short	0x0000
        /*0026*/ 	.short	0x0000
        /*0028*/ 	.byte	0x00, 0xf0, 0xe1, 0x10


	//----- nvinfo : EIATTR_MAXREG_COUNT
	.align		4
.L_388:
        /*002c*/ 	.byte	0x03, 0x1b
        /*002e*/ 	.short	0x00ff


	//----- nvinfo : EIATTR_NUM_BARRIERS
	.align		4
        /*0030*/ 	.byte	0x02, 0x4c
        /*0032*/ 	.byte	0x06
	.zero		1


	//----- nvinfo : EIATTR_ANNOTATIONS
	.align		4
        /*0034*/ 	.byte	0x04, 0x55
        /*0036*/ 	.short	(.L_390 - .L_389)


	//   ....[0]....
.L_389:
        /* <DEDUP_REMOVED lines=21> */


	//----- nvinfo : EIATTR_MERCURY_ISA_VERSION
	.align		4
.L_390:
        /*0170*/ 	.byte	0x03, 0x5f
        /*0172*/ 	.short	0x0000


	//----- nvinfo : EIATTR_INT_WARP_WIDE_INSTR_OFFSETS
	.align		4
        /*0174*/ 	.byte	0x04, 0x31
        /*0176*/ 	.short	(.L_392 - .L_391)


	//   ....[0]....
.L_391:
        /*0178*/ 	.word	0x00017920


	//   ....[1]....
        /*017c*/ 	.word	0x00017990


	//----- nvinfo : EIATTR_COOP_GROUP_MASK_REGIDS
	.align		4
.L_392:
        /*0180*/ 	.byte	0x04, 0x29
        /*0182*/ 	.short	(.L_394 - .L_393)


	//   ....[0]....
.L_393:
        /*0184*/ 	.word	0xffffffff


	//   ....[1]....
        /*0188*/ 	.word	0xffffffff


	//   ....[2]....
        /*018c*/ 	.word	0xffffffff


	//   ....[3]....
        /*0190*/ 	.word	0xffffffff


	//   ....[4]....
        /*0194*/ 	.word	0xffffffff


	//   ....[5]....
        /*0198*/ 	.word	0xffffffff


	//   ....[6]....
        /*019c*/ 	.word	0xffffffff


	//   ....[7]....
        /*01a0*/ 	.word	0xffffffff


	//   ....[8]....
        /*01a4*/ 	.word	0xffffffff


	//   ....[9]....
        /*01a8*/ 	.word	0xffffffff


	//   ....[10]....
        /*01ac*/ 	.word	0xffffffff


	//   ....[11]....
        /*01b0*/ 	.word	0xffffffff


	//   ....[12]....
        /*01b4*/ 	.word	0xffffffff


	//   ....[13]....
        /*01b8*/ 	.word	0xffffffff


	//   ....[14]....
        /*01bc*/ 	.word	0xffffffff


	//   ....[15]....
        /*01c0*/ 	.word	0xffffffff


	//   ....[16]....
        /*01c4*/ 	.word	0xffffffff


	//   ....[17]....
        /*01c8*/ 	.word	0xffffffff


	//   ....[18]....
        /*01cc*/ 	.word	0xffffffff


	//   ....[19]....
        /*01d0*/ 	.word	0xffffffff


	//   ....[20]....
        /*01d4*/ 	.word	0xffffffff


	//   ....[21]....
        /*01d8*/ 	.word	0xffffffff


	//   ....[22]....
        /*01dc*/ 	.word	0xffffffff


	//   ....[23]....
        /*01e0*/ 	.word	0xffffffff


	//   ....[24]....
        /*01e4*/ 	.word	0xffffffff


	//   ....[25]....
        /*01e8*/ 	.word	0xffffffff


	//   ....[26]....
        /*01ec*/ 	.word	0xffffffff


	//   ....[27]....
        /*01f0*/ 	.word	0xffffffff


	//   ....[28]....
        /*01f4*/ 	.word	0xffffffff


	//   ....[29]....
        /*01f8*/ 	.word	0xffffffff


	//   ....[30]....
        /*01fc*/ 	.word	0xffffffff


	//   ....[31]....
        /*0200*/ 	.word	0xffffffff


	//   ....[32]....
        /*0204*/ 	.word	0xffffffff


	//   ....[33]....
        /*0208*/ 	.word	0xffffffff


	//   ....[34]....
        /*020c*/ 	.word	0xffffffff


	//   ....[35]....
        /*0210*/ 	.word	0xffffffff


	//   ....[36]....
        /*0214*/ 	.word	0xffffffff


	//   ....[37]....
        /*0218*/ 	.word	0xffffffff


	//   ....[38]....
        /*021c*/ 	.word	0xffffffff


	//   ....[39]....
        /*0220*/ 	.word	0xffffffff


	//   ....[40]....
        /*0224*/ 	.word	0xffffffff


	//   ....[41]....
        /*0228*/ 	.word	0xffffffff


	//   ....[42]....
        /*022c*/ 	.word	0xffffffff


	//   ....[43]....
        /*0230*/ 	.word	0xffffffff


	//   ....[44]....
        /*0234*/ 	.word	0xffffffff


	//   ....[45]....
        /*0238*/ 	.word	0xffffffff


	//   ....[46]....
        /*023c*/ 	.word	0xffffffff


	//   ....[47]....
        /*0240*/ 	.word	0xffffffff


	//   ....[48]....
        /*0244*/ 	.word	0xffffffff


	//   ....[49]....
        /*0248*/ 	.word	0xffffffff


	//   ....[50]....
        /*024c*/ 	.word	0xffffffff


	//   ....[51]....
        /*0250*/ 	.word	0xffffffff


	//   ....[52]....
        /*0254*/ 	.word	0xffffffff


	//   ....[53]....
        /*0258*/ 	.word	0xffffffff


	//   ....[54]....
        /*025c*/ 	.word	0xffffffff


	//   ....[55]....
        /*0260*/ 	.word	0xffffffff


	//   ....[56]....
        /*0264*/ 	.word	0xffffffff


	//   ....[57]....
        /*0268*/ 	.word	0xffffffff


	//   ....[58]....
        /*026c*/ 	.word	0xffffffff


	//   ....[59]....
        /*0270*/ 	.word	0xffffffff


	//   ....[60]....
        /*0274*/ 	.word	0xffffffff


	//   ....[61]....
        /*0278*/ 	.word	0xffffffff


	//   ....[62]....
        /*027c*/ 	.word	0xffffffff


	//   ....[63]....
        /*0280*/ 	.word	0xffffffff


	//   ....[64]....
        /*0284*/ 	.word	0xffffffff


	//   ....[65]....
        /*0288*/ 	.word	0xffffffff


	//   ....[66]....
        /*028c*/ 	.word	0xffffffff


	//   ....[67]....
        /*0290*/ 	.word	0xffffffff


	//   ....[68]....
        /*0294*/ 	.word	0xffffffff


	//   ....[69]....
        /*0298*/ 	.word	0xffffffff


	//   ....[70]....
        /*029c*/ 	.word	0xffffffff


	//   ....[71]....
        /*02a0*/ 	.word	0xffffffff


	//   ....[72]....
        /*02a4*/ 	.word	0xffffffff


	//   ....[73]....
        /*02a8*/ 	.word	0xffffffff


	//   ....[74]....
        /*02ac*/ 	.word	0xffffffff


	//   ....[75]....
        /*02b0*/ 	.word	0xffffffff


	//   ....[76]....
        /*02b4*/ 	.word	0xffffffff


	//   ....[77]....
        /*02b8*/ 	.word	0xffffffff


	//   ....[78]....
        /*02bc*/ 	.word	0xffffffff


	//   ....[79]....
        /*02c0*/ 	.word	0xffffffff


	//   ....[80]....
        /*02c4*/ 	.word	0xffffffff


	//   ....[81]....
        /*02c8*/ 	.word	0xffffffff


	//   ....[82]....
        /*02cc*/ 	.word	0xffffffff


	//   ....[83]....
        /*02d0*/ 	.word	0xffffffff


	//   ....[84]....
        /*02d4*/ 	.word	0xffffffff


	//   ....[85]....
        /*02d8*/ 	.word	0xffffffff


	//   ....[86]....
        /*02dc*/ 	.word	0xffffffff


	//   ....[87]....
        /*02e0*/ 	.word	0xffffffff


	//   ....[88]....
        /*02e4*/ 	.word	0xffffffff


	//   ....[89]....
        /*02e8*/ 	.word	0xffffffff


	//   ....[90]....
        /*02ec*/ 	.word	0xffffffff


	//   ....[91]....
        /*02f0*/ 	.word	0xffffffff


	//   ....[92]....
        /*02f4*/ 	.word	0xffffffff


	//   ....[93]....
        /*02f8*/ 	.word	0xffffffff


	//   ....[94]....
        /*02fc*/ 	.word	0xffffffff


	//   ....[95]....
        /*0300*/ 	.word	0xffffffff


	//   ....[96]....
        /*0304*/ 	.word	0xffffffff


	//   ....[97]....
        /*0308*/ 	.word	0xffffffff


	//   ....[98]....
        /*030c*/ 	.word	0xffffffff


	//   ....[99]....
        /*0310*/ 	.word	0xffffffff


	//   ....[100]....
        /*0314*/ 	.word	0xffffffff


	//   ....[101]....
        /*0318*/ 	.word	0xffffffff


	//   ....[102]....
        /*031c*/ 	.word	0xffffffff


	//   ....[103]....
        /*0320*/ 	.word	0xffffffff


	//   ....[104]....
        /*0324*/ 	.word	0xffffffff


	//   ....[105]....
        /*0328*/ 	.word	0xffffffff


	//   ....[106]....
        /*032c*/ 	.word	0xffffffff


	//   ....[107]....
        /*0330*/ 	.word	0xffffffff


	//   ....[108]....
        /*0334*/ 	.word	0xffffffff


	//   ....[109]....
        /*0338*/ 	.word	0xffffffff


	//   ....[110]....
        /*033c*/ 	.word	0xffffffff


	//   ....[111]....
        /*0340*/ 	.word	0xffffffff


	//   ....[112]....
        /*0344*/ 	.word	0xffffffff


	//   ....[113]....
        /*0348*/ 	.word	0xffffffff


	//   ....[114]....
        /*034c*/ 	.word	0xffffffff


	//   ....[115]....
        /*0350*/ 	.word	0xffffffff


	//   ....[116]....
        /*0354*/ 	.word	0xffffffff


	//   ....[117]....
        /*0358*/ 	.word	0xffffffff


	//   ....[118]....
        /*035c*/ 	.word	0xffffffff


	//   ....[119]....
        /*0360*/ 	.word	0xffffffff


	//   ....[120]....
        /*0364*/ 	.word	0xffffffff


	//   ....[121]....
        /*0368*/ 	.word	0xffffffff


	//   ....[122]....
        /*036c*/ 	.word	0xffffffff


	//   ....[123]....
        /*0370*/ 	.word	0xffffffff


	//   ....[124]....
        /*0374*/ 	.word	0xffffffff


	//   ....[125]....
        /*0378*/ 	.word	0xffffffff


	//   ....[126]....
        /*037c*/ 	.word	0xffffffff


	//   ....[127]....
        /*0380*/ 	.word	0xffffffff


	//   ....[128]....
        /*0384*/ 	.word	0xffffffff


	//   ....[129]....
        /*0388*/ 	.word	0xffffffff


	//   ....[130]....
        /*038c*/ 	.word	0xffffffff


	//   ....[131]....
        /*0390*/ 	.word	0xffffffff


	//   ....[132]....
        /*0394*/ 	.word	0xffffffff


	//   ....[133]....
        /*0398*/ 	.word	0xffffffff


	//   ....[134]....
        /*039c*/ 	.word	0xffffffff


	//   ....[135]....
        /*03a0*/ 	.word	0xffffffff


	//   ....[136]....
        /*03a4*/ 	.word	0xffffffff


	//   ....[137]....
        /*03a8*/ 	.word	0xffffffff


	//   ....[138]....
        /*03ac*/ 	.word	0xffffffff


	//   ....[139]....
        /*03b0*/ 	.word	0xffffffff


	//   ....[140]....
        /*03b4*/ 	.word	0xffffffff


	//   ....[141]....
        /*03b8*/ 	.word	0xffffffff


	//   ....[142]....
        /*03bc*/ 	.word	0xffffffff


	//   ....[143]....
        /*03c0*/ 	.word	0xffffffff


	//   ....[144]....
        /*03c4*/ 	.word	0xffffffff


	//   ....[145]....
        /*03c8*/ 	.word	0xffffffff


	//   ....[146]....
        /*03cc*/ 	.word	0xffffffff


	//   ....[147]....
        /*03d0*/ 	.word	0xffffffff


	//   ....[148]....
        /*03d4*/ 	.word	0xffffffff


	//   ....[149]....
        /*03d8*/ 	.word	0xffffffff


	//   ....[150]....
        /*03dc*/ 	.word	0xffffffff


	//   ....[151]....
        /*03e0*/ 	.word	0xffffffff


	//   ....[152]....
        /*03e4*/ 	.word	0xffffffff


	//   ....[153]....
        /*03e8*/ 	.word	0xffffffff


	//   ....[154]....
        /*03ec*/ 	.word	0xffffffff


	//   ....[155]....
        /*03f0*/ 	.word	0xffffffff


	//   ....[156]....
        /*03f4*/ 	.word	0xffffffff


	//   ....[157]....
        /*03f8*/ 	.word	0xffffffff


	//   ....[158]....
        /*03fc*/ 	.word	0xffffffff


	//   ....[159]....
        /*0400*/ 	.word	0xffffffff


	//   ....[160]....
        /*0404*/ 	.word	0xffffffff


	//   ....[161]....
        /*0408*/ 	.word	0xffffffff


	//   ....[162]....
        /*040c*/ 	.word	0xffffffff


	//   ....[163]....
        /*0410*/ 	.word	0xffffffff


	//   ....[164]....
        /*0414*/ 	.word	0xffffffff


	//   ....[165]....
        /*0418*/ 	.word	0xffffffff


	//   ....[166]....
        /*041c*/ 	.word	0xffffffff


	//   ....[167]....
        /*0420*/ 	.word	0xffffffff


	//   ....[168]....
        /*0424*/ 	.word	0xffffffff


	//   ....[169]....
        /*0428*/ 	.word	0xffffffff


	//   ....[170]....
        /*042c*/ 	.word	0xffffffff


	//   ....[171]....
        /*0430*/ 	.word	0xffffffff


	//   ....[172]....
        /*0434*/ 	.word	0xffffffff


	//   ....[173]....
        /*0438*/ 	.word	0xffffffff


	//   ....[174]....
        /*043c*/ 	.word	0xffffffff


	//   ....[175]....
        /*0440*/ 	.word	0xffffffff


	//   ....[176]....
        /*0444*/ 	.word	0xffffffff


	//   ....[177]....
        /*0448*/ 	.word	0xffffffff


	//   ....[178]....
        /*044c*/ 	.word	0xffffffff


	//   ....[179]....
        /*0450*/ 	.word	0xffffffff


	//   ....[180]....
        /*0454*/ 	.word	0xffffffff


	//   ....[181]....
        /*0458*/ 	.word	0xffffffff


	//   ....[182]....
        /*045c*/ 	.word	0xffffffff


	//   ....[183]....
        /*0460*/ 	.word	0xffffffff


	//   ....[184]....
        /*0464*/ 	.word	0xffffffff


	//   ....[185]....
        /*0468*/ 	.word	0xffffffff


	//   ....[186]....
        /*046c*/ 	.word	0xffffffff


	//   ....[187]....
        /*0470*/ 	.word	0xffffffff


	//   ....[188]....
        /*0474*/ 	.word	0xffffffff


	//   ....[189]....
        /*0478*/ 	.word	0xffffffff


	//   ....[190]....
        /*047c*/ 	.word	0xffffffff


	//   ....[191]....
        /*0480*/ 	.word	0xffffffff


	//   ....[192]....
        /*0484*/ 	.word	0xffffffff


	//   ....[193]....
        /*0488*/ 	.word	0xffffffff


	//   ....[194]....
        /*048c*/ 	.word	0xffffffff


	//   ....[195]....
        /*0490*/ 	.word	0xffffffff


	//   ....[196]....
        /*0494*/ 	.word	0xffffffff


	//   ....[197]....
        /*0498*/ 	.word	0xffffffff


	//   ....[198]....
        /*049c*/ 	.word	0xffffffff


	//   ....[199]....
        /*04a0*/ 	.word	0xffffffff


	//   ....[200]....
        /*04a4*/ 	.word	0xffffffff


	//   ....[201]....
        /*04a8*/ 	.word	0xffffffff


	//   ....[202]....
        /*04ac*/ 	.word	0xffffffff


	//   ....[203]....
        /*04b0*/ 	.word	0xffffffff


	//   ....[204]....
        /*04b4*/ 	.word	0xffffffff


	//   ....[205]....
        /*04b8*/ 	.word	0xffffffff


	//   ....[206]....
        /*04bc*/ 	.word	0xffffffff


	//   ....[207]....
        /*04c0*/ 	.word	0xffffffff


	//   ....[208]....
        /*04c4*/ 	.word	0xffffffff


	//   ....[209]....
        /*04c8*/ 	.word	0xffffffff


	//   ....[210]....
        /*04cc*/ 	.word	0xffffffff


	//   ....[211]....
        /*04d0*/ 	.word	0xffffffff


	//   ....[212]....
        /*04d4*/ 	.word	0xffffffff


	//   ....[213]....
        /*04d8*/ 	.word	0xffffffff


	//   ....[214]....
        /*04dc*/ 	.word	0xffffffff


	//   ....[215]....
        /*04e0*/ 	.word	0xffffffff


	//   ....[216]....
        /*04e4*/ 	.word	0xffffffff


	//   ....[217]....
        /*04e8*/ 	.word	0xffffffff


	//   ....[218]....
        /*04ec*/ 	.word	0xffffffff


	//   ....[219]....
        /*04f0*/ 	.word	0xffffffff


	//   ....[220]....
        /*04f4*/ 	.word	0xffffffff


	//   ....[221]....
        /*04f8*/ 	.word	0xffffffff


	//   ....[222]....
        /*04fc*/ 	.word	0xffffffff


	//   ....[223]....
        /*0500*/ 	.word	0xffffffff


	//   ....[224]....
        /*0504*/ 	.word	0xffffffff


	//   ....[225]....
        /*0508*/ 	.word	0xffffffff


	//----- nvinfo : EIATTR_COOP_GROUP_INSTR_OFFSETS
	.align		4
.L_394:
        /*050c*/ 	.byte	0x04, 0x28
        /*050e*/ 	.short	(.L_396 - .L_395)


	//   ....[0]....
.L_395:
        /*0510*/ 	.word	0x00000050


	//   ....[1]....
        /*0514*/ 	.word	0x000001e0


	//   ....[2]....
        /*0518*/ 	.word	0x00000210


	//   ....[3]....
        /*051c*/ 	.word	0x00000240


	//   ....[4]....
        /*0520*/ 	.word	0x00000270


	//   ....[5]....
        /*0524*/ 	.word	0x000002a0


	//   ....[6]....
        /*0528*/ 	.word	0x000002d0


	//   ....[7]....
        /*052c*/ 	.word	0x00000430


	//   ....[8]....
        /*0530*/ 	.word	0x00000470


	//   ....[9]....
        /*0534*/ 	.word	0x000004a0


	//   ....[10]....
        /*0538*/ 	.word	0x000004d0


	//   ....[11]....
        /*053c*/ 	.word	0x00000500


	//   ....[12]....
        /*0540*/ 	.word	0x00000530


	//   ....[13]....
        /*0544*/ 	.word	0x000005c0


	//   ....[14]....
        /*0548*/ 	.word	0x00000600


	//   ....[15]....
        /*054c*/ 	.word	0x00000620


	//   ....[16]....
        /*0550*/ 	.word	0x00000680


	//   ....[17]....
        /*0554*/ 	.word	0x00003890


	//   ....[18]....
        /*0558*/ 	.word	0x000038a0


	//   ....[19]....
        /*055c*/ 	.word	0x00004ab0


	//   ....[20]....
        /*0560*/ 	.word	0x00004ac0


	//   ....[21]....
        /*0564*/ 	.word	0x00005bd0


	//   ....[22]....
        /*0568*/ 	.word	0x00005bf0


	//   ....[23]....
        /*056c*/ 	.word	0x00005fb0


	//   ....[24]....
        /*0570*/ 	.word	0x00005fc0


	//   ....[25]....
        /*0574*/ 	.word	0x00006cf0


	//   ....[26]....
        /*0578*/ 	.word	0x00006d10


	//   ....[27]....
        /*057c*/ 	.word	0x00006e90


	//   ....[28]....
        /*0580*/ 	.word	0x00006ea0


	//   ....[29]....
        /*0584*/ 	.word	0x00007020


	//   ....[30]....
        /*0588*/ 	.word	0x00007040


	//   ....[31]....
        /*058c*/ 	.word	0x000071c0


	//   ....[32]....
        /*0590*/ 	.word	0x000071d0


	//   ....[33]....
        /*0594*/ 	.word	0x000075d0


	//   ....[34]....
        /*0598*/ 	.word	0x000075e0


	//   ....[35]....
        /*059c*/ 	.word	0x000079c0


	//   ....[36]....
        /*05a0*/ 	.word	0x000079e0


	//   ....[37]....
        /*05a4*/ 	.word	0x00007a00


	//   ....[38]....
        /*05a8*/ 	.word	0x00007a20


	//   ....[39]....
        /*05ac*/ 	.word	0x00007db0


	//   ....[40]....
        /*05b0*/ 	.word	0x00007ee0


	//   ....[41]....
        /*05b4*/ 	.word	0x00007f40


	//   ....[42]....
        /*05b8*/ 	.word	0x00007f80


	//   ....[43]....
        /*05bc*/ 	.word	0x00008460


	//   ....[44]....
        /*05c0*/ 	.word	0x000084a0


	//   ....[45]....
        /*05c4*/ 	.word	0x000084e0


	//   ....[46]....
        /*05c8*/ 	.word	0x00008520


	//   ....[47]....
        /*05cc*/ 	.word	0x00008870


	//   ....[48]....
        /*05d0*/ 	.word	0x000088d0


	//   ....[49]....
        /*05d4*/ 	.word	0x00008910


	//   ....[50]....
        /*05d8*/ 	.word	0x00008a50


	//   ....[51]....
        /*05dc*/ 	.word	0x0000bfc0


	//   ....[52]....
        /*05e0*/ 	.word	0x0000c010


	//   ....[53]....
        /*05e4*/ 	.word	0x0000c030


	//   ....[54]....
        /*05e8*/ 	.word	0x0000c040


	//   ....[55]....
        /*05ec*/ 	.word	0x0000c240


	//   ....[56]....
        /*05f0*/ 	.word	0x0000c2e0


	//   ....[57]....
        /*05f4*/ 	.word	0x0000c330


	//   ....[58]....
        /*05f8*/ 	.word	0x0000c3b0


	//   ....[59]....
        /*05fc*/ 	.word	0x0000c6a0


	//   ....[60]....
        /*0600*/ 	.word	0x0000c750


	//   ....[61]....
        /*0604*/ 	.word	0x0000c7d0


	//   ....[62]....
        /*0608*/ 	.word	0x0000c850


	//   ....[63]....
        /*060c*/ 	.word	0x0000cb10


	//   ....[64]....
        /*0610*/ 	.word	0x0000cb70


	//   ....[65]....
        /*0614*/ 	.word	0x0000cbe0


	//   ....[66]....
        /*0618*/ 	.word	0x0000cc20


	//   ....[67]....
        /*061c*/ 	.word	0x000106f0


	//   ....[68]....
        /*0620*/ 	.word	0x00010710


	//   ....[69]....
        /*0624*/ 	.word	0x00011400


	//   ....[70]....
        /*0628*/ 	.word	0x00011420


	//   ....[71]....
        /*062c*/ 	.word	0x00011640


	//   ....[72]....
        /*0630*/ 	.word	0x00011780


	//   ....[73]....
        /*0634*/ 	.word	0x00011980


	//   ....[74]....
        /*0638*/ 	.word	0x000119a0


	//   ....[75]....
        /*063c*/ 	.word	0x000119c0


	//   ....[76]....
        /*0640*/ 	.word	0x000119e0


	//   ....[77]....
        /*0644*/ 	.word	0x000126a0


	//   ....[78]....
        /*0648*/ 	.word	0x000126c0


	//   ....[79]....
        /*064c*/ 	.word	0x00013300


	//   ....[80]....
        /*0650*/ 	.word	0x00013320


	//   ....[81]....
        /*0654*/ 	.word	0x00013540


	//   ....[82]....
        /*0658*/ 	.word	0x00013670


	//   ....[83]....
        /*065c*/ 	.word	0x00013810


	//   ....[84]....
        /*0660*/ 	.word	0x00013830


	//   ....[85]....
        /*0664*/ 	.word	0x000138d0


	//   ....[86]....
        /*0668*/ 	.word	0x000138f0


	//   ....[87]....
        /*066c*/ 	.word	0x00014d90


	//   ....[88]....
        /*0670*/ 	.word	0x00014db0


	//   ....[89]....
        /*0674*/ 	.word	0x000159a0


	//   ....[90]....
        /*0678*/ 	.word	0x000159c0


	//   ....[91]....
        /*067c*/ 	.word	0x00015bf0


	//   ....[92]....
        /*0680*/ 	.word	0x00015c10


	//   ....[93]....
        /*0684*/ 	.word	0x00015c30


	//   ....[94]....
        /*0688*/ 	.word	0x00015c50


	//   ....[95]....
        /*068c*/ 	.word	0x00016f10


	//   ....[96]....
        /*0690*/ 	.word	0x00016f40


	//   ....[97]....
        /*0694*/ 	.word	0x00016f60


	//   ....[98]....
        /*0698*/ 	.word	0x00016f80


	//   ....[99]....
        /*069c*/ 	.word	0x00018700


	//   ....[100]....
        /*06a0*/ 	.word	0x00018720


	//   ....[101]....
        /*06a4*/ 	.word	0x00018730


	//   ....[102]....
        /*06a8*/ 	.word	0x00018740


	//   ....[103]....
        /*06ac*/ 	.word	0x00018b00


	//   ....[104]....
        /*06b0*/ 	.word	0x00018b20


	//   ....[105]....
        /*06b4*/ 	.word	0x00018c80


	//   ....[106]....
        /*06b8*/ 	.word	0x00018c90


	//   ....[107]....
        /*06bc*/ 	.word	0x00018e00


	//   ....[108]....
        /*06c0*/ 	.word	0x00018e20


	//   ....[109]....
        /*06c4*/ 	.word	0x00018f90


	//   ....[110]....
        /*06c8*/ 	.word	0x00018fa0


	//   ....[111]....
        /*06cc*/ 	.word	0x00019300


	//   ....[112]....
        /*06d0*/ 	.word	0x00019320


	//   ....[113]....
        /*06d4*/ 	.word	0x0001a0b0


	//   ....[114]....
        /*06d8*/ 	.word	0x0001a0c0


	//   ....[115]....
        /*06dc*/ 	.word	0x0001b620


	//   ....[116]....
        /*06e0*/ 	.word	0x0001b640


	//   ....[117]....
        /*06e4*/ 	.word	0x0001b7b0


	//   ....[118]....
        /*06e8*/ 	.word	0x0001b7c0


	//   ....[119]....
        /*06ec*/ 	.word	0x0001b930


	//   ....[120]....
        /*06f0*/ 	.word	0x0001b950


	//   ....[121]....
        /*06f4*/ 	.word	0x0001bac0


	//   ....[122]....
        /*06f8*/ 	.word	0x0001bad0


	//   ....[123]....
        /*06fc*/ 	.word	0x0001bce0


	//   ....[124]....
        /*0700*/ 	.word	0x0001bd00


	//   ....[125]....
        /*0704*/ 	.word	0x0001be20


	//   ....[126]....
        /*0708*/ 	.word	0x0001be60


	//   ....[127]....
        /*070c*/ 	.word	0x0001be90


	//   ....[128]....
        /*0710*/ 	.word	0x0001bec0


	//   ....[129]....
        /*0714*/ 	.word	0x0001bef0


	//   ....[130]....
        /*0718*/ 	.word	0x0001bf20


	//   ....[131]....
        /*071c*/ 	.word	0x0001c080


	//   ....[132]....
        /*0720*/ 	.word	0x0001c0c0


	//   ....[133]....
        /*0724*/ 	.word	0x0001c0f0


	//   ....[134]....
        /*0728*/ 	.word	0x0001c120


	//   ....[135]....
        /*072c*/ 	.word	0x0001c150


	//   ....[136]....
        /*0730*/ 	.word	0x0001c180


	//   ....[137]....
        /*0734*/ 	.word	0x0001c210


	//   ....[138]....
        /*0738*/ 	.word	0x0001c250


	//   ....[139]....
        /*073c*/ 	.word	0x0001c260


	//   ....[140]....
        /*0740*/ 	.word	0x0001c2c0


	//   ....[141]....
        /*0744*/ 	.word	0x0001cc90


	//   ....[142]....
        /*0748*/ 	.word	0x0001ccf0


	//   ....[143]....
        /*074c*/ 	.word	0x0001cd40


	//   ....[144]....
        /*0750*/ 	.word	0x0001cd90


	//   ....[145]....
        /*0754*/ 	.word	0x0001cde0


	//   ....[146]....
        /*0758*/ 	.word	0x0001ce50


	//   ....[147]....
        /*075c*/ 	.word	0x0001ce90


	//   ....[148]....
        /*0760*/ 	.word	0x0001cf00


	//   ....[149]....
        /*0764*/ 	.word	0x0001cf70


	//   ....[150]....
        /*0768*/ 	.word	0x0001cfd0


	//   ....[151]....
        /*076c*/ 	.word	0x0001d040


	//   ....[152]....
        /*0770*/ 	.word	0x0001d0b0


	//   ....[153]....
        /*0774*/ 	.word	0x0001d110


	//   ....[154]....
        /*0778*/ 	.word	0x0001d170


	//   ....[155]....
        /*077c*/ 	.word	0x0001d1d0


	//   ....[156]....
        /*0780*/ 	.word	0x0001d240


	//   ....[157]....
        /*0784*/ 	.word	0x0001d2a0


	//   ....[158]....
        /*0788*/ 	.word	0x0001d300


	//   ....[159]....
        /*078c*/ 	.word	0x0001d350


	//   ....[160]....
        /*0790*/ 	.word	0x0001d3c0


	//   ....[161]....
        /*0794*/ 	.word	0x0001d420


	//   ....[162]....
        /*0798*/ 	.word	0x0001d480


	//   ....[163]....
        /*079c*/ 	.word	0x0001d6c0


	//   ....[164]....
        /*07a0*/ 	.word	0x0001d710


	//   ....[165]....
        /*07a4*/ 	.word	0x0001d760


	//   ....[166]....
        /*07a8*/ 	.word	0x0001d7b0


	//   ....[167]....
        /*07ac*/ 	.word	0x0001d810


	//   ....[168]....
        /*07b0*/ 	.word	0x0001d880


	//   ....[169]....
        /*07b4*/ 	.word	0x0001d8d0


	//   ....[170]....
        /*07b8*/ 	.word	0x0001d940


	//   ....[171]....
        /*07bc*/ 	.word	0x0001d9a0


	//   ....[172]....
        /*07c0*/ 	.word	0x0001da00


	//   ....[173]....
        /*07c4*/ 	.word	0x0001dc40


	//   ....[174]....
        /*07c8*/ 	.word	0x0001dc80


	//   ....[175]....
        /*07cc*/ 	.word	0x0001dcd0


	//   ....[176]....
        /*07d0*/ 	.word	0x0001dd10


	//   ....[177]....
        /*07d4*/ 	.word	0x0001dd60


	//   ....[178]....
        /*07d8*/ 	.word	0x0001ddb0


	//   ....[179]....
        /*07dc*/ 	.word	0x0001de20


	//   ....[180]....
        /*07e0*/ 	.word	0x0001de60


	//   ....[181]....
        /*07e4*/ 	.word	0x0001dea0


	//   ....[182]....
        /*07e8*/ 	.word	0x0001def0


	//   ....[183]....
        /*07ec*/ 	.word	0x0001df30


	//   ....[184]....
        /*07f0*/ 	.word	0x0001df80


	//   ....[185]....
        /*07f4*/ 	.word	0x0001dfd0


	//   ....[186]....
        /*07f8*/ 	.word	0x0001e020


	//   ....[187]....
        /*07fc*/ 	.word	0x0001e060


	//   ....[188]....
        /*0800*/ 	.word	0x0001e0d0


	//   ....[189]....
        /*0804*/ 	.word	0x0001e140


	//   ....[190]....
        /*0808*/ 	.word	0x0001e1a0


	//   ....[191]....
        /*080c*/ 	.word	0x0001e200


	//   ....[192]....
        /*0810*/ 	.word	0x0001e260


	//   ....[193]....
        /*0814*/ 	.word	0x0001e2d0


	//   ....[194]....
        /*0818*/ 	.word	0x0001e330


	//   ....[195]....
        /*081c*/ 	.word	0x0001e390


	//   ....[196]....
        /*0820*/ 	.word	0x0001e3f0


	//   ....[197]....
        /*0824*/ 	.word	0x0001e460


	//   ....[198]....
        /*0828*/ 	.word	0x0001e4c0


	//   ....[199]....
        /*082c*/ 	.word	0x0001e520


	//   ....[200]....
        /*0830*/ 	.word	0x0001e580


	//   ....[201]....
        /*0834*/ 	.word	0x0001e5f0


	//   ....[202]....
        /*0838*/ 	.word	0x0001e650


	//   ....[203]....
        /*083c*/ 	.word	0x0001e6b0


	//   ....[204]....
        /*0840*/ 	.word	0x0001e710


	//   ....[205]....
        /*0844*/ 	.word	0x0001e780


	//   ....[206]....
        /*0848*/ 	.word	0x0001e7e0


	//   ....[207]....
        /*084c*/ 	.word	0x0001e840


	//   ....[208]....
        /*0850*/ 	.word	0x0001e8a0


	//   ....[209]....
        /*0854*/ 	.word	0x0001e910


	//   ....[210]....
        /*0858*/ 	.word	0x0001e960


	//   ....[211]....
        /*085c*/ 	.word	0x0001e9a0


	//   ....[212]....
        /*0860*/ 	.word	0x0001e9f0


	//   ....[213]....
        /*0864*/ 	.word	0x0001ea40


	//   ....[214]....
        /*0868*/ 	.word	0x0001ea90


	//   ....[215]....
        /*086c*/ 	.word	0x0001eb00


	//   ....[216]....
        /*0870*/ 	.word	0x0001eb40


	//   ....[217]....
        /*0874*/ 	.word	0x0001eb90


	//   ....[218]....
        /*0878*/ 	.word	0x0001ebe0


	//   ....[219]....
        /*087c*/ 	.word	0x0001ec30


	//   ....[220]....
        /*0880*/ 	.word	0x0001ec80


	//   ....[221]....
        /*0884*/ 	.word	0x0001ecf0


	//   ....[222]....
        /*0888*/ 	.word	0x0001ed30


	//   ....[223]....
        /*088c*/ 	.word	0x0001eda0


	//   ....[224]....
        /*0890*/ 	.word	0x0001ee00


	//   ....[225]....
        /*0894*/ 	.word	0x0001ee70


	//----- nvinfo : EIATTR_EXIT_INSTR_OFFSETS
	.align		4
.L_396:
        /*0898*/ 	.byte	0x04, 0x1c
        /*089a*/ 	.short	(.L_398 - .L_397)


	//   ....[0]....
.L_397:
        /*089c*/ 	.word	0x00000fe0


	//   ....[1]....
        /*08a0*/ 	.word	0x0001cc50


	//----- nvinfo : EIATTR_MAX_THREADS
	.align		4
.L_398:
        /*08a4*/ 	.byte	0x04, 0x05
        /*08a6*/ 	.short	(.L_400 - .L_399)
.L_399:
        /*08a8*/ 	.word	0x00000100
        /*08ac*/ 	.word	0x00000001
        /*08b0*/ 	.word	0x00000001


	//----- nvinfo : EIATTR_CRS_STACK_SIZE
	.align		4
.L_400:
        /*08b4*/ 	.byte	0x04, 0x1e
        /*08b6*/ 	.short	(.L_402 - .L_401)
.L_401:
        /*08b8*/ 	.word	0x00000000
.L_402:


//--------------------- .nv.info._ZN7cutlass13device_kernelIN5flash19enable_sm80_to_sm89INS1_16FlashAttnFwdSm80INS1_25CollectiveMainloopFwdSm80ILi8ELi1ELb0EN4cute5tupleIJNS5_1CILi128EEENS7_ILi96EEENS7_ILi256EEEEEELi256ENS_6half_tEfNS_4arch4Sm80ELb0ELb0ELb1ELb0ELb1ELb0ELb1ELb1EEENS1_21CollectiveEpilogueFwdINS6_IJS8_SA_S9_EEENS6_IJNS7_ILi1EEESI_SI_EEESC_SE_Li256ELb0ELb1ELb1ELb0EEENS1_19SingleTileSchedulerILb0ELb1ELb1ELi128EEEEEEEEEvNT_6ParamsE --------------------------
	.section	.nv.info._ZN7cutlass13device_kernelIN5flash19enable_sm80_to_sm89INS1_16FlashAttnFwdSm80INS1_25CollectiveMainloopFwdSm80ILi8ELi1ELb0EN4cute5tupleIJNS5_1CILi128EEENS7_ILi96EEENS7_ILi256EEEEEELi256ENS_6half_tEfNS_4arch4Sm80ELb0ELb0ELb1ELb0ELb1ELb0ELb1ELb1EEENS1_21CollectiveEpilogueFwdINS6_IJS8_SA_S9_EEENS6_IJNS7_ILi1EEESI_SI_EEESC_SE_Li256ELb0ELb1ELb1ELb0EEENS1_19SingleTileSchedulerILb0ELb1ELb1ELi128EEEEEEEEEvNT_6ParamsE,"",@"SHT_CUDA_INFO"
	.sectionflags	@""
	.align	4


	//----- nvinfo : EIATTR_CUDA_API_VERSION
	.align		4
        /*0000*/ 	.byte	0x04, 0x37
        /*0002*/ 	.short	(.L_404 - .L_403)
.L_403:
        /*0004*/ 	.word	0x00000082


	//----- nvinfo : EIATTR_SW2861232_WAR
	.align		4
.L_404:
        /*0008*/ 	.byte	0x01, 0x35
	.zero		2


	//----- nvinfo : EIATTR_PARAM_CBANK
	.align		4
        /*000c*/ 	.byte	0x04, 0x0a
        /*000e*/ 	.short	(.L_406 - .L_405)
	.align		4
.L_405:
        /*0010*/ 	.word	index@(.nv.constant0._ZN7cutlass13device_kernelIN5flash19enable_sm80_to_sm89INS1_16FlashAttnFwdSm80INS1_25CollectiveMainloopFwdSm80ILi8ELi1ELb0EN4cute5tupleIJNS5_1CILi128EEENS7_ILi96EEENS7_ILi256EEEEEELi256ENS_6half_tEfNS_4arch4Sm80ELb0ELb0ELb1ELb0ELb1ELb0ELb1ELb1EEENS1_21CollectiveEpilogueFwdINS6_IJS8_SA_S9_EEENS6_IJNS7_ILi1EEESI_SI_EEESC_SE_Li256ELb0ELb1ELb1ELb0EEENS1_19SingleTileSchedulerILb0ELb1ELb1ELi128EEEEEEEEEvNT_6ParamsE)
        /*0014*/ 	.short	0x0160
        /*0016*/ 	.short	0x0418


	//----- nvinfo : EIATTR_CBANK_PARAM_SIZE
	.align		4
.L_406:
        /*0018*/ 	.byte	0x03, 0x19
        /*001a*/ 	.short	0x0418


	//----- nvinfo : EIATTR_KPARAM_INFO
	.align		4
        /*001c*/ 	.byte	0x04, 0x17
        /*001e*/ 	.short	(.L_408 - .L_407)
.L_407:
        /*0020*/ 	.word	0x00000000
        /*0024*/ 	.short	0x0000
        /*0026*/ 	.short	0x0000
        /*0028*/ 	.byte	0x00, 0xf0, 0x61, 0x10


	//----- nvinfo : EIATTR_MAXREG_COUNT
	.align		4
.L_408:
        /*002c*/ 	.byte	0x03, 0x1b
        /*002e*/ 	.short	0x00ff


	//----- nvinfo : EIATTR_NUM_BARRIERS
	.align		4
        /*0030*/ 	.byte	0x02, 0x4c
        /*0032*/ 	.byte	0x02
	.zero		1


	//----- nvinfo : EIATTR_ANNOTATIONS
	.align		4
        /*0034*/ 	.byte	0x04, 0x55
        /*0036*/ 	.short	(.L_410 - .L_409)


	//   ....[0]....
.L_409:
        /* <DEDUP_REMOVED lines=31> */


	//----- nvinfo : EIATTR_MERCURY_ISA_VERSION
	.align		4
.L_410:
        /*0218*/ 	.byte	0x03, 0x5f
        /*021a*/ 	.short	0x0000


	//----- nvinfo : EIATTR_COOP_GROUP_MASK_REGIDS
	.align		4
        /*021c*/ 	.byte	0x04, 0x29
        /*021e*/ 	.short	(.L_412 - .L_411)


	//   ....[0]....
.L_411:
        /*0220*/ 	.word	0xffffffff


	//   ....[1]....
        /*0224*/ 	.word	0xffffffff


	//   ....[2]....
        /*0228*/ 	.word	0xffffffff


	//   ....[3]....
        /*022c*/ 	.word	0xffffffff


	//   ....[4]....
        /*0230*/ 	.word	0xffffffff


	//   ....[5]....
        /*0234*/ 	.word	0xffffffff


	//   ....[6]....
        /*0238*/ 	.word	0xffffffff


	//   ....[7]....
        /*023c*/ 	.word	0xffffffff


	//   ....[8]....
        /*0240*/ 	.word	0xffffffff


	//   ....[9]....
        /*0244*/ 	.word	0xffffffff


	//   ....[10]....
        /*0248*/ 	.word	0xffffffff


	//   ....[11]....
        /*024c*/ 	.word	0xffffffff


	//   ....[12]....
        /*0250*/ 	.word	0xffffffff


	//   ....[13]....
        /*0254*/ 	.word	0xffffffff


	//   ....[14]....
        /*0258*/ 	.word	0xffffffff


	//   ....[15]....
        /*025c*/ 	.word	0xffffffff


	//   ....[16]....
        /*0260*/ 	.word	0xffffffff


	//   ....[17]....
        /*0264*/ 	.word	0xffffffff


	//   ....[18]....
        /*0268*/ 	.word	0xffffffff


	//   ....[19]....
        /*026c*/ 	.word	0xffffffff


	//   ....[20]....
        /*0270*/ 	.word	0xffffffff


	//   ....[21]....
        /*0274*/ 	.word	0xffffffff


	//   ....[22]....
        /*0278*/ 	.word	0xffffffff


	//   ....[23]....
        /*027c*/ 	.word	0xffffffff


	//   ....[24]....
        /*0280*/ 	.word	0xffffffff


	//   ....[25]....
        /*0284*/ 	.word	0xffffffff


	//   ....[26]....
        /*0288*/ 	.word	0xffffffff


	//   ....[27]....
        /*028c*/ 	.word	0xffffffff


	//   ....[28]....
        /*0290*/ 	.word	0xffffffff


	//   ....[29]....
        /*0294*/ 	.word	0xffffffff


	//   ....[30]....
        /*0298*/ 	.word	0xffffffff


	//   ....[31]....
        /*029c*/ 	.word	0xffffffff


	//   ....[32]....
        /*02a0*/ 	.word	0xffffffff


	//   ....[33]....
        /*02a4*/ 	.word	0xffffffff


	//   ....[34]....
        /*02a8*/ 	.word	0xffffffff


	//   ....[35]....
        /*02ac*/ 	.word	0xffffffff


	//   ....[36]....
        /*02b0*/ 	.word	0xffffffff


	//   ....[37]....
        /*02b4*/ 	.word	0xffffffff


	//   ....[38]....
        /*02b8*/ 	.word	0xffffffff


	//   ....[39]....
        /*02bc*/ 	.word	0xffffffff


	//   ....[40]....
        /*02c0*/ 	.word	0xffffffff


	//   ....[41]....
        /*02c4*/ 	.word	0xffffffff


	//   ....[42]....
        /*02c8*/ 	.word	0xffffffff


	//   ....[43]....
        /*02cc*/ 	.word	0xffffffff


	//   ....[44]....
        /*02d0*/ 	.word	0xffffffff


	//   ....[45]....
        /*02d4*/ 	.word	0xffffffff


	//   ....[46]....
        /*02d8*/ 	.word	0xffffffff


	//   ....[47]....
        /*02dc*/ 	.word	0xffffffff


	//   ....[48]....
        /*02e0*/ 	.word	0xffffffff


	//   ....[49]....
        /*02e4*/ 	.word	0xffffffff


	//   ....[50]....
        /*02e8*/ 	.word	0xffffffff


	//   ....[51]....
        /*02ec*/ 	.word	0xffffffff


	//   ....[52]....
        /*02f0*/ 	.word	0xffffffff


	//   ....[53]....
        /*02f4*/ 	.word	0xffffffff


	//   ....[54]....
        /*02f8*/ 	.word	0xffffffff


	//   ....[55]....
        /*02fc*/ 	.word	0xffffffff


	//   ....[56]....
        /*0300*/ 	.word	0xffffffff


	//   ....[57]....
        /*0304*/ 	.word	0xffffffff


	//   ....[58]....
        /*0308*/ 	.word	0xffffffff


	//----- nvinfo : EIATTR_COOP_GROUP_INSTR_OFFSETS
	.align		4
.L_412:
        /*030c*/ 	.byte	0x04, 0x28
        /*030e*/ 	.short	(.L_414 - .L_413)


	//   ....[0]....
.L_413:
        /*0310*/ 	.word	0x00000060


	//   ....[1]....
        /*0314*/ 	.word	0x00000ea0


	//   ....[2]....
        /*0318*/ 	.word	0x00000ed0


	//   ....[3]....
        /*031c*/ 	.word	0x00001150


	//   ....[4]....
        /*0320*/ 	.word	0x00001180


	//   ....[5]....
        /*0324*/ 	.word	0x000012f0


	//   ....[6]....
        /*0328*/ 	.word	0x00001320


	//   ....[7]....
        /*032c*/ 	.word	0x00001480


	//   ....[8]....
        /*0330*/ 	.word	0x000014c0


	//   ....[9]....
        /*0334*/ 	.word	0x00001c50


	//   ....[10]....
        /*0338*/ 	.word	0x00001c80


	//   ....[11]....
        /*033c*/ 	.word	0x00001cb0


	//   ....[12]....
        /*0340*/ 	.word	0x00001cf0


	//   ....[13]....
        /*0344*/ 	.word	0x00001d30


	//   ....[14]....
        /*0348*/ 	.word	0x00001d70


	//   ....[15]....
        /*034c*/ 	.word	0x00001da0


	//   ....[16]....
        /*0350*/ 	.word	0x00001dd0


	//   ....[17]....
        /*0354*/ 	.word	0x00001e00


	//   ....[18]....
        /*0358*/ 	.word	0x00001e30


	//   ....[19]....
        /*035c*/ 	.word	0x00001f40


	//   ....[20]....
        /*0360*/ 	.word	0x00001f80


	//   ....[21]....
        /*0364*/ 	.word	0x000041b0


	//   ....[22]....
        /*0368*/ 	.word	0x000041e0


	//   ....[23]....
        /*036c*/ 	.word	0x00004210


	//   ....[24]....
        /*0370*/ 	.word	0x00004230


	//   ....[25]....
        /*0374*/ 	.word	0x000042d0


	//   ....[26]....
        /*0378*/ 	.word	0x000042e0


	//   ....[27]....
        /*037c*/ 	.word	0x00004dc0


	//   ....[28]....
        /*0380*/ 	.word	0x00004e50


	//   ....[29]....
        /*0384*/ 	.word	0x00004e80


	//   ....[30]....
        /*0388*/ 	.word	0x00004f00


	//   ....[31]....
        /*038c*/ 	.word	0x00006e50


	//   ....[32]....
        /*0390*/ 	.word	0x00006e60


	//   ....[33]....
        /*0394*/ 	.word	0x00006e70


	//   ....[34]....
        /*0398*/ 	.word	0x00006e80


	//   ....[35]....
        /*039c*/ 	.word	0x00006e90


	//   ....[36]....
        /*03a0*/ 	.word	0x00006ea0


	//   ....[37]....
        /*03a4*/ 	.word	0x000073e0


	//   ....[38]....
        /*03a8*/ 	.word	0x00007400


	//   ....[39]....
        /*03ac*/ 	.word	0x00007420


	//   ....[40]....
        /*03b0*/ 	.word	0x00007430


	//   ....[41]....
        /*03b4*/ 	.word	0x00007450


	//   ....[42]....
        /*03b8*/ 	.word	0x00007480


	//   ....[43]....
        /*03bc*/ 	.word	0x00009450


	//   ....[44]....
        /*03c0*/ 	.word	0x00009460


	//   ....[45]....
        /*03c4*/ 	.word	0x00009480


	//   ....[46]....
        /*03c8*/ 	.word	0x000094a0


	//   ....[47]....
        /*03cc*/ 	.word	0x0000bcc0


	//   ....[48]....
        /*03d0*/ 	.word	0x0000bce0


	//   ....[49]....
        /*03d4*/ 	.word	0x0000bd50


	//   ....[50]....
        /*03d8*/ 	.word	0x0000bd80


	//   ....[51]....
        /*03dc*/ 	.word	0x0000cc00


	//   ....[52]....
        /*03e0*/ 	.word	0x0000cc40


	//   ....[53]....
        /*03e4*/ 	.word	0x0000cc70


	//   ....[54]....
        /*03e8*/ 	.word	0x0000ccb0


	//   ....[55]....
        /*03ec*/ 	.word	0x0000cd50


	//   ....[56]....
        /*03f0*/ 	.word	0x0000cd70


	//   ....[57]....
        /*03f4*/ 	.word	0x0000d9c0


	//   ....[58]....
        /*03f8*/ 	.word	0x0000d9d0


	//----- nvinfo : EIATTR_EXIT_INSTR_OFFSETS
	.align		4
.L_414:
        /*03fc*/ 	.byte	0x04, 0x1c
        /*03fe*/ 	.short	(.L_416 - .L_415)


	//   ....[0]....
.L_415:
        /*0400*/ 	.word	0x000001c0


	//   ....[1]....
        /*0404*/ 	.word	0x0000d9e0


	//   ....[2]....
        /*0408*/ 	.word	0x0000e580


	//   ....[3]....
        /*040c*/ 	.word	0x0000e5d0


	//   ....[4]....
        /*0410*/ 	.word	0x0000e600


	//   ....[5]....
        /*0414*/ 	.word	0x0000e660


	//   ....[6]....
        /*0418*/ 	.word	0x0000e8f0


	//----- nvinfo : EIATTR_CTAIDZ_USED
	.align		4
.L_416:
        /*041c*/ 	.byte	0x01, 0x04
	.zero		2


	//----- nvinfo : EIATTR_MAX_THREADS
	.align		4
        /*0420*/ 	.byte	0x04, 0x05
        /*0422*/ 	.short	(.L_418 - .L_417)
.L_417:
        /*0424*/ 	.word	0x00000100
        /*0428*/ 	.word	0x00000001
        /*042c*/ 	.word	0x00000001


	//----- nvinfo : EIATTR_CRS_STACK_SIZE
	.align		4
.L_418:
        /*0430*/ 	.byte	0x04, 0x1e
        /*0432*/ 	.short	(.L_420 - .L_419)
.L_419:
        /*0434*/ 	.word	0x00000000
.L_420:


//--------------------- .nv.info._ZN7cutlass13device_kernelIN5flash19enable_sm80_to_sm89INS1_16FlashAttnFwdSm80INS1_25CollectiveMainloopFwdSm80ILi8ELi1ELb0EN4cute5tupleIJNS5_1CILi128EEENS7_ILi64EEENS7_ILi256EEEEEELi256ENS_6half_tEfNS_4arch4Sm80ELb0ELb0ELb1ELb1ELb1ELb0ELb1ELb1EEENS1_21CollectiveEpilogueFwdINS6_IJS8_SA_S9_EEENS6_IJNS7_ILi1EEESI_SI_EEESC_SE_Li256ELb1ELb1ELb1ELb0EEENS1_36VarlenDynamicPersistentTileSchedulerILi128ELi64ELi256ELi256ELb1ELb1ELb0ELb0ELb1ELb1EEEEEEEEEvNT_6ParamsE --------------------------
	.section	.nv.info._ZN7cutlass13device_kernelIN5flash19enable_sm80_to_sm89INS1_16FlashAttnFwdSm80INS1_25CollectiveMainloopFwdSm80ILi8ELi1ELb0EN4cute5tupleIJNS5_1CILi128EEENS7_ILi64EEENS7_ILi256EEEEEELi256ENS_6half_tEfNS_4arch4Sm80ELb0ELb0ELb1ELb1ELb1ELb0ELb1ELb1EEENS1_21CollectiveEpilogueFwdINS6_IJS8_SA_S9_EEENS6_IJNS7_ILi1EEESI_SI_EEESC_SE_Li256ELb1ELb1ELb1ELb0EEENS1_36VarlenDynamicPersistentTileSchedulerILi128ELi64ELi256ELi256ELb1ELb1ELb0ELb0ELb1ELb1EEEEEEEEEvNT_6ParamsE,"",@"SHT_CUDA_INFO"
	.sectionflags	@""
	.align	4


	//----- nvinfo : EIATTR_CUDA_API_VERSION
	.align		4
        /*0000*/ 	.byte	0x04, 0x37
        /*0002*/ 	.short	(.L_422 - .L_421)
.L_421:
        /*0004*/ 	.word	0x00000082


	//----- nvinfo : EIATTR_SW2861232_WAR
	.align		4
.L_422:
        /*0008*/ 	.byte	0x01, 0x35
	.zero		2


	//----- nvinfo : EIATTR_PARAM_CBANK
	.align		4
        /*000c*/ 	.byte	0x04, 0x0a
        /*000e*/ 	.short	(.L_424 - .L_423)
	.align		4
.L_423:
        /*0010*/ 	.word	index@(.nv.constant0._ZN7cutlass13device_kernelIN5flash19enable_sm80_to_sm89INS1_16FlashAttnFwdSm80INS1_25CollectiveMainloopFwdSm80ILi8ELi1ELb0EN4cute5tupleIJNS5_1CILi128EEENS7_ILi64EEENS7_ILi256EEEEEELi256ENS_6half_tEfNS_4arch4Sm80ELb0ELb0ELb1ELb1ELb1ELb0ELb1ELb1EEENS1_21CollectiveEpilogueFwdINS6_IJS8_SA_S9_EEENS6_IJNS7_ILi1EEESI_SI_EEESC_SE_Li256ELb1ELb1ELb1ELb0EEENS1_36VarlenDynamicPersistentTileSchedulerILi128ELi64ELi256ELi256ELb1ELb1ELb0ELb0ELb1ELb1EEEEEEEEEvNT_6ParamsE)
        /*0014*/ 	.short	0x0160
        /*0016*/ 	.short	0x0438


	//----- nvinfo : EIATTR_CBANK_PARAM_SIZE
	.align		4
.L_424:
        /*0018*/ 	.byte	0x03, 0x19
        /*001a*/ 	.short	0x0438


	//----- nvinfo : EIATTR_KPARAM_INFO
	.align		4
        /*001c*/ 	.byte	0x04, 0x17
        /*001e*/ 	.short	(.L_426 - .L_425)
.L_425:
        /*0020*/ 	.word	0x00000000
        /*0024*/ 	.short	0x0000
        /*0026*/ 	.short	0x0000
        /*0028*/ 	.byte	0x00, 0xf0, 0xe1, 0x10


	//----- nvinfo : EIATTR_MAXREG_COUNT
	.align		4
.L_426:
        /*002c*/ 	.byte	0x03, 0x1b
        /*002e*/ 	.short	0x00ff


	//----- nvinfo : EIATTR_NUM_BARRIERS
	.align		4
        /*0030*/ 	.byte	0x02, 0x4c
        /*0032*/ 	.byte	0x06
	.zero		1


	//----- nvinfo : EIATTR_ANNOTATIONS
	.align		4
        /*0034*/ 	.byte	0x04, 0x55
        /*0036*/ 	.short	(.L_428 - .L_427)


	//   ....[0]....
.L_427:
        /* <DEDUP_REMOVED lines=141> */


	//----- nvinfo : EIATTR_MERCURY_ISA_VERSION
	.align		4
.L_428:
        /*08f0*/ 	.byte	0x03, 0x5f
        /*08f2*/ 	.short	0x0000


	//----- nvinfo : EIATTR_INT_WARP_WIDE_INSTR_OFFSETS
	.align		4
        /*08f4*/ 	.byte	0x04, 0x31
        /*08f6*/ 	.short	(.L_430 - .L_429)


	//   ....[0]....
.L_429:
        /*08f8*/ 	.word	0x0000b150


	//   ....[1]....
        /*08fc*/ 	.word	0x0000b1d0


	//----- nvinfo : EIATTR_COOP_GROUP_MASK_REGIDS
	.align		4
.L_430:
        /*0900*/ 	.byte	0x04, 0x29
        /*0902*/ 	.short	(.L_432 - .L_431)


	//   ....[0]....
.L_431:
        /*0904*/ 	.word	0xffffffff


	//   ....[1]....
        /*0908*/ 	.word	0xffffffff


	//   ....[2]....
        /*090c*/ 	.word	0xffffffff


	//   ....[3]....
        /*0910*/ 	.word	0xffffffff


	//   ....[4]....
        /*0914*/ 	.word	0xffffffff


	//   ....[5]....
        /*0918*/ 	.word	0xffffffff


	//   ....[6]....
        /*091c*/ 	.word	0xffffffff


	//   ....[7]....
        /*0920*/ 	.word	0xffffffff


	//   ....[8]....
        /*0924*/ 	.word	0xffffffff


	//   ....[9]....
        /*0928*/ 	.word	0xffffffff


	//   ....[10]....
        /*092c*/ 	.word	0xffffffff


	//   ....[11]....
        /*0930*/ 	.word	0xffffffff


	//   ....[12]....
        /*0934*/ 	.word	0xffffffff


	//   ....[13]....
        /*0938*/ 	.word	0xffffffff


	//   ....[14]....
        /*093c*/ 	.word	0xffffffff


	//   ....[15]....
        /*0940*/ 	.word	0xffffffff


	//   ....[16]....
        /*0944*/ 	.word	0xffffffff


	//   ....[17]....
        /*0948*/ 	.word	0xffffffff


	//   ....[18]....
        /*094c*/ 	.word	0xffffffff


	//   ....[19]....
        /*0950*/ 	.word	0xffffffff


	//   ....[20]....
        /*0954*/ 	.word	0xffffffff


	//   ....[21]....
        /*0958*/ 	.word	0xffffffff


	//   ....[22]....
        /*095c*/ 	.word	0xffffffff


	//   ....[23]....
        /*0960*/ 	.word	0xffffffff


	//   ....[24]....
        /*0964*/ 	.word	0xffffffff


	//   ....[25]....
        /*0968*/ 	.word	0xffffffff


	//   ....[26]....
        /*096c*/ 	.word	0xffffffff


	//   ....[27]....
        /*0970*/ 	.word	0xffffffff


	//   ....[28]....
        /*0974*/ 	.word	0xffffffff


	//   ....[29]....
        /*0978*/ 	.word	0xffffffff


	//   ....[30]....
        /*097c*/ 	.word	0xffffffff


	//   ....[31]....
        /*0980*/ 	.word	0xffffffff


	//   ....[32]....
        /*0984*/ 	.word	0xffffffff


	//   ....[33]....
        /*0988*/ 	.word	0xffffffff


	//   ....[34]....
        /*098c*/ 	.word	0xffffffff


	//   ....[35]....
        /*0990*/ 	.word	0xffffffff


	//   ....[36]....
        /*0994*/ 	.word	0xffffffff


	//   ....[37]....
        /*0998*/ 	.word	0xffffffff


	//   ....[38]....
        /*099c*/ 	.word	0xffffffff


	//   ....[39]....
        /*09a0*/ 	.word	0xffffffff


	//   ....[40]....
        /*09a4*/ 	.word	0xffffffff


	//   ....[41]....
        /*09a8*/ 	.word	0xffffffff


	//   ....[42]....
        /*09ac*/ 	.word	0xffffffff


	//   ....[43]....
        /*09b0*/ 	.word	0xffffffff


	//   ....[44]....
        /*09b4*/ 	.word	0xffffffff


	//   ....[45]....
        /*09b8*/ 	.word	0xffffffff


	//   ....[46]....
        /*09bc*/ 	.word	0xffffffff


	//   ....[47]....
        /*09c0*/ 	.word	0xffffffff


	//   ....[48]....
        /*09c4*/ 	.word	0xffffffff


	//   ....[49]....
        /*09c8*/ 	.word	0xffffffff


	//   ....[50]....
        /*09cc*/ 	.word	0xffffffff


	//   ....[51]....
        /*09d0*/ 	.word	0xffffffff


	//   ....[52]....
        /*09d4*/ 	.word	0xffffffff


	//   ....[53]....
        /*09d8*/ 	.word	0xffffffff


	//   ....[54]....
        /*09dc*/ 	.word	0xffffffff


	//   ....[55]....
        /*09e0*/ 	.word	0xffffffff


	//   ....[56]....
        /*09e4*/ 	.word	0xffffffff


	//   ....[57]....
        /*09e8*/ 	.word	0xffffffff


	//   ....[58]....
        /*09ec*/ 	.word	0xffffffff


	//   ....[59]....
        /*09f0*/ 	.word	0xffffffff


	//   ....[60]....
        /*09f4*/ 	.word	0xffffffff


	//   ....[61]....
        /*09f8*/ 	.word	0xffffffff


	//   ....[62]....
        /*09fc*/ 	.word	0xffffffff


	//   ....[63]....
        /*0a00*/ 	.word	0xffffffff


	//   ....[64]....
        /*0a04*/ 	.word	0xffffffff


	//   ....[65]....
        /*0a08*/ 	.word	0xffffffff


	//   ....[66]....
        /*0a0c*/ 	.word	0xffffffff


	//   ....[67]....
        /*0a10*/ 	.word	0xffffffff


	//   ....[68]....
        /*0a14*/ 	.word	0xffffffff


	//   ....[69]....
        /*0a18*/ 	.word	0xffffffff


	//   ....[70]....
        /*0a1c*/ 	.word	0xffffffff


	//   ....[71]....
        /*0a20*/ 	.word	0xffffffff


	//   ....[72]....
        /*0a24*/ 	.word	0xffffffff


	//   ....[73]....
        /*0a28*/ 	.word	0xffffffff


	//   ....[74]....
        /*0a2c*/ 	.word	0xffffffff


	//   ....[75]....
        /*0a30*/ 	.word	0xffffffff


	//   ....[76]....
        /*0a34*/ 	.word	0xffffffff


	//   ....[77]....
        /*0a38*/ 	.word	0xffffffff


	//   ....[78]....
        /*0a3c*/ 	.word	0xffffffff


	//   ....[79]....
        /*0a40*/ 	.word	0xffffffff


	//   ....[80]....
        /*0a44*/ 	.word	0xffffffff


	//   ....[81]....
        /*0a48*/ 	.word	0xffffffff


	//   ....[82]....
        /*0a4c*/ 	.word	0xffffffff


	//   ....[83]....
        /*0a50*/ 	.word	0xffffffff


	//   ....[84]....
        /*0a54*/ 	.word	0xffffffff


	//   ....[85]....
        /*0a58*/ 	.word	0xffffffff


	//   ....[86]....
        /*0a5c*/ 	.word	0xffffffff


	//   ....[87]....
        /*0a60*/ 	.word	0xffffffff


	//   ....[88]....
        /*0a64*/ 	.word	0xffffffff


	//   ....[89]....
        /*0a68*/ 	.word	0xffffffff


	//   ....[90]....
        /*0a6c*/ 	.word	0xffffffff


	//   ....[91]....
        /*0a70*/ 	.word	0xffffffff


	//   ....[92]....
        /*0a74*/ 	.word	0xffffffff


	//   ....[93]....
        /*0a78*/ 	.word	0xffffffff


	//   ....[94]....
        /*0a7c*/ 	.word	0xffffffff


	//   ....[95]....
        /*0a80*/ 	.word	0xffffffff


	//   ....[96]....
        /*0a84*/ 	.word	0xffffffff


	//   ....[97]....
        /*0a88*/ 	.word	0xffffffff


	//   ....[98]....
        /*0a8c*/ 	.word	0xffffffff


	//   ....[99]....
        /*0a90*/ 	.word	0xffffffff


	//   ....[100]....
        /*0a94*/ 	.word	0xffffffff


	//   ....[101]....
        /*0a98*/ 	.word	0xffffffff


	//   ....[102]....
        /*0a9c*/ 	.word	0xffffffff


	//   ....[103]....
        /*0aa0*/ 	.word	0xffffffff


	//   ....[104]....
        /*0aa4*/ 	.word	0xffffffff


	//   ....[105]....
        /*0aa8*/ 	.word	0xffffffff


	//   ....[106]....
        /*0aac*/ 	.word	0xffffffff


	//   ....[107]....
        /*0ab0*/ 	.word	0xffffffff


	//   ....[108]....
        /*0ab4*/ 	.word	0xffffffff


	//   ....[109]....
        /*0ab8*/ 	.word	0xffffffff


	//   ....[110]....
        /*0abc*/ 	.word	0xffffffff


	//   ....[111]....
        /*0ac0*/ 	.word	0xffffffff


	//   ....[112]....
        /*0ac4*/ 	.word	0xffffffff


	//   ....[113]....
        /*0ac8*/ 	.word	0xffffffff


	//   ....[114]....
        /*0acc*/ 	.word	0xffffffff


	//   ....[115]....
        /*0ad0*/ 	.word	0xffffffff


	//   ....[116]....
        /*0ad4*/ 	.word	0xffffffff


	//   ....[117]....
        /*0ad8*/ 	.word	0xffffffff


	//   ....[118]....
        /*0adc*/ 	.word	0xffffffff


	//   ....[119]....
        /*0ae0*/ 	.word	0xffffffff


	//   ....[120]....
        /*0ae4*/ 	.word	0xffffffff


	//   ....[121]....
        /*0ae8*/ 	.word	0xffffffff


	//   ....[122]....
        /*0aec*/ 	.word	0xffffffff


	//   ....[123]....
        /*0af0*/ 	.word	0xffffffff


	//   ....[124]....
        /*0af4*/ 	.word	0xffffffff


	//   ....[125]....
        /*0af8*/ 	.word	0xffffffff


	//   ....[126]....
        /*0afc*/ 	.word	0xffffffff


	//   ....[127]....
        /*0b00*/ 	.word	0xffffffff


	//   ....[128]....
        /*0b04*/ 	.word	0xffffffff


	//   ....[129]....
        /*0b08*/ 	.word	0xffffffff


	//   ....[130]....
        /*0b0c*/ 	.word	0xffffffff


	//   ....[131]....
        /*0b10*/ 	.word	0xffffffff


	//   ....[132]....
        /*0b14*/ 	.word	0xffffffff


	//   ....[133]....
        /*0b18*/ 	.word	0xffffffff


	//   ....[134]....
        /*0b1c*/ 	.word	0xffffffff


	//   ....[135]....
        /*0b20*/ 	.word	0xffffffff


	//   ....[136]....
        /*0b24*/ 	.word	0xffffffff


	//   ....[137]....
        /*0b28*/ 	.word	0xffffffff


	//   ....[138]....
        /*0b2c*/ 	.word	0xffffffff


	//   ....[139]....
        /*0b30*/ 	.word	0xffffffff


	//   ....[140]....
        /*0b34*/ 	.word	0xffffffff


	//   ....[141]....
        /*0b38*/ 	.word	0xffffffff


	//   ....[142]....
        /*0b3c*/ 	.word	0xffffffff


	//   ....[143]....
        /*0b40*/ 	.word	0xffffffff


	//   ....[144]....
        /*0b44*/ 	.word	0xffffffff


	//   ....[145]....
        /*0b48*/ 	.word	0xffffffff


	//   ....[146]....
        /*0b4c*/ 	.word	0xffffffff


	//   ....[147]....
        /*0b50*/ 	.word	0xffffffff


	//   ....[148]....
        /*0b54*/ 	.word	0xffffffff


	//   ....[149]....
        /*0b58*/ 	.word	0xffffffff


	//   ....[150]....
        /*0b5c*/ 	.word	0xffffffff


	//   ....[151]....
        /*0b60*/ 	.word	0xffffffff


	//   ....[152]....
        /*0b64*/ 	.word	0xffffffff


	//   ....[153]....
        /*0b68*/ 	.word	0xffffffff


	//   ....[154]....
        /*0b6c*/ 	.word	0xffffffff


	//   ....[155]....
        /*0b70*/ 	.word	0xffffffff


	//   ....[156]....
        /*0b74*/ 	.word	0xffffffff


	//   ....[157]....
        /*0b78*/ 	.word	0xffffffff


	//   ....[158]....
        /*0b7c*/ 	.word	0xffffffff


	//   ....[159]....
        /*0b80*/ 	.word	0xffffffff


	//   ....[160]....
        /*0b84*/ 	.word	0xffffffff


	//   ....[161]....
        /*0b88*/ 	.word	0xffffffff


	//   ....[162]....
        /*0b8c*/ 	.word	0xffffffff


	//   ....[163]....
        /*0b90*/ 	.word	0xffffffff


	//   ....[164]....
        /*0b94*/ 	.word	0xffffffff


	//   ....[165]....
        /*0b98*/ 	.word	0xffffffff


	//   ....[166]....
        /*0b9c*/ 	.word	0xffffffff


	//   ....[167]....
        /*0ba0*/ 	.word	0xffffffff


	//   ....[168]....
        /*0ba4*/ 	.word	0xffffffff


	//   ....[169]....
        /*0ba8*/ 	.word	0xffffffff


	//   ....[170]....
        /*0bac*/ 	.word	0xffffffff


	//   ....[171]....
        /*0bb0*/ 	.word	0xffffffff


	//   ....[172]....
        /*0bb4*/ 	.word	0xffffffff


	//   ....[173]....
        /*0bb8*/ 	.word	0xffffffff


	//   ....[174]....
        /*0bbc*/ 	.word	0xffffffff


	//   ....[175]....
        /*0bc0*/ 	.word	0xffffffff


	//----- nvinfo : EIATTR_COOP_GROUP_INSTR_OFFSETS
	.align		4
.L_432:
        /*0bc4*/ 	.byte	0x04, 0x28
        /*0bc6*/ 	.short	(.L_434 - .L_433)


	//   ....[0]....
.L_433:
        /*0bc8*/ 	.word	0x00000050


	//   ....[1]....
        /*0bcc*/ 	.word	0x00000200


	//   ....[2]....
        /*0bd0*/ 	.word	0x00000230


	//   ....[3]....
        /*0bd4*/ 	.word	0x00000260


	//   ....[4]....
        /*0bd8*/ 	.word	0x00000290


	//   ....[5]....
        /*0bdc*/ 	.word	0x000002c0


	//   ....[6]....
        /*0be0*/ 	.word	0x000002f0


	//   ....[7]....
        /*0be4*/ 	.word	0x00000460


	//   ....[8]....
        /*0be8*/ 	.word	0x000004a0


	//   ....[9]....
        /*0bec*/ 	.word	0x000004d0


	//   ....[10]....
        /*0bf0*/ 	.word	0x00000500


	//   ....[11]....
        /*0bf4*/ 	.word	0x00000530


	//   ....[12]....
        /*0bf8*/ 	.word	0x00000560


	//   ....[13]....
        /*0bfc*/ 	.word	0x000005f0


	//   ....[14]....
        /*0c00*/ 	.word	0x00000620


	//   ....[15]....
        /*0c04*/ 	.word	0x00000640


	//   ....[16]....
        /*0c08*/ 	.word	0x000006a0


	//   ....[17]....
        /*0c0c*/ 	.word	0x00002960


	//   ....[18]....
        /*0c10*/ 	.word	0x00002980


	//   ....[19]....
        /*0c14*/ 	.word	0x00002b50


	//   ....[20]....
        /*0c18*/ 	.word	0x00002b60


	//   ....[21]....
        /*0c1c*/ 	.word	0x00002d10


	//   ....[22]....
        /*0c20*/ 	.word	0x00002d30


	//   ....[23]....
        /*0c24*/ 	.word	0x00002ee0


	//   ....[24]....
        /*0c28*/ 	.word	0x00002ef0


	//   ....[25]....
        /*0c2c*/ 	.word	0x000034a0


	//   ....[26]....
        /*0c30*/ 	.word	0x000034d0


	//   ....[27]....
        /*0c34*/ 	.word	0x000034f0


	//   ....[28]....
        /*0c38*/ 	.word	0x00003500


	//   ....[29]....
        /*0c3c*/ 	.word	0x00003700


	//   ....[30]....
        /*0c40*/ 	.word	0x00003720


	//   ....[31]....
        /*0c44*/ 	.word	0x00003870


	//   ....[32]....
        /*0c48*/ 	.word	0x000039f0


	//   ....[33]....
        /*0c4c*/ 	.word	0x00004e10


	//   ....[34]....
        /*0c50*/ 	.word	0x00004e30


	//   ....[35]....
        /*0c54*/ 	.word	0x00004f00


	//   ....[36]....
        /*0c58*/ 	.word	0x00004f60


	//   ....[37]....
        /*0c5c*/ 	.word	0x00005670


	//   ....[38]....
        /*0c60*/ 	.word	0x00005680


	//   ....[39]....
        /*0c64*/ 	.word	0x000056b0


	//   ....[40]....
        /*0c68*/ 	.word	0x000056c0


	//   ....[41]....
        /*0c6c*/ 	.word	0x00006fa0


	//   ....[42]....
        /*0c70*/ 	.word	0x00006fb0


	//   ....[43]....
        /*0c74*/ 	.word	0x00006ff0


	//   ....[44]....
        /*0c78*/ 	.word	0x00007000


	//   ....[45]....
        /*0c7c*/ 	.word	0x000085d0


	//   ....[46]....
        /*0c80*/ 	.word	0x000085f0


	//   ....[47]....
        /*0c84*/ 	.word	0x00008700


	//   ....[48]....
        /*0c88*/ 	.word	0x00008720


	//   ....[49]....
        /*0c8c*/ 	.word	0x00008a90


	//   ....[50]....
        /*0c90*/ 	.word	0x00008ab0


	//   ....[51]....
        /*0c94*/ 	.word	0x00008ad0


	//   ....[52]....
        /*0c98*/ 	.word	0x00008af0


	//   ....[53]....
        /*0c9c*/ 	.word	0x0000a730


	//   ....[54]....
        /*0ca0*/ 	.word	0x0000a760


	//   ....[55]....
        /*0ca4*/ 	.word	0x0000a780


	//   ....[56]....
        /*0ca8*/ 	.word	0x0000a790


	//   ....[57]....
        /*0cac*/ 	.word	0x0000c030


	//   ....[58]....
        /*0cb0*/ 	.word	0x0000c040


	//   ....[59]....
        /*0cb4*/ 	.word	0x0000c060


	//   ....[60]....
        /*0cb8*/ 	.word	0x0000c080


	//   ....[61]....
        /*0cbc*/ 	.word	0x0000c430


	//   ....[62]....
        /*0cc0*/ 	.word	0x0000c450


	//   ....[63]....
        /*0cc4*/ 	.word	0x0000c610


	//   ....[64]....
        /*0cc8*/ 	.word	0x0000c620


	//   ....[65]....
        /*0ccc*/ 	.word	0x0000c7d0


	//   ....[66]....
        /*0cd0*/ 	.word	0x0000c7f0


	//   ....[67]....
        /*0cd4*/ 	.word	0x0000c9a0


	//   ....[68]....
        /*0cd8*/ 	.word	0x0000c9b0


	//   ....[69]....
        /*0cdc*/ 	.word	0x0000cd50


	//   ....[70]....
        /*0ce0*/ 	.word	0x0000cd70


	//   ....[71]....
        /*0ce4*/ 	.word	0x0000d9c0


	//   ....[72]....
        /*0ce8*/ 	.word	0x0000d9d0


	//   ....[73]....
        /*0cec*/ 	.word	0x0000ee70


	//   ....[74]....
        /*0cf0*/ 	.word	0x0000ee90


	//   ....[75]....
        /*0cf4*/ 	.word	0x0000f060


	//   ....[76]....
        /*0cf8*/ 	.word	0x0000f070


	//   ....[77]....
        /*0cfc*/ 	.word	0x0000f220


	//   ....[78]....
        /*0d00*/ 	.word	0x0000f240


	//   ....[79]....
        /*0d04*/ 	.word	0x0000f3f0


	//   ....[80]....
        /*0d08*/ 	.word	0x0000f400


	//   ....[81]....
        /*0d0c*/ 	.word	0x0000f670


	//   ....[82]....
        /*0d10*/ 	.word	0x0000f690


	//   ....[83]....
        /*0d14*/ 	.word	0x0000f7c0


	//   ....[84]....
        /*0d18*/ 	.word	0x0000f800


	//   ....[85]....
        /*0d1c*/ 	.word	0x0000f830


	//   ....[86]....
        /*0d20*/ 	.word	0x0000f860


	//   ....[87]....
        /*0d24*/ 	.word	0x0000f890


	//   ....[88]....
        /*0d28*/ 	.word	0x0000f8c0


	//   ....[89]....
        /*0d2c*/ 	.word	0x0000fa20


	//   ....[90]....
        /*0d30*/ 	.word	0x0000fa60


	//   ....[91]....
        /*0d34*/ 	.word	0x0000fa90


	//   ....[92]....
        /*0d38*/ 	.word	0x0000fac0


	//   ....[93]....
        /*0d3c*/ 	.word	0x0000faf0


	//   ....[94]....
        /*0d40*/ 	.word	0x0000fb20


	//   ....[95]....
        /*0d44*/ 	.word	0x0000fbb0


	//   ....[96]....
        /*0d48*/ 	.word	0x0000fbe0


	//   ....[97]....
        /*0d4c*/ 	.word	0x0000fbf0


	//   ....[98]....
        /*0d50*/ 	.word	0x0000fc50


	//   ....[99]....
        /*0d54*/ 	.word	0x00010230


	//   ....[100]....
        /*0d58*/ 	.word	0x00010290


	//   ....[101]....
        /*0d5c*/ 	.word	0x000102e0


	//   ....[102]....
        /*0d60*/ 	.word	0x00010330


	//   ....[103]....
        /*0d64*/ 	.word	0x00010380


	//   ....[104]....
        /*0d68*/ 	.word	0x000103f0


	//   ....[105]....
        /*0d6c*/ 	.word	0x00010440


	//   ....[106]....
        /*0d70*/ 	.word	0x000104a0


	//   ....[107]....
        /*0d74*/ 	.word	0x00010510


	//   ....[108]....
        /*0d78*/ 	.word	0x00010570


	//   ....[109]....
        /*0d7c*/ 	.word	0x000105e0


	//   ....[110]....
        /*0d80*/ 	.word	0x00010650


	//   ....[111]....
        /*0d84*/ 	.word	0x000106c0


	//   ....[112]....
        /*0d88*/ 	.word	0x00010720


	//   ....[113]....
        /*0d8c*/ 	.word	0x00010790


	//   ....[114]....
        /*0d90*/ 	.word	0x00010800


	//   ....[115]....
        /*0d94*/ 	.word	0x00010870


	//   ....[116]....
        /*0d98*/ 	.word	0x000108d0


	//   ....[117]....
        /*0d9c*/ 	.word	0x00010940


	//   ....[118]....
        /*0da0*/ 	.word	0x000109b0


	//   ....[119]....
        /*0da4*/ 	.word	0x00010b50


	//   ....[120]....
        /*0da8*/ 	.word	0x00010bb0


	//   ....[121]....
        /*0dac*/ 	.word	0x00010c00


	//   ....[122]....
        /*0db0*/ 	.word	0x00010c40


	//   ....[123]....
        /*0db4*/ 	.word	0x00010c90


	//   ....[124]....
        /*0db8*/ 	.word	0x00010ce0


	//   ....[125]....
        /*0dbc*/ 	.word	0x00010d50


	//   ....[126]....
        /*0dc0*/ 	.word	0x00010dc0


	//   ....[127]....
        /*0dc4*/ 	.word	0x00010e30


	//   ....[128]....
        /*0dc8*/ 	.word	0x00010fb0


	//   ....[129]....
        /*0dcc*/ 	.word	0x00011010


	//   ....[130]....
        /*0dd0*/ 	.word	0x00011060


	//   ....[131]....
        /*0dd4*/ 	.word	0x000110a0


	//   ....[132]....
        /*0dd8*/ 	.word	0x000110f0


	//   ....[133]....
        /*0ddc*/ 	.word	0x00011130


	//   ....[134]....
        /*0de0*/ 	.word	0x00011180


	//   ....[135]....
        /*0de4*/ 	.word	0x000111d0


	//   ....[136]....
        /*0de8*/ 	.word	0x00011220


	//   ....[137]....
        /*0dec*/ 	.word	0x00011260


	//   ....[138]....
        /*0df0*/ 	.word	0x000112d0


	//   ....[139]....
        /*0df4*/ 	.word	0x00011340


	//   ....[140]....
        /*0df8*/ 	.word	0x000113b0


	//   ....[141]....
        /*0dfc*/ 	.word	0x00011410


	//   ....[142]....
        /*0e00*/ 	.word	0x00011480


	//   ....[143]....
        /*0e04*/ 	.word	0x000114f0


	//   ....[144]....
        /*0e08*/ 	.word	0x00011560


	//   ....[145]....
        /*0e0c*/ 	.word	0x000115c0


	//   ....[146]....
        /*0e10*/ 	.word	0x00011630


	//   ....[147]....
        /*0e14*/ 	.word	0x000116a0


	//   ....[148]....
        /*0e18*/ 	.word	0x00011710


	//   ....[149]....
        /*0e1c*/ 	.word	0x00011770


	//   ....[150]....
        /*0e20*/ 	.word	0x000117e0


	//   ....[151]....
        /*0e24*/ 	.word	0x00011850


	//   ....[152]....
        /*0e28*/ 	.word	0x000118c0


	//   ....[153]....
        /*0e2c*/ 	.word	0x00011920


	//   ....[154]....
        /*0e30*/ 	.word	0x00011990


	//   ....[155]....
        /*0e34*/ 	.word	0x00011a00


	//   ....[156]....
        /*0e38*/ 	.word	0x00011a70


	//   ....[157]....
        /*0e3c*/ 	.word	0x00011ad0


	//   ....[158]....
        /*0e40*/ 	.word	0x00011b40


	//   ....[159]....
        /*0e44*/ 	.word	0x00011bb0


	//   ....[160]....
        /*0e48*/ 	.word	0x00011c00


	//   ....[161]....
        /*0e4c*/ 	.word	0x00011c40


	//   ....[162]....
        /*0e50*/ 	.word	0x00011c90


	//   ....[163]....
        /*0e54*/ 	.word	0x00011ce0


	//   ....[164]....
        /*0e58*/ 	.word	0x00011d30


	//   ....[165]....
        /*0e5c*/ 	.word	0x00011da0


	//   ....[166]....
        /*0e60*/ 	.word	0x00011df0


	//   ....[167]....
        /*0e64*/ 	.word	0x00011e40


	//   ....[168]....
        /*0e68*/ 	.word	0x00011e90


	//   ....[169]....
        /*0e6c*/ 	.word	0x00011ee0


	//   ....[170]....
        /*0e70*/ 	.word	0x00011f30


	//   ....[171]....
        /*0e74*/ 	.word	0x00011fa0


	//   ....[172]....
        /*0e78*/ 	.word	0x00011ff0


	//   ....[173]....
        /*0e7c*/ 	.word	0x00012050


	//   ....[174]....
        /*0e80*/ 	.word	0x000120b0


	//   ....[175]....
        /*0e84*/ 	.word	0x00012120


	//----- nvinfo : EIATTR_EXIT_INSTR_OFFSETS
	.align		4
.L_434:
        /*0e88*/ 	.byte	0x04, 0x1c
        /*0e8a*/ 	.short	(.L_436 - .L_435)


	//   ....[0]....
.L_435:
        /*0e8c*/ 	.word	0x00000c10


	//   ....[1]....
        /*0e90*/ 	.word	0x000101f0


	//----- nvinfo : EIATTR_MAX_THREADS
	.align		4
.L_436:
        /*0e94*/ 	.byte	0x04, 0x05
        /*0e96*/ 	.short	(.L_438 - .L_437)
.L_437:
        /*0e98*/ 	.word	0x00000100
        /*0e9c*/ 	.word	0x00000001
        /*0ea0*/ 	.word	0x00000001


	//----- nvinfo : EIATTR_CRS_STACK_SIZE
	.align		4
.L_438:
        /*0ea4*/ 	.byte	0x04, 0x1e
        /*0ea6*/ 	.short	(.L_440 - .L_439)
.L_439:
        /*0ea8*/ 	.word	0x00000000
.L_440:


//--------------------- .nv.info._ZN7cutlass13device_kernelIN5flash19enable_sm80_to_sm89INS1_16FlashAttnFwdSm80INS1_25CollectiveMainloopFwdSm80ILi8ELi1ELb0EN4cute5tupleIJNS5_1CILi128EEENS7_ILi48EEENS7_ILi256EEEEEELi256ENS_6half_tEfNS_4arch4Sm80ELb0ELb0ELb1ELb1ELb1ELb1ELb1ELb1EEENS1_21CollectiveEpilogueFwdINS6_IJS8_SA_S9_EEENS6_IJNS7_ILi1EEESI_SI_EEESC_SE_Li256ELb1ELb1ELb1ELb0EEENS1_36VarlenDynamicPersistentTileSchedulerILi128ELi48ELi256ELi256ELb1ELb1ELb0ELb0ELb1ELb1EEEEEEEEEvNT_6ParamsE --------------------------
	.section	.nv.info._ZN7cutlass13device_kernelIN5flash19enable_sm80_to_sm89INS1_16FlashAttnFwdSm80INS1_25CollectiveMainloopFwdSm80ILi8ELi1ELb0EN4cute5tupleIJNS5_1CILi128EEENS7_ILi48EEENS7_ILi256EEEEEELi256ENS_6half_tEfNS_4arch4Sm80ELb0ELb0ELb1ELb1ELb1ELb1ELb1ELb1EEENS1_21CollectiveEpilogueFwdINS6_IJS8_SA_S9_EEENS6_IJNS7_ILi1EEESI_SI_EEESC_SE_Li256ELb1ELb1ELb1ELb0EEENS1_36VarlenDynamicPersistentTileSchedulerILi128ELi48ELi256ELi256ELb1ELb1ELb0ELb0ELb1ELb1EEEEEEEEEvNT_6ParamsE,"",@"SHT_CUDA_INFO"
	.sectionflags	@""
	.align	4


	//----- nvinfo : EIATTR_CUDA_API_VERSION
	.align		4
        /*0000*/ 	.byte	0x04, 0x37
        /*0002*/ 	.short	(.L_442 - .L_441)
.L_441:
        /*0004*/ 	.word	0x00000082


	//----- nvinfo : EIATTR_SW2861232_WAR
	.align		4
.L_442:
        /*0008*/ 	.byte	0x01, 0x35
	.zero		2


	//----- nvinfo : EIATTR_PARAM_CBANK
	.align		4
        /*000c*/ 	.byte	0x04, 0x0a
        /*000e*/ 	.short	(.L_444 - .L_443)
	.align		4
.L_443:
        /*0010*/ 	.word	index@(.nv.constant0._ZN7cutlass13device_kernelIN5flash19enable_sm80_to_sm89INS1_16FlashAttnFwdSm80INS1_25CollectiveMainloopFwdSm80ILi8ELi1ELb0EN4cute5tupleIJNS5_1CILi128EEENS7_ILi48EEENS7_ILi256EEEEEELi256ENS_6half_tEfNS_4arch4Sm80ELb0ELb0ELb1ELb1ELb1ELb1ELb1ELb1EEENS1_21CollectiveEpilogueFwdINS6_IJS8_SA_S9_EEENS6_IJNS7_ILi1EEESI_SI_EEESC_SE_Li256ELb1ELb1ELb1ELb0EEENS1_36VarlenDynamicPersistentTileSchedulerILi128ELi48ELi256ELi256ELb1ELb1ELb0ELb0ELb1ELb1EEEEEEEEEvNT_6ParamsE)
        /*0014*/ 	.short	0x0160
        /*0016*/ 	.short	0x0438


	//----- nvinfo : EIATTR_CBANK_PARAM_SIZE
	.align		4
.L_444:
        /*0018*/ 	.byte	0x03, 0x19
        /*001a*/ 	.short	0x0438


	//----- nvinfo : EIATTR_KPARAM_INFO
	.align		4
        /*001c*/ 	.byte	0x04, 0x17
        /*001e*/ 	.short	(.L_446 - .L_445)
.L_445:
        /*0020*/ 	.word	0x00000000
        /*0024*/ 	.short	0x0000
        /*0026*/ 	.short	0x0000
        /*0028*/ 	.byte	0x00, 0xf0, 0xe1, 0x10


	//----- nvinfo : EIATTR_MAXREG_COUNT
	.align		4
.L_446:
        /*002c*/ 	.byte	0x03, 0x1b
        /*002e*/ 	.short	0x00ff


	//----- nvinfo : EIATTR_NUM_BARRIERS
	.align		4
        /*0030*/ 	.byte	0x02, 0x4c
        /*0032*/ 	.byte	0x06
	.zero		1


	//----- nvinfo : EIATTR_ANNOTATIONS
	.align		4
        /*0034*/ 	.byte	0x04, 0x55
        /*0036*/ 	.short	(.L_448 - .L_447)


	//   ....[0]....
.L_447:
        /* <DEDUP_REMOVED lines=159> */


	//----- nvinfo : EIATTR_MERCURY_ISA_VERSION
	.align		4
.L_448:
        /*0a18*/ 	.byte	0x03, 0x5f
        /*0a1a*/ 	.short	0x0000


	//----- nvinfo : EIATTR_INT_WARP_WIDE_INSTR_OFFSETS
	.align		4
        /*0a1c*/ 	.byte	0x04, 0x31
        /*0a1e*/ 	.short	(.L_450 - .L_449)


	//   ....[0]....
.L_449:
        /*0a20*/ 	.word	0x00017690


	//   ....[1]....
        /*0a24*/ 	.word	0x00017700


	//----- nvinfo : EIATTR_COOP_GROUP_MASK_REGIDS
	.align		4
.L_450:
        /*0a28*/ 	.byte	0x04, 0x29
        /*0a2a*/ 	.short	(.L_452 - .L_451)


	//   ....[0]....
.L_451:
        /*0a2c*/ 	.word	0xffffffff


	//   ....[1]....
        /*0a30*/ 	.word	0xffffffff


	//   ....[2]....
        /*0a34*/ 	.word	0xffffffff


	//   ....[3]....
        /*0a38*/ 	.word	0xffffffff


	//   ....[4]....
        /*0a3c*/ 	.word	0xffffffff


	//   ....[5]....
        /*0a40*/ 	.word	0xffffffff


	//   ....[6]....
        /*0a44*/ 	.word	0xffffffff


	//   ....[7]....
        /*0a48*/ 	.word	0xffffffff


	//   ....[8]....
        /*0a4c*/ 	.word	0xffffffff


	//   ....[9]....
        /*0a50*/ 	.word	0xffffffff


	//   ....[10]....
        /*0a54*/ 	.word	0xffffffff


	//   ....[11]....
        /*0a58*/ 	.word	0xffffffff


	//   ....[12]....
        /*0a5c*/ 	.word	0xffffffff


	//   ....[13]....
        /*0a60*/ 	.word	0xffffffff


	//   ....[14]....
        /*0a64*/ 	.word	0xffffffff


	//   ....[15]....
        /*0a68*/ 	.word	0xffffffff


	//   ....[16]....
        /*0a6c*/ 	.word	0xffffffff


	//   ....[17]....
        /*0a70*/ 	.word	0xffffffff


	//   ....[18]....
        /*0a74*/ 	.word	0xffffffff


	//   ....[19]....
        /*0a78*/ 	.word	0xffffffff


	//   ....[20]....
        /*0a7c*/ 	.word	0xffffffff


	//   ....[21]....
        /*0a80*/ 	.word	0xffffffff


	//   ....[22]....
        /*0a84*/ 	.word	0xffffffff


	//   ....[23]....
        /*0a88*/ 	.word	0xffffffff


	//   ....[24]....
        /*0a8c*/ 	.word	0xffffffff


	//   ....[25]....
        /*0a90*/ 	.word	0xffffffff


	//   ....[26]....
        /*0a94*/ 	.word	0xffffffff


	//   ....[27]....
        /*0a98*/ 	.word	0xffffffff


	//   ....[28]....
        /*0a9c*/ 	.word	0xffffffff


	//   ....[29]....
        /*0aa0*/ 	.word	0xffffffff


	//   ....[30]....
        /*0aa4*/ 	.word	0xffffffff


	//   ....[31]....
        /*0aa8*/ 	.word	0xffffffff


	//   ....[32]....
        /*0aac*/ 	.word	0xffffffff


	//   ....[33]....
        /*0ab0*/ 	.word	0xffffffff


	//   ....[34]....
        /*0ab4*/ 	.word	0xffffffff


	//   ....[35]....
        /*0ab8*/ 	.word	0xffffffff


	//   ....[36]....
        /*0abc*/ 	.word	0xffffffff


	//   ....[37]....
        /*0ac0*/ 	.word	0xffffffff


	//   ....[38]....
        /*0ac4*/ 	.word	0xffffffff


	//   ....[39]....
        /*0ac8*/ 	.word	0xffffffff


	//   ....[40]....
        /*0acc*/ 	.word	0xffffffff


	//   ....[41]....
        /*0ad0*/ 	.word	0xffffffff


	//   ....[42]....
        /*0ad4*/ 	.word	0xffffffff


	//   ....[43]....
        /*0ad8*/ 	.word	0xffffffff


	//   ....[44]....
        /*0adc*/ 	.word	0xffffffff


	//   ....[45]....
        /*0ae0*/ 	.word	0xffffffff


	//   ....[46]....
        /*0ae4*/ 	.word	0xffffffff


	//   ....[47]....
        /*0ae8*/ 	.word	0xffffffff


	//   ....[48]....
        /*0aec*/ 	.word	0xffffffff


	//   ....[49]....
        /*0af0*/ 	.word	0xffffffff


	//   ....[50]....
        /*0af4*/ 	.word	0xffffffff


	//   ....[51]....
        /*0af8*/ 	.word	0xffffffff


	//   ....[52]....
        /*0afc*/ 	.word	0xffffffff


	//   ....[53]....
        /*0b00*/ 	.word	0xffffffff


	//   ....[54]....
        /*0b04*/ 	.word	0xffffffff


	//   ....[55]....
        /*0b08*/ 	.word	0xffffffff


	//   ....[56]....
        /*0b0c*/ 	.word	0xffffffff


	//   ....[57]....
        /*0b10*/ 	.word	0xffffffff


	//   ....[58]....
        /*0b14*/ 	.word	0xffffffff


	//   ....[59]....
        /*0b18*/ 	.word	0xffffffff


	//   ....[60]....
        /*0b1c*/ 	.word	0xffffffff


	//   ....[61]....
        /*0b20*/ 	.word	0xffffffff


	//   ....[62]....
        /*0b24*/ 	.word	0xffffffff


	//   ....[63]....
        /*0b28*/ 	.word	0xffffffff


	//   ....[64]....
        /*0b2c*/ 	.word	0xffffffff


	//   ....[65]....
        /*0b30*/ 	.word	0xffffffff


	//   ....[66]....
        /*0b34*/ 	.word	0xffffffff


	//   ....[67]....
        /*0b38*/ 	.word	0xffffffff


	//   ....[68]....
        /*0b3c*/ 	.word	0xffffffff


	//   ....[69]....
        /*0b40*/ 	.word	0xffffffff


	//   ....[70]....
        /*0b44*/ 	.word	0xffffffff


	//   ....[71]....
        /*0b48*/ 	.word	0xffffffff


	//   ....[72]....
        /*0b4c*/ 	.word	0xffffffff


	//   ....[73]....
        /*0b50*/ 	.word	0xffffffff


	//   ....[74]....
        /*0b54*/ 	.word	0xffffffff


	//   ....[75]....
        /*0b58*/ 	.word	0xffffffff


	//   ....[76]....
        /*0b5c*/ 	.word	0xffffffff


	//   ....[77]....
        /*0b60*/ 	.word	0xffffffff


	//   ....[78]....
        /*0b64*/ 	.word	0xffffffff


	//   ....[79]....
        /*0b68*/ 	.word	0xffffffff


	//   ....[80]....
        /*0b6c*/ 	.word	0xffffffff


	//   ....[81]....
        /*0b70*/ 	.word	0xffffffff


	//   ....[82]....
        /*0b74*/ 	.word	0xffffffff


	//   ....[83]....
        /*0b78*/ 	.word	0xffffffff


	//   ....[84]....
        /*0b7c*/ 	.word	0xffffffff


	//   ....[85]....
        /*0b80*/ 	.word	0xffffffff


	//   ....[86]....
        /*0b84*/ 	.word	0xffffffff


	//   ....[87]....
        /*0b88*/ 	.word	0xffffffff


	//   ....[88]....
        /*0b8c*/ 	.word	0xffffffff


	//   ....[89]....
        /*0b90*/ 	.word	0xffffffff


	//   ....[90]....
        /*0b94*/ 	.word	0xffffffff


	//   ....[91]....
        /*0b98*/ 	.word	0xffffffff


	//   ....[92]....
        /*0b9c*/ 	.word	0xffffffff


	//   ....[93]....
        /*0ba0*/ 	.word	0xffffffff


	//   ....[94]....
        /*0ba4*/ 	.word	0xffffffff


	//   ....[95]....
        /*0ba8*/ 	.word	0xffffffff


	//   ....[96]....
        /*0bac*/ 	.word	0xffffffff


	//   ....[97]....
        /*0bb0*/ 	.word	0xffffffff


	//   ....[98]....
        /*0bb4*/ 	.word	0xffffffff


	//   ....[99]....
        /*0bb8*/ 	.word	0xffffffff


	//   ....[100]....
        /*0bbc*/ 	.word	0xffffffff


	//   ....[101]....
        /*0bc0*/ 	.word	0xffffffff


	//   ....[102]....
        /*0bc4*/ 	.word	0xffffffff


	//   ....[103]....
        /*0bc8*/ 	.word	0xffffffff


	//   ....[104]....
        /*0bcc*/ 	.word	0xffffffff


	//   ....[105]....
        /*0bd0*/ 	.word	0xffffffff


	//   ....[106]....
        /*0bd4*/ 	.word	0xffffffff


	//   ....[107]....
        /*0bd8*/ 	.word	0xffffffff


	//   ....[108]....
        /*0bdc*/ 	.word	0xffffffff


	//   ....[109]....
        /*0be0*/ 	.word	0xffffffff


	//   ....[110]....
        /*0be4*/ 	.word	0xffffffff


	//   ....[111]....
        /*0be8*/ 	.word	0xffffffff


	//   ....[112]....
        /*0bec*/ 	.word	0xffffffff


	//   ....[113]....
        /*0bf0*/ 	.word	0xffffffff


	//   ....[114]....
        /*0bf4*/ 	.word	0xffffffff


	//   ....[115]....
        /*0bf8*/ 	.word	0xffffffff


	//   ....[116]....
        /*0bfc*/ 	.word	0xffffffff


	//   ....[117]....
        /*0c00*/ 	.word	0xffffffff


	//   ....[118]....
        /*0c04*/ 	.word	0xffffffff


	//   ....[119]....
        /*0c08*/ 	.word	0xffffffff


	//   ....[120]....
        /*0c0c*/ 	.word	0xffffffff


	//   ....[121]....
        /*0c10*/ 	.word	0xffffffff


	//   ....[122]....
        /*0c14*/ 	.word	0xffffffff


	//   ....[123]....
        /*0c18*/ 	.word	0xffffffff


	//   ....[124]....
        /*0c1c*/ 	.word	0xffffffff


	//   ....[125]....
        /*0c20*/ 	.word	0xffffffff


	//   ....[126]....
        /*0c24*/ 	.word	0xffffffff


	//   ....[127]....
        /*0c28*/ 	.word	0xffffffff


	//   ....[128]....
        /*0c2c*/ 	.word	0xffffffff


	//   ....[129]....
        /*0c30*/ 	.word	0xffffffff


	//   ....[130]....
        /*0c34*/ 	.word	0xffffffff


	//   ....[131]....
        /*0c38*/ 	.word	0xffffffff


	//   ....[132]....
        /*0c3c*/ 	.word	0xffffffff


	//   ....[133]....
        /*0c40*/ 	.word	0xffffffff


	//   ....[134]....
        /*0c44*/ 	.word	0xffffffff


	//   ....[135]....
        /*0c48*/ 	.word	0xffffffff


	//   ....[136]....
        /*0c4c*/ 	.word	0xffffffff


	//   ....[137]....
        /*0c50*/ 	.word	0xffffffff


	//   ....[138]....
        /*0c54*/ 	.word	0xffffffff


	//   ....[139]....
        /*0c58*/ 	.word	0xffffffff


	//   ....[140]....
        /*0c5c*/ 	.word	0xffffffff


	//   ....[141]....
        /*0c60*/ 	.word	0xffffffff


	//   ....[142]....
        /*0c64*/ 	.word	0xffffffff


	//   ....[143]....
        /*0c68*/ 	.word	0xffffffff


	//   ....[144]....
        /*0c6c*/ 	.word	0xffffffff


	//   ....[145]....
        /*0c70*/ 	.word	0xffffffff


	//   ....[146]....
        /*0c74*/ 	.word	0xffffffff


	//   ....[147]....
        /*0c78*/ 	.word	0xffffffff


	//   ....[148]....
        /*0c7c*/ 	.word	0xffffffff


	//   ....[149]....
        /*0c80*/ 	.word	0xffffffff


	//   ....[150]....
        /*0c84*/ 	.word	0xffffffff


	//   ....[151]....
        /*0c88*/ 	.word	0xffffffff


	//   ....[152]....
        /*0c8c*/ 	.word	0xffffffff


	//   ....[153]....
        /*0c90*/ 	.word	0xffffffff


	//   ....[154]....
        /*0c94*/ 	.word	0xffffffff


	//   ....[155]....
        /*0c98*/ 	.word	0xffffffff


	//   ....[156]....
        /*0c9c*/ 	.word	0xffffffff


	//   ....[157]....
        /*0ca0*/ 	.word	0xffffffff


	//   ....[158]....
        /*0ca4*/ 	.word	0xffffffff


	//   ....[159]....
        /*0ca8*/ 	.word	0xffffffff


	//   ....[160]....
        /*0cac*/ 	.word	0xffffffff


	//   ....[161]....
        /*0cb0*/ 	.word	0xffffffff


	//   ....[162]....
        /*0cb4*/ 	.word	0xffffffff


	//   ....[163]....
        /*0cb8*/ 	.word	0xffffffff


	//   ....[164]....
        /*0cbc*/ 	.word	0xffffffff


	//   ....[165]....
        /*0cc0*/ 	.word	0xffffffff


	//   ....[166]....
        /*0cc4*/ 	.word	0xffffffff


	//   ....[167]....
        /*0cc8*/ 	.word	0xffffffff


	//   ....[168]....
        /*0ccc*/ 	.word	0xffffffff


	//   ....[169]....
        /*0cd0*/ 	.word	0xffffffff


	//   ....[170]....
        /*0cd4*/ 	.word	0xffffffff


	//   ....[171]....
        /*0cd8*/ 	.word	0xffffffff


	//   ....[172]....
        /*0cdc*/ 	.word	0xffffffff


	//   ....[173]....
        /*0ce0*/ 	.word	0xffffffff


	//   ....[174]....
        /*0ce4*/ 	.word	0xffffffff


	//   ....[175]....
        /*0ce8*/ 	.word	0xffffffff


	//   ....[176]....
        /*0cec*/ 	.word	0xffffffff


	//   ....[177]....
        /*0cf0*/ 	.word	0xffffffff


	//   ....[178]....
        /*0cf4*/ 	.word	0xffffffff


	//   ....[179]....
        /*0cf8*/ 	.word	0xffffffff


	//   ....[180]....
        /*0cfc*/ 	.word	0xffffffff


	//   ....[181]....
        /*0d00*/ 	.word	0xffffffff


	//   ....[182]....
        /*0d04*/ 	.word	0xffffffff


	//   ....[183]....
        /*0d08*/ 	.word	0xffffffff


	//   ....[184]....
        /*0d0c*/ 	.word	0xffffffff


	//   ....[185]....
        /*0d10*/ 	.word	0xffffffff


	//   ....[186]....
        /*0d14*/ 	.word	0xffffffff


	//   ....[187]....
        /*0d18*/ 	.word	0xffffffff


	//   ....[188]....
        /*0d1c*/ 	.word	0xffffffff


	//   ....[189]....
        /*0d20*/ 	.word	0xffffffff


	//   ....[190]....
        /*0d24*/ 	.word	0xffffffff


	//   ....[191]....
        /*0d28*/ 	.word	0xffffffff


	//   ....[192]....
        /*0d2c*/ 	.word	0xffffffff


	//   ....[193]....
        /*0d30*/ 	.word	0xffffffff


	//   ....[194]....
        /*0d34*/ 	.word	0xffffffff


	//   ....[195]....
        /*0d38*/ 	.word	0xffffffff


	//   ....[196]....
        /*0d3c*/ 	.word	0xffffffff


	//   ....[197]....
        /*0d40*/ 	.word	0xffffffff


	//   ....[198]....
        /*0d44*/ 	.word	0xffffffff


	//   ....[199]....
        /*0d48*/ 	.word	0xffffffff


	//   ....[200]....
        /*0d4c*/ 	.word	0xffffffff


	//   ....[201]....
        /*0d50*/ 	.word	0xffffffff


	//   ....[202]....
        /*0d54*/ 	.word	0xffffffff


	//   ....[203]....
        /*0d58*/ 	.word	0xffffffff


	//----- nvinfo : EIATTR_COOP_GROUP_INSTR_OFFSETS
	.align		4
.L_452:
        /*0d5c*/ 	.byte	0x04, 0x28
        /*0d5e*/ 	.short	(.L_454 - .L_453)


	//   ....[0]....
.L_453:
        /*0d60*/ 	.word	0x00000050


	//   ....[1]....
        /*0d64*/ 	.word	0x00000200


	//   ....[2]....
        /*0d68*/ 	.word	0x00000230


	//   ....[3]....
        /*0d6c*/ 	.word	0x00000260


	//   ....[4]....
        /*0d70*/ 	.word	0x00000290


	//   ....[5]....
        /*0d74*/ 	.word	0x000002c0


	//   ....[6]....
        /*0d78*/ 	.word	0x000002f0


	//   ....[7]....
        /*0d7c*/ 	.word	0x00000460


	//   ....[8]....
        /*0d80*/ 	.word	0x000004a0


	//   ....[9]....
        /*0d84*/ 	.word	0x000004d0


	//   ....[10]....
        /*0d88*/ 	.word	0x00000500


	//   ....[11]....
        /*0d8c*/ 	.word	0x00000530


	//   ....[12]....
        /*0d90*/ 	.word	0x00000560


	//   ....[13]....
        /*0d94*/ 	.word	0x000005f0


	//   ....[14]....
        /*0d98*/ 	.word	0x00000620


	//   ....[15]....
        /*0d9c*/ 	.word	0x00000640


	//   ....[16]....
        /*0da0*/ 	.word	0x000006a0


	//   ....[17]....
        /*0da4*/ 	.word	0x00003fd0


	//   ....[18]....
        /*0da8*/ 	.word	0x00004060


	//   ....[19]....
        /*0dac*/ 	.word	0x00005070


	//   ....[20]....
        /*0db0*/ 	.word	0x00005080


	//   ....[21]....
        /*0db4*/ 	.word	0x00006590


	//   ....[22]....
        /*0db8*/ 	.word	0x00006600


	//   ....[23]....
        /*0dbc*/ 	.word	0x000076a0


	//   ....[24]....
        /*0dc0*/ 	.word	0x000076b0


	//   ....[25]....
        /*0dc4*/ 	.word	0x00008650


	//   ....[26]....
        /*0dc8*/ 	.word	0x00008680


	//   ....[27]....
        /*0dcc*/ 	.word	0x00008840


	//   ....[28]....
        /*0dd0*/ 	.word	0x00008860


	//   ....[29]....
        /*0dd4*/ 	.word	0x00008c90


	//   ....[30]....
        /*0dd8*/ 	.word	0x00008d50


	//   ....[31]....
        /*0ddc*/ 	.word	0x00008ef0


	//   ....[32]....
        /*0de0*/ 	.word	0x00008f10


	//   ....[33]....
        /*0de4*/ 	.word	0x00009db0


	//   ....[34]....
        /*0de8*/ 	.word	0x00009dd0


	//   ....[35]....
        /*0dec*/ 	.word	0x00009f60


	//   ....[36]....
        /*0df0*/ 	.word	0x00009f70


	//   ....[37]....
        /*0df4*/ 	.word	0x0000a0e0


	//   ....[38]....
        /*0df8*/ 	.word	0x0000a100


	//   ....[39]....
        /*0dfc*/ 	.word	0x0000a270


	//   ....[40]....
        /*0e00*/ 	.word	0x0000a280


	//   ....[41]....
        /*0e04*/ 	.word	0x0000a6f0


	//   ....[42]....
        /*0e08*/ 	.word	0x0000a710


	//   ....[43]....
        /*0e0c*/ 	.word	0x0000a800


	//   ....[44]....
        /*0e10*/ 	.word	0x0000a810


	//   ....[45]....
        /*0e14*/ 	.word	0x0000aa70


	//   ....[46]....
        /*0e18*/ 	.word	0x0000aab0


	//   ....[47]....
        /*0e1c*/ 	.word	0x0000aaf0


	//   ....[48]....
        /*0e20*/ 	.word	0x0000ab20


	//   ....[49]....
        /*0e24*/ 	.word	0x0000dc60


	//   ....[50]....
        /*0e28*/ 	.word	0x0000dca0


	//   ....[51]....
        /*0e2c*/ 	.word	0x0000dce0


	//   ....[52]....
        /*0e30*/ 	.word	0x0000dd10


	//   ....[53]....
        /*0e34*/ 	.word	0x00011380


	//   ....[54]....
        /*0e38*/ 	.word	0x000113b0


	//   ....[55]....
        /*0e3c*/ 	.word	0x000115a0


	//   ....[56]....
        /*0e40*/ 	.word	0x000115b0


	//   ....[57]....
        /*0e44*/ 	.word	0x00012660


	//   ....[58]....
        /*0e48*/ 	.word	0x00012680


	//   ....[59]....
        /*0e4c*/ 	.word	0x000127e0


	//   ....[60]....
        /*0e50*/ 	.word	0x000127f0


	//   ....[61]....
        /*0e54*/ 	.word	0x00012d00


	//   ....[62]....
        /*0e58*/ 	.word	0x00012d30


	//   ....[63]....
        /*0e5c*/ 	.word	0x00012d40


	//   ....[64]....
        /*0e60*/ 	.word	0x00012d70


	//   ....[65]....
        /*0e64*/ 	.word	0x00013f10


	//   ....[66]....
        /*0e68*/ 	.word	0x00013f20


	//   ....[67]....
        /*0e6c*/ 	.word	0x00014060


	//   ....[68]....
        /*0e70*/ 	.word	0x00014070


	//   ....[69]....
        /*0e74*/ 	.word	0x000150b0


	//   ....[70]....
        /*0e78*/ 	.word	0x000150d0


	//   ....[71]....
        /*0e7c*/ 	.word	0x000151f0


	//   ....[72]....
        /*0e80*/ 	.word	0x00015200


	//   ....[73]....
        /*0e84*/ 	.word	0x000154b0


	//   ....[74]....
        /*0e88*/ 	.word	0x000154e0


	//   ....[75]....
        /*0e8c*/ 	.word	0x00015500


	//   ....[76]....
        /*0e90*/ 	.word	0x00015520


	//   ....[77]....
        /*0e94*/ 	.word	0x00016c80


	//   ....[78]....
        /*0e98*/ 	.word	0x00016ca0


	//   ....[79]....
        /*0e9c*/ 	.word	0x00016cc0


	//   ....[80]....
        /*0ea0*/ 	.word	0x00016ce0


	//   ....[81]....
        /*0ea4*/ 	.word	0x00018570


	//   ....[82]....
        /*0ea8*/ 	.word	0x00018590


	//   ....[83]....
        /*0eac*/ 	.word	0x000185b0


	//   ....[84]....
        /*0eb0*/ 	.word	0x000185d0


	//   ....[85]....
        /*0eb4*/ 	.word	0x00018970


	//   ....[86]....
        /*0eb8*/ 	.word	0x00018990


	//   ....[87]....
        /*0ebc*/ 	.word	0x00018af0


	//   ....[88]....
        /*0ec0*/ 	.word	0x00018b00


	//   ....[89]....
        /*0ec4*/ 	.word	0x00018c70


	//   ....[90]....
        /*0ec8*/ 	.word	0x00018c90


	//   ....[91]....
        /*0ecc*/ 	.word	0x00018e00


	//   ....[92]....
        /*0ed0*/ 	.word	0x00018e10


	//   ....[93]....
        /*0ed4*/ 	.word	0x000191b0


	//   ....[94]....
        /*0ed8*/ 	.word	0x000191d0


	//   ....[95]....
        /*0edc*/ 	.word	0x00019e10


	//   ....[96]....
        /*0ee0*/ 	.word	0x00019e20


	//   ....[97]....
        /*0ee4*/ 	.word	0x0001b2b0


	//   ....[98]....
        /*0ee8*/ 	.word	0x0001b2d0


	//   ....[99]....
        /*0eec*/ 	.word	0x0001b440


	//   ....[100]....
        /*0ef0*/ 	.word	0x0001b450


	//   ....[101]....
        /*0ef4*/ 	.word	0x0001b5c0


	//   ....[102]....
        /*0ef8*/ 	.word	0x0001b5e0


	//   ....[103]....
        /*0efc*/ 	.word	0x0001b750


	//   ....[104]....
        /*0f00*/ 	.word	0x0001b760


	//   ....[105]....
        /*0f04*/ 	.word	0x0001b990


	//   ....[106]....
        /*0f08*/ 	.word	0x0001b9b0


	//   ....[107]....
        /*0f0c*/ 	.word	0x0001bae0


	//   ....[108]....
        /*0f10*/ 	.word	0x0001bb20


	//   ....[109]....
        /*0f14*/ 	.word	0x0001bb50


	//   ....[110]....
        /*0f18*/ 	.word	0x0001bb80


	//   ....[111]....
        /*0f1c*/ 	.word	0x0001bbb0


	//   ....[112]....
        /*0f20*/ 	.word	0x0001bbe0


	//   ....[113]....
        /*0f24*/ 	.word	0x0001bd40


	//   ....[114]....
        /*0f28*/ 	.word	0x0001bd80


	//   ....[115]....
        /*0f2c*/ 	.word	0x0001bdb0


	//   ....[116]....
        /*0f30*/ 	.word	0x0001bde0


	//   ....[117]....
        /*0f34*/ 	.word	0x0001be10


	//   ....[118]....
        /*0f38*/ 	.word	0x0001be40


	//   ....[119]....
        /*0f3c*/ 	.word	0x0001bed0


	//   ....[120]....
        /*0f40*/ 	.word	0x0001bf00


	//   ....[121]....
        /*0f44*/ 	.word	0x0001bf10


	//   ....[122]....
        /*0f48*/ 	.word	0x0001bf70


	//   ....[123]....
        /*0f4c*/ 	.word	0x0001c560


	//   ....[124]....
        /*0f50*/ 	.word	0x0001c5c0


	//   ....[125]....
        /*0f54*/ 	.word	0x0001c620


	//   ....[126]....
        /*0f58*/ 	.word	0x0001c680


	//   ....[127]....
        /*0f5c*/ 	.word	0x0001c6e0


	//   ....[128]....
        /*0f60*/ 	.word	0x0001c750


	//   ....[129]....
        /*0f64*/ 	.word	0x0001c7a0


	//   ....[130]....
        /*0f68*/ 	.word	0x0001c800


	//   ....[131]....
        /*0f6c*/ 	.word	0x0001c870


	//   ....[132]....
        /*0f70*/ 	.word	0x0001c8d0


	//   ....[133]....
        /*0f74*/ 	.word	0x0001c940


	//   ....[134]....
        /*0f78*/ 	.word	0x0001c9b0


	//   ....[135]....
        /*0f7c*/ 	.word	0x0001ca20


	//   ....[136]....
        /*0f80*/ 	.word	0x0001ca80


	//   ....[137]....
        /*0f84*/ 	.word	0x0001caf0


	//   ....[138]....
        /*0f88*/ 	.word	0x0001cb60


	//   ....[139]....
        /*0f8c*/ 	.word	0x0001cbd0


	//   ....[140]....
        /*0f90*/ 	.word	0x0001cc30


	//   ....[141]....
        /*0f94*/ 	.word	0x0001cca0


	//   ....[142]....
        /*0f98*/ 	.word	0x0001cd00


	//   ....[143]....
        /*0f9c*/ 	.word	0x0001cd70


	//   ....[144]....
        /*0fa0*/ 	.word	0x0001cde0


	//   ....[145]....
        /*0fa4*/ 	.word	0x0001ce50


	//   ....[146]....
        /*0fa8*/ 	.word	0x0001ceb0


	//   ....[147]....
        /*0fac*/ 	.word	0x0001cf10


	//   ....[148]....
        /*0fb0*/ 	.word	0x0001cf70


	//   ....[149]....
        /*0fb4*/ 	.word	0x0001cfc0


	//   ....[150]....
        /*0fb8*/ 	.word	0x0001d010


	//   ....[151]....
        /*0fbc*/ 	.word	0x0001d080


	//   ....[152]....
        /*0fc0*/ 	.word	0x0001d0f0


	//   ....[153]....
        /*0fc4*/ 	.word	0x0001d150


	//   ....[154]....
        /*0fc8*/ 	.word	0x0001d1c0


	//   ....[155]....
        /*0fcc*/ 	.word	0x0001d230


	//   ....[156]....
        /*0fd0*/ 	.word	0x0001d2a0


	//   ....[157]....
        /*0fd4*/ 	.word	0x0001d300


	//   ....[158]....
        /*0fd8*/ 	.word	0x0001d350


	//   ....[159]....
        /*0fdc*/ 	.word	0x0001d3a0


	//   ....[160]....
        /*0fe0*/ 	.word	0x0001d3f0


	//   ....[161]....
        /*0fe4*/ 	.word	0x0001d430


	//   ....[162]....
        /*0fe8*/ 	.word	0x0001d490


	//   ....[163]....
        /*0fec*/ 	.word	0x0001d4d0


	//   ....[164]....
        /*0ff0*/ 	.word	0x0001d520


	//   ....[165]....
        /*0ff4*/ 	.word	0x0001d560


	//   ....[166]....
        /*0ff8*/ 	.word	0x0001d5d0


	//   ....[167]....
        /*0ffc*/ 	.word	0x0001d640


	//   ....[168]....
        /*1000*/ 	.word	0x0001d6b0


	//   ....[169]....
        /*1004*/ 	.word	0x0001d710


	//   ....[170]....
        /*1008*/ 	.word	0x0001d780


	//   ....[171]....
        /*100c*/ 	.word	0x0001d7f0


	//   ....[172]....
        /*1010*/ 	.word	0x0001d860


	//   ....[173]....
        /*1014*/ 	.word	0x0001d8c0


	//   ....[174]....
        /*1018*/ 	.word	0x0001d930


	//   ....[175]....
        /*101c*/ 	.word	0x0001d9a0


	//   ....[176]....
        /*1020*/ 	.word	0x0001da10


	//   ....[177]....
        /*1024*/ 	.word	0x0001da70


	//   ....[178]....
        /*1028*/ 	.word	0x0001dae0


	//   ....[179]....
        /*102c*/ 	.word	0x0001db50


	//   ....[180]....
        /*1030*/ 	.word	0x0001dbc0


	//   ....[181]....
        /*1034*/ 	.word	0x0001dc20


	//   ....[182]....
        /*1038*/ 	.word	0x0001dc90


	//   ....[183]....
        /*103c*/ 	.word	0x0001dd00


	//   ....[184]....
        /*1040*/ 	.word	0x0001dd70


	//   ....[185]....
        /*1044*/ 	.word	0x0001ddd0


	//   ....[186]....
        /*1048*/ 	.word	0x0001de40


	//   ....[187]....
        /*104c*/ 	.word	0x0001deb0


	//   ....[188]....
        /*1050*/ 	.word	0x0001df10


	//   ....[189]....
        /*1054*/ 	.word	0x0001df60


	//   ....[190]....
        /*1058*/ 	.word	0x0001dfc0


	//   ....[191]....
        /*105c*/ 	.word	0x0001e020


	//   ....[192]....
        /*1060*/ 	.word	0x0001e080


	//   ....[193]....
        /*1064*/ 	.word	0x0001e0f0


	//   ....[194]....
        /*1068*/ 	.word	0x0001e150


	//   ....[195]....
        /*106c*/ 	.word	0x0001e1b0


	//   ....[196]....
        /*1070*/ 	.word	0x0001e210


	//   ....[197]....
        /*1074*/ 	.word	0x0001e270


	//   ....[198]....
        /*1078*/ 	.word	0x0001e2d0


	//   ....[199]....
        /*107c*/ 	.word	0x0001e340


	//   ....[200]....
        /*1080*/ 	.word	0x0001e390


	//   ....[201]....
        /*1084*/ 	.word	0x0001e3f0


	//   ....[202]....
        /*1088*/ 	.word	0x0001e450


	//   ....[203]....
        /*108c*/ 	.word	0x0001e4c0


	//----- nvinfo : EIATTR_EXIT_INSTR_OFFSETS
	.align		4
.L_454:
        /*1090*/ 	.byte	0x04, 0x1c
        /*1092*/ 	.short	(.L_456 - .L_455)


	//   ....[0]....
.L_455:
        /*1094*/ 	.word	0x00000c10


	//   ....[1]....
        /*1098*/ 	.word	0x0001c520


	//----- nvinfo : EIATTR_MAX_THREADS
	.align		4
.L_456:
        /*109c*/ 	.byte	0x04, 0x05
        /*109e*/ 	.short	(.L_458 - .L_457)
.L_457:
        /*10a0*/ 	.word	0x00000100
        /*10a4*/ 	.word	0x00000001
        /*10a8*/ 	.word	0x00000001


	//----- nvinfo : EIATTR_CRS_STACK_SIZE
	.align		4
.L_458:
        /*10ac*/ 	.byte	0x04, 0x1e
        /*10ae*/ 	.short	(.L_460 - .L_459)
.L_459:
        /*10b0*/ 	.word	0x00000000
.L_460:


//--------------------- .nv.info._ZN7cutlass13device_kernelIN5flash19enable_sm80_to_sm89INS1_16FlashAttnFwdSm80INS1_25CollectiveMainloopFwdSm80ILi8ELi1ELb0EN4cute5tupleIJNS5_1CILi128EEENS7_ILi64EEENS7_ILi256EEEEEELi256ENS_6half_tEfNS_4arch4Sm80ELb0ELb1ELb1ELb0ELb1ELb0ELb1ELb1EEENS1_21CollectiveEpilogueFwdINS6_IJS8_SA_S9_EEENS6_IJNS7_ILi1EEESI_SI_EEESC_SE_Li256ELb0ELb1ELb1ELb0EEENS1_19SingleTileSchedulerILb0ELb1ELb1ELi128EEEEEEEEEvNT_6ParamsE --------------------------
	.section	.nv.info._ZN7cutlass13device_kernelIN5flash19enable_sm80_to_sm89INS1_16FlashAttnFwdSm80INS1_25CollectiveMainloopFwdSm80ILi8ELi1ELb0EN4cute5tupleIJNS5_1CILi128EEENS7_ILi64EEENS7_ILi256EEEEEELi256ENS_6half_tEfNS_4arch4Sm80ELb0ELb1ELb1ELb0ELb1ELb0ELb1ELb1EEENS1_21CollectiveEpilogueFwdINS6_IJS8_SA_S9_EEENS6_IJNS7_ILi1EEESI_SI_EEESC_SE_Li256ELb0ELb1ELb1ELb0EEENS1_19SingleTileSchedulerILb0ELb1ELb1ELi128EEEEEEEEEvNT_6ParamsE,"",@"SHT_CUDA_INFO"
	.sectionflags	@""
	.align	4


	//----- nvinfo : EIATTR_CUDA_API_VERSION
	.align		4
        /*0000*/ 	.byte	0x04, 0x37
        /*0002*/ 	.short	(.L_462 - .L_461)
.L_461:
        /*0004*/ 	.word	0x00000082


	//----- nvinfo : EIATTR_SW2861232_WAR
	.align		4
.L_462:
        /*0008*/ 	.byte	0x01, 0x35
	.zero		2


	//----- nvinfo : EIATTR_PARAM_CBANK
	.align		4
        /*000c*/ 	.byte	0x04, 0x0a
        /*000e*/ 	.short	(.L_464 - .L_463)
	.align		4
.L_463:
        /*0010*/ 	.word	index@(.nv.constant0._ZN7cutlass13device_kernelIN5flash19enable_sm80_to_sm89INS1_16FlashAttnFwdSm80INS1_25CollectiveMainloopFwdSm80ILi8ELi1ELb0EN4cute5tupleIJNS5_1CILi128EEENS7_ILi64EEENS7_ILi256EEEEEELi256ENS_6half_tEfNS_4arch4Sm80ELb0ELb1ELb1ELb0ELb1ELb0ELb1ELb1EEENS1_21CollectiveEpilogueFwdINS6_IJS8_SA_S9_EEENS6_IJNS7_ILi1EEESI_SI_EEESC_SE_Li256ELb0ELb1ELb1ELb0EEENS1_19SingleTileSchedulerILb0ELb1ELb1ELi128EEEEEEEEEvNT_6ParamsE)
        /*0014*/ 	.short	0x0160
        /*0016*/ 	.short	0x0418


	//----- nvinfo : EIATTR_CBANK_PARAM_SIZE
	.align		4
.L_464:
        /*0018*/ 	.byte	0x03, 0x19
        /*001a*/ 	.short	0x0418


	//----- nvinfo : EIATTR_KPARAM_INFO
	.align		4
        /*001c*/ 	.byte	0x04, 0x17
        /*001e*/ 	.short	(.L_466 - .L_465)
.L_465:
        /*0020*/ 	.word	0x00000000
        /*0024*/ 	.short	0x0000
        /*0026*/ 	.short	0x0000
        /*0028*/ 	.byte	0x00, 0xf0, 0x61, 0x10


	//----- nvinfo : EIATTR_MAXREG_COUNT
	.align		4
.L_466:
        /*002c*/ 	.byte	0x03, 0x1b
        /*002e*/ 	.short	0x00ff


	//----- nvinfo : EIATTR_NUM_BARRIERS
	.align		4
        /*0030*/ 	.byte	0x02, 0x4c
        /*0032*/ 	.byte	0x02
	.zero		1


	//----- nvinfo : EIATTR_ANNOTATIONS
	.align		4
        /*0034*/ 	.byte	0x04, 0x55
        /*0036*/ 	.short	(.L_468 - .L_467)


	//   ....[0]....
.L_467:
        /*0038*/ 	.word	0x00000001
        /*003c*/ 	.byte	0xd0, 0xc1, 0x00, 0x00, 0x01, 0x00, 0x00, 0x00, 0xb0, 0xc8, 0x00, 0x00


	//----- nvinfo : EIATTR_MERCURY_ISA_VERSION
	.align		4
.L_468:
        /*0048*/ 	.byte	0x03, 0x5f
        /*004a*/ 	.short	0x0000


	//----- nvinfo : EIATTR_COOP_GROUP_MASK_REGIDS
	.align		4
        /*004c*/ 	.byte	0x04, 0x29
        /*004e*/ 	.short	(.L_470 - .L_469)


	//   ....[0]....
.L_469:
        /*0050*/ 	.word	0xffffffff


	//   ....[1]....
        /*0054*/ 	.word	0xffffffff


	//   ....[2]....
        /*0058*/ 	.word	0xffffffff


	//   ....[3]....
        /*005c*/ 	.word	0xffffffff


	//   ....[4]....
        /*0060*/ 	.word	0xffffffff


	//   ....[5]....
        /*0064*/ 	.word	0xffffffff


	//   ....[6]....
        /*0068*/ 	.word	0xffffffff


	//   ....[7]....
        /*006c*/ 	.word	0xffffffff


	//   ....[8]....
        /*0070*/ 	.word	0xffffffff


	//   ....[9]....
        /*0074*/ 	.word	0xffffffff


	//   ....[10]....
        /*0078*/ 	.word	0xffffffff


	//   ....[11]....
        /*007c*/ 	.word	0xffffffff


	//   ....[12]....
        /*0080*/ 	.word	0xffffffff


	//   ....[13]....
        /*0084*/ 	.word	0xffffffff


	//   ....[14]....
        /*0088*/ 	.word	0xffffffff


	//   ....[15]....
        /*008c*/ 	.word	0xffffffff


	//   ....[16]....
        /*0090*/ 	.word	0xffffffff


	//   ....[17]....
        /*0094*/ 	.word	0xffffffff


	//   ....[18]....
        /*0098*/ 	.word	0xffffffff


	//   ....[19]....
        /*009c*/ 	.word	0xffffffff


	//   ....[20]....
        /*00a0*/ 	.word	0xffffffff


	//   ....[21]....
        /*00a4*/ 	.word	0xffffffff


	//   ....[22]....
        /*00a8*/ 	.word	0xffffffff


	//   ....[23]....
        /*00ac*/ 	.word	0xffffffff


	//   ....[24]....
        /*00b0*/ 	.word	0xffffffff


	//   ....[25]....
        /*00b4*/ 	.word	0xffffffff


	//   ....[26]....
        /*00b8*/ 	.word	0xffffffff


	//   ....[27]....
        /*00bc*/ 	.word	0xffffffff


	//   ....[28]....
        /*00c0*/ 	.word	0xffffffff


	//   ....[29]....
        /*00c4*/ 	.word	0xffffffff


	//   ....[30]....
        /*00c8*/ 	.word	0xffffffff


	//   ....[31]....
        /*00cc*/ 	.word	0xffffffff


	//   ....[32]....
        /*00d0*/ 	.word	0xffffffff


	//   ....[33]....
        /*00d4*/ 	.word	0xffffffff


	//   ....[34]....
        /*00d8*/ 	.word	0xffffffff


	//   ....[35]....
        /*00dc*/ 	.word	0xffffffff


	//   ....[36]....
        /*00e0*/ 	.word	0xffffffff


	//   ....[37]....
        /*00e4*/ 	.word	0xffffffff


	//   ....[38]....
        /*00e8*/ 	.word	0xffffffff


	//   ....[39]....
        /*00ec*/ 	.word	0xffffffff


	//   ....[40]....
        /*00f0*/ 	.word	0xffffffff


	//   ....[41]....
        /*00f4*/ 	.word	0xffffffff


	//   ....[42]....
        /*00f8*/ 	.word	0xffffffff


	//   ....[43]....
        /*00fc*/ 	.word	0xffffffff


	//   ....[44]....
        /*0100*/ 	.word	0xffffffff


	//   ....[45]....
        /*0104*/ 	.word	0xffffffff


	//   ....[46]....
        /*0108*/ 	.word	0xffffffff


	//   ....[47]....
        /*010c*/ 	.word	0xffffffff


	//   ....[48]....
        /*0110*/ 	.word	0xffffffff


	//   ....[49]....
        /*0114*/ 	.word	0xffffffff


	//   ....[50]....
        /*0118*/ 	.word	0xffffffff


	//   ....[51]....
        /*011c*/ 	.word	0xffffffff


	//   ....[52]....
        /*0120*/ 	.word	0xffffffff


	//   ....[53]....
        /*0124*/ 	.word	0xffffffff


	//   ....[54]....
        /*0128*/ 	.word	0xffffffff


	//   ....[55]....
        /*012c*/ 	.word	0xffffffff


	//   ....[56]....
        /*0130*/ 	.word	0xffffffff


	//   ....[57]....
        /*0134*/ 	.word	0xffffffff


	//   ....[58]....
        /*0138*/ 	.word	0xffffffff


	//   ....[59]....
        /*013c*/ 	.word	0xffffffff


	//   ....[60]....
        /*0140*/ 	.word	0xffffffff


	//   ....[61]....
        /*0144*/ 	.word	0xffffffff


	//   ....[62]....
        /*0148*/ 	.word	0xffffffff


	//   ....[63]....
        /*014c*/ 	.word	0xffffffff


	//   ....[64]....
        /*0150*/ 	.word	0xffffffff


	//   ....[65]....
        /*0154*/ 	.word	0xffffffff


	//   ....[66]....
        /*0158*/ 	.word	0xffffffff


	//   ....[67]....
        /*015c*/ 	.word	0xffffffff


	//   ....[68]....
        /*0160*/ 	.word	0xffffffff


	//   ....[69]....
        /*0164*/ 	.word	0xffffffff


	//   ....[70]....
        /*0168*/ 	.word	0xffffffff


	//   ....[71]....
        /*016c*/ 	.word	0xffffffff


	//   ....[72]....
        /*0170*/ 	.word	0xffffffff


	//   ....[73]....
        /*0174*/ 	.word	0xffffffff


	//   ....[74]....
        /*0178*/ 	.word	0xffffffff


	//   ....[75]....
        /*017c*/ 	.word	0xffffffff


	//   ....[76]....
        /*0180*/ 	.word	0xffffffff


	//   ....[77]....
        /*0184*/ 	.word	0xffffffff


	//   ....[78]....
        /*0188*/ 	.word	0xffffffff


	//----- nvinfo : EIATTR_COOP_GROUP_INSTR_OFFSETS
	.align		4
.L_470:
        /*018c*/ 	.byte	0x04, 0x28
        /*018e*/ 	.short	(.L_472 - .L_471)


	//   ....[0]....
.L_471:
        /*0190*/ 	.word	0x00000060


	//   ....[1]....
        /*0194*/ 	.word	0x000013e0


	//   ....[2]....
        /*0198*/ 	.word	0x00001410


	//   ....[3]....
        /*019c*/ 	.word	0x000016a0


	//   ....[4]....
        /*01a0*/ 	.word	0x000016d0


	//   ....[5]....
        /*01a4*/ 	.word	0x00001840


	//   ....[6]....
        /*01a8*/ 	.word	0x00001870


	//   ....[7]....
        /*01ac*/ 	.word	0x000019d0


	//   ....[8]....
        /*01b0*/ 	.word	0x00001a10


	//   ....[9]....
        /*01b4*/ 	.word	0x00002140


	//   ....[10]....
        /*01b8*/ 	.word	0x00002170


	//   ....[11]....
        /*01bc*/ 	.word	0x000021a0


	//   ....[12]....
        /*01c0*/ 	.word	0x000021d0


	//   ....[13]....
        /*01c4*/ 	.word	0x00002200


	//   ....[14]....
        /*01c8*/ 	.word	0x00002230


	//   ....[15]....
        /*01cc*/ 	.word	0x00002250


	//   ....[16]....
        /*01d0*/ 	.word	0x00002270


	//   ....[17]....
        /*01d4*/ 	.word	0x00003870


	//   ....[18]....
        /*01d8*/ 	.word	0x000038a0


	//   ....[19]....
        /*01dc*/ 	.word	0x000038b0


	//   ....[20]....
        /*01e0*/ 	.word	0x000038c0


	//   ....[21]....
        /*01e4*/ 	.word	0x00003e00


	//   ....[22]....
        /*01e8*/ 	.word	0x00004080


	//   ....[23]....
        /*01ec*/ 	.word	0x00004d20


	//   ....[24]....
        /*01f0*/ 	.word	0x00004db0


	//   ....[25]....
        /*01f4*/ 	.word	0x00004e10


	//   ....[26]....
        /*01f8*/ 	.word	0x00004ee0


	//   ....[27]....
        /*01fc*/ 	.word	0x000065b0


	//   ....[28]....
        /*0200*/ 	.word	0x000065d0


	//   ....[29]....
        /*0204*/ 	.word	0x000065e0


	//   ....[30]....
        /*0208*/ 	.word	0x000065f0


	//   ....[31]....
        /*020c*/ 	.word	0x00007b00


	//   ....[32]....
        /*0210*/ 	.word	0x00007b30


	//   ....[33]....
        /*0214*/ 	.word	0x00007b40


	//   ....[34]....
        /*0218*/ 	.word	0x00007b50


	//   ....[35]....
        /*021c*/ 	.word	0x00007de0


	//   ....[36]....
        /*0220*/ 	.word	0x00008020


	//   ....[37]....
        /*0224*/ 	.word	0x00008980


	//   ....[38]....
        /*0228*/ 	.word	0x00008bd0


	//   ....[39]....
        /*022c*/ 	.word	0x00008ca0


	//   ....[40]....
        /*0230*/ 	.word	0x00008db0


	//   ....[41]....
        /*0234*/ 	.word	0x0000b110


	//   ....[42]....
        /*0238*/ 	.word	0x0000b140


	//   ....[43]....
        /*023c*/ 	.word	0x0000b150


	//   ....[44]....
        /*0240*/ 	.word	0x0000b160


	//   ....[45]....
        /*0244*/ 	.word	0x0000c680


	//   ....[46]....
        /*0248*/ 	.word	0x0000c6b0


	//   ....[47]....
        /*024c*/ 	.word	0x0000c6c0


	//   ....[48]....
        /*0250*/ 	.word	0x0000c6d0


	//   ....[49]....
        /*0254*/ 	.word	0x0000ca60


	//   ....[50]....
        /*0258*/ 	.word	0x0000caf0


	//   ....[51]....
        /*025c*/ 	.word	0x0000cb80


	//   ....[52]....
        /*0260*/ 	.word	0x0000cba0


	//   ....[53]....
        /*0264*/ 	.word	0x0000eb90


	//   ....[54]....
        /*0268*/ 	.word	0x0000eba0


	//   ....[55]....
        /*026c*/ 	.word	0x0000ecc0


	//   ....[56]....
        /*0270*/ 	.word	0x0000ed10


	//   ....[57]....
        /*0274*/ 	.word	0x00010060


	//   ....[58]....
        /*0278*/ 	.word	0x00010070


	//   ....[59]....
        /*027c*/ 	.word	0x00010080


	//   ....[60]....
        /*0280*/ 	.word	0x00010090


	//   ....[61]....
        /*0284*/ 	.word	0x000102d0


	//   ....[62]....
        /*0288*/ 	.word	0x00010500


	//   ....[63]....
        /*028c*/ 	.word	0x00010fd0


	//   ....[64]....
        /*0290*/ 	.word	0x00011140


	//   ....[65]....
        /*0294*/ 	.word	0x00011170


	//   ....[66]....
        /*0298*/ 	.word	0x00011200


	//   ....[67]....
        /*029c*/ 	.word	0x00012de0


	//   ....[68]....
        /*02a0*/ 	.word	0x00012e10


	//   ....[69]....
        /*02a4*/ 	.word	0x00012e60


	//   ....[70]....
        /*02a8*/ 	.word	0x00012e70


	//   ....[71]....
        /*02ac*/ 	.word	0x00013d40


	//   ....[72]....
        /*02b0*/ 	.word	0x00013d70


	//   ....[73]....
        /*02b4*/ 	.word	0x00013db0


	//   ....[74]....
        /*02b8*/ 	.word	0x00013de0


	//   ....[75]....
        /*02bc*/ 	.word	0x00013ed0


	//   ....[76]....
        /*02c0*/ 	.word	0x00013ee0


	//   ....[77]....
        /*02c4*/ 	.word	0x00014b10


	//   ....[78]....
        /*02c8*/ 	.word	0x00014b20


	//----- nvinfo : EIATTR_EXIT_INSTR_OFFSETS
	.align		4
.L_472:
        /*02cc*/ 	.byte	0x04, 0x1c
        /*02ce*/ 	.short	(.L_474 - .L_473)


	//   ....[0]....
.L_473:
        /*02d0*/ 	.word	0x000001c0


	//   ....[1]....
        /*02d4*/ 	.word	0x00014b30


	//   ....[2]....
        /*02d8*/ 	.word	0x000156d0


	//   ....[3]....
        /*02dc*/ 	.word	0x00015720


	//   ....[4]....
        /*02e0*/ 	.word	0x00015750


	//   ....[5]....
        /*02e4*/ 	.word	0x000157b0


	//   ....[6]....
        /*02e8*/ 	.word	0x00015a40


	//----- nvinfo : EIATTR_CTAIDZ_USED
	.align		4
.L_474:
        /*02ec*/ 	.byte	0x01, 0x04
	.zero		2


	//----- nvinfo : EIATTR_MAX_THREADS
	.align		4
        /*02f0*/ 	.byte	0x04, 0x05
        /*02f2*/ 	.short	(.L_476 - .L_475)
.L_475:
        /*02f4*/ 	.word	0x00000100
        /*02f8*/ 	.word	0x00000001
        /*02fc*/ 	.word	0x00000001


	//----- nvinfo : EIATTR_CRS_STACK_SIZE
	.align		4
.L_476:
        /*0300*/ 	.byte	0x04, 0x1e
        /*0302*/ 	.short	(.L_478 - .L_477)
.L_477:
        /*0304*/ 	.word	0x00000000
.L_478:


//--------------------- .nv.info._ZN7cutlass13device_kernelIN5flash19enable_sm80_to_sm89INS1_16FlashAttnFwdSm80INS1_25CollectiveMainloopFwdSm80ILi8ELi1ELb0EN4cute5tupleIJNS5_1CILi128EEENS7_ILi64EEENS7_ILi256EEEEEELi256ENS_6half_tEfNS_4arch4Sm80ELb0ELb1ELb1ELb1ELb1ELb0ELb1ELb1EEENS1_21CollectiveEpilogueFwdINS6_IJS8_SA_S9_EEENS6_IJNS7_ILi1EEESI_SI_EEESC_SE_Li256ELb1ELb1ELb1ELb0EEENS1_36VarlenDynamicPersistentTileSchedulerILi128ELi64ELi256ELi256ELb1ELb1ELb0ELb1ELb0ELb1EEEEEEEEEvNT_6ParamsE --------------------------
	.section	.nv.info._ZN7cutlass13device_kernelIN5flash19enable_sm80_to_sm89INS1_16FlashAttnFwdSm80INS1_25CollectiveMainloopFwdSm80ILi8ELi1ELb0EN4cute5tupleIJNS5_1CILi128EEENS7_ILi64EEENS7_ILi256EEEEEELi256ENS_6half_tEfNS_4arch4Sm80ELb0ELb1ELb1ELb1ELb1ELb0ELb1ELb1EEENS1_21CollectiveEpilogueFwdINS6_IJS8_SA_S9_EEENS6_IJNS7_ILi1EEESI_SI_EEESC_SE_Li256ELb1ELb1ELb1ELb0EEENS1_36VarlenDynamicPersistentTileSchedulerILi128ELi64ELi256ELi256ELb1ELb1ELb0ELb1ELb0ELb1EEEEEEEEEvNT_6ParamsE,"",@"SHT_CUDA_INFO"
	.sectionflags	@""
	.align	4


	//----- nvinfo : EIATTR_CUDA_API_VERSION
	.align		4
        /*0000*/ 	.byte	0x04, 0x37
        /*0002*/ 	.short	(.L_480 - .L_479)
.L_479:
        /*0004*/ 	.word	0x00000082


	//----- nvinfo : EIATTR_SW2861232_WAR
	.align		4
.L_480:
        /*0008*/ 	.byte	0x01, 0x35
	.zero		2


	//----- nvinfo : EIATTR_PARAM_CBANK
	.align		4
        /*000c*/ 	.byte	0x04, 0x0a
        /*000e*/ 	.short	(.L_482 - .L_481)
	.align		4
.L_481:
        /*0010*/ 	.word	index@(.nv.constant0._ZN7cutlass13device_kernelIN5flash19enable_sm80_to_sm89INS1_16FlashAttnFwdSm80INS1_25CollectiveMainloopFwdSm80ILi8ELi1ELb0EN4cute5tupleIJNS5_1CILi128EEENS7_ILi64EEENS7_ILi256EEEEEELi256ENS_6half_tEfNS_4arch4Sm80ELb0ELb1ELb1ELb1ELb1ELb0ELb1ELb1EEENS1_21CollectiveEpilogueFwdINS6_IJS8_SA_S9_EEENS6_IJNS7_ILi1EEESI_SI_EEESC_SE_Li256ELb1ELb1ELb1ELb0EEENS1_36VarlenDynamicPersistentTileSchedulerILi128ELi64ELi256ELi256ELb1ELb1ELb0ELb1ELb0ELb1EEEEEEEEEvNT_6ParamsE)
        /*0014*/ 	.short	0x0160
        /*0016*/ 	.short	0x0438


	//----- nvinfo : EIATTR_CBANK_PARAM_SIZE
	.align		4
.L_482:
        /*0018*/ 	.byte	0x03, 0x19
        /*001a*/ 	.short	0x0438


	//----- nvinfo : EIATTR_KPARAM_INFO
	.align		4
        /*001c*/ 	.byte	0x04, 0x17
        /*001e*/ 	.short	(.L_484 - .L_483)
.L_483:
        /*0020*/ 	.word	0x00000000
        /*0024*/ 	.short	0x0000
        /*0026*/ 	.short	0x0000
        /*0028*/ 	.byte	0x00, 0xf0, 0xe1, 0x10


	//----- nvinfo : EIATTR_MAXREG_COUNT
	.align		4
.L_484:
        /*002c*/ 	.byte	0x03, 0x1b
        /*002e*/ 	.short	0x00ff


	//----- nvinfo : EIATTR_NUM_BARRIERS
	.align		4
        /*0030*/ 	.byte	0x02, 0x4c
        /*0032*/ 	.byte	0x06
	.zero		1


	//----- nvinfo : EIATTR_ANNOTATIONS
	.align		4
        /*0034*/ 	.byte	0x04, 0x55
        /*0036*/ 	.short	(.L_486 - .L_485)


	//   ....[0]....
.L_485:
        /* <DEDUP_REMOVED lines=15> */


	//----- nvinfo : EIATTR_MERCURY_ISA_VERSION
	.align		4
.L_486:
        /*0118*/ 	.byte	0x03, 0x5f
        /*011a*/ 	.short	0x0000


	//----- nvinfo : EIATTR_INT_WARP_WIDE_INSTR_OFFSETS
	.align		4
        /*011c*/ 	.byte	0x04, 0x31
        /*011e*/ 	.short	(.L_488 - .L_487)


	//   ....[0]....
.L_487:
        /*0120*/ 	.word	0x00014c30


	//   ....[1]....
        /*0124*/ 	.word	0x00014cb0


	//----- nvinfo : EIATTR_COOP_GROUP_MASK_REGIDS
	.align		4
.L_488:
        /*0128*/ 	.byte	0x04, 0x29
        /*012a*/ 	.short	(.L_490 - .L_489)


	//   ....[0]....
.L_489:
        /*012c*/ 	.word	0xffffffff


	//   ....[1]....
        /*0130*/ 	.word	0xffffffff


	//   ....[2]....
        /*0134*/ 	.word	0xffffffff


	//   ....[3]....
        /*0138*/ 	.word	0xffffffff


	//   ....[4]....
        /*013c*/ 	.word	0xffffffff


	//   ....[5]....
        /*0140*/ 	.word	0xffffffff


	//   ....[6]....
        /*0144*/ 	.word	0xffffffff


	//   ....[7]....
        /*0148*/ 	.word	0xffffffff


	//   ....[8]....
        /*014c*/ 	.word	0xffffffff


	//   ....[9]....
        /*0150*/ 	.word	0xffffffff


	//   ....[10]....
        /*0154*/ 	.word	0xffffffff


	//   ....[11]....
        /*0158*/ 	.word	0xffffffff


	//   ....[12]....
        /*015c*/ 	.word	0xffffffff


	//   ....[13]....
        /*0160*/ 	.word	0xffffffff


	//   ....[14]....
        /*0164*/ 	.word	0xffffffff


	//   ....[15]....
        /*0168*/ 	.word	0xffffffff


	//   ....[16]....
        /*016c*/ 	.word	0xffffffff


	//   ....[17]....
        /*0170*/ 	.word	0xffffffff


	//   ....[18]....
        /*0174*/ 	.word	0xffffffff


	//   ....[19]....
        /*0178*/ 	.word	0xffffffff


	//   ....[20]....
        /*017c*/ 	.word	0xffffffff


	//   ....[21]....
        /*0180*/ 	.word	0xffffffff


	//   ....[22]....
        /*0184*/ 	.word	0xffffffff


	//   ....[23]....
        /*0188*/ 	.word	0xffffffff


	//   ....[24]....
        /*018c*/ 	.word	0xffffffff


	//   ....[25]....
        /*0190*/ 	.word	0xffffffff


	//   ....[26]....
        /*0194*/ 	.word	0xffffffff


	//   ....[27]....
        /*0198*/ 	.word	0xffffffff


	//   ....[28]....
        /*019c*/ 	.word	0xffffffff


	//   ....[29]....
        /*01a0*/ 	.word	0xffffffff


	//   ....[30]....
        /*01a4*/ 	.word	0xffffffff


	//   ....[31]....
        /*01a8*/ 	.word	0xffffffff


	//   ....[32]....
        /*01ac*/ 	.word	0xffffffff


	//   ....[33]....
        /*01b0*/ 	.word	0xffffffff


	//   ....[34]....
        /*01b4*/ 	.word	0xffffffff


	//   ....[35]....
        /*01b8*/ 	.word	0xffffffff


	//   ....[36]....
        /*01bc*/ 	.word	0xffffffff


	//   ....[37]....
        /*01c0*/ 	.word	0xffffffff


	//   ....[38]....
        /*01c4*/ 	.word	0xffffffff


	//   ....[39]....
        /*01c8*/ 	.word	0xffffffff


	//   ....[40]....
        /*01cc*/ 	.word	0xffffffff


	//   ....[41]....
        /*01d0*/ 	.word	0xffffffff


	//   ....[42]....
        /*01d4*/ 	.word	0xffffffff


	//   ....[43]....
        /*01d8*/ 	.word	0xffffffff


	//   ....[44]....
        /*01dc*/ 	.word	0xffffffff


	//   ....[45]....
        /*01e0*/ 	.word	0xffffffff


	//   ....[46]....
        /*01e4*/ 	.word	0xffffffff


	//   ....[47]....
        /*01e8*/ 	.word	0xffffffff


	//   ....[48]....
        /*01ec*/ 	.word	0xffffffff


	//   ....[49]....
        /*01f0*/ 	.word	0xffffffff


	//   ....[50]....
        /*01f4*/ 	.word	0xffffffff


	//   ....[51]....
        /*01f8*/ 	.word	0xffffffff


	//   ....[52]....
        /*01fc*/ 	.word	0xffffffff


	//   ....[53]....
        /*0200*/ 	.word	0xffffffff


	//   ....[54]....
        /*0204*/ 	.word	0xffffffff


	//   ....[55]....
        /*0208*/ 	.word	0xffffffff


	//   ....[56]....
        /*020c*/ 	.word	0xffffffff


	//   ....[57]....
        /*0210*/ 	.word	0xffffffff


	//   ....[58]....
        /*0214*/ 	.word	0xffffffff


	//   ....[59]....
        /*0218*/ 	.word	0xffffffff


	//   ....[60]....
        /*021c*/ 	.word	0xffffffff


	//   ....[61]....
        /*0220*/ 	.word	0xffffffff


	//   ....[62]....
        /*0224*/ 	.word	0xffffffff


	//   ....[63]....
        /*0228*/ 	.word	0xffffffff


	//   ....[64]....
        /*022c*/ 	.word	0xffffffff


	//   ....[65]....
        /*0230*/ 	.word	0xffffffff


	//   ....[66]....
        /*0234*/ 	.word	0xffffffff


	//   ....[67]....
        /*0238*/ 	.word	0xffffffff


	//   ....[68]....
        /*023c*/ 	.word	0xffffffff


	//   ....[69]....
        /*0240*/ 	.word	0xffffffff


	//   ....[70]....
        /*0244*/ 	.word	0xffffffff


	//   ....[71]....
        /*0248*/ 	.word	0xffffffff


	//   ....[72]....
        /*024c*/ 	.word	0xffffffff


	//   ....[73]....
        /*0250*/ 	.word	0xffffffff


	//   ....[74]....
        /*0254*/ 	.word	0xffffffff


	//   ....[75]....
        /*0258*/ 	.word	0xffffffff


	//   ....[76]....
        /*025c*/ 	.word	0xffffffff


	//   ....[77]....
        /*0260*/ 	.word	0xffffffff


	//   ....[78]....
        /*0264*/ 	.word	0xffffffff


	//   ....[79]....
        /*0268*/ 	.word	0xffffffff


	//   ....[80]....
        /*026c*/ 	.word	0xffffffff


	//   ....[81]....
        /*0270*/ 	.word	0xffffffff


	//   ....[82]....
        /*0274*/ 	.word	0xffffffff


	//   ....[83]....
        /*0278*/ 	.word	0xffffffff


	//   ....[84]....
        /*027c*/ 	.word	0xffffffff


	//   ....[85]....
        /*0280*/ 	.word	0xffffffff


	//   ....[86]....
        /*0284*/ 	.word	0xffffffff


	//   ....[87]....
        /*0288*/ 	.word	0xffffffff


	//   ....[88]....
        /*028c*/ 	.word	0xffffffff


	//   ....[89]....
        /*0290*/ 	.word	0xffffffff


	//   ....[90]....
        /*0294*/ 	.word	0xffffffff


	//   ....[91]....
        /*0298*/ 	.word	0xffffffff


	//   ....[92]....
        /*029c*/ 	.word	0xffffffff


	//   ....[93]....
        /*02a0*/ 	.word	0xffffffff


	//   ....[94]....
        /*02a4*/ 	.word	0xffffffff


	//   ....[95]....
        /*02a8*/ 	.word	0xffffffff


	//   ....[96]....
        /*02ac*/ 	.word	0xffffffff


	//   ....[97]....
        /*02b0*/ 	.word	0xffffffff


	//   ....[98]....
        /*02b4*/ 	.word	0xffffffff


	//   ....[99]....
        /*02b8*/ 	.word	0xffffffff


	//   ....[100]....
        /*02bc*/ 	.word	0xffffffff


	//   ....[101]....
        /*02c0*/ 	.word	0xffffffff


	//   ....[102]....
        /*02c4*/ 	.word	0xffffffff


	//   ....[103]....
        /*02c8*/ 	.word	0xffffffff


	//   ....[104]....
        /*02cc*/ 	.word	0xffffffff


	//   ....[105]....
        /*02d0*/ 	.word	0xffffffff


	//   ....[106]....
        /*02d4*/ 	.word	0xffffffff


	//   ....[107]....
        /*02d8*/ 	.word	0xffffffff


	//   ....[108]....
        /*02dc*/ 	.word	0xffffffff


	//   ....[109]....
        /*02e0*/ 	.word	0xffffffff


	//   ....[110]....
        /*02e4*/ 	.word	0xffffffff


	//   ....[111]....
        /*02e8*/ 	.word	0xffffffff


	//   ....[112]....
        /*02ec*/ 	.word	0xffffffff


	//   ....[113]....
        /*02f0*/ 	.word	0xffffffff


	//   ....[114]....
        /*02f4*/ 	.word	0xffffffff


	//   ....[115]....
        /*02f8*/ 	.word	0xffffffff


	//   ....[116]....
        /*02fc*/ 	.word	0xffffffff


	//   ....[117]....
        /*0300*/ 	.word	0xffffffff


	//   ....[118]....
        /*0304*/ 	.word	0xffffffff


	//   ....[119]....
        /*0308*/ 	.word	0xffffffff


	//   ....[120]....
        /*030c*/ 	.word	0xffffffff


	//   ....[121]....
        /*0310*/ 	.word	0xffffffff


	//   ....[122]....
        /*0314*/ 	.word	0xffffffff


	//   ....[123]....
        /*0318*/ 	.word	0xffffffff


	//   ....[124]....
        /*031c*/ 	.word	0xffffffff


	//   ....[125]....
        /*0320*/ 	.word	0xffffffff


	//   ....[126]....
        /*0324*/ 	.word	0xffffffff


	//   ....[127]....
        /*0328*/ 	.word	0xffffffff


	//   ....[128]....
        /*032c*/ 	.word	0xffffffff


	//   ....[129]....
        /*0330*/ 	.word	0xffffffff


	//   ....[130]....
        /*0334*/ 	.word	0xffffffff


	//   ....[131]....
        /*0338*/ 	.word	0xffffffff


	//   ....[132]....
        /*033c*/ 	.word	0xffffffff


	//   ....[133]....
        /*0340*/ 	.word	0xffffffff


	//   ....[134]....
        /*0344*/ 	.word	0xffffffff


	//   ....[135]....
        /*0348*/ 	.word	0xffffffff


	//   ....[136]....
        /*034c*/ 	.word	0xffffffff


	//   ....[137]....
        /*0350*/ 	.word	0xffffffff


	//   ....[138]....
        /*0354*/ 	.word	0xffffffff


	//   ....[139]....
        /*0358*/ 	.word	0xffffffff


	//   ....[140]....
        /*035c*/ 	.word	0xffffffff


	//   ....[141]....
        /*0360*/ 	.word	0xffffffff


	//   ....[142]....
        /*0364*/ 	.word	0xffffffff


	//   ....[143]....
        /*0368*/ 	.word	0xffffffff


	//   ....[144]....
        /*036c*/ 	.word	0xffffffff


	//   ....[145]....
        /*0370*/ 	.word	0xffffffff


	//   ....[146]....
        /*0374*/ 	.word	0xffffffff


	//   ....[147]....
        /*0378*/ 	.word	0xffffffff


	//   ....[148]....
        /*037c*/ 	.word	0xffffffff


	//   ....[149]....
        /*0380*/ 	.word	0xffffffff


	//   ....[150]....
        /*0384*/ 	.word	0xffffffff


	//   ....[151]....
        /*0388*/ 	.word	0xffffffff


	//   ....[152]....
        /*038c*/ 	.word	0xffffffff


	//   ....[153]....
        /*0390*/ 	.word	0xffffffff


	//   ....[154]....
        /*0394*/ 	.word	0xffffffff


	//   ....[155]....
        /*0398*/ 	.word	0xffffffff


	//   ....[156]....
        /*039c*/ 	.word	0xffffffff


	//   ....[157]....
        /*03a0*/ 	.word	0xffffffff


	//   ....[158]....
        /*03a4*/ 	.word	0xffffffff


	//   ....[159]....
        /*03a8*/ 	.word	0xffffffff


	//   ....[160]....
        /*03ac*/ 	.word	0xffffffff


	//   ....[161]....
        /*03b0*/ 	.word	0xffffffff


	//   ....[162]....
        /*03b4*/ 	.word	0xffffffff


	//   ....[163]....
        /*03b8*/ 	.word	0xffffffff


	//   ....[164]....
        /*03bc*/ 	.word	0xffffffff


	//   ....[165]....
        /*03c0*/ 	.word	0xffffffff


	//   ....[166]....
        /*03c4*/ 	.word	0xffffffff


	//   ....[167]....
        /*03c8*/ 	.word	0xffffffff


	//   ....[168]....
        /*03cc*/ 	.word	0xffffffff


	//   ....[169]....
        /*03d0*/ 	.word	0xffffffff


	//   ....[170]....
        /*03d4*/ 	.word	0xffffffff


	//   ....[171]....
        /*03d8*/ 	.word	0xffffffff


	//   ....[172]....
        /*03dc*/ 	.word	0xffffffff


	//   ....[173]....
        /*03e0*/ 	.word	0xffffffff


	//   ....[174]....
        /*03e4*/ 	.word	0xffffffff


	//   ....[175]....
        /*03e8*/ 	.word	0xffffffff


	//   ....[176]....
        /*03ec*/ 	.word	0xffffffff


	//   ....[177]....
        /*03f0*/ 	.word	0xffffffff


	//   ....[178]....
        /*03f4*/ 	.word	0xffffffff


	//   ....[179]....
        /*03f8*/ 	.word	0xffffffff


	//   ....[180]....
        /*03fc*/ 	.word	0xffffffff


	//   ....[181]....
        /*0400*/ 	.word	0xffffffff


	//   ....[182]....
        /*0404*/ 	.word	0xffffffff


	//   ....[183]....
        /*0408*/ 	.word	0xffffffff


	//   ....[184]....
        /*040c*/ 	.word	0xffffffff


	//   ....[185]....
        /*0410*/ 	.word	0xffffffff


	//   ....[186]....
        /*0414*/ 	.word	0xffffffff


	//   ....[187]....
        /*0418*/ 	.word	0xffffffff


	//   ....[188]....
        /*041c*/ 	.word	0xffffffff


	//   ....[189]....
        /*0420*/ 	.word	0xffffffff


	//   ....[190]....
        /*0424*/ 	.word	0xffffffff


	//   ....[191]....
        /*0428*/ 	.word	0xffffffff


	//   ....[192]....
        /*042c*/ 	.word	0xffffffff


	//   ....[193]....
        /*0430*/ 	.word	0xffffffff


	//   ....[194]....
        /*0434*/ 	.word	0xffffffff


	//   ....[195]....
        /*0438*/ 	.word	0xffffffff


	//   ....[196]....
        /*043c*/ 	.word	0xffffffff


	//   ....[197]....
        /*0440*/ 	.word	0xffffffff


	//   ....[198]....
        /*0444*/ 	.word	0xffffffff


	//   ....[199]....
        /*0448*/ 	.word	0xffffffff


	//   ....[200]....
        /*044c*/ 	.word	0xffffffff


	//   ....[201]....
        /*0450*/ 	.word	0xffffffff


	//   ....[202]....
        /*0454*/ 	.word	0xffffffff


	//   ....[203]....
        /*0458*/ 	.word	0xffffffff


	//   ....[204]....
        /*045c*/ 	.word	0xffffffff


	//   ....[205]....
        /*0460*/ 	.word	0xffffffff


	//   ....[206]....
        /*0464*/ 	.word	0xffffffff


	//   ....[207]....
        /*0468*/ 	.word	0xffffffff


	//   ....[208]....
        /*046c*/ 	.word	0xffffffff


	//   ....[209]....
        /*0470*/ 	.word	0xffffffff


	//   ....[210]....
        /*0474*/ 	.word	0xffffffff


	//   ....[211]....
        /*0478*/ 	.word	0xffffffff


	//   ....[212]....
        /*047c*/ 	.word	0xffffffff


	//   ....[213]....
        /*0480*/ 	.word	0xffffffff


	//   ....[214]....
        /*0484*/ 	.word	0xffffffff


	//   ....[215]....
        /*0488*/ 	.word	0xffffffff


	//   ....[216]....
        /*048c*/ 	.word	0xffffffff


	//   ....[217]....
        /*0490*/ 	.word	0xffffffff


	//   ....[218]....
        /*0494*/ 	.word	0xffffffff


	//   ....[219]....
        /*0498*/ 	.word	0xffffffff


	//   ....[220]....
        /*049c*/ 	.word	0xffffffff


	//   ....[221]....
        /*04a0*/ 	.word	0xffffffff


	//   ....[222]....
        /*04a4*/ 	.word	0xffffffff


	//   ....[223]....
        /*04a8*/ 	.word	0xffffffff


	//   ....[224]....
        /*04ac*/ 	.word	0xffffffff


	//   ....[225]....
        /*04b0*/ 	.word	0xffffffff


	//   ....[226]....
        /*04b4*/ 	.word	0xffffffff


	//   ....[227]....
        /*04b8*/ 	.word	0xffffffff


	//   ....[228]....
        /*04bc*/ 	.word	0xffffffff


	//   ....[229]....
        /*04c0*/ 	.word	0xffffffff


	//   ....[230]....
        /*04c4*/ 	.word	0xffffffff


	//   ....[231]....
        /*04c8*/ 	.word	0xffffffff


	//   ....[232]....
        /*04cc*/ 	.word	0xffffffff


	//   ....[233]....
        /*04d0*/ 	.word	0xffffffff


	//   ....[234]....
        /*04d4*/ 	.word	0xffffffff


	//   ....[235]....
        /*04d8*/ 	.word	0xffffffff


	//----- nvinfo : EIATTR_COOP_GROUP_INSTR_OFFSETS
	.align		4
.L_490:
        /*04dc*/ 	.byte	0x04, 0x28
        /*04de*/ 	.short	(.L_492 - .L_491)


	//   ....[0]....
.L_491:
        /*04e0*/ 	.word	0x00000050


	//   ....[1]....
        /*04e4*/ 	.word	0x000001e0


	//   ....[2]....
        /*04e8*/ 	.word	0x00000210


	//   ....[3]....
        /*04ec*/ 	.word	0x00000240


	//   ....[4]....
        /*04f0*/ 	.word	0x00000270


	//   ....[5]....
        /*04f4*/ 	.word	0x000002a0


	//   ....[6]....
        /*04f8*/ 	.word	0x000002d0


	//   ....[7]....
        /*04fc*/ 	.word	0x00000430


	//   ....[8]....
        /*0500*/ 	.word	0x00000470


	//   ....[9]....
        /*0504*/ 	.word	0x000004a0


	//   ....[10]....
        /*0508*/ 	.word	0x000004d0


	//   ....[11]....
        /*050c*/ 	.word	0x00000500


	//   ....[12]....
        /*0510*/ 	.word	0x00000530


	//   ....[13]....
        /*0514*/ 	.word	0x000005c0


	//   ....[14]....
        /*0518*/ 	.word	0x00000600


	//   ....[15]....
        /*051c*/ 	.word	0x00000620


	//   ....[16]....
        /*0520*/ 	.word	0x00000680


	//   ....[17]....
        /*0524*/ 	.word	0x00002c40


	//   ....[18]....
        /*0528*/ 	.word	0x00002c60


	//   ....[19]....
        /*052c*/ 	.word	0x00002e10


	//   ....[20]....
        /*0530*/ 	.word	0x00002e20


	//   ....[21]....
        /*0534*/ 	.word	0x00002fc0


	//   ....[22]....
        /*0538*/ 	.word	0x00002fe0


	//   ....[23]....
        /*053c*/ 	.word	0x00003180


	//   ....[24]....
        /*0540*/ 	.word	0x00003190


	//   ....[25]....
        /*0544*/ 	.word	0x000036a0


	//   ....[26]....
        /*0548*/ 	.word	0x000036c0


	//   ....[27]....
        /*054c*/ 	.word	0x000036d0


	//   ....[28]....
        /*0550*/ 	.word	0x00003720


	//   ....[29]....
        /*0554*/ 	.word	0x00003950


	//   ....[30]....
        /*0558*/ 	.word	0x00003970


	//   ....[31]....
        /*055c*/ 	.word	0x00003980


	//   ....[32]....
        /*0560*/ 	.word	0x00003990


	//   ....[33]....
        /*0564*/ 	.word	0x00005070


	//   ....[34]....
        /*0568*/ 	.word	0x00005090


	//   ....[35]....
        /*056c*/ 	.word	0x000051d0


	//   ....[36]....
        /*0570*/ 	.word	0x000051f0


	//   ....[37]....
        /*0574*/ 	.word	0x000054d0


	//   ....[38]....
        /*0578*/ 	.word	0x000059b0


	//   ....[39]....
        /*057c*/ 	.word	0x00006060


	//   ....[40]....
        /*0580*/ 	.word	0x00006090


	//   ....[41]....
        /*0584*/ 	.word	0x000060a0


	//   ....[42]....
        /*0588*/ 	.word	0x000060d0


	//   ....[43]....
        /*058c*/ 	.word	0x00007990


	//   ....[44]....
        /*0590*/ 	.word	0x000079b0


	//   ....[45]....
        /*0594*/ 	.word	0x00007aa0


	//   ....[46]....
        /*0598*/ 	.word	0x00007ad0


	//   ....[47]....
        /*059c*/ 	.word	0x00009060


	//   ....[48]....
        /*05a0*/ 	.word	0x00009080


	//   ....[49]....
        /*05a4*/ 	.word	0x000091a0


	//   ....[50]....
        /*05a8*/ 	.word	0x000091d0


	//   ....[51]....
        /*05ac*/ 	.word	0x000094c0


	//   ....[52]....
        /*05b0*/ 	.word	0x000099d0


	//   ....[53]....
        /*05b4*/ 	.word	0x0000a0d0


	//   ....[54]....
        /*05b8*/ 	.word	0x0000a100


	//   ....[55]....
        /*05bc*/ 	.word	0x0000a120


	//   ....[56]....
        /*05c0*/ 	.word	0x0000a140


	//   ....[57]....
        /*05c4*/ 	.word	0x0000c2a0


	//   ....[58]....
        /*05c8*/ 	.word	0x0000c2c0


	//   ....[59]....
        /*05cc*/ 	.word	0x0000c3b0


	//   ....[60]....
        /*05d0*/ 	.word	0x0000c3e0


	//   ....[61]....
        /*05d4*/ 	.word	0x0000d970


	//   ....[62]....
        /*05d8*/ 	.word	0x0000d990


	//   ....[63]....
        /*05dc*/ 	.word	0x0000dab0


	//   ....[64]....
        /*05e0*/ 	.word	0x0000dae0


	//   ....[65]....
        /*05e4*/ 	.word	0x0000df00


	//   ....[66]....
        /*05e8*/ 	.word	0x0000df30


	//   ....[67]....
        /*05ec*/ 	.word	0x0000df50


	//   ....[68]....
        /*05f0*/ 	.word	0x0000df70


	//   ....[69]....
        /*05f4*/ 	.word	0x0000fef0


	//   ....[70]....
        /*05f8*/ 	.word	0x0000ff00


	//   ....[71]....
        /*05fc*/ 	.word	0x0000ff50


	//   ....[72]....
        /*0600*/ 	.word	0x0000ff80


	//   ....[73]....
        /*0604*/ 	.word	0x00011590


	//   ....[74]....
        /*0608*/ 	.word	0x000115b0


	//   ....[75]....
        /*060c*/ 	.word	0x000116c0


	//   ....[76]....
        /*0610*/ 	.word	0x000116e0


	//   ....[77]....
        /*0614*/ 	.word	0x00011900


	//   ....[78]....
        /*0618*/ 	.word	0x00011e10


	//   ....[79]....
        /*061c*/ 	.word	0x00012510


	//   ....[80]....
        /*0620*/ 	.word	0x00012540


	//   ....[81]....
        /*0624*/ 	.word	0x00012560


	//   ....[82]....
        /*0628*/ 	.word	0x00012580


	//   ....[83]....
        /*062c*/ 	.word	0x00014220


	//   ....[84]....
        /*0630*/ 	.word	0x00014250


	//   ....[85]....
        /*0634*/ 	.word	0x00014270


	//   ....[86]....
        /*0638*/ 	.word	0x00014280


	//   ....[87]....
        /*063c*/ 	.word	0x00015aa0


	//   ....[88]....
        /*0640*/ 	.word	0x00015ab0


	//   ....[89]....
        /*0644*/ 	.word	0x00015ad0


	//   ....[90]....
        /*0648*/ 	.word	0x00015af0


	//   ....[91]....
        /*064c*/ 	.word	0x00015e80


	//   ....[92]....
        /*0650*/ 	.word	0x00015ea0


	//   ....[93]....
        /*0654*/ 	.word	0x00016050


	//   ....[94]....
        /*0658*/ 	.word	0x00016060


	//   ....[95]....
        /*065c*/ 	.word	0x00016210


	//   ....[96]....
        /*0660*/ 	.word	0x00016230


	//   ....[97]....
        /*0664*/ 	.word	0x000163e0


	//   ....[98]....
        /*0668*/ 	.word	0x000163f0


	//   ....[99]....
        /*066c*/ 	.word	0x00016790


	//   ....[100]....
        /*0670*/ 	.word	0x000167b0


	//   ....[101]....
        /*0674*/ 	.word	0x000175e0


	//   ....[102]....
        /*0678*/ 	.word	0x000175f0


	//   ....[103]....
        /*067c*/ 	.word	0x00018bf0


	//   ....[104]....
        /*0680*/ 	.word	0x00018c10


	//   ....[105]....
        /*0684*/ 	.word	0x00018dd0


	//   ....[106]....
        /*0688*/ 	.word	0x00018de0


	//   ....[107]....
        /*068c*/ 	.word	0x00018f90


	//   ....[108]....
        /*0690*/ 	.word	0x00018fb0


	//   ....[109]....
        /*0694*/ 	.word	0x00019160


	//   ....[110]....
        /*0698*/ 	.word	0x00019170


	//   ....[111]....
        /*069c*/ 	.word	0x000193c0


	//   ....[112]....
        /*06a0*/ 	.word	0x000193e0


	//   ....[113]....
        /*06a4*/ 	.word	0x00019500


	//   ....[114]....
        /*06a8*/ 	.word	0x00019540


	//   ....[115]....
        /*06ac*/ 	.word	0x00019570


	//   ....[116]....
        /*06b0*/ 	.word	0x000195a0


	//   ....[117]....
        /*06b4*/ 	.word	0x000195d0


	//   ....[118]....
        /*06b8*/ 	.word	0x00019600


	//   ....[119]....
        /*06bc*/ 	.word	0x00019750


	//   ....[120]....
        /*06c0*/ 	.word	0x00019790


	//   ....[121]....
        /*06c4*/ 	.word	0x000197c0


	//   ....[122]....
        /*06c8*/ 	.word	0x000197f0


	//   ....[123]....
        /*06cc*/ 	.word	0x00019820


	//   ....[124]....
        /*06d0*/ 	.word	0x00019850


	//   ....[125]....
        /*06d4*/ 	.word	0x000198e0


	//   ....[126]....
        /*06d8*/ 	.word	0x00019920


	//   ....[127]....
        /*06dc*/ 	.word	0x00019930


	//   ....[128]....
        /*06e0*/ 	.word	0x00019990


	//   ....[129]....
        /*06e4*/ 	.word	0x0001a340


	//   ....[130]....
        /*06e8*/ 	.word	0x0001a3a0


	//   ....[131]....
        /*06ec*/ 	.word	0x0001a3f0


	//   ....[132]....
        /*06f0*/ 	.word	0x0001a440


	//   ....[133]....
        /*06f4*/ 	.word	0x0001a490


	//   ....[134]....
        /*06f8*/ 	.word	0x0001a500


	//   ....[135]....
        /*06fc*/ 	.word	0x0001a550


	//   ....[136]....
        /*0700*/ 	.word	0x0001a5c0


	//   ....[137]....
        /*0704*/ 	.word	0x0001a630


	//   ....[138]....
        /*0708*/ 	.word	0x0001a6a0


	//   ....[139]....
        /*070c*/ 	.word	0x0001a710


	//   ....[140]....
        /*0710*/ 	.word	0x0001a780


	//   ....[141]....
        /*0714*/ 	.word	0x0001a7f0


	//   ....[142]....
        /*0718*/ 	.word	0x0001a850


	//   ....[143]....
        /*071c*/ 	.word	0x0001a8c0


	//   ....[144]....
        /*0720*/ 	.word	0x0001a930


	//   ....[145]....
        /*0724*/ 	.word	0x0001a9a0


	//   ....[146]....
        /*0728*/ 	.word	0x0001aa00


	//   ....[147]....
        /*072c*/ 	.word	0x0001aa70


	//   ....[148]....
        /*0730*/ 	.word	0x0001aae0


	//   ....[149]....
        /*0734*/ 	.word	0x0001aca0


	//   ....[150]....
        /*0738*/ 	.word	0x0001ad00


	//   ....[151]....
        /*073c*/ 	.word	0x0001ad70


	//   ....[152]....
        /*0740*/ 	.word	0x0001ade0


	//   ....[153]....
        /*0744*/ 	.word	0x0001ae30


	//   ....[154]....
        /*0748*/ 	.word	0x0001ae70


	//   ....[155]....
        /*074c*/ 	.word	0x0001aec0


	//   ....[156]....
        /*0750*/ 	.word	0x0001af10


	//   ....[157]....
        /*0754*/ 	.word	0x0001af80


	//   ....[158]....
        /*0758*/ 	.word	0x0001aff0


	//   ....[159]....
        /*075c*/ 	.word	0x0001b1b0


	//   ....[160]....
        /*0760*/ 	.word	0x0001b210


	//   ....[161]....
        /*0764*/ 	.word	0x0001b280


	//   ....[162]....
        /*0768*/ 	.word	0x0001b2f0


	//   ....[163]....
        /*076c*/ 	.word	0x0001b4b0


	//   ....[164]....
        /*0770*/ 	.word	0x0001b510


	//   ....[165]....
        /*0774*/ 	.word	0x0001b580


	//   ....[166]....
        /*0778*/ 	.word	0x0001b5f0


	//   ....[167]....
        /*077c*/ 	.word	0x0001b640


	//   ....[168]....
        /*0780*/ 	.word	0x0001b680


	//   ....[169]....
        /*0784*/ 	.word	0x0001b6d0


	//   ....[170]....
        /*0788*/ 	.word	0x0001b710


	//   ....[171]....
        /*078c*/ 	.word	0x0001b770


	//   ....[172]....
        /*0790*/ 	.word	0x0001b7e0


	//   ....[173]....
        /*0794*/ 	.word	0x0001b9a0


	//   ....[174]....
        /*0798*/ 	.word	0x0001ba00


	//   ....[175]....
        /*079c*/ 	.word	0x0001ba70


	//   ....[176]....
        /*07a0*/ 	.word	0x0001bae0


	//   ....[177]....
        /*07a4*/ 	.word	0x0001bca0


	//   ....[178]....
        /*07a8*/ 	.word	0x0001bd00


	//   ....[179]....
        /*07ac*/ 	.word	0x0001bd50


	//   ....[180]....
        /*07b0*/ 	.word	0x0001bd90


	//   ....[181]....
        /*07b4*/ 	.word	0x0001bde0


	//   ....[182]....
        /*07b8*/ 	.word	0x0001be20


	//   ....[183]....
        /*07bc*/ 	.word	0x0001be80


	//   ....[184]....
        /*07c0*/ 	.word	0x0001bef0


	//   ....[185]....
        /*07c4*/ 	.word	0x0001bf60


	//   ....[186]....
        /*07c8*/ 	.word	0x0001c0e0


	//   ....[187]....
        /*07cc*/ 	.word	0x0001c140


	//   ....[188]....
        /*07d0*/ 	.word	0x0001c1b0


	//   ....[189]....
        /*07d4*/ 	.word	0x0001c220


	//   ....[190]....
        /*07d8*/ 	.word	0x0001c270


	//   ....[191]....
        /*07dc*/ 	.word	0x0001c2b0


	//   ....[192]....
        /*07e0*/ 	.word	0x0001c300


	//   ....[193]....
        /*07e4*/ 	.word	0x0001c340


	//   ....[194]....
        /*07e8*/ 	.word	0x0001c390


	//   ....[195]....
        /*07ec*/ 	.word	0x0001c3e0


	//   ....[196]....
        /*07f0*/ 	.word	0x0001c430


	//   ....[197]....
        /*07f4*/ 	.word	0x0001c470


	//   ....[198]....
        /*07f8*/ 	.word	0x0001c4e0


	//   ....[199]....
        /*07fc*/ 	.word	0x0001c550


	//   ....[200]....
        /*0800*/ 	.word	0x0001c5c0


	//   ....[201]....
        /*0804*/ 	.word	0x0001c620


	//   ....[202]....
        /*0808*/ 	.word	0x0001c690


	//   ....[203]....
        /*080c*/ 	.word	0x0001c700


	//   ....[204]....
        /*0810*/ 	.word	0x0001c770


	//   ....[205]....
        /*0814*/ 	.word	0x0001c7d0


	//   ....[206]....
        /*0818*/ 	.word	0x0001c840


	//   ....[207]....
        /*081c*/ 	.word	0x0001c8b0


	//   ....[208]....
        /*0820*/ 	.word	0x0001c920


	//   ....[209]....
        /*0824*/ 	.word	0x0001c980


	//   ....[210]....
        /*0828*/ 	.word	0x0001c9f0


	//   ....[211]....
        /*082c*/ 	.word	0x0001ca60


	//   ....[212]....
        /*0830*/ 	.word	0x0001cad0


	//   ....[213]....
        /*0834*/ 	.word	0x0001cb30


	//   ....[214]....
        /*0838*/ 	.word	0x0001cba0


	//   ....[215]....
        /*083c*/ 	.word	0x0001cc10


	//   ....[216]....
        /*0840*/ 	.word	0x0001cc80


	//   ....[217]....
        /*0844*/ 	.word	0x0001cce0


	//   ....[218]....
        /*0848*/ 	.word	0x0001cd50


	//   ....[219]....
        /*084c*/ 	.word	0x0001cdc0


	//   ....[220]....
        /*0850*/ 	.word	0x0001ce10


	//   ....[221]....
        /*0854*/ 	.word	0x0001ce50


	//   ....[222]....
        /*0858*/ 	.word	0x0001cea0


	//   ....[223]....
        /*085c*/ 	.word	0x0001cef0


	//   ....[224]....
        /*0860*/ 	.word	0x0001cf40


	//   ....[225]....
        /*0864*/ 	.word	0x0001cfb0


	//   ....[226]....
        /*0868*/ 	.word	0x0001d000


	//   ....[227]....
        /*086c*/ 	.word	0x0001d050


	//   ....[228]....
        /*0870*/ 	.word	0x0001d0a0


	//   ....[229]....
        /*0874*/ 	.word	0x0001d0f0


	//   ....[230]....
        /*0878*/ 	.word	0x0001d140


	//   ....[231]....
        /*087c*/ 	.word	0x0001d1b0


	//   ....[232]....
        /*0880*/ 	.word	0x0001d200


	//   ....[233]....
        /*0884*/ 	.word	0x0001d270


	//   ....[234]....
        /*0888*/ 	.word	0x0001d2d0


	//   ....[235]....
        /*088c*/ 	.word	0x0001d340


	//----- nvinfo : EIATTR_EXIT_INSTR_OFFSETS
	.align		4
.L_492:
        /*0890*/ 	.byte	0x04, 0x1c
        /*0892*/ 	.short	(.L_494 - .L_493)


	//   ....[0]....
.L_493:
        /*0894*/ 	.word	0x00000fe0


	//   ....[1]....
        /*0898*/ 	.word	0x0001a300


	//----- nvinfo : EIATTR_MAX_THREADS
	.align		4
.L_494:
        /*089c*/ 	.byte	0x04, 0x05
        /*089e*/ 	.short	(.L_496 - .L_495)
.L_495:
        /*08a0*/ 	.word	0x00000100
        /*08a4*/ 	.word	0x00000001
        /*08a8*/ 	.word	0x00000001


	//----- nvinfo : EIATTR_CRS_STACK_SIZE
	.align		4
.L_496:
        /*08ac*/ 	.byte	0x04, 0x1e
        /*08ae*/ 	.short	(.L_498 - .L_497)
.L_497:
        /*08b0*/ 	.word	0x00000000
.L_498:


//--------------------- .nv.info._ZN7cutlass13device_kernelIN5flash19enable_sm80_to_sm89INS1_16FlashAttnFwdSm80INS1_25CollectiveMainloopFwdSm80ILi8ELi1ELb0EN4cute5tupleIJNS5_1CILi128EEENS7_ILi48EEENS7_ILi256EEEEEELi256ENS_6half_tEfNS_4arch4Sm80ELb0ELb1ELb1ELb1ELb1ELb1ELb1ELb1EEENS1_21CollectiveEpilogueFwdINS6_IJS8_SA_S9_EEENS6_IJNS7_ILi1EEESI_SI_EEESC_SE_Li256ELb1ELb1ELb1ELb0EEENS1_36VarlenDynamicPersistentTileSchedulerILi128ELi48ELi256ELi256ELb1ELb1ELb0ELb1ELb0ELb1EEEEEEEEEvNT_6ParamsE --------------------------
	.section	.nv.info._ZN7cutlass13device_kernelIN5flash19enable_sm80_to_sm89INS1_16FlashAttnFwdSm80INS1_25CollectiveMainloopFwdSm80ILi8ELi1ELb0EN4cute5tupleIJNS5_1CILi128EEENS7_ILi48EEENS7_ILi256EEEEEELi256ENS_6half_tEfNS_4arch4Sm80ELb0ELb1ELb1ELb1ELb1ELb1ELb1ELb1EEENS1_21CollectiveEpilogueFwdINS6_IJS8_SA_S9_EEENS6_IJNS7_ILi1EEESI_SI_EEESC_SE_Li256ELb1ELb1ELb1ELb0EEENS1_36VarlenDynamicPersistentTileSchedulerILi128ELi48ELi256ELi256ELb1ELb1ELb0ELb1ELb0ELb1EEEEEEEEEvNT_6ParamsE,"",@"SHT_CUDA_INFO"
	.sectionflags	@""
	.align	4


	//----- nvinfo : EIATTR_CUDA_API_VERSION
	.align		4
        /*0000*/ 	.byte	0x04, 0x37
        /*0002*/ 	.short	(.L_500 - .L_499)
.L_499:
        /*0004*/ 	.word	0x00000082


	//----- nvinfo : EIATTR_SW2861232_WAR
	.align		4
.L_500:
        /*0008*/ 	.byte	0x01, 0x35
	.zero		2


	//----- nvinfo : EIATTR_PARAM_CBANK
	.align		4
        /*000c*/ 	.byte	0x04, 0x0a
        /*000e*/ 	.short	(.L_502 - .L_501)
	.align		4
.L_501:
        /*0010*/ 	.word	index@(.nv.constant0._ZN7cutlass13device_kernelIN5flash19enable_sm80_to_sm89INS1_16FlashAttnFwdSm80INS1_25CollectiveMainloopFwdSm80ILi8ELi1ELb0EN4cute5tupleIJNS5_1CILi128EEENS7_ILi48EEENS7_ILi256EEEEEELi256ENS_6half_tEfNS_4arch4Sm80ELb0ELb1ELb1ELb1ELb1ELb1ELb1ELb1EEENS1_21CollectiveEpilogueFwdINS6_IJS8_SA_S9_EEENS6_IJNS7_ILi1EEESI_SI_EEESC_SE_Li256ELb1ELb1ELb1ELb0EEENS1_36VarlenDynamicPersistentTileSchedulerILi128ELi48ELi256ELi256ELb1ELb1ELb0ELb1ELb0ELb1EEEEEEEEEvNT_6ParamsE)
        /*0014*/ 	.short	0x0160
        /*0016*/ 	.short	0x0438


	//----- nvinfo : EIATTR_CBANK_PARAM_SIZE
	.align		4
.L_502:
        /*0018*/ 	.byte	0x03, 0x19
        /*001a*/ 	.short	0x0438


	//----- nvinfo : EIATTR_KPARAM_INFO
	.align		4
        /*001c*/ 	.byte	0x04, 0x17
        /*001e*/ 	.short	(.L_504 - .L_503)
.L_503:
        /*0020*/ 	.word	0x00000000
        /*0024*/ 	.short	0x0000
        /*0026*/ 	.short	0x0000
        /*0028*/ 	.byte	0x00, 0xf0, 0xe1, 0x10


	//----- nvinfo : EIATTR_MAXREG_COUNT
	.align		4
.L_504:
        /*002c*/ 	.byte	0x03, 0x1b
        /*002e*/ 	.short	0x00ff


	//----- nvinfo : EIATTR_NUM_BARRIERS
	.align		4
        /*0030*/ 	.byte	0x02, 0x4c
        /*0032*/ 	.byte	0x06
	.zero		1


	//----- nvinfo : EIATTR_ANNOTATIONS
	.align		4
        /*0034*/ 	.byte	0x04, 0x55
        /*0036*/ 	.short	(.L_506 - .L_505)


	//   ....[0]....
.L_505:
        /* <DEDUP_REMOVED lines=160> */


	//----- nvinfo : EIATTR_MERCURY_ISA_VERSION
	.align		4
.L_506:
        /*0a20*/ 	.byte	0x03, 0x5f
        /*0a22*/ 	.short	0x0000


	//----- nvinfo : EIATTR_INT_WARP_WIDE_INSTR_OFFSETS
	.align		4
        /*0a24*/ 	.byte	0x04, 0x31
        /*0a26*/ 	.short	(.L_508 - .L_507)


	//   ....[0]....
.L_507:
        /*0a28*/ 	.word	0x0001acd0


	//   ....[1]....
        /*0a2c*/ 	.word	0x0001ad50


	//----- nvinfo : EIATTR_COOP_GROUP_MASK_REGIDS
	.align		4
.L_508:
        /*0a30*/ 	.byte	0x04, 0x29
        /*0a32*/ 	.short	(.L_510 - .L_509)


	//   ....[0]....
.L_509:
        /*0a34*/ 	.word	0xffffffff


	//   ....[1]....
        /*0a38*/ 	.word	0xffffffff


	//   ....[2]....
        /*0a3c*/ 	.word	0xffffffff


	//   ....[3]....
        /*0a40*/ 	.word	0xffffffff


	//   ....[4]....
        /*0a44*/ 	.word	0xffffffff


	//   ....[5]....
        /*0a48*/ 	.word	0xffffffff


	//   ....[6]....
        /*0a4c*/ 	.word	0xffffffff


	//   ....[7]....
        /*0a50*/ 	.word	0xffffffff


	//   ....[8]....
        /*0a54*/ 	.word	0xffffffff


	//   ....[9]....
        /*0a58*/ 	.word	0xffffffff


	//   ....[10]....
        /*0a5c*/ 	.word	0xffffffff


	//   ....[11]....
        /*0a60*/ 	.word	0xffffffff


	//   ....[12]....
        /*0a64*/ 	.word	0xffffffff


	//   ....[13]....
        /*0a68*/ 	.word	0xffffffff


	//   ....[14]....
        /*0a6c*/ 	.word	0xffffffff


	//   ....[15]....
        /*0a70*/ 	.word	0xffffffff


	//   ....[16]....
        /*0a74*/ 	.word	0xffffffff


	//   ....[17]....
        /*0a78*/ 	.word	0xffffffff


	//   ....[18]....
        /*0a7c*/ 	.word	0xffffffff


	//   ....[19]....
        /*0a80*/ 	.word	0xffffffff


	//   ....[20]....
        /*0a84*/ 	.word	0xffffffff


	//   ....[21]....
        /*0a88*/ 	.word	0xffffffff


	//   ....[22]....
        /*0a8c*/ 	.word	0xffffffff


	//   ....[23]....
        /*0a90*/ 	.word	0xffffffff


	//   ....[24]....
        /*0a94*/ 	.word	0xffffffff


	//   ....[25]....
        /*0a98*/ 	.word	0xffffffff


	//   ....[26]....
        /*0a9c*/ 	.word	0xffffffff


	//   ....[27]....
        /*0aa0*/ 	.word	0xffffffff


	//   ....[28]....
        /*0aa4*/ 	.word	0xffffffff


	//   ....[29]....
        /*0aa8*/ 	.word	0xffffffff


	//   ....[30]....
        /*0aac*/ 	.word	0xffffffff


	//   ....[31]....
        /*0ab0*/ 	.word	0xffffffff


	//   ....[32]....
        /*0ab4*/ 	.word	0xffffffff


	//   ....[33]....
        /*0ab8*/ 	.word	0xffffffff


	//   ....[34]....
        /*0abc*/ 	.word	0xffffffff


	//   ....[35]....
        /*0ac0*/ 	.word	0xffffffff


	//   ....[36]....
        /*0ac4*/ 	.word	0xffffffff


	//   ....[37]....
        /*0ac8*/ 	.word	0xffffffff


	//   ....[38]....
        /*0acc*/ 	.word	0xffffffff


	//   ....[39]....
        /*0ad0*/ 	.word	0xffffffff


	//   ....[40]....
        /*0ad4*/ 	.word	0xffffffff


	//   ....[41]....
        /*0ad8*/ 	.word	0xffffffff


	//   ....[42]....
        /*0adc*/ 	.word	0xffffffff


	//   ....[43]....
        /*0ae0*/ 	.word	0xffffffff


	//   ....[44]....
        /*0ae4*/ 	.word	0xffffffff


	//   ....[45]....
        /*0ae8*/ 	.word	0xffffffff


	//   ....[46]....
        /*0aec*/ 	.word	0xffffffff


	//   ....[47]....
        /*0af0*/ 	.word	0xffffffff


	//   ....[48]....
        /*0af4*/ 	.word	0xffffffff


	//   ....[49]....
        /*0af8*/ 	.word	0xffffffff


	//   ....[50]....
        /*0afc*/ 	.word	0xffffffff


	//   ....[51]....
        /*0b00*/ 	.word	0xffffffff


	//   ....[52]....
        /*0b04*/ 	.word	0xffffffff


	//   ....[53]....
        /*0b08*/ 	.word	0xffffffff


	//   ....[54]....
        /*0b0c*/ 	.word	0xffffffff


	//   ....[55]....
        /*0b10*/ 	.word	0xffffffff


	//   ....[56]....
        /*0b14*/ 	.word	0xffffffff


	//   ....[57]....
        /*0b18*/ 	.word	0xffffffff


	//   ....[58]....
        /*0b1c*/ 	.word	0xffffffff


	//   ....[59]....
        /*0b20*/ 	.word	0xffffffff


	//   ....[60]....
        /*0b24*/ 	.word	0xffffffff


	//   ....[61]....
        /*0b28*/ 	.word	0xffffffff


	//   ....[62]....
        /*0b2c*/ 	.word	0xffffffff


	//   ....[63]....
        /*0b30*/ 	.word	0xffffffff


	//   ....[64]....
        /*0b34*/ 	.word	0xffffffff


	//   ....[65]....
        /*0b38*/ 	.word	0xffffffff


	//   ....[66]....
        /*0b3c*/ 	.word	0xffffffff


	//   ....[67]....
        /*0b40*/ 	.word	0xffffffff


	//   ....[68]....
        /*0b44*/ 	.word	0xffffffff


	//   ....[69]....
        /*0b48*/ 	.word	0xffffffff


	//   ....[70]....
        /*0b4c*/ 	.word	0xffffffff


	//   ....[71]....
        /*0b50*/ 	.word	0xffffffff


	//   ....[72]....
        /*0b54*/ 	.word	0xffffffff


	//   ....[73]....
        /*0b58*/ 	.word	0xffffffff


	//   ....[74]....
        /*0b5c*/ 	.word	0xffffffff


	//   ....[75]....
        /*0b60*/ 	.word	0xffffffff


	//   ....[76]....
        /*0b64*/ 	.word	0xffffffff


	//   ....[77]....
        /*0b68*/ 	.word	0xffffffff


	//   ....[78]....
        /*0b6c*/ 	.word	0xffffffff


	//   ....[79]....
        /*0b70*/ 	.word	0xffffffff


	//   ....[80]....
        /*0b74*/ 	.word	0xffffffff


	//   ....[81]....
        /*0b78*/ 	.word	0xffffffff


	//   ....[82]....
        /*0b7c*/ 	.word	0xffffffff


	//   ....[83]....
        /*0b80*/ 	.word	0xffffffff


	//   ....[84]....
        /*0b84*/ 	.word	0xffffffff


	//   ....[85]....
        /*0b88*/ 	.word	0xffffffff


	//   ....[86]....
        /*0b8c*/ 	.word	0xffffffff


	//   ....[87]....
        /*0b90*/ 	.word	0xffffffff


	//   ....[88]....
        /*0b94*/ 	.word	0xffffffff


	//   ....[89]....
        /*0b98*/ 	.word	0xffffffff


	//   ....[90]....
        /*0b9c*/ 	.word	0xffffffff


	//   ....[91]....
        /*0ba0*/ 	.word	0xffffffff


	//   ....[92]....
        /*0ba4*/ 	.word	0xffffffff


	//   ....[93]....
        /*0ba8*/ 	.word	0xffffffff


	//   ....[94]....
        /*0bac*/ 	.word	0xffffffff


	//   ....[95]....
        /*0bb0*/ 	.word	0xffffffff


	//   ....[96]....
        /*0bb4*/ 	.word	0xffffffff


	//   ....[97]....
        /*0bb8*/ 	.word	0xffffffff


	//   ....[98]....
        /*0bbc*/ 	.word	0xffffffff


	//   ....[99]....
        /*0bc0*/ 	.word	0xffffffff


	//   ....[100]....
        /*0bc4*/ 	.word	0xffffffff


	//   ....[101]....
        /*0bc8*/ 	.word	0xffffffff


	//   ....[102]....
        /*0bcc*/ 	.word	0xffffffff


	//   ....[103]....
        /*0bd0*/ 	.word	0xffffffff


	//   ....[104]....
        /*0bd4*/ 	.word	0xffffffff


	//   ....[105]....
        /*0bd8*/ 	.word	0xffffffff


	//   ....[106]....
        /*0bdc*/ 	.word	0xffffffff


	//   ....[107]....
        /*0be0*/ 	.word	0xffffffff


	//   ....[108]....
        /*0be4*/ 	.word	0xffffffff


	//   ....[109]....
        /*0be8*/ 	.word	0xffffffff


	//   ....[110]....
        /*0bec*/ 	.word	0xffffffff


	//   ....[111]....
        /*0bf0*/ 	.word	0xffffffff


	//   ....[112]....
        /*0bf4*/ 	.word	0xffffffff


	//   ....[113]....
        /*0bf8*/ 	.word	0xffffffff


	//   ....[114]....
        /*0bfc*/ 	.word	0xffffffff


	//   ....[115]....
        /*0c00*/ 	.word	0xffffffff


	//   ....[116]....
        /*0c04*/ 	.word	0xffffffff


	//   ....[117]....
        /*0c08*/ 	.word	0xffffffff


	//   ....[118]....
        /*0c0c*/ 	.word	0xffffffff


	//   ....[119]....
        /*0c10*/ 	.word	0xffffffff


	//   ....[120]....
        /*0c14*/ 	.word	0xffffffff


	//   ....[121]....
        /*0c18*/ 	.word	0xffffffff


	//   ....[122]....
        /*0c1c*/ 	.word	0xffffffff


	//   ....[123]....
        /*0c20*/ 	.word	0xffffffff


	//   ....[124]....
        /*0c24*/ 	.word	0xffffffff


	//   ....[125]....
        /*0c28*/ 	.word	0xffffffff


	//   ....[126]....
        /*0c2c*/ 	.word	0xffffffff


	//   ....[127]....
        /*0c30*/ 	.word	0xffffffff


	//   ....[128]....
        /*0c34*/ 	.word	0xffffffff


	//   ....[129]....
        /*0c38*/ 	.word	0xffffffff


	//   ....[130]....
        /*0c3c*/ 	.word	0xffffffff


	//   ....[131]....
        /*0c40*/ 	.word	0xffffffff


	//   ....[132]....
        /*0c44*/ 	.word	0xffffffff


	//   ....[133]....
        /*0c48*/ 	.word	0xffffffff


	//   ....[134]....
        /*0c4c*/ 	.word	0xffffffff


	//   ....[135]....
        /*0c50*/ 	.word	0xffffffff


	//   ....[136]....
        /*0c54*/ 	.word	0xffffffff


	//   ....[137]....
        /*0c58*/ 	.word	0xffffffff


	//   ....[138]....
        /*0c5c*/ 	.word	0xffffffff


	//   ....[139]....
        /*0c60*/ 	.word	0xffffffff


	//   ....[140]....
        /*0c64*/ 	.word	0xffffffff


	//   ....[141]....
        /*0c68*/ 	.word	0xffffffff


	//   ....[142]....
        /*0c6c*/ 	.word	0xffffffff


	//   ....[143]....
        /*0c70*/ 	.word	0xffffffff


	//   ....[144]....
        /*0c74*/ 	.word	0xffffffff


	//   ....[145]....
        /*0c78*/ 	.word	0xffffffff


	//   ....[146]....
        /*0c7c*/ 	.word	0xffffffff


	//   ....[147]....
        /*0c80*/ 	.word	0xffffffff


	//   ....[148]....
        /*0c84*/ 	.word	0xffffffff


	//   ....[149]....
        /*0c88*/ 	.word	0xffffffff


	//   ....[150]....
        /*0c8c*/ 	.word	0xffffffff


	//   ....[151]....
        /*0c90*/ 	.word	0xffffffff


	//   ....[152]....
        /*0c94*/ 	.word	0xffffffff


	//   ....[153]....
        /*0c98*/ 	.word	0xffffffff


	//   ....[154]....
        /*0c9c*/ 	.word	0xffffffff


	//   ....[155]....
        /*0ca0*/ 	.word	0xffffffff


	//   ....[156]....
        /*0ca4*/ 	.word	0xffffffff


	//   ....[157]....
        /*0ca8*/ 	.word	0xffffffff


	//   ....[158]....
        /*0cac*/ 	.word	0xffffffff


	//   ....[159]....
        /*0cb0*/ 	.word	0xffffffff


	//   ....[160]....
        /*0cb4*/ 	.word	0xffffffff


	//   ....[161]....
        /*0cb8*/ 	.word	0xffffffff


	//   ....[162]....
        /*0cbc*/ 	.word	0xffffffff


	//   ....[163]....
        /*0cc0*/ 	.word	0xffffffff


	//   ....[164]....
        /*0cc4*/ 	.word	0xffffffff


	//   ....[165]....
        /*0cc8*/ 	.word	0xffffffff


	//   ....[166]....
        /*0ccc*/ 	.word	0xffffffff


	//   ....[167]....
        /*0cd0*/ 	.word	0xffffffff


	//   ....[168]....
        /*0cd4*/ 	.word	0xffffffff


	//   ....[169]....
        /*0cd8*/ 	.word	0xffffffff


	//   ....[170]....
        /*0cdc*/ 	.word	0xffffffff


	//   ....[171]....
        /*0ce0*/ 	.word	0xffffffff


	//   ....[172]....
        /*0ce4*/ 	.word	0xffffffff


	//   ....[173]....
        /*0ce8*/ 	.word	0xffffffff


	//   ....[174]....
        /*0cec*/ 	.word	0xffffffff


	//   ....[175]....
        /*0cf0*/ 	.word	0xffffffff


	//   ....[176]....
        /*0cf4*/ 	.word	0xffffffff


	//   ....[177]....
        /*0cf8*/ 	.word	0xffffffff


	//   ....[178]....
        /*0cfc*/ 	.word	0xffffffff


	//   ....[179]....
        /*0d00*/ 	.word	0xffffffff


	//   ....[180]....
        /*0d04*/ 	.word	0xffffffff


	//   ....[181]....
        /*0d08*/ 	.word	0xffffffff


	//   ....[182]....
        /*0d0c*/ 	.word	0xffffffff


	//   ....[183]....
        /*0d10*/ 	.word	0xffffffff


	//   ....[184]....
        /*0d14*/ 	.word	0xffffffff


	//   ....[185]....
        /*0d18*/ 	.word	0xffffffff


	//   ....[186]....
        /*0d1c*/ 	.word	0xffffffff


	//   ....[187]....
        /*0d20*/ 	.word	0xffffffff


	//   ....[188]....
        /*0d24*/ 	.word	0xffffffff


	//   ....[189]....
        /*0d28*/ 	.word	0xffffffff


	//   ....[190]....
        /*0d2c*/ 	.word	0xffffffff


	//   ....[191]....
        /*0d30*/ 	.word	0xffffffff


	//   ....[192]....
        /*0d34*/ 	.word	0xffffffff


	//   ....[193]....
        /*0d38*/ 	.word	0xffffffff


	//   ....[194]....
        /*0d3c*/ 	.word	0xffffffff


	//   ....[195]....
        /*0d40*/ 	.word	0xffffffff


	//   ....[196]....
        /*0d44*/ 	.word	0xffffffff


	//   ....[197]....
        /*0d48*/ 	.word	0xffffffff


	//   ....[198]....
        /*0d4c*/ 	.word	0xffffffff


	//   ....[199]....
        /*0d50*/ 	.word	0xffffffff


	//   ....[200]....
        /*0d54*/ 	.word	0xffffffff


	//   ....[201]....
        /*0d58*/ 	.word	0xffffffff


	//   ....[202]....
        /*0d5c*/ 	.word	0xffffffff


	//   ....[203]....
        /*0d60*/ 	.word	0xffffffff


	//   ....[204]....
        /*0d64*/ 	.word	0xffffffff


	//   ....[205]....
        /*0d68*/ 	.word	0xffffffff


	//   ....[206]....
        /*0d6c*/ 	.word	0xffffffff


	//   ....[207]....
        /*0d70*/ 	.word	0xffffffff


	//   ....[208]....
        /*0d74*/ 	.word	0xffffffff


	//   ....[209]....
        /*0d78*/ 	.word	0xffffffff


	//   ....[210]....
        /*0d7c*/ 	.word	0xffffffff


	//   ....[211]....
        /*0d80*/ 	.word	0xffffffff


	//   ....[212]....
        /*0d84*/ 	.word	0xffffffff


	//   ....[213]....
        /*0d88*/ 	.word	0xffffffff


	//   ....[214]....
        /*0d8c*/ 	.word	0xffffffff


	//   ....[215]....
        /*0d90*/ 	.word	0xffffffff


	//   ....[216]....
        /*0d94*/ 	.word	0xffffffff


	//   ....[217]....
        /*0d98*/ 	.word	0xffffffff


	//   ....[218]....
        /*0d9c*/ 	.word	0xffffffff


	//   ....[219]....
        /*0da0*/ 	.word	0xffffffff


	//   ....[220]....
        /*0da4*/ 	.word	0xffffffff


	//   ....[221]....
        /*0da8*/ 	.word	0xffffffff


	//   ....[222]....
        /*0dac*/ 	.word	0xffffffff


	//   ....[223]....
        /*0db0*/ 	.word	0xffffffff


	//   ....[224]....
        /*0db4*/ 	.word	0xffffffff


	//   ....[225]....
        /*0db8*/ 	.word	0xffffffff


	//   ....[226]....
        /*0dbc*/ 	.word	0xffffffff


	//   ....[227]....
        /*0dc0*/ 	.word	0xffffffff


	//   ....[228]....
        /*0dc4*/ 	.word	0xffffffff


	//   ....[229]....
        /*0dc8*/ 	.word	0xffffffff


	//   ....[230]....
        /*0dcc*/ 	.word	0xffffffff


	//   ....[231]....
        /*0dd0*/ 	.word	0xffffffff


	//   ....[232]....
        /*0dd4*/ 	.word	0xffffffff


	//   ....[233]....
        /*0dd8*/ 	.word	0xffffffff


	//   ....[234]....
        /*0ddc*/ 	.word	0xffffffff


	//   ....[235]....
        /*0de0*/ 	.word	0xffffffff


	//   ....[236]....
        /*0de4*/ 	.word	0xffffffff


	//   ....[237]....
        /*0de8*/ 	.word	0xffffffff


	//   ....[238]....
        /*0dec*/ 	.word	0xffffffff


	//   ....[239]....
        /*0df0*/ 	.word	0xffffffff


	//   ....[240]....
        /*0df4*/ 	.word	0xffffffff


	//   ....[241]....
        /*0df8*/ 	.word	0xffffffff


	//   ....[242]....
        /*0dfc*/ 	.word	0xffffffff


	//   ....[243]....
        /*0e00*/ 	.word	0xffffffff


	//   ....[244]....
        /*0e04*/ 	.word	0xffffffff


	//   ....[245]....
        /*0e08*/ 	.word	0xffffffff


	//   ....[246]....
        /*0e0c*/ 	.word	0xffffffff


	//   ....[247]....
        /*0e10*/ 	.word	0xffffffff


	//   ....[248]....
        /*0e14*/ 	.word	0xffffffff


	//   ....[249]....
        /*0e18*/ 	.word	0xffffffff


	//   ....[250]....
        /*0e1c*/ 	.word	0xffffffff


	//   ....[251]....
        /*0e20*/ 	.word	0xffffffff


	//   ....[252]....
        /*0e24*/ 	.word	0xffffffff


	//   ....[253]....
        /*0e28*/ 	.word	0xffffffff


	//   ....[254]....
        /*0e2c*/ 	.word	0xffffffff


	//   ....[255]....
        /*0e30*/ 	.word	0xffffffff


	//   ....[0]....
        /*0e34*/ 	.word	0xffffffff


	//   ....[1]....
        /*0e38*/ 	.word	0xffffffff


	//   ....[2]....
        /*0e3c*/ 	.word	0xffffffff


	//   ....[3]....
        /*0e40*/ 	.word	0xffffffff


	//   ....[4]....
        /*0e44*/ 	.word	0xffffffff


	//   ....[5]....
        /*0e48*/ 	.word	0xffffffff


	//   ....[6]....
        /*0e4c*/ 	.word	0xffffffff


	//   ....[7]....
        /*0e50*/ 	.word	0xffffffff


	//   ....[8]....
        /*0e54*/ 	.word	0xffffffff


	//   ....[9]....
        /*0e58*/ 	.word	0xffffffff


	//   ....[10]....
        /*0e5c*/ 	.word	0xffffffff


	//   ....[11]....
        /*0e60*/ 	.word	0xffffffff


	//   ....[12]....
        /*0e64*/ 	.word	0xffffffff


	//   ....[13]....
        /*0e68*/ 	.word	0xffffffff


	//   ....[14]....
        /*0e6c*/ 	.word	0xffffffff


	//   ....[15]....
        /*0e70*/ 	.word	0xffffffff


	//   ....[16]....
        /*0e74*/ 	.word	0xffffffff


	//   ....[17]....
        /*0e78*/ 	.word	0xffffffff


	//   ....[18]....
        /*0e7c*/ 	.word	0xffffffff


	//   ....[19]....
        /*0e80*/ 	.word	0xffffffff


	//   ....[20]....
        /*0e84*/ 	.word	0xffffffff


	//   ....[21]....
        /*0e88*/ 	.word	0xffffffff


	//   ....[22]....
        /*0e8c*/ 	.word	0xffffffff


	//   ....[23]....
        /*0e90*/ 	.word	0xffffffff


	//   ....[24]....
        /*0e94*/ 	.word	0xffffffff


	//   ....[25]....
        /*0e98*/ 	.word	0xffffffff


	//   ....[26]....
        /*0e9c*/ 	.word	0xffffffff


	//   ....[27]....
        /*0ea0*/ 	.word	0xffffffff


	//   ....[28]....
        /*0ea4*/ 	.word	0xffffffff


	//   ....[29]....
        /*0ea8*/ 	.word	0xffffffff


	//   ....[30]....
        /*0eac*/ 	.word	0xffffffff


	//   ....[31]....
        /*0eb0*/ 	.word	0xffffffff


	//   ....[32]....
        /*0eb4*/ 	.word	0xffffffff


	//   ....[33]....
        /*0eb8*/ 	.word	0xffffffff


	//   ....[34]....
        /*0ebc*/ 	.word	0xffffffff


	//   ....[35]....
        /*0ec0*/ 	.word	0xffffffff


	//   ....[36]....
        /*0ec4*/ 	.word	0xffffffff


	//   ....[37]....
        /*0ec8*/ 	.word	0xffffffff


	//   ....[38]....
        /*0ecc*/ 	.word	0xffffffff


	//   ....[39]....
        /*0ed0*/ 	.word	0xffffffff


	//   ....[40]....
        /*0ed4*/ 	.word	0xffffffff


	//   ....[41]....
        /*0ed8*/ 	.word	0xffffffff


	//   ....[42]....
        /*0edc*/ 	.word	0xffffffff


	//   ....[43]....
        /*0ee0*/ 	.word	0xffffffff


	//   ....[44]....
        /*0ee4*/ 	.word	0xffffffff


	//   ....[45]....
        /*0ee8*/ 	.word	0xffffffff


	//   ....[46]....
        /*0eec*/ 	.word	0xffffffff


	//   ....[47]....
        /*0ef0*/ 	.word	0xffffffff


	//   ....[48]....
        /*0ef4*/ 	.word	0xffffffff


	//   ....[49]....
        /*0ef8*/ 	.word	0xffffffff


	//   ....[50]....
        /*0efc*/ 	.word	0xffffffff


	//   ....[51]....
        /*0f00*/ 	.word	0xffffffff


	//   ....[52]....
        /*0f04*/ 	.word	0xffffffff


	//   ....[53]....
        /*0f08*/ 	.word	0xffffffff


	//   ....[54]....
        /*0f0c*/ 	.word	0xffffffff


	//   ....[55]....
        /*0f10*/ 	.word	0xffffffff


	//   ....[56]....
        /*0f14*/ 	.word	0xffffffff


	//   ....[57]....
        /*0f18*/ 	.word	0xffffffff


	//   ....[58]....
        /*0f1c*/ 	.word	0xffffffff


	//   ....[59]....
        /*0f20*/ 	.word	0xffffffff


	//   ....[60]....
        /*0f24*/ 	.word	0xffffffff


	//   ....[61]....
        /*0f28*/ 	.word	0xffffffff


	//   ....[62]....
        /*0f2c*/ 	.word	0xffffffff


	//   ....[63]....
        /*0f30*/ 	.word	0xffffffff


	//   ....[64]....
        /*0f34*/ 	.word	0xffffffff


	//----- nvinfo : EIATTR_COOP_GROUP_INSTR_OFFSETS
	.align		4
.L_510:
        /*0f38*/ 	.byte	0x04, 0x28
        /*0f3a*/ 	.short	(.L_512 - .L_511)


	//   ....[0]....
.L_511:
        /*0f3c*/ 	.word	0x00000060


	//   ....[1]....
        /*0f40*/ 	.word	0x00000260


	//   ....[2]....
        /*0f44*/ 	.word	0x00000290


	//   ....[3]....
        /*0f48*/ 	.word	0x000002c0


	//   ....[4]....
        /*0f4c*/ 	.word	0x000002f0


	//   ....[5]....
        /*0f50*/ 	.word	0x00000320


	//   ....[6]....
        /*0f54*/ 	.word	0x00000350


	//   ....[7]....
        /*0f58*/ 	.word	0x000004d0


	//   ....[8]....
        /*0f5c*/ 	.word	0x00000510


	//   ....[9]....
        /*0f60*/ 	.word	0x00000540


	//   ....[10]....
        /*0f64*/ 	.word	0x00000570


	//   ....[11]....
        /*0f68*/ 	.word	0x000005a0


	//   ....[12]....
        /*0f6c*/ 	.word	0x000005d0


	//   ....[13]....
        /*0f70*/ 	.word	0x00000660


	//   ....[14]....
        /*0f74*/ 	.word	0x000006b0


	//   ....[15]....
        /*0f78*/ 	.word	0x000006d0


	//   ....[16]....
        /*0f7c*/ 	.word	0x00000730


	//   ....[17]....
        /*0f80*/ 	.word	0x000044d0


	//   ....[18]....
        /*0f84*/ 	.word	0x00004530


	//   ....[19]....
        /*0f88*/ 	.word	0x00005570


	//   ....[20]....
        /*0f8c*/ 	.word	0x00005580


	//   ....[21]....
        /*0f90*/ 	.word	0x00006b00


	//   ....[22]....
        /*0f94*/ 	.word	0x00006b80


	//   ....[23]....
        /*0f98*/ 	.word	0x00007c80


	//   ....[24]....
        /*0f9c*/ 	.word	0x00007c90


	//   ....[25]....
        /*0fa0*/ 	.word	0x00008c50


	//   ....[26]....
        /*0fa4*/ 	.word	0x00008c80


	//   ....[27]....
        /*0fa8*/ 	.word	0x00008e40


	//   ....[28]....
        /*0fac*/ 	.word	0x00008e60


	//   ....[29]....
        /*0fb0*/ 	.word	0x00009340


	//   ....[30]....
        /*0fb4*/ 	.word	0x00009360


	//   ....[31]....
        /*0fb8*/ 	.word	0x000094f0


	//   ....[32]....
        /*0fbc*/ 	.word	0x00009510


	//   ....[33]....
        /*0fc0*/ 	.word	0x0000a900


	//   ....[34]....
        /*0fc4*/ 	.word	0x0000a920


	//   ....[35]....
        /*0fc8*/ 	.word	0x0000aa90


	//   ....[36]....
        /*0fcc*/ 	.word	0x0000aaa0


	//   ....[37]....
        /*0fd0*/ 	.word	0x0000ac10


	//   ....[38]....
        /*0fd4*/ 	.word	0x0000ac30


	//   ....[39]....
        /*0fd8*/ 	.word	0x0000ada0


	//   ....[40]....
        /*0fdc*/ 	.word	0x0000adb0


	//   ....[41]....
        /*0fe0*/ 	.word	0x0000b490


	//   ....[42]....
        /*0fe4*/ 	.word	0x0000b4d0


	//   ....[43]....
        /*0fe8*/ 	.word	0x0000b500


	//   ....[44]....
        /*0fec*/ 	.word	0x0000b530


	//   ....[45]....
        /*0ff0*/ 	.word	0x0000ba00


	//   ....[46]....
        /*0ff4*/ 	.word	0x0000ba10


	//   ....[47]....
        /*0ff8*/ 	.word	0x0000bbf0


	//   ....[48]....
        /*0ffc*/ 	.word	0x0000bc00


	//   ....[49]....
        /*1000*/ 	.word	0x0000cd90


	//   ....[50]....
        /*1004*/ 	.word	0x0000cdb0


	//   ....[51]....
        /*1008*/ 	.word	0x0000cf70


	//   ....[52]....
        /*100c*/ 	.word	0x0000cf80


	//   ....[53]....
        /*1010*/ 	.word	0x0000d3e0


	//   ....[54]....
        /*1014*/ 	.word	0x0000d960


	//   ....[55]....
        /*1018*/ 	.word	0x0000df10


	//   ....[56]....
        /*101c*/ 	.word	0x0000df40


	//   ....[57]....
        /*1020*/ 	.word	0x0000df50


	//   ....[58]....
        /*1024*/ 	.word	0x0000df80


	//   ....[59]....
        /*1028*/ 	.word	0x0000f4f0


	//   ....[60]....
        /*102c*/ 	.word	0x0000f510


	//   ....[61]....
        /*1030*/ 	.word	0x0000f740


	//   ....[62]....
        /*1034*/ 	.word	0x0000f750


	//   ....[63]....
        /*1038*/ 	.word	0x00010840


	//   ....[64]....
        /*103c*/ 	.word	0x00010860


	//   ....[65]....
        /*1040*/ 	.word	0x00010a00


	//   ....[66]....
        /*1044*/ 	.word	0x00010a10


	//   ....[67]....
        /*1048*/ 	.word	0x00010cd0


	//   ....[68]....
        /*104c*/ 	.word	0x00011270


	//   ....[69]....
        /*1050*/ 	.word	0x00011860


	//   ....[70]....
        /*1054*/ 	.word	0x00011890


	//   ....[71]....
        /*1058*/ 	.word	0x000118b0


	//   ....[72]....
        /*105c*/ 	.word	0x000118d0


	//   ....[73]....
        /*1060*/ 	.word	0x000134f0


	//   ....[74]....
        /*1064*/ 	.word	0x00013510


	//   ....[75]....
        /*1068*/ 	.word	0x00013740


	//   ....[76]....
        /*106c*/ 	.word	0x00013750


	//   ....[77]....
        /*1070*/ 	.word	0x00014840


	//   ....[78]....
        /*1074*/ 	.word	0x00014860


	//   ....[79]....
        /*1078*/ 	.word	0x00014a00


	//   ....[80]....
        /*107c*/ 	.word	0x00014a10


	//   ....[81]....
        /*1080*/ 	.word	0x00014d40


	//   ....[82]....
        /*1084*/ 	.word	0x00014d70


	//   ....[83]....
        /*1088*/ 	.word	0x00014d90


	//   ....[84]....
        /*108c*/ 	.word	0x00014db0


	//   ....[85]....
        /*1090*/ 	.word	0x000166e0


	//   ....[86]....
        /*1094*/ 	.word	0x00016700


	//   ....[87]....
        /*1098*/ 	.word	0x00016930


	//   ....[88]....
        /*109c*/ 	.word	0x00016940


	//   ....[89]....
        /*10a0*/ 	.word	0x00017a10


	//   ....[90]....
        /*10a4*/ 	.word	0x00017a30


	//   ....[91]....
        /*10a8*/ 	.word	0x00017bc0


	//   ....[92]....
        /*10ac*/ 	.word	0x00017bd0


	//   ....[93]....
        /*10b0*/ 	.word	0x00017e90


	//   ....[94]....
        /*10b4*/ 	.word	0x00018450


	//   ....[95]....
        /*10b8*/ 	.word	0x00018a60


	//   ....[96]....
        /*10bc*/ 	.word	0x00018a90


	//   ....[97]....
        /*10c0*/ 	.word	0x00018ab0


	//   ....[98]....
        /*10c4*/ 	.word	0x00018ad0


	//   ....[99]....
        /*10c8*/ 	.word	0x0001a2b0


	//   ....[100]....
        /*10cc*/ 	.word	0x0001a2e0


	//   ....[101]....
        /*10d0*/ 	.word	0x0001a300


	//   ....[102]....
        /*10d4*/ 	.word	0x0001a310


	//   ....[103]....
        /*10d8*/ 	.word	0x0001bba0


	//   ....[104]....
        /*10dc*/ 	.word	0x0001bbb0


	//   ....[105]....
        /*10e0*/ 	.word	0x0001bbd0


	//   ....[106]....
        /*10e4*/ 	.word	0x0001bbe0


	//   ....[107]....
        /*10e8*/ 	.word	0x0001bf90


	//   ....[108]....
        /*10ec*/ 	.word	0x0001bfb0


	//   ....[109]....
        /*10f0*/ 	.word	0x0001c120


	//   ....[110]....
        /*10f4*/ 	.word	0x0001c130


	//   ....[111]....
        /*10f8*/ 	.word	0x0001c2a0


	//   ....[112]....
        /*10fc*/ 	.word	0x0001c2c0


	//   ....[113]....
        /*1100*/ 	.word	0x0001c430


	//   ....[114]....
        /*1104*/ 	.word	0x0001c440


	//   ....[115]....
        /*1108*/ 	.word	0x0001c7c0


	//   ....[116]....
        /*110c*/ 	.word	0x0001c7e0


	//   ....[117]....
        /*1110*/ 	.word	0x0001d4d0


	//   ....[118]....
        /*1114*/ 	.word	0x0001d4e0


	//   ....[119]....
        /*1118*/ 	.word	0x0001e970


	//   ....[120]....
        /*111c*/ 	.word	0x0001e990


	//   ....[121]....
        /*1120*/ 	.word	0x0001eb00


	//   ....[122]....
        /*1124*/ 	.word	0x0001eb10


	//   ....[123]....
        /*1128*/ 	.word	0x0001ec80


	//   ....[124]....
        /*112c*/ 	.word	0x0001eca0


	//   ....[125]....
        /*1130*/ 	.word	0x0001ee10


	//   ....[126]....
        /*1134*/ 	.word	0x0001ee20


	//   ....[127]....
        /*1138*/ 	.word	0x0001f080


	//   ....[128]....
        /*113c*/ 	.word	0x0001f0a0


	//   ....[129]....
        /*1140*/ 	.word	0x0001f1d0


	//   ....[130]....
        /*1144*/ 	.word	0x0001f210


	//   ....[131]....
        /*1148*/ 	.word	0x0001f240


	//   ....[132]....
        /*114c*/ 	.word	0x0001f270


	//   ....[133]....
        /*1150*/ 	.word	0x0001f2a0


	//   ....[134]....
        /*1154*/ 	.word	0x0001f2d0


	//   ....[135]....
        /*1158*/ 	.word	0x0001f440


	//   ....[136]....
        /*115c*/ 	.word	0x0001f480


	//   ....[137]....
        /*1160*/ 	.word	0x0001f4b0


	//   ....[138]....
        /*1164*/ 	.word	0x0001f4e0


	//   ....[139]....
        /*1168*/ 	.word	0x0001f510


	//   ....[140]....
        /*116c*/ 	.word	0x0001f540


	//   ....[141]....
        /*1170*/ 	.word	0x0001f5d0


	//   ....[142]....
        /*1174*/ 	.word	0x0001f630


	//   ....[143]....
        /*1178*/ 	.word	0x0001f640


	//   ....[144]....
        /*117c*/ 	.word	0x0001f6a0


	//   ....[145]....
        /*1180*/ 	.word	0x00020110


	//   ....[146]....
        /*1184*/ 	.word	0x00020170


	//   ....[147]....
        /*1188*/ 	.word	0x000201c0


	//   ....[148]....
        /*118c*/ 	.word	0x00020210


	//   ....[149]....
        /*1190*/ 	.word	0x00020260


	//   ....[150]....
        /*1194*/ 	.word	0x000202d0


	//   ....[151]....
        /*1198*/ 	.word	0x00020320


	//   ....[152]....
        /*119c*/ 	.word	0x00020390


	//   ....[153]....
        /*11a0*/ 	.word	0x00020400


	//   ....[154]....
        /*11a4*/ 	.word	0x00020470


	//   ....[155]....
        /*11a8*/ 	.word	0x000204e0


	//   ....[156]....
        /*11ac*/ 	.word	0x00020550


	//   ....[157]....
        /*11b0*/ 	.word	0x000205c0


	//   ....[158]....
        /*11b4*/ 	.word	0x00020620


	//   ....[159]....
        /*11b8*/ 	.word	0x00020690


	//   ....[160]....
        /*11bc*/ 	.word	0x00020700


	//   ....[161]....
        /*11c0*/ 	.word	0x00020770


	//   ....[162]....
        /*11c4*/ 	.word	0x000207d0


	//   ....[163]....
        /*11c8*/ 	.word	0x00020840


	//   ....[164]....
        /*11cc*/ 	.word	0x000208b0


	//   ....[165]....
        /*11d0*/ 	.word	0x00020910


	//   ....[166]....
        /*11d4*/ 	.word	0x00020980


	//   ....[167]....
        /*11d8*/ 	.word	0x000209f0


	//   ....[168]....
        /*11dc*/ 	.word	0x00020a60


	//   ....[169]....
        /*11e0*/ 	.word	0x00020ac0


	//   ....[170]....
        /*11e4*/ 	.word	0x00020b30


	//   ....[171]....
        /*11e8*/ 	.word	0x00020ba0


	//   ....[172]....
        /*11ec*/ 	.word	0x00020c00


	//   ....[173]....
        /*11f0*/ 	.word	0x00020c50


	//   ....[174]....
        /*11f4*/ 	.word	0x00020ca0


	//   ....[175]....
        /*11f8*/ 	.word	0x00020cf0


	//   ....[176]....
        /*11fc*/ 	.word	0x00020d50


	//   ....[177]....
        /*1200*/ 	.word	0x00020dc0


	//   ....[178]....
        /*1204*/ 	.word	0x00020e30


	//   ....[179]....
        /*1208*/ 	.word	0x00020e90


	//   ....[180]....
        /*120c*/ 	.word	0x00020f00


	//   ....[181]....
        /*1210*/ 	.word	0x00020f70


	//   ....[182]....
        /*1214*/ 	.word	0x00020fe0


	//   ....[183]....
        /*1218*/ 	.word	0x00021040


	//   ....[184]....
        /*121c*/ 	.word	0x000210b0


	//   ....[185]....
        /*1220*/ 	.word	0x00021120


	//   ....[186]....
        /*1224*/ 	.word	0x00021170


	//   ....[187]....
        /*1228*/ 	.word	0x000211c0


	//   ....[188]....
        /*122c*/ 	.word	0x00021210


	//   ....[189]....
        /*1230*/ 	.word	0x00021250


	//   ....[190]....
        /*1234*/ 	.word	0x000212c0


	//   ....[191]....
        /*1238*/ 	.word	0x00021330


	//   ....[192]....
        /*123c*/ 	.word	0x000213a0


	//   ....[193]....
        /*1240*/ 	.word	0x00021400


	//   ....[194]....
        /*1244*/ 	.word	0x00021470


	//   ....[195]....
        /*1248*/ 	.word	0x000214e0


	//   ....[196]....
        /*124c*/ 	.word	0x00021550


	//   ....[197]....
        /*1250*/ 	.word	0x000215b0


	//   ....[198]....
        /*1254*/ 	.word	0x00021600


	//   ....[199]....
        /*1258*/ 	.word	0x00021650


	//   ....[200]....
        /*125c*/ 	.word	0x000216a0


	//   ....[201]....
        /*1260*/ 	.word	0x000216e0


	//   ....[202]....
        /*1264*/ 	.word	0x00021750


	//   ....[203]....
        /*1268*/ 	.word	0x000217c0


	//   ....[204]....
        /*126c*/ 	.word	0x00021820


	//   ....[205]....
        /*1270*/ 	.word	0x00021890


	//   ....[206]....
        /*1274*/ 	.word	0x00021900


	//   ....[207]....
        /*1278*/ 	.word	0x00021970


	//   ....[208]....
        /*127c*/ 	.word	0x000219d0


	//   ....[209]....
        /*1280*/ 	.word	0x00021a40


	//   ....[210]....
        /*1284*/ 	.word	0x00021ab0


	//   ....[211]....
        /*1288*/ 	.word	0x00021b00


	//   ....[212]....
        /*128c*/ 	.word	0x00021b50


	//   ....[213]....
        /*1290*/ 	.word	0x00021ba0


	//   ....[214]....
        /*1294*/ 	.word	0x00021be0


	//   ....[215]....
        /*1298*/ 	.word	0x00021c40


	//   ....[216]....
        /*129c*/ 	.word	0x00021ca0


	//   ....[217]....
        /*12a0*/ 	.word	0x00021cf0


	//   ....[218]....
        /*12a4*/ 	.word	0x00021d40


	//   ....[219]....
        /*12a8*/ 	.word	0x00021db0


	//   ....[220]....
        /*12ac*/ 	.word	0x00021e20


	//   ....[221]....
        /*12b0*/ 	.word	0x00021e90


	//   ....[222]....
        /*12b4*/ 	.word	0x00021ef0


	//   ....[223]....
        /*12b8*/ 	.word	0x00021f60


	//   ....[224]....
        /*12bc*/ 	.word	0x00021fd0


	//   ....[225]....
        /*12c0*/ 	.word	0x00022040


	//   ....[226]....
        /*12c4*/ 	.word	0x000220a0


	//   ....[227]....
        /*12c8*/ 	.word	0x00022110


	//   ....[228]....
        /*12cc*/ 	.word	0x00022180


	//   ....[229]....
        /*12d0*/ 	.word	0x000221f0


	//   ....[230]....
        /*12d4*/ 	.word	0x00022250


	//   ....[231]....
        /*12d8*/ 	.word	0x000222c0


	//   ....[232]....
        /*12dc*/ 	.word	0x00022330


	//   ....[233]....
        /*12e0*/ 	.word	0x000223a0


	//   ....[234]....
        /*12e4*/ 	.word	0x00022400


	//   ....[235]....
        /*12e8*/ 	.word	0x00022470


	//   ....[236]....
        /*12ec*/ 	.word	0x000224e0


	//   ....[237]....
        /*12f0*/ 	.word	0x00022550


	//   ....[238]....
        /*12f4*/ 	.word	0x000225b0


	//   ....[239]....
        /*12f8*/ 	.word	0x00022620


	//   ....[240]....
        /*12fc*/ 	.word	0x00022690


	//   ....[241]....
        /*1300*/ 	.word	0x000226e0


	//   ....[242]....
        /*1304*/ 	.word	0x00022720


	//   ....[243]....
        /*1308*/ 	.word	0x00022770


	//   ....[244]....
        /*130c*/ 	.word	0x000227c0


	//   ....[245]....
        /*1310*/ 	.word	0x00022810


	//   ....[246]....
        /*1314*/ 	.word	0x00022880


	//   ....[247]....
        /*1318*/ 	.word	0x000228d0


	//   ....[248]....
        /*131c*/ 	.word	0x00022920


	//   ....[249]....
        /*1320*/ 	.word	0x00022970


	//   ....[250]....
        /*1324*/ 	.word	0x000229c0


	//   ....[251]....
        /*1328*/ 	.word	0x00022a10


	//   ....[252]....
        /*132c*/ 	.word	0x00022a80


	//   ....[253]....
        /*1330*/ 	.word	0x00022ad0


	//   ....[254]....
        /*1334*/ 	.word	0x00022b40


	//   ....[255]....
        /*1338*/ 	.word	0x00022ba0


	//   ....[0]....
        /*133c*/ 	.word	0x00022c10


	//   ....[1]....
        /*1340*/ 	.word	0x00023040


	//   ....[2]....
        /*1344*/ 	.word	0x00023060


	//   ....[3]....
        /*1348*/ 	.word	0x00023080


	//   ....[4]....
        /*134c*/ 	.word	0x00023090


	//   ....[5]....
        /*1350*/ 	.word	0x000235e0


	//   ....[6]....
        /*1354*/ 	.word	0x000235f0


	//   ....[7]....
        /*1358*/ 	.word	0x00023600


	//   ....[8]....
        /*135c*/ 	.word	0x00023610


	//   ....[9]....
        /*1360*/ 	.word	0x00023b80


	//   ....[10]....
        /*1364*/ 	.word	0x00023ba0


	//   ....[11]....
        /*1368*/ 	.word	0x00023bc0


	//   ....[12]....
        /*136c*/ 	.word	0x00023bd0


	//   ....[13]....
        /*1370*/ 	.word	0x000241a0


	//   ....[14]....
        /*1374*/ 	.word	0x000241c0


	//   ....[15]....
        /*1378*/ 	.word	0x000241d0


	//   ....[16]....
        /*137c*/ 	.word	0x000241e0


	//   ....[17]....
        /*1380*/ 	.word	0x00027a30


	//   ....[18]....
        /*1384*/ 	.word	0x00027a50


	//   ....[19]....
        /*1388*/ 	.word	0x00027a70


	//   ....[20]....
        /*138c*/ 	.word	0x00027a80


	//   ....[21]....
        /*1390*/ 	.word	0x00027ef0


	//   ....[22]....
        /*1394*/ 	.word	0x00027f00


	//   ....[23]....
        /*1398*/ 	.word	0x00027f10


	//   ....[24]....
        /*139c*/ 	.word	0x00027f20


	//   ....[25]....
        /*13a0*/ 	.word	0x00028350


	//   ....[26]....
        /*13a4*/ 	.word	0x00028370


	//   ....[27]....
        /*13a8*/ 	.word	0x00028390


	//   ....[28]....
        /*13ac*/ 	.word	0x000283a0


	//   ....[29]....
        /*13b0*/ 	.word	0x00028830


	//   ....[30]....
        /*13b4*/ 	.word	0x00028850


	//   ....[31]....
        /*13b8*/ 	.word	0x00028870


	//   ....[32]....
        /*13bc*/ 	.word	0x00028880


	//   ....[33]....
        /*13c0*/ 	.word	0x0002c520


	//   ....[34]....
        /*13c4*/ 	.word	0x0002c590


	//   ....[35]....
        /*13c8*/ 	.word	0x0002c600


	//   ....[36]....
        /*13cc*/ 	.word	0x0002c660


	//   ....[37]....
        /*13d0*/ 	.word	0x0002c6d0


	//   ....[38]....
        /*13d4*/ 	.word	0x0002c730


	//   ....[39]....
        /*13d8*/ 	.word	0x0002c7a0


	//   ....[40]....
        /*13dc*/ 	.word	0x0002c800


	//   ....[41]....
        /*13e0*/ 	.word	0x0002c870


	//   ....[42]....
        /*13e4*/ 	.word	0x0002c8e0


	//   ....[43]....
        /*13e8*/ 	.word	0x0002c950


	//   ....[44]....
        /*13ec*/ 	.word	0x0002c9b0


	//   ....[45]....
        /*13f0*/ 	.word	0x0002ca20


	//   ....[46]....
        /*13f4*/ 	.word	0x0002ca90


	//   ....[47]....
        /*13f8*/ 	.word	0x0002caf0


	//   ....[48]....
        /*13fc*/ 	.word	0x0002cb50


	//   ....[49]....
        /*1400*/ 	.word	0x0002cbc0


	//   ....[50]....
        /*1404*/ 	.word	0x0002cc30


	//   ....[51]....
        /*1408*/ 	.word	0x0002cca0


	//   ....[52]....
        /*140c*/ 	.word	0x0002cd00


	//   ....[53]....
        /*1410*/ 	.word	0x0002cd70


	//   ....[54]....
        /*1414*/ 	.word	0x0002cdd0


	//   ....[55]....
        /*1418*/ 	.word	0x0002ce30


	//   ....[56]....
        /*141c*/ 	.word	0x0002ce90


	//   ....[57]....
        /*1420*/ 	.word	0x0002cf00


	//   ....[58]....
        /*1424*/ 	.word	0x0002cf70


	//   ....[59]....
        /*1428*/ 	.word	0x0002cfe0


	//   ....[60]....
        /*142c*/ 	.word	0x0002d040


	//   ....[61]....
        /*1430*/ 	.word	0x0002d0b0


	//   ....[62]....
        /*1434*/ 	.word	0x0002d120


	//   ....[63]....
        /*1438*/ 	.word	0x0002d190


	//   ....[64]....
        /*143c*/ 	.word	0x0002d1f0


	//----- nvinfo : EIATTR_EXIT_INSTR_OFFSETS
	.align		4
.L_512:
        /*1440*/ 	.byte	0x04, 0x1c
        /*1442*/ 	.short	(.L_514 - .L_513)


	//   ....[0]....
.L_513:
        /*1444*/ 	.word	0x00001170


	//   ....[1]....
        /*1448*/ 	.word	0x000200d0


	//----- nvinfo : EIATTR_MAX_THREADS
	.align		4
.L_514:
        /*144c*/ 	.byte	0x04, 0x05
        /*144e*/ 	.short	(.L_516 - .L_515)
.L_515:
        /*1450*/ 	.word	0x00000100
        /*1454*/ 	.word	0x00000001
        /*1458*/ 	.word	0x00000001


	//----- nvinfo : EIATTR_CRS_STACK_SIZE
	.align		4
.L_516:
        /*145c*/ 	.byte	0x04, 0x1e
        /*145e*/ 	.short	(.L_518 - .L_517)
.L_517:
        /*1460*/ 	.word	0x00000000
.L_518:


//--------------------- .nv.info._ZN7cutlass13device_kernelIN5flash19enable_sm80_to_sm89INS1_16FlashAttnFwdSm80INS1_25CollectiveMainloopFwdSm80ILi8ELi1ELb0EN4cute5tupleIJNS5_1CILi128EEENS7_ILi96EEENS7_ILi256EEEEEELi256ENS_6half_tEfNS_4arch4Sm80ELb1ELb0ELb1ELb0ELb1ELb0ELb1ELb1EEENS1_21CollectiveEpilogueFwdINS6_IJS8_SA_S9_EEENS6_IJNS7_ILi1EEESI_SI_EEESC_SE_Li256ELb0ELb1ELb1ELb0EEENS1_30DynamicPersistentTileSchedulerILi256ELi256ELb1ELb1ELb0EEEEEEEEEvNT_6ParamsE --------------------------
	.section	.nv.info._ZN7cutlass13device_kernelIN5flash19enable_sm80_to_sm89INS1_16FlashAttnFwdSm80INS1_25CollectiveMainloopFwdSm80ILi8ELi1ELb0EN4cute5tupleIJNS5_1CILi128EEENS7_ILi96EEENS7_ILi256EEEEEELi256ENS_6half_tEfNS_4arch4Sm80ELb1ELb0ELb1ELb0ELb1ELb0ELb1ELb1EEENS1_21CollectiveEpilogueFwdINS6_IJS8_SA_S9_EEENS6_IJNS7_ILi1EEESI_SI_EEESC_SE_Li256ELb0ELb1ELb1ELb0EEENS1_30DynamicPersistentTileSchedulerILi256ELi256ELb1ELb1ELb0EEEEEEEEEvNT_6ParamsE,"",@"SHT_CUDA_INFO"
	.sectionflags	@""
	.align	4


	//----- nvinfo : EIATTR_CUDA_API_VERSION
	.align		4
        /*0000*/ 	.byte	0x04, 0x37
        /*0002*/ 	.short	(.L_520 - .L_519)
.L_519:
        /*0004*/ 	.word	0x00000082


	//----- nvinfo : EIATTR_SW2861232_WAR
	.align		4
.L_520:
        /*0008*/ 	.byte	0x01, 0x35
	.zero		2


	//----- nvinfo : EIATTR_PARAM_CBANK
	.align		4
        /*000c*/ 	.byte	0x04, 0x0a
        /*000e*/ 	.short	(.L_522 - .L_521)
	.align		4
.L_521:
        /*0010*/ 	.word	index@(.nv.constant0._ZN7cutlass13device_kernelIN5flash19enable_sm80_to_sm89INS1_16FlashAttnFwdSm80INS1_25CollectiveMainloopFwdSm80ILi8ELi1ELb0EN4cute5tupleIJNS5_1CILi128EEENS7_ILi96EEENS7_ILi256EEEEEELi256ENS_6half_tEfNS_4arch4Sm80ELb1ELb0ELb1ELb0ELb1ELb0ELb1ELb1EEENS1_21CollectiveEpilogueFwdINS6_IJS8_SA_S9_EEENS6_IJNS7_ILi1EEESI_SI_EEESC_SE_Li256ELb0ELb1ELb1ELb0EEENS1_30DynamicPersistentTileSchedulerILi256ELi256ELb1ELb1ELb0EEEEEEEEEvNT_6ParamsE)
        /*0014*/ 	.short	0x0160
        /*0016*/ 	.short	0x0428


	//----- nvinfo : EIATTR_CBANK_PARAM_SIZE
	.align		4
.L_522:
        /*0018*/ 	.byte	0x03, 0x19
        /*001a*/ 	.short	0x0428


	//----- nvinfo : EIATTR_KPARAM_INFO
	.align		4
        /*001c*/ 	.byte	0x04, 0x17
        /*001e*/ 	.short	(.L_524 - .L_523)
.L_523:
        /*0020*/ 	.word	0x00000000
        /*0024*/ 	.short	0x0000
        /*0026*/ 	.short	0x0000
        /*0028*/ 	.byte	0x00, 0xf0, 0xa1, 0x10


	//----- nvinfo : EIATTR_MAXREG_COUNT
	.align		4
.L_524:
        /*002c*/ 	.byte	0x03, 0x1b
        /*002e*/ 	.short	0x00ff


	//----- nvinfo : EIATTR_NUM_BARRIERS
	.align		4
        /*0030*/ 	.byte	0x02, 0x4c
        /*0032*/ 	.byte	0x06
	.zero		1


	//----- nvinfo : EIATTR_ANNOTATIONS
	.align		4
        /*0034*/ 	.byte	0x04, 0x55
        /*0036*/ 	.short	(.L_526 - .L_525)


	//   ....[0]....
.L_525:
        /* <DEDUP_REMOVED lines=175> */


	//----- nvinfo : EIATTR_MERCURY_ISA_VERSION
	.align		4
.L_526:
        /*0b10*/ 	.byte	0x03, 0x5f
        /*0b12*/ 	.short	0x0000


	//----- nvinfo : EIATTR_INT_WARP_WIDE_INSTR_OFFSETS
	.align		4
        /*0b14*/ 	.byte	0x04, 0x31
        /*0b16*/ 	.short	(.L_528 - .L_527)


	//   ....[0]....
.L_527:
        /*0b18*/ 	.word	0x00013a30


	//   ....[1]....
        /*0b1c*/ 	.word	0x00013ab0


	//----- nvinfo : EIATTR_COOP_GROUP_MASK_REGIDS
	.align		4
.L_528:
        /*0b20*/ 	.byte	0x04, 0x29
        /*0b22*/ 	.short	(.L_530 - .L_529)


	//   ....[0]....
.L_529:
        /*0b24*/ 	.word	0xffffffff


	//   ....[1]....
        /*0b28*/ 	.word	0xffffffff


	//   ....[2]....
        /*0b2c*/ 	.word	0xffffffff


	//   ....[3]....
        /*0b30*/ 	.word	0xffffffff


	//   ....[4]....
        /*0b34*/ 	.word	0xffffffff


	//   ....[5]....
        /*0b38*/ 	.word	0xffffffff


	//   ....[6]....
        /*0b3c*/ 	.word	0xffffffff


	//   ....[7]....
        /*0b40*/ 	.word	0xffffffff


	//   ....[8]....
        /*0b44*/ 	.word	0xffffffff


	//   ....[9]....
        /*0b48*/ 	.word	0xffffffff


	//   ....[10]....
        /*0b4c*/ 	.word	0xffffffff


	//   ....[11]....
        /*0b50*/ 	.word	0xffffffff


	//   ....[12]....
        /*0b54*/ 	.word	0xffffffff


	//   ....[13]....
        /*0b58*/ 	.word	0xffffffff


	//   ....[14]....
        /*0b5c*/ 	.word	0xffffffff


	//   ....[15]....
        /*0b60*/ 	.word	0xffffffff


	//   ....[16]....
        /*0b64*/ 	.word	0xffffffff


	//   ....[17]....
        /*0b68*/ 	.word	0xffffffff


	//   ....[18]....
        /*0b6c*/ 	.word	0xffffffff


	//   ....[19]....
        /*0b70*/ 	.word	0xffffffff


	//   ....[20]....
        /*0b74*/ 	.word	0xffffffff


	//   ....[21]....
        /*0b78*/ 	.word	0xffffffff


	//   ....[22]....
        /*0b7c*/ 	.word	0xffffffff


	//   ....[23]....
        /*0b80*/ 	.word	0xffffffff


	//   ....[24]....
        /*0b84*/ 	.word	0xffffffff


	//   ....[25]....
        /*0b88*/ 	.word	0xffffffff


	//   ....[26]....
        /*0b8c*/ 	.word	0xffffffff


	//   ....[27]....
        /*0b90*/ 	.word	0xffffffff


	//   ....[28]....
        /*0b94*/ 	.word	0xffffffff


	//   ....[29]....
        /*0b98*/ 	.word	0xffffffff


	//   ....[30]....
        /*0b9c*/ 	.word	0xffffffff


	//   ....[31]....
        /*0ba0*/ 	.word	0xffffffff


	//   ....[32]....
        /*0ba4*/ 	.word	0xffffffff


	//   ....[33]....
        /*0ba8*/ 	.word	0xffffffff


	//   ....[34]....
        /*0bac*/ 	.word	0xffffffff


	//   ....[35]....
        /*0bb0*/ 	.word	0xffffffff


	//   ....[36]....
        /*0bb4*/ 	.word	0xffffffff


	//   ....[37]....
        /*0bb8*/ 	.word	0xffffffff


	//   ....[38]....
        /*0bbc*/ 	.word	0xffffffff


	//   ....[39]....
        /*0bc0*/ 	.word	0xffffffff


	//   ....[40]....
        /*0bc4*/ 	.word	0xffffffff


	//   ....[41]....
        /*0bc8*/ 	.word	0xffffffff


	//   ....[42]....
        /*0bcc*/ 	.word	0xffffffff


	//   ....[43]....
        /*0bd0*/ 	.word	0xffffffff


	//   ....[44]....
        /*0bd4*/ 	.word	0xffffffff


	//   ....[45]....
        /*0bd8*/ 	.word	0xffffffff


	//   ....[46]....
        /*0bdc*/ 	.word	0xffffffff


	//   ....[47]....
        /*0be0*/ 	.word	0xffffffff


	//   ....[48]....
        /*0be4*/ 	.word	0xffffffff


	//   ....[49]....
        /*0be8*/ 	.word	0xffffffff


	//   ....[50]....
        /*0bec*/ 	.word	0xffffffff


	//   ....[51]....
        /*0bf0*/ 	.word	0xffffffff


	//   ....[52]....
        /*0bf4*/ 	.word	0xffffffff


	//   ....[53]....
        /*0bf8*/ 	.word	0xffffffff


	//   ....[54]....
        /*0bfc*/ 	.word	0xffffffff


	//   ....[55]....
        /*0c00*/ 	.word	0xffffffff


	//   ....[56]....
        /*0c04*/ 	.word	0xffffffff


	//   ....[57]....
        /*0c08*/ 	.word	0xffffffff


	//   ....[58]....
        /*0c0c*/ 	.word	0xffffffff


	//   ....[59]....
        /*0c10*/ 	.word	0xffffffff


	//   ....[60]....
        /*0c14*/ 	.word	0xffffffff


	//   ....[61]....
        /*0c18*/ 	.word	0xffffffff


	//   ....[62]....
        /*0c1c*/ 	.word	0xffffffff


	//   ....[63]....
        /*0c20*/ 	.word	0xffffffff


	//   ....[64]....
        /*0c24*/ 	.word	0xffffffff


	//   ....[65]....
        /*0c28*/ 	.word	0xffffffff


	//   ....[66]....
        /*0c2c*/ 	.word	0xffffffff


	//   ....[67]....
        /*0c30*/ 	.word	0xffffffff


	//   ....[68]....
        /*0c34*/ 	.word	0xffffffff


	//   ....[69]....
        /*0c38*/ 	.word	0xffffffff


	//   ....[70]....
        /*0c3c*/ 	.word	0xffffffff


	//   ....[71]....
        /*0c40*/ 	.word	0xffffffff


	//   ....[72]....
        /*0c44*/ 	.word	0xffffffff


	//   ....[73]....
        /*0c48*/ 	.word	0xffffffff


	//   ....[74]....
        /*0c4c*/ 	.word	0xffffffff


	//   ....[75]....
        /*0c50*/ 	.word	0xffffffff


	//   ....[76]....
        /*0c54*/ 	.word	0xffffffff


	//   ....[77]....
        /*0c58*/ 	.word	0xffffffff


	//   ....[78]....
        /*0c5c*/ 	.word	0xffffffff


	//   ....[79]....
        /*0c60*/ 	.word	0xffffffff


	//   ....[80]....
        /*0c64*/ 	.word	0xffffffff


	//   ....[81]....
        /*0c68*/ 	.word	0xffffffff


	//   ....[82]....
        /*0c6c*/ 	.word	0xffffffff


	//   ....[83]....
        /*0c70*/ 	.word	0xffffffff


	//   ....[84]....
        /*0c74*/ 	.word	0xffffffff


	//   ....[85]....
        /*0c78*/ 	.word	0xffffffff


	//   ....[86]....
        /*0c7c*/ 	.word	0xffffffff


	//   ....[87]....
        /*0c80*/ 	.word	0xffffffff


	//   ....[88]....
        /*0c84*/ 	.word	0xffffffff


	//   ....[89]....
        /*0c88*/ 	.word	0xffffffff


	//   ....[90]....
        /*0c8c*/ 	.word	0xffffffff


	//   ....[91]....
        /*0c90*/ 	.word	0xffffffff


	//   ....[92]....
        /*0c94*/ 	.word	0xffffffff


	//   ....[93]....
        /*0c98*/ 	.word	0xffffffff


	//   ....[94]....
        /*0c9c*/ 	.word	0xffffffff


	//   ....[95]....
        /*0ca0*/ 	.word	0xffffffff


	//   ....[96]....
        /*0ca4*/ 	.word	0xffffffff


	//   ....[97]....
        /*0ca8*/ 	.word	0xffffffff


	//   ....[98]....
        /*0cac*/ 	.word	0xffffffff


	//   ....[99]....
        /*0cb0*/ 	.word	0xffffffff


	//   ....[100]....
        /*0cb4*/ 	.word	0xffffffff


	//   ....[101]....
        /*0cb8*/ 	.word	0xffffffff


	//   ....[102]....
        /*0cbc*/ 	.word	0xffffffff


	//   ....[103]....
        /*0cc0*/ 	.word	0xffffffff


	//   ....[104]....
        /*0cc4*/ 	.word	0xffffffff


	//   ....[105]....
        /*0cc8*/ 	.word	0xffffffff


	//   ....[106]....
        /*0ccc*/ 	.word	0xffffffff


	//   ....[107]....
        /*0cd0*/ 	.word	0xffffffff


	//   ....[108]....
        /*0cd4*/ 	.word	0xffffffff


	//   ....[109]....
        /*0cd8*/ 	.word	0xffffffff


	//   ....[110]....
        /*0cdc*/ 	.word	0xffffffff


	//   ....[111]....
        /*0ce0*/ 	.word	0xffffffff


	//   ....[112]....
        /*0ce4*/ 	.word	0xffffffff


	//   ....[113]....
        /*0ce8*/ 	.word	0xffffffff


	//   ....[114]....
        /*0cec*/ 	.word	0xffffffff


	//   ....[115]....
        /*0cf0*/ 	.word	0xffffffff


	//   ....[116]....
        /*0cf4*/ 	.word	0xffffffff


	//   ....[117]....
        /*0cf8*/ 	.word	0xffffffff


	//   ....[118]....
        /*0cfc*/ 	.word	0xffffffff


	//   ....[119]....
        /*0d00*/ 	.word	0xffffffff


	//   ....[120]....
        /*0d04*/ 	.word	0xffffffff


	//   ....[121]....
        /*0d08*/ 	.word	0xffffffff


	//   ....[122]....
        /*0d0c*/ 	.word	0xffffffff


	//   ....[123]....
        /*0d10*/ 	.word	0xffffffff


	//   ....[124]....
        /*0d14*/ 	.word	0xffffffff


	//   ....[125]....
        /*0d18*/ 	.word	0xffffffff


	//   ....[126]....
        /*0d1c*/ 	.word	0xffffffff


	//   ....[127]....
        /*0d20*/ 	.word	0xffffffff


	//   ....[128]....
        /*0d24*/ 	.word	0xffffffff


	//   ....[129]....
        /*0d28*/ 	.word	0xffffffff


	//   ....[130]....
        /*0d2c*/ 	.word	0xffffffff


	//   ....[131]....
        /*0d30*/ 	.word	0xffffffff


	//   ....[132]....
        /*0d34*/ 	.word	0xffffffff


	//   ....[133]....
        /*0d38*/ 	.word	0xffffffff


	//   ....[134]....
        /*0d3c*/ 	.word	0xffffffff


	//----- nvinfo : EIATTR_COOP_GROUP_INSTR_OFFSETS
	.align		4
.L_530:
        /*0d40*/ 	.byte	0x04, 0x28
        /*0d42*/ 	.short	(.L_532 - .L_531)


	//   ....[0]....
.L_531:
        /*0d44*/ 	.word	0x00000050


	//   ....[1]....
        /*0d48*/ 	.word	0x00001dc0


	//   ....[2]....
        /*0d4c*/ 	.word	0x00001de0


	//   ....[3]....
        /*0d50*/ 	.word	0x00002030


	//   ....[4]....
        /*0d54*/ 	.word	0x00002040


	//   ....[5]....
        /*0d58*/ 	.word	0x00002220


	//   ....[6]....
        /*0d5c*/ 	.word	0x00002240


	//   ....[7]....
        /*0d60*/ 	.word	0x00002420


	//   ....[8]....
        /*0d64*/ 	.word	0x00002430


	//   ....[9]....
        /*0d68*/ 	.word	0x00002a90


	//   ....[10]....
        /*0d6c*/ 	.word	0x00002ab0


	//   ....[11]....
        /*0d70*/ 	.word	0x00002ac0


	//   ....[12]....
        /*0d74*/ 	.word	0x00002af0


	//   ....[13]....
        /*0d78*/ 	.word	0x00002c30


	//   ....[14]....
        /*0d7c*/ 	.word	0x00002c70


	//   ....[15]....
        /*0d80*/ 	.word	0x00002ec0


	//   ....[16]....
        /*0d84*/ 	.word	0x00002f80


	//   ....[17]....
        /*0d88*/ 	.word	0x00002f90


	//   ....[18]....
        /*0d8c*/ 	.word	0x00002fa0


	//   ....[19]....
        /*0d90*/ 	.word	0x00003290


	//   ....[20]....
        /*0d94*/ 	.word	0x000032d0


	//   ....[21]....
        /*0d98*/ 	.word	0x00005090


	//   ....[22]....
        /*0d9c*/ 	.word	0x000050f0


	//   ....[23]....
        /*0da0*/ 	.word	0x00005100


	//   ....[24]....
        /*0da4*/ 	.word	0x00005110


	//   ....[25]....
        /*0da8*/ 	.word	0x000051f0


	//   ....[26]....
        /*0dac*/ 	.word	0x00005240


	//   ....[27]....
        /*0db0*/ 	.word	0x000055f0


	//   ....[28]....
        /*0db4*/ 	.word	0x00005930


	//   ....[29]....
        /*0db8*/ 	.word	0x00005f30


	//   ....[30]....
        /*0dbc*/ 	.word	0x00005f50


	//   ....[31]....
        /*0dc0*/ 	.word	0x00005f70


	//   ....[32]....
        /*0dc4*/ 	.word	0x00005f90


	//   ....[33]....
        /*0dc8*/ 	.word	0x000085b0


	//   ....[34]....
        /*0dcc*/ 	.word	0x00008610


	//   ....[35]....
        /*0dd0*/ 	.word	0x00008620


	//   ....[36]....
        /*0dd4*/ 	.word	0x00008690


	//   ....[37]....
        /*0dd8*/ 	.word	0x00008750


	//   ....[38]....
        /*0ddc*/ 	.word	0x00008810


	//   ....[39]....
        /*0de0*/ 	.word	0x0000a6f0


	//   ....[40]....
        /*0de4*/ 	.word	0x0000a750


	//   ....[41]....
        /*0de8*/ 	.word	0x0000a760


	//   ....[42]....
        /*0dec*/ 	.word	0x0000a7d0


	//   ....[43]....
        /*0df0*/ 	.word	0x0000a890


	//   ....[44]....
        /*0df4*/ 	.word	0x0000a950


	//   ....[45]....
        /*0df8*/ 	.word	0x0000ac50


	//   ....[46]....
        /*0dfc*/ 	.word	0x0000afb0


	//   ....[47]....
        /*0e00*/ 	.word	0x0000b450


	//   ....[48]....
        /*0e04*/ 	.word	0x0000b470


	//   ....[49]....
        /*0e08*/ 	.word	0x0000b610


	//   ....[50]....
        /*0e0c*/ 	.word	0x0000b630


	//   ....[51]....
        /*0e10*/ 	.word	0x0000e110


	//   ....[52]....
        /*0e14*/ 	.word	0x0000e170


	//   ....[53]....
        /*0e18*/ 	.word	0x0000e180


	//   ....[54]....
        /*0e1c*/ 	.word	0x0000e190


	//   ....[55]....
        /*0e20*/ 	.word	0x0000e290


	//   ....[56]....
        /*0e24*/ 	.word	0x0000e350


	//   ....[57]....
        /*0e28*/ 	.word	0x000101a0


	//   ....[58]....
        /*0e2c*/ 	.word	0x000101c0


	//   ....[59]....
        /*0e30*/ 	.word	0x000102c0


	//   ....[60]....
        /*0e34*/ 	.word	0x000102e0


	//   ....[61]....
        /*0e38*/ 	.word	0x00010310


	//   ....[62]....
        /*0e3c*/ 	.word	0x000103a0


	//   ....[63]....
        /*0e40*/ 	.word	0x00010830


	//   ....[64]....
        /*0e44*/ 	.word	0x00010850


	//   ....[65]....
        /*0e48*/ 	.word	0x00010870


	//   ....[66]....
        /*0e4c*/ 	.word	0x00010890


	//   ....[67]....
        /*0e50*/ 	.word	0x00012fa0


	//   ....[68]....
        /*0e54*/ 	.word	0x00012ff0


	//   ....[69]....
        /*0e58*/ 	.word	0x00013010


	//   ....[70]....
        /*0e5c*/ 	.word	0x00013030


	//   ....[71]....
        /*0e60*/ 	.word	0x00013c00


	//   ....[72]....
        /*0e64*/ 	.word	0x00014420


	//   ....[73]....
        /*0e68*/ 	.word	0x00014430


	//   ....[74]....
        /*0e6c*/ 	.word	0x00014460


	//   ....[75]....
        /*0e70*/ 	.word	0x00014480


	//   ....[76]....
        /*0e74*/ 	.word	0x00014590


	//   ....[77]....
        /*0e78*/ 	.word	0x000145b0


	//   ....[78]....
        /*0e7c*/ 	.word	0x00014de0


	//   ....[79]....
        /*0e80*/ 	.word	0x00014df0


	//   ....[80]....
        /*0e84*/ 	.word	0x00015980


	//   ....[81]....
        /*0e88*/ 	.word	0x00015a90


	//   ....[82]....
        /*0e8c*/ 	.word	0x00015b00


	//   ....[83]....
        /*0e90*/ 	.word	0x00015b60


	//   ....[84]....
        /*0e94*/ 	.word	0x00015bc0


	//   ....[85]....
        /*0e98*/ 	.word	0x00015c20


	//   ....[86]....
        /*0e9c*/ 	.word	0x00015c90


	//   ....[87]....
        /*0ea0*/ 	.word	0x00015cf0


	//   ....[88]....
        /*0ea4*/ 	.word	0x00015d50


	//   ....[89]....
        /*0ea8*/ 	.word	0x00015db0


	//   ....[90]....
        /*0eac*/ 	.word	0x00015e20


	//   ....[91]....
        /*0eb0*/ 	.word	0x00016020


	//   ....[92]....
        /*0eb4*/ 	.word	0x00016080


	//   ....[93]....
        /*0eb8*/ 	.word	0x00016280


	//   ....[94]....
        /*0ebc*/ 	.word	0x000162e0


	//   ....[95]....
        /*0ec0*/ 	.word	0x00016340


	//   ....[96]....
        /*0ec4*/ 	.word	0x000163a0


	//   ....[97]....
        /*0ec8*/ 	.word	0x000169e0


	//   ....[98]....
        /*0ecc*/ 	.word	0x00016a30


	//   ....[99]....
        /*0ed0*/ 	.word	0x00016a80


	//   ....[100]....
        /*0ed4*/ 	.word	0x00016ad0


	//   ....[101]....
        /*0ed8*/ 	.word	0x00016b40


	//   ....[102]....
        /*0edc*/ 	.word	0x00016bb0


	//   ....[103]....
        /*0ee0*/ 	.word	0x00016db0


	//   ....[104]....
        /*0ee4*/ 	.word	0x00016e10


	//   ....[105]....
        /*0ee8*/ 	.word	0x00017010


	//   ....[106]....
        /*0eec*/ 	.word	0x00017070


	//   ....[107]....
        /*0ef0*/ 	.word	0x000170d0


	//   ....[108]....
        /*0ef4*/ 	.word	0x00017140


	//   ....[109]....
        /*0ef8*/ 	.word	0x00017340


	//   ....[110]....
        /*0efc*/ 	.word	0x000173a0


	//   ....[111]....
        /*0f00*/ 	.word	0x000175a0


	//   ....[112]....
        /*0f04*/ 	.word	0x00017600


	//   ....[113]....
        /*0f08*/ 	.word	0x00017660


	//   ....[114]....
        /*0f0c*/ 	.word	0x000176c0


	//   ....[115]....
        /*0f10*/ 	.word	0x00017d30


	//   ....[116]....
        /*0f14*/ 	.word	0x00017d70


	//   ....[117]....
        /*0f18*/ 	.word	0x00017dc0


	//   ....[118]....
        /*0f1c*/ 	.word	0x00017e00


	//   ....[119]....
        /*0f20*/ 	.word	0x00017e60


	//   ....[120]....
        /*0f24*/ 	.word	0x00017ec0


	//   ....[121]....
        /*0f28*/ 	.word	0x00017f30


	//   ....[122]....
        /*0f2c*/ 	.word	0x000180b0


	//   ....[123]....
        /*0f30*/ 	.word	0x00018110


	//   ....[124]....
        /*0f34*/ 	.word	0x00018290


	//   ....[125]....
        /*0f38*/ 	.word	0x000182f0


	//   ....[126]....
        /*0f3c*/ 	.word	0x00018330


	//   ....[127]....
        /*0f40*/ 	.word	0x00018370


	//   ....[128]....
        /*0f44*/ 	.word	0x000183c0


	//   ....[129]....
        /*0f48*/ 	.word	0x00018400


	//   ....[130]....
        /*0f4c*/ 	.word	0x00018450


	//   ....[131]....
        /*0f50*/ 	.word	0x000184b0


	//   ....[132]....
        /*0f54*/ 	.word	0x00018500


	//   ....[133]....
        /*0f58*/ 	.word	0x00018550


	//   ....[134]....
        /*0f5c*/ 	.word	0x000185c0


	//----- nvinfo : EIATTR_EXIT_INSTR_OFFSETS
	.align		4
.L_532:
        /*0f60*/ 	.byte	0x04, 0x1c
        /*0f62*/ 	.short	(.L_534 - .L_533)


	//   ....[0]....
.L_533:
        /*0f64*/ 	.word	0x000000a0


	//   ....[1]....
        /*0f68*/ 	.word	0x00015a40


	//----- nvinfo : EIATTR_MAX_THREADS
	.align		4
.L_534:
        /*0f6c*/ 	.byte	0x04, 0x05
        /*0f6e*/ 	.short	(.L_536 - .L_535)
.L_535:
        /*0f70*/ 	.word	0x00000100
        /*0f74*/ 	.word	0x00000001
        /*0f78*/ 	.word	0x00000001


	//----- nvinfo : EIATTR_CRS_STACK_SIZE
	.align		4
.L_536:
        /*0f7c*/ 	.byte	0x04, 0x1e
        /*0f7e*/ 	.short	(.L_538 - .L_537)
.L_537:
        /*0f80*/ 	.word	0x00000000
.L_538:


//--------------------- .nv.info._ZN7cutlass13device_kernelIN5flash19enable_sm80_to_sm89INS1_16FlashAttnFwdSm80INS1_25CollectiveMainloopFwdSm80ILi8ELi1ELb0EN4cute5tupleIJNS5_1CILi128EEENS7_ILi64EEENS7_ILi256EEEEEELi256ENS_6half_tEfNS_4arch4Sm80ELb1ELb0ELb1ELb1ELb1ELb0ELb1ELb1EEENS1_21CollectiveEpilogueFwdINS6_IJS8_SA_S9_EEENS6_IJNS7_ILi1EEESI_SI_EEESC_SE_Li256ELb1ELb1ELb1ELb0EEENS1_36VarlenDynamicPersistentTileSchedulerILi128ELi64ELi256ELi256ELb1ELb1ELb0ELb1ELb1ELb1EEEEEEEEEvNT_6ParamsE --------------------------
	.section	.nv.info._ZN7cutlass13device_kernelIN5flash19enable_sm80_to_sm89INS1_16FlashAttnFwdSm80INS1_25CollectiveMainloopFwdSm80ILi8ELi1ELb0EN4cute5tupleIJNS5_1CILi128EEENS7_ILi64EEENS7_ILi256EEEEEELi256ENS_6half_tEfNS_4arch4Sm80ELb1ELb0ELb1ELb1ELb1ELb0ELb1ELb1EEENS1_21CollectiveEpilogueFwdINS6_IJS8_SA_S9_EEENS6_IJNS7_ILi1EEESI_SI_EEESC_SE_Li256ELb1ELb1ELb1ELb0EEENS1_36VarlenDynamicPersistentTileSchedulerILi128ELi64ELi256ELi256ELb1ELb1ELb0ELb1ELb1ELb1EEEEEEEEEvNT_6ParamsE,"",@"SHT_CUDA_INFO"
	.sectionflags	@""
	.align	4


	//----- nvinfo : EIATTR_CUDA_API_VERSION
	.align		4
        /*0000*/ 	.byte	0x04, 0x37
        /*0002*/ 	.short	(.L_540 - .L_539)
.L_539:
        /*0004*/ 	.word	0x00000082


	//----- nvinfo : EIATTR_SW2861232_WAR
	.align		4
.L_540:
        /*0008*/ 	.byte	0x01, 0x35
	.zero		2


	//----- nvinfo : EIATTR_PARAM_CBANK
	.align		4
        /*000c*/ 	.byte	0x04, 0x0a
        /*000e*/ 	.short	(.L_542 - .L_541)
	.align		4
.L_541:
        /*0010*/ 	.word	index@(.nv.constant0._ZN7cutlass13device_kernelIN5flash19enable_sm80_to_sm89INS1_16FlashAttnFwdSm80INS1_25CollectiveMainloopFwdSm80ILi8ELi1ELb0EN4cute5tupleIJNS5_1CILi128EEENS7_ILi64EEENS7_ILi256EEEEEELi256ENS_6half_tEfNS_4arch4Sm80ELb1ELb0ELb1ELb1ELb1ELb0ELb1ELb1EEENS1_21CollectiveEpilogueFwdINS6_IJS8_SA_S9_EEENS6_IJNS7_ILi1EEESI_SI_EEESC_SE_Li256ELb1ELb1ELb1ELb0EEENS1_36VarlenDynamicPersistentTileSchedulerILi128ELi64ELi256ELi256ELb1ELb1ELb0ELb1ELb1ELb1EEEEEEEEEvNT_6ParamsE)
        /*0014*/ 	.short	0x0160
        /*0016*/ 	.short	0x0438


	//----- nvinfo : EIATTR_CBANK_PARAM_SIZE
	.align		4
.L_542:
        /*0018*/ 	.byte	0x03, 0x19
        /*001a*/ 	.short	0x0438


	//----- nvinfo : EIATTR_KPARAM_INFO
	.align		4
        /*001c*/ 	.byte	0x04, 0x17
        /*001e*/ 	.short	(.L_544 - .L_543)
.L_543:
        /*0020*/ 	.word	0x00000000
        /*0024*/ 	.short	0x0000
        /*0026*/ 	.short	0x0000
        /*0028*/ 	.byte	0x00, 0xf0, 0xe1, 0x10


	//----- nvinfo : EIATTR_MAXREG_COUNT
	.align		4
.L_544:
        /*002c*/ 	.byte	0x03, 0x1b
        /*002e*/ 	.short	0x00ff


	//----- nvinfo : EIATTR_NUM_BARRIERS
	.align		4
        /*0030*/ 	.byte	0x02, 0x4c
        /*0032*/ 	.byte	0x06
	.zero		1


	//----- nvinfo : EIATTR_ANNOTATIONS
	.align		4
        /*0034*/ 	.byte	0x04, 0x55
        /*0036*/ 	.short	(.L_546 - .L_545)


	//   ....[0]....
.L_545:
        /* <DEDUP_REMOVED lines=18> */


	//----- nvinfo : EIATTR_MERCURY_ISA_VERSION
	.align		4
.L_546:
        /*0140*/ 	.byte	0x03, 0x5f
        /*0142*/ 	.short	0x0000


	//----- nvinfo : EIATTR_INT_WARP_WIDE_INSTR_OFFSETS
	.align		4
        /*0144*/ 	.byte	0x04, 0x31
        /*0146*/ 	.short	(.L_548 - .L_547)


	//   ....[0]....
.L_547:
        /*0148*/ 	.word	0x0000f250


	//   ....[1]....
        /*014c*/ 	.word	0x0000f2d0


	//----- nvinfo : EIATTR_COOP_GROUP_MASK_REGIDS
	.align		4
.L_548:
        /*0150*/ 	.byte	0x04, 0x29
        /*0152*/ 	.short	(.L_550 - .L_549)


	//   ....[0]....
.L_549:
        /*0154*/ 	.word	0xffffffff


	//   ....[1]....
        /*0158*/ 	.word	0xffffffff


	//   ....[2]....
        /*015c*/ 	.word	0xffffffff


	//   ....[3]....
        /*0160*/ 	.word	0xffffffff


	//   ....[4]....
        /*0164*/ 	.word	0xffffffff


	//   ....[5]....
        /*0168*/ 	.word	0xffffffff


	//   ....[6]....
        /*016c*/ 	.word	0xffffffff


	//   ....[7]....
        /*0170*/ 	.word	0xffffffff


	//   ....[8]....
        /*0174*/ 	.word	0xffffffff


	//   ....[9]....
        /*0178*/ 	.word	0xffffffff


	//   ....[10]....
        /*017c*/ 	.word	0xffffffff


	//   ....[11]....
        /*0180*/ 	.word	0xffffffff


	//   ....[12]....
        /*0184*/ 	.word	0xffffffff


	//   ....[13]....
        /*0188*/ 	.word	0xffffffff


	//   ....[14]....
        /*018c*/ 	.word	0xffffffff


	//   ....[15]....
        /*0190*/ 	.word	0xffffffff


	//   ....[16]....
        /*0194*/ 	.word	0xffffffff


	//   ....[17]....
        /*0198*/ 	.word	0xffffffff


	//   ....[18]....
        /*019c*/ 	.word	0xffffffff


	//   ....[19]....
        /*01a0*/ 	.word	0xffffffff


	//   ....[20]....
        /*01a4*/ 	.word	0xffffffff


	//   ....[21]....
        /*01a8*/ 	.word	0xffffffff


	//   ....[22]....
        /*01ac*/ 	.word	0xffffffff


	//   ....[23]....
        /*01b0*/ 	.word	0xffffffff


	//   ....[24]....
        /*01b4*/ 	.word	0xffffffff


	//   ....[25]....
        /*01b8*/ 	.word	0xffffffff


	//   ....[26]....
        /*01bc*/ 	.word	0xffffffff


	//   ....[27]....
        /*01c0*/ 	.word	0xffffffff


	//   ....[28]....
        /*01c4*/ 	.word	0xffffffff


	//   ....[29]....
        /*01c8*/ 	.word	0xffffffff


	//   ....[30]....
        /*01cc*/ 	.word	0xffffffff


	//   ....[31]....
        /*01d0*/ 	.word	0xffffffff


	//   ....[32]....
        /*01d4*/ 	.word	0xffffffff


	//   ....[33]....
        /*01d8*/ 	.word	0xffffffff


	//   ....[34]....
        /*01dc*/ 	.word	0xffffffff


	//   ....[35]....
        /*01e0*/ 	.word	0xffffffff


	//   ....[36]....
        /*01e4*/ 	.word	0xffffffff


	//   ....[37]....
        /*01e8*/ 	.word	0xffffffff


	//   ....[38]....
        /*01ec*/ 	.word	0xffffffff


	//   ....[39]....
        /*01f0*/ 	.word	0xffffffff


	//   ....[40]....
        /*01f4*/ 	.word	0xffffffff


	//   ....[41]....
        /*01f8*/ 	.word	0xffffffff


	//   ....[42]....
        /*01fc*/ 	.word	0xffffffff


	//   ....[43]....
        /*0200*/ 	.word	0xffffffff


	//   ....[44]....
        /*0204*/ 	.word	0xffffffff


	//   ....[45]....
        /*0208*/ 	.word	0xffffffff


	//   ....[46]....
        /*020c*/ 	.word	0xffffffff


	//   ....[47]....
        /*0210*/ 	.word	0xffffffff


	//   ....[48]....
        /*0214*/ 	.word	0xffffffff


	//   ....[49]....
        /*0218*/ 	.word	0xffffffff


	//   ....[50]....
        /*021c*/ 	.word	0xffffffff


	//   ....[51]....
        /*0220*/ 	.word	0xffffffff


	//   ....[52]....
        /*0224*/ 	.word	0xffffffff


	//   ....[53]....
        /*0228*/ 	.word	0xffffffff


	//   ....[54]....
        /*022c*/ 	.word	0xffffffff


	//   ....[55]....
        /*0230*/ 	.word	0xffffffff


	//   ....[56]....
        /*0234*/ 	.word	0xffffffff


	//   ....[57]....
        /*0238*/ 	.word	0xffffffff


	//   ....[58]....
        /*023c*/ 	.word	0xffffffff


	//   ....[59]....
        /*0240*/ 	.word	0xffffffff


	//   ....[60]....
        /*0244*/ 	.word	0xffffffff


	//   ....[61]....
        /*0248*/ 	.word	0xffffffff


	//   ....[62]....
        /*024c*/ 	.word	0xffffffff


	//   ....[63]....
        /*0250*/ 	.word	0xffffffff


	//   ....[64]....
        /*0254*/ 	.word	0xffffffff


	//   ....[65]....
        /*0258*/ 	.word	0xffffffff


	//   ....[66]....
        /*025c*/ 	.word	0xffffffff


	//   ....[67]....
        /*0260*/ 	.word	0xffffffff


	//   ....[68]....
        /*0264*/ 	.word	0xffffffff


	//   ....[69]....
        /*0268*/ 	.word	0xffffffff


	//   ....[70]....
        /*026c*/ 	.word	0xffffffff


	//   ....[71]....
        /*0270*/ 	.word	0xffffffff


	//   ....[72]....
        /*0274*/ 	.word	0xffffffff


	//   ....[73]....
        /*0278*/ 	.word	0xffffffff


	//   ....[74]....
        /*027c*/ 	.word	0xffffffff


	//   ....[75]....
        /*0280*/ 	.word	0xffffffff


	//   ....[76]....
        /*0284*/ 	.word	0xffffffff


	//   ....[77]....
        /*0288*/ 	.word	0xffffffff


	//   ....[78]....
        /*028c*/ 	.word	0xffffffff


	//   ....[79]....
        /*0290*/ 	.word	0xffffffff


	//   ....[80]....
        /*0294*/ 	.word	0xffffffff


	//   ....[81]....
        /*0298*/ 	.word	0xffffffff


	//   ....[82]....
        /*029c*/ 	.word	0xffffffff


	//   ....[83]....
        /*02a0*/ 	.word	0xffffffff


	//   ....[84]....
        /*02a4*/ 	.word	0xffffffff


	//   ....[85]....
        /*02a8*/ 	.word	0xffffffff


	//   ....[86]....
        /*02ac*/ 	.word	0xffffffff


	//   ....[87]....
        /*02b0*/ 	.word	0xffffffff


	//   ....[88]....
        /*02b4*/ 	.word	0xffffffff


	//   ....[89]....
        /*02b8*/ 	.word	0xffffffff


	//   ....[90]....
        /*02bc*/ 	.word	0xffffffff


	//   ....[91]....
        /*02c0*/ 	.word	0xffffffff


	//   ....[92]....
        /*02c4*/ 	.word	0xffffffff


	//   ....[93]....
        /*02c8*/ 	.word	0xffffffff


	//   ....[94]....
        /*02cc*/ 	.word	0xffffffff


	//   ....[95]....
        /*02d0*/ 	.word	0xffffffff


	//   ....[96]....
        /*02d4*/ 	.word	0xffffffff


	//   ....[97]....
        /*02d8*/ 	.word	0xffffffff


	//   ....[98]....
        /*02dc*/ 	.word	0xffffffff


	//   ....[99]....
        /*02e0*/ 	.word	0xffffffff


	//   ....[100]....
        /*02e4*/ 	.word	0xffffffff


	//   ....[101]....
        /*02e8*/ 	.word	0xffffffff


	//   ....[102]....
        /*02ec*/ 	.word	0xffffffff


	//   ....[103]....
        /*02f0*/ 	.word	0xffffffff


	//   ....[104]....
        /*02f4*/ 	.word	0xffffffff


	//   ....[105]....
        /*02f8*/ 	.word	0xffffffff


	//   ....[106]....
        /*02fc*/ 	.word	0xffffffff


	//   ....[107]....
        /*0300*/ 	.word	0xffffffff


	//   ....[108]....
        /*0304*/ 	.word	0xffffffff


	//   ....[109]....
        /*0308*/ 	.word	0xffffffff


	//   ....[110]....
        /*030c*/ 	.word	0xffffffff


	//   ....[111]....
        /*0310*/ 	.word	0xffffffff


	//   ....[112]....
        /*0314*/ 	.word	0xffffffff


	//   ....[113]....
        /*0318*/ 	.word	0xffffffff


	//   ....[114]....
        /*031c*/ 	.word	0xffffffff


	//   ....[115]....
        /*0320*/ 	.word	0xffffffff


	//   ....[116]....
        /*0324*/ 	.word	0xffffffff


	//   ....[117]....
        /*0328*/ 	.word	0xffffffff


	//   ....[118]....
        /*032c*/ 	.word	0xffffffff


	//   ....[119]....
        /*0330*/ 	.word	0xffffffff


	//   ....[120]....
        /*0334*/ 	.word	0xffffffff


	//   ....[121]....
        /*0338*/ 	.word	0xffffffff


	//   ....[122]....
        /*033c*/ 	.word	0xffffffff


	//   ....[123]....
        /*0340*/ 	.word	0xffffffff


	//   ....[124]....
        /*0344*/ 	.word	0xffffffff


	//   ....[125]....
        /*0348*/ 	.word	0xffffffff


	//   ....[126]....
        /*034c*/ 	.word	0xffffffff


	//   ....[127]....
        /*0350*/ 	.word	0xffffffff


	//   ....[128]....
        /*0354*/ 	.word	0xffffffff


	//   ....[129]....
        /*0358*/ 	.word	0xffffffff


	//   ....[130]....
        /*035c*/ 	.word	0xffffffff


	//   ....[131]....
        /*0360*/ 	.word	0xffffffff


	//   ....[132]....
        /*0364*/ 	.word	0xffffffff


	//   ....[133]....
        /*0368*/ 	.word	0xffffffff


	//   ....[134]....
        /*036c*/ 	.word	0xffffffff


	//   ....[135]....
        /*0370*/ 	.word	0xffffffff


	//   ....[136]....
        /*0374*/ 	.word	0xffffffff


	//   ....[137]....
        /*0378*/ 	.word	0xffffffff


	//   ....[138]....
        /*037c*/ 	.word	0xffffffff


	//   ....[139]....
        /*0380*/ 	.word	0xffffffff


	//   ....[140]....
        /*0384*/ 	.word	0xffffffff


	//   ....[141]....
        /*0388*/ 	.word	0xffffffff


	//   ....[142]....
        /*038c*/ 	.word	0xffffffff


	//   ....[143]....
        /*0390*/ 	.word	0xffffffff


	//   ....[144]....
        /*0394*/ 	.word	0xffffffff


	//   ....[145]....
        /*0398*/ 	.word	0xffffffff


	//   ....[146]....
        /*039c*/ 	.word	0xffffffff


	//   ....[147]....
        /*03a0*/ 	.word	0xffffffff


	//   ....[148]....
        /*03a4*/ 	.word	0xffffffff


	//   ....[149]....
        /*03a8*/ 	.word	0xffffffff


	//   ....[150]....
        /*03ac*/ 	.word	0xffffffff


	//   ....[151]....
        /*03b0*/ 	.word	0xffffffff


	//   ....[152]....
        /*03b4*/ 	.word	0xffffffff


	//   ....[153]....
        /*03b8*/ 	.word	0xffffffff


	//   ....[154]....
        /*03bc*/ 	.word	0xffffffff


	//   ....[155]....
        /*03c0*/ 	.word	0xffffffff


	//   ....[156]....
        /*03c4*/ 	.word	0xffffffff


	//   ....[157]....
        /*03c8*/ 	.word	0xffffffff


	//   ....[158]....
        /*03cc*/ 	.word	0xffffffff


	//   ....[159]....
        /*03d0*/ 	.word	0xffffffff


	//   ....[160]....
        /*03d4*/ 	.word	0xffffffff


	//   ....[161]....
        /*03d8*/ 	.word	0xffffffff


	//   ....[162]....
        /*03dc*/ 	.word	0xffffffff


	//   ....[163]....
        /*03e0*/ 	.word	0xffffffff


	//   ....[164]....
        /*03e4*/ 	.word	0xffffffff


	//   ....[165]....
        /*03e8*/ 	.word	0xffffffff


	//   ....[166]....
        /*03ec*/ 	.word	0xffffffff


	//   ....[167]....
        /*03f0*/ 	.word	0xffffffff


	//   ....[168]....
        /*03f4*/ 	.word	0xffffffff


	//   ....[169]....
        /*03f8*/ 	.word	0xffffffff


	//   ....[170]....
        /*03fc*/ 	.word	0xffffffff


	//   ....[171]....
        /*0400*/ 	.word	0xffffffff


	//   ....[172]....
        /*0404*/ 	.word	0xffffffff


	//   ....[173]....
        /*0408*/ 	.word	0xffffffff


	//   ....[174]....
        /*040c*/ 	.word	0xffffffff


	//   ....[175]....
        /*0410*/ 	.word	0xffffffff


	//   ....[176]....
        /*0414*/ 	.word	0xffffffff


	//   ....[177]....
        /*0418*/ 	.word	0xffffffff


	//   ....[178]....
        /*041c*/ 	.word	0xffffffff


	//   ....[179]....
        /*0420*/ 	.word	0xffffffff


	//   ....[180]....
        /*0424*/ 	.word	0xffffffff


	//   ....[181]....
        /*0428*/ 	.word	0xffffffff


	//   ....[182]....
        /*042c*/ 	.word	0xffffffff


	//   ....[183]....
        /*0430*/ 	.word	0xffffffff


	//   ....[184]....
        /*0434*/ 	.word	0xffffffff


	//   ....[185]....
        /*0438*/ 	.word	0xffffffff


	//   ....[186]....
        /*043c*/ 	.word	0xffffffff


	//   ....[187]....
        /*0440*/ 	.word	0xffffffff


	//   ....[188]....
        /*0444*/ 	.word	0xffffffff


	//   ....[189]....
        /*0448*/ 	.word	0xffffffff


	//   ....[190]....
        /*044c*/ 	.word	0xffffffff


	//   ....[191]....
        /*0450*/ 	.word	0xffffffff


	//   ....[192]....
        /*0454*/ 	.word	0xffffffff


	//   ....[193]....
        /*0458*/ 	.word	0xffffffff


	//   ....[194]....
        /*045c*/ 	.word	0xffffffff


	//   ....[195]....
        /*0460*/ 	.word	0xffffffff


	//   ....[196]....
        /*0464*/ 	.word	0xffffffff


	//   ....[197]....
        /*0468*/ 	.word	0xffffffff


	//   ....[198]....
        /*046c*/ 	.word	0xffffffff


	//   ....[199]....
        /*0470*/ 	.word	0xffffffff


	//   ....[200]....
        /*0474*/ 	.word	0xffffffff


	//   ....[201]....
        /*0478*/ 	.word	0xffffffff


	//   ....[202]....
        /*047c*/ 	.word	0xffffffff


	//   ....[203]....
        /*0480*/ 	.word	0xffffffff


	//   ....[204]....
        /*0484*/ 	.word	0xffffffff


	//   ....[205]....
        /*0488*/ 	.word	0xffffffff


	//   ....[206]....
        /*048c*/ 	.word	0xffffffff


	//   ....[207]....
        /*0490*/ 	.word	0xffffffff


	//----- nvinfo : EIATTR_COOP_GROUP_INSTR_OFFSETS
	.align		4
.L_550:
        /*0494*/ 	.byte	0x04, 0x28
        /*0496*/ 	.short	(.L_552 - .L_551)


	//   ....[0]....
.L_551:
        /*0498*/ 	.word	0x00000050


	//   ....[1]....
        /*049c*/ 	.word	0x000001e0


	//   ....[2]....
        /*04a0*/ 	.word	0x00000210


	//   ....[3]....
        /*04a4*/ 	.word	0x00000240


	//   ....[4]....
        /*04a8*/ 	.word	0x00000270


	//   ....[5]....
        /*04ac*/ 	.word	0x000002a0


	//   ....[6]....
        /*04b0*/ 	.word	0x000002d0


	//   ....[7]....
        /*04b4*/ 	.word	0x00000430


	//   ....[8]....
        /*04b8*/ 	.word	0x00000470


	//   ....[9]....
        /*04bc*/ 	.word	0x000004a0


	//   ....[10]....
        /*04c0*/ 	.word	0x000004d0


	//   ....[11]....
        /*04c4*/ 	.word	0x00000500


	//   ....[12]....
        /*04c8*/ 	.word	0x00000530


	//   ....[13]....
        /*04cc*/ 	.word	0x000005c0


	//   ....[14]....
        /*04d0*/ 	.word	0x00000600


	//   ....[15]....
        /*04d4*/ 	.word	0x00000620


	//   ....[16]....
        /*04d8*/ 	.word	0x00000680


	//   ....[17]....
        /*04dc*/ 	.word	0x00002990


	//   ....[18]....
        /*04e0*/ 	.word	0x000029b0


	//   ....[19]....
        /*04e4*/ 	.word	0x00002b60


	//   ....[20]....
        /*04e8*/ 	.word	0x00002b70


	//   ....[21]....
        /*04ec*/ 	.word	0x00002d10


	//   ....[22]....
        /*04f0*/ 	.word	0x00002d30


	//   ....[23]....
        /*04f4*/ 	.word	0x00002ed0


	//   ....[24]....
        /*04f8*/ 	.word	0x00002ee0


	//   ....[25]....
        /*04fc*/ 	.word	0x000033f0


	//   ....[26]....
        /*0500*/ 	.word	0x00003410


	//   ....[27]....
        /*0504*/ 	.word	0x00003420


	//   ....[28]....
        /*0508*/ 	.word	0x00003430


	//   ....[29]....
        /*050c*/ 	.word	0x00003610


	//   ....[30]....
        /*0510*/ 	.word	0x00003640


	//   ....[31]....
        /*0514*/ 	.word	0x00003670


	//   ....[32]....
        /*0518*/ 	.word	0x00003690


	//   ....[33]....
        /*051c*/ 	.word	0x00004d30


	//   ....[34]....
        /*0520*/ 	.word	0x00004d50


	//   ....[35]....
        /*0524*/ 	.word	0x00004e70


	//   ....[36]....
        /*0528*/ 	.word	0x00004ec0


	//   ....[37]....
        /*052c*/ 	.word	0x00005150


	//   ....[38]....
        /*0530*/ 	.word	0x00005390


	//   ....[39]....
        /*0534*/ 	.word	0x00005790


	//   ....[40]....
        /*0538*/ 	.word	0x000057b0


	//   ....[41]....
        /*053c*/ 	.word	0x000057d0


	//   ....[42]....
        /*0540*/ 	.word	0x000057f0


	//   ....[43]....
        /*0544*/ 	.word	0x00006f30


	//   ....[44]....
        /*0548*/ 	.word	0x00006f50


	//   ....[45]....
        /*054c*/ 	.word	0x00007060


	//   ....[46]....
        /*0550*/ 	.word	0x00007090


	//   ....[47]....
        /*0554*/ 	.word	0x000085e0


	//   ....[48]....
        /*0558*/ 	.word	0x00008600


	//   ....[49]....
        /*055c*/ 	.word	0x00008700


	//   ....[50]....
        /*0560*/ 	.word	0x00008730


	//   ....[51]....
        /*0564*/ 	.word	0x000089f0


	//   ....[52]....
        /*0568*/ 	.word	0x00008c20


	//   ....[53]....
        /*056c*/ 	.word	0x00008f40


	//   ....[54]....
        /*0570*/ 	.word	0x00008f60


	//   ....[55]....
        /*0574*/ 	.word	0x00009080


	//   ....[56]....
        /*0578*/ 	.word	0x000090a0


	//   ....[57]....
        /*057c*/ 	.word	0x0000b080


	//   ....[58]....
        /*0580*/ 	.word	0x0000b090


	//   ....[59]....
        /*0584*/ 	.word	0x0000b0e0


	//   ....[60]....
        /*0588*/ 	.word	0x0000b100


	//   ....[61]....
        /*058c*/ 	.word	0x0000c6c0


	//   ....[62]....
        /*0590*/ 	.word	0x0000c6e0


	//   ....[63]....
        /*0594*/ 	.word	0x0000c7f0


	//   ....[64]....
        /*0598*/ 	.word	0x0000c810


	//   ....[65]....
        /*059c*/ 	.word	0x0000cba0


	//   ....[66]....
        /*05a0*/ 	.word	0x0000cbc0


	//   ....[67]....
        /*05a4*/ 	.word	0x0000cbe0


	//   ....[68]....
        /*05a8*/ 	.word	0x0000cc00


	//   ....[69]....
        /*05ac*/ 	.word	0x0000e840


	//   ....[70]....
        /*05b0*/ 	.word	0x0000e870


	//   ....[71]....
        /*05b4*/ 	.word	0x0000e890


	//   ....[72]....
        /*05b8*/ 	.word	0x0000e8a0


	//   ....[73]....
        /*05bc*/ 	.word	0x00010100


	//   ....[74]....
        /*05c0*/ 	.word	0x00010110


	//   ....[75]....
        /*05c4*/ 	.word	0x00010120


	//   ....[76]....
        /*05c8*/ 	.word	0x00010130


	//   ....[77]....
        /*05cc*/ 	.word	0x000104c0


	//   ....[78]....
        /*05d0*/ 	.word	0x000104e0


	//   ....[79]....
        /*05d4*/ 	.word	0x00010690


	//   ....[80]....
        /*05d8*/ 	.word	0x000106a0


	//   ....[81]....
        /*05dc*/ 	.word	0x00010850


	//   ....[82]....
        /*05e0*/ 	.word	0x00010870


	//   ....[83]....
        /*05e4*/ 	.word	0x00010a20


	//   ....[84]....
        /*05e8*/ 	.word	0x00010a30


	//   ....[85]....
        /*05ec*/ 	.word	0x00010dd0


	//   ....[86]....
        /*05f0*/ 	.word	0x00010df0


	//   ....[87]....
        /*05f4*/ 	.word	0x00011c20


	//   ....[88]....
        /*05f8*/ 	.word	0x00011c30


	//   ....[89]....
        /*05fc*/ 	.word	0x00013150


	//   ....[90]....
        /*0600*/ 	.word	0x00013170


	//   ....[91]....
        /*0604*/ 	.word	0x00013330


	//   ....[92]....
        /*0608*/ 	.word	0x00013340


	//   ....[93]....
        /*060c*/ 	.word	0x000134f0


	//   ....[94]....
        /*0610*/ 	.word	0x00013510


	//   ....[95]....
        /*0614*/ 	.word	0x000136c0


	//   ....[96]....
        /*0618*/ 	.word	0x000136d0


	//   ....[97]....
        /*061c*/ 	.word	0x00013920


	//   ....[98]....
        /*0620*/ 	.word	0x00013940


	//   ....[99]....
        /*0624*/ 	.word	0x00013a60


	//   ....[100]....
        /*0628*/ 	.word	0x00013aa0


	//   ....[101]....
        /*062c*/ 	.word	0x00013ad0


	//   ....[102]....
        /*0630*/ 	.word	0x00013b00


	//   ....[103]....
        /*0634*/ 	.word	0x00013b30


	//   ....[104]....
        /*0638*/ 	.word	0x00013b60


	//   ....[105]....
        /*063c*/ 	.word	0x00013cb0


	//   ....[106]....
        /*0640*/ 	.word	0x00013cf0


	//   ....[107]....
        /*0644*/ 	.word	0x00013d20


	//   ....[108]....
        /*0648*/ 	.word	0x00013d50


	//   ....[109]....
        /*064c*/ 	.word	0x00013d80


	//   ....[110]....
        /*0650*/ 	.word	0x00013db0


	//   ....[111]....
        /*0654*/ 	.word	0x00013e40


	//   ....[112]....
        /*0658*/ 	.word	0x00013e80


	//   ....[113]....
        /*065c*/ 	.word	0x00013e90


	//   ....[114]....
        /*0660*/ 	.word	0x00013ef0


	//   ....[115]....
        /*0664*/ 	.word	0x000148a0


	//   ....[116]....
        /*0668*/ 	.word	0x00014900


	//   ....[117]....
        /*066c*/ 	.word	0x00014950


	//   ....[118]....
        /*0670*/ 	.word	0x000149a0


	//   ....[119]....
        /*0674*/ 	.word	0x000149f0


	//   ....[120]....
        /*0678*/ 	.word	0x00014a60


	//   ....[121]....
        /*067c*/ 	.word	0x00014ab0


	//   ....[122]....
        /*0680*/ 	.word	0x00014b20


	//   ....[123]....
        /*0684*/ 	.word	0x00014b90


	//   ....[124]....
        /*0688*/ 	.word	0x00014c00


	//   ....[125]....
        /*068c*/ 	.word	0x00014c70


	//   ....[126]....
        /*0690*/ 	.word	0x00014ce0


	//   ....[127]....
        /*0694*/ 	.word	0x00014d50


	//   ....[128]....
        /*0698*/ 	.word	0x00014db0


	//   ....[129]....
        /*069c*/ 	.word	0x00014e20


	//   ....[130]....
        /*06a0*/ 	.word	0x00014e90


	//   ....[131]....
        /*06a4*/ 	.word	0x00014f00


	//   ....[132]....
        /*06a8*/ 	.word	0x00014f60


	//   ....[133]....
        /*06ac*/ 	.word	0x00014fd0


	//   ....[134]....
        /*06b0*/ 	.word	0x00015040


	//   ....[135]....
        /*06b4*/ 	.word	0x00015200


	//   ....[136]....
        /*06b8*/ 	.word	0x00015260


	//   ....[137]....
        /*06bc*/ 	.word	0x000152d0


	//   ....[138]....
        /*06c0*/ 	.word	0x00015340


	//   ....[139]....
        /*06c4*/ 	.word	0x00015780


	//   ....[140]....
        /*06c8*/ 	.word	0x000157d0


	//   ....[141]....
        /*06cc*/ 	.word	0x00015820


	//   ....[142]....
        /*06d0*/ 	.word	0x00015860


	//   ....[143]....
        /*06d4*/ 	.word	0x000158d0


	//   ....[144]....
        /*06d8*/ 	.word	0x00015940


	//   ....[145]....
        /*06dc*/ 	.word	0x00015b00


	//   ....[146]....
        /*06e0*/ 	.word	0x00015b60


	//   ....[147]....
        /*06e4*/ 	.word	0x00015bd0


	//   ....[148]....
        /*06e8*/ 	.word	0x00015c40


	//   ....[149]....
        /*06ec*/ 	.word	0x00015e00


	//   ....[150]....
        /*06f0*/ 	.word	0x00015e60


	//   ....[151]....
        /*06f4*/ 	.word	0x00015ed0


	//   ....[152]....
        /*06f8*/ 	.word	0x00015f40


	//   ....[153]....
        /*06fc*/ 	.word	0x00016380


	//   ....[154]....
        /*0700*/ 	.word	0x000163c0


	//   ....[155]....
        /*0704*/ 	.word	0x00016410


	//   ....[156]....
        /*0708*/ 	.word	0x00016450


	//   ....[157]....
        /*070c*/ 	.word	0x000164b0


	//   ....[158]....
        /*0710*/ 	.word	0x00016520


	//   ....[159]....
        /*0714*/ 	.word	0x00016590


	//   ....[160]....
        /*0718*/ 	.word	0x00016710


	//   ....[161]....
        /*071c*/ 	.word	0x00016770


	//   ....[162]....
        /*0720*/ 	.word	0x000167c0


	//   ....[163]....
        /*0724*/ 	.word	0x00016800


	//   ....[164]....
        /*0728*/ 	.word	0x00016850


	//   ....[165]....
        /*072c*/ 	.word	0x00016890


	//   ....[166]....
        /*0730*/ 	.word	0x000168e0


	//   ....[167]....
        /*0734*/ 	.word	0x00016930


	//   ....[168]....
        /*0738*/ 	.word	0x00016980


	//   ....[169]....
        /*073c*/ 	.word	0x000169c0


	//   ....[170]....
        /*0740*/ 	.word	0x00016a30


	//   ....[171]....
        /*0744*/ 	.word	0x00016aa0


	//   ....[172]....
        /*0748*/ 	.word	0x00016b10


	//   ....[173]....
        /*074c*/ 	.word	0x00016b70


	//   ....[174]....
        /*0750*/ 	.word	0x00016be0


	//   ....[175]....
        /*0754*/ 	.word	0x00016c50


	//   ....[176]....
        /*0758*/ 	.word	0x00016cc0


	//   ....[177]....
        /*075c*/ 	.word	0x00016d20


	//   ....[178]....
        /*0760*/ 	.word	0x00016d90


	//   ....[179]....
        /*0764*/ 	.word	0x00016e00


	//   ....[180]....
        /*0768*/ 	.word	0x00016e70


	//   ....[181]....
        /*076c*/ 	.word	0x00016ed0


	//   ....[182]....
        /*0770*/ 	.word	0x00016f40


	//   ....[183]....
        /*0774*/ 	.word	0x00016fb0


	//   ....[184]....
        /*0778*/ 	.word	0x00017020


	//   ....[185]....
        /*077c*/ 	.word	0x00017080


	//   ....[186]....
        /*0780*/ 	.word	0x000170f0


	//   ....[187]....
        /*0784*/ 	.word	0x00017160


	//   ....[188]....
        /*0788*/ 	.word	0x000171d0


	//   ....[189]....
        /*078c*/ 	.word	0x00017230


	//   ....[190]....
        /*0790*/ 	.word	0x000172a0


	//   ....[191]....
        /*0794*/ 	.word	0x00017310


	//   ....[192]....
        /*0798*/ 	.word	0x00017360


	//   ....[193]....
        /*079c*/ 	.word	0x000173a0


	//   ....[194]....
        /*07a0*/ 	.word	0x000173f0


	//   ....[195]....
        /*07a4*/ 	.word	0x00017440


	//   ....[196]....
        /*07a8*/ 	.word	0x00017490


	//   ....[197]....
        /*07ac*/ 	.word	0x00017500


	//   ....[198]....
        /*07b0*/ 	.word	0x00017550


	//   ....[199]....
        /*07b4*/ 	.word	0x000175a0


	//   ....[200]....
        /*07b8*/ 	.word	0x000175f0


	//   ....[201]....
        /*07bc*/ 	.word	0x00017640


	//   ....[202]....
        /*07c0*/ 	.word	0x00017690


	//   ....[203]....
        /*07c4*/ 	.word	0x00017700


	//   ....[204]....
        /*07c8*/ 	.word	0x00017750


	//   ....[205]....
        /*07cc*/ 	.word	0x000177c0


	//   ....[206]....
        /*07d0*/ 	.word	0x00017820


	//   ....[207]....
        /*07d4*/ 	.word	0x00017890


	//----- nvinfo : EIATTR_EXIT_INSTR_OFFSETS
	.align		4
.L_552:
        /*07d8*/ 	.byte	0x04, 0x1c
        /*07da*/ 	.short	(.L_554 - .L_553)


	//   ....[0]....
.L_553:
        /*07dc*/ 	.word	0x00000fe0


	//   ....[1]....
        /*07e0*/ 	.word	0x00014860


	//----- nvinfo : EIATTR_MAX_THREADS
	.align		4
.L_554:
        /*07e4*/ 	.byte	0x04, 0x05
        /*07e6*/ 	.short	(.L_556 - .L_555)
.L_555:
        /*07e8*/ 	.word	0x00000100
        /*07ec*/ 	.word	0x00000001
        /*07f0*/ 	.word	0x00000001


	//----- nvinfo : EIATTR_CRS_STACK_SIZE
	.align		4
.L_556:
        /*07f4*/ 	.byte	0x04, 0x1e
        /*07f6*/ 	.short	(.L_558 - .L_557)
.L_557:
        /*07f8*/ 	.word	0x00000000
.L_558:


//--------------------- .nv.info._ZN7cutlass13device_kernelIN5flash19enable_sm80_to_sm89INS1_16FlashAttnFwdSm80INS1_25CollectiveMainloopFwdSm80ILi8ELi1ELb0EN4cute5tupleIJNS5_1CILi128EEENS7_ILi48EEENS7_ILi256EEEEEELi256ENS_6half_tEfNS_4arch4Sm80ELb1ELb0ELb1ELb1ELb1ELb1ELb1ELb1EEENS1_21CollectiveEpilogueFwdINS6_IJS8_SA_S9_EEENS6_IJNS7_ILi1EEESI_SI_EEESC_SE_Li256ELb1ELb1ELb1ELb0EEENS1_36VarlenDynamicPersistentTileSchedulerILi128ELi48ELi256ELi256ELb1ELb1ELb0ELb1ELb1ELb1EEEEEEEEEvNT_6ParamsE --------------------------
	.section	.nv.info._ZN7cutlass13device_kernelIN5flash19enable_sm80_to_sm89INS1_16FlashAttnFwdSm80INS1_25CollectiveMainloopFwdSm80ILi8ELi1ELb0EN4cute5tupleIJNS5_1CILi128EEENS7_ILi48EEENS7_ILi256EEEEEELi256ENS_6half_tEfNS_4arch4Sm80ELb1ELb0ELb1ELb1ELb1ELb1ELb1ELb1EEENS1_21CollectiveEpilogueFwdINS6_IJS8_SA_S9_EEENS6_IJNS7_ILi1EEESI_SI_EEESC_SE_Li256ELb1ELb1ELb1ELb0EEENS1_36VarlenDynamicPersistentTileSchedulerILi128ELi48ELi256ELi256ELb1ELb1ELb0ELb1ELb1ELb1EEEEEEEEEvNT_6ParamsE,"",@"SHT_CUDA_INFO"
	.sectionflags	@""
	.align	4


	//----- nvinfo : EIATTR_CUDA_API_VERSION
	.align		4
        /*0000*/ 	.byte	0x04, 0x37
        /*0002*/ 	.short	(.L_560 - .L_559)
.L_559:
        /*0004*/ 	.word	0x00000082


	//----- nvinfo : EIATTR_SW2861232_WAR
	.align		4
.L_560:
        /*0008*/ 	.byte	0x01, 0x35
	.zero		2


	//----- nvinfo : EIATTR_PARAM_CBANK
	.align		4
        /*000c*/ 	.byte	0x04, 0x0a
        /*000e*/ 	.short	(.L_562 - .L_561)
	.align		4
.L_561:
        /*0010*/ 	.word	index@(.nv.constant0._ZN7cutlass13device_kernelIN5flash19enable_sm80_to_sm89INS1_16FlashAttnFwdSm80INS1_25CollectiveMainloopFwdSm80ILi8ELi1ELb0EN4cute5tupleIJNS5_1CILi128EEENS7_ILi48EEENS7_ILi256EEEEEELi256ENS_6half_tEfNS_4arch4Sm80ELb1ELb0ELb1ELb1ELb1ELb1ELb1ELb1EEENS1_21CollectiveEpilogueFwdINS6_IJS8_SA_S9_EEENS6_IJNS7_ILi1EEESI_SI_EEESC_SE_Li256ELb1ELb1ELb1ELb0EEENS1_36VarlenDynamicPersistentTileSchedulerILi128ELi48ELi256ELi256ELb1ELb1ELb0ELb1ELb1ELb1EEEEEEEEEvNT_6ParamsE)
        /*0014*/ 	.short	0x0160
        /*0016*/ 	.short	0x0438


	//----- nvinfo : EIATTR_CBANK_PARAM_SIZE
	.align		4
.L_562:
        /*0018*/ 	.byte	0x03, 0x19
        /*001a*/ 	.short	0x0438


	//----- nvinfo : EIATTR_KPARAM_INFO
	.align		4
        /*001c*/ 	.byte	0x04, 0x17
        /*001e*/ 	.short	(.L_564 - .L_563)
.L_563:
        /*0020*/ 	.word	0x00000000
        /*0024*/ 	.short	0x0000
        /*0026*/ 	.short	0x0000
        /*0028*/ 	.byte	0x00, 0xf0, 0xe1, 0x10


	//----- nvinfo : EIATTR_MAXREG_COUNT
	.align		4
.L_564:
        /*002c*/ 	.byte	0x03, 0x1b
        /*002e*/ 	.short	0x00ff


	//----- nvinfo : EIATTR_NUM_BARRIERS
	.align		4
        /*0030*/ 	.byte	0x02, 0x4c
        /*0032*/ 	.byte	0x06
	.zero		1


	//----- nvinfo : EIATTR_ANNOTATIONS
	.align		4
        /*0034*/ 	.byte	0x04, 0x55
        /*0036*/ 	.short	(.L_566 - .L_565)


	//   ....[0]....
.L_565:
        /* <DEDUP_REMOVED lines=171> */


	//----- nvinfo : EIATTR_MERCURY_ISA_VERSION
	.align		4
.L_566:
        /*0ad8*/ 	.byte	0x03, 0x5f
        /*0ada*/ 	.short	0x0000


	//----- nvinfo : EIATTR_INT_WARP_WIDE_INSTR_OFFSETS
	.align		4
        /*0adc*/ 	.byte	0x04, 0x31
        /*0ade*/ 	.short	(.L_568 - .L_567)


	//   ....[0]....
.L_567:
        /*0ae0*/ 	.word	0x0001dde0


	//   ....[1]....
        /*0ae4*/ 	.word	0x0001de50


	//----- nvinfo : EIATTR_COOP_GROUP_MASK_REGIDS
	.align		4
.L_568:
        /*0ae8*/ 	.byte	0x04, 0x29
        /*0aea*/ 	.short	(.L_570 - .L_569)


	//   ....[0]....
.L_569:
        /*0aec*/ 	.word	0xffffffff


	//   ....[1]....
        /*0af0*/ 	.word	0xffffffff


	//   ....[2]....
        /*0af4*/ 	.word	0xffffffff


	//   ....[3]....
        /*0af8*/ 	.word	0xffffffff


	//   ....[4]....
        /*0afc*/ 	.word	0xffffffff


	//   ....[5]....
        /*0b00*/ 	.word	0xffffffff


	//   ....[6]....
        /*0b04*/ 	.word	0xffffffff


	//   ....[7]....
        /*0b08*/ 	.word	0xffffffff


	//   ....[8]....
        /*0b0c*/ 	.word	0xffffffff


	//   ....[9]....
        /*0b10*/ 	.word	0xffffffff


	//   ....[10]....
        /*0b14*/ 	.word	0xffffffff


	//   ....[11]....
        /*0b18*/ 	.word	0xffffffff


	//   ....[12]....
        /*0b1c*/ 	.word	0xffffffff


	//   ....[13]....
        /*0b20*/ 	.word	0xffffffff


	//   ....[14]....
        /*0b24*/ 	.word	0xffffffff


	//   ....[15]....
        /*0b28*/ 	.word	0xffffffff


	//   ....[16]....
        /*0b2c*/ 	.word	0xffffffff


	//   ....[17]....
        /*0b30*/ 	.word	0xffffffff


	//   ....[18]....
        /*0b34*/ 	.word	0xffffffff


	//   ....[19]....
        /*0b38*/ 	.word	0xffffffff


	//   ....[20]....
        /*0b3c*/ 	.word	0xffffffff


	//   ....[21]....
        /*0b40*/ 	.word	0xffffffff


	//   ....[22]....
        /*0b44*/ 	.word	0xffffffff


	//   ....[23]....
        /*0b48*/ 	.word	0xffffffff


	//   ....[24]....
        /*0b4c*/ 	.word	0xffffffff


	//   ....[25]....
        /*0b50*/ 	.word	0xffffffff


	//   ....[26]....
        /*0b54*/ 	.word	0xffffffff


	//   ....[27]....
        /*0b58*/ 	.word	0xffffffff


	//   ....[28]....
        /*0b5c*/ 	.word	0xffffffff


	//   ....[29]....
        /*0b60*/ 	.word	0xffffffff


	//   ....[30]....
        /*0b64*/ 	.word	0xffffffff


	//   ....[31]....
        /*0b68*/ 	.word	0xffffffff


	//   ....[32]....
        /*0b6c*/ 	.word	0xffffffff


	//   ....[33]....
        /*0b70*/ 	.word	0xffffffff


	//   ....[34]....
        /*0b74*/ 	.word	0xffffffff


	//   ....[35]....
        /*0b78*/ 	.word	0xffffffff


	//   ....[36]....
        /*0b7c*/ 	.word	0xffffffff


	//   ....[37]....
        /*0b80*/ 	.word	0xffffffff


	//   ....[38]....
        /*0b84*/ 	.word	0xffffffff


	//   ....[39]....
        /*0b88*/ 	.word	0xffffffff


	//   ....[40]....
        /*0b8c*/ 	.word	0xffffffff


	//   ....[41]....
        /*0b90*/ 	.word	0xffffffff


	//   ....[42]....
        /*0b94*/ 	.word	0xffffffff


	//   ....[43]....
        /*0b98*/ 	.word	0xffffffff


	//   ....[44]....
        /*0b9c*/ 	.word	0xffffffff


	//   ....[45]....
        /*0ba0*/ 	.word	0xffffffff


	//   ....[46]....
        /*0ba4*/ 	.word	0xffffffff


	//   ....[47]....
        /*0ba8*/ 	.word	0xffffffff


	//   ....[48]....
        /*0bac*/ 	.word	0xffffffff


	//   ....[49]....
        /*0bb0*/ 	.word	0xffffffff


	//   ....[50]....
        /*0bb4*/ 	.word	0xffffffff


	//   ....[51]....
        /*0bb8*/ 	.word	0xffffffff


	//   ....[52]....
        /*0bbc*/ 	.word	0xffffffff


	//   ....[53]....
        /*0bc0*/ 	.word	0xffffffff


	//   ....[54]....
        /*0bc4*/ 	.word	0xffffffff


	//   ....[55]....
        /*0bc8*/ 	.word	0xffffffff


	//   ....[56]....
        /*0bcc*/ 	.word	0xffffffff


	//   ....[57]....
        /*0bd0*/ 	.word	0xffffffff


	//   ....[58]....
        /*0bd4*/ 	.word	0xffffffff


	//   ....[59]....
        /*0bd8*/ 	.word	0xffffffff


	//   ....[60]....
        /*0bdc*/ 	.word	0xffffffff


	//   ....[61]....
        /*0be0*/ 	.word	0xffffffff


	//   ....[62]....
        /*0be4*/ 	.word	0xffffffff


	//   ....[63]....
        /*0be8*/ 	.word	0xffffffff


	//   ....[64]....
        /*0bec*/ 	.word	0xffffffff


	//   ....[65]....
        /*0bf0*/ 	.word	0xffffffff


	//   ....[66]....
        /*0bf4*/ 	.word	0xffffffff


	//   ....[67]....
        /*0bf8*/ 	.word	0xffffffff


	//   ....[68]....
        /*0bfc*/ 	.word	0xffffffff


	//   ....[69]....
        /*0c00*/ 	.word	0xffffffff


	//   ....[70]....
        /*0c04*/ 	.word	0xffffffff


	//   ....[71]....
        /*0c08*/ 	.word	0xffffffff


	//   ....[72]....
        /*0c0c*/ 	.word	0xffffffff


	//   ....[73]....
        /*0c10*/ 	.word	0xffffffff


	//   ....[74]....
        /*0c14*/ 	.word	0xffffffff


	//   ....[75]....
        /*0c18*/ 	.word	0xffffffff


	//   ....[76]....
        /*0c1c*/ 	.word	0xffffffff


	//   ....[77]....
        /*0c20*/ 	.word	0xffffffff


	//   ....[78]....
        /*0c24*/ 	.word	0xffffffff


	//   ....[79]....
        /*0c28*/ 	.word	0xffffffff


	//   ....[80]....
        /*0c2c*/ 	.word	0xffffffff


	//   ....[81]....
        /*0c30*/ 	.word	0xffffffff


	//   ....[82]....
        /*0c34*/ 	.word	0xffffffff


	//   ....[83]....
        /*0c38*/ 	.word	0xffffffff


	//   ....[84]....
        /*0c3c*/ 	.word	0xffffffff


	//   ....[85]....
        /*0c40*/ 	.word	0xffffffff


	//   ....[86]....
        /*0c44*/ 	.word	0xffffffff


	//   ....[87]....
        /*0c48*/ 	.word	0xffffffff


	//   ....[88]....
        /*0c4c*/ 	.word	0xffffffff


	//   ....[89]....
        /*0c50*/ 	.word	0xffffffff


	//   ....[90]....
        /*0c54*/ 	.word	0xffffffff


	//   ....[91]....
        /*0c58*/ 	.word	0xffffffff


	//   ....[92]....
        /*0c5c*/ 	.word	0xffffffff


	//   ....[93]....
        /*0c60*/ 	.word	0xffffffff


	//   ....[94]....
        /*0c64*/ 	.word	0xffffffff


	//   ....[95]....
        /*0c68*/ 	.word	0xffffffff


	//   ....[96]....
        /*0c6c*/ 	.word	0xffffffff


	//   ....[97]....
        /*0c70*/ 	.word	0xffffffff


	//   ....[98]....
        /*0c74*/ 	.word	0xffffffff


	//   ....[99]....
        /*0c78*/ 	.word	0xffffffff


	//   ....[100]....
        /*0c7c*/ 	.word	0xffffffff


	//   ....[101]....
        /*0c80*/ 	.word	0xffffffff


	//   ....[102]....
        /*0c84*/ 	.word	0xffffffff


	//   ....[103]....
        /*0c88*/ 	.word	0xffffffff


	//   ....[104]....
        /*0c8c*/ 	.word	0xffffffff


	//   ....[105]....
        /*0c90*/ 	.word	0xffffffff


	//   ....[106]....
        /*0c94*/ 	.word	0xffffffff


	//   ....[107]....
        /*0c98*/ 	.word	0xffffffff


	//   ....[108]....
        /*0c9c*/ 	.word	0xffffffff


	//   ....[109]....
        /*0ca0*/ 	.word	0xffffffff


	//   ....[110]....
        /*0ca4*/ 	.word	0xffffffff


	//   ....[111]....
        /*0ca8*/ 	.word	0xffffffff


	//   ....[112]....
        /*0cac*/ 	.word	0xffffffff


	//   ....[113]....
        /*0cb0*/ 	.word	0xffffffff


	//   ....[114]....
        /*0cb4*/ 	.word	0xffffffff


	//   ....[115]....
        /*0cb8*/ 	.word	0xffffffff


	//   ....[116]....
        /*0cbc*/ 	.word	0xffffffff


	//   ....[117]....
        /*0cc0*/ 	.word	0xffffffff


	//   ....[118]....
        /*0cc4*/ 	.word	0xffffffff


	//   ....[119]....
        /*0cc8*/ 	.word	0xffffffff


	//   ....[120]....
        /*0ccc*/ 	.word	0xffffffff


	//   ....[121]....
        /*0cd0*/ 	.word	0xffffffff


	//   ....[122]....
        /*0cd4*/ 	.word	0xffffffff


	//   ....[123]....
        /*0cd8*/ 	.word	0xffffffff


	//   ....[124]....
        /*0cdc*/ 	.word	0xffffffff


	//   ....[125]....
        /*0ce0*/ 	.word	0xffffffff


	//   ....[126]....
        /*0ce4*/ 	.word	0xffffffff


	//   ....[127]....
        /*0ce8*/ 	.word	0xffffffff


	//   ....[128]....
        /*0cec*/ 	.word	0xffffffff


	//   ....[129]....
        /*0cf0*/ 	.word	0xffffffff


	//   ....[130]....
        /*0cf4*/ 	.word	0xffffffff


	//   ....[131]....
        /*0cf8*/ 	.word	0xffffffff


	//   ....[132]....
        /*0cfc*/ 	.word	0xffffffff


	//   ....[133]....
        /*0d00*/ 	.word	0xffffffff


	//   ....[134]....
        /*0d04*/ 	.word	0xffffffff


	//   ....[135]....
        /*0d08*/ 	.word	0xffffffff


	//   ....[136]....
        /*0d0c*/ 	.word	0xffffffff


	//   ....[137]....
        /*0d10*/ 	.word	0xffffffff


	//   ....[138]....
        /*0d14*/ 	.word	0xffffffff


	//   ....[139]....
        /*0d18*/ 	.word	0xffffffff


	//   ....[140]....
        /*0d1c*/ 	.word	0xffffffff


	//   ....[141]....
        /*0d20*/ 	.word	0xffffffff


	//   ....[142]....
        /*0d24*/ 	.word	0xffffffff


	//   ....[143]....
        /*0d28*/ 	.word	0xffffffff


	//   ....[144]....
        /*0d2c*/ 	.word	0xffffffff


	//   ....[145]....
        /*0d30*/ 	.word	0xffffffff


	//   ....[146]....
        /*0d34*/ 	.word	0xffffffff


	//   ....[147]....
        /*0d38*/ 	.word	0xffffffff


	//   ....[148]....
        /*0d3c*/ 	.word	0xffffffff


	//   ....[149]....
        /*0d40*/ 	.word	0xffffffff


	//   ....[150]....
        /*0d44*/ 	.word	0xffffffff


	//   ....[151]....
        /*0d48*/ 	.word	0xffffffff


	//   ....[152]....
        /*0d4c*/ 	.word	0xffffffff


	//   ....[153]....
        /*0d50*/ 	.word	0xffffffff


	//   ....[154]....
        /*0d54*/ 	.word	0xffffffff


	//   ....[155]....
        /*0d58*/ 	.word	0xffffffff


	//   ....[156]....
        /*0d5c*/ 	.word	0xffffffff


	//   ....[157]....
        /*0d60*/ 	.word	0xffffffff


	//   ....[158]....
        /*0d64*/ 	.word	0xffffffff


	//   ....[159]....
        /*0d68*/ 	.word	0xffffffff


	//   ....[160]....
        /*0d6c*/ 	.word	0xffffffff


	//   ....[161]....
        /*0d70*/ 	.word	0xffffffff


	//   ....[162]....
        /*0d74*/ 	.word	0xffffffff


	//   ....[163]....
        /*0d78*/ 	.word	0xffffffff


	//   ....[164]....
        /*0d7c*/ 	.word	0xffffffff


	//   ....[165]....
        /*0d80*/ 	.word	0xffffffff


	//   ....[166]....
        /*0d84*/ 	.word	0xffffffff


	//   ....[167]....
        /*0d88*/ 	.word	0xffffffff


	//   ....[168]....
        /*0d8c*/ 	.word	0xffffffff


	//   ....[169]....
        /*0d90*/ 	.word	0xffffffff


	//   ....[170]....
        /*0d94*/ 	.word	0xffffffff


	//   ....[171]....
        /*0d98*/ 	.word	0xffffffff


	//   ....[172]....
        /*0d9c*/ 	.word	0xffffffff


	//   ....[173]....
        /*0da0*/ 	.word	0xffffffff


	//   ....[174]....
        /*0da4*/ 	.word	0xffffffff


	//   ....[175]....
        /*0da8*/ 	.word	0xffffffff


	//   ....[176]....
        /*0dac*/ 	.word	0xffffffff


	//   ....[177]....
        /*0db0*/ 	.word	0xffffffff


	//   ....[178]....
        /*0db4*/ 	.word	0xffffffff


	//   ....[179]....
        /*0db8*/ 	.word	0xffffffff


	//   ....[180]....
        /*0dbc*/ 	.word	0xffffffff


	//   ....[181]....
        /*0dc0*/ 	.word	0xffffffff


	//   ....[182]....
        /*0dc4*/ 	.word	0xffffffff


	//   ....[183]....
        /*0dc8*/ 	.word	0xffffffff


	//   ....[184]....
        /*0dcc*/ 	.word	0xffffffff


	//   ....[185]....
        /*0dd0*/ 	.word	0xffffffff


	//   ....[186]....
        /*0dd4*/ 	.word	0xffffffff


	//   ....[187]....
        /*0dd8*/ 	.word	0xffffffff


	//   ....[188]....
        /*0ddc*/ 	.word	0xffffffff


	//   ....[189]....
        /*0de0*/ 	.word	0xffffffff


	//   ....[190]....
        /*0de4*/ 	.word	0xffffffff


	//   ....[191]....
        /*0de8*/ 	.word	0xffffffff


	//   ....[192]....
        /*0dec*/ 	.word	0xffffffff


	//   ....[193]....
        /*0df0*/ 	.word	0xffffffff


	//   ....[194]....
        /*0df4*/ 	.word	0xffffffff


	//   ....[195]....
        /*0df8*/ 	.word	0xffffffff


	//   ....[196]....
        /*0dfc*/ 	.word	0xffffffff


	//   ....[197]....
        /*0e00*/ 	.word	0xffffffff


	//   ....[198]....
        /*0e04*/ 	.word	0xffffffff


	//   ....[199]....
        /*0e08*/ 	.word	0xffffffff


	//   ....[200]....
        /*0e0c*/ 	.word	0xffffffff


	//   ....[201]....
        /*0e10*/ 	.word	0xffffffff


	//   ....[202]....
        /*0e14*/ 	.word	0xffffffff


	//   ....[203]....
        /*0e18*/ 	.word	0xffffffff


	//   ....[204]....
        /*0e1c*/ 	.word	0xffffffff


	//   ....[205]....
        /*0e20*/ 	.word	0xffffffff


	//   ....[206]....
        /*0e24*/ 	.word	0xffffffff


	//   ....[207]....
        /*0e28*/ 	.word	0xffffffff


	//   ....[208]....
        /*0e2c*/ 	.word	0xffffffff


	//   ....[209]....
        /*0e30*/ 	.word	0xffffffff


	//   ....[210]....
        /*0e34*/ 	.word	0xffffffff


	//   ....[211]....
        /*0e38*/ 	.word	0xffffffff


	//   ....[212]....
        /*0e3c*/ 	.word	0xffffffff


	//   ....[213]....
        /*0e40*/ 	.word	0xffffffff


	//   ....[214]....
        /*0e44*/ 	.word	0xffffffff


	//   ....[215]....
        /*0e48*/ 	.word	0xffffffff


	//   ....[216]....
        /*0e4c*/ 	.word	0xffffffff


	//   ....[217]....
        /*0e50*/ 	.word	0xffffffff


	//   ....[218]....
        /*0e54*/ 	.word	0xffffffff


	//   ....[219]....
        /*0e58*/ 	.word	0xffffffff


	//   ....[220]....
        /*0e5c*/ 	.word	0xffffffff


	//   ....[221]....
        /*0e60*/ 	.word	0xffffffff


	//   ....[222]....
        /*0e64*/ 	.word	0xffffffff


	//   ....[223]....
        /*0e68*/ 	.word	0xffffffff


	//   ....[224]....
        /*0e6c*/ 	.word	0xffffffff


	//   ....[225]....
        /*0e70*/ 	.word	0xffffffff


	//   ....[226]....
        /*0e74*/ 	.word	0xffffffff


	//   ....[227]....
        /*0e78*/ 	.word	0xffffffff


	//   ....[228]....
        /*0e7c*/ 	.word	0xffffffff


	//   ....[229]....
        /*0e80*/ 	.word	0xffffffff


	//   ....[230]....
        /*0e84*/ 	.word	0xffffffff


	//   ....[231]....
        /*0e88*/ 	.word	0xffffffff


	//   ....[232]....
        /*0e8c*/ 	.word	0xffffffff


	//   ....[233]....
        /*0e90*/ 	.word	0xffffffff


	//   ....[234]....
        /*0e94*/ 	.word	0xffffffff


	//   ....[235]....
        /*0e98*/ 	.word	0xffffffff


	//   ....[236]....
        /*0e9c*/ 	.word	0xffffffff


	//   ....[237]....
        /*0ea0*/ 	.word	0xffffffff


	//   ....[238]....
        /*0ea4*/ 	.word	0xffffffff


	//   ....[239]....
        /*0ea8*/ 	.word	0xffffffff


	//   ....[240]....
        /*0eac*/ 	.word	0xffffffff


	//   ....[241]....
        /*0eb0*/ 	.word	0xffffffff


	//   ....[242]....
        /*0eb4*/ 	.word	0xffffffff


	//   ....[243]....
        /*0eb8*/ 	.word	0xffffffff


	//   ....[244]....
        /*0ebc*/ 	.word	0xffffffff


	//   ....[245]....
        /*0ec0*/ 	.word	0xffffffff


	//   ....[246]....
        /*0ec4*/ 	.word	0xffffffff


	//   ....[247]....
        /*0ec8*/ 	.word	0xffffffff


	//   ....[248]....
        /*0ecc*/ 	.word	0xffffffff


	//   ....[249]....
        /*0ed0*/ 	.word	0xffffffff


	//   ....[250]....
        /*0ed4*/ 	.word	0xffffffff


	//   ....[251]....
        /*0ed8*/ 	.word	0xffffffff


	//   ....[252]....
        /*0edc*/ 	.word	0xffffffff


	//   ....[253]....
        /*0ee0*/ 	.word	0xffffffff


	//   ....[254]....
        /*0ee4*/ 	.word	0xffffffff


	//   ....[255]....
        /*0ee8*/ 	.word	0xffffffff


	//   ....[0]....
        /*0eec*/ 	.word	0xffffffff


	//   ....[1]....
        /*0ef0*/ 	.word	0xffffffff


	//   ....[2]....
        /*0ef4*/ 	.word	0xffffffff


	//   ....[3]....
        /*0ef8*/ 	.word	0xffffffff


	//----- nvinfo : EIATTR_COOP_GROUP_INSTR_OFFSETS
	.align		4
.L_570:
        /*0efc*/ 	.byte	0x04, 0x28
        /*0efe*/ 	.short	(.L_572 - .L_571)


	//   ....[0]....
.L_571:
        /*0f00*/ 	.word	0x00000050


	//   ....[1]....
        /*0f04*/ 	.word	0x00000200


	//   ....[2]....
        /*0f08*/ 	.word	0x00000230


	//   ....[3]....
        /*0f0c*/ 	.word	0x00000260


	//   ....[4]....
        /*0f10*/ 	.word	0x00000290


	//   ....[5]....
        /*0f14*/ 	.word	0x000002c0


	//   ....[6]....
        /*0f18*/ 	.word	0x000002f0


	//   ....[7]....
        /*0f1c*/ 	.word	0x00000450


	//   ....[8]....
        /*0f20*/ 	.word	0x00000490


	//   ....[9]....
        /*0f24*/ 	.word	0x000004c0


	//   ....[10]....
        /*0f28*/ 	.word	0x000004f0


	//   ....[11]....
        /*0f2c*/ 	.word	0x00000520


	//   ....[12]....
        /*0f30*/ 	.word	0x00000550


	//   ....[13]....
        /*0f34*/ 	.word	0x000005e0


	//   ....[14]....
        /*0f38*/ 	.word	0x00000630


	//   ....[15]....
        /*0f3c*/ 	.word	0x00000650


	//   ....[16]....
        /*0f40*/ 	.word	0x000006b0


	//   ....[17]....
        /*0f44*/ 	.word	0x00004550


	//   ....[18]....
        /*0f48*/ 	.word	0x000045e0


	//   ....[19]....
        /*0f4c*/ 	.word	0x000055f0


	//   ....[20]....
        /*0f50*/ 	.word	0x00005600


	//   ....[21]....
        /*0f54*/ 	.word	0x00006b20


	//   ....[22]....
        /*0f58*/ 	.word	0x00006b90


	//   ....[23]....
        /*0f5c*/ 	.word	0x00007c30


	//   ....[24]....
        /*0f60*/ 	.word	0x00007c40


	//   ....[25]....
        /*0f64*/ 	.word	0x00008be0


	//   ....[26]....
        /*0f68*/ 	.word	0x00008c10


	//   ....[27]....
        /*0f6c*/ 	.word	0x00008dd0


	//   ....[28]....
        /*0f70*/ 	.word	0x00008df0


	//   ....[29]....
        /*0f74*/ 	.word	0x00009220


	//   ....[30]....
        /*0f78*/ 	.word	0x000092e0


	//   ....[31]....
        /*0f7c*/ 	.word	0x00009480


	//   ....[32]....
        /*0f80*/ 	.word	0x000094a0


	//   ....[33]....
        /*0f84*/ 	.word	0x0000a3c0


	//   ....[34]....
        /*0f88*/ 	.word	0x0000a3e0


	//   ....[35]....
        /*0f8c*/ 	.word	0x0000a570


	//   ....[36]....
        /*0f90*/ 	.word	0x0000a580


	//   ....[37]....
        /*0f94*/ 	.word	0x0000a700


	//   ....[38]....
        /*0f98*/ 	.word	0x0000a720


	//   ....[39]....
        /*0f9c*/ 	.word	0x0000a8a0


	//   ....[40]....
        /*0fa0*/ 	.word	0x0000a8b0


	//   ....[41]....
        /*0fa4*/ 	.word	0x0000acf0


	//   ....[42]....
        /*0fa8*/ 	.word	0x0000ad10


	//   ....[43]....
        /*0fac*/ 	.word	0x0000ae50


	//   ....[44]....
        /*0fb0*/ 	.word	0x0000ae60


	//   ....[45]....
        /*0fb4*/ 	.word	0x0000b210


	//   ....[46]....
        /*0fb8*/ 	.word	0x0000b230


	//   ....[47]....
        /*0fbc*/ 	.word	0x0000b250


	//   ....[48]....
        /*0fc0*/ 	.word	0x0000b270


	//   ....[49]....
        /*0fc4*/ 	.word	0x0000b750


	//   ....[50]....
        /*0fc8*/ 	.word	0x0000b790


	//   ....[51]....
        /*0fcc*/ 	.word	0x0000b7d0


	//   ....[52]....
        /*0fd0*/ 	.word	0x0000b810


	//   ....[53]....
        /*0fd4*/ 	.word	0x0000bcc0


	//   ....[54]....
        /*0fd8*/ 	.word	0x0000bd00


	//   ....[55]....
        /*0fdc*/ 	.word	0x0000bd40


	//   ....[56]....
        /*0fe0*/ 	.word	0x0000bd80


	//   ....[57]....
        /*0fe4*/ 	.word	0x0000c0e0


	//   ....[58]....
        /*0fe8*/ 	.word	0x0000c140


	//   ....[59]....
        /*0fec*/ 	.word	0x0000c2f0


	//   ....[60]....
        /*0ff0*/ 	.word	0x0000c300


	//   ....[61]....
        /*0ff4*/ 	.word	0x0000f870


	//   ....[62]....
        /*0ff8*/ 	.word	0x0000f890


	//   ....[63]....
        /*0ffc*/ 	.word	0x0000f8b0


	//   ....[64]....
        /*1000*/ 	.word	0x0000f8c0


	//   ....[65]....
        /*1004*/ 	.word	0x0000fac0


	//   ....[66]....
        /*1008*/ 	.word	0x0000fc60


	//   ....[67]....
        /*100c*/ 	.word	0x0000fca0


	//   ....[68]....
        /*1010*/ 	.word	0x0000fce0


	//   ....[69]....
        /*1014*/ 	.word	0x0000ff40


	//   ....[70]....
        /*1018*/ 	.word	0x000100e0


	//   ....[71]....
        /*101c*/ 	.word	0x00010120


	//   ....[72]....
        /*1020*/ 	.word	0x00010160


	//   ....[73]....
        /*1024*/ 	.word	0x000103f0


	//   ....[74]....
        /*1028*/ 	.word	0x00010450


	//   ....[75]....
        /*102c*/ 	.word	0x000104b0


	//   ....[76]....
        /*1030*/ 	.word	0x00010510


	//   ....[77]....
        /*1034*/ 	.word	0x00014070


	//   ....[78]....
        /*1038*/ 	.word	0x00014080


	//   ....[79]....
        /*103c*/ 	.word	0x00014290


	//   ....[80]....
        /*1040*/ 	.word	0x000142a0


	//   ....[81]....
        /*1044*/ 	.word	0x000153b0


	//   ....[82]....
        /*1048*/ 	.word	0x000153d0


	//   ....[83]....
        /*104c*/ 	.word	0x00015560


	//   ....[84]....
        /*1050*/ 	.word	0x00015570


	//   ....[85]....
        /*1054*/ 	.word	0x000157c0


	//   ....[86]....
        /*1058*/ 	.word	0x00015980


	//   ....[87]....
        /*105c*/ 	.word	0x00015c80


	//   ....[88]....
        /*1060*/ 	.word	0x00015ca0


	//   ....[89]....
        /*1064*/ 	.word	0x00015cc0


	//   ....[90]....
        /*1068*/ 	.word	0x00015ce0


	//   ....[91]....
        /*106c*/ 	.word	0x00017200


	//   ....[92]....
        /*1070*/ 	.word	0x00017220


	//   ....[93]....
        /*1074*/ 	.word	0x000173a0


	//   ....[94]....
        /*1078*/ 	.word	0x000173b0


	//   ....[95]....
        /*107c*/ 	.word	0x000183b0


	//   ....[96]....
        /*1080*/ 	.word	0x000183d0


	//   ....[97]....
        /*1084*/ 	.word	0x00018540


	//   ....[98]....
        /*1088*/ 	.word	0x00018550


	//   ....[99]....
        /*108c*/ 	.word	0x000187a0


	//   ....[100]....
        /*1090*/ 	.word	0x00018950


	//   ....[101]....
        /*1094*/ 	.word	0x00018bb0


	//   ....[102]....
        /*1098*/ 	.word	0x00018bd0


	//   ....[103]....
        /*109c*/ 	.word	0x00018cb0


	//   ....[104]....
        /*10a0*/ 	.word	0x00018cd0


	//   ....[105]....
        /*10a4*/ 	.word	0x0001a650


	//   ....[106]....
        /*10a8*/ 	.word	0x0001a660


	//   ....[107]....
        /*10ac*/ 	.word	0x0001a7e0


	//   ....[108]....
        /*10b0*/ 	.word	0x0001a7f0


	//   ....[109]....
        /*10b4*/ 	.word	0x0001b7f0


	//   ....[110]....
        /*10b8*/ 	.word	0x0001b810


	//   ....[111]....
        /*10bc*/ 	.word	0x0001b930


	//   ....[112]....
        /*10c0*/ 	.word	0x0001b940


	//   ....[113]....
        /*10c4*/ 	.word	0x0001bbf0


	//   ....[114]....
        /*10c8*/ 	.word	0x0001bc20


	//   ....[115]....
        /*10cc*/ 	.word	0x0001bc40


	//   ....[116]....
        /*10d0*/ 	.word	0x0001bc60


	//   ....[117]....
        /*10d4*/ 	.word	0x0001d3c0


	//   ....[118]....
        /*10d8*/ 	.word	0x0001d3f0


	//   ....[119]....
        /*10dc*/ 	.word	0x0001d410


	//   ....[120]....
        /*10e0*/ 	.word	0x0001d430


	//   ....[121]....
        /*10e4*/ 	.word	0x0001ecd0


	//   ....[122]....
        /*10e8*/ 	.word	0x0001ecf0


	//   ....[123]....
        /*10ec*/ 	.word	0x0001ed10


	//   ....[124]....
        /*10f0*/ 	.word	0x0001ed30


	//   ....[125]....
        /*10f4*/ 	.word	0x0001f0e0


	//   ....[126]....
        /*10f8*/ 	.word	0x0001f100


	//   ....[127]....
        /*10fc*/ 	.word	0x0001f260


	//   ....[128]....
        /*1100*/ 	.word	0x0001f270


	//   ....[129]....
        /*1104*/ 	.word	0x0001f3e0


	//   ....[130]....
        /*1108*/ 	.word	0x0001f400


	//   ....[131]....
        /*110c*/ 	.word	0x0001f570


	//   ....[132]....
        /*1110*/ 	.word	0x0001f580


	//   ....[133]....
        /*1114*/ 	.word	0x0001f910


	//   ....[134]....
        /*1118*/ 	.word	0x0001f930


	//   ....[135]....
        /*111c*/ 	.word	0x00020570


	//   ....[136]....
        /*1120*/ 	.word	0x00020580


	//   ....[137]....
        /*1124*/ 	.word	0x00021a20


	//   ....[138]....
        /*1128*/ 	.word	0x00021a40


	//   ....[139]....
        /*112c*/ 	.word	0x00021bb0


	//   ....[140]....
        /*1130*/ 	.word	0x00021bc0


	//   ....[141]....
        /*1134*/ 	.word	0x00021d30


	//   ....[142]....
        /*1138*/ 	.word	0x00021d50


	//   ....[143]....
        /*113c*/ 	.word	0x00021ec0


	//   ....[144]....
        /*1140*/ 	.word	0x00021ed0


	//   ....[145]....
        /*1144*/ 	.word	0x00022100


	//   ....[146]....
        /*1148*/ 	.word	0x00022120


	//   ....[147]....
        /*114c*/ 	.word	0x00022250


	//   ....[148]....
        /*1150*/ 	.word	0x00022290


	//   ....[149]....
        /*1154*/ 	.word	0x000222c0


	//   ....[150]....
        /*1158*/ 	.word	0x000222f0


	//   ....[151]....
        /*115c*/ 	.word	0x00022320


	//   ....[152]....
        /*1160*/ 	.word	0x00022350


	//   ....[153]....
        /*1164*/ 	.word	0x000224b0


	//   ....[154]....
        /*1168*/ 	.word	0x000224f0


	//   ....[155]....
        /*116c*/ 	.word	0x00022520


	//   ....[156]....
        /*1170*/ 	.word	0x00022550


	//   ....[157]....
        /*1174*/ 	.word	0x00022580


	//   ....[158]....
        /*1178*/ 	.word	0x000225b0


	//   ....[159]....
        /*117c*/ 	.word	0x00022640


	//   ....[160]....
        /*1180*/ 	.word	0x000226a0


	//   ....[161]....
        /*1184*/ 	.word	0x000226b0


	//   ....[162]....
        /*1188*/ 	.word	0x00022710


	//   ....[163]....
        /*118c*/ 	.word	0x00023170


	//   ....[164]....
        /*1190*/ 	.word	0x000231d0


	//   ....[165]....
        /*1194*/ 	.word	0x00023230


	//   ....[166]....
        /*1198*/ 	.word	0x00023290


	//   ....[167]....
        /*119c*/ 	.word	0x000232f0


	//   ....[168]....
        /*11a0*/ 	.word	0x00023360


	//   ....[169]....
        /*11a4*/ 	.word	0x000233b0


	//   ....[170]....
        /*11a8*/ 	.word	0x00023410


	//   ....[171]....
        /*11ac*/ 	.word	0x00023480


	//   ....[172]....
        /*11b0*/ 	.word	0x000234e0


	//   ....[173]....
        /*11b4*/ 	.word	0x00023550


	//   ....[174]....
        /*11b8*/ 	.word	0x000235c0


	//   ....[175]....
        /*11bc*/ 	.word	0x00023630


	//   ....[176]....
        /*11c0*/ 	.word	0x00023690


	//   ....[177]....
        /*11c4*/ 	.word	0x00023700


	//   ....[178]....
        /*11c8*/ 	.word	0x00023770


	//   ....[179]....
        /*11cc*/ 	.word	0x000237e0


	//   ....[180]....
        /*11d0*/ 	.word	0x00023840


	//   ....[181]....
        /*11d4*/ 	.word	0x000238b0


	//   ....[182]....
        /*11d8*/ 	.word	0x00023910


	//   ....[183]....
        /*11dc*/ 	.word	0x00023980


	//   ....[184]....
        /*11e0*/ 	.word	0x000239f0


	//   ....[185]....
        /*11e4*/ 	.word	0x00023a60


	//   ....[186]....
        /*11e8*/ 	.word	0x00023ac0


	//   ....[187]....
        /*11ec*/ 	.word	0x00023b30


	//   ....[188]....
        /*11f0*/ 	.word	0x00023ba0


	//   ....[189]....
        /*11f4*/ 	.word	0x00023ee0


	//   ....[190]....
        /*11f8*/ 	.word	0x00023f30


	//   ....[191]....
        /*11fc*/ 	.word	0x00023f80


	//   ....[192]....
        /*1200*/ 	.word	0x00023fd0


	//   ....[193]....
        /*1204*/ 	.word	0x00024040


	//   ....[194]....
        /*1208*/ 	.word	0x000240b0


	//   ....[195]....
        /*120c*/ 	.word	0x00024120


	//   ....[196]....
        /*1210*/ 	.word	0x00024180


	//   ....[197]....
        /*1214*/ 	.word	0x000241f0


	//   ....[198]....
        /*1218*/ 	.word	0x00024260


	//   ....[199]....
        /*121c*/ 	.word	0x000242d0


	//   ....[200]....
        /*1220*/ 	.word	0x00024330


	//   ....[201]....
        /*1224*/ 	.word	0x000243a0


	//   ....[202]....
        /*1228*/ 	.word	0x00024410


	//   ....[203]....
        /*122c*/ 	.word	0x00024750


	//   ....[204]....
        /*1230*/ 	.word	0x00024790


	//   ....[205]....
        /*1234*/ 	.word	0x000247e0


	//   ....[206]....
        /*1238*/ 	.word	0x00024820


	//   ....[207]....
        /*123c*/ 	.word	0x00024890


	//   ....[208]....
        /*1240*/ 	.word	0x00024900


	//   ....[209]....
        /*1244*/ 	.word	0x00024960


	//   ....[210]....
        /*1248*/ 	.word	0x000249d0


	//   ....[211]....
        /*124c*/ 	.word	0x00024a40


	//   ....[212]....
        /*1250*/ 	.word	0x00024ab0


	//   ....[213]....
        /*1254*/ 	.word	0x00024b10


	//   ....[214]....
        /*1258*/ 	.word	0x00024b60


	//   ....[215]....
        /*125c*/ 	.word	0x00024bb0


	//   ....[216]....
        /*1260*/ 	.word	0x00024c00


	//   ....[217]....
        /*1264*/ 	.word	0x00024c40


	//   ....[218]....
        /*1268*/ 	.word	0x00024ca0


	//   ....[219]....
        /*126c*/ 	.word	0x00024cf0


	//   ....[220]....
        /*1270*/ 	.word	0x00024d40


	//   ....[221]....
        /*1274*/ 	.word	0x00024d80


	//   ....[222]....
        /*1278*/ 	.word	0x00024df0


	//   ....[223]....
        /*127c*/ 	.word	0x00024e60


	//   ....[224]....
        /*1280*/ 	.word	0x00024ed0


	//   ....[225]....
        /*1284*/ 	.word	0x00024f30


	//   ....[226]....
        /*1288*/ 	.word	0x00024fa0


	//   ....[227]....
        /*128c*/ 	.word	0x00025010


	//   ....[228]....
        /*1290*/ 	.word	0x00025080


	//   ....[229]....
        /*1294*/ 	.word	0x000250e0


	//   ....[230]....
        /*1298*/ 	.word	0x00025150


	//   ....[231]....
        /*129c*/ 	.word	0x000251c0


	//   ....[232]....
        /*12a0*/ 	.word	0x00025230


	//   ....[233]....
        /*12a4*/ 	.word	0x00025290


	//   ....[234]....
        /*12a8*/ 	.word	0x00025300


	//   ....[235]....
        /*12ac*/ 	.word	0x00025370


	//   ....[236]....
        /*12b0*/ 	.word	0x000253e0


	//   ....[237]....
        /*12b4*/ 	.word	0x00025440


	//   ....[238]....
        /*12b8*/ 	.word	0x000254b0


	//   ....[239]....
        /*12bc*/ 	.word	0x00025520


	//   ....[240]....
        /*12c0*/ 	.word	0x00025590


	//   ....[241]....
        /*12c4*/ 	.word	0x000255f0


	//   ....[242]....
        /*12c8*/ 	.word	0x00025660


	//   ....[243]....
        /*12cc*/ 	.word	0x000256d0


	//   ....[244]....
        /*12d0*/ 	.word	0x00025730


	//   ....[245]....
        /*12d4*/ 	.word	0x00025780


	//   ....[246]....
        /*12d8*/ 	.word	0x000257e0


	//   ....[247]....
        /*12dc*/ 	.word	0x00025840


	//   ....[248]....
        /*12e0*/ 	.word	0x000258a0


	//   ....[249]....
        /*12e4*/ 	.word	0x00025910


	//   ....[250]....
        /*12e8*/ 	.word	0x00025970


	//   ....[251]....
        /*12ec*/ 	.word	0x000259d0


	//   ....[252]....
        /*12f0*/ 	.word	0x00025a30


	//   ....[253]....
        /*12f4*/ 	.word	0x00025a90


	//   ....[254]....
        /*12f8*/ 	.word	0x00025af0


	//   ....[255]....
        /*12fc*/ 	.word	0x00025b60


	//   ....[0]....
        /*1300*/ 	.word	0x00025bb0


	//   ....[1]....
        /*1304*/ 	.word	0x00025c10


	//   ....[2]....
        /*1308*/ 	.word	0x00025c70


	//   ....[3]....
        /*130c*/ 	.word	0x00025ce0


	//----- nvinfo : EIATTR_EXIT_INSTR_OFFSETS
	.align		4
.L_572:
        /*1310*/ 	.byte	0x04, 0x1c
        /*1312*/ 	.short	(.L_574 - .L_573)


	//   ....[0]....
.L_573:
        /*1314*/ 	.word	0x000010d0


	//   ....[1]....
        /*1318*/ 	.word	0x00023130


	//----- nvinfo : EIATTR_MAX_THREADS
	.align		4
.L_574:
        /*131c*/ 	.byte	0x04, 0x05
        /*131e*/ 	.short	(.L_576 - .L_575)
.L_575:
        /*1320*/ 	.word	0x00000100
        /*1324*/ 	.word	0x00000001
        /*1328*/ 	.word	0x00000001


	//----- nvinfo : EIATTR_CRS_STACK_SIZE
	.align		4
.L_576:
        /*132c*/ 	.byte	0x04, 0x1e
        /*132e*/ 	.short	(.L_578 - .L_577)
.L_577:
        /*1330*/ 	.word	0x00000000
.L_578:


//--------------------- .nv.callgraph             --------------------------
	.section	.nv.callgraph,"",@"SHT_CUDA_CALLGRAPH"
	.align	4
	.sectionentsize	8
	.align		4
        /*0000*/ 	.word	0x00000000
	.align		4
        /*0004*/ 	.word	0xffffffff
	.align		4
        /*0008*/ 	.word	0x00000000
	.align		4
        /*000c*/ 	.word	0xfffffffe
	.align		4
        /*0010*/ 	.word	0x00000000
	.align		4
        /*0014*/ 	.word	0xfffffffd
	.align		4
        /*0018*/ 	.word	0x00000000
	.align		4
        /*001c*/ 	.word	0xfffffffc


//--------------------- .nv.rel.action            --------------------------
	.section	.nv.rel.action,"",@"SHT_CUDA_RELOCINFO"
	.align	8
	.sectionentsize	8
        /*0000*/ 	.byte	0x73, 0x00, 0x00, 0x00, 0x00, 0x00, 0x00, 0x00, 0x00, 0x00, 0x00, 0x11, 0x25, 0x00, 0x05, 0x36


//--------------------- .nv.constant4             --------------------------
	.section	.nv.constant4,"a",@progbits
	.align	8
	.align		8
.nv.constant4:
        /*0000*/ 	.dword	_ZN86_INTERNAL_97bd09b1_50_flash_fwd_hdim256_fp16_paged_split_softcap_sm80_cu_de61a85f_30904cuda3std3__45__cpo5beginE
	.align		8
        /*0008*/ 	.dword	_ZN86_INTERNAL_97bd09b1_50_flash_fwd_hdim256_fp16_paged_split_softcap_sm80_cu_de61a85f_30904cuda3std3__45__cpo3endE
	.align		8
        /*0010*/ 	.dword	_ZN86_INTERNAL_97bd09b1_50_flash_fwd_hdim256_fp16_paged_split_softcap_sm80_cu_de61a85f_30904cuda3std3__45__cpo6cbeginE
	.align		8
        /*0018*/ 	.dword	_ZN86_INTERNAL_97bd09b1_50_flash_fwd_hdim256_fp16_paged_split_softcap_sm80_cu_de61a85f_30904cuda3std3__45__cpo4cendE
	.align		8
        /*0020*/ 	.dword	_ZN86_INTERNAL_97bd09b1_50_flash_fwd_hdim256_fp16_paged_split_softcap_sm80_cu_de61a85f_30904cuda3std3__488_GLOBAL__N__97bd09b1_50_flash_fwd_hdim256_fp16_paged_split_softcap_sm80_cu_de61a85f_30906ignoreE
	.align		8
        /*0028*/ 	.dword	_ZN86_INTERNAL_97bd09b1_50_flash_fwd_hdim256_fp16_paged_split_softcap_sm80_cu_de61a85f_30904cuda3std3__419piecewise_constructE
	.align		8
        /*0030*/ 	.dword	_ZN86_INTERNAL_97bd09b1_50_flash_fwd_hdim256_fp16_paged_split_softcap_sm80_cu_de61a85f_30904cuda3std3__48in_placeE
	.align		8
        /*0038*/ 	.dword	_ZN86_INTERNAL_97bd09b1_50_flash_fwd_hdim256_fp16_paged_split_softcap_sm80_cu_de61a85f_30904cuda3std6ranges3__45__cpo4swapE
	.align		8
        /*0040*/ 	.dword	_ZN86_INTERNAL_97bd09b1_50_flash_fwd_hdim256_fp16_paged_split_softcap_sm80_cu_de61a85f_30904cuda3std6ranges3__45__cpo9iter_moveE
	.align		8
        /*0048*/ 	.dword	_ZN86_INTERNAL_97bd09b1_50_flash_fwd_hdim256_fp16_paged_split_softcap_sm80_cu_de61a85f_30904cute7productE
	.align		8
        /*0050*/ 	.dword	_ZN86_INTERNAL_97bd09b1_50_flash_fwd_hdim256_fp16_paged_split_softcap_sm80_cu_de61a85f_30904cute1_E


//--------------------- .nv.constant0._ZN7cutlass13device_kernelIN5flash19enable_sm80_to_sm89INS1_16FlashAttnFwdSm80INS1_25CollectiveMainloopFwdSm80ILi8ELi1ELb1EN4cute5tupleIJNS5_1CILi128EEENS7_ILi64EEENS7_ILi256EEEEEELi256ENS_6half_tEfNS_4arch4Sm80ELb0ELb0ELb1ELb0ELb1ELb0ELb1ELb1EEENS1_21CollectiveEpilogueFwdINS6_IJS8_SA_S9_EEENS6_IJNS7_ILi1EEESI_SI_EEESC_SE_Li256ELb0ELb1ELb1ELb0EEENS1_19SingleTileSchedulerILb0ELb1ELb1ELi128EEEEEEEEEvNT_6ParamsE --------------------------
	.section	.nv.constant0._ZN7cutlass13device_kernelIN5flash19enable_sm80_to_sm89INS1_16FlashAttnFwdSm80INS1_25CollectiveMainloopFwdSm80ILi8ELi1ELb1EN4cute5tupleIJNS5_1CILi128EEENS7_ILi64EEENS7_ILi256EEEEEELi256ENS_6half_tEfNS_4arch4Sm80ELb0ELb0ELb1ELb0ELb1ELb0ELb1ELb1EEENS1_21CollectiveEpilogueFwdINS6_IJS8_SA_S9_EEENS6_IJNS7_ILi1EEESI_SI_EEESC_SE_Li256ELb0ELb1ELb1ELb0EEENS1_19SingleTileSchedulerILb0ELb1ELb1ELi128EEEEEEEEEvNT_6ParamsE,"a",@progbits
	.sectionflags	@""
	.align	4
.nv.constant0._ZN7cutlass13device_kernelIN5flash19enable_sm80_to_sm89INS1_16FlashAttnFwdSm80INS1_25CollectiveMainloopFwdSm80ILi8ELi1ELb1EN4cute5tupleIJNS5_1CILi128EEENS7_ILi64EEENS7_ILi256EEEEEELi256ENS_6half_tEfNS_4arch4Sm80ELb0ELb0ELb1ELb0ELb1ELb0ELb1ELb1EEENS1_21CollectiveEpilogueFwdINS6_IJS8_SA_S9_EEENS6_IJNS7_ILi1EEESI_SI_EEESC_SE_Li256ELb0ELb1ELb1ELb0EEENS1_19SingleTileSchedulerILb0ELb1ELb1ELi128EEEEEEEEEvNT_6ParamsE:
	.zero		1400


//--------------------- .nv.constant0._ZN7cutlass13device_kernelIN5flash19enable_sm80_to_sm89INS1_16FlashAttnFwdSm80INS1_25CollectiveMainloopFwdSm80ILi8ELi1ELb1EN4cute5tupleIJNS5_1CILi128EEENS7_ILi48EEENS7_ILi256EEEEEELi256ENS_6half_tEfNS_4arch4Sm80ELb0ELb0ELb1ELb1ELb1ELb0ELb1ELb1EEENS1_21CollectiveEpilogueFwdINS6_IJS8_SA_S9_EEENS6_IJNS7_ILi1EEESI_SI_EEESC_SE_Li256ELb1ELb1ELb1ELb0EEENS1_36VarlenDynamicPersistentTileSchedulerILi128ELi48ELi256ELi256ELb1ELb1ELb0ELb0ELb1ELb1EEEEEEEEEvNT_6ParamsE --------------------------
	.section	.nv.constant0._ZN7cutlass13device_kernelIN5flash19enable_sm80_to_sm89INS1_16FlashAttnFwdSm80INS1_25CollectiveMainloopFwdSm80ILi8ELi1ELb1EN4cute5tupleIJNS5_1CILi128EEENS7_ILi48EEENS7_ILi256EEEEEELi256ENS_6half_tEfNS_4arch4Sm80ELb0ELb0ELb1ELb1ELb1ELb0ELb1ELb1EEENS1_21CollectiveEpilogueFwdINS6_IJS8_SA_S9_EEENS6_IJNS7_ILi1EEESI_SI_EEESC_SE_Li256ELb1ELb1ELb1ELb0EEENS1_36VarlenDynamicPersistentTileSchedulerILi128ELi48ELi256ELi256ELb1ELb1ELb0ELb0ELb1ELb1EEEEEEEEEvNT_6ParamsE,"a",@progbits
	.sectionflags	@""
	.align	4
.nv.constant0._ZN7cutlass13device_kernelIN5flash19enable_sm80_to_sm89INS1_16FlashAttnFwdSm80INS1_25CollectiveMainloopFwdSm80ILi8ELi1ELb1EN4cute5tupleIJNS5_1CILi128EEENS7_ILi48EEENS7_ILi256EEEEEELi256ENS_6half_tEfNS_4arch4Sm80ELb0ELb0ELb1ELb1ELb1ELb0ELb1ELb1EEENS1_21CollectiveEpilogueFwdINS6_IJS8_SA_S9_EEENS6_IJNS7_ILi1EEESI_SI_EEESC_SE_Li256ELb1ELb1ELb1ELb0EEENS1_36VarlenDynamicPersistentTileSchedulerILi128ELi48ELi256ELi256ELb1ELb1ELb0ELb0ELb1ELb1EEEEEEEEEvNT_6ParamsE:
	.zero		1432


//--------------------- .nv.constant0._ZN7cutlass13device_kernelIN5flash19enable_sm80_to_sm89INS1_16FlashAttnFwdSm80INS1_25CollectiveMainloopFwdSm80ILi8ELi1ELb0EN4cute5tupleIJNS5_1CILi128EEENS7_ILi32EEENS7_ILi256EEEEEELi256ENS_6half_tEfNS_4arch4Sm80ELb0ELb0ELb1ELb1ELb1ELb1ELb1ELb1EEENS1_21CollectiveEpilogueFwdINS6_IJS8_SA_S9_EEENS6_IJNS7_ILi1EEESI_SI_EEESC_SE_Li256ELb1ELb1ELb1ELb0EEENS1_36VarlenDynamicPersistentTileSchedulerILi128ELi32ELi256ELi256ELb1ELb1ELb0ELb0ELb1ELb1EEEEEEEEEvNT_6ParamsE --------------------------
	.section	.nv.constant0._ZN7cutlass13device_kernelIN5flash19enable_sm80_to_sm89INS1_16FlashAttnFwdSm80INS1_25CollectiveMainloopFwdSm80ILi8ELi1ELb0EN4cute5tupleIJNS5_1CILi128EEENS7_ILi32EEENS7_ILi256EEEEEELi256ENS_6half_tEfNS_4arch4Sm80ELb0ELb0ELb1ELb1ELb1ELb1ELb1ELb1EEENS1_21CollectiveEpilogueFwdINS6_IJS8_SA_S9_EEENS6_IJNS7_ILi1EEESI_SI_EEESC_SE_Li256ELb1ELb1ELb1ELb0EEENS1_36VarlenDynamicPersistentTileSchedulerILi128ELi32ELi256ELi256ELb1ELb1ELb0ELb0ELb1ELb1EEEEEEEEEvNT_6ParamsE,"a",@progbits
	.sectionflags	@""
	.align	4
.nv.constant0._ZN7cutlass13device_kernelIN5flash19enable_sm80_to_sm89INS1_16FlashAttnFwdSm80INS1_25CollectiveMainloopFwdSm80ILi8ELi1ELb0EN4cute5tupleIJNS5_1CILi128EEENS7_ILi32EEENS7_ILi256EEEEEELi256ENS_6half_tEfNS_4arch4Sm80ELb0ELb0ELb1ELb1ELb1ELb1ELb1ELb1EEENS1_21CollectiveEpilogueFwdINS6_IJS8_SA_S9_EEENS6_IJNS7_ILi1EEESI_SI_EEESC_SE_Li256ELb1ELb1ELb1ELb0EEENS1_36VarlenDynamicPersistentTileSchedulerILi128ELi32ELi256ELi256ELb1ELb1ELb0ELb0ELb1ELb1EEEEEEEEEvNT_6ParamsE:
	.zero		1432


//--------------------- .nv.constant0._ZN7cutlass13device_kernelIN5flash19enable_sm80_to_sm89INS1_16FlashAttnFwdSm80INS1_25CollectiveMainloopFwdSm80ILi8ELi1ELb1EN4cute5tupleIJNS5_1CILi128EEENS7_ILi48EEENS7_ILi256EEEEEELi256ENS_6half_tEfNS_4arch4Sm80ELb0ELb1ELb1ELb0ELb1ELb0ELb1ELb1EEENS1_21CollectiveEpilogueFwdINS6_IJS8_SA_S9_EEENS6_IJNS7_ILi1EEESI_SI_EEESC_SE_Li256ELb0ELb1ELb1ELb0EEENS1_19SingleTileSchedulerILb0ELb1ELb1ELi128EEEEEEEEEvNT_6ParamsE --------------------------
	.section	.nv.constant0._ZN7cutlass13device_kernelIN5flash19enable_sm80_to_sm89INS1_16FlashAttnFwdSm80INS1_25CollectiveMainloopFwdSm80ILi8ELi1ELb1EN4cute5tupleIJNS5_1CILi128EEENS7_ILi48EEENS7_ILi256EEEEEELi256ENS_6half_tEfNS_4arch4Sm80ELb0ELb1ELb1ELb0ELb1ELb0ELb1ELb1EEENS1_21CollectiveEpilogueFwdINS6_IJS8_SA_S9_EEENS6_IJNS7_ILi1EEESI_SI_EEESC_SE_Li256ELb0ELb1ELb1ELb0EEENS1_19SingleTileSchedulerILb0ELb1ELb1ELi128EEEEEEEEEvNT_6ParamsE,"a",@progbits
	.sectionflags	@""
	.align	4
.nv.constant0._ZN7cutlass13device_kernelIN5flash19enable_sm80_to_sm89INS1_16FlashAttnFwdSm80INS1_25CollectiveMainloopFwdSm80ILi8ELi1ELb1EN4cute5tupleIJNS5_1CILi128EEENS7_ILi48EEENS7_ILi256EEEEEELi256ENS_6half_tEfNS_4arch4Sm80ELb0ELb1ELb1ELb0ELb1ELb0ELb1ELb1EEENS1_21CollectiveEpilogueFwdINS6_IJS8_SA_S9_EEENS6_IJNS7_ILi1EEESI_SI_EEESC_SE_Li256ELb0ELb1ELb1ELb0EEENS1_19SingleTileSchedulerILb0ELb1ELb1ELi128EEEEEEEEEvNT_6ParamsE:
	.zero		1400


//--------------------- .nv.constant0._ZN7cutlass13device_kernelIN5flash19enable_sm80_to_sm89INS1_16FlashAttnFwdSm80INS1_25CollectiveMainloopFwdSm80ILi8ELi1ELb1EN4cute5tupleIJNS5_1CILi128EEENS7_ILi48EEENS7_ILi256EEEEEELi256ENS_6half_tEfNS_4arch4Sm80ELb0ELb1ELb1ELb1ELb1ELb0ELb1ELb1EEENS1_21CollectiveEpilogueFwdINS6_IJS8_SA_S9_EEENS6_IJNS7_ILi1EEESI_SI_EEESC_SE_Li256ELb1ELb1ELb1ELb0EEENS1_36VarlenDynamicPersistentTileSchedulerILi128ELi48ELi256ELi256ELb1ELb1ELb0ELb1ELb0ELb1EEEEEEEEEvNT_6ParamsE --------------------------
	.section	.nv.constant0._ZN7cutlass13device_kernelIN5flash19enable_sm80_to_sm89INS1_16FlashAttnFwdSm80INS1_25CollectiveMainloopFwdSm80ILi8ELi1ELb1EN4cute5tupleIJNS5_1CILi128EEENS7_ILi48EEENS7_ILi256EEEEEELi256ENS_6half_tEfNS_4arch4Sm80ELb0ELb1ELb1ELb1ELb1ELb0ELb1ELb1EEENS1_21CollectiveEpilogueFwdINS6_IJS8_SA_S9_EEENS6_IJNS7_ILi1EEESI_SI_EEESC_SE_Li256ELb1ELb1ELb1ELb0EEENS1_36VarlenDynamicPersistentTileSchedulerILi128ELi48ELi256ELi256ELb1ELb1ELb0ELb1ELb0ELb1EEEEEEEEEvNT_6ParamsE,"a",@progbits
	.sectionflags	@""
	.align	4
.nv.constant0._ZN7cutlass13device_kernelIN5flash19enable_sm80_to_sm89INS1_16FlashAttnFwdSm80INS1_25CollectiveMainloopFwdSm80ILi8ELi1ELb1EN4cute5tupleIJNS5_1CILi128EEENS7_ILi48EEENS7_ILi256EEEEEELi256ENS_6half_tEfNS_4arch4Sm80ELb0ELb1ELb1ELb1ELb1ELb0ELb1ELb1EEENS1_21CollectiveEpilogueFwdINS6_IJS8_SA_S9_EEENS6_IJNS7_ILi1EEESI_SI_EEESC_SE_Li256ELb1ELb1ELb1ELb0EEENS1_36VarlenDynamicPersistentTileSchedulerILi128ELi48ELi256ELi256ELb1ELb1ELb0ELb1ELb0ELb1EEEEEEEEEvNT_6ParamsE:
	.zero		1432


//--------------------- .nv.constant0._ZN7cutlass13device_kernelIN5flash19enable_sm80_to_sm89INS1_16FlashAttnFwdSm80INS1_25CollectiveMainloopFwdSm80ILi8ELi1ELb0EN4cute5tupleIJNS5_1CILi128EEENS7_ILi32EEENS7_ILi256EEEEEELi256ENS_6half_tEfNS_4arch4Sm80ELb0ELb1ELb1ELb1ELb1ELb1ELb1ELb1EEENS1_21CollectiveEpilogueFwdINS6_IJS8_SA_S9_EEENS6_IJNS7_ILi1EEESI_SI_EEESC_SE_Li256ELb1ELb1ELb1ELb0EEENS1_36VarlenDynamicPersistentTileSchedulerILi128ELi32ELi256ELi256ELb1ELb1ELb0ELb1ELb0ELb1EEEEEEEEEvNT_6ParamsE --------------------------
	.section	.nv.constant0._ZN7cutlass13device_kernelIN5flash19enable_sm80_to_sm89INS1_16FlashAttnFwdSm80INS1_25CollectiveMainloopFwdSm80ILi8ELi1ELb0EN4cute5tupleIJNS5_1CILi128EEENS7_ILi32EEENS7_ILi256EEEEEELi256ENS_6half_tEfNS_4arch4Sm80ELb0ELb1ELb1ELb1ELb1ELb1ELb1ELb1EEENS1_21CollectiveEpilogueFwdINS6_IJS8_SA_S9_EEENS6_IJNS7_ILi1EEESI_SI_EEESC_SE_Li256ELb1ELb1ELb1ELb0EEENS1_36VarlenDynamicPersistentTileSchedulerILi128ELi32ELi256ELi256ELb1ELb1ELb0ELb1ELb0ELb1EEEEEEEEEvNT_6ParamsE,"a",@progbits
	.sectionflags	@""
	.align	4
.nv.constant0._ZN7cutlass13device_kernelIN5flash19enable_sm80_to_sm89INS1_16FlashAttnFwdSm80INS1_25CollectiveMainloopFwdSm80ILi8ELi1ELb0EN4cute5tupleIJNS5_1CILi128EEENS7_ILi32EEENS7_ILi256EEEEEELi256ENS_6half_tEfNS_4arch4Sm80ELb0ELb1ELb1ELb1ELb1ELb1ELb1ELb1EEENS1_21CollectiveEpilogueFwdINS6_IJS8_SA_S9_EEENS6_IJNS7_ILi1EEESI_SI_EEESC_SE_Li256ELb1ELb1ELb1ELb0EEENS1_36VarlenDynamicPersistentTileSchedulerILi128ELi32ELi256ELi256ELb1ELb1ELb0ELb1ELb0ELb1EEEEEEEEEvNT_6ParamsE:
	.zero		1432


//--------------------- .nv.constant0._ZN7cutlass13device_kernelIN5flash19enable_sm80_to_sm89INS1_16FlashAttnFwdSm80INS1_25CollectiveMainloopFwdSm80ILi8ELi1ELb1EN4cute5tupleIJNS5_1CILi128EEENS7_ILi64EEENS7_ILi256EEEEEELi256ENS_6half_tEfNS_4arch4Sm80ELb1ELb0ELb1ELb0ELb1ELb0ELb1ELb1EEENS1_21CollectiveEpilogueFwdINS6_IJS8_SA_S9_EEENS6_IJNS7_ILi1EEESI_SI_EEESC_SE_Li256ELb0ELb1ELb1ELb0EEENS1_30DynamicPersistentTileSchedulerILi256ELi256ELb1ELb1ELb0EEEEEEEEEvNT_6ParamsE --------------------------
	.section	.nv.constant0._ZN7cutlass13device_kernelIN5flash19enable_sm80_to_sm89INS1_16FlashAttnFwdSm80INS1_25CollectiveMainloopFwdSm80ILi8ELi1ELb1EN4cute5tupleIJNS5_1CILi128EEENS7_ILi64EEENS7_ILi256EEEEEELi256ENS_6half_tEfNS_4arch4Sm80ELb1ELb0ELb1ELb0ELb1ELb0ELb1ELb1EEENS1_21CollectiveEpilogueFwdINS6_IJS8_SA_S9_EEENS6_IJNS7_ILi1EEESI_SI_EEESC_SE_Li256ELb0ELb1ELb1ELb0EEENS1_30DynamicPersistentTileSchedulerILi256ELi256ELb1ELb1ELb0EEEEEEEEEvNT_6ParamsE,"a",@progbits
	.sectionflags	@""
	.align	4
.nv.constant0._ZN7cutlass13device_kernelIN5flash19enable_sm80_to_sm89INS1_16FlashAttnFwdSm80INS1_25CollectiveMainloopFwdSm80ILi8ELi1ELb1EN4cute5tupleIJNS5_1CILi128EEENS7_ILi64EEENS7_ILi256EEEEEELi256ENS_6half_tEfNS_4arch4Sm80ELb1ELb0ELb1ELb0ELb1ELb0ELb1ELb1EEENS1_21CollectiveEpilogueFwdINS6_IJS8_SA_S9_EEENS6_IJNS7_ILi1EEESI_SI_EEESC_SE_Li256ELb0ELb1ELb1ELb0EEENS1_30DynamicPersistentTileSchedulerILi256ELi256ELb1ELb1ELb0EEEEEEEEEvNT_6ParamsE:
	.zero		1416


//--------------------- .nv.constant0._ZN7cutlass13device_kernelIN5flash19enable_sm80_to_sm89INS1_16FlashAttnFwdSm80INS1_25CollectiveMainloopFwdSm80ILi8ELi1ELb1EN4cute5tupleIJNS5_1CILi128EEENS7_ILi48EEENS7_ILi256EEEEEELi256ENS_6half_tEfNS_4arch4Sm80ELb1ELb0ELb1ELb1ELb1ELb0ELb1ELb1EEENS1_21CollectiveEpilogueFwdINS6_IJS8_SA_S9_EEENS6_IJNS7_ILi1EEESI_SI_EEESC_SE_Li256ELb1ELb1ELb1ELb0EEENS1_36VarlenDynamicPersistentTileSchedulerILi128ELi48ELi256ELi256ELb1ELb1ELb0ELb1ELb1ELb1EEEEEEEEEvNT_6ParamsE --------------------------
	.section	.nv.constant0._ZN7cutlass13device_kernelIN5flash19enable_sm80_to_sm89INS1_16FlashAttnFwdSm80INS1_25CollectiveMainloopFwdSm80ILi8ELi1ELb1EN4cute5tupleIJNS5_1CILi128EEENS7_ILi48EEENS7_ILi256EEEEEELi256ENS_6half_tEfNS_4arch4Sm80ELb1ELb0ELb1ELb1ELb1ELb0ELb1ELb1EEENS1_21CollectiveEpilogueFwdINS6_IJS8_SA_S9_EEENS6_IJNS7_ILi1EEESI_SI_EEESC_SE_Li256ELb1ELb1ELb1ELb0EEENS1_36VarlenDynamicPersistentTileSchedulerILi128ELi48ELi256ELi256ELb1ELb1ELb0ELb1ELb1ELb1EEEEEEEEEvNT_6ParamsE,"a",@progbits
	.sectionflags	@""
	.align	4
.nv.constant0._ZN7cutlass13device_kernelIN5flash19enable_sm80_to_sm89INS1_16FlashAttnFwdSm80INS1_25CollectiveMainloopFwdSm80ILi8ELi1ELb1EN4cute5tupleIJNS5_1CILi128EEENS7_ILi48EEENS7_ILi256EEEEEELi256ENS_6half_tEfNS_4arch4Sm80ELb1ELb0ELb1ELb1ELb1ELb0ELb1ELb1EEENS1_21CollectiveEpilogueFwdINS6_IJS8_SA_S9_EEENS6_IJNS7_ILi1EEESI_SI_EEESC_SE_Li256ELb1ELb1ELb1ELb0EEENS1_36VarlenDynamicPersistentTileSchedulerILi128ELi48ELi256ELi256ELb1ELb1ELb0ELb1ELb1ELb1EEEEEEEEEvNT_6ParamsE:
	.zero		1432


//--------------------- .nv.constant0._ZN7cutlass13device_kernelIN5flash19enable_sm80_to_sm89INS1_16FlashAttnFwdSm80INS1_25CollectiveMainloopFwdSm80ILi8ELi1ELb0EN4cute5tupleIJNS5_1CILi128EEENS7_ILi32EEENS7_ILi256EEEEEELi256ENS_6half_tEfNS_4arch4Sm80ELb1ELb0ELb1ELb1ELb1ELb1ELb1ELb1EEENS1_21CollectiveEpilogueFwdINS6_IJS8_SA_S9_EEENS6_IJNS7_ILi1EEESI_SI_EEESC_SE_Li256ELb1ELb1ELb1ELb0EEENS1_36VarlenDynamicPersistentTileSchedulerILi128ELi32ELi256ELi256ELb1ELb1ELb0ELb1ELb1ELb1EEEEEEEEEvNT_6ParamsE --------------------------
	.section	.nv.constant0._ZN7cutlass13device_kernelIN5flash19enable_sm80_to_sm89INS1_16FlashAttnFwdSm80INS1_25CollectiveMainloopFwdSm80ILi8ELi1ELb0EN4cute5tupleIJNS5_1CILi128EEENS7_ILi32EEENS7_ILi256EEEEEELi256ENS_6half_tEfNS_4arch4Sm80ELb1ELb0ELb1ELb1ELb1ELb1ELb1ELb1EEENS1_21CollectiveEpilogueFwdINS6_IJS8_SA_S9_EEENS6_IJNS7_ILi1EEESI_SI_EEESC_SE_Li256ELb1ELb1ELb1ELb0EEENS1_36VarlenDynamicPersistentTileSchedulerILi128ELi32ELi256ELi256ELb1ELb1ELb0ELb1ELb1ELb1EEEEEEEEEvNT_6ParamsE,"a",@progbits
	.sectionflags	@""
	.align	4
.nv.constant0._ZN7cutlass13device_kernelIN5flash19enable_sm80_to_sm89INS1_16FlashAttnFwdSm80INS1_25CollectiveMainloopFwdSm80ILi8ELi1ELb0EN4cute5tupleIJNS5_1CILi128EEENS7_ILi32EEENS7_ILi256EEEEEELi256ENS_6half_tEfNS_4arch4Sm80ELb1ELb0ELb1ELb1ELb1ELb1ELb1ELb1EEENS1_21CollectiveEpilogueFwdINS6_IJS8_SA_S9_EEENS6_IJNS7_ILi1EEESI_SI_EEESC_SE_Li256ELb1ELb1ELb1ELb0EEENS1_36VarlenDynamicPersistentTileSchedulerILi128ELi32ELi256ELi256ELb1ELb1ELb0ELb1ELb1ELb1EEEEEEEEEvNT_6ParamsE:
	.zero		1432


//--------------------- .nv.constant0._ZN7cutlass13device_kernelIN5flash19enable_sm80_to_sm89INS1_16FlashAttnFwdSm80INS1_25CollectiveMainloopFwdSm80ILi8ELi1ELb0EN4cute5tupleIJNS5_1CILi128EEENS7_ILi96EEENS7_ILi256EEEEEELi256ENS_6half_tEfNS_4arch4Sm80ELb0ELb0ELb1ELb0ELb1ELb0ELb1ELb1EEENS1_21CollectiveEpilogueFwdINS6_IJS8_SA_S9_EEENS6_IJNS7_ILi1EEESI_SI_EEESC_SE_Li256ELb0ELb1ELb1ELb0EEENS1_19SingleTileSchedulerILb0ELb1ELb1ELi128EEEEEEEEEvNT_6ParamsE --------------------------
	.section	.nv.constant0._ZN7cutlass13device_kernelIN5flash19enable_sm80_to_sm89INS1_16FlashAttnFwdSm80INS1_25CollectiveMainloopFwdSm80ILi8ELi1ELb0EN4cute5tupleIJNS5_1CILi128EEENS7_ILi96EEENS7_ILi256EEEEEELi256ENS_6half_tEfNS_4arch4Sm80ELb0ELb0ELb1ELb0ELb1ELb0ELb1ELb1EEENS1_21CollectiveEpilogueFwdINS6_IJS8_SA_S9_EEENS6_IJNS7_ILi1EEESI_SI_EEESC_SE_Li256ELb0ELb1ELb1ELb0EEENS1_19SingleTileSchedulerILb0ELb1ELb1ELi128EEEEEEEEEvNT_6ParamsE,"a",@progbits
	.sectionflags	@""
	.align	4
.nv.constant0._ZN7cutlass13device_kernelIN5flash19enable_sm80_to_sm89INS1_16FlashAttnFwdSm80INS1_25CollectiveMainloopFwdSm80ILi8ELi1ELb0EN4cute5tupleIJNS5_1CILi128EEENS7_ILi96EEENS7_ILi256EEEEEELi256ENS_6half_tEfNS_4arch4Sm80ELb0ELb0ELb1ELb0ELb1ELb0ELb1ELb1EEENS1_21CollectiveEpilogueFwdINS6_IJS8_SA_S9_EEENS6_IJNS7_ILi1EEESI_SI_EEESC_SE_Li256ELb0ELb1ELb1ELb0EEENS1_19SingleTileSchedulerILb0ELb1ELb1ELi128EEEEEEEEEvNT_6ParamsE:
	.zero		1400


//--------------------- .nv.constant0._ZN7cutlass13device_kernelIN5flash19enable_sm80_to_sm89INS1_16FlashAttnFwdSm80INS1_25CollectiveMainloopFwdSm80ILi8ELi1ELb0EN4cute5tupleIJNS5_1CILi128EEENS7_ILi64EEENS7_ILi256EEEEEELi256ENS_6half_tEfNS_4arch4Sm80ELb0ELb0ELb1ELb1ELb1ELb0ELb1ELb1EEENS1_21CollectiveEpilogueFwdINS6_IJS8_SA_S9_EEENS6_IJNS7_ILi1EEESI_SI_EEESC_SE_Li256ELb1ELb1ELb1ELb0EEENS1_36VarlenDynamicPersistentTileSchedulerILi128ELi64ELi256ELi256ELb1ELb1ELb0ELb0ELb1ELb1EEEEEEEEEvNT_6ParamsE --------------------------
	.section	.nv.constant0._ZN7cutlass13device_kernelIN5flash19enable_sm80_to_sm89INS1_16FlashAttnFwdSm80INS1_25CollectiveMainloopFwdSm80ILi8ELi1ELb0EN4cute5tupleIJNS5_1CILi128EEENS7_ILi64EEENS7_ILi256EEEEEELi256ENS_6half_tEfNS_4arch4Sm80ELb0ELb0ELb1ELb1ELb1ELb0ELb1ELb1EEENS1_21CollectiveEpilogueFwdINS6_IJS8_SA_S9_EEENS6_IJNS7_ILi1EEESI_SI_EEESC_SE_Li256ELb1ELb1ELb1ELb0EEENS1_36VarlenDynamicPersistentTileSchedulerILi128ELi64ELi256ELi256ELb1ELb1ELb0ELb0ELb1ELb1EEEEEEEEEvNT_6ParamsE,"a",@progbits
	.sectionflags	@""
	.align	4
.nv.constant0._ZN7cutlass13device_kernelIN5flash19enable_sm80_to_sm89INS1_16FlashAttnFwdSm80INS1_25CollectiveMainloopFwdSm80ILi8ELi1ELb0EN4cute5tupleIJNS5_1CILi128EEENS7_ILi64EEENS7_ILi256EEEEEELi256ENS_6half_tEfNS_4arch4Sm80ELb0ELb0ELb1ELb1ELb1ELb0ELb1ELb1EEENS1_21CollectiveEpilogueFwdINS6_IJS8_SA_S9_EEENS6_IJNS7_ILi1EEESI_SI_EEESC_SE_Li256ELb1ELb1ELb1ELb0EEENS1_36VarlenDynamicPersistentTileSchedulerILi128ELi64ELi256ELi256ELb1ELb1ELb0ELb0ELb1ELb1EEEEEEEEEvNT_6ParamsE:
	.zero		1432


//--------------------- .nv.constant0._ZN7cutlass13device_kernelIN5flash19enable_sm80_to_sm89INS1_16FlashAttnFwdSm80INS1_25CollectiveMainloopFwdSm80ILi8ELi1ELb0EN4cute5tupleIJNS5_1CILi128EEENS7_ILi48EEENS7_ILi256EEEEEELi256ENS_6half_tEfNS_4arch4Sm80ELb0ELb0ELb1ELb1ELb1ELb1ELb1ELb1EEENS1_21CollectiveEpilogueFwdINS6_IJS8_SA_S9_EEENS6_IJNS7_ILi1EEESI_SI_EEESC_SE_Li256ELb1ELb1ELb1ELb0EEENS1_36VarlenDynamicPersistentTileSchedulerILi128ELi48ELi256ELi256ELb1ELb1ELb0ELb0ELb1ELb1EEEEEEEEEvNT_6ParamsE --------------------------
	.section	.nv.constant0._ZN7cutlass13device_kernelIN5flash19enable_sm80_to_sm89INS1_16FlashAttnFwdSm80INS1_25CollectiveMainloopFwdSm80ILi8ELi1ELb0EN4cute5tupleIJNS5_1CILi128EEENS7_ILi48EEENS7_ILi256EEEEEELi256ENS_6half_tEfNS_4arch4Sm80ELb0ELb0ELb1ELb1ELb1ELb1ELb1ELb1EEENS1_21CollectiveEpilogueFwdINS6_IJS8_SA_S9_EEENS6_IJNS7_ILi1EEESI_SI_EEESC_SE_Li256ELb1ELb1ELb1ELb0EEENS1_36VarlenDynamicPersistentTileSchedulerILi128ELi48ELi256ELi256ELb1ELb1ELb0ELb0ELb1ELb1EEEEEEEEEvNT_6ParamsE,"a",@progbits
	.sectionflags	@""
	.align	4
.nv.constant0._ZN7cutlass13device_kernelIN5flash19enable_sm80_to_sm89INS1_16FlashAttnFwdSm80INS1_25CollectiveMainloopFwdSm80ILi8ELi1ELb0EN4cute5tupleIJNS5_1CILi128EEENS7_ILi48EEENS7_ILi256EEEEEELi256ENS_6half_tEfNS_4arch4Sm80ELb0ELb0ELb1ELb1ELb1ELb1ELb1ELb1EEENS1_21CollectiveEpilogueFwdINS6_IJS8_SA_S9_EEENS6_IJNS7_ILi1EEESI_SI_EEESC_SE_Li256ELb1ELb1ELb1ELb0EEENS1_36VarlenDynamicPersistentTileSchedulerILi128ELi48ELi256ELi256ELb1ELb1ELb0ELb0ELb1ELb1EEEEEEEEEvNT_6ParamsE:
	.zero		1432


//--------------------- .nv.constant0._ZN7cutlass13device_kernelIN5flash19enable_sm80_to_sm89INS1_16FlashAttnFwdSm80INS1_25CollectiveMainloopFwdSm80ILi8ELi1ELb0EN4cute5tupleIJNS5_1CILi128EEENS7_ILi64EEENS7_ILi256EEEEEELi256ENS_6half_tEfNS_4arch4Sm80ELb0ELb1ELb1ELb0ELb1ELb0ELb1ELb1EEENS1_21CollectiveEpilogueFwdINS6_IJS8_SA_S9_EEENS6_IJNS7_ILi1EEESI_SI_EEESC_SE_Li256ELb0ELb1ELb1ELb0EEENS1_19SingleTileSchedulerILb0ELb1ELb1ELi128EEEEEEEEEvNT_6ParamsE --------------------------
	.section	.nv.constant0._ZN7cutlass13device_kernelIN5flash19enable_sm80_to_sm89INS1_16FlashAttnFwdSm80INS1_25CollectiveMainloopFwdSm80ILi8ELi1ELb0EN4cute5tupleIJNS5_1CILi128EEENS7_ILi64EEENS7_ILi256EEEEEELi256ENS_6half_tEfNS_4arch4Sm80ELb0ELb1ELb1ELb0ELb1ELb0ELb1ELb1EEENS1_21CollectiveEpilogueFwdINS6_IJS8_SA_S9_EEENS6_IJNS7_ILi1EEESI_SI_EEESC_SE_Li256ELb0ELb1ELb1ELb0EEENS1_19SingleTileSchedulerILb0ELb1ELb1ELi128EEEEEEEEEvNT_6ParamsE,"a",@progbits
	.sectionflags	@""
	.align	4
.nv.constant0._ZN7cutlass13device_kernelIN5flash19enable_sm80_to_sm89INS1_16FlashAttnFwdSm80INS1_25CollectiveMainloopFwdSm80ILi8ELi1ELb0EN4cute5tupleIJNS5_1CILi128EEENS7_ILi64EEENS7_ILi256EEEEEELi256ENS_6half_tEfNS_4arch4Sm80ELb0ELb1ELb1ELb0ELb1ELb0ELb1ELb1EEENS1_21CollectiveEpilogueFwdINS6_IJS8_SA_S9_EEENS6_IJNS7_ILi1EEESI_SI_EEESC_SE_Li256ELb0ELb1ELb1ELb0EEENS1_19SingleTileSchedulerILb0ELb1ELb1ELi128EEEEEEEEEvNT_6ParamsE:
	.zero		1400


//--------------------- .nv.constant0._ZN7cutlass13device_kernelIN5flash19enable_sm80_to_sm89INS1_16FlashAttnFwdSm80INS1_25CollectiveMainloopFwdSm80ILi8ELi1ELb0EN4cute5tupleIJNS5_1CILi128EEENS7_ILi64EEENS7_ILi256EEEEEELi256ENS_6half_tEfNS_4arch4Sm80ELb0ELb1ELb1ELb1ELb1ELb0ELb1ELb1EEENS1_21CollectiveEpilogueFwdINS6_IJS8_SA_S9_EEENS6_IJNS7_ILi1EEESI_SI_EEESC_SE_Li256ELb1ELb1ELb1ELb0EEENS1_36VarlenDynamicPersistentTileSchedulerILi128ELi64ELi256ELi256ELb1ELb1ELb0ELb1ELb0ELb1EEEEEEEEEvNT_6ParamsE --------------------------
	.section	.nv.constant0._ZN7cutlass13device_kernelIN5flash19enable_sm80_to_sm89INS1_16FlashAttnFwdSm80INS1_25CollectiveMainloopFwdSm80ILi8ELi1ELb0EN4cute5tupleIJNS5_1CILi128EEENS7_ILi64EEENS7_ILi256EEEEEELi256ENS_6half_tEfNS_4arch4Sm80ELb0ELb1ELb1ELb1ELb1ELb0ELb1ELb1EEENS1_21CollectiveEpilogueFwdINS6_IJS8_SA_S9_EEENS6_IJNS7_ILi1EEESI_SI_EEESC_SE_Li256ELb1ELb1ELb1ELb0EEENS1_36VarlenDynamicPersistentTileSchedulerILi128ELi64ELi256ELi256ELb1ELb1ELb0ELb1ELb0ELb1EEEEEEEEEvNT_6ParamsE,"a",@progbits
	.sectionflags	@""
	.align	4
.nv.constant0._ZN7cutlass13device_kernelIN5flash19enable_sm80_to_sm89INS1_16FlashAttnFwdSm80INS1_25CollectiveMainloopFwdSm80ILi8ELi1ELb0EN4cute5tupleIJNS5_1CILi128EEENS7_ILi64EEENS7_ILi256EEEEEELi256ENS_6half_tEfNS_4arch4Sm80ELb0ELb1ELb1ELb1ELb1ELb0ELb1ELb1EEENS1_21CollectiveEpilogueFwdINS6_IJS8_SA_S9_EEENS6_IJNS7_ILi1EEESI_SI_EEESC_SE_Li256ELb1ELb1ELb1ELb0EEENS1_36VarlenDynamicPersistentTileSchedulerILi128ELi64ELi256ELi256ELb1ELb1ELb0ELb1ELb0ELb1EEEEEEEEEvNT_6ParamsE:
	.zero		1432


//--------------------- .nv.constant0._ZN7cutlass13device_kernelIN5flash19enable_sm80_to_sm89INS1_16FlashAttnFwdSm80INS1_25CollectiveMainloopFwdSm80ILi8ELi1ELb0EN4cute5tupleIJNS5_1CILi128EEENS7_ILi48EEENS7_ILi256EEEEEELi256ENS_6half_tEfNS_4arch4Sm80ELb0ELb1ELb1ELb1ELb1ELb1ELb1ELb1EEENS1_21CollectiveEpilogueFwdINS6_IJS8_SA_S9_EEENS6_IJNS7_ILi1EEESI_SI_EEESC_SE_Li256ELb1ELb1ELb1ELb0EEENS1_36VarlenDynamicPersistentTileSchedulerILi128ELi48ELi256ELi256ELb1ELb1ELb0ELb1ELb0ELb1EEEEEEEEEvNT_6ParamsE --------------------------
	.section	.nv.constant0._ZN7cutlass13device_kernelIN5flash19enable_sm80_to_sm89INS1_16FlashAttnFwdSm80INS1_25CollectiveMainloopFwdSm80ILi8ELi1ELb0EN4cute5tupleIJNS5_1CILi128EEENS7_ILi48EEENS7_ILi256EEEEEELi256ENS_6half_tEfNS_4arch4Sm80ELb0ELb1ELb1ELb1ELb1ELb1ELb1ELb1EEENS1_21CollectiveEpilogueFwdINS6_IJS8_SA_S9_EEENS6_IJNS7_ILi1EEESI_SI_EEESC_SE_Li256ELb1ELb1ELb1ELb0EEENS1_36VarlenDynamicPersistentTileSchedulerILi128ELi48ELi256ELi256ELb1ELb1ELb0ELb1ELb0ELb1EEEEEEEEEvNT_6ParamsE,"a",@progbits
	.sectionflags	@""
	.align	4
.nv.constant0._ZN7cutlass13device_kernelIN5flash19enable_sm80_to_sm89INS1_16FlashAttnFwdSm80INS1_25CollectiveMainloopFwdSm80ILi8ELi1ELb0EN4cute5tupleIJNS5_1CILi128EEENS7_ILi48EEENS7_ILi256EEEEEELi256ENS_6half_tEfNS_4arch4Sm80ELb0ELb1ELb1ELb1ELb1ELb1ELb1ELb1EEENS1_21CollectiveEpilogueFwdINS6_IJS8_SA_S9_EEENS6_IJNS7_ILi1EEESI_SI_EEESC_SE_Li256ELb1ELb1ELb1ELb0EEENS1_36VarlenDynamicPersistentTileSchedulerILi128ELi48ELi256ELi256ELb1ELb1ELb0ELb1ELb0ELb1EEEEEEEEEvNT_6ParamsE:
	.zero		1432


//--------------------- .nv.constant0._ZN7cutlass13device_kernelIN5flash19enable_sm80_to_sm89INS1_16FlashAttnFwdSm80INS1_25CollectiveMainloopFwdSm80ILi8ELi1ELb0EN4cute5tupleIJNS5_1CILi128EEENS7_ILi96EEENS7_ILi256EEEEEELi256ENS_6half_tEfNS_4arch4Sm80ELb1ELb0ELb1ELb0ELb1ELb0ELb1ELb1EEENS1_21CollectiveEpilogueFwdINS6_IJS8_SA_S9_EEENS6_IJNS7_ILi1EEESI_SI_EEESC_SE_Li256ELb0ELb1ELb1ELb0EEENS1_30DynamicPersistentTileSchedulerILi256ELi256ELb1ELb1ELb0EEEEEEEEEvNT_6ParamsE --------------------------
	.section	.nv.constant0._ZN7cutlass13device_kernelIN5flash19enable_sm80_to_sm89INS1_16FlashAttnFwdSm80INS1_25CollectiveMainloopFwdSm80ILi8ELi1ELb0EN4cute5tupleIJNS5_1CILi128EEENS7_ILi96EEENS7_ILi256EEEEEELi256ENS_6half_tEfNS_4arch4Sm80ELb1ELb0ELb1ELb0ELb1ELb0ELb1ELb1EEENS1_21CollectiveEpilogueFwdINS6_IJS8_SA_S9_EEENS6_IJNS7_ILi1EEESI_SI_EEESC_SE_Li256ELb0ELb1ELb1ELb0EEENS1_30DynamicPersistentTileSchedulerILi256ELi256ELb1ELb1ELb0EEEEEEEEEvNT_6ParamsE,"a",@progbits
	.sectionflags	@""
	.align	4
.nv.constant0._ZN7cutlass13device_kernelIN5flash19enable_sm80_to_sm89INS1_16FlashAttnFwdSm80INS1_25CollectiveMainloopFwdSm80ILi8ELi1ELb0EN4cute5tupleIJNS5_1CILi128EEENS7_ILi96EEENS7_ILi256EEEEEELi256ENS_6half_tEfNS_4arch4Sm80ELb1ELb0ELb1ELb0ELb1ELb0ELb1ELb1EEENS1_21CollectiveEpilogueFwdINS6_IJS8_SA_S9_EEENS6_IJNS7_ILi1EEESI_SI_EEESC_SE_Li256ELb0ELb1ELb1ELb0EEENS1_30DynamicPersistentTileSchedulerILi256ELi256ELb1ELb1ELb0EEEEEEEEEvNT_6ParamsE:
	.zero		1416


//--------------------- .nv.constant0._ZN7cutlass13device_kernelIN5flash19enable_sm80_to_sm89INS1_16FlashAttnFwdSm80INS1_25CollectiveMainloopFwdSm80ILi8ELi1ELb0EN4cute5tupleIJNS5_1CILi128EEENS7_ILi64EEENS7_ILi256EEEEEELi256ENS_6half_tEfNS_4arch4Sm80ELb1ELb0ELb1ELb1ELb1ELb0ELb1ELb1EEENS1_21CollectiveEpilogueFwdINS6_IJS8_SA_S9_EEENS6_IJNS7_ILi1EEESI_SI_EEESC_SE_Li256ELb1ELb1ELb1ELb0EEENS1_36VarlenDynamicPersistentTileSchedulerILi128ELi64ELi256ELi256ELb1ELb1ELb0ELb1ELb1ELb1EEEEEEEEEvNT_6ParamsE --------------------------
	.section	.nv.constant0._ZN7cutlass13device_kernelIN5flash19enable_sm80_to_sm89INS1_16FlashAttnFwdSm80INS1_25CollectiveMainloopFwdSm80ILi8ELi1ELb0EN4cute5tupleIJNS5_1CILi128EEENS7_ILi64EEENS7_ILi256EEEEEELi256ENS_6half_tEfNS_4arch4Sm80ELb1ELb0ELb1ELb1ELb1ELb0ELb1ELb1EEENS1_21CollectiveEpilogueFwdINS6_IJS8_SA_S9_EEENS6_IJNS7_ILi1EEESI_SI_EEESC_SE_Li256ELb1ELb1ELb1ELb0EEENS1_36VarlenDynamicPersistentTileSchedulerILi128ELi64ELi256ELi256ELb1ELb1ELb0ELb1ELb1ELb1EEEEEEEEEvNT_6ParamsE,"a",@progbits
	.sectionflags	@""
	.align	4
.nv.constant0._ZN7cutlass13device_kernelIN5flash19enable_sm80_to_sm89INS1_16FlashAttnFwdSm80INS1_25CollectiveMainloopFwdSm80ILi8ELi1ELb0EN4cute5tupleIJNS5_1CILi128EEENS7_ILi64EEENS7_ILi256EEEEEELi256ENS_6half_tEfNS_4arch4Sm80ELb1ELb0ELb1ELb1ELb1ELb0ELb1ELb1EEENS1_21CollectiveEpilogueFwdINS6_IJS8_SA_S9_EEENS6_IJNS7_ILi1EEESI_SI_EEESC_SE_Li256ELb1ELb1ELb1ELb0EEENS1_36VarlenDynamicPersistentTileSchedulerILi128ELi64ELi256ELi256ELb1ELb1ELb0ELb1ELb1ELb1EEEEEEEEEvNT_6ParamsE:
	.zero		1432


//--------------------- .nv.constant0._ZN7cutlass13device_kernelIN5flash19enable_sm80_to_sm89INS1_16FlashAttnFwdSm80INS1_25CollectiveMainloopFwdSm80ILi8ELi1ELb0EN4cute5tupleIJNS5_1CILi128EEENS7_ILi48EEENS7_ILi256EEEEEELi256ENS_6half_tEfNS_4arch4Sm80ELb1ELb0ELb1ELb1ELb1ELb1ELb1ELb1EEENS1_21CollectiveEpilogueFwdINS6_IJS8_SA_S9_EEENS6_IJNS7_ILi1EEESI_SI_EEESC_SE_Li256ELb1ELb1ELb1ELb0EEENS1_36VarlenDynamicPersistentTileSchedulerILi128ELi48ELi256ELi256ELb1ELb1ELb0ELb1ELb1ELb1EEEEEEEEEvNT_6ParamsE --------------------------
	.section	.nv.constant0._ZN7cutlass13device_kernelIN5flash19enable_sm80_to_sm89INS1_16FlashAttnFwdSm80INS1_25CollectiveMainloopFwdSm80ILi8ELi1ELb0EN4cute5tupleIJNS5_1CILi128EEENS7_ILi48EEENS7_ILi256EEEEEELi256ENS_6half_tEfNS_4arch4Sm80ELb1ELb0ELb1ELb1ELb1ELb1ELb1ELb1EEENS1_21CollectiveEpilogueFwdINS6_IJS8_SA_S9_EEENS6_IJNS7_ILi1EEESI_SI_EEESC_SE_Li256ELb1ELb1ELb1ELb0EEENS1_36VarlenDynamicPersistentTileSchedulerILi128ELi48ELi256ELi256ELb1ELb1ELb0ELb1ELb1ELb1EEEEEEEEEvNT_6ParamsE,"a",@progbits
	.sectionflags	@""
	.align	4
.nv.constant0._ZN7cutlass13device_kernelIN5flash19enable_sm80_to_sm89INS1_16FlashAttnFwdSm80INS1_25CollectiveMainloopFwdSm80ILi8ELi1ELb0EN4cute5tupleIJNS5_1CILi128EEENS7_ILi48EEENS7_ILi256EEEEEELi256ENS_6half_tEfNS_4arch4Sm80ELb1ELb0ELb1ELb1ELb1ELb1ELb1ELb1EEENS1_21CollectiveEpilogueFwdINS6_IJS8_SA_S9_EEENS6_IJNS7_ILi1EEESI_SI_EEESC_SE_Li256ELb1ELb1ELb1ELb0EEENS1_36VarlenDynamicPersistentTileSchedulerILi128ELi48ELi256ELi256ELb1ELb1ELb0ELb1ELb1ELb1EEEEEEEEEvNT_6ParamsE:
	.zero		1432


//--------------------- .text._ZN7cutlass13device_kernelIN5flash19enable_sm80_to_sm89INS1_16FlashAttnFwdSm80INS1_25CollectiveMainloopFwdSm80ILi8ELi1ELb1EN4cute5tupleIJNS5_1CILi128EEENS7_ILi64EEENS7_ILi256EEEEEELi256ENS_6half_tEfNS_4arch4Sm80ELb0ELb0ELb1ELb0ELb1ELb0ELb1ELb1EEENS1_21CollectiveEpilogueFwdINS6_IJS8_SA_S9_EEENS6_IJNS7_ILi1EEESI_SI_EEESC_SE_Li256ELb0ELb1ELb1ELb0EEENS1_19SingleTileSchedulerILb0ELb1ELb1ELi128EEEEEEEEEvNT_6ParamsE --------------------------
	.section	.text._ZN7cutlass13device_kernelIN5flash19enable_sm80_to_sm89INS1_16FlashAttnFwdSm80INS1_25CollectiveMainloopFwdSm80ILi8ELi1ELb1EN4cute5tupleIJNS5_1CILi128EEENS7_ILi64EEENS7_ILi256EEEEEELi256ENS_6half_tEfNS_4arch4Sm80ELb0ELb0ELb1ELb0ELb1ELb0ELb1ELb1EEENS1_21CollectiveEpilogueFwdINS6_IJS8_SA_S9_EEENS6_IJNS7_ILi1EEESI_SI_EEESC_SE_Li256ELb0ELb1ELb1ELb0EEENS1_19SingleTileSchedulerILb0ELb1ELb1ELi128EEEEEEEEEvNT_6ParamsE,"ax",@progbits
	.sectioninfo	@"SHI_REGISTERS=255"
	.align	128
.text._ZN7cutlass13device_kernelIN5flash19enable_sm80_to_sm89INS1_16FlashAttnFwdSm80INS1_25CollectiveMainloopFwdSm80ILi8ELi1ELb1EN4cute5tupleIJNS5_1CILi128EEENS7_ILi64EEENS7_ILi256EEEEEELi256ENS_6half_tEfNS_4arch4Sm80ELb0ELb0ELb1ELb0ELb1ELb0ELb1ELb1EEENS1_21CollectiveEpilogueFwdINS6_IJS8_SA_S9_EEENS6_IJNS7_ILi1EEESI_SI_EEESC_SE_Li256ELb0ELb1ELb1ELb0EEENS1_19SingleTileSchedulerILb0ELb1ELb1ELi128EEEEEEEEEvNT_6ParamsE:
        .type           _ZN7cutlass13device_kernelIN5flash19enable_sm80_to_sm89INS1_16FlashAttnFwdSm80INS1_25CollectiveMainloopFwdSm80ILi8ELi1ELb1EN4cute5tupleIJNS5_1CILi128EEENS7_ILi64EEENS7_ILi256EEEEEELi256ENS_6half_tEfNS_4arch4Sm80ELb0ELb0ELb1ELb0ELb1ELb0ELb1ELb1EEENS1_21CollectiveEpilogueFwdINS6_IJS8_SA_S9_EEENS6_IJNS7_ILi1EEESI_SI_EEESC_SE_Li256ELb0ELb1ELb1ELb0EEENS1_19SingleTileSchedulerILb0ELb1ELb1ELi128EEEEEEEEEvNT_6ParamsE,@function
        .size           _ZN7cutlass13device_kernelIN5flash19enable_sm80_to_sm89INS1_16FlashAttnFwdSm80INS1_25CollectiveMainloopFwdSm80ILi8ELi1ELb1EN4cute5tupleIJNS5_1CILi128EEENS7_ILi64EEENS7_ILi256EEEEEELi256ENS_6half_tEfNS_4arch4Sm80ELb0ELb0ELb1ELb0ELb1ELb0ELb1ELb1EEENS1_21CollectiveEpilogueFwdINS6_IJS8_SA_S9_EEENS6_IJNS7_ILi1EEESI_SI_EEESC_SE_Li256ELb0ELb1ELb1ELb0EEENS1_19SingleTileSchedulerILb0ELb1ELb1ELi128EEEEEEEEEvNT_6ParamsE,(.L_x_3228 - _ZN7cutlass13device_kernelIN5flash19enable_sm80_to_sm89INS1_16FlashAttnFwdSm80INS1_25CollectiveMainloopFwdSm80ILi8ELi1ELb1EN4cute5tupleIJNS5_1CILi128EEENS7_ILi64EEENS7_ILi256EEEEEELi256ENS_6half_tEfNS_4arch4Sm80ELb0ELb0ELb1ELb0ELb1ELb0ELb1ELb1EEENS1_21CollectiveEpilogueFwdINS6_IJS8_SA_S9_EEENS6_IJNS7_ILi1EEESI_SI_EEESC_SE_Li256ELb0ELb1ELb1ELb0EEENS1_19SingleTileSchedulerILb0ELb1ELb1ELi128EEEEEEEEEvNT_6ParamsE)
        .other          _ZN7cutlass13device_kernelIN5flash19enable_sm80_to_sm89INS1_16FlashAttnFwdSm80INS1_25CollectiveMainloopFwdSm80ILi8ELi1ELb1EN4cute5tupleIJNS5_1CILi128EEENS7_ILi64EEENS7_ILi256EEEEEELi256ENS_6half_tEfNS_4arch4Sm80ELb0ELb0ELb1ELb0ELb1ELb0ELb1ELb1EEENS1_21CollectiveEpilogueFwdINS6_IJS8_SA_S9_EEENS6_IJNS7_ILi1EEESI_SI_EEESC_SE_Li256ELb0ELb1ELb1ELb0EEENS1_19SingleTileSchedulerILb0ELb1ELb1ELi128EEEEEEEEEvNT_6ParamsE,@"STO_CUDA_ENTRY STV_DEFAULT"
_ZN7cutlass13device_kernelIN5flash19enable_sm80_to_sm89INS1_16FlashAttnFwdSm80INS1_25CollectiveMainloopFwdSm80ILi8ELi1ELb1EN4cute5tupleIJNS5_1CILi128EEENS7_ILi64EEENS7_ILi256EEEEEELi256ENS_6half_tEfNS_4arch4Sm80ELb0ELb0ELb1ELb0ELb1ELb0ELb1ELb1EEENS1_21CollectiveEpilogueFwdINS6_IJS8_SA_S9_EEENS6_IJNS7_ILi1EEESI_SI_EEESC_SE_Li256ELb0ELb1ELb1ELb0EEENS1_19SingleTileSchedulerILb0ELb1ELb1ELi128EEEEEEEEEvNT_6ParamsE:
[----:B------:R-:W-:Y:S02]  /*0000*/  MOV R1, c[0x0][0x28] ;  /* 0x00000a0000017a02 */ /* 0x000fe40000000f00 */
[----:B------:R-:W1:Y:S01]  /*0010*/  S2R R132, SR_TID.X ;  /* 0x0000000000847919 */ /* 0x000e620000002100 */
[----:B------:R-:W2:Y:S01]  /*0020*/  S2UR UR6, SR_CTAID.Y ;  /* 0x00000000000679c3 */ /* 0x000ea20000002600 */
[----:B------:R-:W-:-:S07]  /*0030*/  IADD3 R1, R1, -0x68, RZ ;  /* 0xffffff9801017810 */ /* 0x000fce0007ffe0ff */
[----:B------:R-:W3:Y:S01]  /*0040*/  S2UR UR18, SR_CTAID.Z ;  /* 0x00000000001279c3 */ /* 0x000ee20000002700 */
[----:B-1----:R-:W-:-:S06]  /*0050*/  SHF.R.U32.HI R0, RZ, 0x5, R132 ;  /* 0x00000005ff007819 */ /* 0x002fcc0000011684 */
[----:B------:R-:W1:Y:S02]  /*0060*/  SHFL.IDX PT, R0, R0, RZ, 0x1f ;  /* 0x00001fff00007589 */ /* 0x000e6400000e0000 */
[----:B-1----:R-:W-:-:S13]  /*0070*/  ISETP.NE.AND P0, PT, R0, RZ, PT ;  /* 0x000000ff0000720c */ /* 0x002fda0003f05270 */
[----:B--23--:R-:W-:Y:S05]  /*0080*/  @!P0 BRA `(.L_x_0) ;  /* 0x0000009000008947 */ /* 0x00cfea0003800000 */
[----:B------:R-:W-:Y:S01]  /*0090*/  MOV R0, c[0x0][0x550] ;  /* 0x0001540000007a02 */ /* 0x000fe20000000f00 */
[----:B------:R-:W-:-:S03]  /*00a0*/  UMOV UR11, UR6 ;  /* 0x00000006000b7c82 */ /* 0x000fc60008000000 */
[----:B------:R-:W-:-:S13]  /*00b0*/  ISETP.NE.AND P0, PT, R0, 0x1, PT ;  /* 0x000000010000780c */ /* 0x000fda0003f05270 */
[----:B------:R-:W-:Y:S05]  /*00c0*/  @!P0 BRA `(.L_x_1) ;  /* 0x000000b000008947 */ /* 0x000fea0003800000 */
[----:B------:R-:W-:Y:S02]  /*00d0*/  ULDC UR4, c[0x0][0x554] ;  /* 0x0001550000047ab9 */ /* 0x000fe40000000800 */
[----:B------:R-:W-:Y:S02]  /*00e0*/  UIMAD.WIDE.U32 UR4, UR6, UR4, URZ ;  /* 0x00000004060472a5 */ /* 0x000fe4000f8e003f */
[----:B------:R-:W-:Y:S02]  /*00f0*/  ULDC UR11, c[0x0][0x558] ;  /* 0x00015600000b7ab9 */ /* 0x000fe40000000800 */
[----:B------:R-:W-:Y:S01]  /*0100*/  USHF.R.U32.HI UR11, URZ, UR11, UR5 ;  /* 0x0000000b3f0b7299 */ /* 0x000fe20008011605 */
[----:B------:R-:W-:Y:S05]  /*0110*/  BRA `(.L_x_1) ;  /* 0x0000006000007947 */ /* 0x000fea0003800000 */
.L_x_0:
[----:B------:R-:W-:Y:S02]  /*0120*/  ULDC.64 UR4, c[0x0][0x550] ;  /* 0x0001540000047ab9 */ /* 0x000fe40000000a00 */
[----:B------:R-:W-:Y:S02]  /*0130*/  UISETP.NE.AND UP0, UPT, UR4, 0x1, UPT ;  /* 0x000000010400788c */ /* 0x000fe4000bf05270 */
[----:B------:R-:W-:-:S02]  /*0140*/  UIMAD.WIDE.U32 UR8, UR6, UR5, URZ ;  /* 0x00000005060872a5 */ /* 0x000fc4000f8e003f */
[----:B------:R-:W-:Y:S02]  /*0150*/  ULDC UR4, c[0x0][0x558] ;  /* 0x0001560000047ab9 */ /* 0x000fe40000000800 */
[----:B------:R-:W-:-:S05]  /*0160*/  UMOV UR11, UR6 ;  /* 0x00000006000b7c82 */ /* 0x000fca0008000000 */
[----:B------:R-:W-:-:S03]  /*0170*/  @UP0 USHF.R.U32.HI UR11, URZ, UR4, UR9 ;  /* 0x000000043f0b0299 */ /* 0x000fc60008011609 */
.L_x_1:
[----:B------:R-:W-:Y:S01]  /*0180*/  ISETP.LE.AND P0, PT, RZ, UR18, PT ;  /* 0x00000012ff007c0c */ /* 0x000fe2000bf03270 */
[----:B------:R-:W-:Y:S02]  /*0190*/  UIADD3 UR5, -UR11, URZ, URZ ;  /* 0x0000003f0b057290 */ /* 0x000fe4000fffe13f */
[----:B------:R-:W-:Y:S02]  /*01a0*/  ULDC UR4, c[0x0][0x550] ;  /* 0x0001540000047ab9 */ /* 0x000fe40000000800 */
[----:B------:R-:W-:-:S08]  /*01b0*/  UIMAD UR6, UR5, UR4, UR6 ;  /* 0x00000004050672a4 */ /* 0x000fd0000f8e0206 */
[----:B------:R-:W-:Y:S05]  /*01c0*/  @!P0 EXIT ;  /* 0x000000000000894d */ /* 0x000fea0003800000 */
[----:B------:R-:W-:Y:S02]  /*01d0*/  ULDC.64 UR4, c[0x0][0x370] ;  /* 0x0000dc0000047ab9 */ /* 0x000fe40000000a00 */
[----:B------:R-:W-:Y:S02]  /*01e0*/  UISETP.NE.U32.AND UP0, UPT, URZ, UR4, UPT ;  /* 0x000000043f00728c */ /* 0x000fe4000bf05070 */
[----:B------:R-:W-:Y:S02]  /*01f0*/  ULDC.64 UR8, c[0x0][0x370] ;  /* 0x0000dc0000087ab9 */ /* 0x000fe40000000a00 */
[----:B------:R-:W-:Y:S02]  /*0200*/  UISETP.NE.AND.EX UP0, UPT, URZ, UR5, UPT, UP0 ;  /* 0x000000053f00728c */ /* 0x000fe4000bf05300 */
[----:B------:R-:W-:-:S04]  /*0210*/  ULDC.64 UR12, c[0x0][0x118] ;  /* 0x00004600000c7ab9 */ /* 0x000fc80000000a00 */
[----:B------:R-:W-:-:S05]  /*0220*/  PLOP3.LUT P0, PT, PT, PT, UP0, 0x80, 0x0 ;  /* 0x000000000000781c */ /* 0x000fca0003f0f008 */
[----:B------:R-:W-:Y:S02]  /*0230*/  @UP0 UMOV UR4, 0x4 ;  /* 0x0000000400040882 */ /* 0x000fe40000000000 */
[----:B------:R-:W-:-:S06]  /*0240*/  @UP0 UIMAD.WIDE UR4, UR18, UR4, UR8 ;  /* 0x00000004120402a5 */ /* 0x000fcc000f8e0208 */
[----:B------:R-:W-:Y:S02]  /*0250*/  IMAD.U32 R2, RZ, RZ, UR4 ;  /* 0x00000004ff027e24 */ /* 0x000fe4000f8e00ff */
[----:B------:R-:W-:-:S05]  /*0260*/  IMAD.U32 R3, RZ, RZ, UR5 ;  /* 0x00000005ff037e24 */ /* 0x000fca000f8e00ff */
[----:B------:R-:W2:Y:S01]  /*0270*/  @P0 LDG.E R2, [R2.64] ;  /* 0x0000000c02020981 */ /* 0x000ea2000c1e1900 */
[----:B------:R-:W-:Y:S02]  /*0280*/  ULDC UR4, c[0x0][0x2ac] ;  /* 0x0000ab0000047ab9 */ /* 0x000fe40000000800 */
[----:B------:R-:W-:Y:S02]  /*0290*/  ULDC UR10, c[0x0][0x1d0] ;  /* 0x00007400000a7ab9 */ /* 0x000fe40000000800 */
[----:B------:R-:W-:Y:S02]  /*02a0*/  UIMAD UR10, UR4, UR10, URZ ;  /* 0x0000000a040a72a4 */ /* 0x000fe4000f8e023f */
[----:B------:R-:W-:Y:S02]  /*02b0*/  UMOV UR9, URZ ;  /* 0x0000003f00097c82 */ /* 0x000fe40008000000 */
[----:B------:R-:W-:Y:S02]  /*02c0*/  UISETP.GE.AND UP0, UPT, UR10, 0x1, UPT ;  /* 0x000000010a00788c */ /* 0x000fe4000bf06270 */
[----:B------:R-:W-:-:S02]  /*02d0*/  UIADD3 UR5, UR10, 0x3f, URZ ;  /* 0x0000003f0a057890 */ /* 0x000fc4000fffe03f */
[----:B------:R-:W-:Y:S02]  /*02e0*/  UMOV UR17, URZ ;  /* 0x0000003f00117c82 */ /* 0x000fe40008000000 */
[----:B------:R-:W-:-:S04]  /*02f0*/  USHF.R.S32.HI UR4, URZ, 0x1f, UR5 ;  /* 0x0000001f3f047899 */ /* 0x000fc80008011405 */
[----:B------:R-:W-:-:S04]  /*0300*/  ULEA.HI UR4, UR4, UR5, URZ, 0x6 ;  /* 0x0000000504047291 */ /* 0x000fc8000f8f303f */
[----:B------:R-:W-:Y:S01]  /*0310*/  USHF.R.S32.HI UR7, URZ, 0x6, UR4 ;  /* 0x000000063f077899 */ /* 0x000fe20008011404 */
[----:B--2---:R1:W2:Y:S01]  /*0320*/  @P0 R2UR UR9, R2 ;  /* 0x00000000020903c2 */ /* 0x0042a200000e0000 */
[----:B------:R-:W-:-:S13]  /*0330*/  PLOP3.LUT P0, PT, PT, PT, UP0, 0x80, 0x0 ;  /* 0x000000000000781c */ /* 0x000fda0003f0f008 */
[----:B-12---:R-:W-:Y:S05]  /*0340*/  @!P0 BRA `(.L_x_2) ;  /* 0x0000025000008947 */ /* 0x006fea0003800000 */
[----:B------:R-:W-:Y:S02]  /*0350*/  USHF.R.U32.HI UR4, URZ, 0x10, UR6 ;  /* 0x000000103f047899 */ /* 0x000fe40008011606 */
[----:B------:R-:W-:Y:S02]  /*0360*/  ULDC UR5, c[0x0][0x338] ;  /* 0x0000ce0000057ab9 */ /* 0x000fe40000000800 */
[----:B------:R-:W-:Y:S02]  /*0370*/  UISETP.NE.AND UP0, UPT, UR4, URZ, UPT ;  /* 0x0000003f0400728c */ /* 0x000fe4000bf05270 */
[----:B------:R-:W-:Y:S02]  /*0380*/  UMOV UR20, URZ ;  /* 0x0000003f00147c82 */ /* 0x000fe40008000000 */
[----:B------:R-:W-:-:S04]  /*0390*/  USEL UR5, UR4, UR5, UP0 ;  /* 0x0000000504057287 */ /* 0x000fc80008000000 */
[----:B------:R-:W-:Y:S02]  /*03a0*/  UIADD3 UR16, UR7, -0x1, UR5 ;  /* 0xffffffff07107890 */ /* 0x000fe4000fffe005 */
[----:B------:R-:W-:-:S05]  /*03b0*/  IMAD.U32 R3, RZ, RZ, UR5 ;  /* 0x00000005ff037e24 */ /* 0x000fca000f8e00ff */
[----:B------:R-:W-:-:S04]  /*03c0*/  IABS R0, R3 ;  /* 0x0000000300007213 */ /* 0x000fc80000000000 */
[----:B------:R-:W1:Y:S02]  /*03d0*/  R2UR UR15, R0 ;  /* 0x00000000000f73c2 */ /* 0x000e6400000e0000 */
[----:B-1----:R-:W1:Y:S08]  /*03e0*/  I2F.RP R0, UR15 ;  /* 0x0000000f00007d06 */ /* 0x002e700008209400 */
[----:B-1----:R-:W1:Y:S02]  /*03f0*/  MUFU.RCP R0, R0 ;  /* 0x0000000000007308 */ /* 0x002e640000001000 */
[----:B-1----:R-:W-:-:S06]  /*0400*/  IADD3 R0, R0, 0xffffffe, RZ ;  /* 0x0ffffffe00007810 */ /* 0x002fcc0007ffe0ff */
[----:B------:R-:W1:Y:S02]  /*0410*/  F2I.FTZ.U32.TRUNC.NTZ R0, R0 ;  /* 0x0000000000007305 */ /* 0x000e64000021f000 */
[----:B-1----:R1:W2:Y:S02]  /*0420*/  R2UR UR21, R0 ;  /* 0x00000000001573c2 */ /* 0x0022a400000e0000 */
[----:B-1----:R-:W-:Y:S01]  /*0430*/  IMAD.U32 R0, RZ, RZ, UR16 ;  /* 0x00000010ff007e24 */ /* 0x002fe2000f8e00ff */
[----:B--2---:R-:W-:Y:S02]  /*0440*/  UIADD3 UR4, URZ, -UR21, URZ ;  /* 0x800000153f047290 */ /* 0x004fe4000fffe03f */
[----:B------:R-:W-:Y:S02]  /*0450*/  ULOP3.LUT UR16, UR16, UR5, URZ, 0x3c, !UPT ;  /* 0x0000000510107292 */ /* 0x000fe4000f8e3c3f */
[----:B------:R-:W-:Y:S01]  /*0460*/  IABS R2, R0 ;  /* 0x0000000000027213 */ /* 0x000fe20000000000 */
[----:B------:R-:W-:Y:S01]  /*0470*/  UIMAD UR4, UR4, UR15, URZ ;  /* 0x0000000f040472a4 */ /* 0x000fe2000f8e023f */
[----:B------:R-:W-:-:S02]  /*0480*/  IABS R0, R3 ;  /* 0x0000000300007213 */ /* 0x000fc40000000000 */
[----:B------:R-:W1:Y:S01]  /*0490*/  R2UR UR14, R2 ;  /* 0x00000000020e73c2 */ /* 0x000e6200000e0000 */
[----:B------:R-:W-:Y:S02]  /*04a0*/  UIMAD.WIDE.U32 UR20, UR21, UR4, UR20 ;  /* 0x00000004151472a5 */ /* 0x000fe4000f8e0014 */
[----:B------:R-:W-:-:S05]  /*04b0*/  IMAD.MOV R0, RZ, RZ, -R0 ;  /* 0x000000ffff007224 */ /* 0x000fca00078e0a00 */
[----:B------:R-:W2:Y:S01]  /*04c0*/  R2UR UR8, R0 ;  /* 0x00000000000873c2 */ /* 0x000ea200000e0000 */
[----:B------:R-:W-:Y:S02]  /*04d0*/  UMOV UR17, UR21 ;  /* 0x0000001500117c82 */ /* 0x000fe40008000000 */
[----:B-1----:R-:W-:-:S07]  /*04e0*/  UIMAD.WIDE.U32 UR20, UR17, UR14, URZ ;  /* 0x0000000e111472a5 */ /* 0x002fce000f8e003f */
[----:B------:R-:W-:Y:S02]  /*04f0*/  UMOV UR17, UR21 ;  /* 0x0000001500117c82 */ /* 0x000fe40008000000 */
[----:B--2---:R-:W-:-:S04]  /*0500*/  UIMAD UR8, UR17, UR8, UR14 ;  /* 0x00000008110872a4 */ /* 0x004fc8000f8e020e */
[----:B------:R-:W-:-:S11]  /*0510*/  UISETP.GT.U32.AND UP0, UPT, UR15, UR8, UPT ;  /* 0x000000080f00728c */ /* 0x000fd6000bf04070 */
[----:B------:R-:W-:Y:S02]  /*0520*/  @!UP0 UIADD3 UR8, UR8, -UR15, URZ ;  /* 0x8000000f08088290 */ /* 0x000fe4000fffe03f */
[----:B------:R-:W-:Y:S02]  /*0530*/  @!UP0 UIADD3 UR17, UR17, 0x1, URZ ;  /* 0x0000000111118890 */ /* 0x000fe4000fffe03f */
[----:B------:R-:W-:Y:S02]  /*0540*/  UISETP.GE.U32.AND UP1, UPT, UR8, UR15, UPT ;  /* 0x0000000f0800728c */ /* 0x000fe4000bf26070 */
[----:B------:R-:W-:-:S09]  /*0550*/  UISETP.GE.AND UP0, UPT, UR16, URZ, UPT ;  /* 0x0000003f1000728c */ /* 0x000fd2000bf06270 */
[----:B------:R-:W-:Y:S02]  /*0560*/  @UP1 UIADD3 UR17, UR17, 0x1, URZ ;  /* 0x0000000111111890 */ /* 0x000fe4000fffe03f */
[----:B------:R-:W-:Y:S02]  /*0570*/  UISETP.NE.AND UP1, UPT, UR5, URZ, UPT ;  /* 0x0000003f0500728c */ /* 0x000fe4000bf25270 */
[----:B------:R-:W-:-:S09]  /*0580*/  @!UP0 UIADD3 UR17, -UR17, URZ, URZ ;  /* 0x0000003f11118290 */ /* 0x000fd2000fffe13f */
[----:B------:R-:W-:Y:S02]  /*0590*/  @!UP1 ULOP3.LUT UR17, URZ, UR5, URZ, 0x33, !UPT ;  /* 0x000000053f119292 */ /* 0x000fe4000f8e333f */
.L_x_2:
[----:B------:R-:W-:Y:S01]  /*05a0*/  ULOP3.LUT UR8, UR6, 0xffff, URZ, 0xc0, !UPT ;  /* 0x0000ffff06087892 */ /* 0x000fe2000f8ec03f */
[----:B------:R-:W-:Y:S01]  /*05b0*/  PLOP3.LUT P2, PT, PT, PT, PT, 0x80, 0x0 ;  /* 0x000000000000781c */ /* 0x000fe20003f4f070 */
[----:B------:R-:W-:Y:S01]  /*05c0*/  CS2R R16, SRZ ;  /* 0x0000000000107805 */ /* 0x000fe2000001ff00 */
[----:B------:R-:W-:Y:S01]  /*05d0*/  CS2R R130, SRZ ;  /* 0x0000000000827805 */ /* 0x000fe2000001ff00 */
[----:B------:R-:W-:Y:S01]  /*05e0*/  UIMAD UR8, UR8, UR17, URZ ;  /* 0x00000011080872a4 */ /* 0x000fe2000f8e023f */
[----:B------:R-:W-:Y:S01]  /*05f0*/  CS2R R128, SRZ ;  /* 0x0000000000807805 */ /* 0x000fe2000001ff00 */
[----:B------:R-:W-:Y:S01]  /*0600*/  CS2R R126, SRZ ;  /* 0x00000000007e7805 */ /* 0x000fe2000001ff00 */
[----:B------:R-:W-:Y:S01]  /*0610*/  CS2R R124, SRZ ;  /* 0x00000000007c7805 */ /* 0x000fe2000001ff00 */
[----:B------:R-:W-:Y:S01]  /*0620*/  UIADD3 UR17, UR8, UR17, URZ ;  /* 0x0000001108117290 */ /* 0x000fe2000fffe03f */
[----:B------:R-:W-:Y:S01]  /*0630*/  CS2R R122, SRZ ;  /* 0x00000000007a7805 */ /* 0x000fe2000001ff00 */
[----:B------:R-:W-:Y:S01]  /*0640*/  CS2R R120, SRZ ;  /* 0x0000000000787805 */ /* 0x000fe2000001ff00 */
[----:B------:R-:W-:Y:S01]  /*0650*/  CS2R R118, SRZ ;  /* 0x0000000000767805 */ /* 0x000fe2000001ff00 */
[----:B------:R-:W-:Y:S01]  /*0660*/  UISETP.LT.AND UP0, UPT, UR7, UR17, UPT ;  /* 0x000000110700728c */ /* 0x000fe2000bf01270 */
[----:B------:R-:W-:Y:S01]  /*0670*/  CS2R R116, SRZ ;  /* 0x0000000000747805 */ /* 0x000fe2000001ff00 */
[----:B------:R-:W-:Y:S01]  /*0680*/  CS2R R114, SRZ ;  /* 0x0000000000727805 */ /* 0x000fe2000001ff00 */
[----:B------:R-:W-:Y:S01]  /*0690*/  CS2R R112, SRZ ;  /* 0x0000000000707805 */ /* 0x000fe2000001ff00 */
[----:B------:R-:W-:Y:S01]  /*06a0*/  USEL UR7, UR7, UR17, UP0 ;  /* 0x0000001107077287 */ /* 0x000fe20008000000 */
[----:B------:R-:W-:Y:S01]  /*06b0*/  CS2R R110, SRZ ;  /* 0x00000000006e7805 */ /* 0x000fe2000001ff00 */
[----:B------:R-:W-:Y:S01]  /*06c0*/  CS2R R108, SRZ ;  /* 0x00000000006c7805 */ /* 0x000fe2000001ff00 */
[----:B------:R-:W-:Y:S01]  /*06d0*/  CS2R R106, SRZ ;  /* 0x00000000006a7805 */ /* 0x000fe2000001ff00 */
[----:B------:R-:W-:Y:S01]  /*06e0*/  UISETP.GT.AND UP0, UPT, UR7, UR8, UPT ;  /* 0x000000080700728c */ /* 0x000fe2000bf04270 */
[----:B------:R-:W-:Y:S01]  /*06f0*/  CS2R R104, SRZ ;  /* 0x0000000000687805 */ /* 0x000fe2000001ff00 */
[----:B------:R-:W-:Y:S01]  /*0700*/  CS2R R102, SRZ ;  /* 0x0000000000667805 */ /* 0x000fe2000001ff00 */
[----:B------:R-:W-:Y:S01]  /*0710*/  CS2R R100, SRZ ;  /* 0x0000000000647805 */ /* 0x000fe2000001ff00 */
[----:B------:R-:W-:Y:S01]  /*0720*/  CS2R R98, SRZ ;  /* 0x0000000000627805 */ /* 0x000fe2000001ff00 */
[----:B------:R-:W-:Y:S01]  /*0730*/  CS2R R96, SRZ ;  /* 0x0000000000607805 */ /* 0x000fe2000001ff00 */
[----:B------:R-:W-:Y:S01]  /*0740*/  PLOP3.LUT P0, PT, PT, PT, UP0, 0x80, 0x0 ;  /* 0x000000000000781c */ /* 0x000fe20003f0f008 */
[----:B------:R-:W-:Y:S01]  /*0750*/  CS2R R94, SRZ ;  /* 0x00000000005e7805 */ /* 0x000fe2000001ff00 */
        /* <DEDUP_REMOVED lines=45> */
[----:B------:R-:W-:Y:S05]  /*0a30*/  @!P0 BRA `(.L_x_3) ;  /* 0x0000966000008947 */ /* 0x000fea0003800000 */
[----:B------:R-:W-:Y:S02]  /*0a40*/  ULDC.64 UR4, c[0x0][0x340] ;  /* 0x0000d00000047ab9 */ /* 0x000fe40000000a00 */
[----:B------:R-:W-:-:S02]  /*0a50*/  UISETP.NE.U32.AND UP0, UPT, URZ, UR4, UPT ;  /* 0x000000043f00728c */ /* 0x000fc4000bf05070 */
[----:B------:R-:W-:Y:S02]  /*0a60*/  ULDC.64 UR14, c[0x0][0x340] ;  /* 0x0000d000000e7ab9 */ /* 0x000fe40000000a00 */
[----:B------:R-:W-:-:S06]  /*0a70*/  UISETP.NE.AND.EX UP0, UPT, URZ, UR5, UPT, UP0 ;  /* 0x000000053f00728c */ /* 0x000fcc000bf05300 */
[----:B------:R-:W-:-:S05]  /*0a80*/  PLOP3.LUT P0, PT, PT, PT, UP0, 0x80, 0x0 ;  /* 0x000000000000781c */ /* 0x000fca0003f0f008 */
[----:B------:R-:W-:Y:S02]  /*0a90*/  @UP0 UMOV UR4, 0x4 ;  /* 0x0000000400040882 */ /* 0x000fe40000000000 */
[----:B------:R-:W-:-:S06]  /*0aa0*/  @UP0 UIMAD.WIDE UR4, UR18, UR4, UR14 ;  /* 0x00000004120402a5 */ /* 0x000fcc000f8e020e */
[----:B------:R-:W-:Y:S02]  /*0ab0*/  IMAD.U32 R2, RZ, RZ, UR4 ;  /* 0x00000004ff027e24 */ /* 0x000fe4000f8e00ff */
[----:B------:R-:W-:Y:S01]  /*0ac0*/  IMAD.U32 R3, RZ, RZ, UR5 ;  /* 0x00000005ff037e24 */ /* 0x000fe2000f8e00ff */
[----:B------:R-:W-:Y:S01]  /*0ad0*/  SHF.R.S32.HI R36, RZ, 0x1f, R132 ;  /* 0x0000001fff247819 */ /* 0x000fe20000011484 */
[----:B------:R-:W-:Y:S01]  /*0ae0*/  UIADD3 UR6, UR7, -0x1, URZ ;  /* 0xffffffff07067890 */ /* 0x000fe2000fffe03f */
[----:B------:R-:W-:Y:S01]  /*0af0*/  IMAD.MOV.U32 R87, RZ, RZ, c[0x0][0x2b8] ;  /* 0x0000ae00ff577624 */ /* 0x000fe200078e00ff */
[----:B------:R-:W-:Y:S01]  /*0b00*/  ULDC.64 UR4, c[0x0][0x2b0] ;  /* 0x0000ac0000047ab9 */ /* 0x000fe20000000a00 */
[----:B------:R-:W2:Y:S01]  /*0b10*/  @P0 LDG.E R2, [R2.64] ;  /* 0x0000000c02020981 */ /* 0x000ea2000c1e1900 */
[----:B------:R-:W-:-:S03]  /*0b20*/  IMAD.MOV.U32 R21, RZ, RZ, RZ ;  /* 0x000000ffff157224 */ /* 0x000fc600078e00ff */
[----:B------:R-:W-:Y:S01]  /*0b30*/  BAR.SYNC.DEFER_BLOCKING 0x0 ;  /* 0x0000000000007b1d */ /* 0x000fe20000010000 */
[----:B------:R-:W-:-:S05]  /*0b40*/  ISETP.NE.AND P1, PT, R87, 0x1, PT ;  /* 0x000000015700780c */ /* 0x000fca0003f25270 */
[----:B------:R-:W1:Y:S01]  /*0b50*/  S2R R15, SR_CTAID.X ;  /* 0x00000000000f7919 */ /* 0x000e620000002500 */
[----:B------:R-:W-:Y:S01]  /*0b60*/  IMAD.MOV.U32 R20, RZ, RZ, c[0x0][0x2c4] ;  /* 0x0000b100ff147624 */ /* 0x000fe200078e00ff */
[----:B------:R-:W-:Y:S01]  /*0b70*/  USHF.R.S32.HI UR20, URZ, 0x1f, UR18 ;  /* 0x0000001f3f147899 */ /* 0x000fe20008011412 */
[----:B--2---:R2:W3:Y:S02]  /*0b80*/  @P0 R2UR UR15, R2 ;  /* 0x00000000020f03c2 */ /* 0x0044e400000e0000 */
[----:B---3--:R-:W-:Y:S02]  /*0b90*/  @!UP0 UMOV UR15, UR18 ;  /* 0x00000012000f8c82 */ /* 0x008fe40008000000 */
[----:B------:R-:W-:Y:S02]  /*0ba0*/  USHF.R.S32.HI UR14, URZ, 0x1f, UR15 ;  /* 0x0000001f3f0e7899 */ /* 0x000fe4000801140f */
[----:B------:R-:W-:Y:S02]  /*0bb0*/  UIMAD.WIDE.U32 UR16, UR15, UR4, URZ ;  /* 0x000000040f1072a5 */ /* 0x000fe4000f8e003f */
[----:B------:R-:W-:-:S04]  /*0bc0*/  UIMAD UR14, UR14, UR4, URZ ;  /* 0x000000040e0e72a4 */ /* 0x000fc8000f8e023f */
[----:B------:R-:W-:Y:S01]  /*0bd0*/  UIMAD UR14, UR15, UR5, UR14 ;  /* 0x000000050f0e72a4 */ /* 0x000fe2000f8e020e */
[----:B--2---:R-:W-:-:S03]  /*0be0*/  LEA.HI R2, R36, R132, RZ, 0x3 ;  /* 0x0000008424027211 */ /* 0x004fc600078f18ff */
[----:B------:R-:W-:Y:S02]  /*0bf0*/  UIADD3 UR14, UR17, UR14, URZ ;  /* 0x0000000e110e7290 */ /* 0x000fe4000fffe03f */
[----:B------:R-:W-:Y:S01]  /*0c00*/  USHF.R.S32.HI UR15, URZ, 0x1f, UR11 ;  /* 0x0000001f3f0f7899 */ /* 0x000fe2000801140b */
[----:B------:R-:W-:Y:S01]  /*0c10*/  LOP3.LUT R0, R2, 0xfffffff8, RZ, 0xc0, !PT ;  /* 0xfffffff802007812 */ /* 0x000fe200078ec0ff */
[----:B------:R-:W-:Y:S01]  /*0c20*/  ULDC.64 UR4, c[0x0][0x1b8] ;  /* 0x00006e0000047ab9 */ /* 0x000fe20000000a00 */
[----:B------:R-:W-:-:S03]  /*0c30*/  SHF.R.S32.HI R18, RZ, 0x3, R2 ;  /* 0x00000003ff127819 */ /* 0x000fc60000011402 */
[----:B------:R-:W-:Y:S02]  /*0c40*/  IMAD.IADD R19, R132, 0x1, -R0 ;  /* 0x0000000184137824 */ /* 0x000fe400078e0a00 */
[----:B------:R-:W-:Y:S02]  /*0c50*/  IMAD.U32 R0, RZ, RZ, UR6 ;  /* 0x00000006ff007e24 */ /* 0x000fe4000f8e00ff */
[----:B------:R-:W-:-:S05]  /*0c60*/  IMAD R86, R19, 0x20, R18 ;  /* 0x0000002013567824 */ /* 0x000fca00078e0212 */
[----:B------:R-:W-:Y:S01]  /*0c70*/  LEA R0, R0, R86, 0x6 ;  /* 0x0000005600007211 */ /* 0x000fe200078e30ff */
[----:B------:R-:W-:Y:S01]  /*0c80*/  UIMAD UR19, UR15, UR4, URZ ;  /* 0x000000040f1372a4 */ /* 0x000fe2000f8e023f */
[----:B-1----:R-:W-:Y:S01]  /*0c90*/  IMAD R5, R15, 0x80, R86 ;  /* 0x000000800f057824 */ /* 0x002fe200078e0256 */
[----:B------:R-:W-:Y:S01]  /*0ca0*/  UIMAD.WIDE.U32 UR22, UR11, UR4, URZ ;  /* 0x000000040b1672a5 */ /* 0x000fe2000f8e003f */
[C---:B------:R-:W-:Y:S01]  /*0cb0*/  ISETP.GE.AND P0, PT, R0.reuse, UR10, PT ;  /* 0x0000000a00007c0c */ /* 0x040fe2000bf06270 */
[----:B------:R-:W-:Y:S01]  /*0cc0*/  STL [R1+0x44], R86 ;  /* 0x0000445601007387 */ /* 0x000fe20000100800 */
[----:B------:R-:W-:Y:S02]  /*0cd0*/  IADD3 R9, R0, UR9, RZ ;  /* 0x0000000900097c10 */ /* 0x000fe4000fffe0ff */
[----:B------:R-:W-:-:S03]  /*0ce0*/  ISETP.GT.OR P0, PT, R86, 0x3f, P0 ;  /* 0x0000003f5600780c */ /* 0x000fc60000704670 */
[----:B------:R-:W-:-:S04]  /*0cf0*/  @P1 IMAD.HI.U32 R0, R9, c[0x0][0x2bc], RZ ;  /* 0x0000af0009001a27 */ /* 0x000fc800078e00ff */
[----:B------:R-:W-:Y:S01]  /*0d00*/  IMAD.MOV.U32 R7, RZ, RZ, R9 ;  /* 0x000000ffff077224 */ /* 0x000fe200078e0009 */
[----:B------:R-:W-:-:S05]  /*0d10*/  @P1 SHF.R.U32.HI R7, RZ, c[0x0][0x2c0], R0 ;  /* 0x0000b000ff071a19 */ /* 0x000fca0000011600 */
[----:B------:R-:W-:-:S04]  /*0d20*/  @!P0 IADD3 R0, P2, R7, UR16, RZ ;  /* 0x0000001007008c10 */ /* 0x000fc8000ff5e0ff */
[----:B------:R-:W-:Y:S02]  /*0d30*/  @!P0 LEA R2, P1, R0, c[0x0][0x2a0], 0x2 ;  /* 0x0000a80000028a11 */ /* 0x000fe400078210ff */
[----:B------:R-:W-:-:S04]  /*0d40*/  @!P0 LEA.HI.X.SX32 R3, R7, UR14, 0x1, P2 ;  /* 0x0000000e07038c11 */ /* 0x000fc800090f0eff */
[----:B------:R-:W-:-:S05]  /*0d50*/  @!P0 LEA.HI.X R3, R0, c[0x0][0x2a4], R3, 0x2, P1 ;  /* 0x0000a90000038a11 */ /* 0x000fca00008f1403 */
[----:B------:R1:W2:Y:S01]  /*0d60*/  @!P0 LDG.E R21, [R2.64] ;  /* 0x0000000c02158981 */ /* 0x0002a2000c1e1900 */
[C---:B------:R-:W-:Y:S01]  /*0d70*/  ISETP.NE.AND P0, PT, R20.reuse, 0x1, PT ;  /* 0x000000011400780c */ /* 0x040fe20003f05270 */
[----:B------:R-:W-:Y:S01]  /*0d80*/  UIMAD UR19, UR11, UR5, UR19 ;  /* 0x000000050b1372a4 */ /* 0x000fe2000f8e0213 */
[----:B------:R-:W-:Y:S01]  /*0d90*/  IMAD.MOV.U32 R4, RZ, RZ, R5 ;  /* 0x000000ffff047224 */ /* 0x000fe200078e0005 */
[----:B------:R-:W-:Y:S01]  /*0da0*/  SHF.L.U32 R133, R19, 0x3, RZ ;  /* 0x0000000313857819 */ /* 0x000fe200000006ff */
[----:B------:R-:W-:Y:S01]  /*0db0*/  ULDC.64 UR4, c[0x0][0x1c0] ;  /* 0x0000700000047ab9 */ /* 0x000fe20000000a00 */
[----:B------:R-:W-:Y:S01]  /*0dc0*/  IMAD R20, R20, c[0x0][0x168], RZ ;  /* 0x00005a0014147a24 */ /* 0x000fe200078e02ff */
[----:B------:R-:W-:Y:S01]  /*0dd0*/  UIMAD UR20, UR20, UR4, URZ ;  /* 0x00000004141472a4 */ /* 0x000fe2000f8e023f */
[----:B------:R-:W-:Y:S01]  /*0de0*/  IMAD R15, R15, 0x80, R18 ;  /* 0x000000800f0f7824 */ /* 0x000fe200078e0212 */
[----:B------:R-:W-:Y:S01]  /*0df0*/  UIADD3 UR23, UR23, UR19, URZ ;  /* 0x0000001317177290 */ /* 0x000fe2000fffe03f */
[C---:B------:R-:W-:Y:S01]  /*0e00*/  IADD3 R58, R133.reuse, 0x80, RZ ;  /* 0x00000080853a7810 */ /* 0x040fe20007ffe0ff */
[----:B------:R-:W-:Y:S01]  /*0e10*/  UIMAD UR5, UR18, UR5, UR20 ;  /* 0x00000005120572a4 */ /* 0x000fe2000f8e0214 */
[----:B------:R-:W-:Y:S01]  /*0e20*/  IADD3 R57, R133, 0x40, RZ ;  /* 0x0000004085397810 */ /* 0x000fe20007ffe0ff */
[----:B------:R-:W-:Y:S01]  /*0e30*/  UIMAD.WIDE.U32 UR18, UR18, UR4, UR22 ;  /* 0x00000004121272a5 */ /* 0x000fe2000f8e0016 */
[----:B------:R-:W-:Y:S01]  /*0e40*/  @P0 IMAD.HI.U32 R0, R5, c[0x0][0x2c8], RZ ;  /* 0x0000b20005000a27 */ /* 0x000fe200078e00ff */
[C---:B------:R-:W-:Y:S01]  /*0e50*/  IADD3 R56, R133.reuse, 0xc0, RZ ;  /* 0x000000c085387810 */ /* 0x040fe20007ffe0ff */
[----:B------:R-:W-:Y:S01]  /*0e60*/  UIMAD UR10, UR6, -0x40, UR10 ;  /* 0xffffffc0060a78a4 */ /* 0x000fe2000f8e020a */
[----:B------:R-:W-:Y:S01]  /*0e70*/  ISETP.GE.AND P4, PT, R133, c[0x0][0x198], PT ;  /* 0x0000660085007a0c */ /* 0x000fe20003f86270 */
[----:B------:R-:W-:Y:S01]  /*0e80*/  UIADD3 UR5, UR19, UR5, URZ ;  /* 0x0000000513057290 */ /* 0x000fe2000fffe03f */
[----:B------:R-:W-:Y:S01]  /*0e90*/  @P0 SHF.R.U32.HI R4, RZ, c[0x0][0x2cc], R0 ;  /* 0x0000b300ff040a19 */ /* 0x000fe20000011600 */
[----:B------:R-:W-:Y:S01]  /*0ea0*/  UISETP.GT.AND UP0, UPT, UR6, UR8, UPT ;  /* 0x000000080600728c */ /* 0x000fe2000bf04270 */
[----:B------:R-:W-:-:S02]  /*0eb0*/  SHF.R.S32.HI R8, RZ, 0x1f, R56 ;  /* 0x0000001fff087819 */ /* 0x000fc40000011438 */
[--C-:B------:R-:W-:Y:S01]  /*0ec0*/  SHF.R.S32.HI R6, RZ, 0x1f, R4.reuse ;  /* 0x0000001fff067819 */ /* 0x100fe20000011404 */
[----:B------:R-:W-:Y:S01]  /*0ed0*/  IMAD.MOV R0, RZ, RZ, -R4 ;  /* 0x000000ffff007224 */ /* 0x000fe200078e0a04 */
[----:B-1----:R-:W-:Y:S01]  /*0ee0*/  MOV R2, UR18 ;  /* 0x0000001200027c02 */ /* 0x002fe20008000f00 */
[----:B------:R-:W-:Y:S01]  /*0ef0*/  IMAD.U32 R3, RZ, RZ, UR19 ;  /* 0x00000013ff037e24 */ /* 0x000fe2000f8e00ff */
[----:B------:R-:W-:Y:S01]  /*0f00*/  ISETP.GE.AND P3, PT, R57, c[0x0][0x198], PT ;  /* 0x0000660039007a0c */ /* 0x000fe20003f66270 */
[----:B------:R-:W-:Y:S01]  /*0f10*/  IMAD R5, R0, c[0x0][0x2c4], R5 ;  /* 0x0000b10000057a24 */ /* 0x000fe200078e0205 */
[----:B------:R-:W-:Y:S01]  /*0f20*/  ISETP.GE.AND P2, PT, R58, c[0x0][0x198], PT ;  /* 0x000066003a007a0c */ /* 0x000fe20003f46270 */
[----:B------:R-:W-:Y:S01]  /*0f30*/  IMAD.U32 R3, RZ, RZ, UR5 ;  /* 0x00000005ff037e24 */ /* 0x000fe2000f8e00ff */
[----:B------:R-:W-:Y:S01]  /*0f40*/  LEA.HI R8, R8, R56, RZ, 0x3 ;  /* 0x0000003808087211 */ /* 0x000fe200078f18ff */
[----:B------:R-:W-:Y:S01]  /*0f50*/  IMAD R6, R6, c[0x0][0x1b0], RZ ;  /* 0x00006c0006067a24 */ /* 0x000fe200078e02ff */
[----:B------:R-:W-:Y:S01]  /*0f60*/  SHF.R.S32.HI R0, RZ, 0x1f, R5 ;  /* 0x0000001fff007819 */ /* 0x000fe20000011405 */
[----:B------:R-:W-:Y:S01]  /*0f70*/  IMAD.WIDE.U32 R2, R4, c[0x0][0x1b0], R2 ;  /* 0x00006c0004027a25 */ /* 0x000fe200078e0002 */
[----:B------:R-:W-:Y:S01]  /*0f80*/  ISETP.GE.AND P5, PT, R56, c[0x0][0x198], PT ;  /* 0x0000660038007a0c */ /* 0x000fe20003fa6270 */
[----:B------:R-:W-:Y:S01]  /*0f90*/  ULDC.64 UR4, c[0x0][0x1e8] ;  /* 0x00007a0000047ab9 */ /* 0x000fe20000000a00 */
[----:B------:R-:W-:Y:S01]  /*0fa0*/  LOP3.LUT R176, R8, 0xfffffff8, RZ, 0xc0, !PT ;  /* 0xfffffff808b07812 */ /* 0x000fe200078ec0ff */
[----:B------:R-:W-:Y:S01]  /*0fb0*/  IMAD R4, R4, c[0x0][0x1b4], R6 ;  /* 0x00006d0004047a24 */ /* 0x000fe200078e0206 */
[----:B------:R-:W-:Y:S01]  /*0fc0*/  UIMAD UR18, UR15, UR4, URZ ;  /* 0x000000040f1272a4 */ /* 0x000fe2000f8e023f */
[----:B------:R-:W-:Y:S01]  /*0fd0*/  IMAD R0, R0, c[0x0][0x1a8], RZ ;  /* 0x00006a0000007a24 */ /* 0x000fe200078e02ff */
[----:B------:R-:W-:Y:S01]  /*0fe0*/  UIMAD.WIDE.U32 UR20, UR11, UR4, URZ ;  /* 0x000000040b1472a5 */ /* 0x000fe2000f8e003f */
[----:B------:R-:W-:Y:S01]  /*0ff0*/  IMAD.IADD R3, R3, 0x1, R4 ;  /* 0x0000000103037824 */ /* 0x000fe200078e0204 */
[----:B------:R-:W-:Y:S01]  /*1000*/  UIMAD UR18, UR11, UR5, UR18 ;  /* 0x000000050b1272a4 */ /* 0x000fe2000f8e0212 */
[----:B------:R-:W-:Y:S01]  /*1010*/  IMAD R6, R5, c[0x0][0x1ac], R0 ;  /* 0x00006b0005067a24 */ /* 0x000fe200078e0200 */
[----:B------:R-:W-:Y:S01]  /*1020*/  ISETP.GE.AND P6, PT, R133, c[0x0][0x1d4], PT ;  /* 0x0000750085007a0c */ /* 0x000fe20003fc6270 */
[----:B------:R-:W-:Y:S01]  /*1030*/  IMAD.WIDE.U32 R2, R5, c[0x0][0x1a8], R2 ;  /* 0x00006a0005027a25 */ /* 0x000fe200078e0002 */
[----:B------:R-:W-:Y:S01]  /*1040*/  UIADD3 UR18, UR21, UR18, URZ ;  /* 0x0000001215127290 */ /* 0x000fe2000fffe03f */
[----:B------:R-:W-:Y:S01]  /*1050*/  LEA.HI R84, R36, R132, RZ, 0x5 ;  /* 0x0000008424547211 */ /* 0x000fe200078f28ff */
[----:B------:R-:W-:Y:S01]  /*1060*/  ULDC.64 UR4, c[0x0][0x210] ;  /* 0x0000840000047ab9 */ /* 0x000fe20000000a00 */
[----:B------:R-:W-:Y:S01]  /*1070*/  IMAD.SHL.U32 R4, R18, 0x40, RZ ;  /* 0x0000004012047824 */ /* 0x000fe200078e00ff */
[----:B------:R-:W-:Y:S01]  /*1080*/  LEA R13, P0, R2, c[0x0][0x160], 0x1 ;  /* 0x00005800020d7a11 */ /* 0x000fe200078008ff */
[----:B------:R-:W-:Y:S01]  /*1090*/  IMAD.IADD R3, R3, 0x1, R6 ;  /* 0x0000000103037824 */ /* 0x000fe200078e0206 */
[----:B------:R-:W-:-:S02]  /*10a0*/  UIMAD UR15, UR15, UR4, URZ ;  /* 0x000000040f0f72a4 */ /* 0x000fc4000f8e023f */
[----:B------:R-:W-:Y:S01]  /*10b0*/  LOP3.LUT R0, R4, 0x1c0, RZ, 0xc0, !PT ;  /* 0x000001c004007812 */ /* 0x000fe200078ec0ff */
[----:B------:R-:W-:Y:S01]  /*10c0*/  UIMAD.WIDE.U32 UR22, UR11, UR4, URZ ;  /* 0x000000040b1672a5 */ /* 0x000fe2000f8e003f */
[----:B------:R-:W-:Y:S01]  /*10d0*/  LEA.HI.X R14, R2, c[0x0][0x164], R3, 0x1, P0 ;  /* 0x00005900020e7a11 */ /* 0x000fe200000f0c03 */
[----:B------:R-:W-:Y:S01]  /*10e0*/  UIMAD UR4, UR11, UR5, UR15 ;  /* 0x000000050b0472a4 */ /* 0x000fe2000f8e020f */
[----:B------:R-:W-:Y:S01]  /*10f0*/  SHF.R.U32.HI R4, RZ, 0x3, R0 ;  /* 0x00000003ff047819 */ /* 0x000fe20000011600 */
[----:B------:R-:W-:Y:S01]  /*1100*/  SHFL.IDX PT, R2, R13, RZ, 0x181f ;  /* 0x00181fff0d027589 */ /* 0x000fe200000e0000 */
[----:B------:R-:W-:Y:S01]  /*1110*/  LOP3.LUT R0, R0, 0x38, R133, 0xf8, !PT ;  /* 0x0000003800007812 */ /* 0x000fe200078ef885 */
[----:B------:R-:W-:Y:S01]  /*1120*/  UIADD3 UR4, UR23, UR4, URZ ;  /* 0x0000000417047290 */ /* 0x000fe2000fffe03f */
[----:B------:R-:W-:Y:S01]  /*1130*/  ISETP.GE.AND P0, PT, R15, R20, PT ;  /* 0x000000140f00720c */ /* 0x000fe20003f06270 */
[----:B------:R-:W1:Y:S01]  /*1140*/  SHFL.IDX PT, R3, R14, RZ, 0x181f ;  /* 0x00181fff0e037589 */ /* 0x000e6200000e0000 */
[----:B------:R-:W-:-:S02]  /*1150*/  LOP3.LUT R0, R0, R4, RZ, 0x3c, !PT ;  /* 0x0000000400007212 */ /* 0x000fc400078e3cff */
[----:B------:R-:W-:-:S05]  /*1160*/  LEA.HI R4, R36, R132, RZ, 0x6 ;  /* 0x0000008424047211 */ /* 0x000fca00078f30ff */
[----:B------:R-:W-:-:S05]  /*1170*/  IMAD.SHL.U32 R4, R4, 0x8, RZ ;  /* 0x0000000804047824 */ /* 0x000fca00078e00ff */
[----:B------:R-:W-:Y:S02]  /*1180*/  LOP3.LUT R5, R0, 0xfffffe00, R4, 0xf8, !PT ;  /* 0xfffffe0000057812 */ /* 0x000fe400078ef804 */
[----:B------:R-:W-:Y:S02]  /*1190*/  SHF.R.S32.HI R0, RZ, 0x1f, R58 ;  /* 0x0000001fff007819 */ /* 0x000fe4000001143a */
[----:B------:R-:W-:Y:S01]  /*11a0*/  SHF.R.S32.HI R4, RZ, 0x1f, R57 ;  /* 0x0000001fff047819 */ /* 0x000fe20000011439 */
[----:B------:R-:W-:Y:S01]  /*11b0*/  IMAD.SHL.U32 R85, R5, 0x2, RZ ;  /* 0x0000000205557824 */ /* 0x000fe200078e00ff */
[----:B------:R-:W-:Y:S01]  /*11c0*/  LEA.HI R0, R0, R58, RZ, 0x3 ;  /* 0x0000003a00007211 */ /* 0x000fe200078f18ff */
[----:B------:R-:W-:Y:S01]  /*11d0*/  SHFL.IDX PT, R5, R14, 0x1, 0x181f ;  /* 0x00381f000e057f89 */ /* 0x000fe200000e0000 */
[----:B------:R-:W-:Y:S02]  /*11e0*/  LEA.HI R4, R4, R57, RZ, 0x3 ;  /* 0x0000003904047211 */ /* 0x000fe400078f18ff */
[----:B------:R-:W-:Y:S01]  /*11f0*/  LOP3.LUT R177, R0, 0xfffffff8, RZ, 0xc0, !PT ;  /* 0xfffffff800b17812 */ /* 0x000fe200078ec0ff */
[----:B------:R-:W-:Y:S01]  /*1200*/  IMAD.MOV R0, RZ, RZ, -R7 ;  /* 0x000000ffff007224 */ /* 0x000fe200078e0a07 */
[----:B------:R-:W-:Y:S01]  /*1210*/  LOP3.LUT R134, R4, 0xfffffff8, RZ, 0xc0, !PT ;  /* 0xfffffff804867812 */ /* 0x000fe200078ec0ff */
[----:B-1----:R-:W-:Y:S01]  /*1220*/  @!P0 IMAD.WIDE R6, R133, 0x2, R2 ;  /* 0x0000000285068825 */ /* 0x002fe200078e0202 */
[----:B------:R-:W1:Y:S03]  /*1230*/  SHFL.IDX PT, R4, R13, 0x1, 0x181f ;  /* 0x00381f000d047f89 */ /* 0x000e6600000e0000 */
[----:B------:R-:W-:Y:S01]  /*1240*/  IMAD R16, R0, c[0x0][0x2b8], R9 ;  /* 0x0000ae0000107a24 */ /* 0x000fe200078e0209 */
[----:B------:R3:W-:Y:S01]  /*1250*/  @!P0 LDGSTS.E.BYPASS.LTC128B.128 [R85+0x100], [R6.64], !P4 ;  /* 0x0010000006558fae */ /* 0x0007e2000e101d4c */
[----:B------:R-:W-:Y:S01]  /*1260*/  @!P0 IMAD.WIDE R8, R134, 0x2, R2 ;  /* 0x0000000286088825 */ /* 0x000fe200078e0202 */
[----:B------:R-:W-:-:S02]  /*1270*/  IADD3 R0, R15, 0x20, RZ ;  /* 0x000000200f007810 */ /* 0x000fc40007ffe0ff */
[----:B------:R-:W-:Y:S02]  /*1280*/  SHF.R.S32.HI R12, RZ, 0x1f, R16 ;  /* 0x0000001fff0c7819 */ /* 0x000fe40000011410 */
[----:B------:R4:W-:Y:S01]  /*1290*/  @!P0 LDGSTS.E.BYPASS.LTC128B.128 [R85+0x4100], [R8.64], !P3 ;  /* 0x0410000008558fae */ /* 0x0009e2000d901d4c */
[----:B---3--:R-:W-:-:S04]  /*12a0*/  @!P0 IMAD.WIDE R6, R177, 0x2, R2 ;  /* 0x00000002b1068825 */ /* 0x008fc800078e0202 */
[----:B------:R-:W-:Y:S01]  /*12b0*/  @!P0 IMAD.WIDE R2, R176, 0x2, R2 ;  /* 0x00000002b0028825 */ /* 0x000fe200078e0202 */
[----:B------:R3:W-:Y:S04]  /*12c0*/  @!P0 LDGSTS.E.BYPASS.LTC128B.128 [R85+0x8100], [R6.64], !P2 ;  /* 0x0810000006558fae */ /* 0x0007e8000d101d4c */
[----:B------:R5:W-:Y:S01]  /*12d0*/  @!P0 LDGSTS.E.BYPASS.LTC128B.128 [R85+0xc100], [R2.64], !P5 ;  /* 0x0c10000002558fae */ /* 0x000be2000e901d4c */
[----:B------:R-:W-:Y:S01]  /*12e0*/  ISETP.GE.AND P0, PT, R0, R20, PT ;  /* 0x000000140000720c */ /* 0x000fe20003f06270 */
[----:B------:R-:W-:-:S04]  /*12f0*/  IMAD R0, R12, c[0x0][0x1e0], RZ ;  /* 0x000078000c007a24 */ /* 0x000fc800078e02ff */
[----:B------:R-:W-:-:S08]  /*1300*/  IMAD R0, R16, c[0x0][0x1e4], R0 ;  /* 0x0000790010007a24 */ /* 0x000fd000078e0200 */
[----:B-1----:R-:W-:-:S04]  /*1310*/  @!P0 IMAD.WIDE R10, R133, 0x2, R4 ;  /* 0x00000002850a8825 */ /* 0x002fc800078e0204 */
[----:B----4-:R-:W-:Y:S01]  /*1320*/  @!P0 IMAD.WIDE R8, R134, 0x2, R4 ;  /* 0x0000000286088825 */ /* 0x010fe200078e0204 */
[----:B------:R2:W-:Y:S01]  /*1330*/  @!P0 LDGSTS.E.BYPASS.LTC128B.128 [R85+0x1100], [R10.64], !P4 ;  /* 0x011000000a558fae */ /* 0x0005e2000e101d4c */
[----:B---3--:R-:W-:-:S03]  /*1340*/  IADD3 R6, R15, 0x40, RZ ;  /* 0x000000400f067810 */ /* 0x008fc60007ffe0ff */
[----:B------:R1:W-:Y:S01]  /*1350*/  @!P0 LDGSTS.E.BYPASS.LTC128B.128 [R85+0x5100], [R8.64], !P3 ;  /* 0x0510000008558fae */ /* 0x0003e2000d901d4c */
[----:B-----5:R-:W-:Y:S01]  /*1360*/  IMAD.WIDE.U32 R2, R16, c[0x0][0x1e0], RZ ;  /* 0x0000780010027a25 */ /* 0x020fe200078e00ff */
[----:B------:R-:W-:-:S03]  /*1370*/  ISETP.GE.AND P1, PT, R6, R20, PT ;  /* 0x000000140600720c */ /* 0x000fc60003f26270 */
[----:B------:R-:W-:Y:S01]  /*1380*/  @!P0 IMAD.WIDE R6, R177, 0x2, R4 ;  /* 0x00000002b1068825 */ /* 0x000fe200078e0204 */
[----:B------:R-:W-:-:S03]  /*1390*/  IADD3 R3, R3, R0, RZ ;  /* 0x0000000003037210 */ /* 0x000fc60007ffe0ff */
[----:B------:R-:W-:Y:S01]  /*13a0*/  @!P0 IMAD.WIDE R4, R176, 0x2, R4 ;  /* 0x00000002b0048825 */ /* 0x000fe200078e0204 */
[----:B------:R3:W-:Y:S03]  /*13b0*/  @!P0 LDGSTS.E.BYPASS.LTC128B.128 [R85+0x9100], [R6.64], !P2 ;  /* 0x0910000006558fae */ /* 0x0007e6000d101d4c */
[----:B------:R-:W-:Y:S01]  /*13c0*/  IMAD R0, R12, c[0x0][0x208], RZ ;  /* 0x000082000c007a24 */ /* 0x000fe200078e02ff */
[----:B------:R4:W-:Y:S03]  /*13d0*/  @!P0 LDGSTS.E.BYPASS.LTC128B.128 [R85+0xd100], [R4.64], !P5 ;  /* 0x0d10000004558fae */ /* 0x0009e6000e901d4c */
[C---:B------:R-:W-:Y:S02]  /*13e0*/  IMAD R0, R16.reuse, c[0x0][0x20c], R0 ;  /* 0x0000830010007a24 */ /* 0x040fe400078e0200 */
[----:B---3--:R-:W-:-:S04]  /*13f0*/  IMAD.WIDE.U32 R6, R16, c[0x0][0x208], RZ ;  /* 0x0000820010067a25 */ /* 0x008fc800078e00ff */
[----:B------:R-:W-:Y:S01]  /*1400*/  IMAD.IADD R7, R7, 0x1, R0 ;  /* 0x0000000107077824 */ /* 0x000fe200078e0200 */
[----:B--2---:R-:W-:Y:S01]  /*1410*/  SHF.R.S32.HI R10, RZ, 0x1f, R21 ;  /* 0x0000001fff0a7819 */ /* 0x004fe20000011415 */
[C---:B----4-:R-:W-:Y:S01]  /*1420*/  IMAD.WIDE.U32 R4, R21.reuse, c[0x0][0x1f0], R2 ;  /* 0x00007c0015047a25 */ /* 0x050fe200078e0002 */
[----:B------:R-:W-:Y:S03]  /*1430*/  STL [R1+0x10], R21 ;  /* 0x0000101501007387 */ /* 0x000fe60000100800 */
[----:B-1----:R-:W-:Y:S01]  /*1440*/  IMAD R8, R10, c[0x0][0x1f0], RZ ;  /* 0x00007c000a087a24 */ /* 0x002fe200078e02ff */
[----:B------:R-:W-:Y:S01]  /*1450*/  SHFL.IDX PT, R2, R13, 0x2, 0x181f ;  /* 0x00581f000d027f89 */ /* 0x000fe200000e0000 */
[----:B------:R-:W-:-:S03]  /*1460*/  IMAD.WIDE.U32 R6, R21, c[0x0][0x218], R6 ;  /* 0x0000860015067a25 */ /* 0x000fc600078e0006 */
[----:B------:R-:W1:Y:S01]  /*1470*/  SHFL.IDX PT, R3, R14, 0x2, 0x181f ;  /* 0x00581f000e037f89 */ /* 0x000e6200000e0000 */
[----:B------:R-:W-:Y:S01]  /*1480*/  IMAD R0, R21, c[0x0][0x1f4], R8 ;  /* 0x00007d0015007a24 */ /* 0x000fe200078e0208 */
[----:B------:R-:W-:Y:S02]  /*1490*/  IADD3 R8, P0, R4, UR20, RZ ;  /* 0x0000001404087c10 */ /* 0x000fe4000ff1e0ff */
[----:B------:R-:W-:Y:S02]  /*14a0*/  STL [R1+0xc], R85 ;  /* 0x00000c5501007387 */ /* 0x000fe40000100800 */
[----:B------:R-:W-:Y:S01]  /*14b0*/  IADD3.X R9, R5, UR18, R0, P0, !PT ;  /* 0x0000001205097c10 */ /* 0x000fe200087fe400 */
[----:B------:R-:W-:Y:S01]  /*14c0*/  IMAD R0, R10, c[0x0][0x218], RZ ;  /* 0x000086000a007a24 */ /* 0x000fe200078e02ff */
[C---:B------:R-:W-:Y:S01]  /*14d0*/  LEA R17, P0, R8.reuse, c[0x0][0x1c8], 0x1 ;  /* 0x0000720008117a11 */ /* 0x040fe200078008ff */
[----:B------:R2:W-:Y:S04]  /*14e0*/  STL [R1+0x14], R16 ;  /* 0x0000141001007387 */ /* 0x0005e80000100800 */
[----:B------:R-:W-:Y:S04]  /*14f0*/  SHFL.IDX PT, R4, R13, 0x3, 0x181f ;  /* 0x00781f000d047f89 */ /* 0x000fe800000e0000 */
[----:B------:R-:W3:Y:S01]  /*1500*/  SHFL.IDX PT, R5, R14, 0x3, 0x181f ;  /* 0x00781f000e057f89 */ /* 0x000ee200000e0000 */
[----:B--2---:R-:W-:Y:S01]  /*1510*/  LEA.HI.X R16, R8, c[0x0][0x1cc], R9, 0x1, P0 ;  /* 0x0000730008107a11 */ /* 0x004fe200000f0c09 */
[----:B------:R-:W-:Y:S01]  /*1520*/  IMAD R8, R21, c[0x0][0x21c], R0 ;  /* 0x0000870015087a24 */ /* 0x000fe200078e0200 */
[----:B------:R-:W-:-:S02]  /*1530*/  IADD3 R0, P0, R6, UR22, RZ ;  /* 0x0000001606007c10 */ /* 0x000fc4000ff1e0ff */
[----:B------:R-:W-:Y:S02]  /*1540*/  IADD3 R21, -R18, UR10, RZ ;  /* 0x0000000a12157c10 */ /* 0x000fe4000fffe1ff */
[----:B------:R-:W-:Y:S01]  /*1550*/  IADD3.X R6, R7, UR4, R8, P0, !PT ;  /* 0x0000000407067c10 */ /* 0x000fe200087fe408 */
[----:B-1----:R-:W-:Y:S01]  /*1560*/  @!P1 IMAD.WIDE R8, R133, 0x2, R2 ;  /* 0x0000000285089825 */ /* 0x002fe200078e0202 */
[C---:B------:R-:W-:Y:S02]  /*1570*/  LEA R10, P0, R0.reuse, c[0x0][0x1f8], 0x1 ;  /* 0x00007e00000a7a11 */ /* 0x040fe400078008ff */
[----:B------:R-:W-:Y:S02]  /*1580*/  IADD3 R7, R15, 0x60, RZ ;  /* 0x000000600f077810 */ /* 0x000fe40007ffe0ff */
[----:B------:R-:W-:Y:S01]  /*1590*/  LEA.HI.X R0, R0, c[0x0][0x1fc], R6, 0x1, P0 ;  /* 0x00007f0000007a11 */ /* 0x000fe200000f0c06 */
[----:B------:R-:W1:Y:S01]  /*15a0*/  SHFL.IDX PT, R13, R10, RZ, 0x181f ;  /* 0x00181fff0a0d7589 */ /* 0x000e6200000e0000 */
[----:B------:R-:W-:Y:S01]  /*15b0*/  ISETP.GE.AND P0, PT, R7, R20, PT ;  /* 0x000000140700720c */ /* 0x000fe20003f06270 */
[--C-:B------:R-:W-:Y:S01]  /*15c0*/  @!P1 IMAD.WIDE R6, R134, 0x2, R2.reuse ;  /* 0x0000000286069825 */ /* 0x100fe200078e0202 */
[----:B------:R-:W-:Y:S01]  /*15d0*/  LEA.HI R20, R36, R132, RZ, 0x4 ;  /* 0x0000008424147211 */ /* 0x000fe200078f20ff */
[----:B------:R2:W4:Y:S04]  /*15e0*/  SHFL.IDX PT, R14, R10, 0x1, 0x181f ;  /* 0x00381f000a0e7f89 */ /* 0x00052800000e0000 */
[----:B------:R5:W-:Y:S04]  /*15f0*/  @!P1 LDGSTS.E.BYPASS.LTC128B.128 [R85+0x2100], [R8.64], !P4 ;  /* 0x0210000008559fae */ /* 0x000be8000e101d4c */
[----:B------:R1:W-:Y:S04]  /*1600*/  @!P1 LDGSTS.E.BYPASS.LTC128B.128 [R85+0x6100], [R6.64], !P3 ;  /* 0x0610000006559fae */ /* 0x0003e8000d901d4c */
[----:B------:R-:W3:Y:S04]  /*1610*/  SHFL.IDX PT, R12, R0, RZ, 0x181f ;  /* 0x00181fff000c7589 */ /* 0x000ee800000e0000 */
[----:B------:R4:W4:Y:S01]  /*1620*/  SHFL.IDX PT, R15, R0, 0x1, 0x181f ;  /* 0x00381f00000f7f89 */ /* 0x00092200000e0000 */
[----:B--2---:R-:W-:-:S05]  /*1630*/  @!P1 IMAD.WIDE R10, R177, 0x2, R2 ;  /* 0x00000002b10a9825 */ /* 0x004fca00078e0202 */
[----:B------:R2:W-:Y:S01]  /*1640*/  @!P1 LDGSTS.E.BYPASS.LTC128B.128 [R85+0xa100], [R10.64], !P2 ;  /* 0x0a1000000a559fae */ /* 0x0005e2000d101d4c */
[----:B-----5:R-:W-:-:S03]  /*1650*/  @!P1 IMAD.WIDE R8, R176, 0x2, R2 ;  /* 0x00000002b0089825 */ /* 0x020fc600078e0202 */
[----:B-1----:R-:W-:Y:S01]  /*1660*/  SHFL.IDX PT, R6, R17, RZ, 0x181f ;  /* 0x00181fff11067589 */ /* 0x002fe200000e0000 */
[----:B---3--:R-:W-:-:S03]  /*1670*/  @!P0 IMAD.WIDE R2, R133, 0x2, R4 ;  /* 0x0000000285028825 */ /* 0x008fc600078e0204 */
[----:B------:R-:W1:Y:S01]  /*1680*/  SHFL.IDX PT, R7, R16, RZ, 0x181f ;  /* 0x00181fff10077589 */ /* 0x000e6200000e0000 */
[----:B----4-:R-:W-:-:S03]  /*1690*/  LOP3.LUT R0, R20, 0xfffffff0, RZ, 0xc0, !PT ;  /* 0xfffffff014007812 */ /* 0x010fc600078ec0ff */
[----:B------:R3:W-:Y:S01]  /*16a0*/  @!P1 LDGSTS.E.BYPASS.LTC128B.128 [R85+0xe100], [R8.64], !P5 ;  /* 0x0e10000008559fae */ /* 0x0007e2000e901d4c */
[----:B------:R-:W-:Y:S02]  /*16b0*/  ISETP.GE.AND P1, PT, R21, 0x1, PT ;  /* 0x000000011500780c */ /* 0x000fe40003f26270 */
[----:B------:R-:W-:Y:S01]  /*16c0*/  IADD3 R0, -R0, R132, RZ ;  /* 0x0000008400007210 */ /* 0x000fe20007ffe1ff */
[----:B------:R4:W-:Y:S01]  /*16d0*/  @!P0 LDGSTS.E.BYPASS.LTC128B.128 [R85+0x3100], [R2.64], !P4 ;  /* 0x0310000002558fae */ /* 0x0009e2000e101d4c */
[----:B------:R-:W-:Y:S01]  /*16e0*/  ISETP.GE.AND P4, PT, R58, c[0x0][0x1d4], PT ;  /* 0x000075003a007a0c */ /* 0x000fe20003f86270 */
[----:B--2---:R-:W-:-:S04]  /*16f0*/  IMAD.WIDE R10, R133, 0x2, RZ ;  /* 0x00000002850a7825 */ /* 0x004fc800078e02ff */
[----:B---3--:R-:W-:-:S04]  /*1700*/  @!P0 IMAD.WIDE R8, R134, 0x2, R4 ;  /* 0x0000000286088825 */ /* 0x008fc800078e0204 */
[--C-:B----4-:R-:W-:Y:S01]  /*1710*/  @!P0 IMAD.WIDE R2, R177, 0x2, R4.reuse ;  /* 0x00000002b1028825 */ /* 0x110fe200078e0204 */
[----:B------:R2:W-:Y:S01]  /*1720*/  @!P0 LDGSTS.E.BYPASS.LTC128B.128 [R85+0x7100], [R8.64], !P3 ;  /* 0x0710000008558fae */ /* 0x0005e2000d901d4c */
[----:B------:R-:W-:Y:S02]  /*1730*/  ISETP.GE.AND P3, PT, R56, c[0x0][0x1d4], PT ;  /* 0x0000750038007a0c */ /* 0x000fe40003f66270 */
[----:B------:R-:W-:Y:S01]  /*1740*/  @!P0 IMAD.WIDE R4, R176, 0x2, R4 ;  /* 0x00000002b0048825 */ /* 0x000fe200078e0204 */
[----:B------:R3:W-:Y:S01]  /*1750*/  @!P0 LDGSTS.E.BYPASS.LTC128B.128 [R85+0xb100], [R2.64], !P2 ;  /* 0x0b10000002558fae */ /* 0x0007e2000d101d4c */
[----:B------:R-:W-:-:S03]  /*1760*/  IADD3 R30, P2, R13, R10, RZ ;  /* 0x0000000a0d1e7210 */ /* 0x000fc60007f5e0ff */
[----:B------:R4:W-:Y:S01]  /*1770*/  @!P0 LDGSTS.E.BYPASS.LTC128B.128 [R85+0xf100], [R4.64], !P5 ;  /* 0x0f10000004558fae */ /* 0x0009e2000e901d4c */
[----:B------:R-:W-:Y:S01]  /*1780*/  IADD3 R26, P0, R10, R14, RZ ;  /* 0x0000000e0a1a7210 */ /* 0x000fe20007f1e0ff */
[----:B------:R-:W-:Y:S01]  /*1790*/  IMAD.X R31, R12, 0x1, R11, P2 ;  /* 0x000000010c1f7824 */ /* 0x000fe200010e060b */
[----:B------:R-:W-:Y:S01]  /*17a0*/  ISETP.GE.AND P5, PT, R57, c[0x0][0x1d4], PT ;  /* 0x0000750039007a0c */ /* 0x000fe20003fa6270 */
[----:B------:R-:W0:Y:S02]  /*17b0*/  LDGDEPBAR ;  /* 0x00000000000079af */ /* 0x000e240000000000 */
[----:B------:R-:W-:Y:S02]  /*17c0*/  IMAD.X R27, R11, 0x1, R15, P0 ;  /* 0x000000010b1b7824 */ /* 0x000fe400000e060f */
[----:B-1----:R-:W-:-:S04]  /*17d0*/  @P1 IMAD.WIDE R10, R134, 0x2, R6 ;  /* 0x00000002860a1825 */ /* 0x002fc800078e0206 */
[----:B--2---:R-:W-:-:S04]  /*17e0*/  @P1 IMAD.WIDE R8, R177, 0x2, R6 ;  /* 0x00000002b1081825 */ /* 0x004fc800078e0206 */
[----:B---3--:R-:W-:-:S04]  /*17f0*/  IMAD.WIDE R2, R134, 0x2, RZ ;  /* 0x0000000286027825 */ /* 0x008fc800078e02ff */
[----:B----4-:R-:W-:Y:S01]  /*1800*/  @P1 IMAD.WIDE R4, R133, 0x2, R6 ;  /* 0x0000000285041825 */ /* 0x010fe200078e0206 */
[----:B------:R-:W-:Y:S02]  /*1810*/  IADD3 R28, P2, R13, R2, RZ ;  /* 0x000000020d1c7210 */ /* 0x000fe40007f5e0ff */
[----:B------:R-:W-:Y:S02]  /*1820*/  IADD3 R24, P0, R2, R14, RZ ;  /* 0x0000000e02187210 */ /* 0x000fe40007f1e0ff */
[----:B------:R1:W-:Y:S01]  /*1830*/  @P1 LDGSTS.E.BYPASS.LTC128B.128 [R85+0x10100], [R4.64], !P6 ;  /* 0x1010000004551fae */ /* 0x0003e2000f101d4c */
[----:B------:R-:W-:Y:S02]  /*1840*/  IMAD.X R29, R12, 0x1, R3, P2 ;  /* 0x000000010c1d7824 */ /* 0x000fe400010e0603 */
[----:B------:R-:W-:Y:S01]  /*1850*/  IMAD.X R25, R3, 0x1, R15, P0 ;  /* 0x0000000103197824 */ /* 0x000fe200000e060f */
[----:B------:R-:W-:Y:S01]  /*1860*/  SHFL.IDX PT, R2, R17, 0x1, 0x181f ;  /* 0x00381f0011027f89 */ /* 0x000fe200000e0000 */
[----:B------:R-:W-:-:S03]  /*1870*/  ISETP.GT.AND P0, PT, R21, 0x20, PT ;  /* 0x000000201500780c */ /* 0x000fc60003f04270 */
[----:B------:R-:W2:Y:S04]  /*1880*/  SHFL.IDX PT, R3, R16, 0x1, 0x181f ;  /* 0x00381f0010037f89 */ /* 0x000ea800000e0000 */
[----:B------:R3:W-:Y:S04]  /*1890*/  @P1 LDGSTS.E.BYPASS.LTC128B.128 [R85+0x12100], [R10.64], !P5 ;  /* 0x121000000a551fae */ /* 0x0007e8000e901d4c */
[----:B------:R4:W-:Y:S01]  /*18a0*/  @P1 LDGSTS.E.BYPASS.LTC128B.128 [R85+0x14100], [R8.64], !P4 ;  /* 0x1410000008551fae */ /* 0x0009e2000e101d4c */
[----:B-1----:R-:W-:-:S04]  /*18b0*/  @P1 IMAD.WIDE R4, R176, 0x2, R6 ;  /* 0x00000002b0041825 */ /* 0x002fc800078e0206 */
[----:B------:R-:W-:Y:S01]  /*18c0*/  IMAD.WIDE R6, R177, 0x2, RZ ;  /* 0x00000002b1067825 */ /* 0x000fe200078e02ff */
[----:B------:R1:W-:Y:S04]  /*18d0*/  @P1 LDGSTS.E.BYPASS.LTC128B.128 [R85+0x16100], [R4.64], !P3 ;  /* 0x1610000004551fae */ /* 0x0003e8000d901d4c */
[----:B------:R-:W-:Y:S02]  /*18e0*/  IADD3 R22, P1, R13, R6, RZ ;  /* 0x000000060d167210 */ /* 0x000fe40007f3e0ff */
[----:B---3--:R-:W-:-:S03]  /*18f0*/  SHF.R.S32.HI R11, RZ, 0x1f, R0 ;  /* 0x0000001fff0b7819 */ /* 0x008fc60000011400 */
[----:B------:R-:W-:Y:S01]  /*1900*/  IMAD.X R23, R12, 0x1, R7, P1 ;  /* 0x000000010c177824 */ /* 0x000fe200008e0607 */
[----:B------:R-:W-:Y:S02]  /*1910*/  IADD3 R34, P1, R6, R14, RZ ;  /* 0x0000000e06227210 */ /* 0x000fe40007f3e0ff */
[----:B----4-:R-:W-:Y:S02]  /*1920*/  SHF.R.S32.HI R8, RZ, 0x4, R20 ;  /* 0x00000004ff087819 */ /* 0x010fe40000011414 */
[----:B------:R-:W-:Y:S01]  /*1930*/  LEA.HI R11, R11, R0, RZ, 0x3 ;  /* 0x000000000b0b7211 */ /* 0x000fe200078f18ff */
[----:B------:R-:W-:Y:S01]  /*1940*/  IMAD.X R35, R7, 0x1, R15, P1 ;  /* 0x0000000107237824 */ /* 0x000fe200008e060f */
[----:B------:R-:W-:Y:S02]  /*1950*/  LEA.HI R6, R20, R8, RZ, 0x1 ;  /* 0x0000000814067211 */ /* 0x000fe400078f08ff */
[----:B------:R-:W-:Y:S02]  /*1960*/  LOP3.LUT R10, R11, 0xfffffff8, RZ, 0xc0, !PT ;  /* 0xfffffff80b0a7812 */ /* 0x000fe400078ec0ff */
[----:B------:R-:W-:Y:S01]  /*1970*/  LOP3.LUT R9, R6, 0xfffffffe, RZ, 0xc0, !PT ;  /* 0xfffffffe06097812 */ /* 0x000fe200078ec0ff */
[----:B--2---:R-:W-:-:S04]  /*1980*/  @P0 IMAD.WIDE R6, R133, 0x2, R2 ;  /* 0x0000000285060825 */ /* 0x004fc800078e0202 */
[----:B------:R-:W-:Y:S01]  /*1990*/  IMAD.IADD R10, R0, 0x1, -R10 ;  /* 0x00000001000a7824 */ /* 0x000fe200078e0a0a */
[----:B------:R2:W-:Y:S01]  /*19a0*/  @P0 LDGSTS.E.BYPASS.LTC128B.128 [R85+0x11100], [R6.64], !P6 ;  /* 0x1110000006550fae */ /* 0x0005e2000f101d4c */
[----:B-1----:R-:W-:-:S04]  /*19b0*/  IMAD.WIDE R4, R176, 0x2, RZ ;  /* 0x00000002b0047825 */ /* 0x002fc800078e02ff */
[----:B------:R-:W-:Y:S01]  /*19c0*/  IMAD.IADD R9, R8, 0x1, -R9 ;  /* 0x0000000108097824 */ /* 0x000fe200078e0a09 */
[----:B------:R-:W-:Y:S01]  /*19d0*/  IADD3 R16, P1, R13, R4, RZ ;  /* 0x000000040d107210 */ /* 0x000fe20007f3e0ff */
[----:B------:R-:W-:-:S04]  /*19e0*/  IMAD.SHL.U32 R0, R10, 0x40, RZ ;  /* 0x000000400a007824 */ /* 0x000fc800078e00ff */
[----:B------:R-:W-:Y:S01]  /*19f0*/  IMAD.X R17, R12, 0x1, R5, P1 ;  /* 0x000000010c117824 */ /* 0x000fe200008e0605 */
[----:B------:R-:W-:Y:S02]  /*1a00*/  IADD3 R32, P1, R4, R14, RZ ;  /* 0x0000000e04207210 */ /* 0x000fe40007f3e0ff */
[----:B------:R-:W-:Y:S02]  /*1a10*/  LOP3.LUT R0, R0, 0x1c0, RZ, 0xc0, !PT ;  /* 0x000001c000007812 */ /* 0x000fe400078ec0ff */
[----:B------:R-:W-:Y:S01]  /*1a20*/  IADD3.X R33, R5, R15, RZ, P1, !PT ;  /* 0x0000000f05217210 */ /* 0x000fe20000ffe4ff */
[----:B------:R-:W-:Y:S01]  /*1a30*/  @P0 IMAD.WIDE R4, R134, 0x2, R2 ;  /* 0x0000000286040825 */ /* 0x000fe200078e0202 */
[----:B------:R-:W-:-:S04]  /*1a40*/  R2P PR, R10, 0x6 ;  /* 0x000000060a007804 */ /* 0x000fc80000000000 */
[----:B------:R1:W-:Y:S01]  /*1a50*/  @P0 LDGSTS.E.BYPASS.LTC128B.128 [R85+0x13100], [R4.64], !P5 ;  /* 0x1310000004550fae */ /* 0x0003e2000e901d4c */
[----:B--2---:R-:W-:-:S04]  /*1a60*/  @P0 IMAD.WIDE R6, R177, 0x2, R2 ;  /* 0x00000002b1060825 */ /* 0x004fc800078e0202 */
[----:B------:R-:W-:Y:S01]  /*1a70*/  @P0 IMAD.WIDE R2, R176, 0x2, R2 ;  /* 0x00000002b0020825 */ /* 0x000fe200078e0202 */
[----:B------:R2:W-:Y:S04]  /*1a80*/  @P0 LDGSTS.E.BYPASS.LTC128B.128 [R85+0x15100], [R6.64], !P4 ;  /* 0x1510000006550fae */ /* 0x0005e8000e101d4c */
[----:B------:R3:W-:Y:S01]  /*1a90*/  @P0 LDGSTS.E.BYPASS.LTC128B.128 [R85+0x17100], [R2.64], !P3 ;  /* 0x1710000002550fae */ /* 0x0007e2000d901d4c */
[----:B------:R-:W-:-:S03]  /*1aa0*/  LOP3.LUT P0, RZ, R19, 0x2, RZ, 0xc0, !PT ;  /* 0x0000000213ff7812 */ /* 0x000fc6000780c0ff */
[----:B------:R-:W0:Y:S01]  /*1ab0*/  LDGDEPBAR ;  /* 0x00000000000079af */ /* 0x000e220000000000 */
[----:B-1----:R-:W-:Y:S02]  /*1ac0*/  IMAD.SHL.U32 R4, R9, 0x8, RZ ;  /* 0x0000000809047824 */ /* 0x002fe400078e00ff */
[----:B------:R-:W-:-:S03]  /*1ad0*/  IMAD.SHL.U32 R5, R19, 0x40, RZ ;  /* 0x0000004013057824 */ /* 0x000fc600078e00ff */
[----:B------:R-:W-:Y:S01]  /*1ae0*/  LOP3.LUT R4, R0, 0x8, R4, 0xf8, !PT ;  /* 0x0000000800047812 */ /* 0x000fe200078ef804 */
[----:B--2---:R-:W-:Y:S02]  /*1af0*/  IMAD.MOV.U32 R6, RZ, RZ, 0x10 ;  /* 0x00000010ff067424 */ /* 0x004fe400078e00ff */
[----:B------:R-:W-:Y:S01]  /*1b00*/  IMAD.MOV.U32 R7, RZ, RZ, 0x20 ;  /* 0x00000020ff077424 */ /* 0x000fe200078e00ff */
[----:B---3--:R-:W-:Y:S01]  /*1b10*/  SHF.R.U32.HI R3, RZ, 0x3, R0 ;  /* 0x00000003ff037819 */ /* 0x008fe20000011600 */
[----:B------:R-:W-:Y:S01]  /*1b20*/  IMAD.SHL.U32 R2, R18, 0x8, RZ ;  /* 0x0000000812027824 */ /* 0x000fe200078e00ff */
[----:B------:R-:W-:Y:S01]  /*1b30*/  LOP3.LUT R0, R5, 0x1c0, RZ, 0xc0, !PT ;  /* 0x000001c005007812 */ /* 0x000fe200078ec0ff */
[----:B------:R-:W-:-:S04]  /*1b40*/  DEPBAR.LE SB0, 0x1 ;  /* 0x000080400000791a */ /* 0x000fc80000000000 */
[----:B------:R-:W-:Y:S02]  /*1b50*/  LOP3.LUT R5, R4, R3, RZ, 0x3c, !PT ;  /* 0x0000000304057212 */ /* 0x000fe400078e3cff */
[----:B------:R-:W-:Y:S01]  /*1b60*/  LOP3.LUT R3, R0, 0x8, R2, 0xf8, !PT ;  /* 0x0000000800037812 */ /* 0x000fe200078ef802 */
[----:B------:R-:W-:Y:S01]  /*1b70*/  IMAD.SHL.U32 R2, R84, 0x20, RZ ;  /* 0x0000002054027824 */ /* 0x000fe200078e00ff */
[----:B------:R-:W-:Y:S02]  /*1b80*/  SHF.L.U32 R4, R11, 0x6, RZ ;  /* 0x000000060b047819 */ /* 0x000fe400000006ff */
[----:B------:R-:W-:Y:S02]  /*1b90*/  SHF.R.U32.HI R0, RZ, 0x3, R0 ;  /* 0x00000003ff007819 */ /* 0x000fe40000011600 */
[----:B------:R-:W-:Y:S02]  /*1ba0*/  LOP3.LUT R4, R5, 0xfffffe00, R4, 0xf8, !PT ;  /* 0xfffffe0005047812 */ /* 0x000fe400078ef804 */
[----:B------:R-:W-:-:S02]  /*1bb0*/  LOP3.LUT R2, R2, 0x7ffffc00, RZ, 0xc0, !PT ;  /* 0x7ffffc0002027812 */ /* 0x000fc400078ec0ff */
[----:B------:R-:W-:Y:S02]  /*1bc0*/  LOP3.LUT R0, R3, R0, RZ, 0x3c, !PT ;  /* 0x0000000003007212 */ /* 0x000fe400078e3cff */
[----:B------:R-:W-:Y:S01]  /*1bd0*/  SEL R5, R6, 0xfffffff0, !P1 ;  /* 0xfffffff006057807 */ /* 0x000fe20004800000 */
[----:B------:R-:W-:Y:S01]  /*1be0*/  IMAD.IADD R2, R4, 0x1, R2 ;  /* 0x0000000104027824 */ /* 0x000fe200078e0202 */
[----:B------:R-:W-:Y:S01]  /*1bf0*/  BAR.SYNC.DEFER_BLOCKING 0x0 ;  /* 0x0000000000007b1d */ /* 0x000fe20000010000 */
[----:B------:R-:W-:Y:S01]  /*1c00*/  IMAD R0, R9, 0x200, R0 ;  /* 0x0000020009007824 */ /* 0x000fe200078e0200 */
[----:B------:R-:W-:Y:S01]  /*1c10*/  ISETP.GE.AND P1, PT, R133, c[0x0][0x1d4], PT ;  /* 0x0000750085007a0c */ /* 0x000fe20003f26270 */
[C---:B------:R-:W-:Y:S01]  /*1c20*/  IMAD.SHL.U32 R232, R2.reuse, 0x2, RZ ;  /* 0x0000000202e87824 */ /* 0x040fe200078e00ff */
[----:B------:R-:W-:Y:S02]  /*1c30*/  LEA R240, R2, 0x100, 0x1 ;  /* 0x0000010002f07811 */ /* 0x000fe400078e08ff */
[----:B------:R-:W-:-:S02]  /*1c40*/  SHF.L.U32 R135, R0, 0x1, RZ ;  /* 0x0000000100877819 */ /* 0x000fc400000006ff */
[----:B------:R-:W-:Y:S01]  /*1c50*/  SEL R0, R7, 0xffffffe0, !P2 ;  /* 0xffffffe007007807 */ /* 0x000fe20005000000 */
[--C-:B------:R-:W-:Y:S01]  /*1c60*/  IMAD R236, R5, 0x2, R240.reuse ;  /* 0x0000000205ec7824 */ /* 0x100fe200078e02f0 */
[----:B------:R-:W-:Y:S02]  /*1c70*/  SEL R3, R6, 0xfffffff0, !P0 ;  /* 0xfffffff006037807 */ /* 0x000fe40004000000 */
[----:B------:R-:W-:Y:S01]  /*1c80*/  ISETP.LT.OR P0, PT, R21, 0x1, P1 ;  /* 0x000000011500780c */ /* 0x000fe20000f01670 */
[C---:B------:R-:W-:Y:S01]  /*1c90*/  IMAD R240, R0.reuse, 0x2, R240 ;  /* 0x0000000200f07824 */ /* 0x040fe200078e02f0 */
[----:B------:R-:W-:Y:S01]  /*1ca0*/  LEA R244, R0, R236, 0x1 ;  /* 0x000000ec00f47211 */ /* 0x000fe200078e08ff */
[----:B------:R-:W-:Y:S01]  /*1cb0*/  IMAD R6, R3, 0x2, R135 ;  /* 0x0000000203067824 */ /* 0x000fe200078e0287 */
[----:B------:R-:W-:Y:S02]  /*1cc0*/  ISETP.GE.AND P1, PT, R57, c[0x0][0x1d4], PT ;  /* 0x0000750039007a0c */ /* 0x000fe40003f26270 */
[----:B------:R-:W-:Y:S01]  /*1cd0*/  ISETP.GE.AND P2, PT, R58, c[0x0][0x1d4], PT ;  /* 0x000075003a007a0c */ /* 0x000fe20003f46270 */
[----:B------:R-:W-:Y:S04]  /*1ce0*/  LDSM.16.M88.4 R168, [R232+0x100] ;  /* 0x00010000e8a8783b */ /* 0x000fe80000000200 */
[----:B------:R-:W-:Y:S04]  /*1cf0*/  LDSM.16.M88.4 R200, [R232+0x4100] ;  /* 0x00410000e8c8783b */ /* 0x000fe80000000200 */
[----:B------:R-:W-:Y:S04]  /*1d00*/  LDSM.16.M88.4 R216, [R232+0x8100] ;  /* 0x00810000e8d8783b */ /* 0x000fe80000000200 */
[----:B------:R-:W-:Y:S04]  /*1d10*/  LDSM.16.M88.4 R172, [R236] ;  /* 0x00000000ecac783b */ /* 0x000fe80000000200 */
        /* <DEDUP_REMOVED lines=8> */
[----:B------:R-:W-:Y:S04]  /*1da0*/  LDSM.16.M88.4 R232, [R232+0xc100] ;  /* 0x00c10000e8e8783b */ /* 0x000fe80000000200 */
[----:B------:R-:W-:Y:S04]  /*1db0*/  LDSM.16.M88.4 R236, [R236+0xc000] ;  /* 0x00c00000ecec783b */ /* 0x000fe80000000200 */
[----:B------:R-:W-:Y:S04]  /*1dc0*/  LDSM.16.M88.4 R240, [R240+0xc000] ;  /* 0x00c00000f0f0783b */ /* 0x000fe80000000200 */
[----:B------:R-:W-:Y:S04]  /*1dd0*/  LDSM.16.M88.4 R244, [R244+0xc000] ;  /* 0x00c00000f4f4783b */ /* 0x000fe80000000200 */
[----:B------:R-:W-:Y:S06]  /*1de0*/  BAR.SYNC.DEFER_BLOCKING 0x0 ;  /* 0x0000000000007b1d */ /* 0x000fec0000010000 */
[----:B------:R-:W-:-:S04]  /*1df0*/  DEPBAR.LE SB0, 0x0 ;  /* 0x000080000000791a */ /* 0x000fc80000000000 */
[----:B------:R-:W-:Y:S06]  /*1e00*/  BAR.SYNC.DEFER_BLOCKING 0x0 ;  /* 0x0000000000007b1d */ /* 0x000fec0000010000 */
[----:B------:R-:W-:Y:S04]  /*1e10*/  LDSM.16.M88.4 R44, [R6+0x10100] ;  /* 0x01010000062c783b */ /* 0x000fe80000000200 */
[----:B------:R-:W-:Y:S04]  /*1e20*/  LDSM.16.M88.4 R40, [R6+0x10900] ;  /* 0x010900000628783b */ /* 0x000fe80000000200 */
[----:B------:R-:W-:Y:S04]  /*1e30*/  LDSM.16.M88.4 R68, [R6+0x11100] ;  /* 0x011100000644783b */ /* 0x000fe80000000200 */
[----:B------:R1:W-:Y:S04]  /*1e40*/  LDSM.16.M88.4 R76, [R6+0x11900] ;  /* 0x01190000064c783b */ /* 0x0003e80000000200 */
[----:B------:R-:W-:Y:S04]  /*1e50*/  LDSM.16.M88.4 R8, [R135+0x10100] ;  /* 0x010100008708783b */ /* 0x000fe80000000200 */
[----:B------:R-:W2:Y:S04]  /*1e60*/  LDSM.16.M88.4 R36, [R135+0x10900] ;  /* 0x010900008724783b */ /* 0x000ea80000000200 */
[----:B------:R-:W3:Y:S04]  /*1e70*/  LDSM.16.M88.4 R48, [R135+0x11100] ;  /* 0x011100008730783b */ /* 0x000ee80000000200 */
[----:B------:R-:W4:Y:S04]  /*1e80*/  LDSM.16.M88.4 R52, [R135+0x11900] ;  /* 0x011900008734783b */ /* 0x000f280000000200 */
[----:B------:R-:W-:Y:S01]  /*1e90*/  @!PT LDS RZ, [RZ] ;  /* 0x00000000fffff984 */ /* 0x000fe20000000800 */
[----:B------:R-:W-:Y:S01]  /*1ea0*/  @!PT LDS RZ, [RZ] ;  /* 0x00000000fffff984 */ /* 0x000fe20000000800 */
[----:B------:R-:W-:Y:S01]  /*1eb0*/  @!PT LDS RZ, [RZ] ;  /* 0x00000000fffff984 */ /* 0x000fe20000000800 */
[----:B------:R5:W-:Y:S01]  /*1ec0*/  LDGSTS.E.BYPASS.LTC128B.128 [R85+0x100], [R30.64], !P0 ;  /* 0x001000001e557fae */ /* 0x000be2000c101d4c */
[----:B------:R-:W-:-:S02]  /*1ed0*/  ISETP.LT.OR P0, PT, R21, 0x1, P1 ;  /* 0x000000011500780c */ /* 0x000fc40000f01670 */
[----:B-1----:R-:W-:-:S05]  /*1ee0*/  IADD3 R6, R135, 0x10100, RZ ;  /* 0x0001010087067810 */ /* 0x002fca0007ffe0ff */
[----:B------:R-:W-:-:S05]  /*1ef0*/  IMAD R89, R3, 0x2, R6 ;  /* 0x0000000203597824 */ /* 0x000fca00078e0206 */
[----:B------:R-:W-:Y:S04]  /*1f00*/  STL [R1+0x4], R89 ;  /* 0x0000045901007387 */ /* 0x000fe80000100800 */
[----:B------:R5:W-:Y:S01]  /*1f10*/  LDGSTS.E.BYPASS.LTC128B.128 [R85+0x2100], [R28.64], !P0 ;  /* 0x021000001c557fae */ /* 0x000be2000c101d4c */
[C---:B------:R-:W-:Y:S02]  /*1f20*/  ISETP.LT.OR P0, PT, R21.reuse, 0x1, P2 ;  /* 0x000000011500780c */ /* 0x040fe40001701670 */
[----:B------:R-:W-:Y:S01]  /*1f30*/  ISETP.GE.AND P2, PT, R56, c[0x0][0x1d4], PT ;  /* 0x0000750038007a0c */ /* 0x000fe20003f46270 */
[----:B--2---:R-:W-:Y:S10]  /*1f40*/  HMMA.16816.F32 R12, R168, R36, RZ ;  /* 0x00000024a80c723c */ /* 0x004ff400000018ff */
[----:B------:R4:W-:Y:S01]  /*1f50*/  LDGSTS.E.BYPASS.LTC128B.128 [R85+0x4100], [R22.64], !P0 ;  /* 0x0410000016557fae */ /* 0x0009e2000c101d4c */
[----:B------:R-:W-:Y:S11]  /*1f60*/  ISETP.LT.OR P0, PT, R21, 0x1, P2 ;  /* 0x000000011500780c */ /* 0x000ff60001701670 */
[----:B------:R-:W-:Y:S02]  /*1f70*/  @!UPT UIADD3 URZ, URZ, URZ, URZ ;  /* 0x0000003f3f3ff290 */ /* 0x000fe4000fffe03f */
[----:B------:R1:W-:Y:S01]  /*1f80*/  LDGSTS.E.BYPASS.LTC128B.128 [R85+0x6100], [R16.64], !P0 ;  /* 0x0610000010557fae */ /* 0x0003e2000c101d4c */
[----:B------:R-:W-:-:S04]  /*1f90*/  ISETP.GE.AND P0, PT, R133, c[0x0][0x1d4], PT ;  /* 0x0000750085007a0c */ /* 0x000fc80003f06270 */
[C---:B------:R-:W-:Y:S11]  /*1fa0*/  ISETP.LT.OR P0, PT, R21.reuse, 0x21, P0 ;  /* 0x000000211500780c */ /* 0x040ff60000701670 */
[----:B------:R-:W-:Y:S02]  /*1fb0*/  @!UPT UIADD3 URZ, URZ, URZ, URZ ;  /* 0x0000003f3f3ff290 */ /* 0x000fe4000fffe03f */
[----:B------:R2:W-:Y:S01]  /*1fc0*/  LDGSTS.E.BYPASS.LTC128B.128 [R85+0x1100], [R26.64], !P0 ;  /* 0x011000001a557fae */ /* 0x0005e2000c101d4c */
[C---:B------:R-:W-:Y:S02]  /*1fd0*/  ISETP.LT.OR P0, PT, R21.reuse, 0x21, P1 ;  /* 0x000000211500780c */ /* 0x040fe40000f01670 */
[----:B------:R-:W-:Y:S02]  /*1fe0*/  ISETP.GE.AND P1, PT, R58, c[0x0][0x1d4], PT ;  /* 0x000075003a007a0c */ /* 0x000fe40003f26270 */
[----:B------:R-:W-:Y:S02]  /*1ff0*/  HMMA.16816.F32 R56, R172, R40, R12 ;  /* 0x00000028ac38723c */ /* 0x000fe4000000180c */
[----:B------:R-:W-:-:S06]  /*2000*/  ISETP.LT.OR P1, PT, R21, 0x21, P1 ;  /* 0x000000211500780c */ /* 0x000fcc0000f21670 */
[----:B---3--:R-:W-:Y:S01]  /*2010*/  HMMA.16816.F32 R12, R168, R50, RZ ;  /* 0x00000032a80c723c */ /* 0x008fe200000018ff */
[----:B------:R2:W-:Y:S01]  /*2020*/  LDGSTS.E.BYPASS.LTC128B.128 [R85+0x3100], [R24.64], !P0 ;  /* 0x0310000018557fae */ /* 0x0005e2000c101d4c */
[----:B------:R-:W-:-:S04]  /*2030*/  LOP3.LUT P0, RZ, R19, 0x4, RZ, 0xc0, !PT ;  /* 0x0000000413ff7812 */ /* 0x000fc8000780c0ff */
[----:B------:R-:W-:Y:S01]  /*2040*/  SEL R2, R7, 0xffffffe0, !P0 ;  /* 0xffffffe007027807 */ /* 0x000fe20004000000 */
[----:B------:R3:W-:Y:S01]  /*2050*/  LDGSTS.E.BYPASS.LTC128B.128 [R85+0x5100], [R34.64], !P1 ;  /* 0x0510000022557fae */ /* 0x0007e2000c901d4c */
[----:B-1----:R-:W-:Y:S01]  /*2060*/  HMMA.16816.F32 R16, R168, R10, RZ ;  /* 0x0000000aa810723c */ /* 0x002fe200000018ff */
[----:B------:R-:W-:Y:S02]  /*2070*/  ISETP.LT.OR P0, PT, R21, 0x21, P2 ;  /* 0x000000211500780c */ /* 0x000fe40001701670 */
[----:B------:R-:W-:Y:S01]  /*2080*/  IMAD R252, R2, 0x2, R135 ;  /* 0x0000000202fc7824 */ /* 0x000fe200078e0287 */
[----:B------:R-:W-:Y:S01]  /*2090*/  ISETP.GT.AND P1, PT, R86, 0x3f, PT ;  /* 0x0000003f5600780c */ /* 0x000fe20003f24270 */
[----:B------:R-:W-:-:S03]  /*20a0*/  IMAD R88, R2, 0x2, R89 ;  /* 0x0000000202587824 */ /* 0x000fc600078e0259 */
[----:B----4-:R-:W-:Y:S02]  /*20b0*/  HMMA.16816.F32 R20, R168, R52, RZ ;  /* 0x00000034a814723c */ /* 0x010fe400000018ff */
[----:B------:R-:W-:Y:S04]  /*20c0*/  STL [R1], R88 ;  /* 0x0000005801007387 */ /* 0x000fe80000100800 */
[----:B------:R3:W-:Y:S01]  /*20d0*/  LDGSTS.E.BYPASS.LTC128B.128 [R85+0x7100], [R32.64], !P0 ;  /* 0x0710000020557fae */ /* 0x0007e2000c101d4c */
[----:B------:R-:W-:-:S03]  /*20e0*/  PLOP3.LUT P0, PT, PT, PT, UP0, 0x80, 0x0 ;  /* 0x000000000000781c */ /* 0x000fc60003f0f008 */
[----:B------:R-:W-:Y:S01]  /*20f0*/  LDSM.16.M88.4 R64, [R252+0x11900] ;  /* 0x01190000fc40783b */ /* 0x000fe20000000200 */
[C---:B--2---:R-:W-:Y:S03]  /*2100*/  HMMA.16816.F32 R24, R168.reuse, R8, RZ ;  /* 0x00000008a818723c */ /* 0x044fe600000018ff */
[----:B------:R-:W-:Y:S04]  /*2110*/  LDSM.16.M88.4 R72, [R88+0x1000] ;  /* 0x001000005848783b */ /* 0x000fe80000000200 */
[----:B------:R-:W-:Y:S01]  /*2120*/  LDSM.16.M88.4 R80, [R88+0x1800] ;  /* 0x001800005850783b */ /* 0x000fe20000000200 */
[----:B------:R-:W-:Y:S03]  /*2130*/  HMMA.16816.F32 R8, R168, R38, RZ ;  /* 0x00000026a808723c */ /* 0x000fe600000018ff */
[----:B------:R-:W-:Y:S04]  /*2140*/  LDSM.16.M88.4 R36, [R252+0x10900] ;  /* 0x01090000fc24783b */ /* 0x000fe80000000200 */
[----:B------:R-:W0:Y:S01]  /*2150*/  LDGDEPBAR ;  /* 0x00000000000079af */ /* 0x000e220000000000 */
[C---:B------:R-:W-:Y:S03]  /*2160*/  HMMA.16816.F32 R60, R172.reuse, R46, R16 ;  /* 0x0000002eac3c723c */ /* 0x040fe60000001810 */
[----:B---3--:R-:W1:Y:S05]  /*2170*/  LDSM.16.M88.4 R32, [R252+0x10100] ;  /* 0x01010000fc20783b */ /* 0x008e6a0000000200 */
[C---:B-----5:R-:W-:Y:S08]  /*2180*/  HMMA.16816.F32 R28, R172.reuse, R44, R24 ;  /* 0x0000002cac1c723c */ /* 0x060ff00000001818 */
[----:B------:R-:W-:Y:S08]  /*2190*/  HMMA.16816.F32 R44, R172, R42, R8 ;  /* 0x0000002aac2c723c */ /* 0x000ff00000001808 */
[C---:B------:R-:W-:Y:S01]  /*21a0*/  HMMA.16816.F32 R8, R168.reuse, R48, RZ ;  /* 0x00000030a808723c */ /* 0x040fe200000018ff */
[----:B------:R-:W2:Y:S07]  /*21b0*/  LDSM.16.M88.4 R48, [R252+0x11100] ;  /* 0x01110000fc30783b */ /* 0x000eae0000000200 */
[----:B------:R-:W-:Y:S01]  /*21c0*/  HMMA.16816.F32 R24, R168, R54, RZ ;  /* 0x00000036a818723c */ /* 0x000fe200000018ff */
[----:B------:R-:W3:Y:S07]  /*21d0*/  LDSM.16.M88.4 R52, [R88] ;  /* 0x000000005834783b */ /* 0x000eee0000000200 */
[C---:B------:R-:W-:Y:S08]  /*21e0*/  HMMA.16816.F32 R20, R172.reuse, R76, R20 ;  /* 0x0000004cac14723c */ /* 0x040ff00000001814 */
[C---:B------:R-:W-:Y:S08]  /*21f0*/  HMMA.16816.F32 R16, R172.reuse, R68, R8 ;  /* 0x00000044ac10723c */ /* 0x040ff00000001808 */
[C---:B------:R-:W-:Y:S01]  /*2200*/  HMMA.16816.F32 R8, R172.reuse, R70, R12 ;  /* 0x00000046ac08723c */ /* 0x040fe2000000180c */
[----:B------:R-:W4:Y:S07]  /*2210*/  LDSM.16.M88.4 R68, [R88+0x800] ;  /* 0x000800005844783b */ /* 0x000f2e0000000200 */
[----:B------:R-:W-:Y:S01]  /*2220*/  HMMA.16816.F32 R24, R172, R78, R24 ;  /* 0x0000004eac18723c */ /* 0x000fe20000001818 */
[----:B------:R-:W-:Y:S07]  /*2230*/  LDSM.16.M88.4 R76, [R135+0x13900] ;  /* 0x01390000874c783b */ /* 0x000fee0000000200 */
[C---:B-1----:R-:W-:Y:S08]  /*2240*/  HMMA.16816.F32 R28, R192.reuse, R32, R28 ;  /* 0x00000020c01c723c */ /* 0x042ff0000000181c */
[C---:B------:R-:W-:Y:S01]  /*2250*/  HMMA.16816.F32 R32, R192.reuse, R34, R60 ;  /* 0x00000022c020723c */ /* 0x040fe2000000183c */
[----:B------:R-:W-:Y:S07]  /*2260*/  LDSM.16.M88.4 R60, [R135+0x13100] ;  /* 0x01310000873c783b */ /* 0x000fee0000000200 */
[C---:B--2---:R-:W-:Y:S01]  /*2270*/  HMMA.16816.F32 R12, R192.reuse, R48, R16 ;  /* 0x00000030c00c723c */ /* 0x044fe20000001810 */
[----:B------:R-:W-:Y:S07]  /*2280*/  LDSM.16.M88.4 R16, [R89+0x2000] ;  /* 0x002000005910783b */ /* 0x000fee0000000200 */
[C---:B------:R-:W-:Y:S01]  /*2290*/  HMMA.16816.F32 R40, R192.reuse, R36, R56 ;  /* 0x00000024c028723c */ /* 0x040fe20000001838 */
[----:B------:R-:W-:Y:S07]  /*22a0*/  LDSM.16.M88.4 R56, [R135+0x12900] ;  /* 0x012900008738783b */ /* 0x000fee0000000200 */
[C---:B------:R-:W-:Y:S08]  /*22b0*/  HMMA.16816.F32 R44, R192.reuse, R38, R44 ;  /* 0x00000026c02c723c */ /* 0x040ff0000000182c */
[C---:B------:R-:W-:Y:S01]  /*22c0*/  HMMA.16816.F32 R8, R192.reuse, R50, R8 ;  /* 0x00000032c008723c */ /* 0x040fe20000001808 */
[----:B------:R-:W1:Y:S07]  /*22d0*/  LDSM.16.M88.4 R48, [R135+0x12100] ;  /* 0x012100008730783b */ /* 0x000e6e0000000200 */
[C---:B------:R-:W-:Y:S08]  /*22e0*/  HMMA.16816.F32 R20, R192.reuse, R64, R20 ;  /* 0x00000040c014723c */ /* 0x040ff00000001814 */
[----:B------:R-:W-:Y:S01]  /*22f0*/  HMMA.16816.F32 R24, R192, R66, R24 ;  /* 0x00000042c018723c */ /* 0x000fe20000001818 */
[----:B------:R-:W2:Y:S07]  /*2300*/  LDSM.16.M88.4 R64, [R89+0x3000] ;  /* 0x003000005940783b */ /* 0x000eae0000000200 */
[C---:B---3--:R-:W-:Y:S08]  /*2310*/  HMMA.16816.F32 R28, R196.reuse, R52, R28 ;  /* 0x00000034c41c723c */ /* 0x048ff0000000181c */
[C---:B------:R-:W-:Y:S01]  /*2320*/  HMMA.16816.F32 R32, R196.reuse, R54, R32 ;  /* 0x00000036c420723c */ /* 0x040fe20000001820 */
[----:B------:R-:W-:Y:S07]  /*2330*/  LDSM.16.M88.4 R52, [R252+0x12900] ;  /* 0x01290000fc34783b */ /* 0x000fee0000000200 */
[C---:B------:R-:W-:Y:S08]  /*2340*/  HMMA.16816.F32 R12, R196.reuse, R72, R12 ;  /* 0x00000048c40c723c */ /* 0x040ff0000000180c */
[C---:B----4-:R-:W-:Y:S01]  /*2350*/  HMMA.16816.F32 R36, R196.reuse, R68, R40 ;  /* 0x00000044c424723c */ /* 0x050fe20000001828 */
[----:B------:R-:W3:Y:S07]  /*2360*/  LDSM.16.M88.4 R40, [R89+0x2800] ;  /* 0x002800005928783b */ /* 0x000eee0000000200 */
[C---:B------:R-:W-:Y:S01]  /*2370*/  HMMA.16816.F32 R44, R196.reuse, R70, R44 ;  /* 0x00000046c42c723c */ /* 0x040fe2000000182c */
[----:B------:R-:W4:Y:S07]  /*2380*/  LDSM.16.M88.4 R68, [R89+0x3800] ;  /* 0x003800005944783b */ /* 0x000f2e0000000200 */
[C---:B------:R-:W-:Y:S01]  /*2390*/  HMMA.16816.F32 R8, R196.reuse, R74, R8 ;  /* 0x0000004ac408723c */ /* 0x040fe20000001808 */
[----:B------:R-:W-:Y:S07]  /*23a0*/  LDSM.16.M88.4 R72, [R252+0x13900] ;  /* 0x01390000fc48783b */ /* 0x000fee0000000200 */
[C---:B------:R-:W-:Y:S08]  /*23b0*/  HMMA.16816.F32 R20, R196.reuse, R80, R20 ;  /* 0x00000050c414723c */ /* 0x040ff00000001814 */
[----:B------:R-:W-:Y:S01]  /*23c0*/  HMMA.16816.F32 R24, R196, R82, R24 ;  /* 0x00000052c418723c */ /* 0x000fe20000001818 */
[----:B------:R-:W-:Y:S07]  /*23d0*/  LDSM.16.M88.4 R80, [R88+0x3800] ;  /* 0x003800005850783b */ /* 0x000fee0000000200 */
[C---:B-1----:R-:W-:Y:S08]  /*23e0*/  HMMA.16816.F32 R28, R200.reuse, R48, R28 ;  /* 0x00000030c81c723c */ /* 0x042ff0000000181c */
[C---:B------:R-:W-:Y:S01]  /*23f0*/  HMMA.16816.F32 R32, R200.reuse, R50, R32 ;  /* 0x00000032c820723c */ /* 0x040fe20000001820 */
[----:B------:R-:W1:Y:S07]  /*2400*/  LDSM.16.M88.4 R48, [R252+0x12100] ;  /* 0x01210000fc30783b */ /* 0x000e6e0000000200 */
[C---:B------:R-:W-:Y:S08]  /*2410*/  HMMA.16816.F32 R12, R200.reuse, R60, R12 ;  /* 0x0000003cc80c723c */ /* 0x040ff0000000180c */
[C---:B------:R-:W-:Y:S08]  /*2420*/  HMMA.16816.F32 R36, R200.reuse, R56, R36 ;  /* 0x00000038c824723c */ /* 0x040ff00000001824 */
[C---:B------:R-:W-:Y:S01]  /*2430*/  HMMA.16816.F32 R44, R200.reuse, R58, R44 ;  /* 0x0000003ac82c723c */ /* 0x040fe2000000182c */
[----:B------:R-:W5:Y:S07]  /*2440*/  LDSM.16.M88.4 R56, [R252+0x13100] ;  /* 0x01310000fc38783b */ /* 0x000f6e0000000200 */
[C---:B------:R-:W-:Y:S01]  /*2450*/  HMMA.16816.F32 R8, R200.reuse, R62, R8 ;  /* 0x0000003ec808723c */ /* 0x040fe20000001808 */
[----:B------:R-:W-:Y:S07]  /*2460*/  LDSM.16.M88.4 R60, [R88+0x2800] ;  /* 0x00280000583c783b */ /* 0x000fee0000000200 */
[C---:B------:R-:W-:Y:S08]  /*2470*/  HMMA.16816.F32 R20, R200.reuse, R76, R20 ;  /* 0x0000004cc814723c */ /* 0x040ff00000001814 */
[----:B------:R-:W-:Y:S01]  /*2480*/  HMMA.16816.F32 R24, R200, R78, R24 ;  /* 0x0000004ec818723c */ /* 0x000fe20000001818 */
[----:B------:R-:W-:Y:S07]  /*2490*/  LDSM.16.M88.4 R76, [R135+0x15900] ;  /* 0x01590000874c783b */ /* 0x000fee0000000200 */
[C---:B------:R-:W-:Y:S08]  /*24a0*/  HMMA.16816.F32 R28, R204.reuse, R16, R28 ;  /* 0x00000010cc1c723c */ /* 0x040ff0000000181c */
[C---:B------:R-:W-:Y:S08]  /*24b0*/  HMMA.16816.F32 R32, R204.reuse, R18, R32 ;  /* 0x00000012cc20723c */ /* 0x040ff00000001820 */
[C---:B--2---:R-:W-:Y:S08]  /*24c0*/  HMMA.16816.F32 R16, R204.reuse, R64, R12 ;  /* 0x00000040cc10723c */ /* 0x044ff0000000180c */
[C---:B---3--:R-:W-:Y:S08]  /*24d0*/  HMMA.16816.F32 R36, R204.reuse, R40, R36 ;  /* 0x00000028cc24723c */ /* 0x048ff00000001824 */
[C---:B------:R-:W-:Y:S01]  /*24e0*/  HMMA.16816.F32 R44, R204.reuse, R42, R44 ;  /* 0x0000002acc2c723c */ /* 0x040fe2000000182c */
[----:B------:R-:W2:Y:S07]  /*24f0*/  LDSM.16.M88.4 R40, [R88+0x2000] ;  /* 0x002000005828783b */ /* 0x000eae0000000200 */
[C---:B------:R-:W-:Y:S01]  /*2500*/  HMMA.16816.F32 R12, R204.reuse, R66, R8 ;  /* 0x00000042cc0c723c */ /* 0x040fe20000001808 */
[----:B------:R-:W3:Y:S07]  /*2510*/  LDSM.16.M88.4 R64, [R88+0x3000] ;  /* 0x003000005840783b */ /* 0x000eee0000000200 */
[C---:B----4-:R-:W-:Y:S08]  /*2520*/  HMMA.16816.F32 R8, R204.reuse, R68, R20 ;  /* 0x00000044cc08723c */ /* 0x050ff00000001814 */
[----:B------:R-:W-:Y:S01]  /*2530*/  HMMA.16816.F32 R24, R204, R70, R24 ;  /* 0x00000046cc18723c */ /* 0x000fe20000001818 */
[----:B------:R-:W-:Y:S07]  /*2540*/  LDSM.16.M88.4 R68, [R135+0x15100] ;  /* 0x015100008744783b */ /* 0x000fee0000000200 */
[C---:B-1----:R-:W-:Y:S08]  /*2550*/  HMMA.16816.F32 R28, R208.reuse, R48, R28 ;  /* 0x00000030d01c723c */ /* 0x042ff0000000181c */
[C---:B------:R-:W-:Y:S01]  /*2560*/  HMMA.16816.F32 R32, R208.reuse, R50, R32 ;  /* 0x00000032d020723c */ /* 0x040fe20000001820 */
[----:B------:R-:W1:Y:S07]  /*2570*/  LDSM.16.M88.4 R48, [R135+0x14100] ;  /* 0x014100008730783b */ /* 0x000e6e0000000200 */
[C---:B-----5:R-:W-:Y:S08]  /*2580*/  HMMA.16816.F32 R20, R208.reuse, R56, R16 ;  /* 0x00000038d014723c */ /* 0x060ff00000001810 */
[C---:B------:R-:W-:Y:S01]  /*2590*/  HMMA.16816.F32 R16, R208.reuse, R58, R12 ;  /* 0x0000003ad010723c */ /* 0x040fe2000000180c */
[----:B------:R-:W4:Y:S07]  /*25a0*/  LDSM.16.M88.4 R56, [R135+0x14900] ;  /* 0x014900008738783b */ /* 0x000f2e0000000200 */
[C---:B------:R-:W-:Y:S08]  /*25b0*/  HMMA.16816.F32 R12, R208.reuse, R72, R8 ;  /* 0x00000048d00c723c */ /* 0x040ff00000001808 */
[C---:B------:R-:W-:Y:S08]  /*25c0*/  HMMA.16816.F32 R36, R208.reuse, R52, R36 ;  /* 0x00000034d024723c */ /* 0x040ff00000001824 */
[----:B------:R-:W-:Y:S01]  /*25d0*/  HMMA.16816.F32 R8, R208, R74, R24 ;  /* 0x0000004ad008723c */ /* 0x000fe20000001818 */
[----:B------:R-:W-:Y:S07]  /*25e0*/  LDSM.16.M88.4 R72, [R89+0x5800] ;  /* 0x005800005948783b */ /* 0x000fee0000000200 */
[----:B--2---:R-:W-:Y:S08]  /*25f0*/  HMMA.16816.F32 R28, R212, R40, R28 ;  /* 0x00000028d41c723c */ /* 0x004ff0000000181c */
[----:B------:R-:W-:Y:S01]  /*2600*/  HMMA.16816.F32 R44, R208, R54, R44 ;  /* 0x00000036d02c723c */ /* 0x000fe2000000182c */
[----:B------:R-:W-:Y:S07]  /*2610*/  LDSM.16.M88.4 R52, [R89+0x4800] ;  /* 0x004800005934783b */ /* 0x000fee0000000200 */
[C---:B------:R-:W-:Y:S01]  /*2620*/  HMMA.16816.F32 R32, R212.reuse, R42, R32 ;  /* 0x0000002ad420723c */ /* 0x040fe20000001820 */
[----:B------:R-:W2:Y:S07]  /*2630*/  LDSM.16.M88.4 R40, [R89+0x4000] ;  /* 0x004000005928783b */ /* 0x000eae0000000200 */
[C---:B---3--:R-:W-:Y:S08]  /*2640*/  HMMA.16816.F32 R24, R212.reuse, R64, R20 ;  /* 0x00000040d418723c */ /* 0x048ff00000001814 */
[C---:B------:R-:W-:Y:S01]  /*2650*/  HMMA.16816.F32 R20, R212.reuse, R66, R16 ;  /* 0x00000042d414723c */ /* 0x040fe20000001810 */
[----:B------:R-:W3:Y:S07]  /*2660*/  LDSM.16.M88.4 R64, [R89+0x5000] ;  /* 0x005000005940783b */ /* 0x000eee0000000200 */
[C---:B------:R-:W-:Y:S08]  /*2670*/  HMMA.16816.F32 R16, R212.reuse, R80, R12 ;  /* 0x00000050d410723c */ /* 0x040ff0000000180c */
[C---:B------:R-:W-:Y:S08]  /*2680*/  HMMA.16816.F32 R36, R212.reuse, R60, R36 ;  /* 0x0000003cd424723c */ /* 0x040ff00000001824 */
[----:B------:R-:W-:Y:S08]  /*2690*/  HMMA.16816.F32 R12, R212, R82, R8 ;  /* 0x00000052d40c723c */ /* 0x000ff00000001808 */
[----:B-1----:R-:W-:Y:S08]  /*26a0*/  HMMA.16816.F32 R8, R216, R48, R28 ;  /* 0x00000030d808723c */ /* 0x002ff0000000181c */
[----:B------:R-:W-:Y:S01]  /*26b0*/  HMMA.16816.F32 R44, R212, R62, R44 ;  /* 0x0000003ed42c723c */ /* 0x000fe2000000182c */
[----:B------:R-:W-:Y:S07]  /*26c0*/  LDSM.16.M88.4 R60, [R252+0x14900] ;  /* 0x01490000fc3c783b */ /* 0x000fee0000000200 */
[C---:B------:R-:W-:Y:S01]  /*26d0*/  HMMA.16816.F32 R32, R216.reuse, R50, R32 ;  /* 0x00000032d820723c */ /* 0x040fe20000001820 */
[----:B------:R-:W1:Y:S07]  /*26e0*/  LDSM.16.M88.4 R48, [R252+0x14100] ;  /* 0x01410000fc30783b */ /* 0x000e6e0000000200 */
[C---:B------:R-:W-:Y:S08]  /*26f0*/  HMMA.16816.F32 R28, R216.reuse, R68, R24 ;  /* 0x00000044d81c723c */ /* 0x040ff00000001818 */
[C---:B------:R-:W-:Y:S01]  /*2700*/  HMMA.16816.F32 R24, R216.reuse, R70, R20 ;  /* 0x00000046d818723c */ /* 0x040fe20000001814 */
[----:B------:R-:W-:Y:S07]  /*2710*/  LDSM.16.M88.4 R68, [R88+0x5800] ;  /* 0x005800005844783b */ /* 0x000fee0000000200 */
[C---:B------:R-:W-:Y:S08]  /*2720*/  HMMA.16816.F32 R20, R216.reuse, R76, R16 ;  /* 0x0000004cd814723c */ /* 0x040ff00000001810 */
[C---:B----4-:R-:W-:Y:S08]  /*2730*/  HMMA.16816.F32 R36, R216.reuse, R56, R36 ;  /* 0x00000038d824723c */ /* 0x050ff00000001824 */
[----:B------:R-:W-:Y:S08]  /*2740*/  HMMA.16816.F32 R16, R216, R78, R12 ;  /* 0x0000004ed810723c */ /* 0x000ff0000000180c */
[----:B--2---:R-:W-:Y:S08]  /*2750*/  HMMA.16816.F32 R12, R220, R40, R8 ;  /* 0x00000028dc0c723c */ /* 0x004ff00000001808 */
[----:B------:R-:W-:Y:S08]  /*2760*/  HMMA.16816.F32 R44, R216, R58, R44 ;  /* 0x0000003ad82c723c */ /* 0x000ff0000000182c */
[C---:B------:R-:W-:Y:S08]  /*2770*/  HMMA.16816.F32 R8, R220.reuse, R42, R32 ;  /* 0x0000002adc08723c */ /* 0x040ff00000001820 */
[C---:B---3--:R-:W-:Y:S08]  /*2780*/  HMMA.16816.F32 R32, R220.reuse, R64, R28 ;  /* 0x00000040dc20723c */ /* 0x048ff0000000181c */
[C---:B------:R-:W-:Y:S01]  /*2790*/  HMMA.16816.F32 R28, R220.reuse, R66, R24 ;  /* 0x00000042dc1c723c */ /* 0x040fe20000001818 */
[----:B------:R-:W2:Y:S04]  /*27a0*/  LDSM.16.M88.4 R24, [R252+0x15100] ;  /* 0x01510000fc18783b */ /* 0x000ea80000000200 */
[----:B------:R-:W-:Y:S03]  /*27b0*/  LDSM.16.M88.4 R64, [R135+0x17900] ;  /* 0x017900008740783b */ /* 0x000fe60000000200 */
[C---:B------:R-:W-:Y:S08]  /*27c0*/  HMMA.16816.F32 R36, R220.reuse, R52, R36 ;  /* 0x00000034dc24723c */ /* 0x040ff00000001824 */
[----:B------:R-:W-:Y:S08]  /*27d0*/  HMMA.16816.F32 R56, R220, R74, R16 ;  /* 0x0000004adc38723c */ /* 0x000ff00000001810 */
[----:B-1----:R-:W-:Y:S01]  /*27e0*/  HMMA.16816.F32 R16, R224, R48, R12 ;  /* 0x00000030e010723c */ /* 0x002fe2000000180c */
[----:B------:R-:W1:Y:S07]  /*27f0*/  LDSM.16.M88.4 R12, [R88+0x4000] ;  /* 0x00400000580c783b */ /* 0x000e6e0000000200 */
[----:B------:R-:W-:Y:S01]  /*2800*/  HMMA.16816.F32 R44, R220, R54, R44 ;  /* 0x00000036dc2c723c */ /* 0x000fe2000000182c */
[----:B------:R-:W3:Y:S07]  /*2810*/  LDSM.16.M88.4 R52, [R252+0x15900] ;  /* 0x01590000fc34783b */ /* 0x000eee0000000200 */
[----:B------:R-:W-:Y:S01]  /*2820*/  HMMA.16816.F32 R8, R224, R50, R8 ;  /* 0x00000032e008723c */ /* 0x000fe20000001808 */
[----:B------:R-:W4:Y:S07]  /*2830*/  LDSM.16.M88.4 R48, [R88+0x4800] ;  /* 0x004800005830783b */ /* 0x000f2e0000000200 */
[----:B------:R-:W-:Y:S08]  /*2840*/  HMMA.16816.F32 R40, R220, R72, R20 ;  /* 0x00000048dc28723c */ /* 0x000ff00000001814 */
[C---:B------:R-:W-:Y:S08]  /*2850*/  HMMA.16816.F32 R20, R224.reuse, R60, R36 ;  /* 0x0000003ce014723c */ /* 0x040ff00000001824 */
[C---:B--2---:R-:W-:Y:S01]  /*2860*/  HMMA.16816.F32 R36, R224.reuse, R24, R32 ;  /* 0x00000018e024723c */ /* 0x044fe20000001820 */
[----:B------:R-:W2:Y:S07]  /*2870*/  LDSM.16.M88.4 R32, [R135+0x16100] ;  /* 0x016100008720783b */ /* 0x000eae0000000200 */
[----:B------:R-:W-:Y:S01]  /*2880*/  HMMA.16816.F32 R44, R224, R62, R44 ;  /* 0x0000003ee02c723c */ /* 0x000fe2000000182c */
[----:B------:R-:W5:Y:S07]  /*2890*/  LDSM.16.M88.4 R60, [R88+0x5000] ;  /* 0x00500000583c783b */ /* 0x000f6e0000000200 */
[----:B-1----:R-:W-:Y:S08]  /*28a0*/  HMMA.16816.F32 R16, R228, R12, R16 ;  /* 0x0000000ce410723c */ /* 0x002ff00000001810 */
[C---:B------:R-:W-:Y:S08]  /*28b0*/  HMMA.16816.F32 R28, R224.reuse, R26, R28 ;  /* 0x0000001ae01c723c */ /* 0x040ff0000000181c */
[----:B---3--:R-:W-:Y:S08]  /*28c0*/  HMMA.16816.F32 R40, R224, R52, R40 ;  /* 0x00000034e028723c */ /* 0x008ff00000001828 */
[C---:B----4-:R-:W-:Y:S01]  /*28d0*/  HMMA.16816.F32 R24, R228.reuse, R48, R20 ;  /* 0x00000030e418723c */ /* 0x050fe20000001814 */
[----:B------:R-:W1:Y:S07]  /*28e0*/  LDSM.16.M88.4 R20, [R89+0x6000] ;  /* 0x006000005914783b */ /* 0x000e6e0000000200 */
[----:B------:R-:W-:Y:S08]  /*28f0*/  HMMA.16816.F32 R8, R228, R14, R8 ;  /* 0x0000000ee408723c */ /* 0x000ff00000001808 */
[----:B------:R-:W-:Y:S01]  /*2900*/  HMMA.16816.F32 R76, R224, R54, R56 ;  /* 0x00000036e04c723c */ /* 0x000fe20000001838 */
[----:B------:R-:W-:Y:S07]  /*2910*/  LDSM.16.M88.4 R52, [R89+0x6800] ;  /* 0x006800005934783b */ /* 0x000fee0000000200 */
[----:B--2---:R-:W-:Y:S08]  /*2920*/  HMMA.16816.F32 R12, R232, R32, R16 ;  /* 0x00000020e80c723c */ /* 0x004ff00000001810 */
[C---:B-----5:R-:W-:Y:S01]  /*2930*/  HMMA.16816.F32 R56, R228.reuse, R60, R36 ;  /* 0x0000003ce438723c */ /* 0x060fe20000001824 */
[----:B------:R-:W2:Y:S07]  /*2940*/  LDSM.16.M88.4 R36, [R135+0x16900] ;  /* 0x016900008724783b */ /* 0x000eae0000000200 */
[----:B------:R-:W-:Y:S01]  /*2950*/  HMMA.16816.F32 R72, R228, R68, R40 ;  /* 0x00000044e448723c */ /* 0x000fe20000001828 */
[----:B------:R-:W3:Y:S07]  /*2960*/  LDSM.16.M88.4 R40, [R252+0x16100] ;  /* 0x01610000fc28783b */ /* 0x000eee0000000200 */
[----:B------:R-:W-:Y:S08]  /*2970*/  HMMA.16816.F32 R8, R232, R34, R8 ;  /* 0x00000022e808723c */ /* 0x000ff00000001808 */
[----:B-1----:R-:W-:Y:S08]  /*2980*/  HMMA.16816.F32 R12, R236, R20, R12 ;  /* 0x00000014ec0c723c */ /* 0x002ff0000000180c */
[C---:B------:R-:W-:Y:S01]  /*2990*/  HMMA.16816.F32 R48, R228.reuse, R50, R44 ;  /* 0x00000032e430723c */ /* 0x040fe2000000182c */
[----:B------:R-:W1:Y:S07]  /*29a0*/  LDSM.16.M88.4 R44, [R88+0x6000] ;  /* 0x00600000582c783b */ /* 0x000e6e0000000200 */
[----:B------:R-:W-:Y:S01]  /*29b0*/  HMMA.16816.F32 R60, R228, R62, R28 ;  /* 0x0000003ee43c723c */ /* 0x000fe2000000181c */
[----:B------:R-:W4:Y:S07]  /*29c0*/  LDSM.16.M88.4 R28, [R135+0x17100] ;  /* 0x01710000871c783b */ /* 0x000f2e0000000200 */
[----:B--2---:R-:W-:Y:S08]  /*29d0*/  HMMA.16816.F32 R16, R232, R36, R24 ;  /* 0x00000024e810723c */ /* 0x004ff00000001818 */
[----:B------:R-:W-:Y:S08]  /*29e0*/  HMMA.16816.F32 R8, R236, R22, R8 ;  /* 0x00000016ec08723c */ /* 0x000ff00000001808 */
[----:B---3--:R-:W-:Y:S08]  /*29f0*/  HMMA.16816.F32 R12, R240, R40, R12 ;  /* 0x00000028f00c723c */ /* 0x008ff0000000180c */
[----:B------:R-:W-:Y:S01]  /*2a00*/  HMMA.16816.F32 R24, R232, R38, R48 ;  /* 0x00000026e818723c */ /* 0x000fe20000001830 */
[----:B------:R-:W2:Y:S04]  /*2a10*/  LDSM.16.M88.4 R36, [R252+0x16900] ;  /* 0x01690000fc24783b */ /* 0x000ea80000000200 */
[----:B------:R-:W3:Y:S03]  /*2a20*/  LDSM.16.M88.4 R48, [R89+0x7000] ;  /* 0x007000005930783b */ /* 0x000ee60000000200 */
[----:B------:R-:W-:Y:S08]  /*2a30*/  HMMA.16816.F32 R20, R236, R52, R16 ;  /* 0x00000034ec14723c */ /* 0x000ff00000001810 */
[----:B------:R-:W-:Y:S08]  /*2a40*/  HMMA.16816.F32 R8, R240, R42, R8 ;  /* 0x0000002af008723c */ /* 0x000ff00000001808 */
[----:B-1----:R-:W-:Y:S08]  /*2a50*/  HMMA.16816.F32 R32, R244, R44, R12 ;  /* 0x0000002cf420723c */ /* 0x002ff0000000180c */
[----:B----4-:R-:W-:Y:S01]  /*2a60*/  HMMA.16816.F32 R12, R232, R28, R56 ;  /* 0x0000001ce80c723c */ /* 0x010fe20000001838 */
[----:B------:R-:W1:Y:S07]  /*2a70*/  LDSM.16.M88.4 R56, [R88+0x6800] ;  /* 0x006800005838783b */ /* 0x000e6e0000000200 */
[----:B------:R-:W-:Y:S01]  /*2a80*/  HMMA.16816.F32 R16, R236, R54, R24 ;  /* 0x00000036ec10723c */ /* 0x000fe20000001818 */
[----:B------:R-:W4:Y:S07]  /*2a90*/  LDSM.16.M88.4 R52, [R252+0x17100] ;  /* 0x01710000fc34783b */ /* 0x000f2e0000000200 */
[----:B------:R-:W-:Y:S01]  /*2aa0*/  HMMA.16816.F32 R40, R232, R30, R60 ;  /* 0x0000001ee828723c */ /* 0x000fe2000000183c */
[----:B------:R-:W-:-:S07]  /*2ab0*/  FMUL.FTZ R2, R32, c[0x0][0x320] ;  /* 0x0000c80020027a20 */ /* 0x000fce0000410000 */
[----:B--2---:R-:W-:Y:S08]  /*2ac0*/  HMMA.16816.F32 R20, R240, R36, R20 ;  /* 0x00000024f014723c */ /* 0x004ff00000001814 */
[----:B------:R-:W-:Y:S01]  /*2ad0*/  HMMA.16816.F32 R28, R244, R46, R8 ;  /* 0x0000002ef41c723c */ /* 0x000fe20000001808 */
[----:B------:R-:W2:Y:S07]  /*2ae0*/  LDSM.16.M88.4 R44, [R89+0x7800] ;  /* 0x00780000592c783b */ /* 0x000eae0000000200 */
[----:B------:R-:W-:Y:S01]  /*2af0*/  HMMA.16816.F32 R68, R228, R70, R76 ;  /* 0x00000046e444723c */ /* 0x000fe2000000184c */
[----:B------:R5:W1:Y:S07]  /*2b00*/  MUFU.TANH R76, R2 ;  /* 0x00000002004c7308 */ /* 0x000a6e0000002400 */
[----:B------:R-:W-:Y:S08]  /*2b10*/  HMMA.16816.F32 R60, R232, R64, R72 ;  /* 0x00000040e83c723c */ /* 0x000ff00000001848 */
[----:B---3--:R-:W-:Y:S01]  /*2b20*/  HMMA.16816.F32 R12, R236, R48, R12 ;  /* 0x00000030ec0c723c */ /* 0x008fe2000000180c */
[----:B-----5:R-:W-:-:S04]  /*2b30*/  FMUL.FTZ R2, R33, c[0x0][0x320] ;  /* 0x0000c80021027a20 */ /* 0x020fc80000410000 */
[----:B------:R3:W2:Y:S03]  /*2b40*/  MUFU.TANH R74, R2 ;  /* 0x00000002004a7308 */ /* 0x0006a60000002400 */
[----:B------:R-:W-:Y:S01]  /*2b50*/  HMMA.16816.F32 R8, R240, R38, R16 ;  /* 0x00000026f008723c */ /* 0x000fe20000001810 */
[----:B------:R-:W5:Y:S07]  /*2b60*/  LDSM.16.M88.4 R36, [R252+0x17900] ;  /* 0x01790000fc24783b */ /* 0x000f6e0000000200 */
[----:B-1----:R-:W-:Y:S01]  /*2b70*/  HMMA.16816.F32 R24, R244, R56, R20 ;  /* 0x00000038f418723c */ /* 0x002fe20000001814 */
[----:B---3--:R-:W-:-:S07]  /*2b80*/  FMUL.FTZ R2, R34, c[0x0][0x320] ;  /* 0x0000c80022027a20 */ /* 0x008fce0000410000 */
[----:B----4-:R-:W-:Y:S01]  /*2b90*/  HMMA.16816.F32 R20, R240, R52, R12 ;  /* 0x00000034f014723c */ /* 0x010fe2000000180c */
[----:B------:R1:W3:Y:S07]  /*2ba0*/  MUFU.TANH R73, R2 ;  /* 0x0000000200497308 */ /* 0x0002ee0000002400 */
[----:B------:R-:W-:Y:S07]  /*2bb0*/  HMMA.16816.F32 R12, R244, R58, R8 ;  /* 0x0000003af40c723c */ /* 0x000fee0000001808 */
[----:B------:R-:W-:Y:S01]  /*2bc0*/  SHF.R.S32.HI R59, RZ, 0x1f, R133 ;  /* 0x0000001fff3b7819 */ /* 0x000fe20000011485 */
[----:B------:R-:W-:Y:S01]  /*2bd0*/  HMMA.16816.F32 R8, R232, R66, R68 ;  /* 0x00000042e808723c */ /* 0x000fe20000001844 */
[----:B-1----:R-:W-:Y:S01]  /*2be0*/  FMUL.FTZ R2, R35, c[0x0][0x320] ;  /* 0x0000c80023027a20 */ /* 0x002fe20000410000 */
[----:B------:R-:W-:-:S03]  /*2bf0*/  SHF.R.S32.HI R58, RZ, 0x1f, R134 ;  /* 0x0000001fff3a7819 */ /* 0x000fc60000011486 */
[----:B------:R1:W4:Y:S03]  /*2c00*/  MUFU.TANH R72, R2 ;  /* 0x0000000200487308 */ /* 0x0003260000002400 */
[C---:B------:R-:W-:Y:S01]  /*2c10*/  HMMA.16816.F32 R32, R236.reuse, R50, R40 ;  /* 0x00000032ec20723c */ /* 0x040fe20000001828 */
[----:B------:R-:W-:Y:S07]  /*2c20*/  LDSM.16.M88.4 R40, [R88+0x7000] ;  /* 0x007000005828783b */ /* 0x000fee0000000200 */
[----:B--2---:R-:W-:Y:S01]  /*2c30*/  HMMA.16816.F32 R16, R236, R44, R60 ;  /* 0x0000002cec10723c */ /* 0x004fe2000000183c */
[----:B-1----:R-:W-:-:S07]  /*2c40*/  FMUL.FTZ R2, R28, c[0x0][0x320] ;  /* 0x0000c8001c027a20 */ /* 0x002fce0000410000 */
[----:B------:R-:W-:Y:S01]  /*2c50*/  HMMA.16816.F32 R8, R236, R46, R8 ;  /* 0x0000002eec08723c */ /* 0x000fe20000001808 */
[----:B------:R1:W2:Y:S11]  /*2c60*/  MUFU.TANH R65, R2 ;  /* 0x0000000200417308 */ /* 0x0002b60000002400 */
[----:B------:R-:W-:Y:S04]  /*2c70*/  @!UPT UIADD3 URZ, URZ, URZ, URZ ;  /* 0x0000003f3f3ff290 */ /* 0x000fe8000fffe03f */
[----:B-----5:R-:W-:Y:S01]  /*2c80*/  HMMA.16816.F32 R16, R240, R36, R16 ;  /* 0x00000024f010723c */ /* 0x020fe20000001810 */
[----:B-1----:R-:W-:-:S04]  /*2c90*/  FMUL.FTZ R2, R29, c[0x0][0x320] ;  /* 0x0000c8001d027a20 */ /* 0x002fc80000410000 */
[----:B------:R1:W1:Y:S03]  /*2ca0*/  MUFU.TANH R64, R2 ;  /* 0x0000000200407308 */ /* 0x0002660000002400 */
[----:B------:R-:W-:Y:S01]  /*2cb0*/  HMMA.16816.F32 R8, R240, R38, R8 ;  /* 0x00000026f008723c */ /* 0x000fe20000001808 */
[----:B-1----:R-:W-:-:S04]  /*2cc0*/  FMUL.FTZ R2, R30, c[0x0][0x320] ;  /* 0x0000c8001e027a20 */ /* 0x002fc80000410000 */
[----:B------:R1:W1:Y:S02]  /*2cd0*/  MUFU.TANH R57, R2 ;  /* 0x0000000200397308 */ /* 0x0002640000002400 */
[----:B-1----:R-:W-:Y:S02]  /*2ce0*/  FMUL.FTZ R2, R31, c[0x0][0x320] ;  /* 0x0000c8001f027a20 */ /* 0x002fe40000410000 */
[----:B------:R-:W-:Y:S01]  /*2cf0*/  HMMA.16816.F32 R28, R240, R54, R32 ;  /* 0x00000036f01c723c */ /* 0x000fe20000001820 */
[----:B------:R-:W1:Y:S03]  /*2d00*/  LDSM.16.M88.4 R32, [R88+0x7800] ;  /* 0x007800005820783b */ /* 0x000e660000000200 */
[----:B------:R5:W1:Y:S01]  /*2d10*/  MUFU.TANH R56, R2 ;  /* 0x0000000200387308 */ /* 0x000a620000002400 */
[----:B------:R-:W-:-:S04]  /*2d20*/  DEPBAR.LE SB0, 0x0 ;  /* 0x000080000000791a */ /* 0x000fc80000000000 */
[----:B------:R-:W-:Y:S02]  /*2d30*/  SHF.R.S32.HI R55, RZ, 0x1f, R177 ;  /* 0x0000001fff377819 */ /* 0x000fe400000114b1 */
[----:B------:R-:W-:Y:S01]  /*2d40*/  SHF.R.S32.HI R54, RZ, 0x1f, R176 ;  /* 0x0000001fff367819 */ /* 0x000fe200000114b0 */
[----:B-----5:R-:W-:-:S04]  /*2d50*/  FMUL.FTZ R2, R24, c[0x0][0x320] ;  /* 0x0000c80018027a20 */ /* 0x020fc80000410000 */
[----:B------:R5:W1:Y:S02]  /*2d60*/  MUFU.TANH R53, R2 ;  /* 0x0000000200357308 */ /* 0x000a640000002400 */
[----:B-----5:R-:W-:Y:S01]  /*2d70*/  FMUL.FTZ R2, R25, c[0x0][0x320] ;  /* 0x0000c80019027a20 */ /* 0x020fe20000410000 */
[----:B-1----:R-:W-:Y:S05]  /*2d80*/  HMMA.16816.F32 R8, R244, R34, R8 ;  /* 0x00000022f408723c */ /* 0x002fea0000001808 */
[----:B------:R1:W1:Y:S02]  /*2d90*/  MUFU.TANH R52, R2 ;  /* 0x0000000200347308 */ /* 0x0002640000002400 */
[----:B-1----:R-:W-:-:S06]  /*2da0*/  FMUL.FTZ R2, R26, c[0x0][0x320] ;  /* 0x0000c8001a027a20 */ /* 0x002fcc0000410000 */
[----:B------:R1:W1:Y:S02]  /*2db0*/  MUFU.TANH R51, R2 ;  /* 0x0000000200337308 */ /* 0x0002640000002400 */
[----:B-1----:R-:W-:Y:S02]  /*2dc0*/  FMUL.FTZ R2, R27, c[0x0][0x320] ;  /* 0x0000c8001b027a20 */ /* 0x002fe40000410000 */
[C---:B------:R-:W-:Y:S04]  /*2dd0*/  HMMA.16816.F32 R24, R244.reuse, R40, R20 ;  /* 0x00000028f418723c */ /* 0x040fe80000001814 */
[----:B------:R1:W1:Y:S04]  /*2de0*/  MUFU.TANH R50, R2 ;  /* 0x0000000200327308 */ /* 0x0002680000002400 */
[----:B------:R-:W-:Y:S01]  /*2df0*/  HMMA.16816.F32 R20, R244, R42, R28 ;  /* 0x0000002af414723c */ /* 0x000fe2000000181c */
[----:B-1----:R-:W-:-:S04]  /*2e00*/  FMUL.FTZ R2, R12, c[0x0][0x320] ;  /* 0x0000c8000c027a20 */ /* 0x002fc80000410000 */
[----:B------:R1:W1:Y:S02]  /*2e10*/  MUFU.TANH R49, R2 ;  /* 0x0000000200317308 */ /* 0x0002640000002400 */
[----:B-1----:R-:W-:-:S06]  /*2e20*/  FMUL.FTZ R2, R13, c[0x0][0x320] ;  /* 0x0000c8000d027a20 */ /* 0x002fcc0000410000 */
[----:B------:R1:W1:Y:S02]  /*2e30*/  MUFU.TANH R48, R2 ;  /* 0x0000000200307308 */ /* 0x0002640000002400 */
[----:B-1----:R-:W-:-:S06]  /*2e40*/  FMUL.FTZ R2, R14, c[0x0][0x320] ;  /* 0x0000c8000e027a20 */ /* 0x002fcc0000410000 */
[----:B------:R1:W1:Y:S02]  /*2e50*/  MUFU.TANH R46, R2 ;  /* 0x00000002002e7308 */ /* 0x0002640000002400 */
[----:B-1----:R-:W-:Y:S02]  /*2e60*/  FMUL.FTZ R2, R15, c[0x0][0x320] ;  /* 0x0000c8000f027a20 */ /* 0x002fe40000410000 */
[----:B------:R-:W-:Y:S04]  /*2e70*/  HMMA.16816.F32 R12, R244, R32, R16 ;  /* 0x00000020f40c723c */ /* 0x000fe80000001810 */
[----:B------:R1:W1:Y:S02]  /*2e80*/  MUFU.TANH R45, R2 ;  /* 0x00000002002d7308 */ /* 0x0002640000002400 */
[----:B-1----:R-:W-:-:S06]  /*2e90*/  FMUL.FTZ R2, R24, c[0x0][0x320] ;  /* 0x0000c80018027a20 */ /* 0x002fcc0000410000 */
        /* <DEDUP_REMOVED lines=31> */
[----:B-1----:R-:W-:-:S05]  /*3090*/  IADD3 R2, R85, 0x100, RZ ;  /* 0x0000010055027810 */ /* 0x002fca0007ffe0ff */
[----:B------:R1:W-:Y:S04]  /*30a0*/  STL [R1+0x18], R2 ;  /* 0x0000180201007387 */ /* 0x0003e80000100800 */
[----:B------:R-:W-:Y:S06]  /*30b0*/  BAR.SYNC.DEFER_BLOCKING 0x0 ;  /* 0x0000000000007b1d */ /* 0x000fec0000010000 */
[----:B------:R-:W-:Y:S05]  /*30c0*/  @!P0 BRA `(.L_x_4) ;  /* 0x0000052000008947 */ /* 0x000fea0003800000 */
[----:B--234-:R-:W-:Y:S01]  /*30d0*/  ULEA UR6, UR6, UR9, 0x6 ;  /* 0x0000000906067291 */ /* 0x01cfe2000f8e303f */
[----:B------:R-:W-:Y:S01]  /*30e0*/  ISETP.NE.AND P2, PT, R87, 0x1, PT ;  /* 0x000000015700780c */ /* 0x000fe20003f45270 */
[----:B------:R-:W-:-:S04]  /*30f0*/  IMAD.MOV.U32 R9, RZ, RZ, RZ ;  /* 0x000000ffff097224 */ /* 0x000fc800078e00ff */
[----:B------:R-:W-:-:S05]  /*3100*/  IMAD.U32 R3, RZ, RZ, UR6 ;  /* 0x00000006ff037e24 */ /* 0x000fca000f8e00ff */
[----:B------:R-:W-:-:S05]  /*3110*/  IADD3 R3, R3, -0x40, R86 ;  /* 0xffffffc003037810 */ /* 0x000fca0007ffe056 */
[----:B------:R-:W-:-:S04]  /*3120*/  @P2 IMAD.HI.U32 R6, R3, c[0x0][0x2bc], RZ ;  /* 0x0000af0003062a27 */ /* 0x000fc800078e00ff */
[----:B-1----:R-:W-:Y:S01]  /*3130*/  IMAD.MOV.U32 R2, RZ, RZ, R3 ;  /* 0x000000ffff027224 */ /* 0x002fe200078e0003 */
[----:B------:R-:W-:-:S04]  /*3140*/  @P2 SHF.R.U32.HI R2, RZ, c[0x0][0x2c0], R6 ;  /* 0x0000b000ff022a19 */ /* 0x000fc80000011606 */
[----:B------:R-:W-:-:S04]  /*3150*/  @!P1 IADD3 R7, P0, R2, UR16, RZ ;  /* 0x0000001002079c10 */ /* 0x000fc8000ff1e0ff */
[----:B------:R-:W-:Y:S02]  /*3160*/  @!P1 LEA.HI.X.SX32 R8, R2, UR14, 0x1, P0 ;  /* 0x0000000e02089c11 */ /* 0x000fe400080f0eff */
[----:B------:R-:W-:-:S04]  /*3170*/  @!P1 LEA R6, P0, R7, c[0x0][0x2a0], 0x2 ;  /* 0x0000a80007069a11 */ /* 0x000fc800078010ff */
[----:B------:R-:W-:-:S05]  /*3180*/  @!P1 LEA.HI.X R7, R7, c[0x0][0x2a4], R8, 0x2, P0 ;  /* 0x0000a90007079a11 */ /* 0x000fca00000f1408 */
[----:B------:R1:W2:Y:S01]  /*3190*/  @!P1 LDG.E R9, [R6.64] ;  /* 0x0000000c06099981 */ /* 0x0002a2000c1e1900 */
[----:B------:R-:W-:Y:S01]  /*31a0*/  IMAD.MOV R2, RZ, RZ, -R2 ;  /* 0x000000ffff027224 */ /* 0x000fe200078e0a02 */
[----:B------:R-:W-:Y:S01]  /*31b0*/  SEL R28, RZ, 0x10, P6 ;  /* 0x00000010ff1c7807 */ /* 0x000fe20003000000 */
[----:B------:R-:W-:Y:S01]  /*31c0*/  IMAD.SHL.U32 R8, R134, 0x2, RZ ;  /* 0x0000000286087824 */ /* 0x000fe200078e00ff */
[----:B------:R-:W-:Y:S01]  /*31d0*/  SEL R27, RZ, 0x10, P5 ;  /* 0x00000010ff1b7807 */ /* 0x000fe20002800000 */
[----:B------:R-:W-:Y:S01]  /*31e0*/  IMAD R10, R2, c[0x0][0x2b8], R3 ;  /* 0x0000ae00020a7a24 */ /* 0x000fe200078e0203 */
[----:B------:R-:W-:Y:S01]  /*31f0*/  IADD3 R18, -R28, 0x10, RZ ;  /* 0x000000101c127810 */ /* 0x000fe20007ffe1ff */
[----:B------:R-:W-:Y:S01]  /*3200*/  IMAD.SHL.U32 R20, R177, 0x2, RZ ;  /* 0x00000002b1147824 */ /* 0x000fe200078e00ff */
[----:B------:R-:W-:Y:S01]  /*3210*/  IADD3 R16, -R27, 0x10, RZ ;  /* 0x000000101b107810 */ /* 0x000fe20007ffe1ff */
[----:B------:R-:W-:Y:S01]  /*3220*/  IMAD.SHL.U32 R22, R176, 0x2, RZ ;  /* 0x00000002b0167824 */ /* 0x000fe200078e00ff */
[----:B------:R-:W-:Y:S01]  /*3230*/  SHF.R.S32.HI R2, RZ, 0x1f, R10 ;  /* 0x0000001fff027819 */ /* 0x000fe2000001140a */
[----:B------:R3:W-:Y:S01]  /*3240*/  STL [R1+0x14], R10 ;  /* 0x0000140a01007387 */ /* 0x0007e20000100800 */
[----:B------:R-:W-:-:S02]  /*3250*/  LOP3.LUT R18, R18, 0xf, RZ, 0xc0, !PT ;  /* 0x0000000f12127812 */ /* 0x000fc400078ec0ff */
[----:B------:R-:W-:Y:S02]  /*3260*/  SEL R26, RZ, 0x10, P4 ;  /* 0x00000010ff1a7807 */ /* 0x000fe40002000000 */
[----:B------:R-:W-:Y:S02]  /*3270*/  LOP3.LUT R16, R16, 0xf, RZ, 0xc0, !PT ;  /* 0x0000000f10107812 */ /* 0x000fe400078ec0ff */
[----:B------:R-:W-:Y:S02]  /*3280*/  IADD3 R14, -R26, 0x10, RZ ;  /* 0x000000101a0e7810 */ /* 0x000fe40007ffe1ff */
[----:B------:R-:W-:Y:S02]  /*3290*/  SEL R25, RZ, 0x10, P3 ;  /* 0x00000010ff197807 */ /* 0x000fe40001800000 */
[----:B------:R-:W-:Y:S02]  /*32a0*/  SHF.L.U64.HI R21, R134, 0x1, R58 ;  /* 0x0000000186157819 */ /* 0x000fe4000001023a */
[----:B------:R-:W-:Y:S01]  /*32b0*/  LOP3.LUT R14, R14, 0xf, RZ, 0xc0, !PT ;  /* 0x0000000f0e0e7812 */ /* 0x000fe200078ec0ff */
[----:B-1----:R-:W-:Y:S01]  /*32c0*/  IMAD R6, R2, c[0x0][0x1e0], RZ ;  /* 0x0000780002067a24 */ /* 0x002fe200078e02ff */
[----:B------:R-:W-:Y:S01]  /*32d0*/  IADD3 R12, -R25, 0x10, RZ ;  /* 0x00000010190c7810 */ /* 0x000fe20007ffe1ff */
[----:B------:R-:W-:Y:S01]  /*32e0*/  IMAD.WIDE.U32 R2, R10, c[0x0][0x1e0], RZ ;  /* 0x000078000a027a25 */ /* 0x000fe200078e00ff */
[----:B------:R-:W-:-:S02]  /*32f0*/  SHF.L.U64.HI R23, R177, 0x1, R55 ;  /* 0x00000001b1177819 */ /* 0x000fc40000010237 */
[----:B------:R-:W-:Y:S01]  /*3300*/  LOP3.LUT R12, R12, 0xf, RZ, 0xc0, !PT ;  /* 0x0000000f0c0c7812 */ /* 0x000fe200078ec0ff */
[----:B------:R-:W-:Y:S01]  /*3310*/  IMAD R6, R10, c[0x0][0x1e4], R6 ;  /* 0x000079000a067a24 */ /* 0x000fe200078e0206 */
[----:B------:R-:W-:-:S03]  /*3320*/  SHF.L.U64.HI R24, R176, 0x1, R54 ;  /* 0x00000001b0187819 */ /* 0x000fc60000010236 */
[----:B------:R-:W-:Y:S02]  /*3330*/  IMAD.IADD R3, R3, 0x1, R6 ;  /* 0x0000000103037824 */ /* 0x000fe400078e0206 */
[----:B---3--:R-:W-:Y:S01]  /*3340*/  IMAD.SHL.U32 R10, R133, 0x2, RZ ;  /* 0x00000002850a7824 */ /* 0x008fe200078e00ff */
[----:B--2---:R-:W-:Y:S01]  /*3350*/  SHF.R.S32.HI R6, RZ, 0x1f, R9 ;  /* 0x0000001fff067819 */ /* 0x004fe20000011409 */
[----:B------:R-:W-:Y:S01]  /*3360*/  IMAD.WIDE.U32 R2, R9, c[0x0][0x1f0], R2 ;  /* 0x00007c0009027a25 */ /* 0x000fe200078e0002 */
[----:B------:R1:W-:Y:S03]  /*3370*/  STL [R1+0x10], R9 ;  /* 0x0000100901007387 */ /* 0x0003e60000100800 */
[----:B------:R-:W-:Y:S01]  /*3380*/  IMAD R6, R6, c[0x0][0x1f0], RZ ;  /* 0x00007c0006067a24 */ /* 0x000fe200078e02ff */
[----:B------:R-:W-:-:S03]  /*3390*/  IADD3 R2, P0, R2, UR20, RZ ;  /* 0x0000001402027c10 */ /* 0x000fc6000ff1e0ff */
[----:B------:R-:W-:-:S05]  /*33a0*/  IMAD R6, R9, c[0x0][0x1f4], R6 ;  /* 0x00007d0009067a24 */ /* 0x000fca00078e0206 */
[----:B------:R-:W-:Y:S02]  /*33b0*/  IADD3.X R6, R3, UR18, R6, P0, !PT ;  /* 0x0000001203067c10 */ /* 0x000fe400087fe406 */
[----:B------:R-:W-:-:S04]  /*33c0*/  LEA R7, P0, R2, c[0x0][0x1c8], 0x1 ;  /* 0x0000720002077a11 */ /* 0x000fc800078008ff */
[----:B------:R-:W-:Y:S02]  /*33d0*/  LEA.HI.X R6, R2, c[0x0][0x1cc], R6, 0x1, P0 ;  /* 0x0000730002067a11 */ /* 0x000fe400000f0c06 */
[----:B------:R-:W2:Y:S04]  /*33e0*/  SHFL.IDX PT, R2, R7, 0x1, 0x181f ;  /* 0x00381f0007027f89 */ /* 0x000ea800000e0000 */
[----:B------:R-:W3:Y:S01]  /*33f0*/  SHFL.IDX PT, R3, R6, 0x1, 0x181f ;  /* 0x00381f0006037f89 */ /* 0x000ee200000e0000 */
[----:B-1----:R-:W-:Y:S02]  /*3400*/  SHF.L.U64.HI R9, R133, 0x1, R59 ;  /* 0x0000000185097819 */ /* 0x002fe4000001023b */
[----:B--2---:R-:W-:-:S04]  /*3410*/  IADD3 R18, P2, P0, R18, R2, R10 ;  /* 0x0000000212127210 */ /* 0x004fc8000785e00a */
[----:B---3--:R-:W-:Y:S02]  /*3420*/  IADD3.X R19, RZ, R3, R9, P2, P0 ;  /* 0x00000003ff137210 */ /* 0x008fe400017e0409 */
[----:B------:R-:W-:-:S04]  /*3430*/  IADD3 R16, P2, P0, R16, R2, R8 ;  /* 0x0000000210107210 */ /* 0x000fc8000785e008 */
[----:B------:R-:W-:Y:S02]  /*3440*/  IADD3.X R17, RZ, R3, R21, P2, P0 ;  /* 0x00000003ff117210 */ /* 0x000fe400017e0415 */
[----:B------:R-:W-:-:S04]  /*3450*/  IADD3 R14, P2, P0, R14, R2, R20 ;  /* 0x000000020e0e7210 */ /* 0x000fc8000785e014 */
[-C--:B------:R-:W-:Y:S02]  /*3460*/  IADD3.X R15, RZ, R3.reuse, R23, P2, P0 ;  /* 0x00000003ff0f7210 */ /* 0x080fe400017e0417 */
[----:B------:R-:W-:Y:S02]  /*3470*/  IADD3 R12, P2, P0, R12, R2, R22 ;  /* 0x000000020c0c7210 */ /* 0x000fe4000785e016 */
[----:B------:R-:W1:Y:S02]  /*3480*/  SHFL.IDX PT, R2, R7, RZ, 0x181f ;  /* 0x00181fff07027589 */ /* 0x000e6400000e0000 */
[----:B------:R-:W-:Y:S02]  /*3490*/  IADD3.X R13, RZ, R3, R24, P2, P0 ;  /* 0x00000003ff0d7210 */ /* 0x000fe400017e0418 */
[----:B------:R-:W2:Y:S01]  /*34a0*/  SHFL.IDX PT, R3, R6, RZ, 0x181f ;  /* 0x00181fff06037589 */ /* 0x000ea200000e0000 */
[----:B-1----:R-:W-:-:S05]  /*34b0*/  IADD3 R10, P0, R2, R10, RZ ;  /* 0x0000000a020a7210 */ /* 0x002fca0007f1e0ff */
[----:B--2---:R-:W-:Y:S01]  /*34c0*/  IMAD.X R11, R3, 0x1, R9, P0 ;  /* 0x00000001030b7824 */ /* 0x004fe200000e0609 */
[----:B------:R-:W-:-:S04]  /*34d0*/  IADD3 R8, P0, R2, R8, RZ ;  /* 0x0000000802087210 */ /* 0x000fc80007f1e0ff */
[----:B------:R1:W-:Y:S01]  /*34e0*/  LDGSTS.E.BYPASS.LTC128B.128 [R85+0x10100], [R10.64], !P6 ;  /* 0x101000000a557fae */ /* 0x0003e2000f101d4c */
[----:B------:R-:W-:Y:S01]  /*34f0*/  IMAD.X R9, R3, 0x1, R21, P0 ;  /* 0x0000000103097824 */ /* 0x000fe200000e0615 */
[----:B------:R-:W-:-:S04]  /*3500*/  IADD3 R6, P0, R2, R20, RZ ;  /* 0x0000001402067210 */ /* 0x000fc80007f1e0ff */
[----:B------:R1:W-:Y:S01]  /*3510*/  LDGSTS.E.BYPASS.LTC128B.128 [R85+0x12100], [R8.64], !P5 ;  /* 0x1210000008557fae */ /* 0x0003e2000e901d4c */
[----:B------:R-:W-:Y:S01]  /*3520*/  IMAD.X R7, R3, 0x1, R23, P0 ;  /* 0x0000000103077824 */ /* 0x000fe200000e0617 */
[----:B------:R-:W-:-:S04]  /*3530*/  IADD3 R2, P0, R2, R22, RZ ;  /* 0x0000001602027210 */ /* 0x000fc80007f1e0ff */
[----:B------:R1:W-:Y:S01]  /*3540*/  LDGSTS.E.BYPASS.LTC128B.128 [R85+0x14100], [R6.64], !P4 ;  /* 0x1410000006557fae */ /* 0x0003e2000e101d4c */
[----:B------:R-:W-:Y:S01]  /*3550*/  IMAD.X R3, R3, 0x1, R24, P0 ;  /* 0x0000000103037824 */ /* 0x000fe200000e0618 */
[----:B------:R-:W-:-:S04]  /*3560*/  ISETP.NE.U32.AND P0, PT, R28, RZ, PT ;  /* 0x000000ff1c00720c */ /* 0x000fc80003f05070 */
[----:B------:R1:W-:Y:S09]  /*3570*/  LDGSTS.E.BYPASS.LTC128B.128 [R85+0x16100], [R2.64], !P3 ;  /* 0x1610000002557fae */ /* 0x0003f2000d901d4c */
[----:B------:R1:W-:Y:S01]  /*3580*/  LDGSTS.E.BYPASS.LTC128B.128.ZFILL [R85+0x11100], [R18.64], P0 ;  /* 0x1110000012557fae */ /* 0x0003e20008141d4c */
[----:B------:R-:W-:-:S13]  /*3590*/  ISETP.NE.U32.AND P0, PT, R27, RZ, PT ;  /* 0x000000ff1b00720c */ /* 0x000fda0003f05070 */
[----:B------:R1:W-:Y:S01]  /*35a0*/  LDGSTS.E.BYPASS.LTC128B.128.ZFILL [R85+0x13100], [R16.64], P0 ;  /* 0x1310000010557fae */ /* 0x0003e20008141d4c */
[----:B------:R-:W-:-:S13]  /*35b0*/  ISETP.NE.U32.AND P0, PT, R26, RZ, PT ;  /* 0x000000ff1a00720c */ /* 0x000fda0003f05070 */
[----:B------:R1:W-:Y:S01]  /*35c0*/  LDGSTS.E.BYPASS.LTC128B.128.ZFILL [R85+0x15100], [R14.64], P0 ;  /* 0x151000000e557fae */ /* 0x0003e20008141d4c */
[----:B------:R-:W-:-:S13]  /*35d0*/  ISETP.NE.U32.AND P0, PT, R25, RZ, PT ;  /* 0x000000ff1900720c */ /* 0x000fda0003f05070 */
[----:B------:R1:W-:Y:S02]  /*35e0*/  LDGSTS.E.BYPASS.LTC128B.128.ZFILL [R85+0x17100], [R12.64], P0 ;  /* 0x171000000c557fae */ /* 0x0003e40008141d4c */
.L_x_4:
[----:B-1234-:R-:W-:Y:S01]  /*35f0*/  LOP3.LUT R2, R84, 0xffffffe0, RZ, 0xc0, !PT ;  /* 0xffffffe054027812 */ /* 0x01efe200078ec0ff */
[----:B------:R-:W-:Y:S01]  /*3600*/  IMAD.U32 R6, RZ, RZ, UR10 ;  /* 0x0000000aff067e24 */ /* 0x000fe2000f8e00ff */
[----:B------:R-:W0:Y:S01]  /*3610*/  LDGDEPBAR ;  /* 0x00000000000079af */ /* 0x000e220000000000 */
[----:B------:R-:W-:Y:S02]  /*3620*/  IMAD.SHL.U32 R248, R4, 0x2, RZ ;  /* 0x0000000204f87824 */ /* 0x000fe400078e00ff */
[----:B------:R-:W-:Y:S02]  /*3630*/  IMAD.IADD R2, R132, 0x1, -R2 ;  /* 0x0000000184027824 */ /* 0x000fe400078e0a02 */
[----:B------:R-:W-:Y:S01]  /*3640*/  IMAD R249, R5, 0x2, R248 ;  /* 0x0000000205f97824 */ /* 0x000fe200078e02f8 */
[----:B------:R-:W-:Y:S01]  /*3650*/  LDSM.16.MT88.4 R24, [R248+0x100] ;  /* 0x00010000f818783b */ /* 0x000fe20000004200 */
[C---:B------:R-:W-:Y:S02]  /*3660*/  LEA R251, R0.reuse, R248, 0x1 ;  /* 0x000000f800fb7211 */ /* 0x040fe400078e08ff */
[----:B------:R-:W-:Y:S01]  /*3670*/  SHF.R.S32.HI R3, RZ, 0x1f, R2 ;  /* 0x0000001fff037819 */ /* 0x000fe20000011402 */
[----:B------:R-:W-:-:S02]  /*3680*/  IMAD R250, R0, 0x2, R249 ;  /* 0x0000000200fa7824 */ /* 0x000fc400078e02f9 */
[----:B------:R-:W-:Y:S01]  /*3690*/  LDSM.16.MT88.4 R68, [R251+0x2100] ;  /* 0x00210000fb44783b */ /* 0x000fe20000004200 */
[----:B------:R-:W-:-:S03]  /*36a0*/  LEA.HI R3, R3, R2, RZ, 0x2 ;  /* 0x0000000203037211 */ /* 0x000fc600078f10ff */
[----:B------:R-:W-:Y:S01]  /*36b0*/  LDSM.16.MT88.4 R80, [R250+0x2900] ;  /* 0x00290000fa50783b */ /* 0x000fe20000004200 */
[----:B------:R-:W-:-:S04]  /*36c0*/  LOP3.LUT R3, R3, 0x7ffffffc, RZ, 0xc0, !PT ;  /* 0x7ffffffc03037812 */ /* 0x000fc800078ec0ff */
[----:B------:R-:W-:-:S05]  /*36d0*/  IADD3 R2, R2, -R3, RZ ;  /* 0x8000000302027210 */ /* 0x000fca0007ffe0ff */
[----:B------:R-:W-:-:S05]  /*36e0*/  IMAD R2, R2, -0x2, R6 ;  /* 0xfffffffe02027824 */ /* 0x000fca00078e0206 */
[----:B------:R-:W-:-:S04]  /*36f0*/  ISETP.GT.AND P0, PT, R2, RZ, PT ;  /* 0x000000ff0200720c */ /* 0x000fc80003f04270 */
[----:B------:R-:W-:Y:S02]  /*3700*/  FSEL R15, R73, -INF , P0 ;  /* 0xff800000490f7808 */ /* 0x000fe40000000000 */
[----:B------:R-:W-:Y:S02]  /*3710*/  FSEL R10, R76, -INF , P0 ;  /* 0xff8000004c0a7808 */ /* 0x000fe40000000000 */
[----:B------:R-:W-:Y:S01]  /*3720*/  ISETP.GT.AND P0, PT, R2, 0x1, PT ;  /* 0x000000010200780c */ /* 0x000fe20003f04270 */
[----:B------:R-:W-:Y:S03]  /*3730*/  LDSM.16.MT88.4 R76, [R250+0x2100] ;  /* 0x00210000fa4c783b */ /* 0x000fe60000004200 */
[----:B------:R-:W-:Y:S02]  /*3740*/  FSEL R16, R72, -INF , P0 ;  /* 0xff80000048107808 */ /* 0x000fe40000000000 */
[----:B------:R-:W-:-:S02]  /*3750*/  FSEL R9, R74, -INF , P0 ;  /* 0xff8000004a097808 */ /* 0x000fc40000000000 */
[----:B------:R-:W-:Y:S01]  /*3760*/  ISETP.GT.AND P0, PT, R2, 0x8, PT ;  /* 0x000000080200780c */ /* 0x000fe20003f04270 */
[----:B------:R-:W-:Y:S01]  /*3770*/  LDSM.16.MT88.4 R72, [R250+0x900] ;  /* 0x00090000fa48783b */ /* 0x000fe20000004200 */
[----:B------:R-:W-:Y:S02]  /*3780*/  FMNMX.FTZ R3, R10, R9, !PT ;  /* 0x000000090a037209 */ /* 0x000fe40007810000 */
[----:B------:R-:W-:Y:S02]  /*3790*/  FSEL R17, R57, -INF , P0 ;  /* 0xff80000039117808 */ /* 0x000fe40000000000 */
[----:B------:R-:W-:Y:S02]  /*37a0*/  FSEL R8, R65, -INF , P0 ;  /* 0xff80000041087808 */ /* 0x000fe40000000000 */
[----:B------:R-:W-:Y:S02]  /*37b0*/  ISETP.GT.AND P0, PT, R2, 0x9, PT ;  /* 0x000000090200780c */ /* 0x000fe40003f04270 */
[----:B------:R-:W-:-:S02]  /*37c0*/  FMNMX.FTZ R3, R8, R3, !PT ;  /* 0x0000000308037209 */ /* 0x000fc40007810000 */
[----:B------:R-:W-:Y:S02]  /*37d0*/  FSEL R18, R56, -INF , P0 ;  /* 0xff80000038127808 */ /* 0x000fe40000000000 */
[----:B------:R-:W-:Y:S02]  /*37e0*/  FSEL R7, R64, -INF , P0 ;  /* 0xff80000040077808 */ /* 0x000fe40000000000 */
[----:B------:R-:W-:Y:S01]  /*37f0*/  ISETP.GT.AND P0, PT, R2, 0x10, PT ;  /* 0x000000100200780c */ /* 0x000fe20003f04270 */
[----:B------:R-:W-:Y:S01]  /*3800*/  LDSM.16.MT88.4 R64, [R249+0x2100] ;  /* 0x00210000f940783b */ /* 0x000fe20000004200 */
[----:B------:R-:W-:Y:S02]  /*3810*/  FMNMX.FTZ R3, R7, R3, !PT ;  /* 0x0000000307037209 */ /* 0x000fe40007810000 */
[----:B------:R-:W-:Y:S02]  /*3820*/  FSEL R19, R51, -INF , P0 ;  /* 0xff80000033137808 */ /* 0x000fe40000000000 */
[----:B------:R-:W-:-:S02]  /*3830*/  FSEL R6, R53, -INF , P0 ;  /* 0xff80000035067808 */ /* 0x000fc40000000000 */
[----:B------:R-:W-:Y:S02]  /*3840*/  ISETP.GT.AND P0, PT, R2, 0x11, PT ;  /* 0x000000110200780c */ /* 0x000fe40003f04270 */
[----:B------:R-:W-:Y:S02]  /*3850*/  FMNMX.FTZ R3, R6, R3, !PT ;  /* 0x0000000306037209 */ /* 0x000fe40007810000 */
[----:B------:R-:W-:Y:S02]  /*3860*/  FSEL R20, R50, -INF , P0 ;  /* 0xff80000032147808 */ /* 0x000fe40000000000 */
[----:B------:R-:W-:Y:S02]  /*3870*/  FSEL R13, R52, -INF , P0 ;  /* 0xff800000340d7808 */ /* 0x000fe40000000000 */
[----:B------:R-:W-:Y:S01]  /*3880*/  ISETP.GT.AND P0, PT, R2, 0x18, PT ;  /* 0x000000180200780c */ /* 0x000fe20003f04270 */
[----:B------:R-:W-:Y:S01]  /*3890*/  LDSM.16.MT88.4 R52, [R249+0x900] ;  /* 0x00090000f934783b */ /* 0x000fe20000004200 */
[----:B------:R-:W-:-:S02]  /*38a0*/  FMNMX.FTZ R3, R13, R3, !PT ;  /* 0x000000030d037209 */ /* 0x000fc40007810000 */
[----:B------:R-:W-:Y:S02]  /*38b0*/  FSEL R22, R46, -INF , P0 ;  /* 0xff8000002e167808 */ /* 0x000fe40000000000 */
[----:B------:R-:W-:Y:S02]  /*38c0*/  FSEL R11, R49, -INF , P0 ;  /* 0xff800000310b7808 */ /* 0x000fe40000000000 */
[----:B------:R-:W-:Y:S02]  /*38d0*/  ISETP.GT.AND P0, PT, R2, 0x19, PT ;  /* 0x000000190200780c */ /* 0x000fe40003f04270 */
[----:B------:R-:W-:Y:S02]  /*38e0*/  FMNMX.FTZ R3, R11, R3, !PT ;  /* 0x000000030b037209 */ /* 0x000fe40007810000 */
[----:B------:R-:W-:Y:S02]  /*38f0*/  FSEL R23, R45, -INF , P0 ;  /* 0xff8000002d177808 */ /* 0x000fe40000000000 */
[----:B------:R-:W-:-:S02]  /*3900*/  FSEL R14, R48, -INF , P0 ;  /* 0xff800000300e7808 */ /* 0x000fc40000000000 */
[----:B------:R-:W-:Y:S01]  /*3910*/  ISETP.GT.AND P0, PT, R2, 0x20, PT ;  /* 0x000000200200780c */ /* 0x000fe20003f04270 */
[----:B------:R-:W-:Y:S01]  /*3920*/  LDSM.16.MT88.4 R48, [R251+0x100] ;  /* 0x00010000fb30783b */ /* 0x000fe20000004200 */
        /* <DEDUP_REMOVED lines=12> */
[----:B------:R-:W-:Y:S02]  /*39f0*/  ISETP.GT.AND P0, PT, R2, 0x29, PT ;  /* 0x000000290200780c */ /* 0x000fe40003f04270 */
[----:B------:R-:W-:Y:S02]  /*3a00*/  FMNMX.FTZ R3, R95, R3, !PT ;  /* 0x000000035f037209 */ /* 0x000fe40007810000 */
[----:B------:R-:W-:Y:S02]  /*3a10*/  FSEL R107, R36, -INF , P0 ;  /* 0xff800000246b7808 */ /* 0x000fe40000000000 */
[----:B------:R-:W-:Y:S02]  /*3a20*/  FSEL R94, R39, -INF , P0 ;  /* 0xff800000275e7808 */ /* 0x000fe40000000000 */
[----:B------:R-:W-:Y:S02]  /*3a30*/  ISETP.GT.AND P0, PT, R2, 0x30, PT ;  /* 0x000000300200780c */ /* 0x000fe40003f04270 */
[----:B------:R-:W-:-:S02]  /*3a40*/  FMNMX.FTZ R12, R15, R16, !PT ;  /* 0x000000100f0c7209 */ /* 0x000fc40007810000 */
[----:B------:R-:W-:Y:S02]  /*3a50*/  FSEL R106, R31, -INF , P0 ;  /* 0xff8000001f6a7808 */ /* 0x000fe40000000000 */
[----:B------:R-:W-:Y:S02]  /*3a60*/  FSEL R93, R35, -INF , P0 ;  /* 0xff800000235d7808 */ /* 0x000fe40000000000 */
[----:B------:R-:W-:Y:S02]  /*3a70*/  ISETP.GT.AND P0, PT, R2, 0x31, PT ;  /* 0x000000310200780c */ /* 0x000fe40003f04270 */
[----:B------:R-:W-:Y:S02]  /*3a80*/  FMNMX.FTZ R3, R94, R3, !PT ;  /* 0x000000035e037209 */ /* 0x000fe40007810000 */
[----:B------:R-:W-:Y:S02]  /*3a90*/  FSEL R99, R30, -INF , P0 ;  /* 0xff8000001e637808 */ /* 0x000fe40000000000 */
[----:B------:R-:W-:-:S02]  /*3aa0*/  FSEL R92, R34, -INF , P0 ;  /* 0xff800000225c7808 */ /* 0x000fc40000000000 */
[----:B------:R-:W-:Y:S02]  /*3ab0*/  FMNMX.FTZ R12, R17, R12, !PT ;  /* 0x0000000c110c7209 */ /* 0x000fe40007810000 */
[----:B------:R-:W-:Y:S02]  /*3ac0*/  ISETP.GT.AND P0, PT, R2, 0x38, PT ;  /* 0x000000380200780c */ /* 0x000fe40003f04270 */
[----:B------:R-:W-:Y:S02]  /*3ad0*/  FMNMX.FTZ R3, R93, R3, !PT ;  /* 0x000000035d037209 */ /* 0x000fe40007810000 */
[----:B------:R-:W-:Y:S02]  /*3ae0*/  FMNMX.FTZ R12, R18, R12, !PT ;  /* 0x0000000c120c7209 */ /* 0x000fe40007810000 */
[----:B------:R-:W-:Y:S02]  /*3af0*/  FSEL R98, R29, -INF , P0 ;  /* 0xff8000001d627808 */ /* 0x000fe40000000000 */
[----:B------:R-:W-:Y:S01]  /*3b00*/  FSEL R91, R33, -INF , P0 ;  /* 0xff800000215b7808 */ /* 0x000fe20000000000 */
[----:B------:R-:W-:Y:S01]  /*3b10*/  LDSM.16.MT88.4 R28, [R248+0x900] ;  /* 0x00090000f81c783b */ /* 0x000fe20000004200 */
[----:B------:R-:W-:-:S02]  /*3b20*/  ISETP.GT.AND P0, PT, R2, 0x39, PT ;  /* 0x000000390200780c */ /* 0x000fc40003f04270 */
[----:B------:R-:W-:Y:S02]  /*3b30*/  FMNMX.FTZ R2, R92, R3, !PT ;  /* 0x000000035c027209 */ /* 0x000fe40007810000 */
[----:B------:R-:W-:Y:S02]  /*3b40*/  FMNMX.FTZ R3, R19, R12, !PT ;  /* 0x0000000c13037209 */ /* 0x000fe40007810000 */
[----:B------:R-:W-:Y:S02]  /*3b50*/  FSEL R89, R32, -INF , P0 ;  /* 0xff80000020597808 */ /* 0x000fe40000000000 */
[----:B------:R-:W-:Y:S01]  /*3b60*/  FMNMX.FTZ R3, R20, R3, !PT ;  /* 0x0000000314037209 */ /* 0x000fe20007810000 */
[----:B------:R-:W-:Y:S01]  /*3b70*/  LDSM.16.MT88.4 R32, [R250+0x100] ;  /* 0x00010000fa20783b */ /* 0x000fe20000004200 */
[----:B------:R-:W-:Y:S02]  /*3b80*/  FMNMX.FTZ R2, R91, R2, !PT ;  /* 0x000000025b027209 */ /* 0x000fe40007810000 */
[----:B------:R-:W-:-:S02]  /*3b90*/  FMNMX.FTZ R3, R22, R3, !PT ;  /* 0x0000000316037209 */ /* 0x000fc40007810000 */
[----:B------:R-:W-:Y:S02]  /*3ba0*/  FMNMX.FTZ R2, R89, R2, !PT ;  /* 0x0000000259027209 */ /* 0x000fe40007810000 */
[----:B------:R-:W-:Y:S02]  /*3bb0*/  FMNMX.FTZ R3, R23, R3, !PT ;  /* 0x0000000317037209 */ /* 0x000fe40007810000 */
[----:B------:R-:W-:Y:S01]  /*3bc0*/  FSEL R90, R38, -INF , P0 ;  /* 0xff800000265a7808 */ /* 0x000fe20000000000 */
[----:B------:R-:W1:Y:S01]  /*3bd0*/  SHFL.BFLY PT, R12, R2, 0x2, 0x1f ;  /* 0x0c401f00020c7f89 */ /* 0x000e6200000e0000 */
[----:B------:R-:W-:-:S03]  /*3be0*/  FMNMX.FTZ R3, R105, R3, !PT ;  /* 0x0000000369037209 */ /* 0x000fc60007810000 */
[----:B------:R-:W-:Y:S01]  /*3bf0*/  LDSM.16.MT88.4 R36, [R249+0x100] ;  /* 0x00010000f924783b */ /* 0x000fe20000004200 */
[----:B------:R-:W-:-:S04]  /*3c00*/  FMNMX.FTZ R3, R104, R3, !PT ;  /* 0x0000000368037209 */ /* 0x000fc80007810000 */
[----:B------:R-:W-:-:S04]  /*3c10*/  FMNMX.FTZ R3, R108, R3, !PT ;  /* 0x000000036c037209 */ /* 0x000fc80007810000 */
[----:B------:R-:W-:-:S04]  /*3c20*/  FMNMX.FTZ R3, R107, R3, !PT ;  /* 0x000000036b037209 */ /* 0x000fc80007810000 */
[----:B------:R-:W-:-:S04]  /*3c30*/  FMNMX.FTZ R3, R106, R3, !PT ;  /* 0x000000036a037209 */ /* 0x000fc80007810000 */
[----:B------:R-:W-:Y:S02]  /*3c40*/  FMNMX.FTZ R3, R99, R3, !PT ;  /* 0x0000000363037209 */ /* 0x000fe40007810000 */
[----:B-1----:R-:W-:Y:S02]  /*3c50*/  FMNMX.FTZ R2, R2, R12, !PT ;  /* 0x0000000c02027209 */ /* 0x002fe40007810000 */
[----:B------:R-:W-:-:S03]  /*3c60*/  FMNMX.FTZ R3, R98, R3, !PT ;  /* 0x0000000362037209 */ /* 0x000fc60007810000 */
[----:B------:R-:W1:Y:S01]  /*3c70*/  SHFL.BFLY PT, R132, R2, 0x1, 0x1f ;  /* 0x0c201f0002847f89 */ /* 0x000e6200000e0000 */
[----:B------:R-:W-:-:S05]  /*3c80*/  FMNMX.FTZ R3, R90, R3, !PT ;  /* 0x000000035a037209 */ /* 0x000fca0007810000 */
[----:B------:R-:W2:Y:S01]  /*3c90*/  SHFL.BFLY PT, R21, R3, 0x2, 0x1f ;  /* 0x0c401f0003157f89 */ /* 0x000ea200000e0000 */
[----:B-1----:R-:W-:-:S04]  /*3ca0*/  FMNMX.FTZ R132, R2, R132, !PT ;  /* 0x0000008402847209 */ /* 0x002fc80007810000 */
[C---:B------:R-:W-:Y:S01]  /*3cb0*/  FSETP.NEU.FTZ.AND P0, PT, R132.reuse, -INF , PT ;  /* 0xff8000008400780b */ /* 0x040fe20003f1d000 */
[----:B------:R-:W-:Y:S01]  /*3cc0*/  FMUL.FTZ R12, R132, c[0x0][0x2d0] ;  /* 0x0000b400840c7a20 */ /* 0x000fe20000410000 */
[----:B--2---:R-:W-:-:S04]  /*3cd0*/  FMNMX.FTZ R2, R3, R21, !PT ;  /* 0x0000001503027209 */ /* 0x004fc80007810000 */
[----:B------:R-:W-:Y:S01]  /*3ce0*/  FSEL R12, R12, RZ, P0 ;  /* 0x000000ff0c0c7208 */ /* 0x000fe20000000000 */
[----:B------:R-:W1:Y:S04]  /*3cf0*/  SHFL.BFLY PT, R3, R2, 0x1, 0x1f ;  /* 0x0c201f0002037f89 */ /* 0x000e6800000e0000 */
[--C-:B------:R-:W-:Y:S02]  /*3d00*/  FFMA.FTZ R13, R13, c[0x0][0x2d0], -R12.reuse ;  /* 0x0000b4000d0d7a23 */ /* 0x100fe4000001080c */
[--C-:B------:R-:W-:Y:S02]  /*3d10*/  FFMA.FTZ R14, R14, c[0x0][0x2d0], -R12.reuse ;  /* 0x0000b4000e0e7a23 */ /* 0x100fe4000001080c */
[----:B------:R-:W-:Y:S01]  /*3d20*/  MUFU.EX2 R109, R13 ;  /* 0x0000000d006d7308 */ /* 0x000fe20000000800 */
[----:B------:R-:W-:-:S02]  /*3d30*/  FFMA.FTZ R10, R10, c[0x0][0x2d0], -R12 ;  /* 0x0000b4000a0a7a23 */ /* 0x000fc4000001080c */
[--C-:B------:R-:W-:Y:S02]  /*3d40*/  FFMA.FTZ R9, R9, c[0x0][0x2d0], -R12.reuse ;  /* 0x0000b40009097a23 */ /* 0x100fe4000001080c */
[--C-:B------:R-:W-:Y:S02]  /*3d50*/  FFMA.FTZ R8, R8, c[0x0][0x2d0], -R12.reuse ;  /* 0x0000b40008087a23 */ /* 0x100fe4000001080c */
[--C-:B------:R-:W-:Y:S01]  /*3d60*/  FFMA.FTZ R7, R7, c[0x0][0x2d0], -R12.reuse ;  /* 0x0000b40007077a23 */ /* 0x100fe2000001080c */
[----:B------:R-:W-:Y:S01]  /*3d70*/  MUFU.EX2 R183, R14 ;  /* 0x0000000e00b77308 */ /* 0x000fe20000000800 */
[--C-:B------:R-:W-:Y:S02]  /*3d80*/  FFMA.FTZ R11, R11, c[0x0][0x2d0], -R12.reuse ;  /* 0x0000b4000b0b7a23 */ /* 0x100fe4000001080c */
[----:B------:R-:W-:Y:S01]  /*3d90*/  FFMA.FTZ R6, R6, c[0x0][0x2d0], -R12 ;  /* 0x0000b40006067a23 */ /* 0x000fe2000001080c */
[----:B-1----:R-:W-:-:S04]  /*3da0*/  FMNMX.FTZ R2, R3, R2, !PT ;  /* 0x0000000203027209 */ /* 0x002fc80007810000 */
[----:B------:R-:W-:Y:S01]  /*3db0*/  MUFU.EX2 R87, R10 ;  /* 0x0000000a00577308 */ /* 0x000fe20000000800 */
[C---:B------:R-:W-:Y:S01]  /*3dc0*/  FSETP.NEU.FTZ.AND P0, PT, R2.reuse, -INF , PT ;  /* 0xff8000000200780b */ /* 0x040fe20003f1d000 */
[----:B------:R-:W-:-:S06]  /*3dd0*/  FMUL.FTZ R3, R2, c[0x0][0x2d0] ;  /* 0x0000b40002037a20 */ /* 0x000fcc0000410000 */
[----:B------:R-:W1:Y:S01]  /*3de0*/  MUFU.EX2 R85, R9 ;  /* 0x0000000900557308 */ /* 0x000e620000000800 */
[----:B------:R-:W-:-:S05]  /*3df0*/  FSEL R3, R3, RZ, P0 ;  /* 0x000000ff03037208 */ /* 0x000fca0000000000 */
[--C-:B------:R-:W-:Y:S02]  /*3e00*/  FFMA.FTZ R4, R16, c[0x0][0x2d0], -R3.reuse ;  /* 0x0000b40010047a23 */ /* 0x100fe40000010803 */
[--C-:B------:R-:W-:Y:S01]  /*3e10*/  FFMA.FTZ R15, R15, c[0x0][0x2d0], -R3.reuse ;  /* 0x0000b4000f0f7a23 */ /* 0x100fe20000010803 */
[----:B------:R1:W-:Y:S08]  /*3e20*/  MUFU.EX2 R86, R8 ;  /* 0x0000000800567308 */ /* 0x0003f00000000800 */
[----:B------:R2:W-:Y:S08]  /*3e30*/  MUFU.EX2 R13, R4 ;  /* 0x00000004000d7308 */ /* 0x0005f00000000800 */
[----:B------:R-:W3:Y:S01]  /*3e40*/  MUFU.EX2 R88, R7 ;  /* 0x0000000700587308 */ /* 0x000ee20000000800 */
[----:B-1----:R-:W-:Y:S01]  /*3e50*/  F2FP.PACK_AB R8, R85, R87 ;  /* 0x000000575508723e */ /* 0x002fe200000000ff */
[----:B--2---:R-:W-:-:S06]  /*3e60*/  FFMA.FTZ R4, R17, c[0x0][0x2d0], -R3 ;  /* 0x0000b40011047a23 */ /* 0x004fcc0000010803 */
[----:B------:R-:W1:Y:S01]  /*3e70*/  MUFU.EX2 R15, R15 ;  /* 0x0000000f000f7308 */ /* 0x000e620000000800 */
[----:B---3--:R-:W-:-:S07]  /*3e80*/  F2FP.PACK_AB R10, R88, R86 ;  /* 0x00000056580a723e */ /* 0x008fce00000000ff */
[----:B------:R2:W-:Y:S08]  /*3e90*/  MUFU.EX2 R14, R4 ;  /* 0x00000004000e7308 */ /* 0x0005f00000000800 */
[----:B------:R-:W3:Y:S01]  /*3ea0*/  MUFU.EX2 R110, R11 ;  /* 0x0000000b006e7308 */ /* 0x000ee20000000800 */
[----:B-1----:R-:W-:Y:S01]  /*3eb0*/  F2FP.PACK_AB R9, R13, R15 ;  /* 0x0000000f0d09723e */ /* 0x002fe200000000ff */
[----:B--2---:R-:W-:-:S06]  /*3ec0*/  FFMA.FTZ R4, R18, c[0x0][0x2d0], -R3 ;  /* 0x0000b40012047a23 */ /* 0x004fcc0000010803 */
[----:B------:R3:W-:Y:S08]  /*3ed0*/  MUFU.EX2 R111, R6 ;  /* 0x00000006006f7308 */ /* 0x0007f00000000800 */
[----:B------:R1:W2:Y:S01]  /*3ee0*/  MUFU.EX2 R84, R4 ;  /* 0x0000000400547308 */ /* 0x0002a20000000800 */
[----:B---3--:R-:W-:Y:S01]  /*3ef0*/  F2FP.PACK_AB R6, R183, R110 ;  /* 0x0000006eb706723e */ /* 0x008fe200000000ff */
[----:B-1----:R-:W-:Y:S01]  /*3f00*/  FFMA.FTZ R4, R19, c[0x0][0x2d0], -R3 ;  /* 0x0000b40013047a23 */ /* 0x002fe20000010803 */
[----:B--2---:R-:W-:-:S05]  /*3f10*/  F2FP.PACK_AB R11, R84, R14 ;  /* 0x0000000e540b723e */ /* 0x004fca00000000ff */
[----:B------:R1:W-:Y:S02]  /*3f20*/  MUFU.EX2 R182, R4 ;  /* 0x0000000400b67308 */ /* 0x0003e40000000800 */
[C---:B------:R-:W-:Y:S08]  /*3f30*/  HMMA.16816.F32 R16, R8.reuse, R26, RZ ;  /* 0x0000001a0810723c */ /* 0x040ff000000018ff */
[----:B------:R-:W-:Y:S01]  /*3f40*/  HMMA.16816.F32 R40, R8, R36, RZ ;  /* 0x000000240828723c */ /* 0x000fe200000018ff */
[----:B-1----:R-:W-:-:S04]  /*3f50*/  FFMA.FTZ R4, R20, c[0x0][0x2d0], -R3 ;  /* 0x0000b40014047a23 */ /* 0x002fc80000010803 */
[----:B------:R1:W2:Y:S02]  /*3f60*/  MUFU.EX2 R127, R4 ;  /* 0x00000004007f7308 */ /* 0x0002a40000000800 */
[----:B-1----:R-:W-:Y:S01]  /*3f70*/  FFMA.FTZ R4, R22, c[0x0][0x2d0], -R3 ;  /* 0x0000b40016047a23 */ /* 0x002fe20000010803 */
[----:B--2---:R-:W-:-:S05]  /*3f80*/  F2FP.PACK_AB R5, R127, R182 ;  /* 0x000000b67f05723e */ /* 0x004fca00000000ff */
[----:B------:R1:W-:Y:S02]  /*3f90*/  MUFU.EX2 R126, R4 ;  /* 0x00000004007e7308 */ /* 0x0003e40000000800 */
[----:B-1----:R-:W-:Y:S02]  /*3fa0*/  FFMA.FTZ R4, R23, c[0x0][0x2d0], -R3 ;  /* 0x0000b40017047a23 */ /* 0x002fe40000010803 */
[C---:B------:R-:W-:Y:S04]  /*3fb0*/  HMMA.16816.F32 R20, R8.reuse, R24, RZ ;  /* 0x000000180814723c */ /* 0x040fe800000018ff */
[----:B------:R1:W2:Y:S04]  /*3fc0*/  MUFU.EX2 R125, R4 ;  /* 0x00000004007d7308 */ /* 0x0002a80000000800 */
[----:B------:R-:W-:Y:S01]  /*3fd0*/  HMMA.16816.F32 R24, R8, R38, RZ ;  /* 0x000000260818723c */ /* 0x000fe200000018ff */
[----:B-1----:R-:W-:-:S02]  /*3fe0*/  F2FP.PACK_AB R4, R109, R111 ;  /* 0x0000006f6d04723e */ /* 0x002fc400000000ff */
[----:B--2---:R-:W-:Y:S11]  /*3ff0*/  F2FP.PACK_AB R7, R125, R126 ;  /* 0x0000007e7d07723e */ /* 0x004ff600000000ff */
[----:B------:R-:W-:Y:S02]  /*4000*/  @!UPT UIADD3 URZ, URZ, URZ, URZ ;  /* 0x0000003f3f3ff290 */ /* 0x000fe4000fffe03f */
[----:B------:R-:W-:Y:S08]  /*4010*/  HMMA.16816.F32 R164, R4, R28, R20 ;  /* 0x0000001c04a4723c */ /* 0x000ff00000001814 */
[----:B------:R-:W-:Y:S08]  /*4020*/  HMMA.16816.F32 R20, R8, R48, RZ ;  /* 0x000000300814723c */ /* 0x000ff000000018ff */
[----:B------:R-:W-:Y:S01]  /*4030*/  HMMA.16816.F32 R60, R4, R30, R16 ;  /* 0x0000001e043c723c */ /* 0x000fe20000001810 */
[----:B------:R-:W1:Y:S07]  /*4040*/  LDSM.16.MT88.4 R28, [R248+0x2100] ;  /* 0x00210000f81c783b */ /* 0x000e6e0000004200 */
[----:B------:R-:W-:Y:S08]  /*4050*/  HMMA.16816.F32 R16, R8, R50, RZ ;  /* 0x000000320810723c */ /* 0x000ff000000018ff */
[C---:B------:R-:W-:Y:S07]  /*4060*/  HMMA.16816.F32 R56, R4.reuse, R44, R20 ;  /* 0x0000002c0438723c */ /* 0x040fee0000001814 */
[----:B------:R-:W-:Y:S01]  /*4070*/  STL [R1+0x48], R62 ;  /* 0x0000483e01007387 */ /* 0x000fe20000100800 */
[----:B------:R-:W-:Y:S01]  /*4080*/  HMMA.16816.F32 R156, R4, R52, R40 ;  /* 0x00000034049c723c */ /* 0x000fe20000001828 */
[----:B------:R-:W-:Y:S01]  /*4090*/  IMAD.MOV.U32 R102, RZ, RZ, R61 ;  /* 0x000000ffff667224 */ /* 0x000fe200078e003d */
[----:B------:R-:W-:Y:S01]  /*40a0*/  MOV R101, R60 ;  /* 0x0000003c00657202 */ /* 0x000fe20000000f00 */
[----:B------:R-:W-:-:S02]  /*40b0*/  IMAD.MOV.U32 R178, RZ, RZ, R63 ;  /* 0x000000ffffb27224 */ /* 0x000fc400078e003f */
[----:B------:R-:W-:Y:S03]  /*40c0*/  LDSM.16.MT88.4 R60, [R248+0x2900] ;  /* 0x00290000f83c783b */ /* 0x000fe60000004200 */
[C---:B------:R-:W-:Y:S01]  /*40d0*/  HMMA.16816.F32 R148, R4.reuse, R54, R24 ;  /* 0x000000360494723c */ /* 0x040fe20000001818 */
[----:B------:R-:W2:Y:S07]  /*40e0*/  LDSM.16.MT88.4 R52, [R251+0x2900] ;  /* 0x00290000fb34783b */ /* 0x000eae0000004200 */
[----:B------:R-:W-:Y:S01]  /*40f0*/  IMAD.MOV.U32 R118, RZ, RZ, R57 ;  /* 0x000000ffff767224 */ /* 0x000fe200078e0039 */
[----:B------:R-:W-:Y:S01]  /*4100*/  MOV R117, R56 ;  /* 0x0000003800757202 */ /* 0x000fe20000000f00 */
[----:B------:R-:W-:Y:S01]  /*4110*/  IMAD.MOV.U32 R116, RZ, RZ, R58 ;  /* 0x000000ffff747224 */ /* 0x000fe200078e003a */
[----:B------:R-:W-:Y:S01]  /*4120*/  HMMA.16816.F32 R16, R4, R46, R16 ;  /* 0x0000002e0410723c */ /* 0x000fe20000001810 */
[----:B------:R-:W-:-:S02]  /*4130*/  IMAD.MOV.U32 R115, RZ, RZ, R59 ;  /* 0x000000ffff737224 */ /* 0x000fc400078e003b */
[----:B------:R-:W3:Y:S05]  /*4140*/  LDSM.16.MT88.4 R56, [R249+0x2900] ;  /* 0x00290000f938783b */ /* 0x000eea0000004200 */
[C---:B------:R-:W-:Y:S08]  /*4150*/  HMMA.16816.F32 R20, R8.reuse, R70, RZ ;  /* 0x000000460814723c */ /* 0x040ff000000018ff */
[C---:B-1----:R-:W-:Y:S08]  /*4160*/  HMMA.16816.F32 R40, R8.reuse, R28, RZ ;  /* 0x0000001c0828723c */ /* 0x042ff000000018ff */
[----:B------:R-:W-:Y:S01]  /*4170*/  HMMA.16816.F32 R24, R8, R68, RZ ;  /* 0x000000440818723c */ /* 0x000fe200000018ff */
[----:B------:R-:W-:Y:S01]  /*4180*/  MOV R181, R16 ;  /* 0x0000001000b57202 */ /* 0x000fe20000000f00 */
[----:B------:R-:W-:Y:S01]  /*4190*/  IMAD.MOV.U32 R180, RZ, RZ, R17 ;  /* 0x000000ffffb47224 */ /* 0x000fe200078e0011 */
[----:B------:R-:W-:Y:S01]  /*41a0*/  MOV R124, R19 ;  /* 0x00000013007c7202 */ /* 0x000fe20000000f00 */
[----:B------:R-:W-:-:S04]  /*41b0*/  IMAD.MOV.U32 R179, RZ, RZ, R18 ;  /* 0x000000ffffb37224 */ /* 0x000fc800078e0012 */
[C---:B------:R-:W-:Y:S08]  /*41c0*/  HMMA.16816.F32 R48, R8.reuse, R32, RZ ;  /* 0x000000200830723c */ /* 0x040ff000000018ff */
[C---:B------:R-:W-:Y:S08]  /*41d0*/  HMMA.16816.F32 R44, R8.reuse, R34, RZ ;  /* 0x00000022082c723c */ /* 0x040ff000000018ff */
[----:B------:R-:W-:Y:S08]  /*41e0*/  HMMA.16816.F32 R32, R8, R64, RZ ;  /* 0x000000400820723c */ /* 0x000ff000000018ff */
[----:B--2---:R-:W-:Y:S08]  /*41f0*/  HMMA.16816.F32 R20, R4, R54, R20 ;  /* 0x000000360414723c */ /* 0x004ff00000001814 */
[C---:B------:R-:W-:Y:S08]  /*4200*/  HMMA.16816.F32 R16, R8.reuse, R76, RZ ;  /* 0x0000004c0810723c */ /* 0x040ff000000018ff */
[C---:B------:R-:W-:Y:S08]  /*4210*/  HMMA.16816.F32 R36, R8.reuse, R30, RZ ;  /* 0x0000001e0824723c */ /* 0x040ff000000018ff */
[----:B------:R-:W-:Y:S01]  /*4220*/  HMMA.16816.F32 R28, R8, R66, RZ ;  /* 0x00000042081c723c */ /* 0x000fe200000018ff */
[----:B------:R-:W1:Y:S01]  /*4230*/  LDSM.16.MT88.4 R64, [R248+0x4100] ;  /* 0x00410000f840783b */ /* 0x000e620000004200 */
[----:B------:R-:W-:Y:S01]  /*4240*/  IMAD.MOV.U32 R137, RZ, RZ, R21 ;  /* 0x000000ffff897224 */ /* 0x000fe200078e0015 */
[----:B------:R-:W-:Y:S01]  /*4250*/  MOV R136, R20 ;  /* 0x0000001400887202 */ /* 0x000fe20000000f00 */
[----:B------:R-:W-:-:S02]  /*4260*/  IMAD.MOV.U32 R114, RZ, RZ, R23 ;  /* 0x000000ffff727224 */ /* 0x000fc400078e0017 */
[----:B------:R-:W-:Y:S02]  /*4270*/  IMAD.MOV.U32 R103, RZ, RZ, R22 ;  /* 0x000000ffff677224 */ /* 0x000fe400078e0016 */
[C---:B------:R-:W-:Y:S08]  /*4280*/  HMMA.16816.F32 R128, R4.reuse, R60, R40 ;  /* 0x0000003c0480723c */ /* 0x040ff00000001828 */
[C---:B------:R-:W-:Y:S01]  /*4290*/  HMMA.16816.F32 R24, R4.reuse, R52, R24 ;  /* 0x000000340418723c */ /* 0x040fe20000001818 */
[----:B------:R-:W-:Y:S07]  /*42a0*/  LDSM.16.MT88.4 R52, [R250+0x4100] ;  /* 0x00410000fa34783b */ /* 0x000fee0000004200 */
[C---:B------:R-:W-:Y:S01]  /*42b0*/  HMMA.16816.F32 R140, R4.reuse, R72, R48 ;  /* 0x00000048048c723c */ /* 0x040fe20000001830 */
[----:B------:R-:W2:Y:S07]  /*42c0*/  LDSM.16.MT88.4 R48, [R249+0x4100] ;  /* 0x00410000f930783b */ /* 0x000eae0000004200 */
[----:B---3--:R-:W-:Y:S01]  /*42d0*/  HMMA.16816.F32 R40, R4, R56, R32 ;  /* 0x000000380428723c */ /* 0x008fe20000001820 */
[----:B------:R-:W-:Y:S01]  /*42e0*/  IMAD.MOV.U32 R122, RZ, RZ, R129 ;  /* 0x000000ffff7a7224 */ /* 0x000fe200078e0081 */
[----:B------:R-:W-:Y:S01]  /*42f0*/  MOV R120, R131 ;  /* 0x0000008300787202 */ /* 0x000fe20000000f00 */
[----:B------:R-:W-:-:S02]  /*4300*/  IMAD.MOV.U32 R121, RZ, RZ, R130 ;  /* 0x000000ffff797224 */ /* 0x000fc400078e0082 */
[----:B------:R-:W-:-:S03]  /*4310*/  IMAD.MOV.U32 R119, RZ, RZ, R128 ;  /* 0x000000ffff777224 */ /* 0x000fc600078e0080 */
[C---:B------:R-:W-:Y:S01]  /*4320*/  HMMA.16816.F32 R20, R4.reuse, R80, R16 ;  /* 0x000000500414723c */ /* 0x040fe20000001810 */
[----:B------:R-:W-:Y:S01]  /*4330*/  IMAD.MOV.U32 R130, RZ, RZ, R25 ;  /* 0x000000ffff827224 */ /* 0x000fe200078e0019 */
[----:B------:R-:W-:Y:S01]  /*4340*/  MOV R128, R27 ;  /* 0x0000001b00807202 */ /* 0x000fe20000000f00 */
[----:B------:R-:W-:Y:S02]  /*4350*/  IMAD.MOV.U32 R129, RZ, RZ, R26 ;  /* 0x000000ffff817224 */ /* 0x000fe400078e001a */
[----:B------:R-:W-:Y:S02]  /*4360*/  IMAD.MOV.U32 R123, RZ, RZ, R24 ;  /* 0x000000ffff7b7224 */ /* 0x000fe400078e0018 */
[----:B------:R-:W3:Y:S01]  /*4370*/  LDSM.16.MT88.4 R24, [R248+0x4900] ;  /* 0x00490000f818783b */ /* 0x000ee20000004200 */
[C---:B------:R-:W-:Y:S03]  /*4380*/  HMMA.16816.F32 R68, R4.reuse, R62, R36 ;  /* 0x0000003e0444723c */ /* 0x040fe60000001824 */
[----:B------:R-:W-:Y:S05]  /*4390*/  LDSM.16.MT88.4 R60, [R248+0x6100] ;  /* 0x00610000f83c783b */ /* 0x000fea0000004200 */
[----:B------:R-:W-:Y:S01]  /*43a0*/  HMMA.16816.F32 R36, R4, R58, R28 ;  /* 0x0000003a0424723c */ /* 0x000fe2000000181c */
[----:B------:R-:W-:Y:S01]  /*43b0*/  IMAD.MOV.U32 R32, RZ, RZ, R43 ;  /* 0x000000ffff207224 */ /* 0x000fe200078e002b */
[----:B------:R-:W-:Y:S01]  /*43c0*/  MOV R113, R42 ;  /* 0x0000002a00717202 */ /* 0x000fe20000000f00 */
[----:B------:R-:W-:Y:S01]  /*43d0*/  IMAD.MOV.U32 R112, RZ, RZ, R40 ;  /* 0x000000ffff707224 */ /* 0x000fe200078e0028 */
[----:B------:R-:W-:Y:S01]  /*43e0*/  LDSM.16.MT88.4 R56, [R251+0x4900] ;  /* 0x00490000fb38783b */ /* 0x000fe20000004200 */
[----:B------:R-:W-:-:S03]  /*43f0*/  IMAD.MOV.U32 R100, RZ, RZ, R41 ;  /* 0x000000ffff647224 */ /* 0x000fc600078e0029 */
[----:B------:R-:W-:Y:S01]  /*4400*/  HMMA.16816.F32 R72, R4, R74, R44 ;  /* 0x0000004a0448723c */ /* 0x000fe2000000182c */
[----:B------:R-:W4:Y:S01]  /*4410*/  LDSM.16.MT88.4 R44, [R251+0x4100] ;  /* 0x00410000fb2c783b */ /* 0x000f220000004200 */
[----:B------:R-:W-:Y:S01]  /*4420*/  MOV R17, R21 ;  /* 0x0000001500117202 */ /* 0x000fe20000000f00 */
[----:B------:R-:W-:Y:S01]  /*4430*/  IMAD.MOV.U32 R16, RZ, RZ, R23 ;  /* 0x000000ffff107224 */ /* 0x000fe200078e0017 */
[----:B------:R-:W-:Y:S01]  /*4440*/  MOV R0, R20 ;  /* 0x0000001400007202 */ /* 0x000fe20000000f00 */
[----:B------:R-:W5:Y:S01]  /*4450*/  LDSM.16.MT88.4 R40, [R249+0x4900] ;  /* 0x00490000f928783b */ /* 0x000f620000004200 */
[----:B------:R-:W-:Y:S02]  /*4460*/  IMAD.MOV.U32 R80, RZ, RZ, R22 ;  /* 0x000000ffff507224 */ /* 0x000fe400078e0016 */
[C---:B------:R-:W-:Y:S07]  /*4470*/  HMMA.16816.F32 R20, R8.reuse, R78, RZ ;  /* 0x0000004e0814723c */ /* 0x040fee00000018ff */
[----:B------:R-:W-:Y:S01]  /*4480*/  IMAD.MOV.U32 R78, RZ, RZ, R17 ;  /* 0x000000ffff4e7224 */ /* 0x000fe200078e0011 */
[----:B------:R-:W-:Y:S01]  /*4490*/  MOV R28, R38 ;  /* 0x00000026001c7202 */ /* 0x000fe20000000f00 */
[----:B------:R-:W-:Y:S01]  /*44a0*/  IMAD.MOV.U32 R131, RZ, RZ, R39 ;  /* 0x000000ffff837224 */ /* 0x000fe200078e0027 */
[----:B------:R-:W-:Y:S01]  /*44b0*/  MOV R79, R16 ;  /* 0x00000010004f7202 */ /* 0x000fe20000000f00 */
[----:B------:R-:W-:Y:S01]  /*44c0*/  IMAD.MOV.U32 R76, RZ, RZ, R36 ;  /* 0x000000ffff4c7224 */ /* 0x000fe200078e0024 */
[----:B-1----:R-:W-:Y:S01]  /*44d0*/  HMMA.16816.F32 R16, R8, R64, RZ ;  /* 0x000000400810723c */ /* 0x002fe200000018ff */
[----:B------:R-:W-:Y:S01]  /*44e0*/  MOV R77, R37 ;  /* 0x00000025004d7202 */ /* 0x000fe20000000f00 */
[----:B------:R-:W-:-:S05]  /*44f0*/  IMAD.MOV.U32 R81, RZ, RZ, R28 ;  /* 0x000000ffff517224 */ /* 0x000fca00078e001c */
[----:B------:R-:W-:Y:S01]  /*4500*/  IMAD.MOV.U32 R65, RZ, RZ, R32 ;  /* 0x000000ffff417224 */ /* 0x000fe200078e0020 */
[----:B------:R-:W-:Y:S01]  /*4510*/  HMMA.16816.F32 R36, R8, R66, RZ ;  /* 0x000000420824723c */ /* 0x000fe200000018ff */
[----:B------:R-:W-:-:S06]  /*4520*/  IMAD.MOV.U32 R64, RZ, RZ, R119 ;  /* 0x000000ffff407224 */ /* 0x000fcc00078e0077 */
[----:B------:R-:W-:Y:S01]  /*4530*/  MOV R66, R121 ;  /* 0x0000007900427202 */ /* 0x000fe20000000f00 */
[----:B--2---:R-:W-:Y:S01]  /*4540*/  HMMA.16816.F32 R32, R8, R48, RZ ;  /* 0x000000300820723c */ /* 0x004fe200000018ff */
[----:B------:R-:W-:-:S07]  /*4550*/  IMAD.MOV.U32 R67, RZ, RZ, R120 ;  /* 0x000000ffff437224 */ /* 0x000fce00078e0078 */
[----:B------:R-:W-:Y:S01]  /*4560*/  HMMA.16816.F32 R28, R8, R50, RZ ;  /* 0x00000032081c723c */ /* 0x000fe200000018ff */
[----:B------:R-:W1:Y:S07]  /*4570*/  LDSM.16.MT88.4 R48, [R250+0x4900] ;  /* 0x00490000fa30783b */ /* 0x000e6e0000004200 */
[----:B---3--:R-:W-:Y:S08]  /*4580*/  HMMA.16816.F32 R184, R4, R24, R16 ;  /* 0x0000001804b8723c */ /* 0x008ff00000001810 */
[----:B----4-:R-:W-:Y:S07]  /*4590*/  HMMA.16816.F32 R16, R8, R44, RZ ;  /* 0x0000002c0810723c */ /* 0x010fee00000018ff */
[----:B------:R-:W-:Y:S01]  /*45a0*/  IMAD.MOV.U32 R44, RZ, RZ, R137 ;  /* 0x000000ffff2c7224 */ /* 0x000fe200078e0089 */
[----:B------:R-:W-:Y:S01]  /*45b0*/  MOV R45, R136 ;  /* 0x00000088002d7202 */ /* 0x000fe20000000f00 */
[C---:B------:R-:W-:Y:S01]  /*45c0*/  HMMA.16816.F32 R144, R4.reuse, R26, R36 ;  /* 0x0000001a0490723c */ /* 0x040fe20000001824 */
[----:B------:R-:W2:Y:S07]  /*45d0*/  LDSM.16.MT88.4 R36, [R248+0x6900] ;  /* 0x00690000f824783b */ /* 0x000eae0000004200 */
[C---:B-----5:R-:W-:Y:S08]  /*45e0*/  HMMA.16816.F32 R160, R4.reuse, R40, R32 ;  /* 0x0000002804a0723c */ /* 0x060ff00000001820 */
[----:B------:R-:W-:Y:S01]  /*45f0*/  HMMA.16816.F32 R136, R4, R42, R28 ;  /* 0x0000002a0488723c */ /* 0x000fe2000000181c */
[----:B------:R-:W3:Y:S07]  /*4600*/  LDSM.16.MT88.4 R40, [R249+0x6100] ;  /* 0x00610000f928783b */ /* 0x000eee0000004200 */
[----:B------:R-:W-:Y:S07]  /*4610*/  HMMA.16816.F32 R24, R8, R54, RZ ;  /* 0x000000360818723c */ /* 0x000fee00000018ff */
[----:B------:R-:W-:Y:S01]  /*4620*/  IMAD.MOV.U32 R54, RZ, RZ, R116 ;  /* 0x000000ffff367224 */ /* 0x000fe200078e0074 */
[----:B------:R-:W-:Y:S01]  /*4630*/  HMMA.16816.F32 R188, R4, R82, R20 ;  /* 0x0000005204bc723c */ /* 0x000fe20000001814 */
[----:B------:R-:W-:-:S06]  /*4640*/  MOV R55, R115 ;  /* 0x0000007300377202 */ /* 0x000fcc0000000f00 */
[----:B------:R-:W-:Y:S01]  /*4650*/  IMAD.MOV.U32 R82, RZ, RZ, R129 ;  /* 0x000000ffff527224 */ /* 0x000fe200078e0081 */
[----:B------:R-:W-:Y:S01]  /*4660*/  HMMA.16816.F32 R20, R8, R60, RZ ;  /* 0x0000003c0814723c */ /* 0x000fe200000018ff */
[----:B------:R-:W-:-:S06]  /*4670*/  MOV R83, R128 ;  /* 0x0000008000537202 */ /* 0x000fcc0000000f00 */
[----:B------:R-:W-:Y:S01]  /*4680*/  IMAD.MOV.U32 R60, RZ, RZ, R114 ;  /* 0x000000ffff3c7224 */ /* 0x000fe200078e0072 */
[----:B------:R-:W-:Y:S01]  /*4690*/  HMMA.16816.F32 R28, R8, R52, RZ ;  /* 0x00000034081c723c */ /* 0x000fe200000018ff */
[----:B------:R-:W-:-:S06]  /*46a0*/  IMAD.MOV.U32 R61, RZ, RZ, R113 ;  /* 0x000000ffff3d7224 */ /* 0x000fcc00078e0071 */
[----:B------:R-:W-:Y:S01]  /*46b0*/  MOV R53, R118 ;  /* 0x0000007600357202 */ /* 0x000fe20000000f00 */
[----:B------:R-:W-:Y:S01]  /*46c0*/  IMAD.MOV.U32 R52, RZ, RZ, R117 ;  /* 0x000000ffff347224 */ /* 0x000fe200078e0075 */
[----:B------:R-:W-:Y:S07]  /*46d0*/  HMMA.16816.F32 R32, R8, R46, RZ ;  /* 0x0000002e0820723c */ /* 0x000fee00000018ff */
[----:B------:R-:W-:Y:S01]  /*46e0*/  IMAD.MOV.U32 R46, RZ, RZ, R80 ;  /* 0x000000ffff2e7224 */ /* 0x000fe200078e0050 */
[----:B-1----:R-:W-:Y:S01]  /*46f0*/  HMMA.16816.F32 R116, R4, R50, R24 ;  /* 0x000000320474723c */ /* 0x002fe20000001818 */
[----:B------:R-:W1:Y:S01]  /*4700*/  LDSM.16.MT88.4 R24, [R249+0x6900] ;  /* 0x00690000f918783b */ /* 0x000e620000004200 */
[----:B------:R-:W-:Y:S01]  /*4710*/  IMAD.MOV.U32 R80, RZ, RZ, R123 ;  /* 0x000000ffff507224 */ /* 0x000fe200078e007b */
[----:B------:R-:W-:-:S02]  /*4720*/  MOV R47, R79 ;  /* 0x0000004f002f7202 */ /* 0x000fc40000000f00 */
[----:B------:R-:W-:-:S03]  /*4730*/  MOV R79, R131 ;  /* 0x00000083004f7202 */ /* 0x000fc60000000f00 */
[----:B------:R-:W-:Y:S07]  /*4740*/  HMMA.16816.F32 R152, R4, R56, R16 ;  /* 0x000000380498723c */ /* 0x000fee0000001810 */
[----:B------:R-:W-:Y:S01]  /*4750*/  IMAD.MOV.U32 R56, RZ, RZ, R65 ;  /* 0x000000ffff387224 */ /* 0x000fe200078e0041 */
[----:B------:R-:W-:Y:S01]  /*4760*/  HMMA.16816.F32 R16, R8, R62, RZ ;  /* 0x0000003e0810723c */ /* 0x000fe200000018ff */
[----:B------:R-:W-:Y:S02]  /*4770*/  IMAD.MOV.U32 R65, RZ, RZ, R122 ;  /* 0x000000ffff417224 */ /* 0x000fe400078e007a */
[----:B------:R-:W-:-:S02]  /*4780*/  IMAD.MOV.U32 R57, RZ, RZ, R78 ;  /* 0x000000ffff397224 */ /* 0x000fc400078e004e */
[----:B------:R-:W-:Y:S02]  /*4790*/  IMAD.MOV.U32 R78, RZ, RZ, R81 ;  /* 0x000000ffff4e7224 */ /* 0x000fe400078e0051 */
[----:B------:R-:W-:Y:S01]  /*47a0*/  MOV R62, R112 ;  /* 0x00000070003e7202 */ /* 0x000fe20000000f00 */
[----:B------:R-:W-:Y:S01]  /*47b0*/  HMMA.16816.F32 R120, R4, R48, R28 ;  /* 0x000000300478723c */ /* 0x000fe2000000181c */
[----:B------:R-:W4:Y:S01]  /*47c0*/  LDSM.16.MT88.4 R28, [R251+0x6100] ;  /* 0x00610000fb1c783b */ /* 0x000f220000004200 */
[----:B------:R-:W-:Y:S02]  /*47d0*/  IMAD.MOV.U32 R81, RZ, RZ, R130 ;  /* 0x000000ffff517224 */ /* 0x000fe400078e0082 */
[----:B------:R-:W-:-:S04]  /*47e0*/  IMAD.MOV.U32 R63, RZ, RZ, R103 ;  /* 0x000000ffff3f7224 */ /* 0x000fc800078e0067 */
[----:B--2---:R-:W-:Y:S08]  /*47f0*/  HMMA.16816.F32 R112, R4, R36, R20 ;  /* 0x000000240470723c */ /* 0x004ff00000001814 */
[----:B---3--:R-:W-:Y:S08]  /*4800*/  HMMA.16816.F32 R20, R8, R40, RZ ;  /* 0x000000280814723c */ /* 0x008ff000000018ff */
[----:B------:R-:W-:Y:S07]  /*4810*/  HMMA.16816.F32 R128, R4, R58, R32 ;  /* 0x0000003a0480723c */ /* 0x000fee0000001820 */
[----:B------:R-:W-:Y:S01]  /*4820*/  IMAD.MOV.U32 R33, RZ, RZ, R102 ;  /* 0x000000ffff217224 */ /* 0x000fe200078e0066 */
[----:B------:R-:W-:Y:S01]  /*4830*/  MOV R34, R101 ;  /* 0x0000006500227202 */ /* 0x000fe20000000f00 */
[----:B------:R-:W-:-:S02]  /*4840*/  IMAD.MOV.U32 R35, RZ, RZ, R100 ;  /* 0x000000ffff237224 */ /* 0x000fc400078e0064 */
[----:B------:R-:W-:Y:S01]  /*4850*/  HMMA.16816.F32 R100, R4, R38, R16 ;  /* 0x000000260464723c */ /* 0x000fe20000001810 */
[----:B------:R-:W-:Y:S01]  /*4860*/  IMAD.MOV.U32 R41, RZ, RZ, R33 ;  /* 0x000000ffff297224 */ /* 0x000fe200078e0021 */
[----:B------:R-:W-:Y:S01]  /*4870*/  MOV R40, R34 ;  /* 0x0000002200287202 */ /* 0x000fe20000000f00 */
[----:B------:R-:W-:Y:S01]  /*4880*/  IMAD.MOV.U32 R32, RZ, RZ, R35 ;  /* 0x000000ffff207224 */ /* 0x000fe200078e0023 */
[----:B------:R-:W-:Y:S01]  /*4890*/  MOV R34, R63 ;  /* 0x0000003f00227202 */ /* 0x000fe20000000f00 */
[----:B------:R-:W-:Y:S02]  /*48a0*/  IMAD.MOV.U32 R33, RZ, RZ, R62 ;  /* 0x000000ffff217224 */ /* 0x000fe400078e003e */
[----:B------:R-:W-:Y:S01]  /*48b0*/  IMAD.MOV.U32 R35, RZ, RZ, R60 ;  /* 0x000000ffff237224 */ /* 0x000fe200078e003c */
[----:B------:R-:W-:Y:S07]  /*48c0*/  HMMA.16816.F32 R16, R8, R42, RZ ;  /* 0x0000002a0810723c */ /* 0x000fee00000018ff */
[----:B------:R-:W-:Y:S01]  /*48d0*/  IMAD.MOV.U32 R42, RZ, RZ, R61 ;  /* 0x000000ffff2a7224 */ /* 0x000fe200078e003d */
[----:B------:R-:W-:Y:S01]  /*48e0*/  MOV R43, R56 ;  /* 0x00000038002b7202 */ /* 0x000fe20000000f00 */
[----:B-1----:R-:W-:Y:S01]  /*48f0*/  HMMA.16816.F32 R60, R4, R24, R20 ;  /* 0x00000018043c723c */ /* 0x002fe20000001814 */
[----:B------:R-:W1:Y:S06]  /*4900*/  LDSM.16.MT88.4 R20, [R251+0x6900] ;  /* 0x00690000fb14783b */ /* 0x000e6c0000004200 */
[----:B------:R-:W-:-:S08]  /*4910*/  IMAD.MOV.U32 R25, RZ, RZ, R57 ;  /* 0x000000ffff197224 */ /* 0x000fd000078e0039 */
[----:B------:R-:W-:Y:S08]  /*4920*/  HMMA.16816.F32 R56, R4, R26, R16 ;  /* 0x0000001a0438723c */ /* 0x000ff00000001810 */
[----:B----4-:R-:W-:Y:S07]  /*4930*/  HMMA.16816.F32 R16, R8, R28, RZ ;  /* 0x0000001c0810723c */ /* 0x010fee00000018ff */
[----:B------:R-:W-:Y:S01]  /*4940*/  IMAD.MOV.U32 R29, RZ, RZ, R32 ;  /* 0x000000ffff1d7224 */ /* 0x000fe200078e0020 */
[----:B------:R-:W-:Y:S11]  /*4950*/  MOV R28, R33 ;  /* 0x00000021001c7202 */ /* 0x000ff60000000f00 */
[----:B------:R-:W-:Y:S05]  /*4960*/  @!UPT UIADD3 URZ, URZ, URZ, URZ ;  /* 0x0000003f3f3ff290 */ /* 0x000fea000fffe03f */
[----:B-1----:R-:W-:Y:S08]  /*4970*/  HMMA.16816.F32 R48, R4, R20, R16 ;  /* 0x000000140430723c */ /* 0x002ff00000001810 */
[----:B------:R-:W-:Y:S07]  /*4980*/  HMMA.16816.F32 R16, R8, R30, RZ ;  /* 0x0000001e0810723c */ /* 0x000fee00000018ff */
[----:B------:R-:W-:-:S02]  /*4990*/  IMAD.MOV.U32 R30, RZ, RZ, R34 ;  /* 0x000000ffff1e7224 */ /* 0x000fc400078e0022 */
[----:B------:R-:W-:Y:S11]  /*49a0*/  IMAD.MOV.U32 R31, RZ, RZ, R35 ;  /* 0x000000ffff1f7224 */ /* 0x000ff600078e0023 */
[----:B------:R-:W-:Y:S04]  /*49b0*/  @!UPT UIADD3 URZ, URZ, URZ, URZ ;  /* 0x0000003f3f3ff290 */ /* 0x000fe8000fffe03f */
[----:B------:R-:W-:Y:S01]  /*49c0*/  HMMA.16816.F32 R36, R4, R22, R16 ;  /* 0x000000160424723c */ /* 0x000fe20000001810 */
[----:B------:R-:W1:Y:S07]  /*49d0*/  LDSM.16.MT88.4 R16, [R250+0x6100] ;  /* 0x00610000fa10783b */ /* 0x000e6e0000004200 */
[C---:B-1----:R-:W-:Y:S08]  /*49e0*/  HMMA.16816.F32 R20, R8.reuse, R16, RZ ;  /* 0x000000100814723c */ /* 0x042ff000000018ff */
[----:B------:R-:W-:Y:S01]  /*49f0*/  HMMA.16816.F32 R8, R8, R18, RZ ;  /* 0x000000120808723c */ /* 0x000fe200000018ff */
[----:B------:R-:W1:Y:S11]  /*4a00*/  LDSM.16.MT88.4 R16, [R250+0x6900] ;  /* 0x00690000fa10783b */ /* 0x000e760000004200 */
[----:B------:R-:W-:Y:S04]  /*4a10*/  @!UPT UIADD3 URZ, URZ, URZ, URZ ;  /* 0x0000003f3f3ff290 */ /* 0x000fe8000fffe03f */
[C---:B-1----:R-:W-:Y:S07]  /*4a20*/  HMMA.16816.F32 R32, R4.reuse, R16, R20 ;  /* 0x000000100420723c */ /* 0x042fee0000001814 */
[----:B------:R-:W-:Y:S01]  /*4a30*/  MOV R16, R25 ;  /* 0x0000001900107202 */ /* 0x000fe20000000f00 */
[----:B------:R-:W-:Y:S01]  /*4a40*/  IMAD.MOV.U32 R21, RZ, RZ, R47 ;  /* 0x000000ffff157224 */ /* 0x000fe200078e002f */
[----:B------:R-:W-:Y:S01]  /*4a50*/  HMMA.16816.F32 R24, R4, R18, R8 ;  /* 0x000000120418723c */ /* 0x000fe20000001808 */
[----:B------:R-:W-:Y:S01]  /*4a60*/  IMAD.MOV.U32 R47, RZ, RZ, R124 ;  /* 0x000000ffff2f7224 */ /* 0x000fe200078e007c */
[----:B------:R-:W-:Y:S01]  /*4a70*/  MOV R23, R44 ;  /* 0x0000002c00177202 */ /* 0x000fe20000000f00 */
[----:B------:R-:W-:Y:S01]  /*4a80*/  IMAD.MOV.U32 R22, RZ, RZ, R45 ;  /* 0x000000ffff167224 */ /* 0x000fe200078e002d */
[----:B------:R-:W-:Y:S01]  /*4a90*/  MOV R45, R180 ;  /* 0x000000b4002d7202 */ /* 0x000fe20000000f00 */
[----:B------:R-:W-:-:S02]  /*4aa0*/  IMAD.MOV.U32 R17, RZ, RZ, R46 ;  /* 0x000000ffff117224 */ /* 0x000fc400078e002e */
[----:B------:R-:W-:Y:S01]  /*4ab0*/  IMAD.MOV.U32 R7, RZ, RZ, R30 ;  /* 0x000000ffff077224 */ /* 0x000fe200078e001e */
[----:B------:R-:W-:Y:S01]  /*4ac0*/  MOV R30, R28 ;  /* 0x0000001c001e7202 */ /* 0x000fe20000000f00 */
[----:B------:R-:W-:Y:S01]  /*4ad0*/  IMAD.MOV.U32 R28, RZ, RZ, R42 ;  /* 0x000000ffff1c7224 */ /* 0x000fe200078e002a */
[----:B------:R-:W-:Y:S01]  /*4ae0*/  MOV R11, R0 ;  /* 0x00000000000b7202 */ /* 0x000fe20000000f00 */
[----:B------:R-:W2:Y:S01]  /*4af0*/  LDL.LU R42, [R1+0x48] ;  /* 0x00004800012a7983 */ /* 0x000ea20000300800 */
[----:B------:R-:W-:Y:S01]  /*4b00*/  FFMA.FTZ R0, R97, c[0x0][0x2d0], -R12 ;  /* 0x0000b40061007a23 */ /* 0x000fe2000001080c */
[----:B------:R-:W-:Y:S01]  /*4b10*/  MOV R6, R23 ;  /* 0x0000001700067202 */ /* 0x000fe20000000f00 */
[----:B------:R-:W-:Y:S02]  /*4b20*/  IMAD.MOV.U32 R46, RZ, RZ, R179 ;  /* 0x000000ffff2e7224 */ /* 0x000fe400078e00b3 */
[----:B------:R1:W-:Y:S01]  /*4b30*/  MUFU.EX2 R124, R0 ;  /* 0x00000000007c7308 */ /* 0x0003e20000000800 */
[----:B------:R-:W-:-:S02]  /*4b40*/  IMAD.MOV.U32 R44, RZ, RZ, R181 ;  /* 0x000000ffff2c7224 */ /* 0x000fc400078e00b5 */
[----:B------:R-:W-:Y:S02]  /*4b50*/  FFMA.FTZ R19, R92, c[0x0][0x2d0], -R12 ;  /* 0x0000b4005c137a23 */ /* 0x000fe4000001080c */
[----:B------:R-:W-:Y:S02]  /*4b60*/  IMAD.MOV.U32 R92, RZ, RZ, R11 ;  /* 0x000000ffff5c7224 */ /* 0x000fe400078e000b */
[----:B------:R-:W3:Y:S01]  /*4b70*/  LDSM.16.MT88.4 R8, [R248+0x1100] ;  /* 0x00110000f808783b */ /* 0x000ee20000004200 */
[----:B------:R-:W-:Y:S02]  /*4b80*/  IMAD.MOV.U32 R97, RZ, RZ, R22 ;  /* 0x000000ffff617224 */ /* 0x000fe400078e0016 */
[----:B------:R-:W-:Y:S02]  /*4b90*/  FFMA.FTZ R20, R93, c[0x0][0x2d0], -R12 ;  /* 0x0000b4005d147a23 */ /* 0x000fe4000001080c */
[----:B------:R-:W-:Y:S02]  /*4ba0*/  IMAD.MOV.U32 R93, RZ, RZ, R16 ;  /* 0x000000ffff5d7224 */ /* 0x000fe400078e0010 */
[----:B------:R-:W-:-:S02]  /*4bb0*/  IMAD.MOV.U32 R16, RZ, RZ, R31 ;  /* 0x000000ffff107224 */ /* 0x000fc400078e001f */
[--C-:B-1----:R-:W-:Y:S02]  /*4bc0*/  FFMA.FTZ R0, R96, c[0x0][0x2d0], -R12.reuse ;  /* 0x0000b40060007a23 */ /* 0x102fe4000001080c */
[----:B------:R-:W-:Y:S01]  /*4bd0*/  IMAD.MOV.U32 R31, RZ, RZ, R29 ;  /* 0x000000ffff1f7224 */ /* 0x000fe200078e001d */
[----:B------:R-:W-:Y:S01]  /*4be0*/  MOV R29, R43 ;  /* 0x0000002b001d7202 */ /* 0x000fe20000000f00 */
[----:B------:R1:W-:Y:S02]  /*4bf0*/  MUFU.EX2 R180, R0 ;  /* 0x0000000000b47308 */ /* 0x0003e40000000800 */
[----:B-1----:R-:W-:Y:S02]  /*4c00*/  FFMA.FTZ R0, R95, c[0x0][0x2d0], -R12 ;  /* 0x0000b4005f007a23 */ /* 0x002fe4000001080c */
[----:B------:R-:W-:-:S04]  /*4c10*/  IMAD.MOV.U32 R95, RZ, RZ, R21 ;  /* 0x000000ffff5f7224 */ /* 0x000fc800078e0015 */
[----:B------:R1:W-:Y:S02]  /*4c20*/  MUFU.EX2 R179, R0 ;  /* 0x0000000000b37308 */ /* 0x0003e40000000800 */
[----:B-1----:R-:W-:Y:S01]  /*4c30*/  FFMA.FTZ R0, R94, c[0x0][0x2d0], -R12 ;  /* 0x0000b4005e007a23 */ /* 0x002fe2000001080c */
[----:B------:R-:W-:-:S05]  /*4c40*/  MOV R94, R17 ;  /* 0x00000011005e7202 */ /* 0x000fca0000000f00 */
[----:B------:R1:W4:Y:S02]  /*4c50*/  MUFU.EX2 R181, R0 ;  /* 0x0000000000b57308 */ /* 0x0003240000000800 */
[----:B-1----:R-:W-:-:S06]  /*4c60*/  FFMA.FTZ R0, R105, c[0x0][0x2d0], -R3 ;  /* 0x0000b40069007a23 */ /* 0x002fcc0000010803 */
[----:B------:R1:W-:Y:S01]  /*4c70*/  MUFU.EX2 R21, R0 ;  /* 0x0000000000157308 */ /* 0x0003e20000000800 */
[----:B------:R-:W-:Y:S02]  /*4c80*/  IMAD.MOV.U32 R43, RZ, RZ, R178 ;  /* 0x000000ffff2b7224 */ /* 0x000fe400078e00b2 */
[----:B-1----:R-:W-:-:S05]  /*4c90*/  FFMA.FTZ R0, R104, c[0x0][0x2d0], -R3 ;  /* 0x0000b40068007a23 */ /* 0x002fca0000010803 */
[----:B------:R1:W5:Y:S02]  /*4ca0*/  MUFU.EX2 R22, R0 ;  /* 0x0000000000167308 */ /* 0x0003640000000800 */
[----:B-1----:R-:W-:-:S06]  /*4cb0*/  FFMA.FTZ R0, R108, c[0x0][0x2d0], -R3 ;  /* 0x0000b4006c007a23 */ /* 0x002fcc0000010803 */
[----:B------:R1:W-:Y:S01]  /*4cc0*/  MUFU.EX2 R23, R0 ;  /* 0x0000000000177308 */ /* 0x0003e20000000800 */
[----:B------:R-:W-:Y:S02]  /*4cd0*/  FADD.FTZ R4, R87, R85 ;  /* 0x0000005557047221 */ /* 0x000fe40000010000 */
[----:B-1----:R-:W-:-:S05]  /*4ce0*/  FFMA.FTZ R0, R107, c[0x0][0x2d0], -R3 ;  /* 0x0000b4006b007a23 */ /* 0x002fca0000010803 */
[----:B------:R1:W1:Y:S01]  /*4cf0*/  MUFU.EX2 R178, R0 ;  /* 0x0000000000b27308 */ /* 0x0002620000000800 */
[----:B------:R-:W-:Y:S02]  /*4d00*/  FADD.FTZ R5, R15, R13 ;  /* 0x0000000d0f057221 */ /* 0x000fe40000010000 */
[----:B------:R-:W-:Y:S01]  /*4d10*/  FADD.FTZ R4, R86, R4 ;  /* 0x0000000456047221 */ /* 0x000fe20000010000 */
[----:B------:R-:W-:Y:S01]  /*4d20*/  MOV R105, R6 ;  /* 0x0000000600697202 */ /* 0x000fe20000000f00 */
[----:B------:R-:W-:Y:S01]  /*4d30*/  FFMA.FTZ R13, R106, c[0x0][0x2d0], -R3 ;  /* 0x0000b4006a0d7a23 */ /* 0x000fe20000010803 */
[----:B----4-:R-:W-:Y:S01]  /*4d40*/  F2FP.PACK_AB R6, R181, R179 ;  /* 0x000000b3b506723e */ /* 0x010fe200000000ff */
[----:B------:R-:W-:Y:S02]  /*4d50*/  IMAD.MOV.U32 R106, RZ, RZ, R7 ;  /* 0x000000ffff6a7224 */ /* 0x000fe400078e0007 */
[----:B------:R-:W-:Y:S02]  /*4d60*/  IMAD.MOV.U32 R107, RZ, RZ, R16 ;  /* 0x000000ffff6b7224 */ /* 0x000fe400078e0010 */
[----:B-1----:R-:W-:Y:S01]  /*4d70*/  FADD.FTZ R0, R14, R5 ;  /* 0x000000050e007221 */ /* 0x002fe20000010000 */
[----:B-----5:R-:W-:Y:S01]  /*4d80*/  F2FP.PACK_AB R5, R22, R21 ;  /* 0x000000151605723e */ /* 0x020fe200000000ff */
[----:B------:R-:W-:Y:S01]  /*4d90*/  FADD.FTZ R14, R88, R4 ;  /* 0x00000004580e7221 */ /* 0x000fe20000010000 */
[----:B------:R-:W-:-:S02]  /*4da0*/  F2FP.PACK_AB R4, R180, R124 ;  /* 0x0000007cb404723e */ /* 0x000fc400000000ff */
[----:B------:R-:W-:Y:S01]  /*4db0*/  F2FP.PACK_AB R7, R178, R23 ;  /* 0x00000017b207723e */ /* 0x000fe200000000ff */
[--C-:B------:R-:W-:Y:S01]  /*4dc0*/  FFMA.FTZ R18, R91, c[0x0][0x2d0], -R12.reuse ;  /* 0x0000b4005b127a23 */ /* 0x100fe2000001080c */
[----:B------:R-:W-:Y:S01]  /*4dd0*/  MOV R88, R30 ;  /* 0x0000001e00587202 */ /* 0x000fe20000000f00 */
[----:B------:R-:W-:Y:S01]  /*4de0*/  FFMA.FTZ R17, R89, c[0x0][0x2d0], -R12 ;  /* 0x0000b40059117a23 */ /* 0x000fe2000001080c */
[----:B------:R-:W-:Y:S01]  /*4df0*/  MOV R91, R29 ;  /* 0x0000001d005b7202 */ /* 0x000fe20000000f00 */
[----:B------:R-:W-:Y:S02]  /*4e00*/  FFMA.FTZ R16, R90, c[0x0][0x2d0], -R3 ;  /* 0x0000b4005a107a23 */ /* 0x000fe40000010803 */
[----:B------:R-:W-:Y:S01]  /*4e10*/  IMAD.MOV.U32 R89, RZ, RZ, R31 ;  /* 0x000000ffff597224 */ /* 0x000fe200078e001f */
[----:B---3--:R-:W-:Y:S01]  /*4e20*/  HMMA.16816.F32 R164, R4, R8, R164 ;  /* 0x0000000804a4723c */ /* 0x008fe200000018a4 */
[----:B------:R-:W-:-:S07]  /*4e30*/  IMAD.MOV.U32 R90, RZ, RZ, R28 ;  /* 0x000000ffff5a7224 */ /* 0x000fce00078e001c */
[C---:B--2---:R-:W-:Y:S01]  /*4e40*/  HMMA.16816.F32 R28, R4.reuse, R10, R40 ;  /* 0x0000000a041c723c */ /* 0x044fe20000001828 */
[----:B------:R-:W1:Y:S07]  /*4e50*/  LDSM.16.MT88.4 R8, [R249+0x1100] ;  /* 0x00110000f908783b */ /* 0x000e6e0000004200 */
[C---:B-1----:R-:W-:Y:S08]  /*4e60*/  HMMA.16816.F32 R156, R4.reuse, R8, R156 ;  /* 0x00000008049c723c */ /* 0x042ff0000000189c */
[C---:B------:R-:W-:Y:S01]  /*4e70*/  HMMA.16816.F32 R40, R4.reuse, R10, R148 ;  /* 0x0000000a0428723c */ /* 0x040fe20000001894 */
        /* <DEDUP_REMOVED lines=8> */
[----:B------:R-:W-:Y:S01]  /*4f00*/  HMMA.16816.F32 R68, R4, R10, R68 ;  /* 0x0000000a0444723c */ /* 0x000fe20000001844 */
[----:B------:R-:W1:Y:S01]  /*4f10*/  LDSM.16.MT88.4 R8, [R249+0x3100] ;  /* 0x00310000f908783b */ /* 0x000e620000004200 */
[----:B------:R-:W-:-:S06]  /*4f20*/  IMAD.MOV.U32 R104, RZ, RZ, R97 ;  /* 0x000000ffff687224 */ /* 0x000fcc00078e0061 */
[C---:B-1----:R-:W-:Y:S08]  /*4f30*/  HMMA.16816.F32 R72, R4.reuse, R8, R88 ;  /* 0x000000080448723c */ /* 0x042ff00000001858 */
[----:B------:R-:W-:Y:S01]  /*4f40*/  HMMA.16816.F32 R76, R4, R10, R76 ;  /* 0x0000000a044c723c */ /* 0x000fe2000000184c */
[----:B------:R-:W1:Y:S01]  /*4f50*/  LDSM.16.MT88.4 R8, [R251+0x3100] ;  /* 0x00310000fb08783b */ /* 0x000e620000004200 */
[----:B------:R-:W-:-:S02]  /*4f60*/  FFMA.FTZ R12, R99, c[0x0][0x2d0], -R3 ;  /* 0x0000b400630c7a23 */ /* 0x000fc40000010803 */
[----:B------:R-:W-:Y:S02]  /*4f70*/  FFMA.FTZ R15, R98, c[0x0][0x2d0], -R3 ;  /* 0x0000b400620f7a23 */ /* 0x000fe40000010803 */
[----:B------:R-:W-:Y:S02]  /*4f80*/  FADD.FTZ R3, R84, R0 ;  /* 0x0000000054037221 */ /* 0x000fe40000010000 */
[C---:B-1----:R-:W-:Y:S08]  /*4f90*/  HMMA.16816.F32 R80, R4.reuse, R8, R80 ;  /* 0x000000080450723c */ /* 0x042ff00000001850 */
[C---:B------:R-:W-:Y:S01]  /*4fa0*/  HMMA.16816.F32 R84, R4.reuse, R10, R104 ;  /* 0x0000000a0454723c */ /* 0x040fe20000001868 */
[----:B------:R-:W1:Y:S07]  /*4fb0*/  LDSM.16.MT88.4 R8, [R250+0x3100] ;  /* 0x00310000fa08783b */ /* 0x000e6e0000004200 */
[C---:B-1----:R-:W-:Y:S11]  /*4fc0*/  HMMA.16816.F32 R92, R4.reuse, R8, R92 ;  /* 0x00000008045c723c */ /* 0x042ff6000000185c */
[----:B------:R-:W-:Y:S11]  /*4fd0*/  @!UPT UIADD3 URZ, URZ, URZ, URZ ;  /* 0x0000003f3f3ff290 */ /* 0x000ff6000fffe03f */
[----:B------:R-:W-:Y:S02]  /*4fe0*/  @!UPT UIADD3 URZ, URZ, URZ, URZ ;  /* 0x0000003f3f3ff290 */ /* 0x000fe4000fffe03f */
[----:B------:R-:W-:Y:S01]  /*4ff0*/  IMAD.MOV.U32 R8, RZ, RZ, R95 ;  /* 0x000000ffff087224 */ /* 0x000fe200078e005f */
[----:B------:R-:W-:Y:S01]  /*5000*/  MOV R89, R93 ;  /* 0x0000005d00597202 */ /* 0x000fe20000000f00 */
[----:B------:R-:W-:Y:S01]  /*5010*/  IMAD.MOV.U32 R88, RZ, RZ, R94 ;  /* 0x000000ffff587224 */ /* 0x000fe200078e005e */
[----:B------:R-:W-:Y:S02]  /*5020*/  MOV R0, R92 ;  /* 0x0000005c00007202 */ /* 0x000fe40000000f00 */
[----:B------:R-:W-:Y:S07]  /*5030*/  HMMA.16816.F32 R92, R4, R10, R188 ;  /* 0x0000000a045c723c */ /* 0x000fee00000018bc */
[----:B------:R-:W-:-:S02]  /*5040*/  IMAD.MOV.U32 R189, RZ, RZ, R8 ;  /* 0x000000ffffbd7224 */ /* 0x000fc400078e0008 */
[----:B------:R-:W1:Y:S01]  /*5050*/  LDSM.16.MT88.4 R8, [R248+0x5100] ;  /* 0x00510000f808783b */ /* 0x000e620000004200 */
[----:B------:R-:W-:Y:S01]  /*5060*/  IMAD.MOV.U32 R96, RZ, RZ, R110 ;  /* 0x000000ffff607224 */ /* 0x000fe200078e006e */
[----:B------:R-:W-:Y:S01]  /*5070*/  MOV R97, R109 ;  /* 0x0000006d00617202 */ /* 0x000fe20000000f00 */
[----:B-1----:R-:W-:Y:S07]  /*5080*/  HMMA.16816.F32 R104, R4, R8, R184 ;  /* 0x000000080468723c */ /* 0x002fee00000018b8 */
[----:B------:R-:W-:Y:S01]  /*5090*/  MOV R186, R89 ;  /* 0x0000005900ba7202 */ /* 0x000fe20000000f00 */
[----:B------:R-:W-:-:S02]  /*50a0*/  IMAD.MOV.U32 R187, RZ, RZ, R88 ;  /* 0x000000ffffbb7224 */ /* 0x000fc400078e0058 */
[C---:B------:R-:W-:Y:S01]  /*50b0*/  HMMA.16816.F32 R88, R4.reuse, R10, R144 ;  /* 0x0000000a0458723c */ /* 0x040fe20000001890 */
[----:B------:R-:W1:Y:S01]  /*50c0*/  LDSM.16.MT88.4 R8, [R249+0x5100] ;  /* 0x00510000f908783b */ /* 0x000e620000004200 */
[----:B------:R-:W-:Y:S01]  /*50d0*/  IMAD.MOV.U32 R110, RZ, RZ, R94 ;  /* 0x000000ffff6e7224 */ /* 0x000fe200078e005e */
[----:B------:R-:W-:Y:S01]  /*50e0*/  MOV R109, R95 ;  /* 0x0000005f006d7202 */ /* 0x000fe20000000f00 */
[----:B------:R-:W-:Y:S01]  /*50f0*/  IMAD.MOV.U32 R108, RZ, RZ, R93 ;  /* 0x000000ffff6c7224 */ /* 0x000fe200078e005d */
[----:B------:R-:W-:Y:S01]  /*5100*/  MOV R188, R92 ;  /* 0x0000005c00bc7202 */ /* 0x000fe20000000f00 */
[----:B------:R-:W-:Y:S01]  /*5110*/  IMAD.MOV.U32 R190, RZ, RZ, R97 ;  /* 0x000000ffffbe7224 */ /* 0x000fe200078e0061 */
[----:B------:R-:W-:Y:S01]  /*5120*/  MOV R191, R96 ;  /* 0x0000006000bf7202 */ /* 0x000fe20000000f00 */
[C---:B-1----:R-:W-:Y:S08]  /*5130*/  HMMA.16816.F32 R92, R4.reuse, R8, R160 ;  /* 0x00000008045c723c */ /* 0x042ff000000018a0 */
[C---:B------:R-:W-:Y:S01]  /*5140*/  HMMA.16816.F32 R96, R4.reuse, R10, R136 ;  /* 0x0000000a0460723c */ /* 0x040fe20000001888 */
[----:B------:R-:W1:Y:S07]  /*5150*/  LDSM.16.MT88.4 R8, [R251+0x5100] ;  /* 0x00510000fb08783b */ /* 0x000e6e0000004200 */
[C---:B-1----:R-:W-:Y:S08]  /*5160*/  HMMA.16816.F32 R152, R4.reuse, R8, R152 ;  /* 0x000000080498723c */ /* 0x042ff00000001898 */
[C---:B------:R-:W-:Y:S11]  /*5170*/  HMMA.16816.F32 R8, R4.reuse, R10, R128 ;  /* 0x0000000a0408723c */ /* 0x040ff60000001880 */
[----:B------:R-:W-:Y:S11]  /*5180*/  @!UPT UIADD3 URZ, URZ, URZ, URZ ;  /* 0x0000003f3f3ff290 */ /* 0x000ff6000fffe03f */
[----:B------:R-:W-:Y:S02]  /*5190*/  @!UPT UIADD3 URZ, URZ, URZ, URZ ;  /* 0x0000003f3f3ff290 */ /* 0x000fe4000fffe03f */
[----:B------:R-:W-:Y:S01]  /*51a0*/  MOV R147, R8 ;  /* 0x0000000800937202 */ /* 0x000fe20000000f00 */
[----:B------:R-:W-:Y:S01]  /*51b0*/  IMAD.MOV.U32 R146, RZ, RZ, R9 ;  /* 0x000000ffff927224 */ /* 0x000fe200078e0009 */
[----:B------:R-:W-:Y:S01]  /*51c0*/  MOV R145, R10 ;  /* 0x0000000a00917202 */ /* 0x000fe20000000f00 */
[----:B------:R-:W-:Y:S02]  /*51d0*/  IMAD.MOV.U32 R144, RZ, RZ, R11 ;  /* 0x000000ffff907224 */ /* 0x000fe400078e000b */
[----:B------:R-:W1:Y:S01]  /*51e0*/  LDSM.16.MT88.4 R8, [R250+0x5100] ;  /* 0x00510000fa08783b */ /* 0x000e620000004200 */
[----:B------:R-:W-:Y:S01]  /*51f0*/  MOV R139, R152 ;  /* 0x00000098008b7202 */ /* 0x000fe20000000f00 */
[C---:B-1----:R-:W-:Y:S08]  /*5200*/  HMMA.16816.F32 R120, R4.reuse, R8, R120 ;  /* 0x000000080478723c */ /* 0x042ff00000001878 */
[----:B------:R-:W-:Y:S01]  /*5210*/  HMMA.16816.F32 R116, R4, R10, R116 ;  /* 0x0000000a0474723c */ /* 0x000fe20000001874 */
[----:B------:R-:W1:Y:S01]  /*5220*/  LDSM.16.MT88.4 R8, [R248+0x7100] ;  /* 0x00710000f808783b */ /* 0x000e620000004200 */
[----:B------:R-:W-:Y:S01]  /*5230*/  IMAD.MOV.U32 R152, RZ, RZ, R0 ;  /* 0x000000ffff987224 */ /* 0x000fe200078e0000 */
[----:B------:R-:W-:Y:S01]  /*5240*/  MOV R0, R111 ;  /* 0x0000006f00007202 */ /* 0x000fe20000000f00 */
[----:B------:R-:W-:Y:S01]  /*5250*/  IMAD.MOV.U32 R128, RZ, RZ, R110 ;  /* 0x000000ffff807224 */ /* 0x000fe200078e006e */
[----:B------:R-:W-:Y:S01]  /*5260*/  MOV R129, R109 ;  /* 0x0000006d00817202 */ /* 0x000fe20000000f00 */
[----:B------:R-:W-:-:S02]  /*5270*/  IMAD.MOV.U32 R130, RZ, RZ, R108 ;  /* 0x000000ffff827224 */ /* 0x000fc400078e006c */
[C---:B-1----:R-:W-:Y:S08]  /*5280*/  HMMA.16816.F32 R112, R4.reuse, R8, R112 ;  /* 0x000000080470723c */ /* 0x042ff00000001870 */
[C---:B------:R-:W-:Y:S01]  /*5290*/  HMMA.16816.F32 R108, R4.reuse, R10, R100 ;  /* 0x0000000a046c723c */ /* 0x040fe20000001864 */
[----:B------:R-:W1:Y:S07]  /*52a0*/  LDSM.16.MT88.4 R8, [R249+0x7100] ;  /* 0x00710000f908783b */ /* 0x000e6e0000004200 */
[C---:B-1----:R-:W-:Y:S08]  /*52b0*/  HMMA.16816.F32 R160, R4.reuse, R8, R60 ;  /* 0x0000000804a0723c */ /* 0x042ff0000000183c */
[----:B------:R-:W-:Y:S11]  /*52c0*/  HMMA.16816.F32 R8, R4, R10, R56 ;  /* 0x0000000a0408723c */ /* 0x000ff60000001838 */
[----:B------:R-:W-:Y:S11]  /*52d0*/  @!UPT UIADD3 URZ, URZ, URZ, URZ ;  /* 0x0000003f3f3ff290 */ /* 0x000ff6000fffe03f */
[----:B------:R-:W-:Y:S02]  /*52e0*/  @!UPT UIADD3 URZ, URZ, URZ, URZ ;  /* 0x0000003f3f3ff290 */ /* 0x000fe4000fffe03f */
[----:B------:R-:W-:Y:S01]  /*52f0*/  IMAD.MOV.U32 R59, RZ, RZ, R8 ;  /* 0x000000ffff3b7224 */ /* 0x000fe200078e0008 */
[----:B------:R-:W-:Y:S01]  /*5300*/  MOV R58, R9 ;  /* 0x00000009003a7202 */ /* 0x000fe20000000f00 */
[----:B------:R-:W-:Y:S01]  /*5310*/  IMAD.MOV.U32 R57, RZ, RZ, R10 ;  /* 0x000000ffff397224 */ /* 0x000fe200078e000a */
[----:B------:R-:W-:Y:S02]  /*5320*/  MOV R56, R11 ;  /* 0x0000000b00387202 */ /* 0x000fe40000000f00 */
[----:B------:R-:W1:Y:S01]  /*5330*/  LDSM.16.MT88.4 R8, [R251+0x7100] ;  /* 0x00710000fb08783b */ /* 0x000e620000004200 */
[----:B------:R-:W-:Y:S01]  /*5340*/  IMAD.MOV.U32 R138, RZ, RZ, R153 ;  /* 0x000000ffff8a7224 */ /* 0x000fe200078e0099 */
[----:B------:R-:W-:Y:S01]  /*5350*/  MOV R137, R154 ;  /* 0x0000009a00897202 */ /* 0x000fe20000000f00 */
[----:B------:R-:W-:Y:S01]  /*5360*/  IMAD.MOV.U32 R136, RZ, RZ, R155 ;  /* 0x000000ffff887224 */ /* 0x000fe200078e009b */
[----:B------:R-:W-:Y:S01]  /*5370*/  MOV R153, R186 ;  /* 0x000000ba00997202 */ /* 0x000fe20000000f00 */
[----:B------:R-:W-:Y:S01]  /*5380*/  IMAD.MOV.U32 R154, RZ, RZ, R187 ;  /* 0x000000ffff9a7224 */ /* 0x000fe200078e00bb */
[----:B------:R-:W-:Y:S01]  /*5390*/  MOV R155, R189 ;  /* 0x000000bd009b7202 */ /* 0x000fe20000000f00 */
[----:B------:R-:W-:Y:S01]  /*53a0*/  IMAD.MOV.U32 R103, RZ, RZ, R191 ;  /* 0x000000ffff677224 */ /* 0x000fe200078e00bf */
[----:B------:R-:W-:-:S02]  /*53b0*/  MOV R102, R190 ;  /* 0x000000be00667202 */ /* 0x000fc40000000f00 */
[----:B------:R-:W-:Y:S01]  /*53c0*/  MOV R131, R188 ;  /* 0x000000bc00837202 */ /* 0x000fe20000000f00 */
[----:B------:R-:W-:Y:S01]  /*53d0*/  IMAD.MOV.U32 R62, RZ, RZ, R161 ;  /* 0x000000ffff3e7224 */ /* 0x000fe200078e00a1 */
[----:B------:R-:W-:Y:S01]  /*53e0*/  MOV R63, R160 ;  /* 0x000000a0003f7202 */ /* 0x000fe20000000f00 */
[----:B------:R-:W-:Y:S01]  /*53f0*/  IMAD.MOV.U32 R60, RZ, RZ, R163 ;  /* 0x000000ffff3c7224 */ /* 0x000fe200078e00a3 */
[----:B------:R-:W-:Y:S02]  /*5400*/  MOV R61, R162 ;  /* 0x000000a2003d7202 */ /* 0x000fe40000000f00 */
[----:B------:R-:W-:Y:S01]  /*5410*/  LDSM.16.MT88.4 R160, [R248+0x1900] ;  /* 0x00190000f8a0783b */ /* 0x000fe20000004200 */
[----:B-1----:R-:W-:Y:S01]  /*5420*/  HMMA.16816.F32 R188, R4, R8, R48 ;  /* 0x0000000804bc723c */ /* 0x002fe20000001830 */
[----:B------:R-:W-:Y:S01]  /*5430*/  MUFU.EX2 R20, R20 ;  /* 0x0000001400147308 */ /* 0x000fe20000000800 */
[----:B------:R-:W-:Y:S02]  /*5440*/  FADD.FTZ R0, R0, R14 ;  /* 0x0000000e00007221 */ /* 0x000fe40000010000 */
[----:B------:R-:W-:Y:S01]  /*5450*/  FADD.FTZ R3, R182, R3 ;  /* 0x00000003b6037221 */ /* 0x000fe20000010000 */
[----:B------:R-:W-:-:S03]  /*5460*/  MOV R101, R146 ;  /* 0x0000009200657202 */ /* 0x000fc60000000f00 */
[C---:B------:R-:W-:Y:S01]  /*5470*/  HMMA.16816.F32 R184, R4.reuse, R10, R36 ;  /* 0x0000000a04b8723c */ /* 0x040fe20000001824 */
[----:B------:R-:W1:Y:S01]  /*5480*/  LDSM.16.MT88.4 R8, [R250+0x7100] ;  /* 0x00710000fa08783b */ /* 0x000e620000004200 */
[----:B------:R-:W-:Y:S01]  /*5490*/  FADD.FTZ R0, R102, R0 ;  /* 0x0000000066007221 */ /* 0x000fe20000010000 */
[----:B------:R-:W-:Y:S01]  /*54a0*/  MOV R182, R129 ;  /* 0x0000008100b67202 */ /* 0x000fe20000000f00 */
[----:B------:R-:W-:Y:S01]  /*54b0*/  IMAD.MOV.U32 R100, RZ, RZ, R147 ;  /* 0x000000ffff647224 */ /* 0x000fe200078e0093 */
[----:B------:R-:W-:Y:S03]  /*54c0*/  LDSM.16.MT88.4 R48, [R249+0x3900] ;  /* 0x00390000f930783b */ /* 0x000fe60000004200 */
[C---:B-1----:R-:W-:Y:S01]  /*54d0*/  HMMA.16816.F32 R32, R4.reuse, R8, R32 ;  /* 0x000000080420723c */ /* 0x042fe20000001820 */
[----:B------:R-:W-:Y:S07]  /*54e0*/  MUFU.EX2 R9, R17 ;  /* 0x0000001100097308 */ /* 0x000fee0000000800 */
[----:B------:R-:W-:Y:S01]  /*54f0*/  HMMA.16816.F32 R24, R4, R10, R24 ;  /* 0x0000000a0418723c */ /* 0x000fe20000001818 */
[----:B------:R-:W1:Y:S08]  /*5500*/  MUFU.EX2 R11, R19 ;  /* 0x00000013000b7308 */ /* 0x000e700000000800 */
[----:B------:R-:W2:Y:S08]  /*5510*/  MUFU.EX2 R10, R18 ;  /* 0x00000012000a7308 */ /* 0x000eb00000000800 */
[----:B------:R-:W-:Y:S08]  /*5520*/  MUFU.EX2 R8, R13 ;  /* 0x0000000d00087308 */ /* 0x000ff00000000800 */
[----:B------:R-:W3:Y:S08]  /*5530*/  MUFU.EX2 R7, R12 ;  /* 0x0000000c00077308 */ /* 0x000ef00000000800 */
[----:B------:R-:W-:Y:S08]  /*5540*/  MUFU.EX2 R6, R15 ;  /* 0x0000000f00067308 */ /* 0x000ff00000000800 */
[----:B------:R-:W4:Y:S01]  /*5550*/  MUFU.EX2 R5, R16 ;  /* 0x0000001000057308 */ /* 0x000f220000000800 */
[----:B------:R-:W-:-:S02]  /*5560*/  FADD.FTZ R4, R127, R3 ;  /* 0x000000037f047221 */ /* 0x000fc40000010000 */
[----:B------:R-:W-:Y:S02]  /*5570*/  FADD.FTZ R3, R103, R0 ;  /* 0x0000000067037221 */ /* 0x000fe40000010000 */
[----:B------:R-:W-:Y:S02]  /*5580*/  FADD.FTZ R0, R126, R4 ;  /* 0x000000047e007221 */ /* 0x000fe40000010000 */
[----:B------:R-:W-:Y:S01]  /*5590*/  FADD.FTZ R4, R183, R3 ;  /* 0x00000003b7047221 */ /* 0x000fe20000010000 */
[----:B------:R-:W-:Y:S01]  /*55a0*/  MOV R183, R131 ;  /* 0x0000008300b77202 */ /* 0x000fe20000000f00 */
[----:B------:R-:W-:Y:S01]  /*55b0*/  IMAD.MOV.U32 R127, RZ, RZ, R128 ;  /* 0x000000ffff7f7224 */ /* 0x000fe200078e0080 */
[----:B-1----:R-:W-:Y:S01]  /*55c0*/  F2FP.PACK_AB R128, R11, R20 ;  /* 0x000000140b80723e */ /* 0x002fe200000000ff */
[----:B------:R-:W-:Y:S01]  /*55d0*/  IMAD.MOV.U32 R126, RZ, RZ, R130 ;  /* 0x000000ffff7e7224 */ /* 0x000fe200078e0082 */
[----:B--2---:R-:W-:Y:S02]  /*55e0*/  F2FP.PACK_AB R130, R9, R10 ;  /* 0x0000000a0982723e */ /* 0x004fe400000000ff */
[----:B---3--:R-:W-:-:S02]  /*55f0*/  F2FP.PACK_AB R129, R7, R8 ;  /* 0x000000080781723e */ /* 0x008fc400000000ff */
[----:B----4-:R-:W-:-:S07]  /*5600*/  F2FP.PACK_AB R131, R5, R6 ;  /* 0x000000060583723e */ /* 0x010fce00000000ff */
[C---:B------:R-:W-:Y:S08]  /*5610*/  HMMA.16816.F32 R164, R128.reuse, R160, R164 ;  /* 0x000000a080a4723c */ /* 0x040ff000000018a4 */
[----:B------:R-:W-:Y:S07]  /*5620*/  HMMA.16816.F32 R160, R128, R162, R28 ;  /* 0x000000a280a0723c */ /* 0x000fee000000181c */
        /* <DEDUP_REMOVED lines=8> */
[----:B------:R-:W1:Y:S01]  /*56b0*/  LDSM.16.MT88.4 R152, [R249+0x1900] ;  /* 0x00190000f998783b */ /* 0x000e620000004200 */
[----:B------:R-:W-:Y:S01]  /*56c0*/  IMAD.MOV.U32 R102, RZ, RZ, R145 ;  /* 0x000000ffff667224 */ /* 0x000fe200078e0091 */
[----:B------:R-:W-:Y:S01]  /*56d0*/  MOV R103, R144 ;  /* 0x0000009000677202 */ /* 0x000fe20000000f00 */
[----:B------:R-:W-:Y:S01]  /*56e0*/  IMAD.MOV.U32 R12, RZ, RZ, R139 ;  /* 0x000000ffff0c7224 */ /* 0x000fe200078e008b */
[----:B------:R-:W2:Y:S01]  /*56f0*/  LDSM.16.MT88.4 R144, [R251+0x1900] ;  /* 0x00190000fb90783b */ /* 0x000ea20000004200 */
[----:B------:R-:W-:Y:S01]  /*5700*/  MOV R13, R138 ;  /* 0x0000008a000d7202 */ /* 0x000fe20000000f00 */
[----:B------:R-:W-:Y:S01]  /*5710*/  IMAD.MOV.U32 R14, RZ, RZ, R137 ;  /* 0x000000ffff0e7224 */ /* 0x000fe200078e0089 */
[----:B------:R-:W-:Y:S01]  /*5720*/  MOV R15, R136 ;  /* 0x00000088000f7202 */ /* 0x000fe20000000f00 */
[----:B------:R-:W-:Y:S01]  /*5730*/  IMAD.MOV.U32 R16, RZ, RZ, R59 ;  /* 0x000000ffff107224 */ /* 0x000fe200078e003b */
[----:B------:R-:W3:Y:S01]  /*5740*/  LDSM.16.MT88.4 R136, [R250+0x1900] ;  /* 0x00190000fa88783b */ /* 0x000ee20000004200 */
[----:B------:R-:W-:Y:S01]  /*5750*/  MOV R17, R58 ;  /* 0x0000003a00117202 */ /* 0x000fe20000000f00 */
[----:B------:R-:W-:Y:S01]  /*5760*/  IMAD.MOV.U32 R18, RZ, RZ, R57 ;  /* 0x000000ffff127224 */ /* 0x000fe200078e0039 */
[----:B------:R-:W-:-:S02]  /*5770*/  MOV R19, R56 ;  /* 0x0000003800137202 */ /* 0x000fc40000000f00 */
[----:B------:R-:W-:Y:S01]  /*5780*/  LDSM.16.MT88.4 R56, [R251+0x3900] ;  /* 0x00390000fb38783b */ /* 0x000fe20000004200 */
[C---:B-1----:R-:W-:Y:S08]  /*5790*/  HMMA.16816.F32 R156, R128.reuse, R152, R156 ;  /* 0x00000098809c723c */ /* 0x042ff0000000189c */
[C---:B------:R-:W-:Y:S01]  /*57a0*/  HMMA.16816.F32 R152, R128.reuse, R154, R40 ;  /* 0x0000009a8098723c */ /* 0x040fe20000001828 */
[----:B------:R-:W1:Y:S07]  /*57b0*/  LDSM.16.MT88.4 R40, [R248+0x3900] ;  /* 0x00390000f828783b */ /* 0x000e6e0000004200 */
[C---:B--2---:R-:W-:Y:S08]  /*57c0*/  HMMA.16816.F32 R148, R128.reuse, R144, R148 ;  /* 0x000000908094723c */ /* 0x044ff00000001894 */
[C---:B------:R-:W-:Y:S08]  /*57d0*/  HMMA.16816.F32 R144, R128.reuse, R146, R44 ;  /* 0x000000928090723c */ /* 0x040ff0000000182c */
[C---:B---3--:R-:W-:Y:S08]  /*57e0*/  HMMA.16816.F32 R140, R128.reuse, R136, R140 ;  /* 0x00000088808c723c */ /* 0x048ff0000000188c */
[C---:B------:R-:W-:Y:S01]  /*57f0*/  HMMA.16816.F32 R44, R128.reuse, R48, R72 ;  /* 0x00000030802c723c */ /* 0x040fe20000001848 */
[----:B------:R-:W-:Y:S07]  /*5800*/  LDSM.16.MT88.4 R72, [R248+0x5900] ;  /* 0x00590000f848783b */ /* 0x000fee0000004200 */
[C---:B-1----:R-:W-:Y:S01]  /*5810*/  HMMA.16816.F32 R36, R128.reuse, R40, R64 ;  /* 0x000000288024723c */ /* 0x042fe20000001840 */
[----:B------:R-:W1:Y:S07]  /*5820*/  LDSM.16.MT88.4 R64, [R250+0x3900] ;  /* 0x00390000fa40783b */ /* 0x000e6e0000004200 */
[C---:B------:R-:W-:Y:S08]  /*5830*/  HMMA.16816.F32 R136, R128.reuse, R138, R52 ;  /* 0x0000008a8088723c */ /* 0x040ff00000001834 */
[C---:B------:R-:W-:Y:S01]  /*5840*/  HMMA.16816.F32 R52, R128.reuse, R56, R80 ;  /* 0x000000388034723c */ /* 0x040fe20000001850 */
[----:B------:R-:W2:Y:S07]  /*5850*/  LDSM.16.MT88.4 R80, [R249+0x5900] ;  /* 0x00590000f950783b */ /* 0x000eae0000004200 */
[C---:B------:R-:W-:Y:S07]  /*5860*/  HMMA.16816.F32 R40, R128.reuse, R42, R68 ;  /* 0x0000002a8028723c */ /* 0x040fee0000001844 */
[----:B------:R-:W-:Y:S01]  /*5870*/  IMAD.MOV.U32 R68, RZ, RZ, R183 ;  /* 0x000000ffff447224 */ /* 0x000fe200078e00b7 */
[----:B------:R-:W-:Y:S01]  /*5880*/  MOV R69, R126 ;  /* 0x0000007e00457202 */ /* 0x000fe20000000f00 */
[----:B------:R-:W-:Y:S01]  /*5890*/  IMAD.MOV.U32 R70, RZ, RZ, R127 ;  /* 0x000000ffff467224 */ /* 0x000fe200078e007f */
[----:B------:R-:W-:Y:S01]  /*58a0*/  MOV R71, R182 ;  /* 0x000000b600477202 */ /* 0x000fe20000000f00 */
[C---:B------:R-:W-:Y:S08]  /*58b0*/  HMMA.16816.F32 R48, R128.reuse, R50, R76 ;  /* 0x000000328030723c */ /* 0x040ff0000000184c */
[C---:B-1----:R-:W-:Y:S08]  /*58c0*/  HMMA.16816.F32 R60, R128.reuse, R64, R60 ;  /* 0x00000040803c723c */ /* 0x042ff0000000183c */
[C---:B------:R-:W-:Y:S08]  /*58d0*/  HMMA.16816.F32 R64, R128.reuse, R66, R68 ;  /* 0x000000428040723c */ /* 0x040ff00000001844 */
[C---:B------:R-:W-:Y:S01]  /*58e0*/  HMMA.16816.F32 R68, R128.reuse, R72, R104 ;  /* 0x000000488044723c */ /* 0x040fe20000001868 */
[----:B------:R-:W-:Y:S07]  /*58f0*/  LDSM.16.MT88.4 R104, [R248+0x7900] ;  /* 0x00790000f868783b */ /* 0x000fee0000004200 */
[C---:B------:R-:W-:Y:S01]  /*5900*/  HMMA.16816.F32 R72, R128.reuse, R74, R88 ;  /* 0x0000004a8048723c */ /* 0x040fe20000001858 */
[----:B------:R-:W1:Y:S07]  /*5910*/  LDSM.16.MT88.4 R88, [R251+0x5900] ;  /* 0x00590000fb58783b */ /* 0x000e6e0000004200 */
[C---:B--2---:R-:W-:Y:S08]  /*5920*/  HMMA.16816.F32 R76, R128.reuse, R80, R92 ;  /* 0x00000050804c723c */ /* 0x044ff0000000185c */
[----:B------:R-:W-:Y:S01]  /*5930*/  HMMA.16816.F32 R80, R128, R82, R96 ;  /* 0x000000528050723c */ /* 0x000fe20000001860 */
[----:B------:R-:W2:Y:S01]  /*5940*/  LDSM.16.MT88.4 R96, [R250+0x5900] ;  /* 0x00590000fa60783b */ /* 0x000ea20000004200 */
[----:B------:R-:W-:-:S02]  /*5950*/  FADD.FTZ R3, R125, R0 ;  /* 0x000000007d037221 */ /* 0x000fc40000010000 */
[----:B------:R-:W-:Y:S02]  /*5960*/  FADD.FTZ R0, R124, R4 ;  /* 0x000000047c007221 */ /* 0x000fe40000010000 */
[----:B------:R-:W-:Y:S02]  /*5970*/  FADD.FTZ R4, R21, R3 ;  /* 0x0000000315047221 */ /* 0x000fe40000010000 */
[----:B------:R-:W-:Y:S01]  /*5980*/  FADD.FTZ R3, R180, R0 ;  /* 0x00000000b4037221 */ /* 0x000fe20000010000 */
[----:B------:R-:W-:Y:S01]  /*5990*/  HMMA.16816.F32 R56, R128, R58, R84 ;  /* 0x0000003a8038723c */ /* 0x000fe20000001854 */
[----:B------:R-:W-:Y:S02]  /*59a0*/  FADD.FTZ R0, R22, R4 ;  /* 0x0000000416007221 */ /* 0x000fe40000010000 */
[----:B------:R-:W-:Y:S02]  /*59b0*/  FADD.FTZ R4, R179, R3 ;  /* 0x00000003b3047221 */ /* 0x000fe40000010000 */
[----:B------:R-:W-:-:S02]  /*59c0*/  FADD.FTZ R3, R23, R0 ;  /* 0x0000000017037221 */ /* 0x000fc40000010000 */
[----:B------:R-:W-:Y:S02]  /*59d0*/  FADD.FTZ R0, R181, R4 ;  /* 0x00000004b5007221 */ /* 0x000fe40000010000 */
[----:B------:R-:W-:Y:S01]  /*59e0*/  FADD.FTZ R3, R178, R3 ;  /* 0x00000003b2037221 */ /* 0x000fe20000010000 */
[C---:B-1----:R-:W-:Y:S01]  /*59f0*/  HMMA.16816.F32 R84, R128.reuse, R88, R12 ;  /* 0x000000588054723c */ /* 0x042fe2000000180c */
[----:B------:R-:W-:Y:S07]  /*5a00*/  LDSM.16.MT88.4 R12, [R250+0x7900] ;  /* 0x00790000fa0c783b */ /* 0x000fee0000004200 */
[C---:B------:R-:W-:Y:S08]  /*5a10*/  HMMA.16816.F32 R88, R128.reuse, R90, R100 ;  /* 0x0000005a8058723c */ /* 0x040ff00000001864 */
[C---:B--2---:R-:W-:Y:S01]  /*5a20*/  HMMA.16816.F32 R92, R128.reuse, R96, R120 ;  /* 0x00000060805c723c */ /* 0x044fe20000001878 */
[----:B------:R-:W-:Y:S07]  /*5a30*/  LDSM.16.MT88.4 R120, [R251+0x7900] ;  /* 0x00790000fb78783b */ /* 0x000fee0000004200 */
[----:B------:R-:W-:Y:S01]  /*5a40*/  HMMA.16816.F32 R100, R128, R104, R112 ;  /* 0x000000688064723c */ /* 0x000fe20000001870 */
[----:B------:R-:W1:Y:S01]  /*5a50*/  LDSM.16.MT88.4 R112, [R249+0x7900] ;  /* 0x00790000f970783b */ /* 0x000e620000004200 */
[----:B------:R-:W-:-:S02]  /*5a60*/  FADD.FTZ R8, R8, R3 ;  /* 0x0000000308087221 */ /* 0x000fc40000010000 */
[----:B------:R-:W-:Y:S02]  /*5a70*/  FADD.FTZ R20, R20, R0 ;  /* 0x0000000014147221 */ /* 0x000fe40000010000 */
[----:B------:R-:W-:Y:S02]  /*5a80*/  FADD.FTZ R7, R7, R8 ;  /* 0x0000000807077221 */ /* 0x000fe40000010000 */
[----:B------:R-:W-:Y:S02]  /*5a90*/  FADD.FTZ R11, R11, R20 ;  /* 0x000000140b0b7221 */ /* 0x000fe40000010000 */
[----:B------:R-:W-:Y:S02]  /*5aa0*/  FADD.FTZ R6, R6, R7 ;  /* 0x0000000706067221 */ /* 0x000fe40000010000 */
[----:B------:R-:W-:Y:S01]  /*5ab0*/  FADD.FTZ R10, R10, R11 ;  /* 0x0000000b0a0a7221 */ /* 0x000fe20000010000 */
[----:B------:R-:W-:Y:S01]  /*5ac0*/  UIADD3 UR6, UR7, -0x2, URZ ;  /* 0xfffffffe07067890 */ /* 0x000fe2000fffe03f */
[----:B------:R-:W-:-:S02]  /*5ad0*/  FADD.FTZ R0, R5, R6 ;  /* 0x0000000605007221 */ /* 0x000fc40000010000 */
[----:B------:R-:W-:Y:S01]  /*5ae0*/  FADD.FTZ R3, R9, R10 ;  /* 0x0000000a09037221 */ /* 0x000fe20000010000 */
[----:B------:R-:W-:Y:S02]  /*5af0*/  UISETP.GE.AND UP0, UPT, UR6, UR8, UPT ;  /* 0x000000080600728c */ /* 0x000fe4000bf06270 */
[----:B------:R2:W-:Y:S04]  /*5b00*/  STL [R1+0x40], R0 ;  /* 0x0000400001007387 */ /* 0x0005e80000100800 */
[----:B------:R2:W-:Y:S01]  /*5b10*/  STL [R1+0x1c], R3 ;  /* 0x00001c0301007387 */ /* 0x0005e20000100800 */
[----:B------:R-:W-:Y:S01]  /*5b20*/  PLOP3.LUT P0, PT, PT, PT, UP0, 0x80, 0x0 ;  /* 0x000000000000781c */ /* 0x000fe20003f0f008 */
[C---:B------:R-:W-:Y:S08]  /*5b30*/  HMMA.16816.F32 R96, R128.reuse, R98, R116 ;  /* 0x000000628060723c */ /* 0x040ff00000001874 */
[C---:B------:R-:W-:Y:S08]  /*5b40*/  HMMA.16816.F32 R104, R128.reuse, R106, R108 ;  /* 0x0000006a8068723c */ /* 0x040ff0000000186c */
[C---:B-1----:R-:W-:Y:S08]  /*5b50*/  HMMA.16816.F32 R108, R128.reuse, R112, R28 ;  /* 0x00000070806c723c */ /* 0x042ff0000000181c */
[C---:B------:R-:W-:Y:S08]  /*5b60*/  HMMA.16816.F32 R116, R128.reuse, R120, R188 ;  /* 0x000000788074723c */ /* 0x040ff000000018bc */
[C---:B------:R-:W-:Y:S08]  /*5b70*/  HMMA.16816.F32 R112, R128.reuse, R114, R16 ;  /* 0x000000728070723c */ /* 0x040ff00000001810 */
[C---:B------:R-:W-:Y:S08]  /*5b80*/  HMMA.16816.F32 R120, R128.reuse, R122, R184 ;  /* 0x0000007a8078723c */ /* 0x040ff000000018b8 */
[C---:B------:R-:W-:Y:S08]  /*5b90*/  HMMA.16816.F32 R124, R128.reuse, R12, R32 ;  /* 0x0000000c807c723c */ /* 0x040ff00000001820 */
[----:B------:R-:W-:Y:S01]  /*5ba0*/  HMMA.16816.F32 R128, R128, R14, R24 ;  /* 0x0000000e8080723c */ /* 0x000fe20000001818 */
[----:B------:R-:W-:Y:S07]  /*5bb0*/  @!P0 BRA `(.L_x_5) ;  /* 0x00003b1000008947 */ /* 0x000fee0003800000 */
[----:B--2---:R-:W-:Y:S01]  /*5bc0*/  SHF.R.S32.HI R18, RZ, 0x1f, R133 ;  /* 0x0000001fff127819 */ /* 0x004fe20000011485 */
[----:B------:R-:W-:Y:S01]  /*5bd0*/  IMAD.SHL.U32 R4, R133, 0x2, RZ ;  /* 0x0000000285047824 */ /* 0x000fe200078e00ff */
[----:B------:R-:W-:-:S02]  /*5be0*/  SHF.R.S32.HI R19, RZ, 0x1f, R134 ;  /* 0x0000001fff137819 */ /* 0x000fc40000011486 */
[----:B------:R-:W-:Y:S01]  /*5bf0*/  SHF.L.U64.HI R0, R133, 0x1, R18 ;  /* 0x0000000185007819 */ /* 0x000fe20000010212 */
[----:B------:R-:W-:Y:S01]  /*5c00*/  IMAD.MOV.U32 R133, RZ, RZ, R132 ;  /* 0x000000ffff857224 */ /* 0x000fe200078e0084 */
[----:B------:R-:W-:Y:S02]  /*5c10*/  SHF.L.U64.HI R3, R134, 0x1, R19 ;  /* 0x0000000186037819 */ /* 0x000fe40000010213 */
[----:B------:R-:W-:Y:S01]  /*5c20*/  SHF.R.S32.HI R18, RZ, 0x1f, R177 ;  /* 0x0000001fff127819 */ /* 0x000fe200000114b1 */
[----:B------:R1:W-:Y:S01]  /*5c30*/  STL [R1+0x3c], R0 ;  /* 0x00003c0001007387 */ /* 0x0003e20000100800 */
[----:B------:R-:W-:-:S03]  /*5c40*/  SHF.R.S32.HI R19, RZ, 0x1f, R176 ;  /* 0x0000001fff137819 */ /* 0x000fc600000114b0 */
[----:B------:R-:W-:Y:S04]  /*5c50*/  STL [R1+0x38], R4 ;  /* 0x0000380401007387 */ /* 0x000fe80000100800 */
[----:B------:R2:W-:Y:S01]  /*5c60*/  STL [R1+0x34], R3 ;  /* 0x0000340301007387 */ /* 0x0005e20000100800 */
[----:B-1----:R-:W-:Y:S02]  /*5c70*/  IMAD.SHL.U32 R0, R134, 0x2, RZ ;  /* 0x0000000286007824 */ /* 0x002fe400078e00ff */
[----:B------:R-:W-:Y:S01]  /*5c80*/  IMAD.MOV.U32 R134, RZ, RZ, R2 ;  /* 0x000000ffff867224 */ /* 0x000fe200078e0002 */
[----:B------:R-:W-:Y:S02]  /*5c90*/  SHF.L.U64.HI R2, R176, 0x1, R19 ;  /* 0x00000001b0027819 */ /* 0x000fe40000010213 */
[----:B------:R1:W-:Y:S01]  /*5ca0*/  STL [R1+0x30], R0 ;  /* 0x0000300001007387 */ /* 0x0003e20000100800 */
[C---:B--2---:R-:W-:Y:S01]  /*5cb0*/  IMAD.SHL.U32 R3, R177.reuse, 0x2, RZ ;  /* 0x00000002b1037824 */ /* 0x044fe200078e00ff */
[----:B-1----:R-:W-:-:S05]  /*5cc0*/  SHF.L.U64.HI R0, R177, 0x1, R18 ;  /* 0x00000001b1007819 */ /* 0x002fca0000010212 */
[----:B------:R1:W-:Y:S04]  /*5cd0*/  STL [R1+0x2c], R0 ;  /* 0x00002c0001007387 */ /* 0x0003e80000100800 */
[----:B------:R2:W-:Y:S01]  /*5ce0*/  STL [R1+0x28], R3 ;  /* 0x0000280301007387 */ /* 0x0005e20000100800 */
[----:B-1----:R-:W-:-:S05]  /*5cf0*/  IMAD.SHL.U32 R0, R176, 0x2, RZ ;  /* 0x00000002b0007824 */ /* 0x002fca00078e00ff */
[----:B------:R2:W-:Y:S04]  /*5d00*/  STL [R1+0x20], R0 ;  /* 0x0000200001007387 */ /* 0x0005e80000100800 */
[----:B------:R2:W-:Y:S01]  /*5d10*/  STL [R1+0x24], R2 ;  /* 0x0000240201007387 */ /* 0x0005e20000100800 */
[----:B------:R-:W-:Y:S05]  /*5d20*/  BRA `(.L_x_6) ;  /* 0x0000045000007947 */ /* 0x000fea0003800000 */
.L_x_8:
[----:B------:R-:W2:Y:S01]  /*5d30*/  LDL R5, [R1+0x44] ;  /* 0x0000440001057983 */ /* 0x000ea20000100800 */
[----:B------:R-:W-:Y:S01]  /*5d40*/  IMAD.MOV.U32 R2, RZ, RZ, c[0x0][0x2b8] ;  /* 0x0000ae00ff027624 */ /* 0x000fe200078e00ff */
[----:B------:R-:W-:Y:S01]  /*5d50*/  ULEA UR5, UR6, UR9, 0x6 ;  /* 0x0000000906057291 */ /* 0x000fe2000f8e303f */
[----:B------:R-:W-:Y:S01]  /*5d60*/  IMAD.MOV.U32 R8, RZ, RZ, RZ ;  /* 0x000000ffff087224 */ /* 0x000fe200078e00ff */
[----:B------:R-:W3:Y:S02]  /*5d70*/  LDL R32, [R1+0x38] ;  /* 0x0000380001207983 */ /* 0x000ee40000100800 */
[----:B------:R-:W-:Y:S02]  /*5d80*/  ISETP.NE.AND P2, PT, R2, 0x1, PT ;  /* 0x000000010200780c */ /* 0x000fe40003f45270 */
[----:B------:R-:W4:Y:S01]  /*5d90*/  LDL R31, [R1+0x3c] ;  /* 0x00003c00011f7983 */ /* 0x000f220000100800 */
[----:B------:R-:W-:Y:S03]  /*5da0*/  IMAD.U32 R2, RZ, RZ, UR5 ;  /* 0x00000005ff027e24 */ /* 0x000fe6000f8e00ff */
[----:B------:R-:W5:Y:S04]  /*5db0*/  LDL R30, [R1+0x30] ;  /* 0x00003000011e7983 */ /* 0x000f680000100800 */
[----:B------:R-:W3:Y:S04]  /*5dc0*/  LDL R29, [R1+0x34] ;  /* 0x00003400011d7983 */ /* 0x000ee80000100800 */
[----:B------:R-:W3:Y:S04]  /*5dd0*/  LDL R28, [R1+0x28] ;  /* 0x00002800011c7983 */ /* 0x000ee80000100800 */
[----:B------:R-:W3:Y:S04]  /*5de0*/  LDL R25, [R1+0x2c] ;  /* 0x00002c0001197983 */ /* 0x000ee80000100800 */
[----:B------:R-:W3:Y:S04]  /*5df0*/  LDL R24, [R1+0x20] ;  /* 0x0000200001187983 */ /* 0x000ee80000100800 */
[----:B------:R-:W3:Y:S01]  /*5e00*/  LDL R21, [R1+0x24] ;  /* 0x0000240001157983 */ /* 0x000ee20000100800 */
[----:B--2---:R-:W-:Y:S05]  /*5e10*/  IADD3 R2, R2, -0x40, R5 ;  /* 0xffffffc002027810 */ /* 0x004fea0007ffe005 */
[----:B------:R-:W-:Y:S04]  /*5e20*/  @P2 IMAD.HI.U32 R5, R2, c[0x0][0x2bc], RZ ;  /* 0x0000af0002052a27 */ /* 0x000fe800078e00ff */
[----:B------:R-:W-:Y:S01]  /*5e30*/  IMAD.MOV.U32 R0, RZ, RZ, R2 ;  /* 0x000000ffff007224 */ /* 0x000fe200078e0002 */
[----:B------:R-:W-:Y:S04]  /*5e40*/  @P2 SHF.R.U32.HI R0, RZ, c[0x0][0x2c0], R5 ;  /* 0x0000b000ff002a19 */ /* 0x000fe80000011605 */
[C---:B------:R-:W-:Y:S04]  /*5e50*/  @!P1 IADD3 R5, P0, R0.reuse, UR16, RZ ;  /* 0x0000001000059c10 */ /* 0x040fe8000ff1e0ff */
[----:B------:R-:W-:Y:S01]  /*5e60*/  @!P1 LEA.HI.X.SX32 R7, R0, UR14, 0x1, P0 ;  /* 0x0000000e00079c11 */ /* 0x000fe200080f0eff */
[----:B------:R-:W-:Y:S01]  /*5e70*/  IMAD.MOV R0, RZ, RZ, -R0 ;  /* 0x000000ffff007224 */ /* 0x000fe200078e0a00 */
[C---:B------:R-:W-:Y:S03]  /*5e80*/  @!P1 LEA R6, P0, R5.reuse, c[0x0][0x2a0], 0x2 ;  /* 0x0000a80005069a11 */ /* 0x040fe600078010ff */
[----:B------:R-:W-:Y:S01]  /*5e90*/  IMAD R9, R0, c[0x0][0x2b8], R2 ;  /* 0x0000ae0000097a24 */ /* 0x000fe200078e0202 */
[----:B------:R-:W-:Y:S04]  /*5ea0*/  @!P1 LEA.HI.X R7, R5, c[0x0][0x2a4], R7, 0x2, P0 ;  /* 0x0000a90005079a11 */ /* 0x000fe800000f1407 */
[----:B------:R-:W-:Y:S01]  /*5eb0*/  STL [R1+0x14], R9 ;  /* 0x0000140901007387 */ /* 0x000fe20000100800 */
[----:B------:R-:W-:Y:S03]  /*5ec0*/  SHF.R.S32.HI R0, RZ, 0x1f, R9 ;  /* 0x0000001fff007819 */ /* 0x000fe60000011409 */
[----:B------:R1:W2:Y:S02]  /*5ed0*/  @!P1 LDG.E R8, [R6.64] ;  /* 0x0000000c06089981 */ /* 0x0002a4000c1e1900 */
[----:B------:R-:W-:Y:S04]  /*5ee0*/  IMAD R0, R0, c[0x0][0x1e0], RZ ;  /* 0x0000780000007a24 */ /* 0x000fe800078e02ff */
[C---:B------:R-:W-:Y:S02]  /*5ef0*/  IMAD R0, R9.reuse, c[0x0][0x1e4], R0 ;  /* 0x0000790009007a24 */ /* 0x040fe400078e0200 */
[----:B-1----:R-:W-:Y:S04]  /*5f00*/  IMAD.WIDE.U32 R6, R9, c[0x0][0x1e0], RZ ;  /* 0x0000780009067a25 */ /* 0x002fe800078e00ff */
[----:B------:R-:W-:Y:S01]  /*5f10*/  IMAD.IADD R7, R7, 0x1, R0 ;  /* 0x0000000107077824 */ /* 0x000fe200078e0200 */
[----:B--2---:R-:W-:Y:S01]  /*5f20*/  STL [R1+0x10], R8 ;  /* 0x0000100801007387 */ /* 0x004fe20000100800 */
[----:B------:R-:W-:Y:S02]  /*5f30*/  SHF.R.S32.HI R2, RZ, 0x1f, R8 ;  /* 0x0000001fff027819 */ /* 0x000fe40000011408 */
[----:B------:R-:W-:Y:S04]  /*5f40*/  IMAD.WIDE.U32 R6, R8, c[0x0][0x1f0], R6 ;  /* 0x00007c0008067a25 */ /* 0x000fe800078e0006 */
[----:B------:R-:W-:Y:S01]  /*5f50*/  IMAD R2, R2, c[0x0][0x1f0], RZ ;  /* 0x00007c0002027a24 */ /* 0x000fe200078e02ff */
[----:B------:R-:W-:Y:S03]  /*5f60*/  IADD3 R0, P0, R6, UR20, RZ ;  /* 0x0000001406007c10 */ /* 0x000fe6000ff1e0ff */
[----:B------:R-:W-:Y:S05]  /*5f70*/  IMAD R2, R8, c[0x0][0x1f4], R2 ;  /* 0x00007d0008027a24 */ /* 0x000fea00078e0202 */
[----:B------:R-:W-:Y:S02]  /*5f80*/  IADD3.X R7, R7, UR18, R2, P0, !PT ;  /* 0x0000001207077c10 */ /* 0x000fe400087fe402 */
[C---:B------:R-:W-:Y:S04]  /*5f90*/  LEA R2, P0, R0.reuse, c[0x0][0x1c8], 0x1 ;  /* 0x0000720000027a11 */ /* 0x040fe800078008ff */
[----:B------:R-:W-:Y:S01]  /*5fa0*/  LEA.HI.X R7, R0, c[0x0][0x1cc], R7, 0x1, P0 ;  /* 0x0000730000077a11 */ /* 0x000fe200000f0c07 */
[----:B------:R-:W3:Y:S04]  /*5fb0*/  SHFL.IDX PT, R5, R2, RZ, 0x181f ;  /* 0x00181fff02057589 */ /* 0x000ee800000e0000 */
[----:B------:R-:W4:Y:S04]  /*5fc0*/  SHFL.IDX PT, R6, R7, RZ, 0x181f ;  /* 0x00181fff07067589 */ /* 0x000f2800000e0000 */
[----:B------:R-:W1:Y:S04]  /*5fd0*/  SHFL.IDX PT, R0, R2, 0x1, 0x181f ;  /* 0x00381f0002007f89 */ /* 0x000e6800000e0000 */
[----:B------:R-:W2:Y:S01]  /*5fe0*/  SHFL.IDX PT, R2, R7, 0x1, 0x181f ;  /* 0x00381f0007027f89 */ /* 0x000ea200000e0000 */
[C---:B---3--:R-:W-:Y:S05]  /*5ff0*/  IADD3 R8, P0, R5.reuse, R32, RZ ;  /* 0x0000002005087210 */ /* 0x048fea0007f1e0ff */
[C---:B----4-:R-:W-:Y:S05]  /*6000*/  IMAD.X R9, R6.reuse, 0x1, R31, P0 ;  /* 0x0000000106097824 */ /* 0x050fea00000e061f */
[----:B------:R5:W-:Y:S02]  /*6010*/  LDGSTS.E.BYPASS.LTC128B.128 [R132+0x10100], [R8.64], !P6 ;  /* 0x1010000008847fae */ /* 0x000be4000f101d4c */
[C---:B-----5:R-:W-:Y:S04]  /*6020*/  IADD3 R8, P0, R5.reuse, R30, RZ ;  /* 0x0000001e05087210 */ /* 0x060fe80007f1e0ff */
[CC--:B------:R-:W-:Y:S02]  /*6030*/  IADD3.X R9, R6.reuse, R29.reuse, RZ, P0, !PT ;  /* 0x0000001d06097210 */ /* 0x0c0fe400007fe4ff */
[C---:B------:R-:W-:Y:S03]  /*6040*/  IADD3 R10, P0, R5.reuse, R28, RZ ;  /* 0x0000001c050a7210 */ /* 0x040fe60007f1e0ff */
[----:B------:R3:W-:Y:S02]  /*6050*/  LDGSTS.E.BYPASS.LTC128B.128 [R132+0x12100], [R8.64], !P5 ;  /* 0x1210000008847fae */ /* 0x0007e4000e901d4c */
[C---:B------:R-:W-:Y:S05]  /*6060*/  IMAD.X R11, R6.reuse, 0x1, R25, P0 ;  /* 0x00000001060b7824 */ /* 0x040fea00000e0619 */
[----:B------:R4:W-:Y:S01]  /*6070*/  LDGSTS.E.BYPASS.LTC128B.128 [R132+0x14100], [R10.64], !P4 ;  /* 0x141000000a847fae */ /* 0x0009e2000e101d4c */
[----:B---3--:R-:W-:Y:S05]  /*6080*/  IADD3 R8, P0, R5, R24, RZ ;  /* 0x0000001805087210 */ /* 0x008fea0007f1e0ff */
[----:B------:R-:W-:Y:S01]  /*6090*/  IMAD.X R9, R6, 0x1, R21, P0 ;  /* 0x0000000106097824 */ /* 0x000fe200000e0615 */
[----:B-1----:R-:W-:Y:S04]  /*60a0*/  IADD3 R6, P0, R0, R32, RZ ;  /* 0x0000002000067210 */ /* 0x002fe80007f1e0ff */
[----:B------:R1:W-:Y:S01]  /*60b0*/  LDGSTS.E.BYPASS.LTC128B.128 [R132+0x16100], [R8.64], !P3 ;  /* 0x1610000008847fae */ /* 0x0003e2000d901d4c */
[----:B--2---:R-:W-:Y:S05]  /*60c0*/  IMAD.X R7, R2, 0x1, R31, P0 ;  /* 0x0000000102077824 */ /* 0x004fea00000e061f */
[----:B------:R2:W-:Y:S02]  /*60d0*/  LDGSTS.E.BYPASS.LTC128B.128 [R132+0x11100], [R6.64], !P6 ;  /* 0x1110000006847fae */ /* 0x0005e4000f101d4c */
[----:B--2---:R-:W-:Y:S04]  /*60e0*/  IADD3 R6, P0, R0, R30, RZ ;  /* 0x0000001e00067210 */ /* 0x004fe80007f1e0ff */
[----:B------:R-:W-:Y:S02]  /*60f0*/  IADD3.X R7, R2, R29, RZ, P0, !PT ;  /* 0x0000001d02077210 */ /* 0x000fe400007fe4ff */
[----:B-1----:R-:W-:Y:S03]  /*6100*/  IADD3 R8, P0, R0, R28, RZ ;  /* 0x0000001c00087210 */ /* 0x002fe60007f1e0ff */
[----:B------:R1:W-:Y:S02]  /*6110*/  LDGSTS.E.BYPASS.LTC128B.128 [R132+0x13100], [R6.64], !P5 ;  /* 0x1310000006847fae */ /* 0x0003e4000e901d4c */
[----:B------:R-:W-:Y:S05]  /*6120*/  IMAD.X R9, R2, 0x1, R25, P0 ;  /* 0x0000000102097824 */ /* 0x000fea00000e0619 */
[----:B------:R4:W-:Y:S01]  /*6130*/  LDGSTS.E.BYPASS.LTC128B.128 [R132+0x15100], [R8.64], !P4 ;  /* 0x1510000008847fae */ /* 0x0009e2000e101d4c */
[----:B-1----:R-:W-:Y:S05]  /*6140*/  IADD3 R6, P0, R0, R24, RZ ;  /* 0x0000001800067210 */ /* 0x002fea0007f1e0ff */
[----:B------:R-:W-:Y:S05]  /*6150*/  IMAD.X R7, R2, 0x1, R21, P0 ;  /* 0x0000000102077824 */ /* 0x000fea00000e0615 */
[----:B------:R4:W-:Y:S01]  /*6160*/  LDGSTS.E.BYPASS.LTC128B.128 [R132+0x17100], [R6.64], !P3 ;  /* 0x1710000006847fae */ /* 0x0009e2000d901d4c */
[----:B------:R-:W-:-:S05]  /*6170*/  BRA `(.L_x_7) ;  /* 0x0000151000007947 */ /* 0x000fca0003800000 */
.L_x_6:
[----:B------:R-:W3:Y:S01]  /*6180*/  LDL R4, [R1+0x14] ;  /* 0x0000140001047983 */ /* 0x000ee20000100800 */
[----:B------:R-:W-:Y:S04]  /*6190*/  DEPBAR.LE SB0, 0x0 ;  /* 0x000080000000791a */ /* 0x000fe80000000000 */
[----:B------:R-:W4:Y:S01]  /*61a0*/  LDL R5, [R1+0x10] ;  /* 0x0000100001057983 */ /* 0x000f220000100800 */
[----:B------:R-:W-:Y:S04]  /*61b0*/  UISETP.GT.AND UP0, UPT, UR6, UR8, UPT ;  /* 0x000000080600728c */ /* 0x000fe8000bf04270 */
[----:B------:R1:W-:Y:S05]  /*61c0*/  STL [R1+0x64], R42 ;  /* 0x0000642a01007387 */ /* 0x0003ea0000100800 */
[----:B------:R2:W-:Y:S05]  /*61d0*/  STL [R1+0x60], R41 ;  /* 0x0000602901007387 */ /* 0x0005ea0000100800 */
[----:B------:R1:W-:Y:S05]  /*61e0*/  STL [R1+0x5c], R40 ;  /* 0x00005c2801007387 */ /* 0x0003ea0000100800 */
[----:B------:R1:W-:Y:S05]  /*61f0*/  STL [R1+0x58], R39 ;  /* 0x0000582701007387 */ /* 0x0003ea0000100800 */
[----:B------:R2:W-:Y:S05]  /*6200*/  STL [R1+0x54], R38 ;  /* 0x0000542601007387 */ /* 0x0005ea0000100800 */
[----:B------:R2:W-:Y:S05]  /*6210*/  STL [R1+0x50], R37 ;  /* 0x0000502501007387 */ /* 0x0005ea0000100800 */
[----:B------:R2:W-:Y:S05]  /*6220*/  STL [R1+0x4c], R36 ;  /* 0x00004c2401007387 */ /* 0x0005ea0000100800 */
[----:B------:R-:W4:Y:S05]  /*6230*/  LDL R20, [R1+0x38] ;  /* 0x0000380001147983 */ /* 0x000f2a0000100800 */
[----:B-1----:R-:W4:Y:S05]  /*6240*/  LDL R42, [R1+0x3c] ;  /* 0x00003c00012a7983 */ /* 0x002f2a0000100800 */
[----:B--2---:R-:W2:Y:S05]  /*6250*/  LDL R41, [R1+0x30] ;  /* 0x0000300001297983 */ /* 0x004eaa0000100800 */
[----:B------:R-:W2:Y:S05]  /*6260*/  LDL R40, [R1+0x34] ;  /* 0x0000340001287983 */ /* 0x000eaa0000100800 */
[----:B------:R-:W2:Y:S05]  /*6270*/  LDL R39, [R1+0x28] ;  /* 0x0000280001277983 */ /* 0x000eaa0000100800 */
[----:B------:R-:W2:Y:S05]  /*6280*/  LDL R38, [R1+0x2c] ;  /* 0x00002c0001267983 */ /* 0x000eaa0000100800 */
[----:B------:R-:W2:Y:S05]  /*6290*/  LDL R37, [R1+0x20] ;  /* 0x0000200001257983 */ /* 0x000eaa0000100800 */
[----:B------:R-:W2:Y:S05]  /*62a0*/  LDL R36, [R1+0x4] ;  /* 0x0000040001247983 */ /* 0x000eaa0000100800 */
[----:B------:R-:W2:Y:S05]  /*62b0*/  LDL R29, [R1+0x18] ;  /* 0x00001800011d7983 */ /* 0x000eaa0000100800 */
[----:B------:R-:W2:Y:S05]  /*62c0*/  LDL R132, [R1+0xc] ;  /* 0x00000c0001847983 */ /* 0x000eaa0000100800 */
[----:B------:R-:W-:Y:S06]  /*62d0*/  BAR.SYNC.DEFER_BLOCKING 0x0 ;  /* 0x0000000000007b1d */ /* 0x000fec0000010000 */
[----:B------:R-:W1:Y:S05]  /*62e0*/  LDSM.16.M88.4 R8, [R135+0x10100] ;  /* 0x010100008708783b */ /* 0x000e6a0000000200 */
[----:B------:R-:W-:Y:S05]  /*62f0*/  LDSM.16.M88.4 R16, [R135+0x10900] ;  /* 0x010900008710783b */ /* 0x000fea0000000200 */
[----:B------:R-:W-:Y:S05]  /*6300*/  LDSM.16.M88.4 R24, [R135+0x11100] ;  /* 0x011100008718783b */ /* 0x000fea0000000200 */
[----:B------:R-:W-:Y:S01]  /*6310*/  LDSM.16.M88.4 R32, [R135+0x11900] ;  /* 0x011900008720783b */ /* 0x000fe20000000200 */
[----:B---3--:R-:W-:Y:S01]  /*6320*/  SHF.R.S32.HI R0, RZ, 0x1f, R4 ;  /* 0x0000001fff007819 */ /* 0x008fe20000011404 */
[----:B------:R-:W-:Y:S04]  /*6330*/  IMAD.WIDE.U32 R2, R4, c[0x0][0x208], RZ ;  /* 0x0000820004027a25 */ /* 0x000fe800078e00ff */
[----:B------:R-:W-:Y:S04]  /*6340*/  IMAD R0, R0, c[0x0][0x208], RZ ;  /* 0x0000820000007a24 */ /* 0x000fe800078e02ff */
[----:B------:R-:W-:Y:S01]  /*6350*/  IMAD R0, R4, c[0x0][0x20c], R0 ;  /* 0x0000830004007a24 */ /* 0x000fe200078e0200 */
[----:B----4-:R-:W-:Y:S04]  /*6360*/  SHF.R.S32.HI R4, RZ, 0x1f, R5 ;  /* 0x0000001fff047819 */ /* 0x010fe80000011405 */
[----:B------:R-:W-:Y:S01]  /*6370*/  IADD3 R3, R3, R0, RZ ;  /* 0x0000000003037210 */ /* 0x000fe20007ffe0ff */
[----:B------:R-:W-:Y:S04]  /*6380*/  IMAD R28, R4, c[0x0][0x218], RZ ;  /* 0x00008600041c7a24 */ /* 0x000fe800078e02ff */
[C---:B------:R-:W-:Y:S04]  /*6390*/  IMAD.WIDE.U32 R2, R5.reuse, c[0x0][0x218], R2 ;  /* 0x0000860005027a25 */ /* 0x040fe800078e0002 */
[----:B------:R-:W-:Y:S01]  /*63a0*/  IMAD R28, R5, c[0x0][0x21c], R28 ;  /* 0x00008700051c7a24 */ /* 0x000fe200078e021c */
[----:B------:R-:W-:Y:S01]  /*63b0*/  IADD3 R0, P0, R2, UR22, RZ ;  /* 0x0000001602007c10 */ /* 0x000fe2000ff1e0ff */
[C---:B-1----:R-:W-:Y:S03]  /*63c0*/  HMMA.16816.F32 R4, R168.reuse, R8, RZ ;  /* 0x00000008a804723c */ /* 0x042fe600000018ff */
[----:B------:R-:W-:Y:S02]  /*63d0*/  IADD3.X R28, R3, UR4, R28, P0, !PT ;  /* 0x00000004031c7c10 */ /* 0x000fe400087fe41c */
[C---:B------:R-:W-:Y:S03]  /*63e0*/  LEA R3, P0, R0.reuse, c[0x0][0x1f8], 0x1 ;  /* 0x00007e0000037a11 */ /* 0x040fe600078008ff */
[C---:B------:R-:W-:Y:S01]  /*63f0*/  HMMA.16816.F32 R8, R168.reuse, R10, RZ ;  /* 0x0000000aa808723c */ /* 0x040fe200000018ff */
[----:B------:R-:W-:Y:S02]  /*6400*/  LEA.HI.X R28, R0, c[0x0][0x1fc], R28, 0x1, P0 ;  /* 0x00007f00001c7a11 */ /* 0x000fe400000f0c1c */
[----:B------:R-:W1:Y:S05]  /*6410*/  SHFL.IDX PT, R0, R3, RZ, 0x181f ;  /* 0x00181fff03007589 */ /* 0x000e6a00000e0000 */
[----:B------:R-:W3:Y:S05]  /*6420*/  SHFL.IDX PT, R2, R28, RZ, 0x181f ;  /* 0x00181fff1c027589 */ /* 0x000eea00000e0000 */
[----:B------:R-:W4:Y:S05]  /*6430*/  SHFL.IDX PT, R3, R3, 0x1, 0x181f ;  /* 0x00381f0003037f89 */ /* 0x000f2a00000e0000 */
[----:B------:R-:W2:Y:S01]  /*6440*/  SHFL.IDX PT, R28, R28, 0x1, 0x181f ;  /* 0x00381f001c1c7f89 */ /* 0x000ea200000e0000 */
[----:B-1----:R-:W-:Y:S04]  /*6450*/  IADD3 R12, P0, R0, R20, RZ ;  /* 0x00000014000c7210 */ /* 0x002fe80007f1e0ff */
[----:B---3--:R-:W-:Y:S02]  /*6460*/  IADD3.X R13, R2, R42, RZ, P0, !PT ;  /* 0x0000002a020d7210 */ /* 0x008fe400007fe4ff */
[----:B--2---:R-:W-:Y:S04]  /*6470*/  IADD3 R14, P0, R0, R41, RZ ;  /* 0x00000029000e7210 */ /* 0x004fe80007f1e0ff */
[----:B------:R-:W-:Y:S02]  /*6480*/  IADD3.X R15, R2, R40, RZ, P0, !PT ;  /* 0x00000028020f7210 */ /* 0x000fe400007fe4ff */
[----:B------:R-:W-:Y:S04]  /*6490*/  IADD3 R22, P0, R0, R39, RZ ;  /* 0x0000002700167210 */ /* 0x000fe80007f1e0ff */
[----:B------:R-:W-:Y:S02]  /*64a0*/  IADD3.X R23, R2, R38, RZ, P0, !PT ;  /* 0x0000002602177210 */ /* 0x000fe400007fe4ff */
[----:B------:R-:W-:Y:S01]  /*64b0*/  IADD3 R30, P0, R0, R37, RZ ;  /* 0x00000025001e7210 */ /* 0x000fe20007f1e0ff */
[----:B------:R-:W1:Y:S05]  /*64c0*/  LDSM.16.M88.4 R176, [R36] ;  /* 0x0000000024b0783b */ /* 0x000e6a0000000200 */
[----:B------:R-:W2:Y:S05]  /*64d0*/  LDL R0, [R1+0x24] ;  /* 0x0000240001007983 */ /* 0x000eaa0000100800 */
[----:B------:R-:W3:Y:S05]  /*64e0*/  LDSM.16.M88.4 R180, [R36+0x800] ;  /* 0x0008000024b4783b */ /* 0x000eea0000000200 */
[----:B------:R-:W1:Y:S05]  /*64f0*/  LDSM.16.M88.4 R184, [R36+0x1000] ;  /* 0x0010000024b8783b */ /* 0x000e6a0000000200 */
[----:B------:R-:W1:Y:S05]  /*6500*/  LDSM.16.M88.4 R188, [R36+0x1800] ;  /* 0x0018000024bc783b */ /* 0x000e6a0000000200 */
[----:B------:R-:W-:Y:S01]  /*6510*/  @!PT LDS RZ, [RZ] ;  /* 0x00000000fffff984 */ /* 0x000fe20000000800 */
[----:B------:R-:W-:Y:S01]  /*6520*/  @!PT LDS RZ, [RZ] ;  /* 0x00000000fffff984 */ /* 0x000fe20000000800 */
[----:B------:R-:W-:Y:S01]  /*6530*/  @!PT LDS RZ, [RZ] ;  /* 0x00000000fffff984 */ /* 0x000fe20000000800 */
[----:B------:R3:W-:Y:S05]  /*6540*/  LDGSTS.E.BYPASS.LTC128B.128 [R29], [R12.64], !P6 ;  /* 0x000000000c1d7fae */ /* 0x0007ea000f101d4c */
[----:B------:R3:W-:Y:S05]  /*6550*/  LDGSTS.E.BYPASS.LTC128B.128 [R132+0x2100], [R14.64], !P5 ;  /* 0x021000000e847fae */ /* 0x0007ea000e901d4c */
[----:B------:R1:W-:Y:S01]  /*6560*/  LDGSTS.E.BYPASS.LTC128B.128 [R132+0x4100], [R22.64], !P4 ;  /* 0x0410000016847fae */ /* 0x0003e2000e101d4c */
[C---:B---3--:R-:W-:Y:S08]  /*6570*/  HMMA.16816.F32 R12, R168.reuse, R16, RZ ;  /* 0x00000010a80c723c */ /* 0x048ff000000018ff */
[C---:B------:R-:W-:Y:S01]  /*6580*/  HMMA.16816.F32 R16, R168.reuse, R18, RZ ;  /* 0x00000012a810723c */ /* 0x040fe200000018ff */
[----:B--2---:R-:W-:Y:S03]  /*6590*/  IADD3.X R31, R2, R0, RZ, P0, !PT ;  /* 0x00000000021f7210 */ /* 0x004fe600007fe4ff */
[C---:B----4-:R-:W-:Y:S02]  /*65a0*/  IADD3 R20, P0, R3.reuse, R20, RZ ;  /* 0x0000001403147210 */ /* 0x050fe40007f1e0ff */
[----:B------:R2:W-:Y:S02]  /*65b0*/  LDGSTS.E.BYPASS.LTC128B.128 [R132+0x6100], [R30.64], !P3 ;  /* 0x061000001e847fae */ /* 0x0005e4000d901d4c */
[C---:B------:R-:W-:Y:S04]  /*65c0*/  IADD3.X R21, R28.reuse, R42, RZ, P0, !PT ;  /* 0x0000002a1c157210 */ /* 0x040fe800007fe4ff */
[C---:B-1----:R-:W-:Y:S01]  /*65d0*/  IADD3 R22, P0, R3.reuse, R41, RZ ;  /* 0x0000002903167210 */ /* 0x042fe20007f1e0ff */
[----:B------:R1:W5:Y:S03]  /*65e0*/  LDL.LU R42, [R1+0x64] ;  /* 0x00006400012a7983 */ /* 0x0003660000300800 */
[C---:B------:R-:W-:Y:S02]  /*65f0*/  IADD3.X R23, R28.reuse, R40, RZ, P0, !PT ;  /* 0x000000281c177210 */ /* 0x040fe400007fe4ff */
[----:B------:R3:W-:Y:S05]  /*6600*/  LDGSTS.E.BYPASS.LTC128B.128 [R29+0x1000], [R20.64], !P6 ;  /* 0x01000000141d7fae */ /* 0x0007ea000f101d4c */
[----:B------:R1:W5:Y:S05]  /*6610*/  LDL.LU R41, [R1+0x60] ;  /* 0x0000600001297983 */ /* 0x00036a0000300800 */
[----:B------:R1:W5:Y:S05]  /*6620*/  LDL.LU R40, [R1+0x5c] ;  /* 0x00005c0001287983 */ /* 0x00036a0000300800 */
[----:B------:R4:W-:Y:S01]  /*6630*/  LDGSTS.E.BYPASS.LTC128B.128 [R29+0x3000], [R22.64], !P5 ;  /* 0x03000000161d7fae */ /* 0x0009e2000e901d4c */
[C---:B---3--:R-:W-:Y:S04]  /*6640*/  IADD3 R20, P0, R3.reuse, R39, RZ ;  /* 0x0000002703147210 */ /* 0x048fe80007f1e0ff */
[----:B------:R1:W5:Y:S01]  /*6650*/  LDL.LU R39, [R1+0x58] ;  /* 0x0000580001277983 */ /* 0x0003620000300800 */
[C---:B------:R-:W-:Y:S02]  /*6660*/  IADD3.X R21, R28.reuse, R38, RZ, P0, !PT ;  /* 0x000000261c157210 */ /* 0x040fe400007fe4ff */
[----:B------:R-:W-:Y:S02]  /*6670*/  IADD3 R2, P0, R3, R37, RZ ;  /* 0x0000002503027210 */ /* 0x000fe40007f1e0ff */
[----:B------:R1:W5:Y:S02]  /*6680*/  LDL.LU R38, [R1+0x54] ;  /* 0x0000540001267983 */ /* 0x0003640000300800 */
[----:B------:R-:W-:Y:S03]  /*6690*/  IADD3.X R3, R28, R0, RZ, P0, !PT ;  /* 0x000000001c037210 */ /* 0x000fe600007fe4ff */
[----:B------:R1:W5:Y:S01]  /*66a0*/  LDL.LU R37, [R1+0x50] ;  /* 0x0000500001257983 */ /* 0x0003620000300800 */
[----:B------:R-:W-:Y:S04]  /*66b0*/  PLOP3.LUT P0, PT, PT, PT, UP0, 0x80, 0x0 ;  /* 0x000000000000781c */ /* 0x000fe80003f0f008 */
[----:B------:R-:W3:Y:S05]  /*66c0*/  LDL R0, [R1] ;  /* 0x0000000001007983 */ /* 0x000eea0000100800 */
[----:B------:R4:W-:Y:S05]  /*66d0*/  LDGSTS.E.BYPASS.LTC128B.128 [R29+0x5000], [R20.64], !P4 ;  /* 0x05000000141d7fae */ /* 0x0009ea000e101d4c */
[----:B------:R2:W-:Y:S05]  /*66e0*/  LDGSTS.E.BYPASS.LTC128B.128 [R29+0x7000], [R2.64], !P3 ;  /* 0x07000000021d7fae */ /* 0x0005ea000d901d4c */
[----:B------:R-:W0:Y:S01]  /*66f0*/  LDGDEPBAR ;  /* 0x00000000000079af */ /* 0x000e220000000000 */
[C---:B----4-:R-:W-:Y:S08]  /*6700*/  HMMA.16816.F32 R20, R168.reuse, R24, RZ ;  /* 0x00000018a814723c */ /* 0x050ff000000018ff */
[C---:B------:R-:W-:Y:S08]  /*6710*/  HMMA.16816.F32 R24, R168.reuse, R26, RZ ;  /* 0x0000001aa818723c */ /* 0x040ff000000018ff */
[C---:B--2---:R-:W-:Y:S08]  /*6720*/  HMMA.16816.F32 R28, R168.reuse, R32, RZ ;  /* 0x00000020a81c723c */ /* 0x044ff000000018ff */
[----:B------:R-:W-:Y:S08]  /*6730*/  HMMA.16816.F32 R32, R168, R34, RZ ;  /* 0x00000022a820723c */ /* 0x000ff000000018ff */
[C---:B------:R-:W-:Y:S08]  /*6740*/  HMMA.16816.F32 R4, R172.reuse, R176, R4 ;  /* 0x000000b0ac04723c */ /* 0x040ff00000001804 */
[C---:B------:R-:W-:Y:S01]  /*6750*/  HMMA.16816.F32 R8, R172.reuse, R178, R8 ;  /* 0x000000b2ac08723c */ /* 0x040fe20000001808 */
[----:B------:R-:W2:Y:S07]  /*6760*/  LDSM.16.M88.4 R176, [R252+0x10100] ;  /* 0x01010000fcb0783b */ /* 0x000eae0000000200 */
[C---:B------:R-:W-:Y:S08]  /*6770*/  HMMA.16816.F32 R12, R172.reuse, R180, R12 ;  /* 0x000000b4ac0c723c */ /* 0x040ff0000000180c */
[C---:B------:R-:W-:Y:S01]  /*6780*/  HMMA.16816.F32 R16, R172.reuse, R182, R16 ;  /* 0x000000b6ac10723c */ /* 0x040fe20000001810 */
[----:B------:R-:W4:Y:S07]  /*6790*/  LDSM.16.M88.4 R180, [R252+0x10900] ;  /* 0x01090000fcb4783b */ /* 0x000f2e0000000200 */
[C---:B------:R-:W-:Y:S08]  /*67a0*/  HMMA.16816.F32 R20, R172.reuse, R184, R20 ;  /* 0x000000b8ac14723c */ /* 0x040ff00000001814 */
[C---:B------:R-:W-:Y:S01]  /*67b0*/  HMMA.16816.F32 R24, R172.reuse, R186, R24 ;  /* 0x000000baac18723c */ /* 0x040fe20000001818 */
[----:B------:R-:W-:Y:S07]  /*67c0*/  LDSM.16.M88.4 R184, [R252+0x11900] ;  /* 0x01190000fcb8783b */ /* 0x000fee0000000200 */
[C---:B------:R-:W-:Y:S08]  /*67d0*/  HMMA.16816.F32 R28, R172.reuse, R188, R28 ;  /* 0x000000bcac1c723c */ /* 0x040ff0000000181c */
[----:B------:R-:W-:Y:S08]  /*67e0*/  HMMA.16816.F32 R32, R172, R190, R32 ;  /* 0x000000beac20723c */ /* 0x000ff00000001820 */
[C---:B--2---:R-:W-:Y:S08]  /*67f0*/  HMMA.16816.F32 R4, R192.reuse, R176, R4 ;  /* 0x000000b0c004723c */ /* 0x044ff00000001804 */
[C---:B------:R-:W-:Y:S01]  /*6800*/  HMMA.16816.F32 R8, R192.reuse, R178, R8 ;  /* 0x000000b2c008723c */ /* 0x040fe20000001808 */
[----:B------:R-:W2:Y:S07]  /*6810*/  LDSM.16.M88.4 R176, [R252+0x11100] ;  /* 0x01110000fcb0783b */ /* 0x000eae0000000200 */
[C---:B----4-:R-:W-:Y:S08]  /*6820*/  HMMA.16816.F32 R12, R192.reuse, R180, R12 ;  /* 0x000000b4c00c723c */ /* 0x050ff0000000180c */
[C---:B------:R-:W-:Y:S08]  /*6830*/  HMMA.16816.F32 R16, R192.reuse, R182, R16 ;  /* 0x000000b6c010723c */ /* 0x040ff00000001810 */
[C---:B--2---:R-:W-:Y:S08]  /*6840*/  HMMA.16816.F32 R20, R192.reuse, R176, R20 ;  /* 0x000000b0c014723c */ /* 0x044ff00000001814 */
[C---:B------:R-:W-:Y:S08]  /*6850*/  HMMA.16816.F32 R24, R192.reuse, R178, R24 ;  /* 0x000000b2c018723c */ /* 0x040ff00000001818 */
[C---:B------:R-:W-:Y:S08]  /*6860*/  HMMA.16816.F32 R28, R192.reuse, R184, R28 ;  /* 0x000000b8c01c723c */ /* 0x040ff0000000181c */
[----:B------:R-:W-:Y:S01]  /*6870*/  HMMA.16816.F32 R32, R192, R186, R32 ;  /* 0x000000bac020723c */ /* 0x000fe20000001820 */
[----:B---3--:R-:W2:Y:S05]  /*6880*/  LDSM.16.M88.4 R180, [R0] ;  /* 0x0000000000b4783b */ /* 0x008eaa0000000200 */
[----:B------:R-:W3:Y:S05]  /*6890*/  LDSM.16.M88.4 R176, [R0+0x800] ;  /* 0x0008000000b0783b */ /* 0x000eea0000000200 */
[----:B------:R-:W4:Y:S01]  /*68a0*/  LDSM.16.M88.4 R184, [R0+0x1000] ;  /* 0x0010000000b8783b */ /* 0x000f220000000200 */
[C---:B--2---:R-:W-:Y:S08]  /*68b0*/  HMMA.16816.F32 R4, R196.reuse, R180, R4 ;  /* 0x000000b4c404723c */ /* 0x044ff00000001804 */
[C---:B------:R-:W-:Y:S01]  /*68c0*/  HMMA.16816.F32 R8, R196.reuse, R182, R8 ;  /* 0x000000b6c408723c */ /* 0x040fe20000001808 */
[----:B------:R-:W2:Y:S07]  /*68d0*/  LDSM.16.M88.4 R180, [R0+0x1800] ;  /* 0x0018000000b4783b */ /* 0x000eae0000000200 */
[C---:B---3--:R-:W-:Y:S08]  /*68e0*/  HMMA.16816.F32 R12, R196.reuse, R176, R12 ;  /* 0x000000b0c40c723c */ /* 0x048ff0000000180c */
[C---:B------:R-:W-:Y:S01]  /*68f0*/  HMMA.16816.F32 R16, R196.reuse, R178, R16 ;  /* 0x000000b2c410723c */ /* 0x040fe20000001810 */
[----:B------:R-:W3:Y:S07]  /*6900*/  LDSM.16.M88.4 R176, [R135+0x12100] ;  /* 0x0121000087b0783b */ /* 0x000eee0000000200 */
[C---:B----4-:R-:W-:Y:S08]  /*6910*/  HMMA.16816.F32 R20, R196.reuse, R184, R20 ;  /* 0x000000b8c414723c */ /* 0x050ff00000001814 */
[C---:B------:R-:W-:Y:S01]  /*6920*/  HMMA.16816.F32 R24, R196.reuse, R186, R24 ;  /* 0x000000bac418723c */ /* 0x040fe20000001818 */
[----:B------:R-:W4:Y:S07]  /*6930*/  LDSM.16.M88.4 R184, [R135+0x12900] ;  /* 0x0129000087b8783b */ /* 0x000f2e0000000200 */
[C---:B--2---:R-:W-:Y:S08]  /*6940*/  HMMA.16816.F32 R28, R196.reuse, R180, R28 ;  /* 0x000000b4c41c723c */ /* 0x044ff0000000181c */
[----:B------:R-:W-:Y:S01]  /*6950*/  HMMA.16816.F32 R32, R196, R182, R32 ;  /* 0x000000b6c420723c */ /* 0x000fe20000001820 */
        /* <DEDUP_REMOVED lines=8> */
[C---:B------:R-:W-:Y:S01]  /*69e0*/  HMMA.16816.F32 R24, R200.reuse, R182, R24 ;  /* 0x000000b6c818723c */ /* 0x040fe20000001818 */
[----:B------:R-:W2:Y:S07]  /*69f0*/  LDSM.16.M88.4 R180, [R36+0x2800] ;  /* 0x0028000024b4783b */ /* 0x000eae0000000200 */
[C---:B---3--:R-:W-:Y:S08]  /*6a00*/  HMMA.16816.F32 R28, R200.reuse, R176, R28 ;  /* 0x000000b0c81c723c */ /* 0x048ff0000000181c */
[----:B------:R-:W-:Y:S01]  /*6a10*/  HMMA.16816.F32 R32, R200, R178, R32 ;  /* 0x000000b2c820723c */ /* 0x000fe20000001820 */
        /* <DEDUP_REMOVED lines=8> */
[C---:B------:R-:W-:Y:S01]  /*6aa0*/  HMMA.16816.F32 R24, R204.reuse, R178, R24 ;  /* 0x000000b2cc18723c */ /* 0x040fe20000001818 */
[----:B------:R-:W3:Y:S07]  /*6ab0*/  LDSM.16.M88.4 R176, [R252+0x12900] ;  /* 0x01290000fcb0783b */ /* 0x000eee0000000200 */
[C---:B----4-:R-:W-:Y:S08]  /*6ac0*/  HMMA.16816.F32 R28, R204.reuse, R184, R28 ;  /* 0x000000b8cc1c723c */ /* 0x050ff0000000181c */
[----:B------:R-:W-:Y:S01]  /*6ad0*/  HMMA.16816.F32 R32, R204, R186, R32 ;  /* 0x000000bacc20723c */ /* 0x000fe20000001820 */
        /* <DEDUP_REMOVED lines=87> */
[----:B------:R3:W1:Y:S07]  /*7050*/  LDSM.16.M88.4 R176, [R36+0x7800] ;  /* 0x0078000024b0783b */ /* 0x00066e0000000200 */
[C---:B----4-:R-:W-:Y:S08]  /*7060*/  HMMA.16816.F32 R12, R236.reuse, R184, R12 ;  /* 0x000000b8ec0c723c */ /* 0x050ff0000000180c */
[C---:B------:R-:W-:Y:S01]  /*7070*/  HMMA.16816.F32 R16, R236.reuse, R186, R16 ;  /* 0x000000baec10723c */ /* 0x040fe20000001810 */
[----:B------:R-:W4:Y:S05]  /*7080*/  LDSM.16.M88.4 R184, [R252+0x16100] ;  /* 0x01610000fcb8783b */ /* 0x000f2a0000000200 */
[----:B---3--:R3:W5:Y:S02]  /*7090*/  LDL.LU R36, [R1+0x4c] ;  /* 0x00004c0001247983 */ /* 0x0087640000300800 */
[C---:B--2---:R-:W-:Y:S08]  /*70a0*/  HMMA.16816.F32 R20, R236.reuse, R180, R20 ;  /* 0x000000b4ec14723c */ /* 0x044ff00000001814 */
[C---:B------:R-:W-:Y:S01]  /*70b0*/  HMMA.16816.F32 R24, R236.reuse, R182, R24 ;  /* 0x000000b6ec18723c */ /* 0x040fe20000001818 */
[----:B------:R-:W2:Y:S07]  /*70c0*/  LDSM.16.M88.4 R180, [R252+0x16900] ;  /* 0x01690000fcb4783b */ /* 0x000eae0000000200 */
[C---:B-1----:R-:W-:Y:S08]  /*70d0*/  HMMA.16816.F32 R28, R236.reuse, R176, R28 ;  /* 0x000000b0ec1c723c */ /* 0x042ff0000000181c */
[----:B------:R-:W-:Y:S01]  /*70e0*/  HMMA.16816.F32 R32, R236, R178, R32 ;  /* 0x000000b2ec20723c */ /* 0x000fe20000001820 */
[----:B------:R-:W1:Y:S07]  /*70f0*/  LDSM.16.M88.4 R176, [R252+0x17100] ;  /* 0x01710000fcb0783b */ /* 0x000e6e0000000200 */
[C---:B----4-:R-:W-:Y:S08]  /*7100*/  HMMA.16816.F32 R4, R240.reuse, R184, R4 ;  /* 0x000000b8f004723c */ /* 0x050ff00000001804 */
[C---:B------:R-:W-:Y:S01]  /*7110*/  HMMA.16816.F32 R8, R240.reuse, R186, R8 ;  /* 0x000000baf008723c */ /* 0x040fe20000001808 */
[----:B------:R-:W4:Y:S07]  /*7120*/  LDSM.16.M88.4 R184, [R252+0x17900] ;  /* 0x01790000fcb8783b */ /* 0x000f2e0000000200 */
[C---:B--2---:R-:W-:Y:S08]  /*7130*/  HMMA.16816.F32 R12, R240.reuse, R180, R12 ;  /* 0x000000b4f00c723c */ /* 0x044ff0000000180c */
[C---:B------:R-:W-:Y:S01]  /*7140*/  HMMA.16816.F32 R16, R240.reuse, R182, R16 ;  /* 0x000000b6f010723c */ /* 0x040fe20000001810 */
[----:B------:R-:W2:Y:S07]  /*7150*/  LDSM.16.M88.4 R180, [R0+0x6000] ;  /* 0x0060000000b4783b */ /* 0x000eae0000000200 */
[C---:B-1----:R-:W-:Y:S08]  /*7160*/  HMMA.16816.F32 R20, R240.reuse, R176, R20 ;  /* 0x000000b0f014723c */ /* 0x042ff00000001814 */
[C---:B------:R-:W-:Y:S01]  /*7170*/  HMMA.16816.F32 R24, R240.reuse, R178, R24 ;  /* 0x000000b2f018723c */ /* 0x040fe20000001818 */
[----:B------:R-:W1:Y:S07]  /*7180*/  LDSM.16.M88.4 R176, [R0+0x6800] ;  /* 0x0068000000b0783b */ /* 0x000e6e0000000200 */
[C---:B----4-:R-:W-:Y:S08]  /*7190*/  HMMA.16816.F32 R28, R240.reuse, R184, R28 ;  /* 0x000000b8f01c723c */ /* 0x050ff0000000181c */
[----:B------:R-:W-:Y:S08]  /*71a0*/  HMMA.16816.F32 R32, R240, R186, R32 ;  /* 0x000000baf020723c */ /* 0x000ff00000001820 */
[C---:B--2---:R-:W-:Y:S08]  /*71b0*/  HMMA.16816.F32 R4, R244.reuse, R180, R4 ;  /* 0x000000b4f404723c */ /* 0x044ff00000001804 */
[C---:B------:R-:W-:Y:S08]  /*71c0*/  HMMA.16816.F32 R8, R244.reuse, R182, R8 ;  /* 0x000000b6f408723c */ /* 0x040ff00000001808 */
[C---:B-1----:R-:W-:Y:S08]  /*71d0*/  HMMA.16816.F32 R12, R244.reuse, R176, R12 ;  /* 0x000000b0f40c723c */ /* 0x042ff0000000180c */
[----:B------:R-:W-:Y:S01]  /*71e0*/  FMUL.FTZ R4, R4, c[0x0][0x320] ;  /* 0x0000c80004047a20 */ /* 0x000fe20000410000 */
[C---:B------:R-:W-:Y:S03]  /*71f0*/  HMMA.16816.F32 R16, R244.reuse, R178, R16 ;  /* 0x000000b2f410723c */ /* 0x040fe60000001810 */
[----:B------:R-:W-:Y:S01]  /*7200*/  MUFU.TANH R187, R4 ;  /* 0x0000000400bb7308 */ /* 0x000fe20000002400 */
[----:B------:R-:W-:Y:S02]  /*7210*/  FMUL.FTZ R5, R5, c[0x0][0x320] ;  /* 0x0000c80005057a20 */ /* 0x000fe40000410000 */
[----:B------:R-:W-:Y:S02]  /*7220*/  FMUL.FTZ R6, R6, c[0x0][0x320] ;  /* 0x0000c80006067a20 */ /* 0x000fe40000410000 */
[----:B------:R-:W-:Y:S04]  /*7230*/  FMUL.FTZ R7, R7, c[0x0][0x320] ;  /* 0x0000c80007077a20 */ /* 0x000fe80000410000 */
[----:B------:R-:W-:Y:S01]  /*7240*/  FMUL.FTZ R8, R8, c[0x0][0x320] ;  /* 0x0000c80008087a20 */ /* 0x000fe20000410000 */
[----:B------:R-:W-:Y:S01]  /*7250*/  MUFU.TANH R185, R5 ;  /* 0x0000000500b97308 */ /* 0x000fe20000002400 */
[----:B------:R-:W-:Y:S02]  /*7260*/  FMUL.FTZ R9, R9, c[0x0][0x320] ;  /* 0x0000c80009097a20 */ /* 0x000fe40000410000 */
[----:B------:R-:W-:Y:S02]  /*7270*/  FMUL.FTZ R10, R10, c[0x0][0x320] ;  /* 0x0000c8000a0a7a20 */ /* 0x000fe40000410000 */
[----:B------:R-:W-:Y:S02]  /*7280*/  FMUL.FTZ R11, R11, c[0x0][0x320] ;  /* 0x0000c8000b0b7a20 */ /* 0x000fe40000410000 */
[----:B------:R-:W-:Y:S02]  /*7290*/  FMUL.FTZ R12, R12, c[0x0][0x320] ;  /* 0x0000c8000c0c7a20 */ /* 0x000fe40000410000 */
[----:B------:R-:W-:Y:S01]  /*72a0*/  FMUL.FTZ R13, R13, c[0x0][0x320] ;  /* 0x0000c8000d0d7a20 */ /* 0x000fe20000410000 */
[----:B------:R-:W1:Y:S01]  /*72b0*/  MUFU.TANH R2, R6 ;  /* 0x0000000600027308 */ /* 0x000e620000002400 */
[----:B------:R-:W-:Y:S02]  /*72c0*/  FMUL.FTZ R14, R14, c[0x0][0x320] ;  /* 0x0000c8000e0e7a20 */ /* 0x000fe40000410000 */
[----:B------:R-:W-:Y:S02]  /*72d0*/  FMUL.FTZ R15, R15, c[0x0][0x320] ;  /* 0x0000c8000f0f7a20 */ /* 0x000fe40000410000 */
[----:B------:R-:W-:Y:S02]  /*72e0*/  FMUL.FTZ R16, R16, c[0x0][0x320] ;  /* 0x0000c80010107a20 */ /* 0x000fe40000410000 */
[----:B------:R-:W-:Y:S02]  /*72f0*/  FMUL.FTZ R17, R17, c[0x0][0x320] ;  /* 0x0000c80011117a20 */ /* 0x000fe40000410000 */
[----:B------:R-:W-:Y:S01]  /*7300*/  FMUL.FTZ R18, R18, c[0x0][0x320] ;  /* 0x0000c80012127a20 */ /* 0x000fe20000410000 */
[----:B------:R2:W4:Y:S01]  /*7310*/  MUFU.TANH R191, R7 ;  /* 0x0000000700bf7308 */ /* 0x0005220000002400 */
[----:B------:R-:W-:Y:S09]  /*7320*/  FMUL.FTZ R19, R19, c[0x0][0x320] ;  /* 0x0000c80013137a20 */ /* 0x000ff20000410000 */
[----:B------:R-:W3:Y:S01]  /*7330*/  MUFU.TANH R184, R8 ;  /* 0x0000000800b87308 */ /* 0x000ee20000002400 */
[----:B-1----:R-:W-:Y:S09]  /*7340*/  STL [R1+0x8], R2 ;  /* 0x0000080201007387 */ /* 0x002ff20000100800 */
[----:B------:R-:W1:Y:S01]  /*7350*/  MUFU.TANH R181, R9 ;  /* 0x0000000900b57308 */ /* 0x000e620000002400 */
[----:B--2---:R-:W2:Y:S09]  /*7360*/  LDSM.16.M88.4 R4, [R0+0x7000] ;  /* 0x007000000004783b */ /* 0x004eb20000000200 */
[----:B------:R-:W1:Y:S10]  /*7370*/  MUFU.TANH R190, R10 ;  /* 0x0000000a00be7308 */ /* 0x000e740000002400 */
[----:B------:R1:W1:Y:S10]  /*7380*/  MUFU.TANH R189, R11 ;  /* 0x0000000b00bd7308 */ /* 0x0002740000002400 */
[----:B------:R-:W3:Y:S10]  /*7390*/  MUFU.TANH R180, R12 ;  /* 0x0000000c00b47308 */ /* 0x000ef40000002400 */
[----:B------:R-:W3:Y:S01]  /*73a0*/  MUFU.TANH R179, R13 ;  /* 0x0000000d00b37308 */ /* 0x000ee20000002400 */
[----:B-1----:R-:W1:Y:S01]  /*73b0*/  LDSM.16.M88.4 R8, [R0+0x7800] ;  /* 0x007800000008783b */ /* 0x002e620000000200 */
[----:B------:R-:W-:Y:S08]  /*73c0*/  DEPBAR.LE SB0, 0x0 ;  /* 0x000080000000791a */ /* 0x000ff00000000000 */
[----:B------:R-:W1:Y:S01]  /*73d0*/  MUFU.TANH R188, R14 ;  /* 0x0000000e00bc7308 */ /* 0x000e620000002400 */
[----:B------:R-:W-:Y:S01]  /*73e0*/  BAR.SYNC.DEFER_BLOCKING 0x0 ;  /* 0x0000000000007b1d */ /* 0x000fe20000010000 */
[C---:B--2---:R-:W-:Y:S08]  /*73f0*/  HMMA.16816.F32 R20, R244.reuse, R4, R20 ;  /* 0x00000004f414723c */ /* 0x044ff00000001814 */
[----:B------:R-:W2:Y:S01]  /*7400*/  MUFU.TANH R186, R15 ;  /* 0x0000000f00ba7308 */ /* 0x000ea20000002400 */
[C---:B------:R-:W-:Y:S09]  /*7410*/  HMMA.16816.F32 R24, R244.reuse, R6, R24 ;  /* 0x00000006f418723c */ /* 0x040ff20000001818 */
[----:B------:R2:W2:Y:S06]  /*7420*/  MUFU.TANH R178, R16 ;  /* 0x0000001000b27308 */ /* 0x0004ac0000002400 */
[----:B------:R-:W-:Y:S02]  /*7430*/  FMUL.FTZ R20, R20, c[0x0][0x320] ;  /* 0x0000c80014147a20 */ /* 0x000fe40000410000 */
[----:B------:R-:W-:Y:S02]  /*7440*/  FMUL.FTZ R22, R22, c[0x0][0x320] ;  /* 0x0000c80016167a20 */ /* 0x000fe40000410000 */
[----:B------:R3:W3:Y:S01]  /*7450*/  MUFU.TANH R177, R17 ;  /* 0x0000001100b17308 */ /* 0x0006e20000002400 */
[----:B------:R-:W-:Y:S01]  /*7460*/  FMUL.FTZ R23, R23, c[0x0][0x320] ;  /* 0x0000c80017177a20 */ /* 0x000fe20000410000 */
[C---:B-1----:R-:W-:Y:S03]  /*7470*/  HMMA.16816.F32 R28, R244.reuse, R8, R28 ;  /* 0x00000008f41c723c */ /* 0x042fe6000000181c */
[----:B------:R-:W-:Y:S02]  /*7480*/  FMUL.FTZ R26, R26, c[0x0][0x320] ;  /* 0x0000c8001a1a7a20 */ /* 0x000fe40000410000 */
[----:B------:R-:W-:Y:S03]  /*7490*/  FMUL.FTZ R27, R27, c[0x0][0x320] ;  /* 0x0000c8001b1b7a20 */ /* 0x000fe60000410000 */
[----:B------:R1:W1:Y:S01]  /*74a0*/  MUFU.TANH R183, R18 ;  /* 0x0000001200b77308 */ /* 0x0002620000002400 */
[----:B------:R-:W-:Y:S03]  /*74b0*/  HMMA.16816.F32 R32, R244, R10, R32 ;  /* 0x0000000af420723c */ /* 0x000fe60000001820 */
[----:B--2---:R-:W-:Y:S06]  /*74c0*/  FMUL.FTZ R16, R25, c[0x0][0x320] ;  /* 0x0000c80019107a20 */ /* 0x004fec0000410000 */
[----:B------:R2:W2:Y:S06]  /*74d0*/  MUFU.TANH R182, R19 ;  /* 0x0000001300b67308 */ /* 0x0004ac0000002400 */
[----:B------:R-:W-:Y:S04]  /*74e0*/  FMUL.FTZ R15, R28, c[0x0][0x320] ;  /* 0x0000c8001c0f7a20 */ /* 0x000fe80000410000 */
[----:B------:R4:W4:Y:S01]  /*74f0*/  MUFU.TANH R176, R20 ;  /* 0x0000001400b07308 */ /* 0x0009220000002400 */
[----:B------:R-:W-:Y:S02]  /*7500*/  FMUL.FTZ R14, R29, c[0x0][0x320] ;  /* 0x0000c8001d0e7a20 */ /* 0x000fe40000410000 */
[----:B---3--:R-:W-:Y:S02]  /*7510*/  FMUL.FTZ R17, R31, c[0x0][0x320] ;  /* 0x0000c8001f117a20 */ /* 0x008fe40000410000 */
[----:B-1----:R-:W-:Y:S02]  /*7520*/  FMUL.FTZ R18, R24, c[0x0][0x320] ;  /* 0x0000c80018127a20 */ /* 0x002fe40000410000 */
[----:B------:R-:W-:Y:S02]  /*7530*/  FMUL.FTZ R13, R32, c[0x0][0x320] ;  /* 0x0000c800200d7a20 */ /* 0x000fe40000410000 */
[----:B------:R-:W-:Y:S01]  /*7540*/  FMUL.FTZ R12, R33, c[0x0][0x320] ;  /* 0x0000c800210c7a20 */ /* 0x000fe20000410000 */
[----:B------:R-:W1:Y:S01]  /*7550*/  MUFU.TANH R22, R22 ;  /* 0x0000001600167308 */ /* 0x000e620000002400 */
[----:B------:R-:W-:Y:S02]  /*7560*/  FMUL.FTZ R4, R34, c[0x0][0x320] ;  /* 0x0000c80022047a20 */ /* 0x000fe40000410000 */
[----:B------:R-:W-:Y:S02]  /*7570*/  FMUL.FTZ R0, R35, c[0x0][0x320] ;  /* 0x0000c80023007a20 */ /* 0x000fe40000410000 */
[----:B--2---:R-:W-:Y:S05]  /*7580*/  FMUL.FTZ R19, R30, c[0x0][0x320] ;  /* 0x0000c8001e137a20 */ /* 0x004fea0000410000 */
[----:B------:R-:W2:Y:S01]  /*7590*/  MUFU.TANH R23, R23 ;  /* 0x0000001700177308 */ /* 0x000ea20000002400 */
[----:B----4-:R-:W-:Y:S09]  /*75a0*/  FMUL.FTZ R20, R21, c[0x0][0x320] ;  /* 0x0000c80015147a20 */ /* 0x010ff20000410000 */
[----:B------:R-:W3:Y:S10]  /*75b0*/  MUFU.TANH R20, R20 ;  /* 0x0000001400147308 */ /* 0x000ef40000002400 */
[----:B------:R-:W4:Y:S10]  /*75c0*/  MUFU.TANH R18, R18 ;  /* 0x0000001200127308 */ /* 0x000f340000002400 */
[----:B------:R-:W1:Y:S10]  /*75d0*/  MUFU.TANH R16, R16 ;  /* 0x0000001000107308 */ /* 0x000e740000002400 */
        /* <DEDUP_REMOVED lines=9> */
[----:B------:R1:W1:Y:S02]  /*7670*/  MUFU.TANH R3, R0 ;  /* 0x0000000000037308 */ /* 0x0002640000002400 */
[----:B-12345:R-:W-:-:S05]  /*7680*/  @P0 BRA `(.L_x_8) ;  /* 0xffffe6a000000947 */ /* 0x03efca000383ffff */
.L_x_7:
[----:B------:R-:W2:Y:S01]  /*7690*/  LDL.LU R5, [R1+0x1c] ;  /* 0x00001c0001057983 */ /* 0x000ea20000300800 */
[----:B------:R-:W-:Y:S01]  /*76a0*/  FMNMX.FTZ R0, R187, R133, !PT ;  /* 0x00000085bb007209 */ /* 0x000fe20007810000 */
[----:B------:R-:W-:Y:S02]  /*76b0*/  UISETP.GT.AND UP0, UPT, UR6, UR8, UPT ;  /* 0x000000080600728c */ /* 0x000fe4000bf04270 */
[----:B----4-:R-:W3:Y:S01]  /*76c0*/  LDL.LU R7, [R1+0x8] ;  /* 0x0000080001077983 */ /* 0x010ee20000300800 */
[----:B------:R-:W-:Y:S01]  /*76d0*/  FMNMX.FTZ R0, R185, R0, !PT ;  /* 0x00000000b9007209 */ /* 0x000fe20007810000 */
[----:B------:R-:W-:Y:S02]  /*76e0*/  UIADD3 UR6, UR6, -0x1, URZ ;  /* 0xffffffff06067890 */ /* 0x000fe4000fffe03f */
[----:B------:R-:W0:Y:S01]  /*76f0*/  LDGDEPBAR ;  /* 0x00000000000079af */ /* 0x000e220000000000 */
[----:B------:R-:W-:Y:S02]  /*7700*/  FMNMX.FTZ R0, R184, R0, !PT ;  /* 0x00000000b8007209 */ /* 0x000fe40007810000 */
[----:B------:R-:W-:Y:S02]  /*7710*/  PLOP3.LUT P0, PT, PT, PT, UP0, 0x80, 0x0 ;  /* 0x000000000000781c */ /* 0x000fe40003f0f008 */
[----:B------:R-:W-:Y:S04]  /*7720*/  FMNMX.FTZ R0, R181, R0, !PT ;  /* 0x00000000b5007209 */ /* 0x000fe80007810000 */
        /* <DEDUP_REMOVED lines=11> */
[----:B------:R-:W-:Y:S05]  /*77e0*/  FMNMX.FTZ R0, R12, R0, !PT ;  /* 0x000000000c007209 */ /* 0x000fea0007810000 */
[----:B------:R-:W1:Y:S02]  /*77f0*/  SHFL.BFLY PT, R2, R0, 0x2, 0x1f ;  /* 0x0c401f0000027f89 */ /* 0x000e6400000e0000 */
[----:B-1----:R-:W-:Y:S06]  /*7800*/  FMNMX.FTZ R0, R0, R2, !PT ;  /* 0x0000000200007209 */ /* 0x002fec0007810000 */
[----:B------:R-:W1:Y:S02]  /*7810*/  SHFL.BFLY PT, R132, R0, 0x1, 0x1f ;  /* 0x0c201f0000847f89 */ /* 0x000e6400000e0000 */
[----:B-1----:R-:W-:Y:S05]  /*7820*/  FMNMX.FTZ R132, R0, R132, !PT ;  /* 0x0000008400847209 */ /* 0x002fea0007810000 */
[C---:B------:R-:W-:Y:S02]  /*7830*/  FADD.FTZ R0, -R132.reuse, R133 ;  /* 0x0000008584007221 */ /* 0x040fe40000010100 */
[----:B------:R-:W4:Y:S01]  /*7840*/  LDL.LU R133, [R1+0x40] ;  /* 0x0000400001857983 */ /* 0x000f220000300800 */
[----:B------:R-:W-:Y:S02]  /*7850*/  FMUL.FTZ R2, R132, c[0x0][0x2d0] ;  /* 0x0000b40084027a20 */ /* 0x000fe40000410000 */
[----:B------:R-:W-:Y:S02]  /*7860*/  FMUL.FTZ R0, R0, c[0x0][0x2d0] ;  /* 0x0000b40000007a20 */ /* 0x000fe40000410000 */
[--C-:B------:R-:W-:Y:S02]  /*7870*/  FFMA.FTZ R187, R187, c[0x0][0x2d0], -R2.reuse ;  /* 0x0000b400bbbb7a23 */ /* 0x100fe40000010802 */
[--C-:B------:R-:W-:Y:S01]  /*7880*/  FFMA.FTZ R11, R179, c[0x0][0x2d0], -R2.reuse ;  /* 0x0000b400b30b7a23 */ /* 0x100fe20000010802 */
[----:B------:R-:W1:Y:S01]  /*7890*/  MUFU.EX2 R6, R0 ;  /* 0x0000000000067308 */ /* 0x000e620000000800 */
[--C-:B------:R-:W-:Y:S02]  /*78a0*/  FFMA.FTZ R30, R178, c[0x0][0x2d0], -R2.reuse ;  /* 0x0000b400b21e7a23 */ /* 0x100fe40000010802 */
        /* <DEDUP_REMOVED lines=12> */
[----:B------:R-:W-:Y:S02]  /*7970*/  FFMA.FTZ R184, R184, c[0x0][0x2d0], -R2 ;  /* 0x0000b400b8b87a23 */ /* 0x000fe40000010802 */
[----:B------:R-:W2:Y:S01]  /*7980*/  MUFU.EX2 R2, R187 ;  /* 0x000000bb00027308 */ /* 0x000ea20000000800 */
[C---:B-1----:R-:W-:Y:S02]  /*7990*/  FMUL.FTZ R32, R6.reuse, R136 ;  /* 0x0000008806207220 */ /* 0x042fe40000410000 */
[C---:B------:R-:W-:Y:S02]  /*79a0*/  FMUL.FTZ R33, R6.reuse, R137 ;  /* 0x0000008906217220 */ /* 0x040fe40000410000 */
[C---:B------:R-:W-:Y:S02]  /*79b0*/  FMUL.FTZ R12, R6.reuse, R156 ;  /* 0x0000009c060c7220 */ /* 0x040fe40000410000 */
[C---:B------:R-:W-:Y:S01]  /*79c0*/  FMUL.FTZ R13, R6.reuse, R157 ;  /* 0x0000009d060d7220 */ /* 0x040fe20000410000 */
[----:B------:R-:W-:Y:S01]  /*79d0*/  MOV R157, R18 ;  /* 0x00000012009d7202 */ /* 0x000fe20000000f00 */
[C---:B------:R-:W-:Y:S01]  /*79e0*/  FMUL.FTZ R16, R6.reuse, R152 ;  /* 0x0000009806107220 */ /* 0x040fe20000410000 */
[----:B------:R-:W1:Y:S01]  /*79f0*/  MUFU.EX2 R176, R185 ;  /* 0x000000b900b07308 */ /* 0x000e620000000800 */
[C---:B------:R-:W-:Y:S02]  /*7a00*/  FMUL.FTZ R20, R6.reuse, R148 ;  /* 0x0000009406147220 */ /* 0x040fe40000410000 */
[C---:B------:R-:W-:Y:S02]  /*7a10*/  FMUL.FTZ R25, R6.reuse, R145 ;  /* 0x0000009106197220 */ /* 0x040fe40000410000 */
[C---:B------:R-:W-:Y:S02]  /*7a20*/  FMUL.FTZ R28, R6.reuse, R140 ;  /* 0x0000008c061c7220 */ /* 0x040fe40000410000 */
[C---:B------:R-:W-:Y:S02]  /*7a30*/  FMUL.FTZ R29, R6.reuse, R141 ;  /* 0x0000008d061d7220 */ /* 0x040fe40000410000 */
[C---:B------:R-:W-:Y:S01]  /*7a40*/  FMUL.FTZ R36, R6.reuse, R36 ;  /* 0x0000002406247220 */ /* 0x040fe20000410000 */
[----:B------:R-:W5:Y:S01]  /*7a50*/  MUFU.EX2 R178, R184 ;  /* 0x000000b800b27308 */ /* 0x000f620000000800 */
[C---:B------:R-:W-:Y:S02]  /*7a60*/  FMUL.FTZ R37, R6.reuse, R37 ;  /* 0x0000002506257220 */ /* 0x040fe40000410000 */
        /* <DEDUP_REMOVED lines=46> */
[----:B--2---:R-:W-:Y:S04]  /*7d50*/  FFMA.FTZ R0, R6, R5, R2 ;  /* 0x0000000506007223 */ /* 0x004fe80000010002 */
[C---:B-1----:R-:W-:Y:S01]  /*7d60*/  FADD.FTZ R0, R176.reuse, R0 ;  /* 0x00000000b0007221 */ /* 0x042fe20000010000 */
[----:B------:R-:W-:Y:S02]  /*7d70*/  F2FP.PACK_AB R176, R176, R2 ;  /* 0x00000002b0b0723e */ /* 0x000fe400000000ff */
[----:B------:R-:W1:Y:S01]  /*7d80*/  MUFU.EX2 R2, R181 ;  /* 0x000000b500027308 */ /* 0x000e620000000800 */
[----:B-----5:R-:W-:Y:S04]  /*7d90*/  FADD.FTZ R0, R178, R0 ;  /* 0x00000000b2007221 */ /* 0x020fe80000010000 */
[C---:B-1----:R-:W-:Y:S01]  /*7da0*/  FADD.FTZ R180, R2.reuse, R0 ;  /* 0x0000000002b47221 */ /* 0x042fe20000010000 */
[----:B---3--:R-:W-:Y:S02]  /*7db0*/  FMNMX.FTZ R0, R7, R134, !PT ;  /* 0x0000008607007209 */ /* 0x008fe40007810000 */
[----:B------:R-:W-:Y:S02]  /*7dc0*/  F2FP.PACK_AB R178, R2, R178 ;  /* 0x000000b202b2723e */ /* 0x000fe400000000ff */
        /* <DEDUP_REMOVED lines=20> */
[----:B------:R-:W-:Y:S02]  /*7f10*/  FMUL.FTZ R5, R2, c[0x0][0x2d0] ;  /* 0x0000b40002057a20 */ /* 0x000fe40000410000 */
[----:B------:R-:W-:Y:S02]  /*7f20*/  FMUL.FTZ R0, R0, c[0x0][0x2d0] ;  /* 0x0000b40000007a20 */ /* 0x000fe40000410000 */
[--C-:B------:R-:W-:Y:S02]  /*7f30*/  FFMA.FTZ R191, R191, c[0x0][0x2d0], -R5.reuse ;  /* 0x0000b400bfbf7a23 */ /* 0x100fe40000010805 */
[--C-:B------:R-:W-:Y:S02]  /*7f40*/  FFMA.FTZ R184, R22, c[0x0][0x2d0], -R5.reuse ;  /* 0x0000b40016b87a23 */ /* 0x100fe40000010805 */
[--C-:B------:R-:W-:Y:S01]  /*7f50*/  FFMA.FTZ R22, R3, c[0x0][0x2d0], -R5.reuse ;  /* 0x0000b40003167a23 */ /* 0x100fe20000010805 */
[----:B------:R-:W1:Y:S01]  /*7f60*/  MUFU.EX2 R0, R0 ;  /* 0x0000000000007308 */ /* 0x000e620000000800 */
[--C-:B------:R-:W-:Y:S02]  /*7f70*/  FFMA.FTZ R187, R182, c[0x0][0x2d0], -R5.reuse ;  /* 0x0000b400b6bb7a23 */ /* 0x100fe40000010805 */
[--C-:B------:R-:W-:Y:S01]  /*7f80*/  FFMA.FTZ R182, R26, c[0x0][0x2d0], -R5.reuse ;  /* 0x0000b4001ab67a23 */ /* 0x100fe20000010805 */
[----:B------:R-:W-:Y:S01]  /*7f90*/  MOV R26, R21 ;  /* 0x00000015001a7202 */ /* 0x000fe20000000f00 */
[----:B------:R-:W-:Y:S01]  /*7fa0*/  FMUL.FTZ R21, R6, R149 ;  /* 0x0000009506157220 */ /* 0x000fe20000410000 */
[----:B------:R-:W-:Y:S01]  /*7fb0*/  MOV R149, R34 ;  /* 0x0000002200957202 */ /* 0x000fe20000000f00 */
[--C-:B------:R-:W-:Y:S01]  /*7fc0*/  FFMA.FTZ R190, R190, c[0x0][0x2d0], -R5.reuse ;  /* 0x0000b400bebe7a23 */ /* 0x100fe20000010805 */
[----:B------:R-:W-:Y:S01]  /*7fd0*/  MOV R148, R26 ;  /* 0x0000001a00947202 */ /* 0x000fe20000000f00 */
[--C-:B------:R-:W-:Y:S01]  /*7fe0*/  FFMA.FTZ R7, R7, c[0x0][0x2d0], -R5.reuse ;  /* 0x0000b40007077a23 */ /* 0x100fe20000010805 */
[----:B------:R2:W-:Y:S01]  /*7ff0*/  MUFU.EX2 R3, R191 ;  /* 0x000000bf00037308 */ /* 0x0005e20000000800 */
[--C-:B------:R-:W-:Y:S02]  /*8000*/  FFMA.FTZ R189, R189, c[0x0][0x2d0], -R5.reuse ;  /* 0x0000b400bdbd7a23 */ /* 0x100fe40000010805 */
[--C-:B------:R-:W-:Y:S01]  /*8010*/  FFMA.FTZ R181, R27, c[0x0][0x2d0], -R5.reuse ;  /* 0x0000b4001bb57a23 */ /* 0x100fe20000010805 */
[----:B------:R-:W-:Y:S01]  /*8020*/  MOV R27, R9 ;  /* 0x00000009001b7202 */ /* 0x000fe20000000f00 */
[--C-:B------:R-:W-:Y:S01]  /*8030*/  FFMA.FTZ R14, R19, c[0x0][0x2d0], -R5.reuse ;  /* 0x0000b400130e7a23 */ /* 0x100fe20000010805 */
[----:B------:R-:W-:Y:S01]  /*8040*/  MOV R19, R8 ;  /* 0x0000000800137202 */ /* 0x000fe20000000f00 */
[--C-:B------:R-:W-:Y:S01]  /*8050*/  FFMA.FTZ R15, R17, c[0x0][0x2d0], -R5.reuse ;  /* 0x0000b400110f7a23 */ /* 0x100fe20000010805 */
[----:B------:R-:W-:Y:S01]  /*8060*/  MOV R140, R27 ;  /* 0x0000001b008c7202 */ /* 0x000fe20000000f00 */
[C---:B------:R-:W-:Y:S01]  /*8070*/  FMUL.FTZ R8, R6.reuse, R160 ;  /* 0x000000a006087220 */ /* 0x040fe20000410000 */
[----:B------:R-:W-:Y:S01]  /*8080*/  MUFU.EX2 R190, R190 ;  /* 0x000000be00be7308 */ /* 0x000fe20000000800 */
[C---:B------:R-:W-:Y:S01]  /*8090*/  FMUL.FTZ R9, R6.reuse, R161 ;  /* 0x000000a106097220 */ /* 0x040fe20000410000 */
[----:B------:R-:W-:Y:S01]  /*80a0*/  MOV R160, R15 ;  /* 0x0000000f00a07202 */ /* 0x000fe20000000f00 */
[----:B------:R-:W-:Y:S01]  /*80b0*/  FMUL.FTZ R17, R6, R153 ;  /* 0x0000009906117220 */ /* 0x000fe20000410000 */
[----:B------:R-:W-:Y:S01]  /*80c0*/  MOV R153, R179 ;  /* 0x000000b300997202 */ /* 0x000fe20000000f00 */
[----:B-1----:R-:W-:Y:S01]  /*80d0*/  FMUL.FTZ R34, R0, R138 ;  /* 0x0000008a00227220 */ /* 0x002fe20000410000 */
[----:B------:R-:W-:Y:S01]  /*80e0*/  MOV R161, R14 ;  /* 0x0000000e00a17202 */ /* 0x000fe20000000f00 */
[--C-:B------:R-:W-:Y:S01]  /*80f0*/  FFMA.FTZ R188, R188, c[0x0][0x2d0], -R5.reuse ;  /* 0x0000b400bcbc7a23 */ /* 0x100fe20000010805 */
[----:B------:R-:W-:Y:S01]  /*8100*/  MOV R145, R19 ;  /* 0x0000001300917202 */ /* 0x000fe20000000f00 */
[--C-:B------:R-:W-:Y:S01]  /*8110*/  FFMA.FTZ R186, R186, c[0x0][0x2d0], -R5.reuse ;  /* 0x0000b400baba7a23 */ /* 0x100fe20000010805 */
[----:B------:R-:W1:Y:S01]  /*8120*/  MUFU.EX2 R156, R189 ;  /* 0x000000bd009c7308 */ /* 0x000e620000000800 */
[--C-:B------:R-:W-:Y:S02]  /*8130*/  FFMA.FTZ R183, R183, c[0x0][0x2d0], -R5.reuse ;  /* 0x0000b400b7b77a23 */ /* 0x100fe40000010805 */
[--C-:B------:R-:W-:Y:S01]  /*8140*/  FFMA.FTZ R185, R23, c[0x0][0x2d0], -R5.reuse ;  /* 0x0000b40017b97a23 */ /* 0x100fe20000010805 */
[----:B--2---:R-:W-:Y:S01]  /*8150*/  MOV R191, R35 ;  /* 0x0000002300bf7202 */ /* 0x004fe20000000f00 */
[----:B------:R-:W-:Y:S01]  /*8160*/  FMUL.FTZ R35, R0, R139 ;  /* 0x0000008b00237220 */ /* 0x000fe20000410000 */
[----:B------:R-:W-:Y:S01]  /*8170*/  MOV R23, R24 ;  /* 0x0000001800177202 */ /* 0x000fe20000000f00 */
[----:B------:R-:W2:Y:S01]  /*8180*/  LDSM.16.MT88.4 R136, [R248+0x100] ;  /* 0x00010000f888783b */ /* 0x000ea20000004200 */
[----:B------:R-:W-:Y:S01]  /*8190*/  FMUL.FTZ R24, R6, R144 ;  /* 0x0000009006187220 */ /* 0x000fe20000410000 */
[----:B------:R-:W-:Y:S01]  /*81a0*/  MOV R144, R30 ;  /* 0x0000001e00907202 */ /* 0x000fe20000000f00 */
[----:B------:R-:W4:Y:S01]  /*81b0*/  MUFU.EX2 R177, R7 ;  /* 0x0000000700b17308 */ /* 0x000f220000000800 */
[----:B------:R-:W-:Y:S01]  /*81c0*/  FFMA.FTZ R134, R4, c[0x0][0x2d0], -R5 ;  /* 0x0000b40004867a23 */ /* 0x000fe20000010805 */
[----:B------:R-:W-:Y:S01]  /*81d0*/  MOV R141, R23 ;  /* 0x00000017008d7202 */ /* 0x000fe20000000f00 */
[C---:B------:R-:W-:Y:S01]  /*81e0*/  FMUL.FTZ R4, R6.reuse, R164 ;  /* 0x000000a406047220 */ /* 0x040fe20000410000 */
[----:B------:R-:W-:Y:S01]  /*81f0*/  MOV R164, R22 ;  /* 0x0000001600a47202 */ /* 0x000fe20000000f00 */
[----:B------:R-:W-:Y:S01]  /*8200*/  FMUL.FTZ R5, R6, R165 ;  /* 0x000000a506057220 */ /* 0x000fe20000410000 */
[----:B------:R-:W-:Y:S01]  /*8210*/  MOV R165, R134 ;  /* 0x0000008600a57202 */ /* 0x000fe20000000f00 */
[C---:B------:R-:W-:Y:S01]  /*8220*/  FMUL.FTZ R6, R0.reuse, R166 ;  /* 0x000000a600067220 */ /* 0x040fe20000410000 */
[----:B------:R-:W-:Y:S01]  /*8230*/  MOV R166, R11 ;  /* 0x0000000b00a67202 */ /* 0x000fe20000000f00 */
[C---:B------:R-:W-:Y:S01]  /*8240*/  FMUL.FTZ R11, R0.reuse, R163 ;  /* 0x000000a3000b7220 */ /* 0x040fe20000410000 */
[----:B------:R-:W-:Y:S01]  /*8250*/  MOV R134, R31 ;  /* 0x0000001f00867202 */ /* 0x000fe20000000f00 */
[C---:B------:R-:W-:Y:S01]  /*8260*/  FMUL.FTZ R14, R0.reuse, R158 ;  /* 0x0000009e000e7220 */ /* 0x040fe20000410000 */
[----:B------:R-:W-:Y:S01]  /*8270*/  MUFU.EX2 R144, R144 ;  /* 0x0000009000907308 */ /* 0x000fe20000000800 */
[----:B------:R-:W-:Y:S01]  /*8280*/  FMUL.FTZ R15, R0, R159 ;  /* 0x0000009f000f7220 */ /* 0x000fe20000410000 */
[----:B-1----:R-:W-:Y:S01]  /*8290*/  F2FP.PACK_AB R179, R156, R190 ;  /* 0x000000be9cb3723e */ /* 0x002fe200000000ff */
[C---:B------:R-:W-:Y:S02]  /*82a0*/  FMUL.FTZ R18, R0.reuse, R154 ;  /* 0x0000009a00127220 */ /* 0x040fe40000410000 */
[C---:B------:R-:W-:Y:S02]  /*82b0*/  FMUL.FTZ R19, R0.reuse, R155 ;  /* 0x0000009b00137220 */ /* 0x040fe40000410000 */
[C---:B------:R-:W-:Y:S02]  /*82c0*/  FMUL.FTZ R22, R0.reuse, R150 ;  /* 0x0000009600167220 */ /* 0x040fe40000410000 */
[C---:B------:R-:W-:Y:S01]  /*82d0*/  FMUL.FTZ R23, R0.reuse, R151 ;  /* 0x0000009700177220 */ /* 0x040fe20000410000 */
[----:B------:R-:W-:Y:S01]  /*82e0*/  MUFU.EX2 R148, R148 ;  /* 0x0000009400947308 */ /* 0x000fe20000000800 */
[C---:B------:R-:W-:Y:S02]  /*82f0*/  FMUL.FTZ R26, R0.reuse, R146 ;  /* 0x00000092001a7220 */ /* 0x040fe40000410000 */
[C---:B----4-:R-:W-:Y:S01]  /*8300*/  FFMA.FTZ R133, R0.reuse, R133, R177 ;  /* 0x0000008500857223 */ /* 0x050fe200000100b1 */
[C---:B------:R-:W-:Y:S01]  /*8310*/  F2FP.PACK_AB R177, R3.reuse, R177 ;  /* 0x000000b103b1723e */ /* 0x040fe200000000ff */
[C---:B------:R-:W-:Y:S01]  /*8320*/  FMUL.FTZ R7, R0.reuse, R167 ;  /* 0x000000a700077220 */ /* 0x040fe20000410000 */
[----:B------:R-:W-:Y:S01]  /*8330*/  MOV R167, R10 ;  /* 0x0000000a00a77202 */ /* 0x000fe20000000f00 */
[C---:B------:R-:W-:Y:S02]  /*8340*/  FMUL.FTZ R27, R0.reuse, R147 ;  /* 0x00000093001b7220 */ /* 0x040fe40000410000 */
[C---:B------:R-:W-:Y:S01]  /*8350*/  FMUL.FTZ R30, R0.reuse, R142 ;  /* 0x0000008e001e7220 */ /* 0x040fe20000410000 */
[----:B------:R-:W-:Y:S01]  /*8360*/  MUFU.EX2 R134, R134 ;  /* 0x0000008600867308 */ /* 0x000fe20000000800 */
[C---:B------:R-:W-:Y:S02]  /*8370*/  FMUL.FTZ R31, R0.reuse, R143 ;  /* 0x0000008f001f7220 */ /* 0x040fe40000410000 */
[----:B------:R-:W-:Y:S01]  /*8380*/  FADD.FTZ R152, R3, R133 ;  /* 0x0000008503987221 */ /* 0x000fe20000010000 */
[C---:B--2---:R-:W-:Y:S05]  /*8390*/  HMMA.16816.F32 R4, R176.reuse, R136, R4 ;  /* 0x00000088b004723c */ /* 0x044fea0000001804 */
[C---:B------:R-:W-:Y:S01]  /*83a0*/  FMUL.FTZ R10, R0.reuse, R162 ;  /* 0x000000a2000a7220 */ /* 0x040fe20000410000 */
[----:B------:R-:W-:Y:S01]  /*83b0*/  MOV R162, R145 ;  /* 0x0000009100a27202 */ /* 0x000fe20000000f00 */
[C---:B------:R-:W-:Y:S01]  /*83c0*/  FMUL.FTZ R38, R0.reuse, R38 ;  /* 0x0000002600267220 */ /* 0x040fe20000410000 */
[----:B------:R1:W2:Y:S01]  /*83d0*/  MUFU.EX2 R133, R167 ;  /* 0x000000a700857308 */ /* 0x0002a20000000800 */
[C---:B------:R-:W-:Y:S03]  /*83e0*/  FMUL.FTZ R39, R0.reuse, R39 ;  /* 0x0000002700277220 */ /* 0x040fe60000410000 */
[C---:B------:R-:W-:Y:S01]  /*83f0*/  HMMA.16816.F32 R8, R176.reuse, R138, R8 ;  /* 0x0000008ab008723c */ /* 0x040fe20000001808 */
[----:B------:R-:W3:Y:S02]  /*8400*/  LDSM.16.MT88.4 R136, [R249+0x100] ;  /* 0x00010000f988783b */ /* 0x000ee40000004200 */
[C---:B------:R-:W-:Y:S02]  /*8410*/  FMUL.FTZ R42, R0.reuse, R42 ;  /* 0x0000002a002a7220 */ /* 0x040fe40000410000 */
[C---:B------:R-:W-:Y:S01]  /*8420*/  FMUL.FTZ R43, R0.reuse, R43 ;  /* 0x0000002b002b7220 */ /* 0x040fe20000410000 */
[----:B------:R4:W5:Y:S01]  /*8430*/  MUFU.EX2 R3, R166 ;  /* 0x000000a600037308 */ /* 0x0009620000000800 */
[C---:B------:R-:W-:Y:S02]  /*8440*/  FMUL.FTZ R46, R0.reuse, R46 ;  /* 0x0000002e002e7220 */ /* 0x040fe40000410000 */
[C---:B------:R-:W-:Y:S03]  /*8450*/  FMUL.FTZ R47, R0.reuse, R47 ;  /* 0x0000002f002f7220 */ /* 0x040fe60000410000 */
[C---:B------:R-:W-:Y:S02]  /*8460*/  FMUL.FTZ R50, R0.reuse, R50 ;  /* 0x0000003200327220 */ /* 0x040fe40000410000 */
[C---:B------:R-:W-:Y:S02]  /*8470*/  FMUL.FTZ R51, R0.reuse, R51 ;  /* 0x0000003300337220 */ /* 0x040fe40000410000 */
[C---:B------:R-:W-:Y:S01]  /*8480*/  FMUL.FTZ R54, R0.reuse, R54 ;  /* 0x0000003600367220 */ /* 0x040fe20000410000 */
[----:B------:R-:W-:Y:S01]  /*8490*/  MUFU.EX2 R184, R184 ;  /* 0x000000b800b87308 */ /* 0x000fe20000000800 */
[C---:B------:R-:W-:Y:S01]  /*84a0*/  FMUL.FTZ R55, R0.reuse, R55 ;  /* 0x0000003700377220 */ /* 0x040fe20000410000 */
[----:B-1----:R-:W-:Y:S01]  /*84b0*/  MOV R167, R140 ;  /* 0x0000008c00a77202 */ /* 0x002fe20000000f00 */
[C---:B------:R-:W-:Y:S02]  /*84c0*/  FMUL.FTZ R58, R0.reuse, R58 ;  /* 0x0000003a003a7220 */ /* 0x040fe40000410000 */
[C---:B------:R-:W-:Y:S02]  /*84d0*/  FMUL.FTZ R59, R0.reuse, R59 ;  /* 0x0000003b003b7220 */ /* 0x040fe40000410000 */
[C---:B------:R-:W-:Y:S02]  /*84e0*/  FMUL.FTZ R62, R0.reuse, R62 ;  /* 0x0000003e003e7220 */ /* 0x040fe40000410000 */
[C---:B------:R-:W-:Y:S01]  /*84f0*/  FMUL.FTZ R63, R0.reuse, R63 ;  /* 0x0000003f003f7220 */ /* 0x040fe20000410000 */
[----:B------:R-:W-:Y:S01]  /*8500*/  MUFU.EX2 R185, R185 ;  /* 0x000000b900b97308 */ /* 0x000fe20000000800 */
[C---:B------:R-:W-:Y:S01]  /*8510*/  FMUL.FTZ R66, R0.reuse, R66 ;  /* 0x0000004200427220 */ /* 0x040fe20000410000 */
[----:B----4-:R-:W-:Y:S01]  /*8520*/  MOV R166, R141 ;  /* 0x0000008d00a67202 */ /* 0x010fe20000000f00 */
[C---:B------:R-:W-:Y:S01]  /*8530*/  FMUL.FTZ R67, R0.reuse, R67 ;  /* 0x0000004300437220 */ /* 0x040fe20000410000 */
[----:B------:R-:W-:Y:S01]  /*8540*/  LDSM.16.MT88.4 R140, [R248+0x900] ;  /* 0x00090000f88c783b */ /* 0x000fe20000004200 */
[C---:B------:R-:W-:Y:S02]  /*8550*/  FMUL.FTZ R70, R0.reuse, R70 ;  /* 0x0000004600467220 */ /* 0x040fe40000410000 */
[C---:B------:R-:W-:Y:S02]  /*8560*/  FMUL.FTZ R71, R0.reuse, R71 ;  /* 0x0000004700477220 */ /* 0x040fe40000410000 */
[C---:B------:R-:W-:Y:S01]  /*8570*/  FMUL.FTZ R74, R0.reuse, R74 ;  /* 0x0000004a004a7220 */ /* 0x040fe20000410000 */
[----:B------:R-:W-:Y:S01]  /*8580*/  MUFU.EX2 R182, R182 ;  /* 0x000000b600b67308 */ /* 0x000fe20000000800 */
[C---:B------:R-:W-:Y:S01]  /*8590*/  FMUL.FTZ R75, R0.reuse, R75 ;  /* 0x0000004b004b7220 */ /* 0x040fe20000410000 */
[C---:B---3--:R-:W-:Y:S03]  /*85a0*/  HMMA.16816.F32 R12, R176.reuse, R136, R12 ;  /* 0x00000088b00c723c */ /* 0x048fe6000000180c */
[C---:B------:R-:W-:Y:S02]  /*85b0*/  FMUL.FTZ R78, R0.reuse, R78 ;  /* 0x0000004e004e7220 */ /* 0x040fe40000410000 */
[C---:B------:R-:W-:Y:S02]  /*85c0*/  FMUL.FTZ R79, R0.reuse, R79 ;  /* 0x0000004f004f7220 */ /* 0x040fe40000410000 */
[C---:B------:R-:W-:Y:S01]  /*85d0*/  FMUL.FTZ R82, R0.reuse, R82 ;  /* 0x0000005200527220 */ /* 0x040fe20000410000 */
[C---:B------:R-:W-:Y:S01]  /*85e0*/  HMMA.16816.F32 R16, R176.reuse, R138, R16 ;  /* 0x0000008ab010723c */ /* 0x040fe20000001810 */
[----:B------:R-:W1:Y:S01]  /*85f0*/  LDSM.16.MT88.4 R136, [R251+0x100] ;  /* 0x00010000fb88783b */ /* 0x000e620000004200 */
[----:B------:R-:W-:Y:S02]  /*8600*/  MUFU.EX2 R189, R188 ;  /* 0x000000bc00bd7308 */ /* 0x000fe40000000800 */
[C---:B------:R-:W-:Y:S02]  /*8610*/  FMUL.FTZ R83, R0.reuse, R83 ;  /* 0x0000005300537220 */ /* 0x040fe40000410000 */
[C---:B------:R-:W-:Y:S02]  /*8620*/  FMUL.FTZ R86, R0.reuse, R86 ;  /* 0x0000005600567220 */ /* 0x040fe40000410000 */
[C---:B------:R-:W-:Y:S04]  /*8630*/  FMUL.FTZ R87, R0.reuse, R87 ;  /* 0x0000005700577220 */ /* 0x040fe80000410000 */
[C---:B------:R-:W-:Y:S01]  /*8640*/  FMUL.FTZ R90, R0.reuse, R90 ;  /* 0x0000005a005a7220 */ /* 0x040fe20000410000 */
[----:B------:R-:W3:Y:S01]  /*8650*/  MUFU.EX2 R188, R186 ;  /* 0x000000ba00bc7308 */ /* 0x000ee20000000800 */
[C---:B------:R-:W-:Y:S02]  /*8660*/  FMUL.FTZ R91, R0.reuse, R91 ;  /* 0x0000005b005b7220 */ /* 0x040fe40000410000 */
[C---:B------:R-:W-:Y:S02]  /*8670*/  FMUL.FTZ R94, R0.reuse, R94 ;  /* 0x0000005e005e7220 */ /* 0x040fe40000410000 */
[C---:B------:R-:W-:Y:S02]  /*8680*/  FMUL.FTZ R95, R0.reuse, R95 ;  /* 0x0000005f005f7220 */ /* 0x040fe40000410000 */
[C---:B------:R-:W-:Y:S02]  /*8690*/  FMUL.FTZ R98, R0.reuse, R98 ;  /* 0x0000006200627220 */ /* 0x040fe40000410000 */
[C---:B------:R-:W-:Y:S01]  /*86a0*/  FMUL.FTZ R99, R0.reuse, R99 ;  /* 0x0000006300637220 */ /* 0x040fe20000410000 */
[----:B------:R-:W-:Y:S01]  /*86b0*/  MUFU.EX2 R186, R183 ;  /* 0x000000b700ba7308 */ /* 0x000fe20000000800 */
        /* <DEDUP_REMOVED lines=9> */
[C---:B------:R-:W-:Y:S01]  /*8750*/  FMUL.FTZ R118, R0.reuse, R118 ;  /* 0x0000007600767220 */ /* 0x040fe20000410000 */
[C---:B-1----:R-:W-:Y:S02]  /*8760*/  HMMA.16816.F32 R20, R176.reuse, R136, R20 ;  /* 0x00000088b014723c */ /* 0x042fe40000001814 */
[----:B------:R-:W-:Y:S01]  /*8770*/  MUFU.EX2 R181, R161 ;  /* 0x000000a100b57308 */ /* 0x000fe20000000800 */
[C---:B------:R-:W-:Y:S02]  /*8780*/  FMUL.FTZ R119, R0.reuse, R119 ;  /* 0x0000007700777220 */ /* 0x040fe40000410000 */
[C---:B------:R-:W-:Y:S02]  /*8790*/  FMUL.FTZ R122, R0.reuse, R122 ;  /* 0x0000007a007a7220 */ /* 0x040fe40000410000 */
[C---:B------:R-:W-:Y:S01]  /*87a0*/  FMUL.FTZ R123, R0.reuse, R123 ;  /* 0x0000007b007b7220 */ /* 0x040fe20000410000 */
[C---:B------:R-:W-:Y:S01]  /*87b0*/  HMMA.16816.F32 R24, R176.reuse, R138, R24 ;  /* 0x0000008ab018723c */ /* 0x040fe20000001818 */
[----:B------:R-:W1:Y:S03]  /*87c0*/  LDSM.16.MT88.4 R136, [R250+0x100] ;  /* 0x00010000fa88783b */ /* 0x000e660000004200 */
[C---:B------:R-:W-:Y:S01]  /*87d0*/  FMUL.FTZ R126, R0.reuse, R126 ;  /* 0x0000007e007e7220 */ /* 0x040fe20000410000 */
[----:B------:R-:W4:Y:S01]  /*87e0*/  MUFU.EX2 R187, R187 ;  /* 0x000000bb00bb7308 */ /* 0x000f220000000800 */
[C---:B------:R-:W-:Y:S02]  /*87f0*/  FMUL.FTZ R127, R0.reuse, R127 ;  /* 0x0000007f007f7220 */ /* 0x040fe40000410000 */
[C---:B------:R-:W-:Y:S04]  /*8800*/  FMUL.FTZ R130, R0.reuse, R130 ;  /* 0x0000008200827220 */ /* 0x040fe80000410000 */
[----:B------:R-:W-:Y:S02]  /*8810*/  FMUL.FTZ R131, R0, R131 ;  /* 0x0000008300837220 */ /* 0x000fe40000410000 */
[----:B--2---:R-:W-:Y:S02]  /*8820*/  FADD.FTZ R0, R133, R180 ;  /* 0x000000b485007221 */ /* 0x004fe40000010000 */
[----:B------:R-:W2:Y:S02]  /*8830*/  MUFU.EX2 R180, R160 ;  /* 0x000000a000b47308 */ /* 0x000ea40000000800 */
[C---:B-----5:R-:W-:Y:S04]  /*8840*/  FADD.FTZ R0, R3.reuse, R0 ;  /* 0x0000000003007221 */ /* 0x060fe80000010000 */
[----:B------:R-:W-:Y:S04]  /*8850*/  FADD.FTZ R0, R144, R0 ;  /* 0x0000000090007221 */ /* 0x000fe80000010000 */
[----:B------:R-:W-:Y:S01]  /*8860*/  FADD.FTZ R0, R134, R0 ;  /* 0x0000000086007221 */ /* 0x000fe20000010000 */
        /* <DEDUP_REMOVED lines=36> */
[C---:B-1----:R-:W-:Y:S07]  /*8ab0*/  HMMA.16816.F32 R124, R176.reuse, R136, R124 ;  /* 0x00000088b07c723c */ /* 0x042fee000000187c */
[----:B------:R-:W-:Y:S01]  /*8ac0*/  F2FP.PACK_AB R136, R3, R133 ;  /* 0x000000850388723e */ /* 0x000fe200000000ff */
[----:B------:R-:W-:Y:S01]  /*8ad0*/  HMMA.16816.F32 R128, R176, R138, R128 ;  /* 0x0000008ab080723c */ /* 0x000fe20000001880 */
[----:B------:R1:W5:Y:S03]  /*8ae0*/  MUFU.EX2 R133, R162 ;  /* 0x000000a200857308 */ /* 0x0003660000000800 */
[----:B---3--:R-:W-:Y:S03]  /*8af0*/  F2FP.PACK_AB R137, R188, R189 ;  /* 0x000000bdbc89723e */ /* 0x008fe600000000ff */
[----:B------:R-:W-:Y:S02]  /*8b00*/  F2FP.PACK_AB R138, R134, R144 ;  /* 0x00000090868a723e */ /* 0x000fe400000000ff */
[----:B------:R-:W3:Y:S02]  /*8b10*/  LDSM.16.MT88.4 R144, [R249+0x900] ;  /* 0x00090000f990783b */ /* 0x000ee40000004200 */
[----:B------:R-:W5:Y:S01]  /*8b20*/  MUFU.EX2 R3, R167 ;  /* 0x000000a700037308 */ /* 0x000f620000000800 */
[----:B----4-:R-:W-:Y:S02]  /*8b30*/  F2FP.PACK_AB R139, R187, R186 ;  /* 0x000000babb8b723e */ /* 0x010fe400000000ff */
[----:B--2---:R-:W-:Y:S05]  /*8b40*/  F2FP.PACK_AB R177, R180, R181 ;  /* 0x000000b5b4b1723e */ /* 0x004fea00000000ff */
[C---:B------:R-:W-:Y:S02]  /*8b50*/  HMMA.16816.F32 R4, R136.reuse, R140, R4 ;  /* 0x0000008c8804723c */ /* 0x040fe40000001804 */
[----:B------:R2:W4:Y:S01]  /*8b60*/  MUFU.EX2 R134, R166 ;  /* 0x000000a600867308 */ /* 0x0005220000000800 */
[----:B-1----:R-:W-:Y:S02]  /*8b70*/  LDSM.16.MT88.4 R160, [R248+0x1900] ;  /* 0x00190000f8a0783b */ /* 0x002fe40000004200 */
[----:B-----5:R-:W-:Y:S03]  /*8b80*/  FADD.FTZ R0, R133, R0 ;  /* 0x0000000085007221 */ /* 0x020fe60000010000 */
[C---:B------:R-:W-:Y:S04]  /*8b90*/  HMMA.16816.F32 R8, R136.reuse, R142, R8 ;  /* 0x0000008e8808723c */ /* 0x040fe80000001808 */
[----:B------:R-:W-:Y:S01]  /*8ba0*/  MUFU.EX2 R178, R157 ;  /* 0x0000009d00b27308 */ /* 0x000fe20000000800 */
[----:B------:R-:W1:Y:S01]  /*8bb0*/  LDSM.16.MT88.4 R140, [R251+0x900] ;  /* 0x00090000fb8c783b */ /* 0x000e620000004200 */
[C---:B------:R-:W-:Y:S06]  /*8bc0*/  FADD.FTZ R0, R3.reuse, R0 ;  /* 0x0000000003007221 */ /* 0x040fec0000010000 */
[----:B------:R-:W-:Y:S02]  /*8bd0*/  FADD.FTZ R0, R148, R0 ;  /* 0x0000000094007221 */ /* 0x000fe40000010000 */
[----:B------:R-:W-:Y:S01]  /*8be0*/  MUFU.EX2 R176, R191 ;  /* 0x000000bf00b07308 */ /* 0x000fe20000000800 */
[----:B--2---:R-:W-:Y:S01]  /*8bf0*/  MOV R166, R149 ;  /* 0x0000009500a67202 */ /* 0x004fe20000000f00 */
[C---:B----4-:R-:W-:Y:S01]  /*8c00*/  FADD.FTZ R0, R134.reuse, R0 ;  /* 0x0000000086007221 */ /* 0x050fe20000010000 */
[C---:B---3--:R-:W-:Y:S08]  /*8c10*/  HMMA.16816.F32 R12, R136.reuse, R144, R12 ;  /* 0x00000090880c723c */ /* 0x048ff0000000180c */
[C---:B------:R-:W-:Y:S01]  /*8c20*/  HMMA.16816.F32 R16, R136.reuse, R146, R16 ;  /* 0x000000928810723c */ /* 0x040fe20000001810 */
[----:B------:R-:W2:Y:S07]  /*8c30*/  LDSM.16.MT88.4 R144, [R250+0x900] ;  /* 0x00090000fa90783b */ /* 0x000eae0000004200 */
[C---:B-1----:R-:W-:Y:S08]  /*8c40*/  HMMA.16816.F32 R20, R136.reuse, R140, R20 ;  /* 0x0000008c8814723c */ /* 0x042ff00000001814 */
[C---:B------:R-:W-:Y:S01]  /*8c50*/  HMMA.16816.F32 R24, R136.reuse, R142, R24 ;  /* 0x0000008e8818723c */ /* 0x040fe20000001818 */
[----:B------:R-:W1:Y:S07]  /*8c60*/  LDSM.16.MT88.4 R140, [R248+0x2900] ;  /* 0x00290000f88c783b */ /* 0x000e6e0000004200 */
[C---:B--2---:R-:W-:Y:S08]  /*8c70*/  HMMA.16816.F32 R28, R136.reuse, R144, R28 ;  /* 0x00000090881c723c */ /* 0x044ff0000000181c */
        /* <DEDUP_REMOVED lines=36> */
[----:B------:R-:W-:Y:S01]  /*8ec0*/  HMMA.16816.F32 R128, R136, R146, R128 ;  /* 0x000000928880723c */ /* 0x000fe20000001880 */
[----:B------:R-:W2:Y:S06]  /*8ed0*/  LDSM.16.MT88.4 R144, [R249+0x1100] ;  /* 0x00110000f990783b */ /* 0x000eac0000004200 */
[----:B------:R-:W-:Y:S02]  /*8ee0*/  F2FP.PACK_AB R138, R134, R148 ;  /* 0x00000094868a723e */ /* 0x000fe400000000ff */
[----:B------:R-:W3:Y:S01]  /*8ef0*/  LDSM.16.MT88.4 R148, [R251+0x1100] ;  /* 0x00110000fb94783b */ /* 0x000ee20000004200 */
[----:B------:R-:W-:Y:S02]  /*8f00*/  MUFU.EX2 R134, R165 ;  /* 0x000000a500867308 */ /* 0x000fe40000000800 */
[----:B------:R-:W-:Y:S02]  /*8f10*/  F2FP.PACK_AB R136, R3, R133 ;  /* 0x000000850388723e */ /* 0x000fe400000000ff */
[----:B------:R-:W-:Y:S02]  /*8f20*/  F2FP.PACK_AB R137, R185, R184 ;  /* 0x000000b8b989723e */ /* 0x000fe400000000ff */
[----:B------:R-:W-:Y:S04]  /*8f30*/  F2FP.PACK_AB R139, R183, R182 ;  /* 0x000000b6b78b723e */ /* 0x000fe800000000ff */
[----:B------:R-:W-:Y:S03]  /*8f40*/  MUFU.EX2 R133, R153 ;  /* 0x0000009900857308 */ /* 0x000fe60000000800 */
[C---:B-1----:R-:W-:Y:S07]  /*8f50*/  HMMA.16816.F32 R4, R136.reuse, R140, R4 ;  /* 0x0000008c8804723c */ /* 0x042fee0000001804 */
[----:B------:R-:W1:Y:S01]  /*8f60*/  MUFU.EX2 R3, R166 ;  /* 0x000000a600037308 */ /* 0x000e620000000800 */
[C---:B------:R-:W-:Y:S01]  /*8f70*/  HMMA.16816.F32 R8, R136.reuse, R142, R8 ;  /* 0x0000008e8808723c */ /* 0x040fe20000001808 */
[----:B------:R-:W4:Y:S07]  /*8f80*/  LDSM.16.MT88.4 R140, [R250+0x1100] ;  /* 0x00110000fa8c783b */ /* 0x000f2e0000004200 */
[C---:B--2---:R-:W-:Y:S08]  /*8f90*/  HMMA.16816.F32 R12, R136.reuse, R144, R12 ;  /* 0x00000090880c723c */ /* 0x044ff0000000180c */
[C---:B------:R-:W-:Y:S01]  /*8fa0*/  HMMA.16816.F32 R16, R136.reuse, R146, R16 ;  /* 0x000000928810723c */ /* 0x040fe20000001810 */
[----:B------:R-:W2:Y:S03]  /*8fb0*/  LDSM.16.MT88.4 R144, [R248+0x3100] ;  /* 0x00310000f890783b */ /* 0x000ea60000004200 */
[----:B-1----:R-:W-:Y:S04]  /*8fc0*/  FADD.FTZ R0, R3, R0 ;  /* 0x0000000003007221 */ /* 0x002fe80000010000 */
[C---:B---3--:R-:W-:Y:S04]  /*8fd0*/  HMMA.16816.F32 R20, R136.reuse, R148, R20 ;  /* 0x000000948814723c */ /* 0x048fe80000001814 */
[C---:B------:R-:W-:Y:S01]  /*8fe0*/  FADD.FTZ R0, R176.reuse, R0 ;  /* 0x00000000b0007221 */ /* 0x040fe20000010000 */
[----:B------:R-:W-:Y:S01]  /*8ff0*/  F2FP.PACK_AB R176, R176, R3 ;  /* 0x00000003b0b0723e */ /* 0x000fe200000000ff */
[----:B------:R-:W-:Y:S02]  /*9000*/  FADD.FTZ R3, R190, R152 ;  /* 0x00000098be037221 */ /* 0x000fe40000010000 */
[C---:B------:R-:W-:Y:S01]  /*9010*/  HMMA.16816.F32 R24, R136.reuse, R150, R24 ;  /* 0x000000968818723c */ /* 0x040fe20000001818 */
[----:B------:R-:W1:Y:S03]  /*9020*/  LDSM.16.MT88.4 R148, [R249+0x3100] ;  /* 0x00310000f994783b */ /* 0x000e660000004200 */
[----:B------:R-:W-:Y:S04]  /*9030*/  FADD.FTZ R0, R133, R0 ;  /* 0x0000000085007221 */ /* 0x000fe80000010000 */
[C---:B----4-:R-:W-:Y:S01]  /*9040*/  HMMA.16816.F32 R28, R136.reuse, R140, R28 ;  /* 0x0000008c881c723c */ /* 0x050fe2000000181c */
[----:B------:R-:W-:Y:S03]  /*9050*/  LDSM.16.MT88.4 R152, [R249+0x1900] ;  /* 0x00190000f998783b */ /* 0x000fe60000004200 */
[C---:B------:R-:W-:Y:S01]  /*9060*/  FADD.FTZ R0, R178.reuse, R0 ;  /* 0x00000000b2007221 */ /* 0x040fe20000010000 */
[----:B------:R-:W-:Y:S02]  /*9070*/  F2FP.PACK_AB R178, R178, R133 ;  /* 0x00000085b2b2723e */ /* 0x000fe400000000ff */
[----:B------:R-:W3:Y:S01]  /*9080*/  MUFU.EX2 R133, R164 ;  /* 0x000000a400857308 */ /* 0x000ee20000000800 */
[C---:B------:R-:W-:Y:S01]  /*9090*/  HMMA.16816.F32 R32, R136.reuse, R142, R32 ;  /* 0x0000008e8820723c */ /* 0x040fe20000001820 */
[----:B------:R-:W4:Y:S07]  /*90a0*/  LDSM.16.MT88.4 R140, [R251+0x3100] ;  /* 0x00310000fb8c783b */ /* 0x000f2e0000004200 */
[C---:B--2---:R-:W-:Y:S01]  /*90b0*/  HMMA.16816.F32 R36, R136.reuse, R144, R36 ;  /* 0x000000908824723c */ /* 0x044fe20000001824 */
[----:B------:R2:W-:Y:S07]  /*90c0*/  STL [R1+0x1c], R0 ;  /* 0x00001c0001007387 */ /* 0x0005ee0000100800 */
[C---:B------:R-:W-:Y:S01]  /*90d0*/  HMMA.16816.F32 R40, R136.reuse, R146, R40 ;  /* 0x000000928828723c */ /* 0x040fe20000001828 */
[----:B------:R-:W5:Y:S03]  /*90e0*/  LDSM.16.MT88.4 R144, [R250+0x3100] ;  /* 0x00310000fa90783b */ /* 0x000f660000004200 */
[----:B---3--:R-:W-:Y:S04]  /*90f0*/  F2FP.PACK_AB R179, R133, R134 ;  /* 0x0000008685b3723e */ /* 0x008fe800000000ff */
[C---:B-1----:R-:W-:Y:S08]  /*9100*/  HMMA.16816.F32 R44, R136.reuse, R148, R44 ;  /* 0x00000094882c723c */ /* 0x042ff0000000182c */
[C---:B------:R-:W-:Y:S01]  /*9110*/  HMMA.16816.F32 R48, R136.reuse, R150, R48 ;  /* 0x000000968830723c */ /* 0x040fe20000001830 */
[----:B------:R-:W1:Y:S03]  /*9120*/  LDSM.16.MT88.4 R148, [R248+0x5100] ;  /* 0x00510000f894783b */ /* 0x000e660000004200 */
[----:B--2---:R-:W-:Y:S04]  /*9130*/  FADD.FTZ R0, R156, R3 ;  /* 0x000000039c007221 */ /* 0x004fe80000010000 */
[C---:B----4-:R-:W-:Y:S04]  /*9140*/  HMMA.16816.F32 R52, R136.reuse, R140, R52 ;  /* 0x0000008c8834723c */ /* 0x050fe80000001834 */
[----:B------:R-:W-:Y:S04]  /*9150*/  FADD.FTZ R0, R189, R0 ;  /* 0x00000000bd007221 */ /* 0x000fe80000010000 */
[C---:B------:R-:W-:Y:S01]  /*9160*/  HMMA.16816.F32 R56, R136.reuse, R142, R56 ;  /* 0x0000008e8838723c */ /* 0x040fe20000001838 */
[----:B------:R-:W2:Y:S03]  /*9170*/  LDSM.16.MT88.4 R140, [R249+0x5100] ;  /* 0x00510000f98c783b */ /* 0x000ea60000004200 */
[----:B------:R-:W-:Y:S04]  /*9180*/  FADD.FTZ R0, R188, R0 ;  /* 0x00000000bc007221 */ /* 0x000fe80000010000 */
[----:B------:R-:W-:Y:S01]  /*9190*/  FADD.FTZ R0, R186, R0 ;  /* 0x00000000ba007221 */ /* 0x000fe20000010000 */
[C---:B-----5:R-:W-:Y:S03]  /*91a0*/  HMMA.16816.F32 R60, R136.reuse, R144, R60 ;  /* 0x00000090883c723c */ /* 0x060fe6000000183c */
[----:B------:R-:W-:Y:S04]  /*91b0*/  FADD.FTZ R0, R187, R0 ;  /* 0x00000000bb007221 */ /* 0x000fe80000010000 */
[----:B------:R-:W-:Y:S01]  /*91c0*/  FADD.FTZ R0, R184, R0 ;  /* 0x00000000b8007221 */ /* 0x000fe20000010000 */
[C---:B------:R-:W-:Y:S01]  /*91d0*/  HMMA.16816.F32 R64, R136.reuse, R146, R64 ;  /* 0x000000928840723c */ /* 0x040fe20000001840 */
[----:B------:R-:W3:Y:S03]  /*91e0*/  LDSM.16.MT88.4 R144, [R251+0x5100] ;  /* 0x00510000fb90783b */ /* 0x000ee60000004200 */
[----:B------:R-:W-:Y:S04]  /*91f0*/  FADD.FTZ R0, R185, R0 ;  /* 0x00000000b9007221 */ /* 0x000fe80000010000 */
[C---:B-1----:R-:W-:Y:S04]  /*9200*/  HMMA.16816.F32 R68, R136.reuse, R148, R68 ;  /* 0x000000948844723c */ /* 0x042fe80000001844 */
[----:B------:R-:W-:Y:S04]  /*9210*/  FADD.FTZ R0, R182, R0 ;  /* 0x00000000b6007221 */ /* 0x000fe80000010000 */
[C---:B------:R-:W-:Y:S01]  /*9220*/  HMMA.16816.F32 R72, R136.reuse, R150, R72 ;  /* 0x000000968848723c */ /* 0x040fe20000001848 */
[----:B------:R-:W1:Y:S03]  /*9230*/  LDSM.16.MT88.4 R148, [R250+0x5100] ;  /* 0x00510000fa94783b */ /* 0x000e660000004200 */
[----:B------:R-:W-:Y:S04]  /*9240*/  FADD.FTZ R0, R183, R0 ;  /* 0x00000000b7007221 */ /* 0x000fe80000010000 */
[C---:B--2---:R-:W-:Y:S04]  /*9250*/  HMMA.16816.F32 R76, R136.reuse, R140, R76 ;  /* 0x0000008c884c723c */ /* 0x044fe8000000184c */
[----:B------:R-:W-:Y:S04]  /*9260*/  FADD.FTZ R0, R181, R0 ;  /* 0x00000000b5007221 */ /* 0x000fe80000010000 */
[C---:B------:R-:W-:Y:S01]  /*9270*/  HMMA.16816.F32 R80, R136.reuse, R142, R80 ;  /* 0x0000008e8850723c */ /* 0x040fe20000001850 */
[----:B------:R-:W2:Y:S03]  /*9280*/  LDSM.16.MT88.4 R140, [R248+0x7100] ;  /* 0x00710000f88c783b */ /* 0x000ea60000004200 */
[----:B------:R-:W-:Y:S04]  /*9290*/  FADD.FTZ R0, R180, R0 ;  /* 0x00000000b4007221 */ /* 0x000fe80000010000 */
[----:B------:R-:W-:Y:S01]  /*92a0*/  FADD.FTZ R0, R134, R0 ;  /* 0x0000000086007221 */ /* 0x000fe20000010000 */
[C---:B---3--:R-:W-:Y:S03]  /*92b0*/  HMMA.16816.F32 R84, R136.reuse, R144, R84 ;  /* 0x000000908854723c */ /* 0x048fe60000001854 */
[----:B------:R-:W-:Y:S01]  /*92c0*/  FADD.FTZ R0, R133, R0 ;  /* 0x0000000085007221 */ /* 0x000fe20000010000 */
[----:B------:R-:W-:Y:S02]  /*92d0*/  MOV R134, R2 ;  /* 0x0000000200867202 */ /* 0x000fe40000000f00 */
[----:B------:R-:W-:Y:S02]  /*92e0*/  MOV R133, R132 ;  /* 0x0000008400857202 */ /* 0x000fe40000000f00 */
[C---:B------:R-:W-:Y:S01]  /*92f0*/  HMMA.16816.F32 R88, R136.reuse, R146, R88 ;  /* 0x000000928858723c */ /* 0x040fe20000001858 */
[----:B------:R-:W3:Y:S07]  /*9300*/  LDSM.16.MT88.4 R144, [R249+0x7100] ;  /* 0x00710000f990783b */ /* 0x000eee0000004200 */
[C---:B-1----:R-:W-:Y:S01]  /*9310*/  HMMA.16816.F32 R92, R136.reuse, R148, R92 ;  /* 0x00000094885c723c */ /* 0x042fe2000000185c */
[----:B------:R-:W-:Y:S07]  /*9320*/  STL [R1+0x40], R0 ;  /* 0x0000400001007387 */ /* 0x000fee0000100800 */
[C---:B------:R-:W-:Y:S01]  /*9330*/  HMMA.16816.F32 R96, R136.reuse, R150, R96 ;  /* 0x000000968860723c */ /* 0x040fe20000001860 */
[----:B------:R-:W1:Y:S07]  /*9340*/  LDSM.16.MT88.4 R148, [R251+0x7100] ;  /* 0x00710000fb94783b */ /* 0x000e6e0000004200 */
[C---:B--2---:R-:W-:Y:S08]  /*9350*/  HMMA.16816.F32 R100, R136.reuse, R140, R100 ;  /* 0x0000008c8864723c */ /* 0x044ff00000001864 */
[C---:B------:R-:W-:Y:S01]  /*9360*/  HMMA.16816.F32 R104, R136.reuse, R142, R104 ;  /* 0x0000008e8868723c */ /* 0x040fe20000001868 */
[----:B------:R-:W2:Y:S07]  /*9370*/  LDSM.16.MT88.4 R140, [R250+0x7100] ;  /* 0x00710000fa8c783b */ /* 0x000eae0000004200 */
[C---:B---3--:R-:W-:Y:S08]  /*9380*/  HMMA.16816.F32 R108, R136.reuse, R144, R108 ;  /* 0x00000090886c723c */ /* 0x048ff0000000186c */
[C---:B------:R-:W-:Y:S01]  /*9390*/  HMMA.16816.F32 R112, R136.reuse, R146, R112 ;  /* 0x000000928870723c */ /* 0x040fe20000001870 */
[----:B------:R-:W3:Y:S07]  /*93a0*/  LDSM.16.MT88.4 R144, [R251+0x1900] ;  /* 0x00190000fb90783b */ /* 0x000eee0000004200 */
[C---:B-1----:R-:W-:Y:S08]  /*93b0*/  HMMA.16816.F32 R116, R136.reuse, R148, R116 ;  /* 0x000000948874723c */ /* 0x042ff00000001874 */
[C---:B------:R-:W-:Y:S08]  /*93c0*/  HMMA.16816.F32 R120, R136.reuse, R150, R120 ;  /* 0x000000968878723c */ /* 0x040ff00000001878 */
[C---:B--2---:R-:W-:Y:S08]  /*93d0*/  HMMA.16816.F32 R124, R136.reuse, R140, R124 ;  /* 0x0000008c887c723c */ /* 0x044ff0000000187c */
[----:B------:R-:W-:Y:S01]  /*93e0*/  HMMA.16816.F32 R128, R136, R142, R128 ;  /* 0x0000008e8880723c */ /* 0x000fe20000001880 */
[----:B------:R-:W1:Y:S07]  /*93f0*/  LDSM.16.MT88.4 R136, [R250+0x1900] ;  /* 0x00190000fa88783b */ /* 0x000e6e0000004200 */
[C---:B------:R-:W-:Y:S01]  /*9400*/  HMMA.16816.F32 R164, R176.reuse, R160, R4 ;  /* 0x000000a0b0a4723c */ /* 0x040fe20000001804 */
[----:B------:R-:W2:Y:S07]  /*9410*/  LDSM.16.MT88.4 R4, [R248+0x3900] ;  /* 0x00390000f804783b */ /* 0x000eae0000004200 */
[C---:B------:R-:W-:Y:S01]  /*9420*/  HMMA.16816.F32 R160, R176.reuse, R162, R8 ;  /* 0x000000a2b0a0723c */ /* 0x040fe20000001808 */
[----:B------:R-:W4:Y:S07]  /*9430*/  LDSM.16.MT88.4 R8, [R249+0x3900] ;  /* 0x00390000f908783b */ /* 0x000f2e0000004200 */
[C---:B------:R-:W-:Y:S01]  /*9440*/  HMMA.16816.F32 R156, R176.reuse, R152, R12 ;  /* 0x00000098b09c723c */ /* 0x040fe2000000180c */
[----:B------:R-:W5:Y:S07]  /*9450*/  LDSM.16.MT88.4 R12, [R251+0x3900] ;  /* 0x00390000fb0c783b */ /* 0x000f6e0000004200 */
[C---:B------:R-:W-:Y:S01]  /*9460*/  HMMA.16816.F32 R152, R176.reuse, R154, R16 ;  /* 0x0000009ab098723c */ /* 0x040fe20000001810 */
[----:B------:R-:W4:Y:S07]  /*9470*/  LDSM.16.MT88.4 R16, [R250+0x3900] ;  /* 0x00390000fa10783b */ /* 0x000f2e0000004200 */
[C---:B---3--:R-:W-:Y:S08]  /*9480*/  HMMA.16816.F32 R148, R176.reuse, R144, R20 ;  /* 0x00000090b094723c */ /* 0x048ff00000001814 */
[C---:B------:R-:W-:Y:S08]  /*9490*/  HMMA.16816.F32 R144, R176.reuse, R146, R24 ;  /* 0x00000092b090723c */ /* 0x040ff00000001818 */
[C---:B-1----:R-:W-:Y:S08]  /*94a0*/  HMMA.16816.F32 R140, R176.reuse, R136, R28 ;  /* 0x00000088b08c723c */ /* 0x042ff0000000181c */
[C---:B------:R-:W-:Y:S08]  /*94b0*/  HMMA.16816.F32 R136, R176.reuse, R138, R32 ;  /* 0x0000008ab088723c */ /* 0x040ff00000001820 */
[C---:B--2---:R-:W-:Y:S08]  /*94c0*/  HMMA.16816.F32 R36, R176.reuse, R4, R36 ;  /* 0x00000004b024723c */ /* 0x044ff00000001824 */
[C---:B------:R-:W-:Y:S01]  /*94d0*/  HMMA.16816.F32 R40, R176.reuse, R6, R40 ;  /* 0x00000006b028723c */ /* 0x040fe20000001828 */
[----:B------:R-:W1:Y:S07]  /*94e0*/  LDSM.16.MT88.4 R4, [R248+0x5900] ;  /* 0x00590000f804783b */ /* 0x000e6e0000004200 */
[C---:B----4-:R-:W-:Y:S08]  /*94f0*/  HMMA.16816.F32 R44, R176.reuse, R8, R44 ;  /* 0x00000008b02c723c */ /* 0x050ff0000000182c */
[C---:B------:R-:W-:Y:S01]  /*9500*/  HMMA.16816.F32 R48, R176.reuse, R10, R48 ;  /* 0x0000000ab030723c */ /* 0x040fe20000001830 */
[----:B------:R-:W2:Y:S07]  /*9510*/  LDSM.16.MT88.4 R8, [R249+0x5900] ;  /* 0x00590000f908783b */ /* 0x000eae0000004200 */
[C---:B-----5:R-:W-:Y:S08]  /*9520*/  HMMA.16816.F32 R52, R176.reuse, R12, R52 ;  /* 0x0000000cb034723c */ /* 0x060ff00000001834 */
[C---:B------:R-:W-:Y:S01]  /*9530*/  HMMA.16816.F32 R56, R176.reuse, R14, R56 ;  /* 0x0000000eb038723c */ /* 0x040fe20000001838 */
[----:B------:R-:W3:Y:S07]  /*9540*/  LDSM.16.MT88.4 R12, [R251+0x5900] ;  /* 0x00590000fb0c783b */ /* 0x000eee0000004200 */
[C---:B------:R-:W-:Y:S08]  /*9550*/  HMMA.16816.F32 R60, R176.reuse, R16, R60 ;  /* 0x00000010b03c723c */ /* 0x040ff0000000183c */
[C---:B------:R-:W-:Y:S01]  /*9560*/  HMMA.16816.F32 R64, R176.reuse, R18, R64 ;  /* 0x00000012b040723c */ /* 0x040fe20000001840 */
[----:B------:R-:W4:Y:S07]  /*9570*/  LDSM.16.MT88.4 R16, [R250+0x5900] ;  /* 0x00590000fa10783b */ /* 0x000f2e0000004200 */
[C---:B-1----:R-:W-:Y:S08]  /*9580*/  HMMA.16816.F32 R68, R176.reuse, R4, R68 ;  /* 0x00000004b044723c */ /* 0x042ff00000001844 */
        /* <DEDUP_REMOVED lines=8> */
[C---:B----4-:R-:W-:Y:S08]  /*9610*/  HMMA.16816.F32 R92, R176.reuse, R16, R92 ;  /* 0x00000010b05c723c */ /* 0x050ff0000000185c */
[C---:B------:R-:W-:Y:S01]  /*9620*/  HMMA.16816.F32 R96, R176.reuse, R18, R96 ;  /* 0x00000012b060723c */ /* 0x040fe20000001860 */
[----:B------:R-:W4:Y:S07]  /*9630*/  LDSM.16.MT88.4 R16, [R250+0x7900] ;  /* 0x00790000fa10783b */ /* 0x000f2e0000004200 */
[C---:B-1----:R-:W-:Y:S08]  /*9640*/  HMMA.16816.F32 R100, R176.reuse, R4, R100 ;  /* 0x00000004b064723c */ /* 0x042ff00000001864 */
[C---:B------:R-:W-:Y:S08]  /*9650*/  HMMA.16816.F32 R104, R176.reuse, R6, R104 ;  /* 0x00000006b068723c */ /* 0x040ff00000001868 */
[C---:B--2---:R-:W-:Y:S08]  /*9660*/  HMMA.16816.F32 R108, R176.reuse, R8, R108 ;  /* 0x00000008b06c723c */ /* 0x044ff0000000186c */
[C---:B------:R-:W-:Y:S08]  /*9670*/  HMMA.16816.F32 R112, R176.reuse, R10, R112 ;  /* 0x0000000ab070723c */ /* 0x040ff00000001870 */
[C---:B---3--:R-:W-:Y:S08]  /*9680*/  HMMA.16816.F32 R116, R176.reuse, R12, R116 ;  /* 0x0000000cb074723c */ /* 0x048ff00000001874 */
[C---:B------:R-:W-:Y:S08]  /*9690*/  HMMA.16816.F32 R120, R176.reuse, R14, R120 ;  /* 0x0000000eb078723c */ /* 0x040ff00000001878 */
[C---:B----4-:R-:W-:Y:S08]  /*96a0*/  HMMA.16816.F32 R124, R176.reuse, R16, R124 ;  /* 0x00000010b07c723c */ /* 0x050ff0000000187c */
[----:B------:R-:W-:Y:S01]  /*96b0*/  HMMA.16816.F32 R128, R176, R18, R128 ;  /* 0x00000012b080723c */ /* 0x000fe20000001880 */
[----:B------:R-:W-:-:S07]  /*96c0*/  @P0 BRA `(.L_x_6) ;  /* 0xffffcab000000947 */ /* 0x000fce000383ffff */
.L_x_5:
[----:B--2---:R-:W2:Y:S04]  /*96d0*/  LDL.LU R3, [R1+0x1c] ;  /* 0x00001c0001037983 */ /* 0x004ea80000300800 */
[----:B------:R-:W3:Y:S01]  /*96e0*/  LDL.LU R0, [R1+0x40] ;  /* 0x0000400001007983 */ /* 0x000ee20000300800 */
[----:B------:R-:W-:-:S02]  /*96f0*/  MOV R16, 0xff800000 ;  /* 0xff80000000107802 */ /* 0x000fc40000000f00 */
[----:B------:R-:W-:Y:S02]  /*9700*/  MOV R17, 0xff800000 ;  /* 0xff80000000117802 */ /* 0x000fe40000000f00 */
[----:B------:R-:W-:Y:S01]  /*9710*/  PLOP3.LUT P2, PT, PT, PT, PT, 0x8, 0x0 ;  /* 0x000000000000781c */ /* 0x000fe20003f4e170 */
[----:B--2---:R-:W1:Y:S04]  /*9720*/  SHFL.BFLY PT, R6, R3, 0x2, 0x1f ;  /* 0x0c401f0003067f89 */ /* 0x004e6800000e0000 */
[----:B---3--:R-:W2:Y:S01]  /*9730*/  SHFL.BFLY PT, R7, R0, 0x2, 0x1f ;  /* 0x0c401f0000077f89 */ /* 0x008ea200000e0000 */
[----:B-1----:R-:W-:Y:S02]  /*9740*/  FADD.FTZ R6, R6, R3 ;  /* 0x0000000306067221 */ /* 0x002fe40000010000 */
[----:B--2---:R-:W-:-:S03]  /*9750*/  FADD.FTZ R7, R7, R0 ;  /* 0x0000000007077221 */ /* 0x004fc60000010000 */
[----:B------:R-:W1:Y:S04]  /*9760*/  SHFL.BFLY PT, R3, R6, 0x1, 0x1f ;  /* 0x0c201f0006037f89 */ /* 0x000e6800000e0000 */
[----:B------:R-:W2:Y:S01]  /*9770*/  SHFL.BFLY PT, R0, R7, 0x1, 0x1f ;  /* 0x0c201f0007007f89 */ /* 0x000ea200000e0000 */
[----:B-1----:R-:W-:Y:S01]  /*9780*/  FADD.FTZ R6, R6, R3 ;  /* 0x0000000306067221 */ /* 0x002fe20000010000 */
[----:B------:R-:W-:Y:S01]  /*9790*/  MOV R3, RZ ;  /* 0x000000ff00037202 */ /* 0x000fe20000000f00 */
[----:B--2---:R-:W-:-:S03]  /*97a0*/  FADD.FTZ R7, R0, R7 ;  /* 0x0000000700077221 */ /* 0x004fc60000010000 */
[----:B------:R-:W-:Y:S02]  /*97b0*/  FSETP.NE.FTZ.AND P1, PT, R6, RZ, PT ;  /* 0x000000ff0600720b */ /* 0x000fe40003f35000 */
[----:B------:R-:W-:Y:S02]  /*97c0*/  MOV R0, RZ ;  /* 0x000000ff00007202 */ /* 0x000fe40000000f00 */
[----:B------:R-:W-:-:S09]  /*97d0*/  FSETP.NE.FTZ.AND P0, PT, R7, RZ, PT ;  /* 0x000000ff0700720b */ /* 0x000fd20003f15000 */
[----:B------:R-:W1:Y:S01]  /*97e0*/  @P1 MUFU.RCP R3, R6 ;  /* 0x0000000600031308 */ /* 0x000e620000001000 */
[----:B------:R-:W-:-:S05]  /*97f0*/  @P1 MOV R4, 0x3f317218 ;  /* 0x3f31721800041802 */ /* 0x000fca0000000f00 */
[----:B------:R-:W-:Y:S02]  /*9800*/  @P1 FMUL.FTZ R5, R4, c[0x0][0x2d0] ;  /* 0x0000b40004051a20 */ /* 0x000fe40000410000 */
[----:B------:R-:W-:Y:S08]  /*9810*/  @P0 MUFU.RCP R0, R7 ;  /* 0x0000000700000308 */ /* 0x000ff00000001000 */
[----:B------:R-:W2:Y:S01]  /*9820*/  @P1 MUFU.LG2 R6, R6 ;  /* 0x0000000600061308 */ /* 0x000ea20000000c00 */
[----:B-1----:R-:W-:-:S02]  /*9830*/  FMUL.FTZ R164, R3, R164 ;  /* 0x000000a403a47220 */ /* 0x002fc40000410000 */
[C---:B------:R-:W-:Y:S02]  /*9840*/  FMUL.FTZ R165, R3.reuse, R165 ;  /* 0x000000a503a57220 */ /* 0x040fe40000410000 */
[C---:B------:R-:W-:Y:S02]  /*9850*/  FMUL.FTZ R160, R3.reuse, R160 ;  /* 0x000000a003a07220 */ /* 0x040fe40000410000 */
[C---:B------:R-:W-:Y:S01]  /*9860*/  FMUL.FTZ R161, R3.reuse, R161 ;  /* 0x000000a103a17220 */ /* 0x040fe20000410000 */
[----:B------:R-:W1:Y:S01]  /*9870*/  @P0 MUFU.LG2 R7, R7 ;  /* 0x0000000700070308 */ /* 0x000e620000000c00 */
[C---:B------:R-:W-:Y:S02]  /*9880*/  FMUL.FTZ R156, R3.reuse, R156 ;  /* 0x0000009c039c7220 */ /* 0x040fe40000410000 */
[C---:B------:R-:W-:Y:S02]  /*9890*/  FMUL.FTZ R157, R3.reuse, R157 ;  /* 0x0000009d039d7220 */ /* 0x040fe40000410000 */
[----:B------:R-:W-:-:S02]  /*98a0*/  FMUL.FTZ R152, R3, R152 ;  /* 0x0000009803987220 */ /* 0x000fc40000410000 */
[C---:B------:R-:W-:Y:S02]  /*98b0*/  FMUL.FTZ R153, R3.reuse, R153 ;  /* 0x0000009903997220 */ /* 0x040fe40000410000 */
[C---:B------:R-:W-:Y:S02]  /*98c0*/  FMUL.FTZ R148, R3.reuse, R148 ;  /* 0x0000009403947220 */ /* 0x040fe40000410000 */
[C---:B------:R-:W-:Y:S02]  /*98d0*/  FMUL.FTZ R149, R3.reuse, R149 ;  /* 0x0000009503957220 */ /* 0x040fe40000410000 */
        /* <DEDUP_REMOVED lines=53> */
[----:B------:R-:W-:Y:S01]  /*9c30*/  FMUL.FTZ R129, R3, R129 ;  /* 0x0000008103817220 */ /* 0x000fe20000410000 */
[----:B------:R-:W-:Y:S01]  /*9c40*/  @P0 MOV R3, 0x3f317218 ;  /* 0x3f31721800030802 */ /* 0x000fe20000000f00 */
[----:B--2---:R-:W-:Y:S02]  /*9c50*/  @P1 FMUL.FTZ R6, R6, 0.69314718246459960938 ;  /* 0x3f31721806061820 */ /* 0x004fe40000410000 */
[----:B-1----:R-:W-:Y:S02]  /*9c60*/  @P0 FMUL.FTZ R4, R7, 0.69314718246459960938 ;  /* 0x3f31721807040820 */ /* 0x002fe40000410000 */
[----:B------:R-:W-:-:S02]  /*9c70*/  @P0 FMUL.FTZ R3, R3, c[0x0][0x2d0] ;  /* 0x0000b40003030a20 */ /* 0x000fc40000410000 */
        /* <DEDUP_REMOVED lines=63> */
[----:B------:R-:W-:Y:S02]  /*a070*/  FMUL.FTZ R131, R0, R131 ;  /* 0x0000008300837220 */ /* 0x000fe40000410000 */
[----:B------:R-:W-:Y:S02]  /*a080*/  @P1 FFMA.FTZ R16, R5, R132, R6 ;  /* 0x0000008405101223 */ /* 0x000fe40000010006 */
[----:B------:R-:W-:-:S02]  /*a090*/  @P0 FFMA.FTZ R17, R3, R2, R4 ;  /* 0x0000000203110223 */ /* 0x000fc40000010004 */
.L_x_3:
[----:B------:R-:W-:Y:S05]  /*a0a0*/  @P2 BRA `(.L_x_9) ;  /* 0x00001fa000002947 */ /* 0x000fea0003800000 */
[----:B------:R-:W1:Y:S01]  /*a0b0*/  S2R R7, SR_TID.X ;  /* 0x0000000000077919 */ /* 0x000e620000002100 */
[----:B------:R-:W-:Y:S01]  /*a0c0*/  IMAD R0, RZ, RZ, -UR11 ;  /* 0x8000000bff007e24 */ /* 0x000fe2000f8e02ff */
[----:B------:R-:W-:Y:S01]  /*a0d0*/  ULDC.64 UR4, c[0x0][0x4d0] ;  /* 0x0001340000047ab9 */ /* 0x000fe20000000a00 */
[----:B------:R-:W-:Y:S01]  /*a0e0*/  MOV R20, c[0x0][0x4e8] ;  /* 0x00013a0000147a02 */ /* 0x000fe20000000f00 */
[----:B------:R-:W2:Y:S01]  /*a0f0*/  S2R R9, SR_CTAID.Y ;  /* 0x0000000000097919 */ /* 0x000ea20000002600 */
[----:B------:R-:W-:Y:S01]  /*a100*/  UIMAD.WIDE.U32 UR8, UR11, UR4, URZ ;  /* 0x000000040b0872a5 */ /* 0x000fe2000f8e003f */
[----:B------:R-:W-:Y:S01]  /*a110*/  BSSY B0, `(.L_x_10) ;  /* 0x0000130000007945 */ /* 0x000fe20003800000 */
[----:B------:R-:W-:Y:S01]  /*a120*/  USHF.R.S32.HI UR6, URZ, 0x1f, UR11 ;  /* 0x0000001f3f067899 */ /* 0x000fe2000801140b */
[----:B------:R-:W3:Y:S01]  /*a130*/  S2R R10, SR_CTAID.Z ;  /* 0x00000000000a7919 */ /* 0x000ee20000002700 */
[----:B------:R-:W-:-:S02]  /*a140*/  ISETP.NE.AND P1, PT, R20, 0x1, PT ;  /* 0x000000011400780c */ /* 0x000fc40003f25270 */
[----:B------:R-:W-:Y:S01]  /*a150*/  IMAD.U32 R2, RZ, RZ, UR8 ;  /* 0x00000008ff027e24 */ /* 0x000fe2000f8e00ff */
[----:B------:R-:W-:Y:S01]  /*a160*/  MOV R3, UR9 ;  /* 0x0000000900037c02 */ /* 0x000fe20008000f00 */
[----:B------:R-:W4:Y:S01]  /*a170*/  S2R R19, SR_CTAID.X ;  /* 0x0000000000137919 */ /* 0x000f220000002500 */
[----:B------:R-:W-:-:S04]  /*a180*/  UIMAD UR7, UR6, UR4, URZ ;  /* 0x00000004060772a4 */ /* 0x000fc8000f8e023f */
[----:B------:R-:W-:-:S03]  /*a190*/  UIMAD UR7, UR11, UR5, UR7 ;  /* 0x000000050b0772a4 */ /* 0x000fc6000f8e0207 */
[----:B------:R-:W-:Y:S02]  /*a1a0*/  ULDC.64 UR4, c[0x0][0x438] ;  /* 0x00010e0000047ab9 */ /* 0x000fe40000000a00 */
[----:B------:R-:W-:Y:S01]  /*a1b0*/  UIMAD.WIDE.U32 UR14, UR11, UR4, URZ ;  /* 0x000000040b0e72a5 */ /* 0x000fe2000f8e003f */
[----:B-1----:R-:W-:Y:S01]  /*a1c0*/  SHF.R.S32.HI R5, RZ, 0x1f, R7 ;  /* 0x0000001fff057819 */ /* 0x002fe20000011407 */
[----:B------:R-:W-:Y:S02]  /*a1d0*/  UIMAD UR4, UR6, UR4, URZ ;  /* 0x00000004060472a4 */ /* 0x000fe4000f8e023f */
[----:B------:R-:W-:Y:S01]  /*a1e0*/  UIADD3 UR7, UR9, UR7, URZ ;  /* 0x0000000709077290 */ /* 0x000fe2000fffe03f */
[----:B--2---:R-:W-:Y:S01]  /*a1f0*/  IMAD R9, R0, c[0x0][0x550], R9 ;  /* 0x0001540000097a24 */ /* 0x004fe200078e0209 */
[CC--:B------:R-:W-:Y:S01]  /*a200*/  LEA.HI R0, R5.reuse, R7.reuse, RZ, 0x5 ;  /* 0x0000000705007211 */ /* 0x0c0fe200078f28ff */
[----:B------:R-:W-:Y:S01]  /*a210*/  UIMAD UR4, UR11, UR5, UR4 ;  /* 0x000000050b0472a4 */ /* 0x000fe2000f8e0204 */
[----:B------:R-:W-:-:S02]  /*a220*/  LEA.HI R5, R5, R7, RZ, 0x2 ;  /* 0x0000000705057211 */ /* 0x000fc400078f10ff */
[----:B------:R-:W-:Y:S01]  /*a230*/  LOP3.LUT R4, R0, 0xffffffe0, RZ, 0xc0, !PT ;  /* 0xffffffe000047812 */ /* 0x000fe200078ec0ff */
[----:B------:R-:W-:Y:S01]  /*a240*/  UIADD3 UR4, UR15, UR4, URZ ;  /* 0x000000040f047290 */ /* 0x000fe2000fffe03f */
[--C-:B------:R-:W-:Y:S02]  /*a250*/  SHF.R.S32.HI R6, RZ, 0x5, R0.reuse ;  /* 0x00000005ff067819 */ /* 0x100fe40000011400 */
[----:B------:R-:W-:Y:S01]  /*a260*/  SHF.R.S32.HI R0, RZ, 0x1f, R0 ;  /* 0x0000001fff007819 */ /* 0x000fe20000011400 */
[----:B------:R-:W-:Y:S01]  /*a270*/  IMAD.IADD R14, R7, 0x1, -R4 ;  /* 0x00000001070e7824 */ /* 0x000fe200078e0a04 */
[----:B------:R-:W-:Y:S01]  /*a280*/  LOP3.LUT R3, R5, 0xfffffffc, RZ, 0xc0, !PT ;  /* 0xfffffffc05037812 */ /* 0x000fe200078ec0ff */
[----:B------:R-:W-:Y:S01]  /*a290*/  IMAD.MOV.U32 R4, RZ, RZ, R2 ;  /* 0x000000ffff047224 */ /* 0x000fe200078e0002 */
[----:B------:R-:W-:Y:S01]  /*a2a0*/  LEA.HI R0, R0, R6, RZ, 0x3 ;  /* 0x0000000600007211 */ /* 0x000fe200078f18ff */
[----:B------:R-:W-:Y:S01]  /*a2b0*/  IMAD.U32 R5, RZ, RZ, UR7 ;  /* 0x00000007ff057e24 */ /* 0x000fe2000f8e00ff */
[----:B------:R-:W-:Y:S01]  /*a2c0*/  IADD3 R7, -R3, R7, RZ ;  /* 0x0000000703077210 */ /* 0x000fe20007ffe1ff */
[----:B------:R-:W-:Y:S01]  /*a2d0*/  IMAD.U32 R3, RZ, RZ, UR15 ;  /* 0x0000000fff037e24 */ /* 0x000fe2000f8e00ff */
[----:B------:R-:W-:Y:S01]  /*a2e0*/  LOP3.LUT R0, R0, 0xffffff8, RZ, 0xc0, !PT ;  /* 0x0ffffff800007812 */ /* 0x000fe200078ec0ff */
[----:B---3--:R-:W-:Y:S01]  /*a2f0*/  IMAD.WIDE.U32 R4, R10, c[0x0][0x4d8], R4 ;  /* 0x000136000a047a25 */ /* 0x008fe200078e0004 */
[----:B------:R-:W-:-:S02]  /*a300*/  SHF.R.S32.HI R2, RZ, 0x1f, R14 ;  /* 0x0000001fff027819 */ /* 0x000fc4000001140e */
[----:B------:R-:W-:Y:S01]  /*a310*/  SHF.R.S32.HI R11, RZ, 0x1f, R10 ;  /* 0x0000001fff0b7819 */ /* 0x000fe2000001140a */
[----:B------:R-:W-:Y:S01]  /*a320*/  IMAD.IADD R8, R6, 0x1, -R0 ;  /* 0x0000000106087824 */ /* 0x000fe200078e0a00 */
[C---:B------:R-:W-:Y:S02]  /*a330*/  LEA.HI R0, R7.reuse, R7, RZ, 0x1 ;  /* 0x0000000707007211 */ /* 0x040fe400078f08ff */
[----:B------:R-:W-:Y:S01]  /*a340*/  LEA.HI R18, R2, R14, RZ, 0x2 ;  /* 0x0000000e02127211 */ /* 0x000fe200078f10ff */
[----:B------:R-:W-:Y:S01]  /*a350*/  IMAD.U32 R2, RZ, RZ, UR14 ;  /* 0x0000000eff027e24 */ /* 0x000fe2000f8e00ff */
[----:B------:R-:W-:Y:S02]  /*a360*/  LOP3.LUT R0, R0, 0x1ffffffe, RZ, 0xc0, !PT ;  /* 0x1ffffffe00007812 */ /* 0x000fe400078ec0ff */
[----:B------:R-:W-:Y:S02]  /*a370*/  SHF.R.S32.HI R6, RZ, 0x2, R18 ;  /* 0x00000002ff067819 */ /* 0x000fe40000011412 */
[----:B------:R-:W-:Y:S01]  /*a380*/  MOV R3, UR4 ;  /* 0x0000000400037c02 */ /* 0x000fe20008000f00 */
[----:B------:R-:W-:-:S02]  /*a390*/  IMAD.IADD R0, R7, 0x1, -R0 ;  /* 0x0000000107007824 */ /* 0x000fc400078e0a00 */
[----:B------:R-:W-:Y:S02]  /*a3a0*/  IMAD R15, R8, 0x10, R6 ;  /* 0x00000010080f7824 */ /* 0x000fe400078e0206 */
[C---:B------:R-:W-:Y:S02]  /*a3b0*/  IMAD R7, R11.reuse, c[0x0][0x4d8], RZ ;  /* 0x000136000b077a24 */ /* 0x040fe400078e02ff */
[----:B------:R-:W-:Y:S01]  /*a3c0*/  IMAD R6, R11, c[0x0][0x440], RZ ;  /* 0x000110000b067a24 */ /* 0x000fe200078e02ff */
[----:B------:R-:W-:Y:S01]  /*a3d0*/  LEA R0, R0, R15, 0x3 ;  /* 0x0000000f00007211 */ /* 0x000fe200078e18ff */
[C---:B------:R-:W-:Y:S02]  /*a3e0*/  IMAD R7, R10.reuse, c[0x0][0x4dc], R7 ;  /* 0x000137000a077a24 */ /* 0x040fe400078e0207 */
[----:B------:R-:W-:Y:S02]  /*a3f0*/  IMAD R6, R10, c[0x0][0x444], R6 ;  /* 0x000111000a067a24 */ /* 0x000fe400078e0206 */
[----:B----4-:R-:W-:Y:S01]  /*a400*/  IMAD R8, R19, 0x80, R0 ;  /* 0x0000008013087824 */ /* 0x010fe200078e0200 */
[----:B------:R-:W-:Y:S01]  /*a410*/  SHF.R.S32.HI R0, RZ, 0x1f, R9 ;  /* 0x0000001fff007819 */ /* 0x000fe20000011409 */
[----:B------:R-:W-:-:S02]  /*a420*/  IMAD.IADD R5, R5, 0x1, R7 ;  /* 0x0000000105057824 */ /* 0x000fc400078e0207 */
[----:B------:R-:W-:-:S04]  /*a430*/  @P1 IMAD.HI.U32 R7, R8, c[0x0][0x4ec], RZ ;  /* 0x00013b0008071a27 */ /* 0x000fc800078e00ff */
[----:B------:R-:W-:-:S04]  /*a440*/  IMAD.WIDE.U32 R2, R10, c[0x0][0x440], R2 ;  /* 0x000110000a027a25 */ /* 0x000fc800078e0002 */
[----:B------:R-:W-:Y:S01]  /*a450*/  IMAD.MOV.U32 R10, RZ, RZ, R8 ;  /* 0x000000ffff0a7224 */ /* 0x000fe200078e0008 */
[----:B------:R-:W-:Y:S02]  /*a460*/  @P1 SHF.R.U32.HI R10, RZ, c[0x0][0x4f0], R7 ;  /* 0x00013c00ff0a1a19 */ /* 0x000fe40000011607 */
[----:B------:R-:W-:Y:S01]  /*a470*/  IADD3 R3, R3, R6, RZ ;  /* 0x0000000603037210 */ /* 0x000fe20007ffe0ff */
[C---:B------:R-:W-:Y:S02]  /*a480*/  IMAD R6, R0.reuse, c[0x0][0x4e0], RZ ;  /* 0x0001380000067a24 */ /* 0x040fe400078e02ff */
[----:B------:R-:W-:Y:S02]  /*a490*/  IMAD R0, R0, c[0x0][0x448], RZ ;  /* 0x0001120000007a24 */ /* 0x000fe400078e02ff */
[----:B------:R-:W-:Y:S02]  /*a4a0*/  IMAD.MOV R11, RZ, RZ, -R10 ;  /* 0x000000ffff0b7224 */ /* 0x000fe400078e0a0a */
[----:B------:R-:W-:-:S02]  /*a4b0*/  IMAD R13, R9, c[0x0][0x4e4], R6 ;  /* 0x00013900090d7a24 */ /* 0x000fc400078e0206 */
[----:B------:R-:W-:-:S04]  /*a4c0*/  IMAD.WIDE.U32 R6, R9, c[0x0][0x448], R2 ;  /* 0x0001120009067a25 */ /* 0x000fc800078e0002 */
[C---:B------:R-:W-:Y:S01]  /*a4d0*/  IMAD R12, R9.reuse, c[0x0][0x44c], R0 ;  /* 0x00011300090c7a24 */ /* 0x040fe200078e0200 */
[----:B------:R-:W-:Y:S01]  /*a4e0*/  MOV R0, R8 ;  /* 0x0000000800007202 */ /* 0x000fe20000000f00 */
[----:B------:R-:W-:-:S04]  /*a4f0*/  IMAD.WIDE.U32 R2, R9, c[0x0][0x4e0], R4 ;  /* 0x0001380009027a25 */ /* 0x000fc800078e0004 */
[----:B------:R-:W-:Y:S01]  /*a500*/  IMAD R9, R11, c[0x0][0x4e8], R8 ;  /* 0x00013a000b097a24 */ /* 0x000fe200078e0208 */
[----:B------:R-:W-:Y:S01]  /*a510*/  SHF.R.S32.HI R11, RZ, 0x1f, R10 ;  /* 0x0000001fff0b7819 */ /* 0x000fe2000001140a */
[----:B------:R-:W-:Y:S01]  /*a520*/  @P1 IMAD.HI.U32 R4, R8, c[0x0][0x4ec], RZ ;  /* 0x00013b0008041a27 */ /* 0x000fe200078e00ff */
[----:B------:R-:W-:Y:S01]  /*a530*/  BAR.SYNC.DEFER_BLOCKING 0x1, 0x100 ;  /* 0x0044000000007b1d */ /* 0x000fe20000010000 */
[----:B------:R-:W-:Y:S02]  /*a540*/  IADD3 R2, P0, R10, R2, RZ ;  /* 0x000000020a027210 */ /* 0x000fe40007f1e0ff */
[----:B------:R-:W-:Y:S01]  /*a550*/  IMAD.IADD R5, R7, 0x1, R12 ;  /* 0x0000000107057824 */ /* 0x000fe200078e020c */
[----:B------:R-:W-:Y:S02]  /*a560*/  SHF.R.S32.HI R7, RZ, 0x1f, R9 ;  /* 0x0000001fff077819 */ /* 0x000fe40000011409 */
[----:B------:R-:W-:Y:S02]  /*a570*/  @P1 SHF.R.U32.HI R0, RZ, c[0x0][0x4f0], R4 ;  /* 0x00013c00ff001a19 */ /* 0x000fe40000011604 */
[----:B------:R-:W-:Y:S01]  /*a580*/  IADD3.X R3, R11, R3, R13, P0, !PT ;  /* 0x000000030b037210 */ /* 0x000fe200007fe40d */
[----:B------:R-:W-:Y:S01]  /*a590*/  IMAD R11, R19, 0x80, R15 ;  /* 0x00000080130b7824 */ /* 0x000fe200078e020f */
[----:B------:R-:W-:Y:S01]  /*a5a0*/  MOV R4, R6 ;  /* 0x0000000600047202 */ /* 0x000fe20000000f00 */
[----:B------:R-:W-:Y:S01]  /*a5b0*/  IMAD R6, R7, c[0x0][0x4c8], RZ ;  /* 0x0001320007067a24 */ /* 0x000fe200078e02ff */
[----:B------:R-:W-:Y:S01]  /*a5c0*/  SHF.R.S32.HI R7, RZ, 0x1f, R0 ;  /* 0x0000001fff077819 */ /* 0x000fe20000011400 */
[----:B------:R-:W-:-:S04]  /*a5d0*/  IMAD.WIDE.U32 R2, R9, c[0x0][0x4c8], R2 ;  /* 0x0001320009027a25 */ /* 0x000fc800078e0002 */
[----:B------:R-:W-:Y:S02]  /*a5e0*/  IMAD.MOV R10, RZ, RZ, -R0 ;  /* 0x000000ffff0a7224 */ /* 0x000fe400078e0a00 */
[----:B------:R-:W-:Y:S01]  /*a5f0*/  IMAD R9, R9, c[0x0][0x4cc], R6 ;  /* 0x0001330009097a24 */ /* 0x000fe200078e0206 */
[----:B------:R-:W-:Y:S01]  /*a600*/  LEA R6, P0, R2, c[0x0][0x4a8], 0x2 ;  /* 0x00012a0002067a11 */ /* 0x000fe200078010ff */
[----:B------:R-:W-:Y:S02]  /*a610*/  IMAD R10, R10, c[0x0][0x4e8], R8 ;  /* 0x00013a000a0a7a24 */ /* 0x000fe400078e0208 */
[----:B------:R-:W-:Y:S01]  /*a620*/  IMAD R7, R7, c[0x0][0x430], RZ ;  /* 0x00010c0007077a24 */ /* 0x000fe200078e02ff */
[----:B------:R-:W-:Y:S01]  /*a630*/  IADD3 R3, R3, R9, RZ ;  /* 0x0000000903037210 */ /* 0x000fe20007ffe0ff */
[----:B------:R-:W-:Y:S01]  /*a640*/  IMAD.WIDE.U32 R4, R0, c[0x0][0x430], R4 ;  /* 0x00010c0000047a25 */ /* 0x000fe200078e0004 */
[----:B------:R-:W-:Y:S02]  /*a650*/  SHFL.IDX PT, R8, R6, RZ, 0x1c1f ;  /* 0x001c1fff06087589 */ /* 0x000fe400000e0000 */
[----:B------:R-:W-:Y:S01]  /*a660*/  LEA.HI.X R2, R2, c[0x0][0x4ac], R3, 0x2, P0 ;  /* 0x00012b0002027a11 */ /* 0x000fe200000f1403 */
[----:B------:R-:W-:Y:S01]  /*a670*/  IMAD R0, R0, c[0x0][0x434], R7 ;  /* 0x00010d0000007a24 */ /* 0x000fe200078e0207 */
[----:B------:R-:W-:Y:S01]  /*a680*/  SHF.R.S32.HI R7, RZ, 0x1f, R10 ;  /* 0x0000001fff077819 */ /* 0x000fe2000001140a */
[----:B------:R-:W-:Y:S01]  /*a690*/  SHFL.IDX PT, R6, R6, 0x1, 0x1c1f ;  /* 0x003c1f0006067f89 */ /* 0x000fe200000e0000 */
[----:B------:R-:W-:-:S02]  /*a6a0*/  LOP3.LUT P0, RZ, R14, 0x3, RZ, 0xc0, !PT ;  /* 0x000000030eff7812 */ /* 0x000fc4000780c0ff */
[----:B------:R-:W-:Y:S01]  /*a6b0*/  IADD3 R3, R5, R0, RZ ;  /* 0x0000000005037210 */ /* 0x000fe20007ffe0ff */
[----:B------:R-:W-:Y:S01]  /*a6c0*/  IMAD R0, R7, c[0x0][0x428], RZ ;  /* 0x00010a0007007a24 */ /* 0x000fe200078e02ff */
[----:B------:R-:W1:Y:S01]  /*a6d0*/  SHFL.IDX PT, R9, R2, RZ, 0x1c1f ;  /* 0x001c1fff02097589 */ /* 0x000e6200000e0000 */
[----:B------:R-:W-:Y:S02]  /*a6e0*/  IMAD R5, R20, c[0x0][0x388], RZ ;  /* 0x0000e20014057a24 */ /* 0x000fe400078e02ff */
[----:B------:R-:W-:Y:S01]  /*a6f0*/  IMAD R0, R10, c[0x0][0x42c], R0 ;  /* 0x00010b000a007a24 */ /* 0x000fe200078e0200 */
[----:B------:R2:W3:Y:S02]  /*a700*/  SHFL.IDX PT, R7, R2, 0x1, 0x1c1f ;  /* 0x003c1f0002077f89 */ /* 0x0004e400000e0000 */
[----:B------:R-:W-:-:S13]  /*a710*/  ISETP.GE.OR P2, PT, R11, R5, P0 ;  /* 0x000000050b00720c */ /* 0x000fda0000746670 */
[----:B-1----:R1:W-:Y:S01]  /*a720*/  @!P2 ST.E [R8.64], R16 ;  /* 0x000000100800a985 */ /* 0x0023e2000c10190c */
[----:B--2---:R-:W-:Y:S01]  /*a730*/  IMAD.MOV.U32 R2, RZ, RZ, R4 ;  /* 0x000000ffff027224 */ /* 0x004fe200078e0004 */
[----:B------:R-:W-:-:S03]  /*a740*/  IADD3 R4, R11, 0x8, RZ ;  /* 0x000000080b047810 */ /* 0x000fc60007ffe0ff */
[----:B------:R-:W-:Y:S01]  /*a750*/  IMAD.WIDE.U32 R2, R10, c[0x0][0x428], R2 ;  /* 0x00010a000a027a25 */ /* 0x000fe200078e0002 */
[----:B------:R-:W-:-:S04]  /*a760*/  ISETP.GE.OR P0, PT, R4, R5, P0 ;  /* 0x000000050400720c */ /* 0x000fc80000706670 */
[----:B------:R-:W-:Y:S02]  /*a770*/  IADD3 R0, R3, R0, RZ ;  /* 0x0000000003007210 */ /* 0x000fe40007ffe0ff */
[----:B------:R-:W-:-:S04]  /*a780*/  LEA R20, P1, R2, c[0x0][0x400], 0x2 ;  /* 0x0001000002147a11 */ /* 0x000fc800078210ff */
[----:B------:R-:W-:Y:S02]  /*a790*/  LEA.HI.X R19, R2, c[0x0][0x404], R0, 0x2, P1 ;  /* 0x0001010002137a11 */ /* 0x000fe400008f1400 */
[----:B------:R-:W-:Y:S01]  /*a7a0*/  LOP3.LUT R0, R18, 0x7ffffffc, RZ, 0xc0, !PT ;  /* 0x7ffffffc12007812 */ /* 0x000fe200078ec0ff */
[----:B---3--:R2:W-:Y:S01]  /*a7b0*/  @!P0 ST.E [R6.64], R17 ;  /* 0x0000001106008985 */ /* 0x0085e2000c10190c */
[-C--:B------:R-:W-:Y:S02]  /*a7c0*/  ISETP.GE.AND P0, PT, R11, R5.reuse, PT ;  /* 0x000000050b00720c */ /* 0x080fe40003f06270 */
[----:B------:R-:W-:Y:S01]  /*a7d0*/  ISETP.GE.AND P1, PT, R4, R5, PT ;  /* 0x000000050400720c */ /* 0x000fe20003f26270 */
[----:B------:R-:W-:Y:S01]  /*a7e0*/  IMAD.IADD R0, R14, 0x1, -R0 ;  /* 0x000000010e007824 */ /* 0x000fe200078e0a00 */
[----:B------:R2:W3:Y:S02]  /*a7f0*/  SHFL.IDX PT, R2, R20, RZ, 0x1c1f ;  /* 0x001c1fff14027589 */ /* 0x0004e400000e0000 */
[----:B-1----:R-:W-:-:S02]  /*a800*/  P2R R16, PR, RZ, 0x2 ;  /* 0x00000002ff107803 */ /* 0x002fc40000000000 */
[----:B------:R2:W1:Y:S01]  /*a810*/  SHFL.IDX PT, R3, R19, RZ, 0x1c1f ;  /* 0x001c1fff13037589 */ /* 0x00046200000e0000 */
[----:B------:R-:W-:-:S04]  /*a820*/  SHF.L.U32 R0, R0, 0x1, RZ ;  /* 0x0000000100007819 */ /* 0x000fc800000006ff */
[----:B------:R-:W-:Y:S05]  /*a830*/  @P0 BRA `(.L_x_11) ;  /* 0x00000bd000000947 */ /* 0x000fea0003800000 */
[C---:B------:R-:W-:Y:S02]  /*a840*/  ISETP.GE.AND P0, PT, R0.reuse, c[0x0][0x3c8], PT ;  /* 0x0000f20000007a0c */ /* 0x040fe40003f06270 */
[C---:B------:R-:W-:Y:S02]  /*a850*/  IADD3 R5, R0.reuse, 0x8, RZ ;  /* 0x0000000800057810 */ /* 0x040fe40007ffe0ff */
[----:B------:R-:W-:Y:S02]  /*a860*/  IADD3 R4, R0, 0x10, RZ ;  /* 0x0000001000047810 */ /* 0x000fe40007ffe0ff */
[----:B------:R-:W-:Y:S02]  /*a870*/  ISETP.GE.AND P5, PT, R5, c[0x0][0x3c8], PT ;  /* 0x0000f20005007a0c */ /* 0x000fe40003fa6270 */
[----:B------:R-:W-:Y:S02]  /*a880*/  ISETP.GE.AND P4, PT, R4, c[0x0][0x3c8], PT ;  /* 0x0000f20004007a0c */ /* 0x000fe40003f86270 */
[----:B------:R-:W-:-:S02]  /*a890*/  IADD3 R8, R0, 0x18, RZ ;  /* 0x0000001800087810 */ /* 0x000fc40007ffe0ff */
[C---:B------:R-:W-:Y:S01]  /*a8a0*/  IADD3 R10, R0.reuse, 0x20, RZ ;  /* 0x00000020000a7810 */ /* 0x040fe20007ffe0ff */
[C---:B-123--:R-:W-:Y:S01]  /*a8b0*/  @!P0 IMAD.WIDE R6, R0.reuse, 0x4, R2 ;  /* 0x0000000400068825 */ /* 0x04efe200078e0202 */
[C---:B------:R-:W-:Y:S02]  /*a8c0*/  IADD3 R11, R0.reuse, 0x28, RZ ;  /* 0x00000028000b7810 */ /* 0x040fe40007ffe0ff */
[----:B------:R-:W-:Y:S02]  /*a8d0*/  IADD3 R9, R0, 0x30, RZ ;  /* 0x0000003000097810 */ /* 0x000fe40007ffe0ff */
[----:B------:R1:W-:Y:S01]  /*a8e0*/  @!P0 ST.E.64 [R6.64], R164 ;  /* 0x000000a406008985 */ /* 0x0003e2000c101b0c */
[----:B------:R-:W-:Y:S02]  /*a8f0*/  ISETP.GE.AND P3, PT, R8, c[0x0][0x3c8], PT ;  /* 0x0000f20008007a0c */ /* 0x000fe40003f66270 */
[----:B------:R-:W-:Y:S02]  /*a900*/  @!P4 LEA.HI R4, R4, R4, RZ, 0x1 ;  /* 0x000000040404c211 */ /* 0x000fe400078f08ff */
[----:B------:R-:W-:-:S02]  /*a910*/  ISETP.GE.AND P2, PT, R10, c[0x0][0x3c8], PT ;  /* 0x0000f2000a007a0c */ /* 0x000fc40003f46270 */
[----:B------:R-:W-:Y:S02]  /*a920*/  @!P4 LOP3.LUT R4, R4, 0xfffffffe, RZ, 0xc0, !PT ;  /* 0xfffffffe0404c812 */ /* 0x000fe400078ec0ff */
[----:B------:R-:W-:Y:S02]  /*a930*/  ISETP.GE.AND P1, PT, R11, c[0x0][0x3c8], PT ;  /* 0x0000f2000b007a0c */ /* 0x000fe40003f26270 */
[----:B------:R-:W-:Y:S02]  /*a940*/  ISETP.GE.AND P0, PT, R9, c[0x0][0x3c8], PT ;  /* 0x0000f20009007a0c */ /* 0x000fe40003f06270 */
[C---:B------:R-:W-:Y:S02]  /*a950*/  IADD3 R13, R0.reuse, 0x38, RZ ;  /* 0x00000038000d7810 */ /* 0x040fe40007ffe0ff */
[----:B------:R-:W-:Y:S02]  /*a960*/  IADD3 R12, R0, 0x40, RZ ;  /* 0x00000040000c7810 */ /* 0x000fe40007ffe0ff */
[----:B-1----:R-:W-:Y:S01]  /*a970*/  @!P5 LEA.HI R6, R5, R5, RZ, 0x1 ;  /* 0x000000050506d211 */ /* 0x002fe200078f08ff */
[----:B------:R-:W-:-:S03]  /*a980*/  @!P4 IMAD.WIDE R4, R4, 0x4, R2 ;  /* 0x000000040404c825 */ /* 0x000fc600078e0202 */
[----:B------:R-:W-:-:S05]  /*a990*/  @!P5 LOP3.LUT R6, R6, 0xfffffffe, RZ, 0xc0, !PT ;  /* 0xfffffffe0606d812 */ /* 0x000fca00078ec0ff */
[----:B------:R-:W-:-:S05]  /*a9a0*/  @!P5 IMAD.WIDE R6, R6, 0x4, R2 ;  /* 0x000000040606d825 */ /* 0x000fca00078e0202 */
[----:B------:R1:W-:Y:S01]  /*a9b0*/  @!P5 ST.E.64 [R6.64], R160 ;  /* 0x000000a00600d985 */ /* 0x0003e2000c101b0c */
[----:B------:R-:W-:-:S03]  /*a9c0*/  ISETP.GE.AND P5, PT, R13, c[0x0][0x3c8], PT ;  /* 0x0000f2000d007a0c */ /* 0x000fc60003fa6270 */
[----:B------:R2:W-:Y:S01]  /*a9d0*/  @!P4 ST.E.64 [R4.64], R156 ;  /* 0x0000009c0400c985 */ /* 0x0005e2000c101b0c */
[----:B------:R-:W-:Y:S02]  /*a9e0*/  ISETP.GE.AND P4, PT, R12, c[0x0][0x3c8], PT ;  /* 0x0000f2000c007a0c */ /* 0x000fe40003f86270 */
[----:B-1----:R-:W-:Y:S02]  /*a9f0*/  @!P2 LEA.HI R7, R10, R10, RZ, 0x1 ;  /* 0x0000000a0a07a211 */ /* 0x002fe400078f08ff */
[----:B------:R-:W-:Y:S02]  /*aa00*/  @!P1 LEA.HI R6, R11, R11, RZ, 0x1 ;  /* 0x0000000b0b069211 */ /* 0x000fe400078f08ff */
[----:B--2---:R-:W-:Y:S02]  /*aa10*/  @!P3 LEA.HI R4, R8, R8, RZ, 0x1 ;  /* 0x000000080804b211 */ /* 0x004fe400078f08ff */
[----:B------:R-:W-:Y:S02]  /*aa20*/  @!P0 LEA.HI R5, R9, R9, RZ, 0x1 ;  /* 0x0000000909058211 */ /* 0x000fe400078f08ff */
[----:B------:R-:W-:-:S02]  /*aa30*/  @!P3 LOP3.LUT R4, R4, 0xfffffffe, RZ, 0xc0, !PT ;  /* 0xfffffffe0404b812 */ /* 0x000fc400078ec0ff */
[----:B------:R-:W-:Y:S02]  /*aa40*/  @!P2 LOP3.LUT R7, R7, 0xfffffffe, RZ, 0xc0, !PT ;  /* 0xfffffffe0707a812 */ /* 0x000fe400078ec0ff */
[----:B------:R-:W-:Y:S01]  /*aa50*/  @!P1 LOP3.LUT R6, R6, 0xfffffffe, RZ, 0xc0, !PT ;  /* 0xfffffffe06069812 */ /* 0x000fe200078ec0ff */
[----:B------:R-:W-:Y:S01]  /*aa60*/  @!P3 IMAD.WIDE R10, R4, 0x4, R2 ;  /* 0x00000004040ab825 */ /* 0x000fe200078e0202 */
[----:B------:R-:W-:-:S03]  /*aa70*/  @!P0 LOP3.LUT R5, R5, 0xfffffffe, RZ, 0xc0, !PT ;  /* 0xfffffffe05058812 */ /* 0x000fc600078ec0ff */
[--C-:B------:R-:W-:Y:S01]  /*aa80*/  @!P2 IMAD.WIDE R8, R7, 0x4, R2.reuse ;  /* 0x000000040708a825 */ /* 0x100fe200078e0202 */
[----:B------:R1:W-:Y:S03]  /*aa90*/  @!P3 ST.E.64 [R10.64], R152 ;  /* 0x000000980a00b985 */ /* 0x0003e6000c101b0c */
[--C-:B------:R-:W-:Y:S01]  /*aaa0*/  @!P1 IMAD.WIDE R6, R6, 0x4, R2.reuse ;  /* 0x0000000406069825 */ /* 0x100fe200078e0202 */
[----:B------:R2:W-:Y:S03]  /*aab0*/  @!P2 ST.E.64 [R8.64], R148 ;  /* 0x000000940800a985 */ /* 0x0005e6000c101b0c */
[----:B------:R-:W-:Y:S01]  /*aac0*/  @!P0 IMAD.WIDE R4, R5, 0x4, R2 ;  /* 0x0000000405048825 */ /* 0x000fe200078e0202 */
[----:B------:R3:W-:Y:S04]  /*aad0*/  @!P1 ST.E.64 [R6.64], R144 ;  /* 0x0000009006009985 */ /* 0x0007e8000c101b0c */
[----:B------:R4:W-:Y:S01]  /*aae0*/  @!P0 ST.E.64 [R4.64], R140 ;  /* 0x0000008c04008985 */ /* 0x0009e2000c101b0c */
[----:B-1----:R-:W-:-:S02]  /*aaf0*/  IADD3 R10, R0, 0x58, RZ ;  /* 0x00000058000a7810 */ /* 0x002fc40007ffe0ff */
[C---:B------:R-:W-:Y:S02]  /*ab00*/  IADD3 R11, R0.reuse, 0x60, RZ ;  /* 0x00000060000b7810 */ /* 0x040fe40007ffe0ff */
[C---:B--2---:R-:W-:Y:S02]  /*ab10*/  IADD3 R8, R0.reuse, 0x48, RZ ;  /* 0x0000004800087810 */ /* 0x044fe40007ffe0ff */
[----:B------:R-:W-:Y:S02]  /*ab20*/  IADD3 R9, R0, 0x50, RZ ;  /* 0x0000005000097810 */ /* 0x000fe40007ffe0ff */
[----:B---3--:R-:W-:Y:S02]  /*ab30*/  @!P5 LEA.HI R6, R13, R13, RZ, 0x1 ;  /* 0x0000000d0d06d211 */ /* 0x008fe400078f08ff */
[----:B------:R-:W-:Y:S02]  /*ab40*/  ISETP.GE.AND P3, PT, R8, c[0x0][0x3c8], PT ;  /* 0x0000f20008007a0c */ /* 0x000fe40003f66270 */
[----:B----4-:R-:W-:-:S02]  /*ab50*/  @!P4 LEA.HI R4, R12, R12, RZ, 0x1 ;  /* 0x0000000c0c04c211 */ /* 0x010fc400078f08ff */
[----:B------:R-:W-:Y:S02]  /*ab60*/  @!P5 LOP3.LUT R6, R6, 0xfffffffe, RZ, 0xc0, !PT ;  /* 0xfffffffe0606d812 */ /* 0x000fe400078ec0ff */
[----:B------:R-:W-:Y:S02]  /*ab70*/  ISETP.GE.AND P2, PT, R9, c[0x0][0x3c8], PT ;  /* 0x0000f20009007a0c */ /* 0x000fe40003f46270 */
[----:B------:R-:W-:Y:S01]  /*ab80*/  @!P4 LOP3.LUT R4, R4, 0xfffffffe, RZ, 0xc0, !PT ;  /* 0xfffffffe0404c812 */ /* 0x000fe200078ec0ff */
[--C-:B------:R-:W-:Y:S01]  /*ab90*/  @!P5 IMAD.WIDE R6, R6, 0x4, R2.reuse ;  /* 0x000000040606d825 */ /* 0x100fe200078e0202 */
[----:B------:R-:W-:Y:S02]  /*aba0*/  ISETP.GE.AND P1, PT, R10, c[0x0][0x3c8], PT ;  /* 0x0000f2000a007a0c */ /* 0x000fe40003f26270 */
[----:B------:R-:W-:Y:S01]  /*abb0*/  ISETP.GE.AND P0, PT, R11, c[0x0][0x3c8], PT ;  /* 0x0000f2000b007a0c */ /* 0x000fe20003f06270 */
[----:B------:R-:W-:Y:S01]  /*abc0*/  @!P4 IMAD.WIDE R4, R4, 0x4, R2 ;  /* 0x000000040404c825 */ /* 0x000fe200078e0202 */
[----:B------:R1:W-:Y:S01]  /*abd0*/  @!P5 ST.E.64 [R6.64], R136 ;  /* 0x000000880600d985 */ /* 0x0003e2000c101b0c */
[----:B------:R-:W-:-:S02]  /*abe0*/  IADD3 R13, R0, 0x68, RZ ;  /* 0x00000068000d7810 */ /* 0x000fc40007ffe0ff */
[----:B------:R-:W-:Y:S01]  /*abf0*/  IADD3 R12, R0, 0x70, RZ ;  /* 0x00000070000c7810 */ /* 0x000fe20007ffe0ff */
[----:B------:R2:W-:Y:S01]  /*ac00*/  @!P4 ST.E.64 [R4.64], R36 ;  /* 0x000000240400c985 */ /* 0x0005e2000c101b0c */
[----:B------:R-:W-:Y:S02]  /*ac10*/  ISETP.GE.AND P5, PT, R13, c[0x0][0x3c8], PT ;  /* 0x0000f2000d007a0c */ /* 0x000fe40003fa6270 */
[----:B------:R-:W-:Y:S02]  /*ac20*/  ISETP.GE.AND P4, PT, R12, c[0x0][0x3c8], PT ;  /* 0x0000f2000c007a0c */ /* 0x000fe40003f86270 */
[----:B-1----:R-:W-:Y:S02]  /*ac30*/  @!P2 LEA.HI R7, R9, R9, RZ, 0x1 ;  /* 0x000000090907a211 */ /* 0x002fe400078f08ff */
[----:B------:R-:W-:Y:S02]  /*ac40*/  @!P1 LEA.HI R6, R10, R10, RZ, 0x1 ;  /* 0x0000000a0a069211 */ /* 0x000fe400078f08ff */
[----:B--2---:R-:W-:-:S02]  /*ac50*/  @!P3 LEA.HI R4, R8, R8, RZ, 0x1 ;  /* 0x000000080804b211 */ /* 0x004fc400078f08ff */
[----:B------:R-:W-:Y:S02]  /*ac60*/  @!P0 LEA.HI R5, R11, R11, RZ, 0x1 ;  /* 0x0000000b0b058211 */ /* 0x000fe400078f08ff */
[----:B------:R-:W-:Y:S02]  /*ac70*/  @!P3 LOP3.LUT R4, R4, 0xfffffffe, RZ, 0xc0, !PT ;  /* 0xfffffffe0404b812 */ /* 0x000fe400078ec0ff */
        /* <DEDUP_REMOVED lines=18> */
[----:B------:R-:W-:Y:S02]  /*ada0*/  ISETP.GE.AND P2, PT, R9, c[0x0][0x3c8], PT ;  /* 0x0000f20009007a0c */ /* 0x000fe40003f46270 */
[----:B------:R-:W-:Y:S02]  /*adb0*/  @!P5 LOP3.LUT R6, R6, 0xfffffffe, RZ, 0xc0, !PT ;  /* 0xfffffffe0606d812 */ /* 0x000fe400078ec0ff */
[----:B------:R-:W-:Y:S02]  /*adc0*/  @!P4 LOP3.LUT R4, R4, 0xfffffffe, RZ, 0xc0, !PT ;  /* 0xfffffffe0404c812 */ /* 0x000fe400078ec0ff */
[----:B------:R-:W-:Y:S01]  /*add0*/  ISETP.GE.AND P1, PT, R10, c[0x0][0x3c8], PT ;  /* 0x0000f2000a007a0c */ /* 0x000fe20003f26270 */
[--C-:B------:R-:W-:Y:S01]  /*ade0*/  @!P5 IMAD.WIDE R6, R6, 0x4, R2.reuse ;  /* 0x000000040606d825 */ /* 0x100fe200078e0202 */
[----:B------:R-:W-:Y:S02]  /*adf0*/  ISETP.GE.AND P0, PT, R11, c[0x0][0x3c8], PT ;  /* 0x0000f2000b007a0c */ /* 0x000fe40003f06270 */
[----:B------:R-:W-:Y:S01]  /*ae00*/  IADD3 R12, R0, 0x98, RZ ;  /* 0x00000098000c7810 */ /* 0x000fe20007ffe0ff */
[----:B------:R-:W-:Y:S01]  /*ae10*/  @!P4 IMAD.WIDE R4, R4, 0x4, R2 ;  /* 0x000000040404c825 */ /* 0x000fe200078e0202 */
[----:B------:R1:W-:Y:S01]  /*ae20*/  @!P5 ST.E.64 [R6.64], R56 ;  /* 0x000000380600d985 */ /* 0x0003e2000c101b0c */
[----:B------:R-:W-:-:S02]  /*ae30*/  IADD3 R13, R0, 0xa0, RZ ;  /* 0x000000a0000d7810 */ /* 0x000fc40007ffe0ff */
[----:B------:R-:W-:Y:S01]  /*ae40*/  ISETP.GE.AND P5, PT, R12, c[0x0][0x3c8], PT ;  /* 0x0000f2000c007a0c */ /* 0x000fe20003fa6270 */
[----:B------:R2:W-:Y:S01]  /*ae50*/  @!P4 ST.E.64 [R4.64], R60 ;  /* 0x0000003c0400c985 */ /* 0x0005e2000c101b0c */
[----:B------:R-:W-:Y:S02]  /*ae60*/  ISETP.GE.AND P6, PT, R13, c[0x0][0x3c8], PT ;  /* 0x0000f2000d007a0c */ /* 0x000fe40003fc6270 */
[----:B-1----:R-:W-:Y:S02]  /*ae70*/  @!P2 LEA.HI R7, R9, R9, RZ, 0x1 ;  /* 0x000000090907a211 */ /* 0x002fe400078f08ff */
[----:B------:R-:W-:Y:S02]  /*ae80*/  @!P1 LEA.HI R6, R10, R10, RZ, 0x1 ;  /* 0x0000000a0a069211 */ /* 0x000fe400078f08ff */
[----:B--2---:R-:W-:Y:S02]  /*ae90*/  @!P3 LEA.HI R4, R8, R8, RZ, 0x1 ;  /* 0x000000080804b211 */ /* 0x004fe400078f08ff */
[----:B------:R-:W-:-:S02]  /*aea0*/  @!P2 LOP3.LUT R7, R7, 0xfffffffe, RZ, 0xc0, !PT ;  /* 0xfffffffe0707a812 */ /* 0x000fc400078ec0ff */
[----:B------:R-:W-:Y:S02]  /*aeb0*/  @!P3 LOP3.LUT R4, R4, 0xfffffffe, RZ, 0xc0, !PT ;  /* 0xfffffffe0404b812 */ /* 0x000fe400078ec0ff */
[----:B------:R-:W-:Y:S02]  /*aec0*/  @!P0 LEA.HI R5, R11, R11, RZ, 0x1 ;  /* 0x0000000b0b058211 */ /* 0x000fe400078f08ff */
        /* <DEDUP_REMOVED lines=12> */
[----:B--2---:R-:W-:Y:S02]  /*af90*/  IADD3 R7, R0, 0xa8, RZ ;  /* 0x000000a800077810 */ /* 0x004fe40007ffe0ff */
[----:B------:R-:W-:Y:S02]  /*afa0*/  @!P6 LEA.HI R6, R13, R13, RZ, 0x1 ;  /* 0x0000000d0d06e211 */ /* 0x000fe400078f08ff */
[----:B---3--:R-:W-:Y:S02]  /*afb0*/  @!P5 LEA.HI R4, R12, R12, RZ, 0x1 ;  /* 0x0000000c0c04d211 */ /* 0x008fe400078f08ff */
[----:B------:R-:W-:Y:S02]  /*afc0*/  ISETP.GE.AND P4, PT, R7, c[0x0][0x3c8], PT ;  /* 0x0000f20007007a0c */ /* 0x000fe40003f86270 */
[----:B------:R-:W-:-:S02]  /*afd0*/  @!P5 LOP3.LUT R4, R4, 0xfffffffe, RZ, 0xc0, !PT ;  /* 0xfffffffe0404d812 */ /* 0x000fc400078ec0ff */
[C---:B----4-:R-:W-:Y:S02]  /*afe0*/  IADD3 R10, R0.reuse, 0xc0, RZ ;  /* 0x000000c0000a7810 */ /* 0x050fe40007ffe0ff */
[----:B------:R-:W-:Y:S01]  /*aff0*/  IADD3 R12, R0, 0xc8, RZ ;  /* 0x000000c8000c7810 */ /* 0x000fe20007ffe0ff */
[----:B------:R-:W-:Y:S01]  /*b000*/  @!P5 IMAD.WIDE R4, R4, 0x4, R2 ;  /* 0x000000040404d825 */ /* 0x000fe200078e0202 */
[----:B------:R-:W-:Y:S02]  /*b010*/  ISETP.GE.AND P3, PT, R8, c[0x0][0x3c8], PT ;  /* 0x0000f20008007a0c */ /* 0x000fe40003f66270 */
[----:B------:R-:W-:Y:S02]  /*b020*/  ISETP.GE.AND P2, PT, R9, c[0x0][0x3c8], PT ;  /* 0x0000f20009007a0c */ /* 0x000fe40003f46270 */
[----:B------:R-:W-:Y:S01]  /*b030*/  @!P6 LOP3.LUT R6, R6, 0xfffffffe, RZ, 0xc0, !PT ;  /* 0xfffffffe0606e812 */ /* 0x000fe200078ec0ff */
[----:B------:R1:W-:Y:S01]  /*b040*/  @!P5 ST.E.64 [R4.64], R80 ;  /* 0x000000500400d985 */ /* 0x0003e2000c101b0c */
[----:B------:R-:W-:-:S02]  /*b050*/  ISETP.GE.AND P1, PT, R10, c[0x0][0x3c8], PT ;  /* 0x0000f2000a007a0c */ /* 0x000fc40003f26270 */
[----:B------:R-:W-:-:S13]  /*b060*/  ISETP.GE.AND P0, PT, R12, c[0x0][0x3c8], PT ;  /* 0x0000f2000c007a0c */ /* 0x000fda0003f06270 */
[----:B------:R-:W-:-:S04]  /*b070*/  @!P0 LEA.HI R12, R12, R12, RZ, 0x1 ;  /* 0x0000000c0c0c8211 */ /* 0x000fc800078f08ff */
[----:B------:R-:W-:Y:S01]  /*b080*/  @!P0 LOP3.LUT R12, R12, 0xfffffffe, RZ, 0xc0, !PT ;  /* 0xfffffffe0c0c8812 */ /* 0x000fe200078ec0ff */
[----:B-1----:R-:W-:Y:S01]  /*b090*/  @!P6 IMAD.WIDE R4, R6, 0x4, R2 ;  /* 0x000000040604e825 */ /* 0x002fe200078e0202 */
[----:B------:R-:W-:Y:S02]  /*b0a0*/  @!P4 LEA.HI R6, R7, R7, RZ, 0x1 ;  /* 0x000000070706c211 */ /* 0x000fe400078f08ff */
[----:B------:R-:W-:Y:S02]  /*b0b0*/  @!P1 LEA.HI R7, R10, R10, RZ, 0x1 ;  /* 0x0000000a0a079211 */ /* 0x000fe400078f08ff */
[----:B------:R1:W-:Y:S01]  /*b0c0*/  @!P6 ST.E.64 [R4.64], R84 ;  /* 0x000000540400e985 */ /* 0x0003e2000c101b0c */
[----:B------:R-:W-:Y:S02]  /*b0d0*/  @!P4 LOP3.LUT R6, R6, 0xfffffffe, RZ, 0xc0, !PT ;  /* 0xfffffffe0606c812 */ /* 0x000fe400078ec0ff */
[----:B------:R-:W-:Y:S02]  /*b0e0*/  @!P1 LOP3.LUT R7, R7, 0xfffffffe, RZ, 0xc0, !PT ;  /* 0xfffffffe07079812 */ /* 0x000fe400078ec0ff */
[----:B-1----:R-:W-:-:S02]  /*b0f0*/  @!P3 LEA.HI R5, R8, R8, RZ, 0x1 ;  /* 0x000000080805b211 */ /* 0x002fc400078f08ff */
[----:B------:R-:W-:Y:S02]  /*b100*/  @!P2 LEA.HI R4, R9, R9, RZ, 0x1 ;  /* 0x000000090904a211 */ /* 0x000fe400078f08ff */
[----:B------:R-:W-:Y:S02]  /*b110*/  @!P3 LOP3.LUT R8, R5, 0xfffffffe, RZ, 0xc0, !PT ;  /* 0xfffffffe0508b812 */ /* 0x000fe400078ec0ff */
[----:B------:R-:W-:Y:S01]  /*b120*/  @!P2 LOP3.LUT R10, R4, 0xfffffffe, RZ, 0xc0, !PT ;  /* 0xfffffffe040aa812 */ /* 0x000fe200078ec0ff */
[----:B------:R-:W-:-:S04]  /*b130*/  @!P4 IMAD.WIDE R4, R6, 0x4, R2 ;  /* 0x000000040604c825 */ /* 0x000fc800078e0202 */
[--C-:B------:R-:W-:Y:S01]  /*b140*/  @!P3 IMAD.WIDE R8, R8, 0x4, R2.reuse ;  /* 0x000000040808b825 */ /* 0x100fe200078e0202 */
[----:B------:R1:W-:Y:S03]  /*b150*/  @!P4 ST.E.64 [R4.64], R88 ;  /* 0x000000580400c985 */ /* 0x0003e6000c101b0c */
[--C-:B------:R-:W-:Y:S01]  /*b160*/  @!P2 IMAD.WIDE R10, R10, 0x4, R2.reuse ;  /* 0x000000040a0aa825 */ /* 0x100fe200078e0202 */
[----:B------:R2:W-:Y:S03]  /*b170*/  @!P3 ST.E.64 [R8.64], R92 ;  /* 0x0000005c0800b985 */ /* 0x0005e6000c101b0c */
[--C-:B------:R-:W-:Y:S01]  /*b180*/  @!P1 IMAD.WIDE R6, R7, 0x4, R2.reuse ;  /* 0x0000000407069825 */ /* 0x100fe200078e0202 */
[----:B------:R-:W-:Y:S04]  /*b190*/  @!P2 ST.E.64 [R10.64], R96 ;  /* 0x000000600a00a985 */ /* 0x000fe8000c101b0c */
[----:B------:R3:W-:Y:S01]  /*b1a0*/  @!P1 ST.E.64 [R6.64], R100 ;  /* 0x0000006406009985 */ /* 0x0007e2000c101b0c */
[----:B-1----:R-:W-:Y:S01]  /*b1b0*/  @!P0 IMAD.WIDE R4, R12, 0x4, R2 ;  /* 0x000000040c048825 */ /* 0x002fe200078e0202 */
[----:B--2---:R-:W-:-:S04]  /*b1c0*/  IADD3 R9, R0, 0xd0, RZ ;  /* 0x000000d000097810 */ /* 0x004fc80007ffe0ff */
[----:B------:R1:W-:Y:S01]  /*b1d0*/  @!P0 ST.E.64 [R4.64], R104 ;  /* 0x0000006804008985 */ /* 0x0003e2000c101b0c */
[----:B------:R-:W-:Y:S02]  /*b1e0*/  IADD3 R8, R0, 0xd8, RZ ;  /* 0x000000d800087810 */ /* 0x000fe40007ffe0ff */
[----:B------:R-:W-:Y:S02]  /*b1f0*/  ISETP.GE.AND P5, PT, R9, c[0x0][0x3c8], PT ;  /* 0x0000f20009007a0c */ /* 0x000fe40003fa6270 */
[----:B------:R-:W-:Y:S02]  /*b200*/  ISETP.GE.AND P4, PT, R8, c[0x0][0x3c8], PT ;  /* 0x0000f20008007a0c */ /* 0x000fe40003f86270 */
[C---:B---3--:R-:W-:Y:S02]  /*b210*/  IADD3 R7, R0.reuse, 0xe0, RZ ;  /* 0x000000e000077810 */ /* 0x048fe40007ffe0ff */
[----:B------:R-:W-:Y:S02]  /*b220*/  IADD3 R6, R0, 0xe8, RZ ;  /* 0x000000e800067810 */ /* 0x000fe40007ffe0ff */
[----:B------:R-:W-:-:S02]  /*b230*/  ISETP.GE.AND P3, PT, R7, c[0x0][0x3c8], PT ;  /* 0x0000f20007007a0c */ /* 0x000fc40003f66270 */
[----:B------:R-:W-:-:S03]  /*b240*/  ISETP.GE.AND P2, PT, R6, c[0x0][0x3c8], PT ;  /* 0x0000f20006007a0c */ /* 0x000fc60003f46270 */
[----:B------:R-:W-:Y:S02]  /*b250*/  @!P5 LEA.HI R9, R9, R9, RZ, 0x1 ;  /* 0x000000090909d211 */ /* 0x000fe400078f08ff */
[----:B------:R-:W-:-:S04]  /*b260*/  @!P4 LEA.HI R10, R8, R8, RZ, 0x1 ;  /* 0x00000008080ac211 */ /* 0x000fc800078f08ff */
[----:B------:R-:W-:Y:S02]  /*b270*/  @!P4 LOP3.LUT R10, R10, 0xfffffffe, RZ, 0xc0, !PT ;  /* 0xfffffffe0a0ac812 */ /* 0x000fe400078ec0ff */
[----:B------:R-:W-:Y:S02]  /*b280*/  @!P3 LEA.HI R8, R7, R7, RZ, 0x1 ;  /* 0x000000070708b211 */ /* 0x000fe400078f08ff */
[----:B------:R-:W-:Y:S01]  /*b290*/  @!P2 LEA.HI R7, R6, R6, RZ, 0x1 ;  /* 0x000000060607a211 */ /* 0x000fe200078f08ff */
[----:B------:R-:W-:Y:S01]  /*b2a0*/  @!P4 IMAD.WIDE R10, R10, 0x4, R2 ;  /* 0x000000040a0ac825 */ /* 0x000fe200078e0202 */
[----:B------:R-:W-:Y:S02]  /*b2b0*/  @!P3 LOP3.LUT R8, R8, 0xfffffffe, RZ, 0xc0, !PT ;  /* 0xfffffffe0808b812 */ /* 0x000fe400078ec0ff */
[C---:B-1----:R-:W-:Y:S02]  /*b2c0*/  IADD3 R5, R0.reuse, 0xf0, RZ ;  /* 0x000000f000057810 */ /* 0x042fe40007ffe0ff */
[----:B------:R-:W-:-:S02]  /*b2d0*/  IADD3 R4, R0, 0xf8, RZ ;  /* 0x000000f800047810 */ /* 0x000fc40007ffe0ff */
[----:B------:R-:W-:Y:S02]  /*b2e0*/  ISETP.GE.AND P1, PT, R5, c[0x0][0x3c8], PT ;  /* 0x0000f20005007a0c */ /* 0x000fe40003f26270 */
[----:B------:R-:W-:Y:S02]  /*b2f0*/  ISETP.GE.AND P0, PT, R4, c[0x0][0x3c8], PT ;  /* 0x0000f20004007a0c */ /* 0x000fe40003f06270 */
[----:B------:R-:W-:-:S09]  /*b300*/  @!P2 LOP3.LUT R7, R7, 0xfffffffe, RZ, 0xc0, !PT ;  /* 0xfffffffe0707a812 */ /* 0x000fd200078ec0ff */
[----:B------:R-:W-:Y:S02]  /*b310*/  @!P1 LEA.HI R6, R5, R5, RZ, 0x1 ;  /* 0x0000000505069211 */ /* 0x000fe400078f08ff */
[----:B------:R-:W-:Y:S01]  /*b320*/  @!P5 LOP3.LUT R5, R9, 0xfffffffe, RZ, 0xc0, !PT ;  /* 0xfffffffe0905d812 */ /* 0x000fe200078ec0ff */
[--C-:B------:R-:W-:Y:S01]  /*b330*/  @!P3 IMAD.WIDE R8, R8, 0x4, R2.reuse ;  /* 0x000000040808b825 */ /* 0x100fe200078e0202 */
        /* <DEDUP_REMOVED lines=10> */
[----:B------:R1:W-:Y:S04]  /*b3e0*/  @!P2 ST.E.64 [R6.64], R120 ;  /* 0x000000780600a985 */ /* 0x0003e8000c101b0c */
[----:B------:R1:W-:Y:S04]  /*b3f0*/  @!P1 ST.E.64 [R4.64], R124 ;  /* 0x0000007c04009985 */ /* 0x0003e8000c101b0c */
[----:B------:R1:W-:Y:S02]  /*b400*/  @!P0 ST.E.64 [R2.64], R128 ;  /* 0x0000008002008985 */ /* 0x0003e4000c101b0c */
.L_x_11:
[----:B------:R-:W-:Y:S05]  /*b410*/  BSYNC B0 ;  /* 0x0000000000007941 */ /* 0x000fea0003800000 */
.L_x_10:
[----:B------:R-:W-:Y:S01]  /*b420*/  ISETP.NE.AND P0, PT, R16, RZ, PT ;  /* 0x000000ff1000720c */ /* 0x000fe20003f05270 */
[----:B-1----:R1:W4:Y:S04]  /*b430*/  SHFL.IDX PT, R3, R19, 0x1, 0x1c1f ;  /* 0x003c1f0013037f89 */ /* 0x00232800000e0000 */
[----:B---3--:R1:W3:Y:S08]  /*b440*/  SHFL.IDX PT, R2, R20, 0x1, 0x1c1f ;  /* 0x003c1f0014027f89 */ /* 0x0082f000000e0000 */
[----:B------:R-:W-:Y:S05]  /*b450*/  @P0 EXIT ;  /* 0x000000000000094d */ /* 0x000fea0003800000 */
[C---:B------:R-:W-:Y:S02]  /*b460*/  IADD3 R5, R0.reuse, 0x8, RZ ;  /* 0x0000000800057810 */ /* 0x040fe40007ffe0ff */
[----:B------:R-:W-:-:S02]  /*b470*/  IADD3 R4, R0, 0x10, RZ ;  /* 0x0000001000047810 */ /* 0x000fc40007ffe0ff */
[----:B------:R-:W-:Y:S02]  /*b480*/  ISETP.GE.AND P1, PT, R5, c[0x0][0x3c8], PT ;  /* 0x0000f20005007a0c */ /* 0x000fe40003f26270 */
[----:B------:R-:W-:Y:S02]  /*b490*/  ISETP.GE.AND P0, PT, R4, c[0x0][0x3c8], PT ;  /* 0x0000f20004007a0c */ /* 0x000fe40003f06270 */
[C---:B------:R-:W-:Y:S02]  /*b4a0*/  ISETP.GE.AND P2, PT, R0.reuse, c[0x0][0x3c8], PT ;  /* 0x0000f20000007a0c */ /* 0x040fe40003f46270 */
[C---:B------:R-:W-:Y:S02]  /*b4b0*/  IADD3 R11, R0.reuse, 0x18, RZ ;  /* 0x00000018000b7810 */ /* 0x040fe40007ffe0ff */
[----:B------:R-:W-:Y:S02]  /*b4c0*/  IADD3 R13, R0, 0x20, RZ ;  /* 0x00000020000d7810 */ /* 0x000fe40007ffe0ff */
[----:B------:R-:W-:-:S02]  /*b4d0*/  ISETP.GE.AND P6, PT, R11, c[0x0][0x3c8], PT ;  /* 0x0000f2000b007a0c */ /* 0x000fc40003fc6270 */
[----:B------:R-:W-:Y:S02]  /*b4e0*/  ISETP.GE.AND P5, PT, R13, c[0x0][0x3c8], PT ;  /* 0x0000f2000d007a0c */ /* 0x000fe40003fa6270 */
[----:B------:R-:W-:Y:S02]  /*b4f0*/  @!P1 LEA.HI R5, R5, R5, RZ, 0x1 ;  /* 0x0000000505059211 */ /* 0x000fe400078f08ff */
[----:B------:R-:W-:Y:S01]  /*b500*/  @!P0 LEA.HI R4, R4, R4, RZ, 0x1 ;  /* 0x0000000404048211 */ /* 0x000fe200078f08ff */
[--C-:B---34-:R-:W-:Y:S01]  /*b510*/  @!P2 IMAD.WIDE R8, R0, 0x4, R2.reuse ;  /* 0x000000040008a825 */ /* 0x118fe200078e0202 */
[----:B------:R-:W-:Y:S02]  /*b520*/  @!P1 LOP3.LUT R5, R5, 0xfffffffe, RZ, 0xc0, !PT ;  /* 0xfffffffe05059812 */ /* 0x000fe400078ec0ff */
[----:B------:R-:W-:Y:S02]  /*b530*/  @!P0 LOP3.LUT R4, R4, 0xfffffffe, RZ, 0xc0, !PT ;  /* 0xfffffffe04048812 */ /* 0x000fe400078ec0ff */
[----:B------:R3:W-:Y:S01]  /*b540*/  @!P2 ST.E.64 [R8.64], R166 ;  /* 0x000000a60800a985 */ /* 0x0007e2000c101b0c */
[----:B--2---:R-:W-:Y:S01]  /*b550*/  @!P1 IMAD.WIDE R6, R5, 0x4, R2 ;  /* 0x0000000405069825 */ /* 0x004fe200078e0202 */
[----:B------:R-:W-:-:S02]  /*b560*/  IADD3 R10, R0, 0x38, RZ ;  /* 0x00000038000a7810 */ /* 0x000fc40007ffe0ff */
[----:B------:R-:W-:Y:S01]  /*b570*/  IADD3 R12, R0, 0x40, RZ ;  /* 0x00000040000c7810 */ /* 0x000fe20007ffe0ff */
[----:B------:R-:W-:Y:S01]  /*b580*/  @!P0 IMAD.WIDE R4, R4, 0x4, R2 ;  /* 0x0000000404048825 */ /* 0x000fe200078e0202 */
[----:B------:R-:W-:Y:S01]  /*b590*/  @!P1 ST.E.64 [R6.64], R162 ;  /* 0x000000a206009985 */ /* 0x000fe2000c101b0c */
[----:B------:R-:W-:Y:S02]  /*b5a0*/  IADD3 R14, R0, 0x48, RZ ;  /* 0x00000048000e7810 */ /* 0x000fe40007ffe0ff */
[----:B------:R-:W-:Y:S01]  /*b5b0*/  ISETP.GE.AND P2, PT, R10, c[0x0][0x3c8], PT ;  /* 0x0000f2000a007a0c */ /* 0x000fe20003f46270 */
[----:B------:R2:W-:Y:S01]  /*b5c0*/  @!P0 ST.E.64 [R4.64], R158 ;  /* 0x0000009e04008985 */ /* 0x0005e2000c101b0c */
[----:B------:R-:W-:Y:S02]  /*b5d0*/  ISETP.GE.AND P1, PT, R12, c[0x0][0x3c8], PT ;  /* 0x0000f2000c007a0c */ /* 0x000fe40003f26270 */
[----:B------:R-:W-:Y:S02]  /*b5e0*/  ISETP.GE.AND P0, PT, R14, c[0x0][0x3c8], PT ;  /* 0x0000f2000e007a0c */ /* 0x000fe40003f06270 */
[----:B------:R-:W-:-:S02]  /*b5f0*/  IADD3 R15, R0, 0x50, RZ ;  /* 0x00000050000f7810 */ /* 0x000fc40007ffe0ff */
[C---:B------:R-:W-:Y:S02]  /*b600*/  IADD3 R16, R0.reuse, 0x58, RZ ;  /* 0x0000005800107810 */ /* 0x040fe40007ffe0ff */
[C---:B---3--:R-:W-:Y:S02]  /*b610*/  IADD3 R8, R0.reuse, 0x28, RZ ;  /* 0x0000002800087810 */ /* 0x048fe40007ffe0ff */
[----:B------:R-:W-:Y:S02]  /*b620*/  IADD3 R9, R0, 0x30, RZ ;  /* 0x0000003000097810 */ /* 0x000fe40007ffe0ff */
[----:B------:R-:W-:Y:S02]  /*b630*/  ISETP.GE.AND P4, PT, R8, c[0x0][0x3c8], PT ;  /* 0x0000f20008007a0c */ /* 0x000fe40003f86270 */
[----:B------:R-:W-:Y:S02]  /*b640*/  ISETP.GE.AND P3, PT, R9, c[0x0][0x3c8], PT ;  /* 0x0000f20009007a0c */ /* 0x000fe40003f66270 */
[----:B--2---:R-:W-:-:S02]  /*b650*/  @!P6 LEA.HI R4, R11, R11, RZ, 0x1 ;  /* 0x0000000b0b04e211 */ /* 0x004fc400078f08ff */
[----:B------:R-:W-:Y:S02]  /*b660*/  @!P5 LEA.HI R5, R13, R13, RZ, 0x1 ;  /* 0x0000000d0d05d211 */ /* 0x000fe400078f08ff */
[----:B------:R-:W-:Y:S02]  /*b670*/  @!P6 LOP3.LUT R4, R4, 0xfffffffe, RZ, 0xc0, !PT ;  /* 0xfffffffe0404e812 */ /* 0x000fe400078ec0ff */
[----:B------:R-:W-:-:S03]  /*b680*/  @!P5 LOP3.LUT R5, R5, 0xfffffffe, RZ, 0xc0, !PT ;  /* 0xfffffffe0505d812 */ /* 0x000fc600078ec0ff */
[----:B------:R-:W-:-:S04]  /*b690*/  @!P6 IMAD.WIDE R6, R4, 0x4, R2 ;  /* 0x000000040406e825 */ /* 0x000fc800078e0202 */
[----:B------:R-:W-:Y:S01]  /*b6a0*/  @!P5 IMAD.WIDE R4, R5, 0x4, R2 ;  /* 0x000000040504d825 */ /* 0x000fe200078e0202 */
[----:B------:R2:W-:Y:S01]  /*b6b0*/  @!P6 ST.E.64 [R6.64], R154 ;  /* 0x0000009a0600e985 */ /* 0x0005e2000c101b0c */
[----:B------:R-:W-:-:S03]  /*b6c0*/  ISETP.GE.AND P6, PT, R15, c[0x0][0x3c8], PT ;  /* 0x0000f2000f007a0c */ /* 0x000fc60003fc6270 */
[----:B------:R3:W-:Y:S01]  /*b6d0*/  @!P5 ST.E.64 [R4.64], R150 ;  /* 0x000000960400d985 */ /* 0x0007e2000c101b0c */
[----:B------:R-:W-:Y:S02]  /*b6e0*/  ISETP.GE.AND P5, PT, R16, c[0x0][0x3c8], PT ;  /* 0x0000f20010007a0c */ /* 0x000fe40003fa6270 */
[----:B--2---:R-:W-:Y:S02]  /*b6f0*/  @!P2 LEA.HI R7, R10, R10, RZ, 0x1 ;  /* 0x0000000a0a07a211 */ /* 0x004fe400078f08ff */
[----:B------:R-:W-:Y:S02]  /*b700*/  @!P1 LEA.HI R6, R12, R12, RZ, 0x1 ;  /* 0x0000000c0c069211 */ /* 0x000fe400078f08ff */
[----:B---3--:R-:W-:Y:S02]  /*b710*/  @!P4 LEA.HI R4, R8, R8, RZ, 0x1 ;  /* 0x000000080804c211 */ /* 0x008fe400078f08ff */
[----:B------:R-:W-:Y:S02]  /*b720*/  @!P3 LEA.HI R8, R9, R9, RZ, 0x1 ;  /* 0x000000090908b211 */ /* 0x000fe400078f08ff */
[----:B------:R-:W-:-:S02]  /*b730*/  @!P0 LEA.HI R5, R14, R14, RZ, 0x1 ;  /* 0x0000000e0e058211 */ /* 0x000fc400078f08ff */
[----:B------:R-:W-:Y:S02]  /*b740*/  @!P4 LOP3.LUT R4, R4, 0xfffffffe, RZ, 0xc0, !PT ;  /* 0xfffffffe0404c812 */ /* 0x000fe400078ec0ff */
[----:B------:R-:W-:Y:S02]  /*b750*/  @!P3 LOP3.LUT R8, R8, 0xfffffffe, RZ, 0xc0, !PT ;  /* 0xfffffffe0808b812 */ /* 0x000fe400078ec0ff */
[----:B------:R-:W-:Y:S01]  /*b760*/  @!P2 LOP3.LUT R7, R7, 0xfffffffe, RZ, 0xc0, !PT ;  /* 0xfffffffe0707a812 */ /* 0x000fe200078ec0ff */
[--C-:B------:R-:W-:Y:S01]  /*b770*/  @!P4 IMAD.WIDE R12, R4, 0x4, R2.reuse ;  /* 0x00000004040cc825 */ /* 0x100fe200078e0202 */
[----:B------:R-:W-:Y:S02]  /*b780*/  @!P1 LOP3.LUT R6, R6, 0xfffffffe, RZ, 0xc0, !PT ;  /* 0xfffffffe06069812 */ /* 0x000fe400078ec0ff */
[----:B------:R-:W-:Y:S01]  /*b790*/  @!P0 LOP3.LUT R5, R5, 0xfffffffe, RZ, 0xc0, !PT ;  /* 0xfffffffe05058812 */ /* 0x000fe200078ec0ff */
[----:B------:R-:W-:Y:S01]  /*b7a0*/  @!P3 IMAD.WIDE R10, R8, 0x4, R2 ;  /* 0x00000004080ab825 */ /* 0x000fe200078e0202 */
[----:B------:R2:W-:Y:S01]  /*b7b0*/  @!P4 ST.E.64 [R12.64], R146 ;  /* 0x000000920c00c985 */ /* 0x0005e2000c101b0c */
[----:B------:R-:W-:-:S02]  /*b7c0*/  IADD3 R14, R0, 0x88, RZ ;  /* 0x00000088000e7810 */ /* 0x000fc40007ffe0ff */
[--C-:B------:R-:W-:Y:S01]  /*b7d0*/  @!P2 IMAD.WIDE R8, R7, 0x4, R2.reuse ;  /* 0x000000040708a825 */ /* 0x100fe200078e0202 */
[----:B------:R3:W-:Y:S03]  /*b7e0*/  @!P3 ST.E.64 [R10.64], R142 ;  /* 0x0000008e0a00b985 */ /* 0x0007e6000c101b0c */
[--C-:B------:R-:W-:Y:S01]  /*b7f0*/  @!P1 IMAD.WIDE R6, R6, 0x4, R2.reuse ;  /* 0x0000000406069825 */ /* 0x100fe200078e0202 */
[----:B------:R4:W-:Y:S03]  /*b800*/  @!P2 ST.E.64 [R8.64], R138 ;  /* 0x0000008a0800a985 */ /* 0x0009e6000c101b0c */
[----:B------:R-:W-:Y:S01]  /*b810*/  @!P0 IMAD.WIDE R4, R5, 0x4, R2 ;  /* 0x0000000405048825 */ /* 0x000fe200078e0202 */
[----:B------:R-:W-:Y:S04]  /*b820*/  @!P1 ST.E.64 [R6.64], R38 ;  /* 0x0000002606009985 */ /* 0x000fe8000c101b0c */
[----:B------:R5:W-:Y:S01]  /*b830*/  @!P0 ST.E.64 [R4.64], R42 ;  /* 0x0000002a04008985 */ /* 0x000be2000c101b0c */
[----:B--2---:R-:W-:-:S02]  /*b840*/  IADD3 R12, R0, 0x80, RZ ;  /* 0x00000080000c7810 */ /* 0x004fc40007ffe0ff */
[C---:B---3--:R-:W-:Y:S02]  /*b850*/  IADD3 R10, R0.reuse, 0x70, RZ ;  /* 0x00000070000a7810 */ /* 0x048fe40007ffe0ff */
[C---:B------:R-:W-:Y:S02]  /*b860*/  IADD3 R11, R0.reuse, 0x78, RZ ;  /* 0x00000078000b7810 */ /* 0x040fe40007ffe0ff */
[C---:B----4-:R-:W-:Y:S02]  /*b870*/  IADD3 R8, R0.reuse, 0x60, RZ ;  /* 0x0000006000087810 */ /* 0x050fe40007ffe0ff */
[----:B------:R-:W-:Y:S02]  /*b880*/  IADD3 R9, R0, 0x68, RZ ;  /* 0x0000006800097810 */ /* 0x000fe40007ffe0ff */
[----:B------:R-:W-:Y:S02]  /*b890*/  ISETP.GE.AND P4, PT, R8, c[0x0][0x3c8], PT ;  /* 0x0000f20008007a0c */ /* 0x000fe40003f86270 */
[----:B------:R-:W-:-:S02]  /*b8a0*/  ISETP.GE.AND P3, PT, R9, c[0x0][0x3c8], PT ;  /* 0x0000f20009007a0c */ /* 0x000fc40003f66270 */
[----:B-----5:R-:W-:Y:S02]  /*b8b0*/  @!P6 LEA.HI R4, R15, R15, RZ, 0x1 ;  /* 0x0000000f0f04e211 */ /* 0x020fe400078f08ff */
[----:B------:R-:W-:Y:S02]  /*b8c0*/  @!P5 LEA.HI R5, R16, R16, RZ, 0x1 ;  /* 0x000000101005d211 */ /* 0x000fe400078f08ff */
[----:B------:R-:W-:Y:S02]  /*b8d0*/  @!P6 LOP3.LUT R4, R4, 0xfffffffe, RZ, 0xc0, !PT ;  /* 0xfffffffe0404e812 */ /* 0x000fe400078ec0ff */
[----:B------:R-:W-:Y:S02]  /*b8e0*/  @!P5 LOP3.LUT R5, R5, 0xfffffffe, RZ, 0xc0, !PT ;  /* 0xfffffffe0505d812 */ /* 0x000fe400078ec0ff */
[----:B------:R-:W-:Y:S01]  /*b8f0*/  ISETP.GE.AND P2, PT, R10, c[0x0][0x3c8], PT ;  /* 0x0000f2000a007a0c */ /* 0x000fe20003f46270 */
[----:B------:R-:W-:Y:S01]  /*b900*/  @!P6 IMAD.WIDE R6, R4, 0x4, R2 ;  /* 0x000000040406e825 */ /* 0x000fe200078e0202 */
[----:B------:R-:W-:-:S02]  /*b910*/  ISETP.GE.AND P1, PT, R11, c[0x0][0x3c8], PT ;  /* 0x0000f2000b007a0c */ /* 0x000fc40003f26270 */
[----:B------:R-:W-:Y:S01]  /*b920*/  ISETP.GE.AND P0, PT, R12, c[0x0][0x3c8], PT ;  /* 0x0000f2000c007a0c */ /* 0x000fe20003f06270 */
[----:B------:R-:W-:Y:S01]  /*b930*/  @!P5 IMAD.WIDE R4, R5, 0x4, R2 ;  /* 0x000000040504d825 */ /* 0x000fe200078e0202 */
[----:B------:R2:W-:Y:S01]  /*b940*/  @!P6 ST.E.64 [R6.64], R46 ;  /* 0x0000002e0600e985 */ /* 0x0005e2000c101b0c */
[----:B------:R-:W-:Y:S02]  /*b950*/  IADD3 R15, R0, 0x90, RZ ;  /* 0x00000090000f7810 */ /* 0x000fe40007ffe0ff */
[----:B------:R-:W-:Y:S01]  /*b960*/  ISETP.GE.AND P6, PT, R14, c[0x0][0x3c8], PT ;  /* 0x0000f2000e007a0c */ /* 0x000fe20003fc6270 */
[----:B------:R3:W-:Y:S01]  /*b970*/  @!P5 ST.E.64 [R4.64], R50 ;  /* 0x000000320400d985 */ /* 0x0007e2000c101b0c */
[----:B------:R-:W-:Y:S02]  /*b980*/  ISETP.GE.AND P5, PT, R15, c[0x0][0x3c8], PT ;  /* 0x0000f2000f007a0c */ /* 0x000fe40003fa6270 */
[----:B--2---:R-:W-:Y:S02]  /*b990*/  @!P2 LEA.HI R7, R10, R10, RZ, 0x1 ;  /* 0x0000000a0a07a211 */ /* 0x004fe400078f08ff */
[----:B------:R-:W-:-:S02]  /*b9a0*/  @!P1 LEA.HI R6, R11, R11, RZ, 0x1 ;  /* 0x0000000b0b069211 */ /* 0x000fc400078f08ff */
[----:B---3--:R-:W-:Y:S02]  /*b9b0*/  @!P4 LEA.HI R4, R8, R8, RZ, 0x1 ;  /* 0x000000080804c211 */ /* 0x008fe400078f08ff */
[----:B------:R-:W-:Y:S02]  /*b9c0*/  @!P3 LEA.HI R8, R9, R9, RZ, 0x1 ;  /* 0x000000090908b211 */ /* 0x000fe400078f08ff */
[----:B------:R-:W-:Y:S02]  /*b9d0*/  @!P0 LEA.HI R5, R12, R12, RZ, 0x1 ;  /* 0x0000000c0c058211 */ /* 0x000fe400078f08ff */
[----:B------:R-:W-:Y:S02]  /*b9e0*/  @!P4 LOP3.LUT R4, R4, 0xfffffffe, RZ, 0xc0, !PT ;  /* 0xfffffffe0404c812 */ /* 0x000fe400078ec0ff */
[----:B------:R-:W-:Y:S02]  /*b9f0*/  @!P3 LOP3.LUT R8, R8, 0xfffffffe, RZ, 0xc0, !PT ;  /* 0xfffffffe0808b812 */ /* 0x000fe400078ec0ff */
[----:B------:R-:W-:Y:S01]  /*ba00*/  @!P2 LOP3.LUT R7, R7, 0xfffffffe, RZ, 0xc0, !PT ;  /* 0xfffffffe0707a812 */ /* 0x000fe200078ec0ff */
[----:B------:R-:W-:Y:S01]  /*ba10*/  @!P4 IMAD.WIDE R12, R4, 0x4, R2 ;  /* 0x00000004040cc825 */ /* 0x000fe200078e0202 */
[----:B------:R-:W-:-:S02]  /*ba20*/  @!P1 LOP3.LUT R6, R6, 0xfffffffe, RZ, 0xc0, !PT ;  /* 0xfffffffe06069812 */ /* 0x000fc400078ec0ff */
[----:B------:R-:W-:Y:S01]  /*ba30*/  @!P0 LOP3.LUT R5, R5, 0xfffffffe, RZ, 0xc0, !PT ;  /* 0xfffffffe05058812 */ /* 0x000fe200078ec0ff */
[--C-:B------:R-:W-:Y:S01]  /*ba40*/  @!P3 IMAD.WIDE R10, R8, 0x4, R2.reuse ;  /* 0x00000004080ab825 */ /* 0x100fe200078e0202 */
[----:B------:R2:W-:Y:S03]  /*ba50*/  @!P4 ST.E.64 [R12.64], R54 ;  /* 0x000000360c00c985 */ /* 0x0005e6000c101b0c */
        /* <DEDUP_REMOVED lines=24> */
[C---:B------:R-:W-:Y:S02]  /*bbe0*/  IADD3 R14, R0.reuse, 0xc0, RZ ;  /* 0x000000c0000e7810 */ /* 0x040fe40007ffe0ff */
[----:B------:R-:W-:Y:S01]  /*bbf0*/  IADD3 R15, R0, 0xc8, RZ ;  /* 0x000000c8000f7810 */ /* 0x000fe20007ffe0ff */
[----:B------:R3:W-:Y:S01]  /*bc00*/  @!P5 ST.E.64 [R4.64], R78 ;  /* 0x0000004e0400d985 */ /* 0x0007e2000c101b0c */
[----:B------:R-:W-:Y:S02]  /*bc10*/  ISETP.GE.AND P6, PT, R14, c[0x0][0x3c8], PT ;  /* 0x0000f2000e007a0c */ /* 0x000fe40003fc6270 */
[----:B------:R-:W-:Y:S02]  /*bc20*/  ISETP.GE.AND P5, PT, R15, c[0x0][0x3c8], PT ;  /* 0x0000f2000f007a0c */ /* 0x000fe40003fa6270 */
[----:B--2---:R-:W-:-:S02]  /*bc30*/  @!P2 LEA.HI R7, R10, R10, RZ, 0x1 ;  /* 0x0000000a0a07a211 */ /* 0x004fc400078f08ff */
[----:B------:R-:W-:Y:S02]  /*bc40*/  @!P1 LEA.HI R6, R11, R11, RZ, 0x1 ;  /* 0x0000000b0b069211 */ /* 0x000fe400078f08ff */
[----:B---3--:R-:W-:Y:S02]  /*bc50*/  @!P4 LEA.HI R4, R8, R8, RZ, 0x1 ;  /* 0x000000080804c211 */ /* 0x008fe400078f08ff */
[----:B------:R-:W-:Y:S02]  /*bc60*/  @!P3 LEA.HI R8, R9, R9, RZ, 0x1 ;  /* 0x000000090908b211 */ /* 0x000fe400078f08ff */
[----:B------:R-:W-:Y:S02]  /*bc70*/  @!P0 LEA.HI R5, R12, R12, RZ, 0x1 ;  /* 0x0000000c0c058211 */ /* 0x000fe400078f08ff */
[----:B------:R-:W-:Y:S02]  /*bc80*/  @!P4 LOP3.LUT R4, R4, 0xfffffffe, RZ, 0xc0, !PT ;  /* 0xfffffffe0404c812 */ /* 0x000fe400078ec0ff */
[----:B------:R-:W-:-:S02]  /*bc90*/  @!P3 LOP3.LUT R8, R8, 0xfffffffe, RZ, 0xc0, !PT ;  /* 0xfffffffe0808b812 */ /* 0x000fc400078ec0ff */
[----:B------:R-:W-:Y:S01]  /*bca0*/  @!P2 LOP3.LUT R7, R7, 0xfffffffe, RZ, 0xc0, !PT ;  /* 0xfffffffe0707a812 */ /* 0x000fe200078ec0ff */
[--C-:B------:R-:W-:Y:S01]  /*bcb0*/  @!P4 IMAD.WIDE R12, R4, 0x4, R2.reuse ;  /* 0x00000004040cc825 */ /* 0x100fe200078e0202 */
[----:B------:R-:W-:Y:S02]  /*bcc0*/  @!P1 LOP3.LUT R6, R6, 0xfffffffe, RZ, 0xc0, !PT ;  /* 0xfffffffe06069812 */ /* 0x000fe400078ec0ff */
        /* <DEDUP_REMOVED lines=20> */
[----:B------:R-:W-:Y:S02]  /*be10*/  ISETP.GE.AND P2, PT, R10, c[0x0][0x3c8], PT ;  /* 0x0000f2000a007a0c */ /* 0x000fe40003f46270 */
[----:B------:R-:W-:Y:S01]  /*be20*/  @!P5 LOP3.LUT R5, R5, 0xfffffffe, RZ, 0xc0, !PT ;  /* 0xfffffffe0505d812 */ /* 0x000fe200078ec0ff */
[----:B------:R-:W-:Y:S01]  /*be30*/  @!P6 IMAD.WIDE R6, R4, 0x4, R2 ;  /* 0x000000040406e825 */ /* 0x000fe200078e0202 */
[----:B------:R-:W-:-:S02]  /*be40*/  ISETP.GE.AND P1, PT, R11, c[0x0][0x3c8], PT ;  /* 0x0000f2000b007a0c */ /* 0x000fc40003f26270 */
[----:B------:R-:W-:Y:S01]  /*be50*/  ISETP.GE.AND P0, PT, R12, c[0x0][0x3c8], PT ;  /* 0x0000f2000c007a0c */ /* 0x000fe20003f06270 */
[----:B------:R-:W-:Y:S01]  /*be60*/  @!P5 IMAD.WIDE R4, R5, 0x4, R2 ;  /* 0x000000040504d825 */ /* 0x000fe200078e0202 */
[----:B------:R2:W-:Y:S01]  /*be70*/  @!P6 ST.E.64 [R6.64], R102 ;  /* 0x000000660600e985 */ /* 0x0005e2000c101b0c */
[----:B------:R-:W-:-:S03]  /*be80*/  IADD3 R0, R0, 0xf8, RZ ;  /* 0x000000f800007810 */ /* 0x000fc60007ffe0ff */
[----:B------:R3:W-:Y:S01]  /*be90*/  @!P5 ST.E.64 [R4.64], R106 ;  /* 0x0000006a0400d985 */ /* 0x0007e2000c101b0c */
[----:B--2---:R-:W-:-:S04]  /*bea0*/  @!P2 LEA.HI R7, R10, R10, RZ, 0x1 ;  /* 0x0000000a0a07a211 */ /* 0x004fc800078f08ff */
        /* <DEDUP_REMOVED lines=17> */
[----:B------:R2:W-:Y:S04]  /*bfc0*/  @!P1 ST.E.64 [R6.64], R122 ;  /* 0x0000007a06009985 */ /* 0x0005e8000c101b0c */
[----:B------:R2:W-:Y:S01]  /*bfd0*/  @!P0 ST.E.64 [R4.64], R126 ;  /* 0x0000007e04008985 */ /* 0x0005e2000c101b0c */
[----:B------:R-:W-:-:S13]  /*bfe0*/  ISETP.GE.AND P0, PT, R0, c[0x0][0x3c8], PT ;  /* 0x0000f20000007a0c */ /* 0x000fda0003f06270 */
[----:B------:R-:W-:Y:S05]  /*bff0*/  @P0 EXIT ;  /* 0x000000000000094d */ /* 0x000fea0003800000 */
[----:B------:R-:W-:-:S04]  /*c000*/  LEA.HI R0, R0, R0, RZ, 0x1 ;  /* 0x0000000000007211 */ /* 0x000fc800078f08ff */
[----:B------:R-:W-:-:S05]  /*c010*/  LOP3.LUT R0, R0, 0xfffffffe, RZ, 0xc0, !PT ;  /* 0xfffffffe00007812 */ /* 0x000fca00078ec0ff */
[----:B------:R-:W-:-:S05]  /*c020*/  IMAD.WIDE R2, R0, 0x4, R2 ;  /* 0x0000000400027825 */ /* 0x000fca00078e0202 */
[----:B------:R-:W-:Y:S01]  /*c030*/  ST.E.64 [R2.64], R130 ;  /* 0x0000008202007985 */ /* 0x000fe2000c101b0c */
[----:B------:R-:W-:Y:S05]  /*c040*/  EXIT ;  /* 0x000000000000794d */ /* 0x000fea0003800000 */
.L_x_9:
[----:B------:R-:W1:Y:S02]  /*c050*/  S2R R0, SR_TID.X ;  /* 0x0000000000007919 */ /* 0x000e640000002100 */
[----:B-1----:R-:W-:-:S13]  /*c060*/  ISETP.GT.AND P0, PT, R0, 0x7f, PT ;  /* 0x0000007f0000780c */ /* 0x002fda0003f04270 */
[----:B------:R-:W-:Y:S05]  /*c070*/  @P0 EXIT ;  /* 0x000000000000094d */ /* 0x000fea0003800000 */
[----:B------:R-:W1:Y:S01]  /*c080*/  S2R R8, SR_CTAID.X ;  /* 0x0000000000087919 */ /* 0x000e620000002500 */
[----:B------:R-:W-:-:S05]  /*c090*/  MOV R3, c[0x0][0x4e8] ;  /* 0x00013a0000037a02 */ /* 0x000fca0000000f00 */
[----:B------:R-:W-:Y:S01]  /*c0a0*/  IMAD R2, R3, c[0x0][0x388], RZ ;  /* 0x0000e20003027a24 */ /* 0x000fe200078e02ff */
[----:B-1----:R-:W-:-:S04]  /*c0b0*/  LEA R8, R8, R0, 0x7 ;  /* 0x0000000008087211 */ /* 0x002fc800078e38ff */
[----:B------:R-:W-:-:S13]  /*c0c0*/  ISETP.GE.AND P0, PT, R8, R2, PT ;  /* 0x000000020800720c */ /* 0x000fda0003f06270 */
[----:B------:R-:W-:Y:S05]  /*c0d0*/  @P0 EXIT ;  /* 0x000000000000094d */ /* 0x000fea0003800000 */
[----:B------:R-:W1:Y:S01]  /*c0e0*/  S2R R7, SR_CTAID.Z ;  /* 0x0000000000077919 */ /* 0x000e620000002700 */
[----:B------:R-:W-:Y:S01]  /*c0f0*/  USHF.R.S32.HI UR6, URZ, 0x1f, UR11 ;  /* 0x0000001f3f067899 */ /* 0x000fe2000801140b */
[----:B------:R-:W-:Y:S01]  /*c100*/  ISETP.NE.AND P0, PT, R3, 0x1, PT ;  /* 0x000000010300780c */ /* 0x000fe20003f05270 */
[----:B------:R-:W-:Y:S01]  /*c110*/  ULDC.64 UR4, c[0x0][0x4d0] ;  /* 0x0001340000047ab9 */ /* 0x000fe20000000a00 */
[----:B------:R-:W2:Y:S01]  /*c120*/  S2R R9, SR_CTAID.Y ;  /* 0x0000000000097919 */ /* 0x000ea20000002600 */
[----:B------:R-:W-:Y:S01]  /*c130*/  UIMAD UR6, UR6, UR4, URZ ;  /* 0x00000004060672a4 */ /* 0x000fe2000f8e023f */
[----:B------:R-:W-:Y:S01]  /*c140*/  IADD3 R4, RZ, -UR11, RZ ;  /* 0x8000000bff047c10 */ /* 0x000fe2000fffe0ff */
[----:B------:R-:W-:Y:S01]  /*c150*/  UIMAD.WIDE.U32 UR8, UR11, UR4, URZ ;  /* 0x000000040b0872a5 */ /* 0x000fe2000f8e003f */
[----:B------:R-:W-:Y:S01]  /*c160*/  MOV R0, R8 ;  /* 0x0000000800007202 */ /* 0x000fe20000000f00 */
[----:B------:R-:W-:-:S04]  /*c170*/  UIMAD UR4, UR11, UR5, UR6 ;  /* 0x000000050b0472a4 */ /* 0x000fc8000f8e0206 */
[----:B------:R-:W-:Y:S01]  /*c180*/  UIADD3 UR4, UR9, UR4, URZ ;  /* 0x0000000409047290 */ /* 0x000fe2000fffe03f */
[----:B------:R-:W-:Y:S01]  /*c190*/  MOV R3, UR9 ;  /* 0x0000000900037c02 */ /* 0x000fe20008000f00 */
[----:B------:R-:W-:-:S04]  /*c1a0*/  @P0 IMAD.HI.U32 R5, R8, c[0x0][0x4ec], RZ ;  /* 0x00013b0008050a27 */ /* 0x000fc800078e00ff */
[----:B------:R-:W-:Y:S01]  /*c1b0*/  IMAD.U32 R2, RZ, RZ, UR8 ;  /* 0x00000008ff027e24 */ /* 0x000fe2000f8e00ff */
[----:B------:R-:W-:Y:S01]  /*c1c0*/  @P0 SHF.R.U32.HI R0, RZ, c[0x0][0x4f0], R5 ;  /* 0x00013c00ff000a19 */ /* 0x000fe20000011605 */
[----:B------:R-:W-:Y:S01]  /*c1d0*/  IMAD.U32 R3, RZ, RZ, UR4 ;  /* 0x00000004ff037e24 */ /* 0x000fe2000f8e00ff */
[----:B-1----:R-:W-:-:S03]  /*c1e0*/  SHF.R.S32.HI R6, RZ, 0x1f, R7 ;  /* 0x0000001fff067819 */ /* 0x002fc60000011407 */
[----:B------:R-:W-:-:S04]  /*c1f0*/  IMAD.WIDE.U32 R2, R7, c[0x0][0x4d8], R2 ;  /* 0x0001360007027a25 */ /* 0x000fc800078e0002 */
[----:B------:R-:W-:Y:S02]  /*c200*/  IMAD R6, R6, c[0x0][0x4d8], RZ ;  /* 0x0001360006067a24 */ /* 0x000fe400078e02ff */
[----:B--2---:R-:W-:Y:S02]  /*c210*/  IMAD R4, R4, c[0x0][0x550], R9 ;  /* 0x0001540004047a24 */ /* 0x004fe400078e0209 */
[----:B------:R-:W-:Y:S01]  /*c220*/  IMAD R5, R7, c[0x0][0x4dc], R6 ;  /* 0x0001370007057a24 */ /* 0x000fe200078e0206 */
[----:B------:R-:W-:Y:S02]  /*c230*/  IADD3 R7, -R0, RZ, RZ ;  /* 0x000000ff00077210 */ /* 0x000fe40007ffe1ff */
[----:B------:R-:W-:Y:S01]  /*c240*/  SHF.R.S32.HI R6, RZ, 0x1f, R4 ;  /* 0x0000001fff067819 */ /* 0x000fe20000011404 */
[----:B------:R-:W-:Y:S02]  /*c250*/  IMAD.IADD R3, R5, 0x1, R3 ;  /* 0x0000000105037824 */ /* 0x000fe400078e0203 */
[----:B------:R-:W-:Y:S01]  /*c260*/  IMAD R5, R7, c[0x0][0x4e8], R8 ;  /* 0x00013a0007057a24 */ /* 0x000fe200078e0208 */
[----:B------:R-:W-:Y:S01]  /*c270*/  SHF.R.S32.HI R7, RZ, 0x1f, R0 ;  /* 0x0000001fff077819 */ /* 0x000fe20000011400 */
[----:B------:R-:W-:-:S02]  /*c280*/  IMAD R6, R6, c[0x0][0x4e0], RZ ;  /* 0x0001380006067a24 */ /* 0x000fc400078e02ff */
[----:B------:R-:W-:-:S04]  /*c290*/  IMAD.WIDE.U32 R2, R4, c[0x0][0x4e0], R2 ;  /* 0x0001380004027a25 */ /* 0x000fc800078e0002 */
[----:B------:R-:W-:Y:S01]  /*c2a0*/  IMAD R6, R4, c[0x0][0x4e4], R6 ;  /* 0x0001390004067a24 */ /* 0x000fe200078e0206 */
[----:B------:R-:W-:Y:S02]  /*c2b0*/  SHF.R.S32.HI R4, RZ, 0x1f, R5 ;  /* 0x0000001fff047819 */ /* 0x000fe40000011405 */
[----:B------:R-:W-:-:S03]  /*c2c0*/  IADD3 R2, P0, R0, R2, RZ ;  /* 0x0000000200027210 */ /* 0x000fc60007f1e0ff */
[----:B------:R-:W-:Y:S01]  /*c2d0*/  IMAD R0, R4, c[0x0][0x4c8], RZ ;  /* 0x0001320004007a24 */ /* 0x000fe200078e02ff */
[----:B------:R-:W-:-:S03]  /*c2e0*/  IADD3.X R3, R7, R3, R6, P0, !PT ;  /* 0x0000000307037210 */ /* 0x000fc600007fe406 */
[C---:B------:R-:W-:Y:S02]  /*c2f0*/  IMAD R0, R5.reuse, c[0x0][0x4cc], R0 ;  /* 0x0001330005007a24 */ /* 0x040fe400078e0200 */
[----:B------:R-:W-:-:S05]  /*c300*/  IMAD.WIDE.U32 R2, R5, c[0x0][0x4c8], R2 ;  /* 0x0001320005027a25 */ /* 0x000fca00078e0002 */
[----:B------:R-:W-:Y:S02]  /*c310*/  IADD3 R0, R3, R0, RZ ;  /* 0x0000000003007210 */ /* 0x000fe40007ffe0ff */
[----:B------:R-:W-:-:S04]  /*c320*/  LEA R4, P0, R2, c[0x0][0x4a8], 0x2 ;  /* 0x00012a0002047a11 */ /* 0x000fc800078010ff */
[----:B------:R-:W-:Y:S02]  /*c330*/  LEA.HI.X R5, R2, c[0x0][0x4ac], R0, 0x2, P0 ;  /* 0x00012b0002057a11 */ /* 0x000fe400000f1400 */
[----:B------:R-:W-:-:S05]  /*c340*/  MOV R0, 0xff800000 ;  /* 0xff80000000007802 */ /* 0x000fca0000000f00 */
[----:B------:R-:W-:Y:S01]  /*c350*/  STG.E [R4.64], R0 ;  /* 0x0000000004007986 */ /* 0x000fe2000c10190c */
[----:B------:R-:W-:Y:S05]  /*c360*/  EXIT ;  /* 0x000000000000794d */ /* 0x000fea0003800000 */
.L_x_12:
[----:B------:R-:W-:-:S00]  /*c370*/  BRA `(.L_x_12) ;  /* 0xfffffff000007947 */ /* 0x000fc0000383ffff */
[----:B------:R-:W-:-:S00]  /*c380*/  NOP ;  /* 0x0000000000007918 */ /* 0x000fc00000000000 */
[----:B------:R-:W-:-:S00]  /*c390*/  NOP ;  /* 0x0000000000007918 */ /* 0x000fc00000000000 */
[----:B------:R-:W-:-:S00]  /*c3a0*/  NOP ;  /* 0x0000000000007918 */ /* 0x000fc00000000000 */
[----:B------:R-:W-:-:S00]  /*c3b0*/  NOP ;  /* 0x0000000000007918 */ /* 0x000fc00000000000 */
[----:B------:R-:W-:-:S00]  /*c3c0*/  NOP ;  /* 0x0000000000007918 */ /* 0x000fc00000000000 */
[----:B------:R-:W-:-:S00]  /*c3d0*/  NOP ;  /* 0x0000000000007918 */ /* 0x000fc00000000000 */
[----:B------:R-:W-:-:S00]  /*c3e0*/  NOP ;  /* 0x0000000000007918 */ /* 0x000fc00000000000 */
[----:B------:R-:W-:-:S00]  /*c3f0*/  NOP ;  /* 0x0000000000007918 */ /* 0x000fc00000000000 */
.L_x_3228:


//--------------------- .text._ZN7cutlass13device_kernelIN5flash19enable_sm80_to_sm89INS1_16FlashAttnFwdSm80INS1_25CollectiveMainloopFwdSm80ILi8ELi1ELb1EN4cute5tupleIJNS5_1CILi128EEENS7_ILi48EEENS7_ILi256EEEEEELi256ENS_6half_tEfNS_4arch4Sm80ELb0ELb0ELb1ELb1ELb1ELb0ELb1ELb1EEENS1_21CollectiveEpilogueFwdINS6_IJS8_SA_S9_EEENS6_IJNS7_ILi1EEESI_SI_EEESC_SE_Li256ELb1ELb1ELb1ELb0EEENS1_36VarlenDynamicPersistentTileSchedulerILi128ELi48ELi256ELi256ELb1ELb1ELb0ELb0ELb1ELb1EEEEEEEEEvNT_6ParamsE --------------------------
	.section	.text._ZN7cutlass13device_kernelIN5flash19enable_sm80_to_sm89INS1_16FlashAttnFwdSm80INS1_25CollectiveMainloopFwdSm80ILi8ELi1ELb1EN4cute5tupleIJNS5_1CILi128EEENS7_ILi48EEENS7_ILi256EEEEEELi256ENS_6half_tEfNS_4arch4Sm80ELb0ELb0ELb1ELb1ELb1ELb0ELb1ELb1EEENS1_21CollectiveEpilogueFwdINS6_IJS8_SA_S9_EEENS6_IJNS7_ILi1EEESI_SI_EEESC_SE_Li256ELb1ELb1ELb1ELb0EEENS1_36VarlenDynamicPersistentTileSchedulerILi128ELi48ELi256ELi256ELb1ELb1ELb0ELb0ELb1ELb1EEEEEEEEEvNT_6ParamsE,"ax",@progbits
	.sectioninfo	@"SHI_REGISTERS=255"
	.align	128
.text._ZN7cutlass13device_kernelIN5flash19enable_sm80_to_sm89INS1_16FlashAttnFwdSm80INS1_25CollectiveMainloopFwdSm80ILi8ELi1ELb1EN4cute5tupleIJNS5_1CILi128EEENS7_ILi48EEENS7_ILi256EEEEEELi256ENS_6half_tEfNS_4arch4Sm80ELb0ELb0ELb1ELb1ELb1ELb0ELb1ELb1EEENS1_21CollectiveEpilogueFwdINS6_IJS8_SA_S9_EEENS6_IJNS7_ILi1EEESI_SI_EEESC_SE_Li256ELb1ELb1ELb1ELb0EEENS1_36VarlenDynamicPersistentTileSchedulerILi128ELi48ELi256ELi256ELb1ELb1ELb0ELb0ELb1ELb1EEEEEEEEEvNT_6ParamsE:
        .type           _ZN7cutlass13device_kernelIN5flash19enable_sm80_to_sm89INS1_16FlashAttnFwdSm80INS1_25CollectiveMainloopFwdSm80ILi8ELi1ELb1EN4cute5tupleIJNS5_1CILi128EEENS7_ILi48EEENS7_ILi256EEEEEELi256ENS_6half_tEfNS_4arch4Sm80ELb0ELb0ELb1ELb1ELb1ELb0ELb1ELb1EEENS1_21CollectiveEpilogueFwdINS6_IJS8_SA_S9_EEENS6_IJNS7_ILi1EEESI_SI_EEESC_SE_Li256ELb1ELb1ELb1ELb0EEENS1_36VarlenDynamicPersistentTileSchedulerILi128ELi48ELi256ELi256ELb1ELb1ELb0ELb0ELb1ELb1EEEEEEEEEvNT_6ParamsE,@function
        .size           _ZN7cutlass13device_kernelIN5flash19enable_sm80_to_sm89INS1_16FlashAttnFwdSm80INS1_25CollectiveMainloopFwdSm80ILi8ELi1ELb1EN4cute5tupleIJNS5_1CILi128EEENS7_ILi48EEENS7_ILi256EEEEEELi256ENS_6half_tEfNS_4arch4Sm80ELb0ELb0ELb1ELb1ELb1ELb0ELb1ELb1EEENS1_21CollectiveEpilogueFwdINS6_IJS8_SA_S9_EEENS6_IJNS7_ILi1EEESI_SI_EEESC_SE_Li256ELb1ELb1ELb1ELb0EEENS1_36VarlenDynamicPersistentTileSchedulerILi128ELi48ELi256ELi256ELb1ELb1ELb0ELb0ELb1ELb1EEEEEEEEEvNT_6ParamsE,(.L_x_3229 - _ZN7cutlass13device_kernelIN5flash19enable_sm80_to_sm89INS1_16FlashAttnFwdSm80INS1_25CollectiveMainloopFwdSm80ILi8ELi1ELb1EN4cute5tupleIJNS5_1CILi128EEENS7_ILi48EEENS7_ILi256EEEEEELi256ENS_6half_tEfNS_4arch4Sm80ELb0ELb0ELb1ELb1ELb1ELb0ELb1ELb1EEENS1_21CollectiveEpilogueFwdINS6_IJS8_SA_S9_EEENS6_IJNS7_ILi1EEESI_SI_EEESC_SE_Li256ELb1ELb1ELb1ELb0EEENS1_36VarlenDynamicPersistentTileSchedulerILi128ELi48ELi256ELi256ELb1ELb1ELb0ELb0ELb1ELb1EEEEEEEEEvNT_6ParamsE)
        .other          _ZN7cutlass13device_kernelIN5flash19enable_sm80_to_sm89INS1_16FlashAttnFwdSm80INS1_25CollectiveMainloopFwdSm80ILi8ELi1ELb1EN4cute5tupleIJNS5_1CILi128EEENS7_ILi48EEENS7_ILi256EEEEEELi256ENS_6half_tEfNS_4arch4Sm80ELb0ELb0ELb1ELb1ELb1ELb0ELb1ELb1EEENS1_21CollectiveEpilogueFwdINS6_IJS8_SA_S9_EEENS6_IJNS7_ILi1EEESI_SI_EEESC_SE_Li256ELb1ELb1ELb1ELb0EEENS1_36VarlenDynamicPersistentTileSchedulerILi128ELi48ELi256ELi256ELb1ELb1ELb0ELb0ELb1ELb1EEEEEEEEEvNT_6ParamsE,@"STO_CUDA_ENTRY STV_DEFAULT"
_ZN7cutlass13device_kernelIN5flash19enable_sm80_to_sm89INS1_16FlashAttnFwdSm80INS1_25CollectiveMainloopFwdSm80ILi8ELi1ELb1EN4cute5tupleIJNS5_1CILi128EEENS7_ILi48EEENS7_ILi256EEEEEELi256ENS_6half_tEfNS_4arch4Sm80ELb0ELb0ELb1ELb1ELb1ELb0ELb1ELb1EEENS1_21CollectiveEpilogueFwdINS6_IJS8_SA_S9_EEENS6_IJNS7_ILi1EEESI_SI_EEESC_SE_Li256ELb1ELb1ELb1ELb0EEENS1_36VarlenDynamicPersistentTileSchedulerILi128ELi48ELi256ELi256ELb1ELb1ELb0ELb0ELb1ELb1EEEEEEEEEvNT_6ParamsE:
[----:B------:R-:W-:-:S03]  /*0000*/  MOV R1, c[0x0][0x28] ;  /* 0x00000a0000017a02 */ /* 0x000fc60000000f00 */
[----:B------:R-:W1:Y:S01]  /*0010*/  S2R R2, SR_TID.X ;  /* 0x0000000000027919 */ /* 0x000e620000002100 */
[----:B------:R-:W-:Y:S01]  /*0020*/  IADD3 R1, R1, -0x190, RZ ;  /* 0xfffffe7001017810 */ /* 0x000fe20007ffe0ff */
[----:B------:R-:W-:Y:S01]  /*0030*/  ULDC.64 UR6, c[0x0][0x118] ;  /* 0x0000460000067ab9 */ /* 0x000fe20000000a00 */
[----:B-1----:R-:W-:-:S05]  /*0040*/  SHF.R.U32.HI R0, RZ, 0x5, R2 ;  /* 0x00000005ff007819 */ /* 0x002fca0000011602 */
[----:B------:R-:W1:Y:S02]  /*0050*/  SHFL.IDX PT, R3, R0, RZ, 0x1f ;  /* 0x00001fff00037589 */ /* 0x000e6400000e0000 */
[----:B-1----:R-:W-:Y:S02]  /*0060*/  ISETP.NE.AND P0, PT, R3, RZ, PT ;  /* 0x000000ff0300720c */ /* 0x002fe40003f05270 */
[----:B------:R-:W-:Y:S11]  /*0070*/  STL [R1+0x180], R3 ;  /* 0x0001800301007387 */ /* 0x000ff60000100800 */
[----:B------:R-:W-:Y:S06]  /*0080*/  @P0 BAR.SYNC.DEFER_BLOCKING 0x5, 0x100 ;  /* 0x0144000000000b1d */ /* 0x000fec0000010000 */
[----:B------:R-:W1:Y:S04]  /*0090*/  @P0 LDS.128 R4, [0x1a080] ;  /* 0x01a08000ff040984 */ /* 0x000e680000000c00 */
[----:B-1----:R1:W-:Y:S04]  /*00a0*/  @P0 STL.64 [R1+0x48], R4 ;  /* 0x0000480401000387 */ /* 0x0023e80000100a00 */
[----:B------:R1:W-:Y:S04]  /*00b0*/  @P0 STL.64 [R1+0x50], R6 ;  /* 0x0000500601000387 */ /* 0x0003e80000100a00 */
[----:B------:R-:W-:Y:S06]  /*00c0*/  @P0 BAR.ARV 0x4, 0x100 ;  /* 0x0104000000000b1d */ /* 0x000fec0000002000 */
[----:B------:R-:W-:Y:S05]  /*00d0*/  @P0 BRA `(.L_x_13) ;  /* 0x00000b1000000947 */ /* 0x000fea0003800000 */
[----:B------:R-:W-:Y:S01]  /*00e0*/  LOP3.LUT R14, R2, 0x1f, RZ, 0xc0, !PT ;  /* 0x0000001f020e7812 */ /* 0x000fe200078ec0ff */
[----:B------:R-:W-:Y:S01]  /*00f0*/  CS2R R8, SRZ ;  /* 0x0000000000087805 */ /* 0x000fe2000001ff00 */
[----:B-1----:R-:W-:-:S02]  /*0100*/  IMAD.MOV.U32 R7, RZ, RZ, RZ ;  /* 0x000000ffff077224 */ /* 0x002fc400078e00ff */
[----:B------:R-:W-:-:S04]  /*0110*/  ISETP.NE.AND P6, PT, R14, 0x1f, PT ;  /* 0x0000001f0e00780c */ /* 0x000fc80003fc5270 */
[----:B------:R-:W-:-:S13]  /*0120*/  ISETP.GE.OR P0, PT, R14, c[0x0][0x53c], !P6 ;  /* 0x00014f000e007a0c */ /* 0x000fda0007706670 */
[----:B------:R-:W-:Y:S02]  /*0130*/  @!P0 IMAD.MOV.U32 R4, RZ, RZ, 0x4 ;  /* 0x00000004ff048424 */ /* 0x000fe400078e00ff */
[----:B------:R-:W-:Y:S02]  /*0140*/  @!P0 IMAD.MOV.U32 R2, RZ, RZ, 0x4 ;  /* 0x00000004ff028424 */ /* 0x000fe400078e00ff */
[----:B------:R-:W-:-:S04]  /*0150*/  @!P0 IMAD.WIDE.U32 R4, R14, R4, c[0x0][0x580] ;  /* 0x000160000e048625 */ /* 0x000fc800078e0004 */
[C---:B------:R-:W-:Y:S01]  /*0160*/  @!P0 IMAD.WIDE.U32 R2, R14.reuse, R2, c[0x0][0x578] ;  /* 0x00015e000e028625 */ /* 0x040fe200078e0002 */
[----:B------:R-:W2:Y:S04]  /*0170*/  @!P0 LDG.E R8, [R4.64] ;  /* 0x0000000604088981 */ /* 0x000ea8000c1e1900 */
[----:B------:R-:W2:Y:S01]  /*0180*/  @!P0 LDG.E R7, [R2.64] ;  /* 0x0000000602078981 */ /* 0x000ea2000c1e1900 */
[C---:B------:R-:W-:Y:S01]  /*0190*/  ISETP.NE.AND P5, PT, R14.reuse, RZ, PT ;  /* 0x000000ff0e00720c */ /* 0x040fe20003fa5270 */
[----:B------:R-:W1:Y:S01]  /*01a0*/  S2UR UR4, SR_CTAID.X ;  /* 0x00000000000479c3 */ /* 0x000e620000002500 */
[C---:B------:R-:W-:Y:S02]  /*01b0*/  ISETP.GE.U32.AND P4, PT, R14.reuse, 0x2, PT ;  /* 0x000000020e00780c */ /* 0x040fe40003f86070 */
[----:B------:R-:W-:-:S02]  /*01c0*/  ISETP.GE.U32.AND P3, PT, R14, 0x4, PT ;  /* 0x000000040e00780c */ /* 0x000fc40003f66070 */
[C---:B------:R-:W-:Y:S02]  /*01d0*/  ISETP.GE.U32.AND P2, PT, R14.reuse, 0x8, PT ;  /* 0x000000080e00780c */ /* 0x040fe40003f46070 */
[----:B------:R-:W-:Y:S01]  /*01e0*/  ISETP.GE.U32.AND P1, PT, R14, 0x10, PT ;  /* 0x000000100e00780c */ /* 0x000fe20003f26070 */
[----:B--2---:R-:W-:-:S05]  /*01f0*/  IMAD R4, R8, R7, RZ ;  /* 0x0000000708047224 */ /* 0x004fca00078e02ff */
[----:B------:R-:W2:Y:S02]  /*0200*/  SHFL.UP PT, R0, R4, 0x1, RZ ;  /* 0x0420000004007989 */ /* 0x000ea400000e00ff */
[----:B--2---:R-:W-:-:S05]  /*0210*/  SEL R0, R0, RZ, P5 ;  /* 0x000000ff00007207 */ /* 0x004fca0002800000 */
[----:B------:R-:W-:-:S05]  /*0220*/  IMAD.IADD R4, R4, 0x1, R0 ;  /* 0x0000000104047824 */ /* 0x000fca00078e0200 */
        /* <DEDUP_REMOVED lines=12> */
[----:B------:R-:W2:Y:S02]  /*02f0*/  SHFL.IDX PT, R6, R4, 0x1f, 0x1f ;  /* 0x03e01f0004067f89 */ /* 0x000ea400000e0000 */
[----:B--2---:R-:W-:-:S04]  /*0300*/  IMAD R6, R6, c[0x0][0x538], RZ ;  /* 0x00014e0006067a24 */ /* 0x004fc800078e02ff */
[----:B------:R-:W-:Y:S01]  /*0310*/  IMAD.MOV.U32 R0, RZ, RZ, R6 ;  /* 0x000000ffff007224 */ /* 0x000fe200078e0006 */
[----:B-1----:R-:W-:-:S13]  /*0320*/  ISETP.GT.AND P0, PT, R6, UR4, PT ;  /* 0x0000000406007c0c */ /* 0x002fda000bf04270 */
[----:B------:R-:W-:Y:S05]  /*0330*/  @P0 BRA `(.L_x_14) ;  /* 0x0000027000000947 */ /* 0x000fea0003800000 */
[----:B------:R-:W-:Y:S02]  /*0340*/  MOV R6, R0 ;  /* 0x0000000000067202 */ /* 0x000fe40000000f00 */
[----:B------:R-:W-:-:S04]  /*0350*/  MOV R9, RZ ;  /* 0x000000ff00097202 */ /* 0x000fc80000000f00 */
.L_x_18:
[----:B------:R-:W-:-:S04]  /*0360*/  IADD3 R0, R9, 0x1f, RZ ;  /* 0x0000001f09007810 */ /* 0x000fc80007ffe0ff */
[----:B------:R-:W-:-:S13]  /*0370*/  ISETP.GE.AND P0, PT, R0, c[0x0][0x53c], PT ;  /* 0x00014f0000007a0c */ /* 0x000fda0003f06270 */
[----:B------:R-:W-:Y:S05]  /*0380*/  @P0 BRA `(.L_x_15) ;  /* 0x0000078000000947 */ /* 0x000fea0003800000 */
[----:B------:R-:W-:Y:S01]  /*0390*/  MOV R9, R0 ;  /* 0x0000000000097202 */ /* 0x000fe20000000f00 */
[----:B------:R-:W-:Y:S01]  /*03a0*/  IMAD.MOV.U32 R7, RZ, RZ, RZ ;  /* 0x000000ffff077224 */ /* 0x000fe200078e00ff */
[----:B------:R-:W-:Y:S02]  /*03b0*/  MOV R8, RZ ;  /* 0x000000ff00087202 */ /* 0x000fe40000000f00 */
[----:B------:R-:W-:-:S04]  /*03c0*/  IADD3 R0, R14, R9, RZ ;  /* 0x000000090e007210 */ /* 0x000fc80007ffe0ff */
[----:B------:R-:W-:-:S13]  /*03d0*/  ISETP.GE.OR P0, PT, R0, c[0x0][0x53c], !P6 ;  /* 0x00014f0000007a0c */ /* 0x000fda0007706670 */
[----:B------:R-:W-:Y:S01]  /*03e0*/  @!P0 MOV R2, 0x4 ;  /* 0x0000000400028802 */ /* 0x000fe20000000f00 */
[----:B------:R-:W-:-:S04]  /*03f0*/  @!P0 IMAD.MOV.U32 R3, RZ, RZ, 0x4 ;  /* 0x00000004ff038424 */ /* 0x000fc800078e00ff */
[----:B------:R-:W-:-:S04]  /*0400*/  @!P0 IMAD.WIDE R4, R0, R2, c[0x0][0x580] ;  /* 0x0001600000048625 */ /* 0x000fc800078e0202 */
[----:B------:R-:W-:Y:S01]  /*0410*/  @!P0 IMAD.WIDE R2, R0, R3, c[0x0][0x578] ;  /* 0x00015e0000028625 */ /* 0x000fe200078e0203 */
[----:B------:R-:W2:Y:S04]  /*0420*/  @!P0 LDG.E R8, [R4.64] ;  /* 0x0000000604088981 */ /* 0x000ea8000c1e1900 */
[----:B------:R-:W2:Y:S02]  /*0430*/  @!P0 LDG.E R7, [R2.64] ;  /* 0x0000000602078981 */ /* 0x000ea4000c1e1900 */
[----:B--2---:R-:W-:Y:S01]  /*0440*/  IMAD R5, R8, R7, RZ ;  /* 0x0000000708057224 */ /* 0x004fe200078e02ff */
[----:B------:R-:W-:Y:S05]  /*0450*/  BRA.DIV ~URZ, `(.L_x_16) ;  /* 0x0000f4a27f007947 */ /* 0x000fea000b800000 */
[----:B------:R1:W2:Y:S02]  /*0460*/  SHFL.UP PT, R0, R5, 0x1, RZ ;  /* 0x0420000005007989 */ /* 0x0002a400000e00ff */
.L_x_115:
[----:B--2---:R-:W-:-:S04]  /*0470*/  SEL R0, R0, RZ, P5 ;  /* 0x000000ff00007207 */ /* 0x004fc80002800000 */
[----:B-1----:R-:W-:Y:S01]  /*0480*/  IADD3 R5, R5, R0, RZ ;  /* 0x0000000005057210 */ /* 0x002fe20007ffe0ff */
[----:B------:R-:W-:Y:S05]  /*0490*/  BRA.DIV ~URZ, `(.L_x_17) ;  /* 0x0000f4c27f007947 */ /* 0x000fea000b800000 */
[----:B------:R-:W1:Y:S02]  /*04a0*/  SHFL.UP PT, R0, R5, 0x2, RZ ;  /* 0x0440000005007989 */ /* 0x000e6400000e00ff */
[----:B-1----:R-:W-:-:S05]  /*04b0*/  SEL R0, R0, RZ, P4 ;  /* 0x000000ff00007207 */ /* 0x002fca0002000000 */
[----:B------:R-:W-:-:S05]  /*04c0*/  IMAD.IADD R0, R5, 0x1, R0 ;  /* 0x0000000105007824 */ /* 0x000fca00078e0200 */
        /* <DEDUP_REMOVED lines=9> */
[----:B------:R1:W2:Y:S02]  /*0560*/  SHFL.IDX PT, R0, R4, 0x1f, 0x1f ;  /* 0x03e01f0004007f89 */ /* 0x0002a400000e0000 */
.L_x_116:
[----:B--2---:R-:W-:-:S05]  /*0570*/  IMAD R0, R0, c[0x0][0x538], RZ ;  /* 0x00014e0000007a24 */ /* 0x004fca00078e02ff */
[----:B------:R-:W-:-:S04]  /*0580*/  IADD3 R6, R0, R6, RZ ;  /* 0x0000000600067210 */ /* 0x000fc80007ffe0ff */
[----:B------:R-:W-:-:S13]  /*0590*/  ISETP.GT.AND P0, PT, R6, UR4, PT ;  /* 0x0000000406007c0c */ /* 0x000fda000bf04270 */
[----:B-1----:R-:W-:Y:S05]  /*05a0*/  @!P0 BRA `(.L_x_18) ;  /* 0xfffffdb000008947 */ /* 0x002fea000383ffff */
.L_x_14:
[----:B------:R-:W-:-:S05]  /*05b0*/  IADD3 R12, -R0, R6, RZ ;  /* 0x00000006000c7210 */ /* 0x000fca0007ffe1ff */
[----:B------:R-:W-:-:S05]  /*05c0*/  IMAD R0, R4, c[0x0][0x538], R12 ;  /* 0x00014e0004007a24 */ /* 0x000fca00078e020c */
[----:B------:R-:W-:Y:S01]  /*05d0*/  ISETP.GT.AND P0, PT, R0, UR4, PT ;  /* 0x0000000400007c0c */ /* 0x000fe2000bf04270 */
[----:B------:R-:W-:-:S12]  /*05e0*/  BRA.DIV ~URZ, `(.L_x_19) ;  /* 0x0000f5227f007947 */ /* 0x000fd8000b800000 */
[----:B------:R-:W-:-:S04]  /*05f0*/  VOTE.ANY R5, PT, !P0 ;  /* 0x0000000000057806 */ /* 0x000fc800040e0100 */
.L_x_117:
[----:B------:R1:W2:Y:S01]  /*0600*/  POPC R13, R5 ;  /* 0x00000005000d7309 */ /* 0x0002a20000000000 */
[----:B------:R-:W-:Y:S05]  /*0610*/  BRA.DIV ~URZ, `(.L_x_20) ;  /* 0x0000f5427f007947 */ /* 0x000fea000b800000 */
[----:B--2---:R2:W3:Y:S01]  /*0620*/  SHFL.IDX PT, R11, R8, R13, 0x1f ;  /* 0x00001f0d080b7589 */ /* 0x0044e200000e0000 */
[----:B------:R-:W-:-:S03]  /*0630*/  MOV R6, RZ ;  /* 0x000000ff00067202 */ /* 0x000fc60000000f00 */
[----:B------:R2:W4:Y:S04]  /*0640*/  SHFL.IDX PT, R10, R7, R13, 0x1f ;  /* 0x00001f0d070a7589 */ /* 0x00052800000e0000 */
.L_x_118:
[----:B------:R-:W-:Y:S01]  /*0650*/  ISETP.NE.AND P0, PT, R5, RZ, PT ;  /* 0x000000ff0500720c */ /* 0x000fe20003f05270 */
[----:B------:R-:W-:-:S12]  /*0660*/  BSSY B0, `(.L_x_21) ;  /* 0x0000005000007945 */ /* 0x000fd80003800000 */
[----:B------:R-:W-:Y:S05]  /*0670*/  @!P0 BRA `(.L_x_22) ;  /* 0x0000003000008947 */ /* 0x000fea0003800000 */
[----:B------:R-:W-:Y:S01]  /*0680*/  IADD3 R3, R13, -0x1, RZ ;  /* 0xffffffff0d037810 */ /* 0x000fe20007ffe0ff */
[----:B------:R-:W-:Y:S05]  /*0690*/  BRA.DIV ~URZ, `(.L_x_23) ;  /* 0x0000f5a27f007947 */ /* 0x000fea000b800000 */
[----:B------:R1:W2:Y:S02]  /*06a0*/  SHFL.IDX PT, R6, R4, R3, 0x1f ;  /* 0x00001f0304067589 */ /* 0x0002a400000e0000 */
.L_x_22:
[----:B------:R-:W-:Y:S05]  /*06b0*/  BSYNC B0 ;  /* 0x0000000000007941 */ /* 0x000fea0003800000 */
.L_x_21:
[----:B---3--:R-:W-:Y:S01]  /*06c0*/  IABS R0, R11 ;  /* 0x0000000b00007213 */ /* 0x008fe20000000000 */
[----:B-12---:R-:W-:-:S04]  /*06d0*/  IMAD R4, R6, c[0x0][0x538], R12 ;  /* 0x00014e0006047a24 */ /* 0x006fc800078e020c */
[----:B------:R-:W-:Y:S01]  /*06e0*/  IMAD.MOV.U32 R5, RZ, RZ, R0 ;  /* 0x000000ffff057224 */ /* 0x000fe200078e0000 */
[----:B----4-:R-:W-:Y:S01]  /*06f0*/  IABS R0, R10 ;  /* 0x0000000a00007213 */ /* 0x010fe20000000000 */
[----:B------:R1:W-:Y:S01]  /*0700*/  STL [R1+0x48], R4 ;  /* 0x0000480401007387 */ /* 0x0003e20000100800 */
[----:B------:R-:W-:Y:S01]  /*0710*/  IADD3 R12, -R4, UR4, RZ ;  /* 0x00000004040c7c10 */ /* 0x000fe2000fffe1ff */
[----:B------:R-:W2:Y:S02]  /*0720*/  I2F.RP R2, R5 ;  /* 0x0000000500027306 */ /* 0x000ea40000209400 */
[----:B------:R-:W-:Y:S01]  /*0730*/  IMAD.MOV.U32 R7, RZ, RZ, R0 ;  /* 0x000000ffff077224 */ /* 0x000fe200078e0000 */
[----:B------:R-:W-:Y:S02]  /*0740*/  IABS R6, R12 ;  /* 0x0000000c00067213 */ /* 0x000fe40000000000 */
[----:B------:R-:W-:-:S03]  /*0750*/  IABS R0, R11 ;  /* 0x0000000b00007213 */ /* 0x000fc60000000000 */
[----:B------:R-:W-:Y:S01]  /*0760*/  I2F.RP R8, R7 ;  /* 0x0000000700087306 */ /* 0x000fe20000209400 */
[----:B------:R-:W-:-:S07]  /*0770*/  IADD3 R0, RZ, -R0, RZ ;  /* 0x80000000ff007210 */ /* 0x000fce0007ffe0ff */
[----:B--2---:R-:W2:Y:S02]  /*0780*/  MUFU.RCP R2, R2 ;  /* 0x0000000200027308 */ /* 0x004ea40000001000 */
[----:B--2---:R-:W-:-:S06]  /*0790*/  IADD3 R2, R2, 0xffffffe, RZ ;  /* 0x0ffffffe02027810 */ /* 0x004fcc0007ffe0ff */
[----:B------:R-:W2:Y:S02]  /*07a0*/  F2I.FTZ.U32.TRUNC.NTZ R3, R2 ;  /* 0x0000000200037305 */ /* 0x000ea4000021f000 */
[----:B--2---:R-:W-:-:S04]  /*07b0*/  IMAD.MOV R2, RZ, RZ, -R3 ;  /* 0x000000ffff027224 */ /* 0x004fc800078e0a03 */
[----:B-1----:R-:W-:Y:S02]  /*07c0*/  IMAD R4, R2, R5, RZ ;  /* 0x0000000502047224 */ /* 0x002fe400078e02ff */
[----:B------:R-:W-:-:S04]  /*07d0*/  IMAD.MOV.U32 R2, RZ, RZ, RZ ;  /* 0x000000ffff027224 */ /* 0x000fc800078e00ff */
[----:B------:R-:W-:-:S04]  /*07e0*/  IMAD.HI.U32 R2, R3, R4, R2 ;  /* 0x0000000403027227 */ /* 0x000fc800078e0002 */
[----:B------:R-:W-:-:S04]  /*07f0*/  IMAD.MOV.U32 R3, RZ, RZ, R6 ;  /* 0x000000ffff037224 */ /* 0x000fc800078e0006 */
[----:B------:R-:W-:-:S04]  /*0800*/  IMAD.HI.U32 R2, R2, R3, RZ ;  /* 0x0000000302027227 */ /* 0x000fc800078e00ff */
[----:B------:R-:W-:Y:S02]  /*0810*/  IMAD R0, R2, R0, R3 ;  /* 0x0000000002007224 */ /* 0x000fe400078e0203 */
[----:B------:R-:W1:Y:S03]  /*0820*/  MUFU.RCP R3, R8 ;  /* 0x0000000800037308 */ /* 0x000e660000001000 */
[----:B------:R-:W-:Y:S02]  /*0830*/  ISETP.GT.U32.AND P1, PT, R5, R0, PT ;  /* 0x000000000500720c */ /* 0x000fe40003f24070 */
[----:B-1----:R-:W-:-:S11]  /*0840*/  IADD3 R3, R3, 0xffffffe, RZ ;  /* 0x0ffffffe03037810 */ /* 0x002fd60007ffe0ff */
[----:B------:R-:W-:Y:S01]  /*0850*/  @!P1 IMAD.IADD R0, R0, 0x1, -R5 ;  /* 0x0000000100009824 */ /* 0x000fe200078e0a05 */
[----:B------:R-:W-:Y:S02]  /*0860*/  @!P1 IADD3 R2, R2, 0x1, RZ ;  /* 0x0000000102029810 */ /* 0x000fe40007ffe0ff */
[----:B------:R-:W-:Y:S01]  /*0870*/  ISETP.NE.AND P1, PT, R11, RZ, PT ;  /* 0x000000ff0b00720c */ /* 0x000fe20003f25270 */
[----:B------:R-:W1:Y:S01]  /*0880*/  F2I.FTZ.U32.TRUNC.NTZ R3, R3 ;  /* 0x0000000300037305 */ /* 0x000e62000021f000 */
[----:B------:R-:W-:Y:S02]  /*0890*/  ISETP.GE.U32.AND P2, PT, R0, R5, PT ;  /* 0x000000050000720c */ /* 0x000fe40003f46070 */
[----:B------:R-:W-:-:S04]  /*08a0*/  LOP3.LUT R0, R12, R11, RZ, 0x3c, !PT ;  /* 0x0000000b0c007212 */ /* 0x000fc800078e3cff */
[----:B------:R-:W-:-:S07]  /*08b0*/  ISETP.GE.AND P0, PT, R0, RZ, PT ;  /* 0x000000ff0000720c */ /* 0x000fce0003f06270 */
[----:B------:R-:W-:Y:S02]  /*08c0*/  @P2 IADD3 R2, R2, 0x1, RZ ;  /* 0x0000000102022810 */ /* 0x000fe40007ffe0ff */
[----:B-1----:R-:W-:-:S03]  /*08d0*/  IADD3 R0, RZ, -R3, RZ ;  /* 0x80000003ff007210 */ /* 0x002fc60007ffe0ff */
[----:B------:R-:W-:Y:S02]  /*08e0*/  IMAD.MOV.U32 R4, RZ, RZ, R2 ;  /* 0x000000ffff047224 */ /* 0x000fe400078e0002 */
[----:B------:R-:W-:Y:S01]  /*08f0*/  IMAD.MOV.U32 R2, RZ, RZ, R0 ;  /* 0x000000ffff027224 */ /* 0x000fe200078e0000 */
[----:B------:R-:W-:Y:S01]  /*0900*/  IABS R0, R10 ;  /* 0x0000000a00007213 */ /* 0x000fe20000000000 */
[----:B------:R-:W-:Y:S01]  /*0910*/  @!P0 IMAD.MOV R4, RZ, RZ, -R4 ;  /* 0x000000ffff048224 */ /* 0x000fe200078e0a04 */
[----:B------:R-:W-:Y:S01]  /*0920*/  @!P1 LOP3.LUT R4, RZ, R11, RZ, 0x33, !PT ;  /* 0x0000000bff049212 */ /* 0x000fe200078e33ff */
[----:B------:R-:W-:Y:S01]  /*0930*/  IMAD R5, R2, R7, RZ ;  /* 0x0000000702057224 */ /* 0x000fe200078e02ff */
[----:B------:R-:W-:Y:S01]  /*0940*/  MOV R2, RZ ;  /* 0x000000ff00027202 */ /* 0x000fe20000000f00 */
[----:B------:R-:W-:Y:S01]  /*0950*/  IMAD.MOV R6, RZ, RZ, -R0 ;  /* 0x000000ffff067224 */ /* 0x000fe200078e0a00 */
[----:B------:R-:W-:-:S03]  /*0960*/  IABS R8, R4 ;  /* 0x0000000400087213 */ /* 0x000fc60000000000 */
[----:B------:R-:W-:-:S04]  /*0970*/  IMAD.HI.U32 R0, R3, R5, R2 ;  /* 0x0000000503007227 */ /* 0x000fc800078e0002 */
[----:B------:R-:W-:Y:S02]  /*0980*/  IMAD.MOV.U32 R2, RZ, RZ, R8 ;  /* 0x000000ffff027224 */ /* 0x000fe400078e0008 */
[----:B------:R-:W-:Y:S02]  /*0990*/  IMAD.MOV.U32 R3, RZ, RZ, R6 ;  /* 0x000000ffff037224 */ /* 0x000fe400078e0006 */
[----:B------:R-:W-:-:S04]  /*09a0*/  IMAD.HI.U32 R0, R0, R2, RZ ;  /* 0x0000000200007227 */ /* 0x000fc800078e00ff */
[----:B------:R-:W-:Y:S02]  /*09b0*/  IMAD R2, R0, R3, R2 ;  /* 0x0000000300027224 */ /* 0x000fe400078e0202 */
[----:B------:R-:W-:-:S03]  /*09c0*/  IMAD R3, R4, R11, RZ ;  /* 0x0000000b04037224 */ /* 0x000fc600078e02ff */
[----:B------:R-:W-:Y:S02]  /*09d0*/  ISETP.GT.U32.AND P1, PT, R7, R2, PT ;  /* 0x000000020700720c */ /* 0x000fe40003f24070 */
[----:B------:R-:W-:-:S11]  /*09e0*/  IADD3 R3, R12, -R3, RZ ;  /* 0x800000030c037210 */ /* 0x000fd60007ffe0ff */
[----:B------:R-:W-:Y:S01]  /*09f0*/  @!P1 IMAD.IADD R2, R2, 0x1, -R7 ;  /* 0x0000000102029824 */ /* 0x000fe200078e0a07 */
[----:B------:R-:W-:Y:S02]  /*0a00*/  @!P1 IADD3 R0, R0, 0x1, RZ ;  /* 0x0000000100009810 */ /* 0x000fe40007ffe0ff */
[----:B------:R-:W-:Y:S02]  /*0a10*/  ISETP.NE.AND P1, PT, R10, RZ, PT ;  /* 0x000000ff0a00720c */ /* 0x000fe40003f25270 */
[----:B------:R-:W-:Y:S02]  /*0a20*/  ISETP.GE.U32.AND P2, PT, R2, R7, PT ;  /* 0x000000070200720c */ /* 0x000fe40003f46070 */
[----:B------:R-:W-:-:S04]  /*0a30*/  LOP3.LUT R2, R4, R10, RZ, 0x3c, !PT ;  /* 0x0000000a04027212 */ /* 0x000fc800078e3cff */
[----:B------:R-:W-:-:S07]  /*0a40*/  ISETP.GE.AND P0, PT, R2, RZ, PT ;  /* 0x000000ff0200720c */ /* 0x000fce0003f06270 */
[----:B------:R-:W-:-:S06]  /*0a50*/  @P2 IADD3 R0, R0, 0x1, RZ ;  /* 0x0000000100002810 */ /* 0x000fcc0007ffe0ff */
[----:B------:R-:W-:Y:S02]  /*0a60*/  @!P0 IADD3 R0, -R0, RZ, RZ ;  /* 0x000000ff00008210 */ /* 0x000fe40007ffe1ff */
[----:B------:R-:W-:-:S05]  /*0a70*/  @!P1 LOP3.LUT R0, RZ, R10, RZ, 0x33, !PT ;  /* 0x0000000aff009212 */ /* 0x000fca00078e33ff */
[--C-:B------:R-:W-:Y:S02]  /*0a80*/  IMAD.MOV R2, RZ, RZ, -R0.reuse ;  /* 0x000000ffff027224 */ /* 0x100fe400078e0a00 */
[C---:B------:R-:W-:Y:S02]  /*0a90*/  IMAD R0, R10.reuse, 0x1000000, R0 ;  /* 0x010000000a007824 */ /* 0x040fe400078e0200 */
[----:B------:R-:W-:Y:S02]  /*0aa0*/  IMAD R2, R10, R2, R4 ;  /* 0x000000020a027224 */ /* 0x000fe400078e0204 */
[----:B------:R-:W-:Y:S02]  /*0ab0*/  IMAD.IADD R4, R13, 0x1, R9 ;  /* 0x000000010d047824 */ /* 0x000fe400078e0209 */
[----:B------:R-:W-:-:S03]  /*0ac0*/  IMAD R0, R2, 0x10000, R0 ;  /* 0x0001000002007824 */ /* 0x000fc600078e0200 */
[----:B------:R1:W-:Y:S04]  /*0ad0*/  STL [R1+0x54], R4 ;  /* 0x0000540401007387 */ /* 0x0003e80000100800 */
[----:B------:R1:W-:Y:S04]  /*0ae0*/  STL [R1+0x50], R0 ;  /* 0x0000500001007387 */ /* 0x0003e80000100800 */
[----:B------:R1:W-:Y:S01]  /*0af0*/  STL [R1+0x4c], R3 ;  /* 0x00004c0301007387 */ /* 0x0003e20000100800 */
[----:B------:R-:W-:Y:S05]  /*0b00*/  BRA `(.L_x_24) ;  /* 0x0000006000007947 */ /* 0x000fea0003800000 */
.L_x_15:
[----:B------:R-:W-:Y:S01]  /*0b10*/  MOV R0, UR4 ;  /* 0x0000000400007c02 */ /* 0x000fe20008000f00 */
[----:B------:R-:W-:Y:S04]  /*0b20*/  STL [R1+0x4c], RZ ;  /* 0x00004cff01007387 */ /* 0x000fe80000100800 */
[----:B------:R-:W-:Y:S04]  /*0b30*/  STL [R1+0x50], RZ ;  /* 0x000050ff01007387 */ /* 0x000fe80000100800 */
[----:B------:R1:W-:Y:S02]  /*0b40*/  STL [R1+0x48], R0 ;  /* 0x0000480001007387 */ /* 0x0003e40000100800 */
[----:B-1----:R-:W-:-:S05]  /*0b50*/  MOV R0, c[0x0][0x53c] ;  /* 0x00014f0000007a02 */ /* 0x002fca0000000f00 */
[----:B------:R1:W-:Y:S02]  /*0b60*/  STL [R1+0x54], R0 ;  /* 0x0000540001007387 */ /* 0x0003e40000100800 */
.L_x_24:
[----:B-1----:R-:W2:Y:S04]  /*0b70*/  LDL R4, [R1+0x48] ;  /* 0x0000480001047983 */ /* 0x002ea80000100800 */
[----:B------:R-:W2:Y:S04]  /*0b80*/  LDL R5, [R1+0x4c] ;  /* 0x00004c0001057983 */ /* 0x000ea80000100800 */
[----:B------:R-:W2:Y:S04]  /*0b90*/  LDL R6, [R1+0x50] ;  /* 0x0000500001067983 */ /* 0x000ea80000100800 */
[----:B------:R-:W2:Y:S01]  /*0ba0*/  LDL R7, [R1+0x54] ;  /* 0x0000540001077983 */ /* 0x000ea20000100800 */
[----:B------:R-:W-:Y:S01]  /*0bb0*/  ISETP.NE.AND P0, PT, R14, RZ, PT ;  /* 0x000000ff0e00720c */ /* 0x000fe20003f05270 */
[----:B------:R-:W-:-:S12]  /*0bc0*/  WARPSYNC 0xffffffff ;  /* 0xffffffff00007948 */ /* 0x000fd80003800000 */
[----:B--2---:R1:W-:Y:S04]  /*0bd0*/  @!P0 STS.128 [0x1a080], R4 ;  /* 0x01a08004ff008388 */ /* 0x0043e80000000c00 */
[----:B------:R-:W-:Y:S06]  /*0be0*/  BAR.ARV 0x5, 0x100 ;  /* 0x0144000000007b1d */ /* 0x000fec0000002000 */
.L_x_13:
[----:B------:R-:W2:Y:S02]  /*0bf0*/  LDL R0, [R1+0x54] ;  /* 0x0000540001007983 */ /* 0x000ea40000100800 */
[----:B--2---:R-:W-:-:S13]  /*0c00*/  ISETP.GE.AND P0, PT, R0, c[0x0][0x53c], PT ;  /* 0x00014f0000007a0c */ /* 0x004fda0003f06270 */
[----:B------:R-:W-:Y:S05]  /*0c10*/  @P0 EXIT ;  /* 0x000000000000094d */ /* 0x000fea0003800000 */
[----:B------:R-:W2:Y:S01]  /*0c20*/  S2R R15, SR_TID.X ;  /* 0x00000000000f7919 */ /* 0x000ea20000002100 */
[----:B------:R-:W-:Y:S02]  /*0c30*/  ULDC UR5, c[0x0][0x2ac] ;  /* 0x0000ab0000057ab9 */ /* 0x000fe40000000800 */
[----:B------:R-:W-:Y:S02]  /*0c40*/  ULDC UR4, c[0x0][0x1d0] ;  /* 0x0000740000047ab9 */ /* 0x000fe40000000800 */
[----:B------:R-:W-:Y:S01]  /*0c50*/  UIMAD UR5, UR5, UR4, URZ ;  /* 0x00000004050572a4 */ /* 0x000fe2000f8e023f */
[----:B-12---:R-:W-:-:S04]  /*0c60*/  SHF.R.S32.HI R7, RZ, 0x1f, R15 ;  /* 0x0000001fff077819 */ /* 0x006fc8000001140f */
[CC--:B------:R-:W-:Y:S02]  /*0c70*/  LEA.HI R2, R7.reuse, R15.reuse, RZ, 0x4 ;  /* 0x0000000f07027211 */ /* 0x0c0fe400078f20ff */
[----:B------:R-:W-:Y:S02]  /*0c80*/  LEA.HI R14, R7, R15, RZ, 0x2 ;  /* 0x0000000f070e7211 */ /* 0x000fe400078f10ff */
[----:B------:R-:W-:Y:S02]  /*0c90*/  SHF.R.S32.HI R3, RZ, 0x4, R2 ;  /* 0x00000004ff037819 */ /* 0x000fe40000011402 */
[--C-:B------:R-:W-:Y:S02]  /*0ca0*/  SHF.R.S32.HI R8, RZ, 0x2, R14.reuse ;  /* 0x00000002ff087819 */ /* 0x100fe4000001140e */
[----:B------:R-:W-:Y:S02]  /*0cb0*/  LEA.HI R0, R2, R3, RZ, 0x1 ;  /* 0x0000000302007211 */ /* 0x000fe400078f08ff */
[----:B------:R-:W-:-:S02]  /*0cc0*/  SHF.R.S32.HI R4, RZ, 0x1f, R14 ;  /* 0x0000001fff047819 */ /* 0x000fc4000001140e */
[----:B------:R-:W-:Y:S02]  /*0cd0*/  LOP3.LUT R0, R0, 0xfffffffe, RZ, 0xc0, !PT ;  /* 0xfffffffe00007812 */ /* 0x000fe400078ec0ff */
[CC--:B------:R-:W-:Y:S02]  /*0ce0*/  LEA.HI R10, R7.reuse, R15.reuse, RZ, 0x3 ;  /* 0x0000000f070a7211 */ /* 0x0c0fe400078f18ff */
[----:B------:R-:W-:Y:S01]  /*0cf0*/  LEA.HI R9, R7, R15, RZ, 0x5 ;  /* 0x0000000f07097211 */ /* 0x000fe200078f28ff */
[----:B------:R-:W-:Y:S01]  /*0d00*/  IMAD.IADD R12, R3, 0x1, -R0 ;  /* 0x00000001030c7824 */ /* 0x000fe200078e0a00 */
[----:B------:R-:W-:Y:S02]  /*0d10*/  LOP3.LUT R0, R2, 0xfffffff0, RZ, 0xc0, !PT ;  /* 0xfffffff002007812 */ /* 0x000fe400078ec0ff */
[----:B------:R-:W-:Y:S02]  /*0d20*/  LEA.HI R2, R4, R8, RZ, 0x3 ;  /* 0x0000000804027211 */ /* 0x000fe400078f18ff */
[----:B------:R-:W-:Y:S01]  /*0d30*/  SHF.R.S32.HI R5, RZ, 0x3, R10 ;  /* 0x00000003ff057819 */ /* 0x000fe2000001140a */
[----:B------:R-:W-:Y:S01]  /*0d40*/  IMAD.IADD R0, R15, 0x1, -R0 ;  /* 0x000000010f007824 */ /* 0x000fe200078e0a00 */
[----:B------:R-:W-:-:S02]  /*0d50*/  LOP3.LUT R4, R10, 0xfffffff8, RZ, 0xc0, !PT ;  /* 0xfffffff80a047812 */ /* 0x000fc400078ec0ff */
[----:B------:R-:W-:Y:S01]  /*0d60*/  LOP3.LUT R2, R2, 0xfffffff8, RZ, 0xc0, !PT ;  /* 0xfffffff802027812 */ /* 0x000fe200078ec0ff */
[----:B------:R-:W-:Y:S01]  /*0d70*/  IMAD.SHL.U32 R3, R5, 0x40, RZ ;  /* 0x0000004005037824 */ /* 0x000fe200078e00ff */
[----:B------:R-:W-:Y:S01]  /*0d80*/  SHF.R.S32.HI R243, RZ, 0x5, R9 ;  /* 0x00000005fff37819 */ /* 0x000fe20000011409 */
[----:B------:R-:W-:Y:S01]  /*0d90*/  IMAD.IADD R5, R15, 0x1, -R4 ;  /* 0x000000010f057824 */ /* 0x000fe200078e0a04 */
[----:B------:R-:W-:Y:S01]  /*0da0*/  SHF.R.S32.HI R4, RZ, 0x1f, R0 ;  /* 0x0000001fff047819 */ /* 0x000fe20000011400 */
[----:B------:R-:W-:Y:S01]  /*0db0*/  IMAD.IADD R8, R8, 0x1, -R2 ;  /* 0x0000000108087824 */ /* 0x000fe200078e0a02 */
[----:B------:R-:W-:Y:S01]  /*0dc0*/  LOP3.LUT R2, R3, 0x1c0, RZ, 0xc0, !PT ;  /* 0x000001c003027812 */ /* 0x000fe200078ec0ff */
[C---:B------:R-:W-:Y:S01]  /*0dd0*/  IMAD.SHL.U32 R251, R5.reuse, 0x8, RZ ;  /* 0x0000000805fb7824 */ /* 0x040fe200078e00ff */
[----:B------:R-:W-:Y:S01]  /*0de0*/  LEA.HI R13, R4, R0, RZ, 0x3 ;  /* 0x00000000040d7211 */ /* 0x000fe200078f18ff */
[----:B------:R-:W-:Y:S01]  /*0df0*/  IMAD.SHL.U32 R5, R5, 0x40, RZ ;  /* 0x0000004005057824 */ /* 0x000fe200078e00ff */
[----:B------:R-:W-:-:S02]  /*0e00*/  SHF.R.U32.HI R6, RZ, 0x3, R2 ;  /* 0x00000003ff067819 */ /* 0x000fc40000011602 */
[----:B------:R-:W-:Y:S02]  /*0e10*/  LOP3.LUT R4, R13, 0xfffffff8, RZ, 0xc0, !PT ;  /* 0xfffffff80d047812 */ /* 0x000fe400078ec0ff */
[----:B------:R-:W-:Y:S02]  /*0e20*/  LOP3.LUT R3, R2, 0x38, R251, 0xf8, !PT ;  /* 0x0000003802037812 */ /* 0x000fe400078ef8fb */
[----:B------:R-:W-:Y:S01]  /*0e30*/  LOP3.LUT R2, R5, 0x1c0, RZ, 0xc0, !PT ;  /* 0x000001c005027812 */ /* 0x000fe200078ec0ff */
[----:B------:R-:W-:Y:S01]  /*0e40*/  IMAD.IADD R0, R0, 0x1, -R4 ;  /* 0x0000000100007824 */ /* 0x000fe200078e0a04 */
[----:B------:R-:W-:Y:S02]  /*0e50*/  LOP3.LUT R4, R9, 0xffffffe0, RZ, 0xc0, !PT ;  /* 0xffffffe009047812 */ /* 0x000fe400078ec0ff */
[----:B------:R-:W-:Y:S02]  /*0e60*/  LOP3.LUT R11, R3, R6, RZ, 0x3c, !PT ;  /* 0x00000006030b7212 */ /* 0x000fe400078e3cff */
[----:B------:R-:W-:Y:S01]  /*0e70*/  LOP3.LUT R5, R2, 0x8, R10, 0xf8, !PT ;  /* 0x0000000802057812 */ /* 0x000fe200078ef80a */
[----:B------:R-:W-:Y:S01]  /*0e80*/  IMAD.IADD R17, R15, 0x1, -R4 ;  /* 0x000000010f117824 */ /* 0x000fe200078e0a04 */
[----:B------:R-:W-:-:S02]  /*0e90*/  SHF.R.U32.HI R3, RZ, 0x3, R2 ;  /* 0x00000003ff037819 */ /* 0x000fc40000011602 */
[----:B------:R-:W-:Y:S02]  /*0ea0*/  SHF.R.S32.HI R2, RZ, 0x1f, R9 ;  /* 0x0000001fff027819 */ /* 0x000fe40000011409 */
[----:B------:R-:W-:Y:S02]  /*0eb0*/  SHF.R.S32.HI R10, RZ, 0x1f, R17 ;  /* 0x0000001fff0a7819 */ /* 0x000fe40000011411 */
[----:B------:R-:W-:Y:S02]  /*0ec0*/  LEA.HI R2, R2, R243, RZ, 0x3 ;  /* 0x000000f302027211 */ /* 0x000fe400078f18ff */
[----:B------:R-:W-:Y:S01]  /*0ed0*/  LOP3.LUT R4, R14, 0xfffffffc, RZ, 0xc0, !PT ;  /* 0xfffffffc0e047812 */ /* 0x000fe200078ec0ff */
[----:B------:R-:W-:Y:S01]  /*0ee0*/  IMAD.MOV.U32 R14, RZ, RZ, 0x20 ;  /* 0x00000020ff0e7424 */ /* 0x000fe200078e00ff */
[----:B------:R-:W-:Y:S02]  /*0ef0*/  LOP3.LUT R9, R5, R3, RZ, 0x3c, !PT ;  /* 0x0000000305097212 */ /* 0x000fe400078e3cff */
[----:B------:R-:W-:Y:S01]  /*0f00*/  LOP3.LUT R3, R2, 0xffffff8, RZ, 0xc0, !PT ;  /* 0x0ffffff802037812 */ /* 0x000fe200078ec0ff */
[----:B------:R-:W-:Y:S01]  /*0f10*/  IMAD.IADD R2, R15, 0x1, -R4 ;  /* 0x000000010f027824 */ /* 0x000fe200078e0a04 */
[----:B------:R-:W-:-:S02]  /*0f20*/  LEA.HI R10, R10, R17, RZ, 0x2 ;  /* 0x000000110a0a7211 */ /* 0x000fc400078f10ff */
[----:B------:R-:W-:Y:S01]  /*0f30*/  LEA.HI R7, R7, R15, RZ, 0x6 ;  /* 0x0000000f07077211 */ /* 0x000fe200078f30ff */
[----:B------:R-:W-:Y:S01]  /*0f40*/  IMAD.IADD R5, R243, 0x1, -R3 ;  /* 0x00000001f3057824 */ /* 0x000fe200078e0a03 */
[----:B------:R-:W-:Y:S01]  /*0f50*/  SHF.R.S32.HI R4, RZ, 0x2, R10 ;  /* 0x00000002ff047819 */ /* 0x000fe2000001140a */
[----:B------:R-:W-:Y:S01]  /*0f60*/  IMAD.MOV.U32 R15, RZ, RZ, 0x10 ;  /* 0x00000010ff0f7424 */ /* 0x000fe200078e00ff */
[----:B------:R-:W-:Y:S01]  /*0f70*/  LOP3.LUT R6, R8, 0x1, RZ, 0xc0, !PT ;  /* 0x0000000108067812 */ /* 0x000fe200078ec0ff */
[----:B------:R-:W-:Y:S01]  /*0f80*/  IMAD.SHL.U32 R7, R7, 0x8, RZ ;  /* 0x0000000807077824 */ /* 0x000fe200078e00ff */
[----:B------:R-:W-:Y:S01]  /*0f90*/  LEA.HI R3, R2, R2, RZ, 0x1 ;  /* 0x0000000202037211 */ /* 0x000fe200078f08ff */
[----:B------:R-:W-:Y:S01]  /*0fa0*/  IMAD R16, R5, 0x10, R4 ;  /* 0x0000001005107824 */ /* 0x000fe200078e0204 */
[----:B------:R-:W-:Y:S01]  /*0fb0*/  ISETP.NE.U32.AND P0, PT, R6, 0x1, PT ;  /* 0x000000010600780c */ /* 0x000fe20003f05070 */
[----:B------:R-:W-:Y:S01]  /*0fc0*/  IMAD.SHL.U32 R4, R8, 0x40, RZ ;  /* 0x0000004008047824 */ /* 0x000fe200078e00ff */
[----:B------:R-:W-:Y:S01]  /*0fd0*/  LOP3.LUT R5, R3, 0x1ffffffe, RZ, 0xc0, !PT ;  /* 0x1ffffffe03057812 */ /* 0x000fe200078ec0ff */
[----:B------:R-:W-:Y:S01]  /*0fe0*/  IMAD.SHL.U32 R3, R0, 0x40, RZ ;  /* 0x0000004000037824 */ /* 0x000fe200078e00ff */
[----:B------:R-:W-:Y:S01]  /*0ff0*/  LOP3.LUT R11, R11, 0x7ffffe00, R7, 0xf8, !PT ;  /* 0x7ffffe000b0b7812 */ /* 0x000fe200078ef807 */
[----:B------:R-:W-:Y:S01]  /*1000*/  IMAD R7, R243, 0x200, R2 ;  /* 0x00000200f3077824 */ /* 0x000fe200078e0202 */
[----:B------:R-:W-:Y:S01]  /*1010*/  LOP3.LUT R4, R4, 0x1c0, RZ, 0xc0, !PT ;  /* 0x000001c004047812 */ /* 0x000fe200078ec0ff */
[----:B------:R1:W-:Y:S01]  /*1020*/  STL [R1+0x184], R16 ;  /* 0x0001841001007387 */ /* 0x0003e20000100800 */
[----:B------:R-:W-:Y:S01]  /*1030*/  R2P PR, R8, 0x6 ;  /* 0x0000000608007804 */ /* 0x000fe20000000000 */
[----:B------:R-:W-:Y:S01]  /*1040*/  IMAD.IADD R8, R2, 0x1, -R5 ;  /* 0x0000000102087824 */ /* 0x000fe200078e0a05 */
[----:B------:R-:W-:Y:S01]  /*1050*/  LEA.HI R2, R4, R4, RZ, 0x1d ;  /* 0x0000000404027211 */ /* 0x000fe200078fe8ff */
[----:B------:R-:W-:Y:S01]  /*1060*/  IMAD.SHL.U32 R6, R12, 0x8, RZ ;  /* 0x000000080c067824 */ /* 0x000fe200078e00ff */
[----:B------:R-:W-:Y:S01]  /*1070*/  LOP3.LUT R3, R3, 0x1c0, RZ, 0xc0, !PT ;  /* 0x000001c003037812 */ /* 0x000fe200078ec0ff */
[----:B------:R-:W-:Y:S01]  /*1080*/  IMAD R8, R8, 0x8, R16 ;  /* 0x0000000808087824 */ /* 0x000fe200078e0210 */
[----:B------:R-:W-:Y:S01]  /*1090*/  LOP3.LUT P4, RZ, R0, 0x2, RZ, 0xc0, !PT ;  /* 0x0000000200ff7812 */ /* 0x000fe2000788c0ff */
[----:B------:R-:W-:Y:S01]  /*10a0*/  IMAD.U32 R7, R7, 0x2, R2 ;  /* 0x0000000207077824 */ /* 0x000fe200078e0002 */
[----:B------:R-:W-:Y:S01]  /*10b0*/  LOP3.LUT R2, R10, 0x7ffffffc, RZ, 0xc0, !PT ;  /* 0x7ffffffc0a027812 */ /* 0x000fe200078ec0ff */
[----:B------:R-:W-:Y:S01]  /*10c0*/  IMAD.SHL.U32 R247, R11, 0x2, RZ ;  /* 0x000000020bf77824 */ /* 0x000fe200078e00ff */
[----:B------:R2:W-:Y:S01]  /*10d0*/  STL [R1+0x188], R8 ;  /* 0x0001880801007387 */ /* 0x0005e20000100800 */
[----:B------:R-:W-:-:S02]  /*10e0*/  LOP3.LUT R6, R3, 0x8, R6, 0xf8, !PT ;  /* 0x0000000803067812 */ /* 0x000fc400078ef806 */
[----:B------:R-:W-:Y:S01]  /*10f0*/  IMAD.IADD R2, R17, 0x1, -R2 ;  /* 0x0000000111027824 */ /* 0x000fe200078e0a02 */
[----:B------:R-:W-:Y:S02]  /*1100*/  SHF.R.U32.HI R3, RZ, 0x3, R3 ;  /* 0x00000003ff037819 */ /* 0x000fe40000011603 */
[----:B------:R-:W-:Y:S01]  /*1110*/  LOP3.LUT P3, RZ, R0, 0x4, RZ, 0xc0, !PT ;  /* 0x0000000400ff7812 */ /* 0x000fe2000786c0ff */
[----:B------:R-:W-:Y:S01]  /*1120*/  IMAD.SHL.U32 R41, R2, 0x2, RZ ;  /* 0x0000000202297824 */ /* 0x000fe200078e00ff */
[----:B------:R-:W-:Y:S01]  /*1130*/  LOP3.LUT R3, R6, R3, RZ, 0x3c, !PT ;  /* 0x0000000306037212 */ /* 0x000fe200078e3cff */
[----:B------:R-:W-:Y:S01]  /*1140*/  IMAD.SHL.U32 R6, R13, 0x40, RZ ;  /* 0x000000400d067824 */ /* 0x000fe200078e00ff */
[----:B------:R-:W-:Y:S01]  /*1150*/  SEL R5, R15, 0xfffffff0, !P4 ;  /* 0xfffffff00f057807 */ /* 0x000fe20006000000 */
[----:B------:R-:W-:Y:S01]  /*1160*/  IMAD R0, R12, 0x200, R9 ;  /* 0x000002000c007824 */ /* 0x000fe200078e0209 */
[C---:B------:R-:W-:Y:S01]  /*1170*/  IADD3 R40, R41.reuse, 0x8, RZ ;  /* 0x0000000829287810 */ /* 0x040fe20007ffe0ff */
[----:B------:R-:W-:Y:S01]  /*1180*/  STL [R1+0x84], R41 ;  /* 0x0000842901007387 */ /* 0x000fe20000100800 */
[C---:B------:R-:W-:Y:S01]  /*1190*/  IADD3 R39, R41.reuse, 0x10, RZ ;  /* 0x0000001029277810 */ /* 0x040fe20007ffe0ff */
[----:B------:R-:W-:Y:S01]  /*11a0*/  IMAD.MOV.U32 R9, RZ, RZ, 0x40 ;  /* 0x00000040ff097424 */ /* 0x000fe200078e00ff */
[C---:B------:R-:W-:Y:S01]  /*11b0*/  IADD3 R38, R41.reuse, 0x18, RZ ;  /* 0x0000001829267810 */ /* 0x040fe20007ffe0ff */
[----:B------:R-:W-:Y:S01]  /*11c0*/  STL [R1+0x100], R40 ;  /* 0x0001002801007387 */ /* 0x000fe20000100800 */
[----:B------:R-:W-:-:S02]  /*11d0*/  IADD3 R37, R41, 0x20, RZ ;  /* 0x0000002029257810 */ /* 0x000fc40007ffe0ff */
[C---:B------:R-:W-:Y:S01]  /*11e0*/  IADD3 R36, R41.reuse, 0x28, RZ ;  /* 0x0000002829247810 */ /* 0x040fe20007ffe0ff */
[----:B------:R-:W-:Y:S01]  /*11f0*/  STL [R1+0xfc], R39 ;  /* 0x0000fc2701007387 */ /* 0x000fe20000100800 */
[C---:B------:R-:W-:Y:S02]  /*1200*/  IADD3 R35, R41.reuse, 0x30, RZ ;  /* 0x0000003029237810 */ /* 0x040fe40007ffe0ff */
[C---:B------:R-:W-:Y:S01]  /*1210*/  IADD3 R34, R41.reuse, 0x38, RZ ;  /* 0x0000003829227810 */ /* 0x040fe20007ffe0ff */
[----:B------:R-:W-:Y:S01]  /*1220*/  STL [R1+0xf8], R38 ;  /* 0x0000f82601007387 */ /* 0x000fe20000100800 */
[C---:B------:R-:W-:Y:S02]  /*1230*/  IADD3 R33, R41.reuse, 0x40, RZ ;  /* 0x0000004029217810 */ /* 0x040fe40007ffe0ff */
[C---:B------:R-:W-:Y:S01]  /*1240*/  IADD3 R32, R41.reuse, 0x48, RZ ;  /* 0x0000004829207810 */ /* 0x040fe20007ffe0ff */
[----:B------:R3:W-:Y:S01]  /*1250*/  STL [R1+0xf4], R37 ;  /* 0x0000f42501007387 */ /* 0x0007e20000100800 */
[----:B------:R-:W-:-:S02]  /*1260*/  IADD3 R31, R41, 0x50, RZ ;  /* 0x00000050291f7810 */ /* 0x000fc40007ffe0ff */
[C---:B------:R-:W-:Y:S01]  /*1270*/  IADD3 R30, R41.reuse, 0x58, RZ ;  /* 0x00000058291e7810 */ /* 0x040fe20007ffe0ff */
[----:B------:R-:W-:Y:S01]  /*1280*/  STL [R1+0xf0], R36 ;  /* 0x0000f02401007387 */ /* 0x000fe20000100800 */
[C---:B------:R-:W-:Y:S02]  /*1290*/  IADD3 R29, R41.reuse, 0x60, RZ ;  /* 0x00000060291d7810 */ /* 0x040fe40007ffe0ff */
[C---:B------:R-:W-:Y:S01]  /*12a0*/  IADD3 R28, R41.reuse, 0x68, RZ ;  /* 0x00000068291c7810 */ /* 0x040fe20007ffe0ff */
[----:B------:R-:W-:Y:S01]  /*12b0*/  STL [R1+0xec], R35 ;  /* 0x0000ec2301007387 */ /* 0x000fe20000100800 */
[----:B------:R-:W-:Y:S02]  /*12c0*/  SEL R4, R14, 0xffffffe0, !P3 ;  /* 0xffffffe00e047807 */ /* 0x000fe40005800000 */
[C---:B------:R-:W-:Y:S01]  /*12d0*/  IADD3 R27, R41.reuse, 0x70, RZ ;  /* 0x00000070291b7810 */ /* 0x040fe20007ffe0ff */
[----:B------:R4:W-:Y:S01]  /*12e0*/  STL [R1+0xe8], R34 ;  /* 0x0000e82201007387 */ /* 0x0009e20000100800 */
[----:B------:R-:W-:Y:S01]  /*12f0*/  IADD3 R26, R41, 0x78, RZ ;  /* 0x00000078291a7810 */ /* 0x000fe20007ffe0ff */
[----:B------:R-:W-:Y:S01]  /*1300*/  IMAD.IADD R4, R5, 0x1, R4 ;  /* 0x0000000105047824 */ /* 0x000fe200078e0204 */
[----:B------:R-:W-:Y:S01]  /*1310*/  IADD3 R20, R251, 0x40, RZ ;  /* 0x00000040fb147810 */ /* 0x000fe20007ffe0ff */
[----:B------:R-:W-:Y:S01]  /*1320*/  STL [R1+0xe4], R33 ;  /* 0x0000e42101007387 */ /* 0x000fe20000100800 */
[----:B------:R-:W-:-:S02]  /*1330*/  IADD3 R25, R41, 0x80, RZ ;  /* 0x0000008029197810 */ /* 0x000fc40007ffe0ff */
[----:B------:R-:W-:Y:S01]  /*1340*/  IADD3 R19, R251, 0x80, RZ ;  /* 0x00000080fb137810 */ /* 0x000fe20007ffe0ff */
[----:B------:R-:W-:Y:S01]  /*1350*/  STL [R1+0xe0], R32 ;  /* 0x0000e02001007387 */ /* 0x000fe20000100800 */
[----:B------:R-:W-:Y:S02]  /*1360*/  IADD3 R24, R41, 0x88, RZ ;  /* 0x0000008829187810 */ /* 0x000fe40007ffe0ff */
[----:B------:R-:W-:Y:S01]  /*1370*/  IADD3 R18, R251, 0xc0, RZ ;  /* 0x000000c0fb127810 */ /* 0x000fe20007ffe0ff */
[----:B------:R5:W-:Y:S01]  /*1380*/  STL [R1+0xdc], R31 ;  /* 0x0000dc1f01007387 */ /* 0x000be20000100800 */
[----:B------:R-:W-:Y:S02]  /*1390*/  IADD3 R23, R41, 0x90, RZ ;  /* 0x0000009029177810 */ /* 0x000fe40007ffe0ff */
[----:B------:R-:W-:Y:S01]  /*13a0*/  LOP3.LUT R3, R3, 0x7ffffe00, R6, 0xf8, !PT ;  /* 0x7ffffe0003037812 */ /* 0x000fe200078ef806 */
[----:B------:R-:W-:Y:S01]  /*13b0*/  STL [R1+0xd8], R30 ;  /* 0x0000d81e01007387 */ /* 0x000fe20000100800 */
[----:B------:R-:W-:-:S02]  /*13c0*/  IADD3 R22, R41, 0x98, RZ ;  /* 0x0000009829167810 */ /* 0x000fc40007ffe0ff */
[----:B------:R-:W-:Y:S01]  /*13d0*/  SHF.R.S32.HI R5, RZ, 0x1f, R251 ;  /* 0x0000001fff057819 */ /* 0x000fe200000114fb */
[----:B------:R-:W-:Y:S01]  /*13e0*/  STL [R1+0xd4], R29 ;  /* 0x0000d41d01007387 */ /* 0x000fe20000100800 */
[----:B------:R-:W-:Y:S02]  /*13f0*/  SHF.R.S32.HI R6, RZ, 0x1f, R20 ;  /* 0x0000001fff067819 */ /* 0x000fe40000011414 */
[C---:B------:R-:W-:Y:S01]  /*1400*/  IADD3 R21, R41.reuse, 0xa0, RZ ;  /* 0x000000a029157810 */ /* 0x040fe20007ffe0ff */
[----:B------:R2:W-:Y:S01]  /*1410*/  STL [R1+0xd0], R28 ;  /* 0x0000d01c01007387 */ /* 0x0005e20000100800 */
[----:B------:R-:W-:Y:S02]  /*1420*/  SHF.R.S32.HI R5, RZ, 0x1f, R19 ;  /* 0x0000001fff057819 */ /* 0x000fe40000011413 */
[----:B------:R-:W-:Y:S01]  /*1430*/  IADD3 R20, R41, 0xa8, RZ ;  /* 0x000000a829147810 */ /* 0x000fe20007ffe0ff */
[----:B------:R-:W-:Y:S01]  /*1440*/  STL [R1+0xcc], R27 ;  /* 0x0000cc1b01007387 */ /* 0x000fe20000100800 */
[----:B------:R-:W-:-:S02]  /*1450*/  SHF.R.S32.HI R6, RZ, 0x1f, R18 ;  /* 0x0000001fff067819 */ /* 0x000fc40000011412 */
[C---:B------:R-:W-:Y:S01]  /*1460*/  IADD3 R19, R41.reuse, 0xb0, RZ ;  /* 0x000000b029137810 */ /* 0x040fe20007ffe0ff */
[----:B------:R-:W-:Y:S01]  /*1470*/  STL [R1+0xc8], R26 ;  /* 0x0000c81a01007387 */ /* 0x000fe20000100800 */
[C---:B------:R-:W-:Y:S02]  /*1480*/  IADD3 R18, R41.reuse, 0xb8, RZ ;  /* 0x000000b829127810 */ /* 0x040fe40007ffe0ff */
[C---:B------:R-:W-:Y:S01]  /*1490*/  IADD3 R17, R41.reuse, 0xc0, RZ ;  /* 0x000000c029117810 */ /* 0x040fe20007ffe0ff */
[----:B------:R2:W-:Y:S01]  /*14a0*/  STL [R1+0xc4], R25 ;  /* 0x0000c41901007387 */ /* 0x0005e20000100800 */
[C---:B-1----:R-:W-:Y:S02]  /*14b0*/  IADD3 R16, R41.reuse, 0xc8, RZ ;  /* 0x000000c829107810 */ /* 0x042fe40007ffe0ff */
[C---:B------:R-:W-:Y:S01]  /*14c0*/  IADD3 R15, R41.reuse, 0xd0, RZ ;  /* 0x000000d0290f7810 */ /* 0x040fe20007ffe0ff */
[----:B------:R-:W-:Y:S01]  /*14d0*/  STL [R1+0xc0], R24 ;  /* 0x0000c01801007387 */ /* 0x000fe20000100800 */
[----:B------:R-:W-:-:S02]  /*14e0*/  IADD3 R13, R41, 0xd8, RZ ;  /* 0x000000d8290d7810 */ /* 0x000fc40007ffe0ff */
[----:B------:R-:W-:Y:S01]  /*14f0*/  LEA R135, R0, 0x14080, 0x1 ;  /* 0x0001408000877811 */ /* 0x000fe200078e08ff */
[----:B------:R-:W-:Y:S01]  /*1500*/  STL [R1+0xbc], R23 ;  /* 0x0000bc1701007387 */ /* 0x000fe20000100800 */
[----:B------:R-:W-:Y:S02]  /*1510*/  IADD3 R12, R41, 0xe0, RZ ;  /* 0x000000e0290c7810 */ /* 0x000fe40007ffe0ff */
[C---:B------:R-:W-:Y:S01]  /*1520*/  SEL R6, R9.reuse, 0xffffffc0, !P2 ;  /* 0xffffffc009067807 */ /* 0x040fe20005000000 */
[----:B------:R1:W-:Y:S01]  /*1530*/  STL [R1+0xb8], R22 ;  /* 0x0000b81601007387 */ /* 0x0003e20000100800 */
[----:B------:R-:W-:Y:S02]  /*1540*/  SEL R0, R9, 0xffffffc0, !P3 ;  /* 0xffffffc009007807 */ /* 0x000fe40005800000 */
[C---:B------:R-:W-:Y:S01]  /*1550*/  IADD3 R11, R41.reuse, 0xe8, RZ ;  /* 0x000000e8290b7810 */ /* 0x040fe20007ffe0ff */
[----:B------:R-:W-:Y:S01]  /*1560*/  STL [R1+0xb4], R21 ;  /* 0x0000b41501007387 */ /* 0x000fe20000100800 */
[----:B------:R-:W-:-:S02]  /*1570*/  IADD3 R10, R41, 0xf0, RZ ;  /* 0x000000f0290a7810 */ /* 0x000fc40007ffe0ff */
[----:B------:R-:W-:Y:S01]  /*1580*/  LEA R9, R7, 0x80, 0x1 ;  /* 0x0000008007097811 */ /* 0x000fe200078e08ff */
[----:B------:R-:W-:Y:S01]  /*1590*/  STL [R1+0xb0], R20 ;  /* 0x0000b01401007387 */ /* 0x000fe20000100800 */
[----:B------:R-:W-:Y:S02]  /*15a0*/  SHF.R.S32.HI R7, RZ, 0x1f, R40 ;  /* 0x0000001fff077819 */ /* 0x000fe40000011428 */
[C---:B------:R-:W-:Y:S01]  /*15b0*/  SEL R5, R14.reuse, 0xffffffe0, !P1 ;  /* 0xffffffe00e057807 */ /* 0x040fe20004800000 */
[----:B------:R1:W-:Y:S01]  /*15c0*/  STL [R1+0xac], R19 ;  /* 0x0000ac1301007387 */ /* 0x0003e20000100800 */
[----:B------:R-:W-:Y:S02]  /*15d0*/  SEL R2, R14, 0xffffffe0, !P4 ;  /* 0xffffffe00e027807 */ /* 0x000fe40006000000 */
[----:B--2---:R-:W-:Y:S01]  /*15e0*/  IADD3 R8, R41, 0xf8, RZ ;  /* 0x000000f829087810 */ /* 0x004fe20007ffe0ff */
[----:B------:R-:W-:Y:S01]  /*15f0*/  STL [R1+0xa8], R18 ;  /* 0x0000a81201007387 */ /* 0x000fe20000100800 */
[----:B------:R-:W-:-:S02]  /*1600*/  SHF.R.S32.HI R14, RZ, 0x1f, R39 ;  /* 0x0000001fff0e7819 */ /* 0x000fc40000011427 */
[----:B---3--:R-:W-:Y:S01]  /*1610*/  SHF.R.S32.HI R37, RZ, 0x1f, R37 ;  /* 0x0000001fff257819 */ /* 0x008fe20000011425 */
[----:B------:R-:W-:Y:S01]  /*1620*/  STL [R1+0xa4], R17 ;  /* 0x0000a41101007387 */ /* 0x000fe20000100800 */
[----:B----4-:R-:W-:Y:S02]  /*1630*/  SHF.R.S32.HI R34, RZ, 0x1f, R34 ;  /* 0x0000001fff227819 */ /* 0x010fe40000011422 */
[----:B-----5:R-:W-:Y:S01]  /*1640*/  SHF.R.S32.HI R31, RZ, 0x1f, R31 ;  /* 0x0000001fff1f7819 */ /* 0x020fe2000001141f */
[----:B------:R2:W-:Y:S01]  /*1650*/  STL [R1+0xa0], R16 ;  /* 0x0000a01001007387 */ /* 0x0005e20000100800 */
[----:B------:R-:W-:Y:S02]  /*1660*/  SHF.R.S32.HI R28, RZ, 0x1f, R28 ;  /* 0x0000001fff1c7819 */ /* 0x000fe4000001141c */
[----:B------:R-:W-:Y:S01]  /*1670*/  SHF.R.S32.HI R25, RZ, 0x1f, R25 ;  /* 0x0000001fff197819 */ /* 0x000fe20000011419 */
[----:B------:R-:W-:Y:S01]  /*1680*/  STL [R1+0x9c], R15 ;  /* 0x00009c0f01007387 */ /* 0x000fe20000100800 */
[----:B-1----:R-:W-:-:S02]  /*1690*/  SHF.R.S32.HI R22, RZ, 0x1f, R22 ;  /* 0x0000001fff167819 */ /* 0x002fc40000011416 */
[----:B------:R-:W-:Y:S01]  /*16a0*/  LEA R237, R3, 0x4080, 0x1 ;  /* 0x0000408003ed7811 */ /* 0x000fe200078e08ff */
[----:B------:R-:W-:Y:S03]  /*16b0*/  STL [R1+0x98], R13 ;  /* 0x0000980d01007387 */ /* 0x000fe60000100800 */
[--C-:B------:R-:W-:Y:S01]  /*16c0*/  IADD3 R240, R0, R237, R2.reuse ;  /* 0x000000ed00f07210 */ /* 0x100fe20007ffe002 */
[----:B------:R-:W-:Y:S01]  /*16d0*/  STL [R1+0x94], R12 ;  /* 0x0000940c01007387 */ /* 0x000fe20000100800 */
[----:B------:R-:W-:Y:S01]  /*16e0*/  SHF.R.S32.HI R19, RZ, 0x1f, R19 ;  /* 0x0000001fff137819 */ /* 0x000fe20000011413 */
[----:B------:R-:W-:Y:S02]  /*16f0*/  IMAD R243, R243, 0x800, R237 ;  /* 0x00000800f3f37824 */ /* 0x000fe400078e02ed */
[----:B------:R-:W-:Y:S01]  /*1700*/  STL [R1+0x90], R11 ;  /* 0x0000900b01007387 */ /* 0x000fe20000100800 */
[----:B------:R-:W-:-:S02]  /*1710*/  IMAD.IADD R239, R237, 0x1, R2 ;  /* 0x00000001edef7824 */ /* 0x000fc400078e0202 */
[----:B------:R-:W-:Y:S01]  /*1720*/  IMAD.IADD R244, R2, 0x1, R243 ;  /* 0x0000000102f47824 */ /* 0x000fe200078e02f3 */
[----:B------:R-:W-:Y:S01]  /*1730*/  STL [R1+0x8c], R10 ;  /* 0x00008c0a01007387 */ /* 0x000fe20000100800 */
[----:B------:R-:W-:Y:S02]  /*1740*/  IMAD R242, R4, 0x2, R237 ;  /* 0x0000000204f27824 */ /* 0x000fe400078e02ed */
[----:B------:R-:W-:Y:S01]  /*1750*/  IMAD.IADD R238, R237, 0x1, R0 ;  /* 0x00000001edee7824 */ /* 0x000fe200078e0200 */
[----:B------:R1:W-:Y:S01]  /*1760*/  STL [R1+0x17c], R7 ;  /* 0x00017c0701007387 */ /* 0x0003e20000100800 */
[----:B--2---:R-:W-:Y:S01]  /*1770*/  SHF.R.S32.HI R16, RZ, 0x1f, R16 ;  /* 0x0000001fff107819 */ /* 0x004fe20000011410 */
[C---:B------:R-:W-:Y:S02]  /*1780*/  IMAD.IADD R246, R0.reuse, 0x1, R243 ;  /* 0x0000000100f67824 */ /* 0x040fe400078e02f3 */
[----:B------:R-:W-:Y:S01]  /*1790*/  STL [R1+0x88], R8 ;  /* 0x0000880801007387 */ /* 0x000fe20000100800 */
[----:B------:R-:W-:-:S03]  /*17a0*/  IMAD.IADD R245, R0, 0x1, R244 ;  /* 0x0000000100f57824 */ /* 0x000fc600078e02f4 */
[----:B------:R2:W-:Y:S04]  /*17b0*/  STL [R1+0x178], R14 ;  /* 0x0001780e01007387 */ /* 0x0005e80000100800 */
[----:B------:R-:W-:Y:S01]  /*17c0*/  STL [R1+0x5c], R9 ;  /* 0x00005c0901007387 */ /* 0x000fe20000100800 */
[----:B-1----:R-:W-:-:S05]  /*17d0*/  SHF.R.S32.HI R7, RZ, 0x1f, R38 ;  /* 0x0000001fff077819 */ /* 0x002fca0000011426 */
[----:B------:R1:W-:Y:S01]  /*17e0*/  STL [R1+0x174], R7 ;  /* 0x0001740701007387 */ /* 0x0003e20000100800 */
[----:B--2---:R-:W-:-:S03]  /*17f0*/  SHF.R.S32.HI R14, RZ, 0x1f, R36 ;  /* 0x0000001fff0e7819 */ /* 0x004fc60000011424 */
[----:B------:R-:W-:Y:S04]  /*1800*/  STL [R1+0x170], R37 ;  /* 0x0001702501007387 */ /* 0x000fe80000100800 */
[----:B------:R2:W-:Y:S01]  /*1810*/  STL [R1+0x16c], R14 ;  /* 0x00016c0e01007387 */ /* 0x0005e20000100800 */
        /* <DEDUP_REMOVED lines=34> */
[----:B------:R-:W-:Y:S01]  /*1a40*/  STL [R1+0x118], R14 ;  /* 0x0001180e01007387 */ /* 0x000fe20000100800 */
[----:B-1----:R-:W-:Y:S02]  /*1a50*/  SHF.R.S32.HI R7, RZ, 0x1f, R13 ;  /* 0x0000001fff077819 */ /* 0x002fe4000001140d */
[----:B------:R-:W-:Y:S02]  /*1a60*/  SHF.R.S32.HI R13, RZ, 0x1f, R12 ;  /* 0x0000001fff0d7819 */ /* 0x000fe4000001140c */
[----:B------:R-:W-:Y:S01]  /*1a70*/  SHF.R.S32.HI R12, RZ, 0x1f, R11 ;  /* 0x0000001fff0c7819 */ /* 0x000fe2000001140b */
[----:B------:R1:W-:Y:S01]  /*1a80*/  STL [R1+0x114], R7 ;  /* 0x0001140701007387 */ /* 0x0003e20000100800 */
[----:B------:R-:W-:-:S02]  /*1a90*/  SHF.R.S32.HI R11, RZ, 0x1f, R10 ;  /* 0x0000001fff0b7819 */ /* 0x000fc4000001140a */
[----:B------:R-:W-:Y:S01]  /*1aa0*/  SHF.R.S32.HI R10, RZ, 0x1f, R8 ;  /* 0x0000001fff0a7819 */ /* 0x000fe20000011408 */
[C---:B------:R-:W-:Y:S01]  /*1ab0*/  IMAD.IADD R8, R9.reuse, 0x1, R5 ;  /* 0x0000000109087824 */ /* 0x040fe200078e0205 */
[----:B------:R-:W-:Y:S04]  /*1ac0*/  STL [R1+0x110], R13 ;  /* 0x0001100d01007387 */ /* 0x000fe80000100800 */
[----:B------:R-:W-:Y:S04]  /*1ad0*/  STL [R1+0x10c], R12 ;  /* 0x00010c0c01007387 */ /* 0x000fe80000100800 */
[----:B------:R-:W-:Y:S04]  /*1ae0*/  STL [R1+0x108], R11 ;  /* 0x0001080b01007387 */ /* 0x000fe80000100800 */
[----:B------:R-:W-:Y:S04]  /*1af0*/  STL [R1+0x104], R10 ;  /* 0x0001040a01007387 */ /* 0x000fe80000100800 */
[----:B------:R2:W-:Y:S01]  /*1b00*/  STL [R1+0x68], R8 ;  /* 0x0000680801007387 */ /* 0x0005e20000100800 */
[----:B-1----:R-:W-:-:S02]  /*1b10*/  IADD3 R7, R9, -0x10, RZ ;  /* 0xfffffff009077810 */ /* 0x002fc40007ffe0ff */
[C---:B------:R-:W-:Y:S01]  /*1b20*/  @P0 IADD3 R7, R9.reuse, 0x10, RZ ;  /* 0x0000001009070810 */ /* 0x040fe20007ffe0ff */
[----:B------:R-:W-:-:S04]  /*1b30*/  IMAD.IADD R9, R9, 0x1, R6 ;  /* 0x0000000109097824 */ /* 0x000fc800078e0206 */
[--C-:B------:R-:W-:Y:S01]  /*1b40*/  IMAD.IADD R3, R5, 0x1, R7.reuse ;  /* 0x0000000105037824 */ /* 0x100fe200078e0207 */
[----:B------:R1:W-:Y:S01]  /*1b50*/  STL [R1+0x78], R9 ;  /* 0x0000780901007387 */ /* 0x0003e20000100800 */
[----:B------:R-:W-:Y:S02]  /*1b60*/  IMAD.IADD R5, R6, 0x1, R7 ;  /* 0x0000000106057824 */ /* 0x000fe400078e0207 */
[--C-:B------:R-:W-:Y:S01]  /*1b70*/  IMAD.IADD R2, R3, 0x1, R6.reuse ;  /* 0x0000000103027824 */ /* 0x100fe200078e0206 */
[----:B------:R1:W-:Y:S01]  /*1b80*/  STL [R1+0x60], R7 ;  /* 0x0000600701007387 */ /* 0x0003e20000100800 */
[----:B--2---:R-:W-:-:S05]  /*1b90*/  IMAD.IADD R8, R8, 0x1, R6 ;  /* 0x0000000108087824 */ /* 0x004fca00078e0206 */
[----:B------:R1:W-:Y:S04]  /*1ba0*/  STL [R1+0x74], R8 ;  /* 0x0000740801007387 */ /* 0x0003e80000100800 */
[----:B------:R1:W-:Y:S04]  /*1bb0*/  STL [R1+0x70], R5 ;  /* 0x0000700501007387 */ /* 0x0003e80000100800 */
[----:B------:R1:W-:Y:S04]  /*1bc0*/  STL [R1+0x64], R3 ;  /* 0x0000640301007387 */ /* 0x0003e80000100800 */
[----:B------:R1:W-:Y:S02]  /*1bd0*/  STL [R1+0x6c], R2 ;  /* 0x00006c0201007387 */ /* 0x0003e40000100800 */
.L_x_114:
[----:B------:R-:W2:Y:S01]  /*1be0*/  LDL R0, [R1+0x54] ;  /* 0x0000540001007983 */ /* 0x000ea20000100800 */
[----:B-1----:R-:W-:Y:S01]  /*1bf0*/  IMAD.MOV.U32 R8, RZ, RZ, 0x4 ;  /* 0x00000004ff087424 */ /* 0x002fe200078e00ff */
[----:B------:R-:W-:-:S04]  /*1c00*/  ISETP.NE.U32.AND P4, PT, RZ, c[0x0][0x370], PT ;  /* 0x0000dc00ff007a0c */ /* 0x000fc80003f85070 */
[----:B------:R-:W-:Y:S01]  /*1c10*/  ISETP.NE.AND.EX P4, PT, RZ, c[0x0][0x374], PT, P4 ;  /* 0x0000dd00ff007a0c */ /* 0x000fe20003f85340 */
[----:B--2---:R-:W-:-:S05]  /*1c20*/  IMAD.WIDE R2, R0, R8, c[0x0][0x588] ;  /* 0x0001620000027625 */ /* 0x004fca00078e0208 */
[----:B------:R-:W2:Y:S01]  /*1c30*/  LDG.E R13, [R2.64] ;  /* 0x00000006020d7981 */ /* 0x000ea2000c1e1900 */
[----:B------:R-:W-:Y:S01]  /*1c40*/  IMAD.MOV.U32 R16, RZ, RZ, RZ ;  /* 0x000000ffff107224 */ /* 0x000fe200078e00ff */
[----:B------:R-:W-:Y:S01]  /*1c50*/  ISETP.NE.U32.AND P2, PT, RZ, c[0x0][0x360], PT ;  /* 0x0000d800ff007a0c */ /* 0x000fe20003f45070 */
[----:B------:R-:W-:Y:S01]  /*1c60*/  IMAD.MOV.U32 R11, RZ, RZ, RZ ;  /* 0x000000ffff0b7224 */ /* 0x000fe200078e00ff */
[----:B------:R-:W-:Y:S02]  /*1c70*/  ISETP.NE.U32.AND P3, PT, RZ, c[0x0][0x348], PT ;  /* 0x0000d200ff007a0c */ /* 0x000fe40003f65070 */
[----:B------:R-:W-:Y:S02]  /*1c80*/  ISETP.NE.AND.EX P2, PT, RZ, c[0x0][0x364], PT, P2 ;  /* 0x0000d900ff007a0c */ /* 0x000fe40003f45320 */
[----:B------:R-:W-:Y:S02]  /*1c90*/  ISETP.NE.AND.EX P3, PT, RZ, c[0x0][0x34c], PT, P3 ;  /* 0x0000d300ff007a0c */ /* 0x000fe40003f65330 */
[----:B--2---:R-:W-:Y:S01]  /*1ca0*/  SHF.R.S32.HI R14, RZ, 0x1f, R13 ;  /* 0x0000001fff0e7819 */ /* 0x004fe2000001140d */
[C---:B------:R-:W-:Y:S01]  /*1cb0*/  IMAD.SHL.U32 R20, R13.reuse, 0x4, RZ ;  /* 0x000000040d147824 */ /* 0x040fe200078e00ff */
[C---:B------:R-:W-:Y:S01]  /*1cc0*/  @P4 LEA R6, P1, R13.reuse, c[0x0][0x370], 0x2 ;  /* 0x0000dc000d064a11 */ /* 0x040fe200078210ff */
[----:B------:R1:W-:Y:S01]  /*1cd0*/  STL [R1+0x3c], R13 ;  /* 0x00003c0d01007387 */ /* 0x0003e20000100800 */
[----:B------:R-:W-:-:S02]  /*1ce0*/  SHF.L.U64.HI R17, R13, 0x2, R14 ;  /* 0x000000020d117819 */ /* 0x000fc4000001020e */
[----:B------:R-:W-:Y:S01]  /*1cf0*/  @P4 LEA.HI.X R7, R13, c[0x0][0x374], R14, 0x2, P1 ;  /* 0x0000dd000d074a11 */ /* 0x000fe200008f140e */
[----:B------:R1:W-:Y:S02]  /*1d00*/  STL [R1+0x7c], R14 ;  /* 0x00007c0e01007387 */ /* 0x0003e40000100800 */
[C---:B------:R-:W-:Y:S02]  /*1d10*/  @P2 IADD3 R4, P0, R20.reuse, c[0x0][0x360], RZ ;  /* 0x0000d80014042a10 */ /* 0x040fe40007f1e0ff */
[----:B------:R-:W-:Y:S01]  /*1d20*/  IADD3 R2, P1, R20, c[0x0][0x348], RZ ;  /* 0x0000d20014027a10 */ /* 0x000fe20007f3e0ff */
[----:B------:R-:W2:Y:S01]  /*1d30*/  @P4 LDG.E R16, [R6.64] ;  /* 0x0000000606104981 */ /* 0x000ea2000c1e1900 */
[C---:B------:R-:W-:Y:S02]  /*1d40*/  @P2 IADD3.X R5, R17.reuse, c[0x0][0x364], RZ, P0, !PT ;  /* 0x0000d90011052a10 */ /* 0x040fe400007fe4ff */
[----:B------:R-:W-:Y:S01]  /*1d50*/  IADD3.X R3, R17, c[0x0][0x34c], RZ, P1, !PT ;  /* 0x0000d30011037a10 */ /* 0x000fe20000ffe4ff */
[----:B------:R1:W-:Y:S04]  /*1d60*/  STL [R1+0x40], R20 ;  /* 0x0000401401007387 */ /* 0x0003e80000100800 */
[----:B------:R1:W5:Y:S04]  /*1d70*/  @P2 LDG.E R12, [R4.64] ;  /* 0x00000006040c2981 */ /* 0x000368000c1e1900 */
[----:B------:R1:W5:Y:S04]  /*1d80*/  @P3 LDG.E R11, [R2.64] ;  /* 0x00000006020b3981 */ /* 0x000368000c1e1900 */
[----:B------:R1:W-:Y:S01]  /*1d90*/  STL [R1+0x44], R17 ;  /* 0x0000441101007387 */ /* 0x0003e20000100800 */
[----:B------:R-:W-:Y:S03]  /*1da0*/  YIELD ;  /* 0x0000000000007946 */ /* 0x000fe60003800000 */
[----:B--2---:R1:W-:Y:S01]  /*1db0*/  STL [R1+0x14], R16 ;  /* 0x0000141001007387 */ /* 0x0043e20000100800 */
[----:B------:R-:W-:Y:S05]  /*1dc0*/  @P2 BRA `(.L_x_25) ;  /* 0x0000005000002947 */ /* 0x000fea0003800000 */
[----:B-----5:R-:W-:Y:S01]  /*1dd0*/  MOV R12, c[0x0][0x168] ;  /* 0x00005a00000c7a02 */ /* 0x020fe20000000f00 */
[----:B------:R-:W-:Y:S05]  /*1de0*/  @!P3 BRA `(.L_x_25) ;  /* 0x000000300000b947 */ /* 0x000fea0003800000 */
[----:B------:R2:W3:Y:S04]  /*1df0*/  LDG.E R0, [R2.64] ;  /* 0x0000000602007981 */ /* 0x0004e8000c1e1900 */
[----:B-12---:R-:W3:Y:S02]  /*1e00*/  LDG.E R2, [R2.64+0x4] ;  /* 0x0000040602027981 */ /* 0x006ee4000c1e1900 */
[----:B---3--:R-:W-:-:S02]  /*1e10*/  IADD3 R12, -R0, R2, RZ ;  /* 0x00000002000c7210 */ /* 0x008fc40007ffe1ff */
.L_x_25:
[----:B------:R-:W-:-:S04]  /*1e20*/  ISETP.NE.U32.AND P0, PT, RZ, c[0x0][0x368], PT ;  /* 0x0000da00ff007a0c */ /* 0x000fc80003f05070 */
[----:B------:R-:W-:-:S13]  /*1e30*/  ISETP.NE.AND.EX P0, PT, RZ, c[0x0][0x36c], PT, P0 ;  /* 0x0000db00ff007a0c */ /* 0x000fda0003f05300 */
[----:B------:R-:W-:Y:S05]  /*1e40*/  @!P0 BRA `(.L_x_26) ;  /* 0x0000004000008947 */ /* 0x000fea0003800000 */
[----:B-1----:R-:W-:-:S04]  /*1e50*/  IADD3 R2, P0, R20, c[0x0][0x368], RZ ;  /* 0x0000da0014027a10 */ /* 0x002fc80007f1e0ff */
[----:B------:R-:W-:-:S05]  /*1e60*/  IADD3.X R3, R17, c[0x0][0x36c], RZ, P0, !PT ;  /* 0x0000db0011037a10 */ /* 0x000fca00007fe4ff */
[----:B------:R1:W5:Y:S01]  /*1e70*/  LDG.E R0, [R2.64] ;  /* 0x0000000602007981 */ /* 0x000362000c1e1900 */
[----:B------:R-:W-:Y:S05]  /*1e80*/  BRA `(.L_x_27) ;  /* 0x0000008000007947 */ /* 0x000fea0003800000 */
.L_x_26:
[----:B------:R-:W-:Y:S01]  /*1e90*/  ISETP.NE.U32.AND P0, PT, RZ, c[0x0][0x350], PT ;  /* 0x0000d400ff007a0c */ /* 0x000fe20003f05070 */
[----:B------:R-:W-:-:S03]  /*1ea0*/  IMAD.U32 R0, RZ, RZ, UR5 ;  /* 0x00000005ff007e24 */ /* 0x000fc6000f8e00ff */
[----:B------:R-:W-:-:S13]  /*1eb0*/  ISETP.NE.AND.EX P0, PT, RZ, c[0x0][0x354], PT, P0 ;  /* 0x0000d500ff007a0c */ /* 0x000fda0003f05300 */
[----:B------:R-:W-:Y:S05]  /*1ec0*/  @!P0 BRA `(.L_x_27) ;  /* 0x0000004000008947 */ /* 0x000fea0003800000 */
[----:B-1----:R-:W-:-:S05]  /*1ed0*/  IMAD.WIDE R2, R13, R8, c[0x0][0x350] ;  /* 0x0000d4000d027625 */ /* 0x002fca00078e0208 */
[----:B------:R-:W2:Y:S04]  /*1ee0*/  LDG.E R4, [R2.64] ;  /* 0x0000000602047981 */ /* 0x000ea8000c1e1900 */
[----:B------:R-:W2:Y:S02]  /*1ef0*/  LDG.E R0, [R2.64+0x4] ;  /* 0x0000040602007981 */ /* 0x000ea4000c1e1900 */
[----:B--2---:R-:W-:-:S04]  /*1f00*/  IADD3 R0, -R4, R0, RZ ;  /* 0x0000000004007210 */ /* 0x004fc80007ffe1ff */
.L_x_27:
[----:B------:R-:W2:Y:S01]  /*1f10*/  LDL R15, [R1+0x50] ;  /* 0x00005000010f7983 */ /* 0x000ea20000100800 */
[----:B-----5:R-:W-:Y:S01]  /*1f20*/  IMAD.IADD R22, R0, 0x1, -R16 ;  /* 0x0000000100167824 */ /* 0x020fe200078e0a10 */
[----:B------:R-:W-:Y:S04]  /*1f30*/  BSSY B0, `(.L_x_28) ;  /* 0x000002e000007945 */ /* 0x000fe80003800000 */
[----:B------:R-:W-:-:S02]  /*1f40*/  IADD3 R0, R22, 0x2f, RZ ;  /* 0x0000002f16007810 */ /* 0x000fc40007ffe0ff */
[----:B------:R-:W-:-:S03]  /*1f50*/  ISETP.GE.AND P0, PT, R22, 0x1, PT ;  /* 0x000000011600780c */ /* 0x000fc60003f06270 */
[----:B------:R-:W-:-:S05]  /*1f60*/  IMAD.HI R0, R0, 0x2aaaaaab, RZ ;  /* 0x2aaaaaab00007827 */ /* 0x000fca00078e02ff */
[----:B-1----:R-:W-:-:S04]  /*1f70*/  SHF.R.U32.HI R2, RZ, 0x1f, R0 ;  /* 0x0000001fff027819 */ /* 0x002fc80000011600 */
[----:B------:R-:W-:Y:S01]  /*1f80*/  LEA.HI.SX32 R10, R0, R2, 0x1d ;  /* 0x00000002000a7211 */ /* 0x000fe200078feaff */
[----:B------:R-:W-:Y:S01]  /*1f90*/  IMAD.MOV.U32 R2, RZ, RZ, RZ ;  /* 0x000000ffff027224 */ /* 0x000fe200078e00ff */
[C---:B--2---:R-:W-:Y:S02]  /*1fa0*/  LOP3.LUT R3, R15.reuse, 0xff000000, RZ, 0xc0, !PT ;  /* 0xff0000000f037812 */ /* 0x044fe400078ec0ff */
[----:B------:R-:W-:Y:S02]  /*1fb0*/  LOP3.LUT R4, R15, 0xff0000, RZ, 0xc0, !PT ;  /* 0x00ff00000f047812 */ /* 0x000fe400078ec0ff */
[----:B------:R-:W-:-:S04]  /*1fc0*/  SHF.R.U32.HI R3, RZ, 0x8, R3 ;  /* 0x00000008ff037819 */ /* 0x000fc80000011603 */
[----:B------:R-:W-:-:S04]  /*1fd0*/  LEA.HI R3, R4, R3, RZ, 0x10 ;  /* 0x0000000304037211 */ /* 0x000fc800078f80ff */
[----:B------:R-:W-:Y:S02]  /*1fe0*/  LOP3.LUT R18, R3, 0xff, RZ, 0xc0, !PT ;  /* 0x000000ff03127812 */ /* 0x000fe400078ec0ff */
[----:B------:R-:W-:-:S03]  /*1ff0*/  SHF.R.U32.HI R5, RZ, 0x10, R3 ;  /* 0x00000010ff057819 */ /* 0x000fc60000011603 */
[----:B------:R1:W-:Y:S04]  /*2000*/  STL [R1+0x80], R18 ;  /* 0x0000801201007387 */ /* 0x0003e80000100800 */
[----:B------:R1:W-:Y:S01]  /*2010*/  STL [R1+0x58], R5 ;  /* 0x0000580501007387 */ /* 0x0003e20000100800 */
[----:B------:R-:W-:Y:S05]  /*2020*/  @!P0 BRA `(.L_x_29) ;  /* 0x000001e000008947 */ /* 0x000fea0003800000 */
[----:B------:R-:W-:Y:S01]  /*2030*/  ISETP.NE.AND P0, PT, R5, RZ, PT ;  /* 0x000000ff0500720c */ /* 0x000fe20003f05270 */
[----:B------:R-:W-:-:S03]  /*2040*/  IMAD.MOV.U32 R4, RZ, RZ, RZ ;  /* 0x000000ffff047224 */ /* 0x000fc600078e00ff */
[----:B------:R-:W-:-:S04]  /*2050*/  SEL R0, R5, c[0x0][0x338], P0 ;  /* 0x0000ce0005007a07 */ /* 0x000fc80000000000 */
[----:B------:R-:W-:Y:S02]  /*2060*/  IABS R3, R0 ;  /* 0x0000000000037213 */ /* 0x000fe40000000000 */
[----:B------:R-:W-:Y:S02]  /*2070*/  IADD3 R6, R10, -0x1, R0 ;  /* 0xffffffff0a067810 */ /* 0x000fe40007ffe000 */
[----:B------:R-:W2:Y:S02]  /*2080*/  I2F.RP R2, R3 ;  /* 0x0000000300027306 */ /* 0x000ea40000209400 */
[----:B------:R-:W-:-:S06]  /*2090*/  IABS R9, R6 ;  /* 0x0000000600097213 */ /* 0x000fcc0000000000 */
[----:B--2---:R-:W2:Y:S02]  /*20a0*/  MUFU.RCP R2, R2 ;  /* 0x0000000200027308 */ /* 0x004ea40000001000 */
[----:B--2---:R-:W-:-:S06]  /*20b0*/  IADD3 R2, R2, 0xffffffe, RZ ;  /* 0x0ffffffe02027810 */ /* 0x004fcc0007ffe0ff */
[----:B-1----:R-:W1:Y:S02]  /*20c0*/  F2I.FTZ.U32.TRUNC.NTZ R5, R2 ;  /* 0x0000000200057305 */ /* 0x002e64000021f000 */
[----:B-1----:R-:W-:-:S04]  /*20d0*/  IMAD.MOV R2, RZ, RZ, -R5 ;  /* 0x000000ffff027224 */ /* 0x002fc800078e0a05 */
[----:B------:R-:W-:Y:S01]  /*20e0*/  IMAD.MOV.U32 R7, RZ, RZ, R2 ;  /* 0x000000ffff077224 */ /* 0x000fe200078e0002 */
[----:B------:R-:W-:-:S03]  /*20f0*/  IABS R2, R0 ;  /* 0x0000000000027213 */ /* 0x000fc60000000000 */
[----:B------:R-:W-:Y:S02]  /*2100*/  IMAD R7, R7, R3, RZ ;  /* 0x0000000307077224 */ /* 0x000fe400078e02ff */
[----:B------:R-:W-:Y:S02]  /*2110*/  IMAD.MOV R8, RZ, RZ, -R2 ;  /* 0x000000ffff087224 */ /* 0x000fe400078e0a02 */
[----:B------:R-:W-:-:S04]  /*2120*/  IMAD.HI.U32 R2, R5, R7, R4 ;  /* 0x0000000705027227 */ /* 0x000fc800078e0004 */
[----:B------:R-:W-:Y:S02]  /*2130*/  IMAD.MOV.U32 R4, RZ, RZ, R9 ;  /* 0x000000ffff047224 */ /* 0x000fe400078e0009 */
[----:B------:R-:W-:Y:S02]  /*2140*/  IMAD.MOV.U32 R5, RZ, RZ, R8 ;  /* 0x000000ffff057224 */ /* 0x000fe400078e0008 */
[----:B------:R-:W-:-:S04]  /*2150*/  IMAD.HI.U32 R2, R2, R4, RZ ;  /* 0x0000000402027227 */ /* 0x000fc800078e00ff */
[----:B------:R-:W-:-:S05]  /*2160*/  IMAD R4, R2, R5, R4 ;  /* 0x0000000502047224 */ /* 0x000fca00078e0204 */
[----:B------:R-:W-:-:S13]  /*2170*/  ISETP.GT.U32.AND P1, PT, R3, R4, PT ;  /* 0x000000040300720c */ /* 0x000fda0003f24070 */
[----:B------:R-:W-:Y:S01]  /*2180*/  @!P1 IMAD.IADD R4, R4, 0x1, -R3 ;  /* 0x0000000104049824 */ /* 0x000fe200078e0a03 */
[----:B------:R-:W-:Y:S02]  /*2190*/  @!P1 IADD3 R2, R2, 0x1, RZ ;  /* 0x0000000102029810 */ /* 0x000fe40007ffe0ff */
[----:B------:R-:W-:Y:S02]  /*21a0*/  ISETP.NE.AND P1, PT, R0, RZ, PT ;  /* 0x000000ff0000720c */ /* 0x000fe40003f25270 */
[----:B------:R-:W-:Y:S02]  /*21b0*/  ISETP.GE.U32.AND P2, PT, R4, R3, PT ;  /* 0x000000030400720c */ /* 0x000fe40003f46070 */
[----:B------:R-:W-:-:S04]  /*21c0*/  LOP3.LUT R3, R6, R0, RZ, 0x3c, !PT ;  /* 0x0000000006037212 */ /* 0x000fc800078e3cff */
[----:B------:R-:W-:-:S07]  /*21d0*/  ISETP.GE.AND P0, PT, R3, RZ, PT ;  /* 0x000000ff0300720c */ /* 0x000fce0003f06270 */
[----:B------:R-:W-:-:S06]  /*21e0*/  @P2 IADD3 R2, R2, 0x1, RZ ;  /* 0x0000000102022810 */ /* 0x000fcc0007ffe0ff */
[----:B------:R-:W-:Y:S01]  /*21f0*/  @!P0 IMAD.MOV R2, RZ, RZ, -R2 ;  /* 0x000000ffff028224 */ /* 0x000fe200078e0a02 */
[----:B------:R-:W-:Y:S02]  /*2200*/  @!P1 LOP3.LUT R2, RZ, R0, RZ, 0x33, !PT ;  /* 0x00000000ff029212 */ /* 0x000fe400078e33ff */
.L_x_29:
[----:B------:R-:W-:Y:S05]  /*2210*/  BSYNC B0 ;  /* 0x0000000000007941 */ /* 0x000fea0003800000 */
.L_x_28:
[----:B------:R-:W-:Y:S01]  /*2220*/  IMAD R3, R18, R2, RZ ;  /* 0x0000000212037224 */ /* 0x000fe200078e02ff */
[----:B------:R-:W-:Y:S01]  /*2230*/  PRMT R0, RZ, 0x7610, R0 ;  /* 0x00007610ff007816 */ /* 0x000fe20000000000 */
[----:B-1----:R-:W-:Y:S01]  /*2240*/  CS2R R18, SRZ ;  /* 0x0000000000127805 */ /* 0x002fe2000001ff00 */
[----:B------:R-:W-:Y:S01]  /*2250*/  CS2R R30, SRZ ;  /* 0x00000000001e7805 */ /* 0x000fe2000001ff00 */
[----:B------:R-:W-:Y:S01]  /*2260*/  IMAD.IADD R2, R3, 0x1, R2 ;  /* 0x0000000103027824 */ /* 0x000fe200078e0202 */
[----:B------:R1:W-:Y:S01]  /*2270*/  STL [R1+0x10], R3 ;  /* 0x0000100301007387 */ /* 0x0003e20000100800 */
[----:B------:R-:W-:Y:S01]  /*2280*/  CS2R R24, SRZ ;  /* 0x0000000000187805 */ /* 0x000fe2000001ff00 */
[----:B------:R-:W-:Y:S01]  /*2290*/  CS2R R58, SRZ ;  /* 0x00000000003a7805 */ /* 0x000fe2000001ff00 */
[----:B------:R-:W-:Y:S01]  /*22a0*/  CS2R R112, SRZ ;  /* 0x0000000000707805 */ /* 0x000fe2000001ff00 */
[----:B------:R-:W-:Y:S01]  /*22b0*/  IMNMX R134, R10, R2, PT ;  /* 0x000000020a867217 */ /* 0x000fe20003800200 */
[----:B------:R-:W-:Y:S01]  /*22c0*/  CS2R R86, SRZ ;  /* 0x0000000000567805 */ /* 0x000fe2000001ff00 */
[----:B------:R-:W-:Y:S01]  /*22d0*/  CS2R R156, SRZ ;  /* 0x00000000009c7805 */ /* 0x000fe2000001ff00 */
[----:B------:R-:W-:Y:S01]  /*22e0*/  CS2R R94, SRZ ;  /* 0x00000000005e7805 */ /* 0x000fe2000001ff00 */
[----:B------:R-:W-:Y:S01]  /*22f0*/  ISETP.GT.AND P0, PT, R134, R3, PT ;  /* 0x000000038600720c */ /* 0x000fe20003f04270 */
        /* <DEDUP_REMOVED lines=58> */
[----:B-1----:R-:W-:Y:S01]  /*26a0*/  ISETP.NE.U32.AND P1, PT, RZ, c[0x0][0x340], PT ;  /* 0x0000d000ff007a0c */ /* 0x002fe20003f25070 */
[----:B------:R-:W2:Y:S03]  /*26b0*/  LDL R8, [R1+0x4c] ;  /* 0x00004c0001087983 */ /* 0x000ea60000100800 */
[----:B------:R-:W-:Y:S01]  /*26c0*/  ISETP.NE.AND.EX P1, PT, RZ, c[0x0][0x344], PT, P1 ;  /* 0x0000d100ff007a0c */ /* 0x000fe20003f25310 */
[----:B------:R-:W1:-:S12]  /*26d0*/  S2R R4, SR_TID.X ;  /* 0x0000000000047919 */ /* 0x000e580000002100 */
[----:B------:R-:W-:-:S04]  /*26e0*/  @P1 IADD3 R2, P0, R20, c[0x0][0x340], RZ ;  /* 0x0000d00014021a10 */ /* 0x000fc80007f1e0ff */
[----:B------:R-:W-:-:S05]  /*26f0*/  @P1 IADD3.X R3, R17, c[0x0][0x344], RZ, P0, !PT ;  /* 0x0000d10011031a10 */ /* 0x000fca00007fe4ff */
[----:B------:R3:W4:Y:S01]  /*2700*/  @P1 LDG.E R0, [R2.64] ;  /* 0x0000000602001981 */ /* 0x000722000c1e1900 */
[--C-:B-1----:R-:W-:Y:S02]  /*2710*/  SHF.R.S32.HI R103, RZ, 0x1f, R4.reuse ;  /* 0x0000001fff677819 */ /* 0x102fe40000011404 */
[----:B------:R-:W-:Y:S02]  /*2720*/  SHF.R.S32.HI R102, RZ, 0x1f, R4 ;  /* 0x0000001fff667819 */ /* 0x000fe40000011404 */
[-C--:B------:R-:W-:Y:S02]  /*2730*/  LEA.HI R103, R103, R4.reuse, RZ, 0x3 ;  /* 0x0000000467677211 */ /* 0x080fe400078f18ff */
[----:B------:R-:W-:Y:S02]  /*2740*/  LEA.HI R102, R102, R4, RZ, 0x3 ;  /* 0x0000000466667211 */ /* 0x000fe400078f18ff */
[----:B------:R-:W-:Y:S01]  /*2750*/  LOP3.LUT R103, R103, 0xfffffff8, RZ, 0xc0, !PT ;  /* 0xfffffff867677812 */ /* 0x000fe200078ec0ff */
[----:B------:R-:W-:Y:S01]  /*2760*/  IMAD.MOV.U32 R62, RZ, RZ, 0x30 ;  /* 0x00000030ff3e7424 */ /* 0x000fe200078e00ff */
[----:B------:R-:W-:-:S03]  /*2770*/  SHF.R.S32.HI R102, RZ, 0x3, R102 ;  /* 0x00000003ff667819 */ /* 0x000fc60000011466 */
[----:B------:R-:W-:Y:S02]  /*2780*/  IMAD.IADD R103, R4, 0x1, -R103 ;  /* 0x0000000104677824 */ /* 0x000fe400078e0a67 */
[----:B------:R-:W-:Y:S02]  /*2790*/  IMAD R62, R134, R62, -0x30 ;  /* 0xffffffd0863e7424 */ /* 0x000fe400078e023e */
[----:B------:R-:W-:Y:S02]  /*27a0*/  IMAD R32, R103, 0x20, R102 ;  /* 0x0000002067207824 */ /* 0x000fe400078e0266 */
[----:B---3--:R-:W-:-:S05]  /*27b0*/  IMAD.MOV.U32 R2, RZ, RZ, c[0x0][0x2b8] ;  /* 0x0000ae00ff027624 */ /* 0x008fca00078e00ff */
[----:B------:R-:W-:Y:S01]  /*27c0*/  ISETP.NE.AND P0, PT, R2, 0x1, PT ;  /* 0x000000010200780c */ /* 0x000fe20003f05270 */
[----:B------:R-:W-:-:S05]  /*27d0*/  IMAD.IADD R2, R32, 0x1, R62 ;  /* 0x0000000120027824 */ /* 0x000fca00078e023e */
[C---:B------:R-:W-:Y:S01]  /*27e0*/  ISETP.GE.AND P2, PT, R2.reuse, R22, PT ;  /* 0x000000160200720c */ /* 0x040fe20003f46270 */
[----:B------:R-:W-:-:S03]  /*27f0*/  IMAD.IADD R21, R2, 0x1, R16 ;  /* 0x0000000102157824 */ /* 0x000fc600078e0210 */
[----:B------:R-:W-:Y:S01]  /*2800*/  ISETP.GT.OR P2, PT, R32, 0x2f, P2 ;  /* 0x0000002f2000780c */ /* 0x000fe20001744670 */
[----:B------:R-:W-:Y:S01]  /*2810*/  WARPSYNC 0xffffffff ;  /* 0xffffffff00007948 */ /* 0x000fe20003800000 */
[----:B------:R-:W-:Y:S01]  /*2820*/  BAR.SYNC.DEFER_BLOCKING 0x0 ;  /* 0x0000000000007b1d */ /* 0x000fe20000010000 */
[----:B------:R-:W-:-:S04]  /*2830*/  @P0 IMAD.HI.U32 R3, R21, c[0x0][0x2bc], RZ ;  /* 0x0000af0015030a27 */ /* 0x000fc800078e00ff */
[----:B------:R-:W-:Y:S01]  /*2840*/  IMAD.MOV.U32 R20, RZ, RZ, R21 ;  /* 0x000000ffff147224 */ /* 0x000fe200078e0015 */
[----:B------:R-:W-:Y:S01]  /*2850*/  @P0 SHF.R.U32.HI R20, RZ, c[0x0][0x2c0], R3 ;  /* 0x0000b000ff140a19 */ /* 0x000fe20000011603 */
[----:B------:R-:W-:Y:S01]  /*2860*/  IMAD.MOV.U32 R252, RZ, RZ, RZ ;  /* 0x000000fffffc7224 */ /* 0x000fe200078e00ff */
[----:B------:R-:W-:Y:S02]  /*2870*/  LOP3.LUT R23, R15, 0xffff, RZ, 0xc0, !PT ;  /* 0x0000ffff0f177812 */ /* 0x000fe400078ec0ff */
[----:B------:R-:W-:-:S05]  /*2880*/  SEL R6, R14, RZ, !P3 ;  /* 0x000000ff0e067207 */ /* 0x000fca0005800000 */
[----:B------:R-:W-:Y:S02]  /*2890*/  IMAD R6, R6, c[0x0][0x1c0], RZ ;  /* 0x0000700006067a24 */ /* 0x000fe400078e02ff */
[----:B------:R-:W-:-:S05]  /*28a0*/  @!P1 IMAD.MOV.U32 R0, RZ, RZ, R13 ;  /* 0x000000ffff009224 */ /* 0x000fca00078e000d */
[----:B----4-:R-:W-:Y:S01]  /*28b0*/  SHF.R.S32.HI R2, RZ, 0x1f, R0 ;  /* 0x0000001fff027819 */ /* 0x010fe20000011400 */
[----:B------:R-:W-:-:S04]  /*28c0*/  IMAD.WIDE.U32 R4, R0, c[0x0][0x2b0], RZ ;  /* 0x0000ac0000047a25 */ /* 0x000fc800078e00ff */
[----:B------:R-:W-:Y:S01]  /*28d0*/  IMAD R2, R2, c[0x0][0x2b0], RZ ;  /* 0x0000ac0002027a24 */ /* 0x000fe200078e02ff */
[----:B------:R1:W-:Y:S03]  /*28e0*/  STL.64 [R1+0x20], R4 ;  /* 0x0000200401007387 */ /* 0x0003e60000100a00 */
[----:B------:R-:W-:Y:S01]  /*28f0*/  IMAD R2, R0, c[0x0][0x2b4], R2 ;  /* 0x0000ad0000027a24 */ /* 0x000fe200078e0202 */
[----:B------:R-:W-:-:S03]  /*2900*/  @!P2 IADD3 R0, P1, R20, R4, RZ ;  /* 0x000000041400a210 */ /* 0x000fc60007f3e0ff */
[----:B-1----:R-:W-:Y:S01]  /*2910*/  IMAD.IADD R4, R5, 0x1, R2 ;  /* 0x0000000105047824 */ /* 0x002fe200078e0202 */
[----:B------:R-:W-:-:S04]  /*2920*/  @!P2 LEA R2, P0, R0, c[0x0][0x2a0], 0x2 ;  /* 0x0000a8000002aa11 */ /* 0x000fc800078010ff */
[----:B------:R-:W-:-:S04]  /*2930*/  @!P2 LEA.HI.X.SX32 R3, R20, R4, 0x1, P1 ;  /* 0x000000041403a211 */ /* 0x000fc800008f0eff */
[----:B------:R-:W-:-:S05]  /*2940*/  @!P2 LEA.HI.X R3, R0, c[0x0][0x2a4], R3, 0x2, P0 ;  /* 0x0000a9000003aa11 */ /* 0x000fca00000f1403 */
[----:B------:R1:W3:Y:S01]  /*2950*/  @!P2 LDG.E R252, [R2.64] ;  /* 0x0000000602fca981 */ /* 0x0002e2000c1e1900 */
[----:B------:R-:W-:-:S03]  /*2960*/  SHF.R.S32.HI R0, RZ, 0x1f, R11 ;  /* 0x0000001fff007819 */ /* 0x000fc6000001140b */
[----:B------:R4:W-:Y:S02]  /*2970*/  STL [R1+0x34], R4 ;  /* 0x0000340401007387 */ /* 0x0009e40000100800 */
[----:B------:R-:W-:-:S04]  /*2980*/  IMAD R0, R0, c[0x0][0x178], RZ ;  /* 0x00005e0000007a24 */ /* 0x000fc800078e02ff */
[----:B------:R-:W-:Y:S02]  /*2990*/  IMAD R0, R11, c[0x0][0x17c], R0 ;  /* 0x00005f000b007a24 */ /* 0x000fe400078e0200 */
[----:B--2---:R-:W-:Y:S02]  /*29a0*/  IMAD R5, R8, 0x80, R32 ;  /* 0x0000008008057824 */ /* 0x004fe400078e0220 */
[----:B----4-:R-:W-:-:S05]  /*29b0*/  IMAD.MOV.U32 R4, RZ, RZ, c[0x0][0x2c4] ;  /* 0x0000b100ff047624 */ /* 0x010fca00078e00ff */
[----:B------:R-:W-:Y:S01]  /*29c0*/  ISETP.NE.AND P0, PT, R4, 0x1, PT ;  /* 0x000000010400780c */ /* 0x000fe20003f05270 */
[----:B-1----:R-:W-:-:S04]  /*29d0*/  IMAD.WIDE.U32 R2, R11, c[0x0][0x178], RZ ;  /* 0x00005e000b027a25 */ /* 0x002fc800078e00ff */
[----:B------:R-:W-:Y:S01]  /*29e0*/  IMAD.IADD R3, R3, 0x1, R0 ;  /* 0x0000000103037824 */ /* 0x000fe200078e0200 */
[----:B------:R-:W-:-:S03]  /*29f0*/  SEL R4, R13, RZ, !P3 ;  /* 0x000000ff0d047207 */ /* 0x000fc60005800000 */
[----:B------:R-:W-:-:S04]  /*2a00*/  IMAD.WIDE.U32 R2, R23, c[0x0][0x1b8], R2 ;  /* 0x00006e0017027a25 */ /* 0x000fc800078e0002 */
[----:B------:R-:W-:-:S04]  /*2a10*/  @P0 IMAD.HI.U32 R7, R5, c[0x0][0x2c8], RZ ;  /* 0x0000b20005070a27 */ /* 0x000fc800078e00ff */
[----:B------:R-:W-:Y:S01]  /*2a20*/  IMAD.MOV.U32 R0, RZ, RZ, R5 ;  /* 0x000000ffff007224 */ /* 0x000fe200078e0005 */
[----:B------:R-:W-:Y:S01]  /*2a30*/  @P0 SHF.R.U32.HI R0, RZ, c[0x0][0x2cc], R7 ;  /* 0x0000b300ff000a19 */ /* 0x000fe20000011607 */
[----:B------:R-:W-:Y:S02]  /*2a40*/  IMAD R3, R23, c[0x0][0x1bc], R3 ;  /* 0x00006f0017037a24 */ /* 0x000fe400078e0203 */
[C---:B------:R-:W-:Y:S01]  /*2a50*/  IMAD R6, R4.reuse, c[0x0][0x1c4], R6 ;  /* 0x0000710004067a24 */ /* 0x040fe200078e0206 */
[----:B------:R-:W-:Y:S01]  /*2a60*/  SHF.R.S32.HI R7, RZ, 0x1f, R0 ;  /* 0x0000001fff077819 */ /* 0x000fe20000011400 */
[----:B------:R-:W-:-:S04]  /*2a70*/  IMAD.WIDE.U32 R2, R4, c[0x0][0x1c0], R2 ;  /* 0x0000700004027a25 */ /* 0x000fc800078e0002 */
[----:B------:R-:W-:-:S04]  /*2a80*/  IMAD.MOV R4, RZ, RZ, -R0 ;  /* 0x000000ffff047224 */ /* 0x000fc800078e0a00 */
[----:B------:R-:W-:Y:S02]  /*2a90*/  IMAD R4, R4, c[0x0][0x2c4], R5 ;  /* 0x0000b10004047a24 */ /* 0x000fe400078e0205 */
[----:B------:R-:W-:Y:S02]  /*2aa0*/  IMAD R5, R7, c[0x0][0x1b0], RZ ;  /* 0x00006c0007057a24 */ /* 0x000fe400078e02ff */
[----:B------:R-:W-:Y:S02]  /*2ab0*/  IMAD.IADD R3, R3, 0x1, R6 ;  /* 0x0000000103037824 */ /* 0x000fe400078e0206 */
[C---:B------:R-:W-:Y:S01]  /*2ac0*/  IMAD R6, R0.reuse, c[0x0][0x1b4], R5 ;  /* 0x00006d0000067a24 */ /* 0x040fe200078e0205 */
[----:B------:R-:W-:Y:S01]  /*2ad0*/  SHF.R.S32.HI R5, RZ, 0x1f, R4 ;  /* 0x0000001fff057819 */ /* 0x000fe20000011404 */
[----:B------:R-:W-:-:S04]  /*2ae0*/  IMAD.WIDE.U32 R2, R0, c[0x0][0x1b0], R2 ;  /* 0x00006c0000027a25 */ /* 0x000fc800078e0002 */
[----:B------:R-:W-:Y:S02]  /*2af0*/  IMAD R0, R5, c[0x0][0x1a8], RZ ;  /* 0x00006a0005007a24 */ /* 0x000fe400078e02ff */
[----:B------:R-:W-:Y:S02]  /*2b00*/  IMAD.IADD R3, R3, 0x1, R6 ;  /* 0x0000000103037824 */ /* 0x000fe400078e0206 */
[C---:B------:R-:W-:Y:S02]  /*2b10*/  IMAD R0, R4.reuse, c[0x0][0x1ac], R0 ;  /* 0x00006b0004007a24 */ /* 0x040fe400078e0200 */
[----:B------:R-:W-:-:S04]  /*2b20*/  IMAD.WIDE.U32 R2, R4, c[0x0][0x1a8], R2 ;  /* 0x00006a0004027a25 */ /* 0x000fc800078e0002 */
[----:B------:R-:W-:Y:S01]  /*2b30*/  IMAD.IADD R0, R3, 0x1, R0 ;  /* 0x0000000103007824 */ /* 0x000fe200078e0200 */
[----:B------:R-:W-:-:S04]  /*2b40*/  LEA R18, P0, R2, c[0x0][0x160], 0x1 ;  /* 0x0000580002127a11 */ /* 0x000fc800078008ff */
[----:B------:R-:W-:Y:S01]  /*2b50*/  LEA.HI.X R17, R2, c[0x0][0x164], R0, 0x1, P0 ;  /* 0x0000590002117a11 */ /* 0x000fe200000f0c00 */
[----:B------:R-:W1:Y:S01]  /*2b60*/  SHFL.IDX PT, R3, R18, RZ, 0x181f ;  /* 0x00181fff12037589 */ /* 0x000e6200000e0000 */
[----:B------:R-:W-:-:S03]  /*2b70*/  IMAD R16, R12, c[0x0][0x2c4], RZ ;  /* 0x0000b1000c107a24 */ /* 0x000fc600078e02ff */
[----:B------:R-:W2:Y:S01]  /*2b80*/  SHFL.IDX PT, R4, R17, RZ, 0x181f ;  /* 0x00181fff11047589 */ /* 0x000ea200000e0000 */
[----:B------:R-:W-:-:S05]  /*2b90*/  IMAD R19, R8, 0x80, R102 ;  /* 0x0000008008137824 */ /* 0x000fca00078e0266 */
[----:B------:R-:W-:Y:S01]  /*2ba0*/  ISETP.GE.AND P1, PT, R19, R16, PT ;  /* 0x000000101300720c */ /* 0x000fe20003f26270 */
[----:B------:R-:W4:Y:S01]  /*2bb0*/  SHFL.IDX PT, R0, R18, 0x1, 0x181f ;  /* 0x00381f0012007f89 */ /* 0x000f2200000e0000 */
[C---:B------:R-:W-:Y:S02]  /*2bc0*/  IADD3 R34, R251.reuse, 0x80, RZ ;  /* 0x00000080fb227810 */ /* 0x040fe40007ffe0ff */
[----:B------:R-:W-:Y:S02]  /*2bd0*/  SHF.R.S32.HI R24, RZ, 0x1f, R251 ;  /* 0x0000001fff187819 */ /* 0x000fe400000114fb */
[C---:B------:R-:W-:Y:S02]  /*2be0*/  IADD3 R40, R251.reuse, 0x80, RZ ;  /* 0x00000080fb287810 */ /* 0x040fe40007ffe0ff */
[C---:B------:R-:W-:Y:S02]  /*2bf0*/  IADD3 R33, R251.reuse, 0xc0, RZ ;  /* 0x000000c0fb217810 */ /* 0x040fe40007ffe0ff */
[----:B------:R-:W-:-:S03]  /*2c00*/  IADD3 R35, R251, 0xc0, RZ ;  /* 0x000000c0fb237810 */ /* 0x000fc60007ffe0ff */
[CC--:B-1----:R-:W-:Y:S01]  /*2c10*/  @!P1 LEA R12, P4, R251.reuse, R3.reuse, 0x1 ;  /* 0x00000003fb0c9211 */ /* 0x0c2fe200078808ff */
[----:B------:R-:W1:Y:S01]  /*2c20*/  SHFL.IDX PT, R2, R17, 0x1, 0x181f ;  /* 0x00381f0011027f89 */ /* 0x000e6200000e0000 */
[C---:B------:R-:W-:Y:S02]  /*2c30*/  IADD3 R41, R251.reuse, 0x40, RZ ;  /* 0x00000040fb297810 */ /* 0x040fe40007ffe0ff */
[-C--:B------:R-:W-:Y:S02]  /*2c40*/  @!P1 LEA R8, P5, R34, R3.reuse, 0x1 ;  /* 0x0000000322089211 */ /* 0x080fe400078a08ff */
[----:B--2---:R-:W-:Y:S02]  /*2c50*/  @!P1 LEA.HI.X R13, R251, R4, R24, 0x1, P4 ;  /* 0x00000004fb0d9211 */ /* 0x004fe400020f0c18 */
[----:B------:R-:W-:Y:S02]  /*2c60*/  SHF.R.S32.HI R40, RZ, 0x1f, R40 ;  /* 0x0000001fff287819 */ /* 0x000fe40000011428 */
[----:B------:R-:W-:-:S02]  /*2c70*/  @!P1 LEA R6, P4, R33, R3, 0x1 ;  /* 0x0000000321069211 */ /* 0x000fc400078808ff */
[----:B------:R-:W-:Y:S02]  /*2c80*/  SHF.R.S32.HI R35, RZ, 0x1f, R35 ;  /* 0x0000001fff237819 */ /* 0x000fe40000011423 */
[----:B------:R-:W-:Y:S02]  /*2c90*/  IADD3 R5, R19, 0x20, RZ ;  /* 0x0000002013057810 */ /* 0x000fe40007ffe0ff */
[C---:B------:R-:W-:Y:S02]  /*2ca0*/  ISETP.GE.AND P2, PT, R251.reuse, c[0x0][0x198], PT ;  /* 0x00006600fb007a0c */ /* 0x040fe40003f46270 */
[----:B------:R-:W-:Y:S02]  /*2cb0*/  IADD3 R42, R251, 0x40, RZ ;  /* 0x00000040fb2a7810 */ /* 0x000fe40007ffe0ff */
[----:B------:R-:W-:Y:S02]  /*2cc0*/  @!P1 LEA.HI.X R9, R34, R4, R40, 0x1, P5 ;  /* 0x0000000422099211 */ /* 0x000fe400028f0c28 */
[----:B------:R-:W-:-:S02]  /*2cd0*/  ISETP.GE.AND P6, PT, R41, c[0x0][0x198], PT ;  /* 0x0000660029007a0c */ /* 0x000fc40003fc6270 */
[C---:B------:R-:W-:Y:S02]  /*2ce0*/  @!P1 LEA.HI.X R7, R33.reuse, R4, R35, 0x1, P4 ;  /* 0x0000000421079211 */ /* 0x040fe400020f0c23 */
[----:B------:R-:W-:Y:S02]  /*2cf0*/  ISETP.GE.AND P5, PT, R34, c[0x0][0x198], PT ;  /* 0x0000660022007a0c */ /* 0x000fe40003fa6270 */
[----:B------:R-:W-:Y:S01]  /*2d00*/  ISETP.GE.AND P4, PT, R33, c[0x0][0x198], PT ;  /* 0x0000660021007a0c */ /* 0x000fe20003f86270 */
[----:B------:R2:W-:Y:S01]  /*2d10*/  @!P1 LDGSTS.E.BYPASS.LTC128B.128 [R247+0x4080], [R12.64], !P2 ;  /* 0x040800000cf79fae */ /* 0x0005e2000d101d46 */
[----:B------:R-:W-:Y:S02]  /*2d20*/  ISETP.GE.AND P0, PT, R5, R16, PT ;  /* 0x000000100500720c */ /* 0x000fe40003f06270 */
[----:B------:R-:W-:Y:S02]  /*2d30*/  @!P1 LEA R10, P3, R41, R3, 0x1 ;  /* 0x00000003290a9211 */ /* 0x000fe400078608ff */
[----:B------:R-:W-:-:S04]  /*2d40*/  SHF.R.S32.HI R42, RZ, 0x1f, R42 ;  /* 0x0000001fff2a7819 */ /* 0x000fc8000001142a */
[----:B------:R-:W-:-:S05]  /*2d50*/  @!P1 LEA.HI.X R11, R41, R4, R42, 0x1, P3 ;  /* 0x00000004290b9211 */ /* 0x000fca00018f0c2a */
[----:B------:R5:W-:Y:S04]  /*2d60*/  @!P1 LDGSTS.E.BYPASS.LTC128B.128 [R247+0x8080], [R10.64], !P6 ;  /* 0x080800000af79fae */ /* 0x000be8000f101d46 */
[----:B------:R1:W-:Y:S04]  /*2d70*/  @!P1 LDGSTS.E.BYPASS.LTC128B.128 [R247+0xc080], [R8.64], !P5 ;  /* 0x0c08000008f79fae */ /* 0x0003e8000e901d46 */
[----:B------:R2:W-:Y:S01]  /*2d80*/  @!P1 LDGSTS.E.BYPASS.LTC128B.128 [R247+0x10080], [R6.64], !P4 ;  /* 0x1008000006f79fae */ /* 0x0005e2000e101d46 */
[----:B------:R-:W-:Y:S02]  /*2d90*/  IADD3 R3, R19, 0x40, RZ ;  /* 0x0000004013037810 */ /* 0x000fe40007ffe0ff */
[-C--:B----4-:R-:W-:Y:S01]  /*2da0*/  @!P0 LEA R14, P3, R251, R0.reuse, 0x1 ;  /* 0x00000000fb0e8211 */ /* 0x090fe200078608ff */
[----:B-----5:R-:W4:Y:S01]  /*2db0*/  SHFL.IDX PT, R10, R18, 0x2, 0x181f ;  /* 0x00581f00120a7f89 */ /* 0x020f2200000e0000 */
[----:B-1----:R-:W-:-:S04]  /*2dc0*/  @!P0 LEA R8, P1, R41, R0, 0x1 ;  /* 0x0000000029088211 */ /* 0x002fc800078208ff */
[----:B------:R-:W-:Y:S02]  /*2dd0*/  @!P0 LEA.HI.X R9, R41, R2, R42, 0x1, P1 ;  /* 0x0000000229098211 */ /* 0x000fe400008f0c2a */
[C---:B--2---:R-:W-:Y:S01]  /*2de0*/  @!P0 LEA R6, P1, R34.reuse, R0, 0x1 ;  /* 0x0000000022068211 */ /* 0x044fe200078208ff */
[----:B------:R-:W1:Y:S03]  /*2df0*/  SHFL.IDX PT, R11, R17, 0x2, 0x181f ;  /* 0x00581f00110b7f89 */ /* 0x000e6600000e0000 */
[----:B------:R-:W-:Y:S02]  /*2e00*/  @!P0 LEA.HI.X R7, R34, R2, R40, 0x1, P1 ;  /* 0x0000000222078211 */ /* 0x000fe400008f0c28 */
[----:B------:R-:W-:-:S04]  /*2e10*/  @!P0 LEA R4, P1, R33, R0, 0x1 ;  /* 0x0000000021048211 */ /* 0x000fc800078208ff */
[----:B------:R-:W-:Y:S02]  /*2e20*/  @!P0 LEA.HI.X R5, R33, R2, R35, 0x1, P1 ;  /* 0x0000000221058211 */ /* 0x000fe400008f0c23 */
[----:B------:R-:W-:Y:S02]  /*2e30*/  ISETP.GE.AND P1, PT, R3, R16, PT ;  /* 0x000000100300720c */ /* 0x000fe40003f26270 */
[----:B------:R-:W-:Y:S01]  /*2e40*/  @!P0 LEA.HI.X R15, R251, R2, R24, 0x1, P3 ;  /* 0x00000002fb0f8211 */ /* 0x000fe200018f0c18 */
[----:B------:R-:W-:-:S04]  /*2e50*/  IMAD.MOV R0, RZ, RZ, -R20 ;  /* 0x000000ffff007224 */ /* 0x000fc800078e0a14 */
[----:B------:R2:W-:Y:S01]  /*2e60*/  @!P0 LDGSTS.E.BYPASS.LTC128B.128 [R247+0x5080], [R14.64], !P2 ;  /* 0x050800000ef78fae */ /* 0x0005e2000d101d46 */
[----:B------:R-:W-:-:S03]  /*2e70*/  IMAD R21, R0, c[0x0][0x2b8], R21 ;  /* 0x0000ae0000157a24 */ /* 0x000fc600078e0215 */
[----:B------:R4:W-:Y:S04]  /*2e80*/  @!P0 LDGSTS.E.BYPASS.LTC128B.128 [R247+0x9080], [R8.64], !P6 ;  /* 0x0908000008f78fae */ /* 0x0009e8000f101d46 */
[----:B------:R5:W-:Y:S04]  /*2e90*/  @!P0 LDGSTS.E.BYPASS.LTC128B.128 [R247+0xd080], [R6.64], !P5 ;  /* 0x0d08000006f78fae */ /* 0x000be8000e901d46 */
[----:B------:R2:W-:Y:S01]  /*2ea0*/  @!P0 LDGSTS.E.BYPASS.LTC128B.128 [R247+0x11080], [R4.64], !P4 ;  /* 0x1108000004f78fae */ /* 0x0005e2000e101d46 */
[----:B------:R-:W-:Y:S01]  /*2eb0*/  SHF.R.S32.HI R12, RZ, 0x1f, R21 ;  /* 0x0000001fff0c7819 */ /* 0x000fe20000011415 */
[----:B------:R-:W-:-:S04]  /*2ec0*/  IMAD.WIDE.U32 R2, R21, c[0x0][0x1e0], RZ ;  /* 0x0000780015027a25 */ /* 0x000fc800078e00ff */
[----:B------:R-:W-:Y:S01]  /*2ed0*/  IMAD R0, R12, c[0x0][0x1e0], RZ ;  /* 0x000078000c007a24 */ /* 0x000fe200078e02ff */
[----:B----4-:R-:W-:-:S04]  /*2ee0*/  @!P1 LEA R8, P0, R251, R10, 0x1 ;  /* 0x0000000afb089211 */ /* 0x010fc800078008ff */
[-C--:B-1----:R-:W-:Y:S02]  /*2ef0*/  @!P1 LEA.HI.X R9, R251, R11.reuse, R24, 0x1, P0 ;  /* 0x0000000bfb099211 */ /* 0x082fe400000f0c18 */
[-C--:B-----5:R-:W-:Y:S01]  /*2f00*/  @!P1 LEA R6, P0, R41, R10.reuse, 0x1 ;  /* 0x0000000a29069211 */ /* 0x0a0fe200078008ff */
[----:B------:R-:W-:Y:S01]  /*2f10*/  IMAD R0, R21, c[0x0][0x1e4], R0 ;  /* 0x0000790015007a24 */ /* 0x000fe200078e0200 */
[----:B--2---:R-:W-:Y:S01]  /*2f20*/  IADD3 R14, R19, 0x60, RZ ;  /* 0x00000060130e7810 */ /* 0x004fe20007ffe0ff */
[----:B------:R-:W1:Y:S01]  /*2f30*/  SHFL.IDX PT, R13, R18, 0x3, 0x181f ;  /* 0x00781f00120d7f89 */ /* 0x000e6200000e0000 */
[-C--:B------:R-:W-:Y:S02]  /*2f40*/  @!P1 LEA.HI.X R7, R41, R11.reuse, R42, 0x1, P0 ;  /* 0x0000000b29079211 */ /* 0x080fe400000f0c2a */
[C---:B------:R-:W-:Y:S01]  /*2f50*/  @!P1 LEA R4, P0, R34.reuse, R10, 0x1 ;  /* 0x0000000a22049211 */ /* 0x040fe200078008ff */
[----:B------:R-:W-:Y:S01]  /*2f60*/  IMAD.IADD R3, R3, 0x1, R0 ;  /* 0x0000000103037824 */ /* 0x000fe200078e0200 */
[----:B------:R2:W-:Y:S02]  /*2f70*/  @!P1 LDGSTS.E.BYPASS.LTC128B.128 [R247+0x6080], [R8.64], !P2 ;  /* 0x0608000008f79fae */ /* 0x0005e4000d101d46 */
[----:B------:R-:W-:-:S02]  /*2f80*/  @!P1 LEA.HI.X R5, R34, R11, R40, 0x1, P0 ;  /* 0x0000000b22059211 */ /* 0x000fc400000f0c28 */
[----:B------:R4:W-:Y:S01]  /*2f90*/  @!P1 LDGSTS.E.BYPASS.LTC128B.128 [R247+0xa080], [R6.64], !P6 ;  /* 0x0a08000006f79fae */ /* 0x0009e2000f101d46 */
[----:B------:R-:W-:Y:S01]  /*2fa0*/  ISETP.GE.AND P3, PT, R14, R16, PT ;  /* 0x000000100e00720c */ /* 0x000fe20003f66270 */
[C---:B------:R-:W-:Y:S02]  /*2fb0*/  IMAD.WIDE.U32 R26, R23.reuse, c[0x0][0x1e8], RZ ;  /* 0x00007a00171a7a25 */ /* 0x040fe400078e00ff */
[----:B------:R5:W-:Y:S04]  /*2fc0*/  @!P1 LDGSTS.E.BYPASS.LTC128B.128 [R247+0xe080], [R4.64], !P5 ;  /* 0x0e08000004f79fae */ /* 0x000be8000e901d46 */
[----:B------:R-:W1:Y:S01]  /*2fd0*/  SHFL.IDX PT, R14, R17, 0x3, 0x181f ;  /* 0x00781f00110e7f89 */ /* 0x000e6200000e0000 */
[----:B------:R-:W-:Y:S01]  /*2fe0*/  IMAD R25, R23, c[0x0][0x1ec], R27 ;  /* 0x00007b0017197a24 */ /* 0x000fe200078e021b */
[----:B------:R-:W-:-:S05]  /*2ff0*/  IADD3 R61, R134, -0x1, RZ ;  /* 0xffffffff863d7810 */ /* 0x000fca0007ffe0ff */
[----:B------:R-:W-:Y:S01]  /*3000*/  IMAD R60, R61, -0x30, R22 ;  /* 0xffffffd03d3c7824 */ /* 0x000fe200078e0216 */
[C---:B-----5:R-:W-:Y:S02]  /*3010*/  @!P1 LEA R4, P0, R33.reuse, R10, 0x1 ;  /* 0x0000000a21049211 */ /* 0x060fe400078008ff */
[----:B---3--:R-:W-:Y:S01]  /*3020*/  SHF.R.S32.HI R15, RZ, 0x1f, R252 ;  /* 0x0000001fff0f7819 */ /* 0x008fe200000114fc */
[----:B------:R-:W-:Y:S01]  /*3030*/  IMAD.WIDE.U32 R2, R252, c[0x0][0x1f0], R2 ;  /* 0x00007c00fc027a25 */ /* 0x000fe200078e0002 */
[----:B------:R-:W-:-:S03]  /*3040*/  @!P1 LEA.HI.X R5, R33, R11, R35, 0x1, P0 ;  /* 0x0000000b21059211 */ /* 0x000fc600000f0c23 */
[----:B----4-:R-:W-:Y:S01]  /*3050*/  IMAD R6, R15, c[0x0][0x1f0], RZ ;  /* 0x00007c000f067a24 */ /* 0x010fe200078e02ff */
[----:B------:R-:W-:Y:S01]  /*3060*/  IADD3 R0, P0, R2, R26, RZ ;  /* 0x0000001a02007210 */ /* 0x000fe20007f1e0ff */
[----:B------:R3:W-:Y:S02]  /*3070*/  @!P1 LDGSTS.E.BYPASS.LTC128B.128 [R247+0x12080], [R4.64], !P4 ;  /* 0x1208000004f79fae */ /* 0x0007e4000e101d46 */
[----:B------:R-:W-:Y:S01]  /*3080*/  IMAD R6, R252, c[0x0][0x1f4], R6 ;  /* 0x00007d00fc067a24 */ /* 0x000fe200078e0206 */
[----:B-1----:R-:W-:-:S04]  /*3090*/  @!P3 LEA R2, P1, R251, R13, 0x1 ;  /* 0x0000000dfb02b211 */ /* 0x002fc800078208ff */
[----:B---3--:R-:W-:Y:S02]  /*30a0*/  IADD3.X R4, R25, R3, R6, P0, !PT ;  /* 0x0000000319047210 */ /* 0x008fe400007fe406 */
[----:B------:R-:W-:-:S04]  /*30b0*/  LEA R10, P0, R0, c[0x0][0x1c8], 0x1 ;  /* 0x00007200000a7a11 */ /* 0x000fc800078008ff */
[----:B------:R-:W-:Y:S02]  /*30c0*/  LEA.HI.X R11, R0, c[0x0][0x1cc], R4, 0x1, P0 ;  /* 0x00007300000b7a11 */ /* 0x000fe400000f0c04 */
[----:B------:R-:W-:Y:S01]  /*30d0*/  IMNMX R0, R60, 0x30, PT ;  /* 0x000000303c007817 */ /* 0x000fe20003800200 */
[----:B------:R-:W-:-:S04]  /*30e0*/  IMAD R4, R12, c[0x0][0x208], RZ ;  /* 0x000082000c047a24 */ /* 0x000fc800078e02ff */
[----:B------:R-:W-:Y:S02]  /*30f0*/  IMAD.IADD R5, R0, 0x1, -R102 ;  /* 0x0000000100057824 */ /* 0x000fe400078e0a66 */
[----:B------:R-:W1:Y:S01]  /*3100*/  SHFL.IDX PT, R0, R10, RZ, 0x181f ;  /* 0x00181fff0a007589 */ /* 0x000e6200000e0000 */
[----:B------:R-:W-:-:S03]  /*3110*/  @!P3 LEA.HI.X R3, R251, R14, R24, 0x1, P1 ;  /* 0x0000000efb03b211 */ /* 0x000fc600008f0c18 */
[----:B------:R-:W3:Y:S01]  /*3120*/  SHFL.IDX PT, R12, R11, RZ, 0x181f ;  /* 0x00181fff0b0c7589 */ /* 0x000ee200000e0000 */
[----:B------:R-:W-:Y:S01]  /*3130*/  IMAD R4, R21, c[0x0][0x20c], R4 ;  /* 0x0000830015047a24 */ /* 0x000fe200078e0204 */
[-C--:B--2---:R-:W-:Y:S02]  /*3140*/  @!P3 LEA R8, P0, R41, R13.reuse, 0x1 ;  /* 0x0000000d2908b211 */ /* 0x084fe400078008ff */
[----:B------:R2:W-:Y:S01]  /*3150*/  @!P3 LDGSTS.E.BYPASS.LTC128B.128 [R247+0x7080], [R2.64], !P2 ;  /* 0x0708000002f7bfae */ /* 0x0005e2000d101d46 */
[----:B------:R-:W-:Y:S02]  /*3160*/  ISETP.GE.AND P1, PT, R5, 0x1, PT ;  /* 0x000000010500780c */ /* 0x000fe40003f26270 */
[C---:B------:R-:W-:Y:S02]  /*3170*/  @!P3 LEA R6, P2, R34.reuse, R13, 0x1 ;  /* 0x0000000d2206b211 */ /* 0x040fe400078408ff */
[-C--:B------:R-:W-:Y:S02]  /*3180*/  @!P3 LEA.HI.X R9, R41, R14.reuse, R42, 0x1, P0 ;  /* 0x0000000e2909b211 */ /* 0x080fe400000f0c2a */
[----:B------:R-:W-:-:S02]  /*3190*/  @!P3 LEA.HI.X R7, R34, R14, R40, 0x1, P2 ;  /* 0x0000000e2207b211 */ /* 0x000fc400010f0c28 */
[----:B------:R-:W-:Y:S01]  /*31a0*/  ISETP.GE.AND P2, PT, R5, 0x21, PT ;  /* 0x000000210500780c */ /* 0x000fe20003f46270 */
[----:B------:R-:W-:Y:S04]  /*31b0*/  SHFL.IDX PT, R16, R11, 0x1, 0x181f ;  /* 0x00381f000b107f89 */ /* 0x000fe800000e0000 */
[----:B------:R1:W-:Y:S04]  /*31c0*/  @!P3 LDGSTS.E.BYPASS.LTC128B.128 [R247+0xb080], [R8.64], !P6 ;  /* 0x0b08000008f7bfae */ /* 0x0003e8000f101d46 */
[----:B------:R4:W-:Y:S01]  /*31d0*/  @!P3 LDGSTS.E.BYPASS.LTC128B.128 [R247+0xf080], [R6.64], !P5 ;  /* 0x0f08000006f7bfae */ /* 0x0009e2000e901d46 */
[----:B--2---:R-:W-:-:S04]  /*31e0*/  IMAD.WIDE.U32 R2, R21, c[0x0][0x208], RZ ;  /* 0x0000820015027a25 */ /* 0x004fc800078e00ff */
[----:B------:R-:W-:Y:S01]  /*31f0*/  IMAD.IADD R3, R3, 0x1, R4 ;  /* 0x0000000103037824 */ /* 0x000fe200078e0204 */
[C---:B------:R-:W-:Y:S02]  /*3200*/  @!P3 LEA R4, P0, R33.reuse, R13, 0x1 ;  /* 0x0000000d2104b211 */ /* 0x040fe400078008ff */
[----:B------:R2:W5:Y:S02]  /*3210*/  SHFL.IDX PT, R13, R10, 0x1, 0x181f ;  /* 0x00381f000a0d7f89 */ /* 0x00056400000e0000 */
[----:B------:R-:W-:-:S05]  /*3220*/  @!P3 LEA.HI.X R5, R33, R14, R35, 0x1, P0 ;  /* 0x0000000e2105b211 */ /* 0x000fca00000f0c23 */
[----:B------:R5:W-:Y:S01]  /*3230*/  @!P3 LDGSTS.E.BYPASS.LTC128B.128 [R247+0x13080], [R4.64], !P4 ;  /* 0x1308000004f7bfae */ /* 0x000be2000e101d46 */
[----:B-1----:R-:W-:Y:S02]  /*3240*/  @P1 LEA R8, P3, R41, R0, 0x1 ;  /* 0x0000000029081211 */ /* 0x002fe400078608ff */
[----:B------:R-:W-:Y:S02]  /*3250*/  ISETP.GE.AND P6, PT, R251, c[0x0][0x1d4], PT ;  /* 0x00007500fb007a0c */ /* 0x000fe40003fc6270 */
[----:B------:R-:W-:Y:S01]  /*3260*/  ISETP.GE.AND P5, PT, R41, c[0x0][0x1d4], PT ;  /* 0x0000750029007a0c */ /* 0x000fe20003fa6270 */
[----:B------:R-:W-:Y:S01]  /*3270*/  IMAD.WIDE.U32 R18, R23, c[0x0][0x210], RZ ;  /* 0x0000840017127a25 */ /* 0x000fe200078e00ff */
[----:B---3--:R-:W-:Y:S01]  /*3280*/  @P1 LEA.HI.X R9, R41, R12, R42, 0x1, P3 ;  /* 0x0000000c29091211 */ /* 0x008fe200018f0c2a */
[----:B------:R-:W0:Y:S01]  /*3290*/  LDGDEPBAR ;  /* 0x00000000000079af */ /* 0x000e220000000000 */
[----:B------:R-:W-:Y:S02]  /*32a0*/  ISETP.GE.AND P4, PT, R34, c[0x0][0x1d4], PT ;  /* 0x0000750022007a0c */ /* 0x000fe40003f86270 */
[----:B--2---:R-:W-:-:S04]  /*32b0*/  @P1 LEA R10, P0, R251, R0, 0x1 ;  /* 0x00000000fb0a1211 */ /* 0x004fc800078008ff */
[----:B------:R-:W-:Y:S02]  /*32c0*/  @P1 LEA.HI.X R11, R251, R12, R24, 0x1, P0 ;  /* 0x0000000cfb0b1211 */ /* 0x000fe400000f0c18 */
[-C--:B----4-:R-:W-:Y:S01]  /*32d0*/  @P1 LEA R6, P0, R34, R0.reuse, 0x1 ;  /* 0x0000000022061211 */ /* 0x090fe200078008ff */
[----:B------:R-:W-:Y:S02]  /*32e0*/  IMAD.WIDE.U32 R2, R252, c[0x0][0x218], R2 ;  /* 0x00008600fc027a25 */ /* 0x000fe400078e0002 */
[----:B------:R1:W-:Y:S01]  /*32f0*/  @P1 LDGSTS.E.BYPASS.LTC128B.128 [R247+0x14080], [R10.64], !P6 ;  /* 0x140800000af71fae */ /* 0x0003e2000f101d46 */
[----:B-----5:R-:W-:Y:S02]  /*3300*/  @P1 LEA R4, P3, R33, R0, 0x1 ;  /* 0x0000000021041211 */ /* 0x020fe400078608ff */
[-C--:B------:R-:W-:Y:S01]  /*3310*/  @P1 LEA.HI.X R7, R34, R12.reuse, R40, 0x1, P0 ;  /* 0x0000000c22071211 */ /* 0x080fe200000f0c28 */
[----:B------:R-:W-:Y:S01]  /*3320*/  IMAD R17, R23, c[0x0][0x214], R19 ;  /* 0x0000850017117a24 */ /* 0x000fe200078e0213 */
[C---:B------:R-:W-:Y:S01]  /*3330*/  @P1 LEA.HI.X R5, R33.reuse, R12, R35, 0x1, P3 ;  /* 0x0000000c21051211 */ /* 0x040fe200018f0c23 */
[----:B------:R2:W-:Y:S01]  /*3340*/  @P1 LDGSTS.E.BYPASS.LTC128B.128 [R247+0x15880], [R8.64], !P5 ;  /* 0x1588000008f71fae */ /* 0x0005e2000e901d46 */
[----:B------:R-:W-:Y:S01]  /*3350*/  ISETP.GE.AND P3, PT, R33, c[0x0][0x1d4], PT ;  /* 0x0000750021007a0c */ /* 0x000fe20003f66270 */
[----:B------:R-:W-:Y:S01]  /*3360*/  IMAD R0, R15, c[0x0][0x218], RZ ;  /* 0x000086000f007a24 */ /* 0x000fe200078e02ff */
[C---:B------:R-:W-:Y:S01]  /*3370*/  @P2 LEA R14, P0, R251.reuse, R13, 0x1 ;  /* 0x0000000dfb0e2211 */ /* 0x040fe200078008ff */
[----:B------:R3:W-:Y:S02]  /*3380*/  @P1 LDGSTS.E.BYPASS.LTC128B.128 [R247+0x17080], [R6.64], !P4 ;  /* 0x1708000006f71fae */ /* 0x0007e4000e101d46 */
[----:B------:R-:W-:Y:S01]  /*3390*/  IMAD R12, R252, c[0x0][0x21c], R0 ;  /* 0x00008700fc0c7a24 */ /* 0x000fe200078e0200 */
[----:B------:R-:W-:-:S02]  /*33a0*/  @P2 LEA.HI.X R15, R251, R16, R24, 0x1, P0 ;  /* 0x00000010fb0f2211 */ /* 0x000fc400000f0c18 */
[----:B------:R-:W-:-:S04]  /*33b0*/  IADD3 R0, P0, R2, R18, RZ ;  /* 0x0000001202007210 */ /* 0x000fc80007f1e0ff */
[----:B------:R-:W-:Y:S01]  /*33c0*/  IADD3.X R2, R17, R3, R12, P0, !PT ;  /* 0x0000000311027210 */ /* 0x000fe200007fe40c */
[----:B------:R4:W-:Y:S04]  /*33d0*/  @P1 LDGSTS.E.BYPASS.LTC128B.128 [R247+0x18880], [R4.64], !P3 ;  /* 0x1888000004f71fae */ /* 0x0009e8000d901d46 */
[----:B------:R5:W-:Y:S01]  /*33e0*/  @P2 LDGSTS.E.BYPASS.LTC128B.128 [R247+0x15080], [R14.64], !P6 ;  /* 0x150800000ef72fae */ /* 0x000be2000f101d46 */
[----:B-1----:R-:W-:-:S04]  /*33f0*/  LEA R11, P0, R0, c[0x0][0x1f8], 0x1 ;  /* 0x00007e00000b7a11 */ /* 0x002fc800078008ff */
[----:B------:R-:W-:Y:S02]  /*3400*/  LEA.HI.X R10, R0, c[0x0][0x1fc], R2, 0x1, P0 ;  /* 0x00007f00000a7a11 */ /* 0x000fe400000f0c02 */
[-C--:B---3--:R-:W-:Y:S02]  /*3410*/  @P2 LEA R6, P1, R41, R13.reuse, 0x1 ;  /* 0x0000000d29062211 */ /* 0x088fe400078208ff */
[----:B------:R-:W-:Y:S02]  /*3420*/  @P2 LEA R2, P0, R33, R13, 0x1 ;  /* 0x0000000d21022211 */ /* 0x000fe400078008ff */
[-C--:B------:R-:W-:Y:S02]  /*3430*/  @P2 LEA.HI.X R7, R41, R16.reuse, R42, 0x1, P1 ;  /* 0x0000001029072211 */ /* 0x080fe400008f0c2a */
[----:B------:R-:W-:-:S03]  /*3440*/  @P2 LEA.HI.X R3, R33, R16, R35, 0x1, P0 ;  /* 0x0000001021032211 */ /* 0x000fc600000f0c23 */
[----:B------:R1:W-:Y:S01]  /*3450*/  @P2 LDGSTS.E.BYPASS.LTC128B.128 [R247+0x16880], [R6.64], !P5 ;  /* 0x1688000006f72fae */ /* 0x0003e2000e901d46 */
[----:B----4-:R-:W-:-:S04]  /*3460*/  @P2 LEA R4, P1, R34, R13, 0x1 ;  /* 0x0000000d22042211 */ /* 0x010fc800078208ff */
[----:B------:R-:W-:-:S05]  /*3470*/  @P2 LEA.HI.X R5, R34, R16, R40, 0x1, P1 ;  /* 0x0000001022052211 */ /* 0x000fca00008f0c28 */
[----:B------:R3:W-:Y:S04]  /*3480*/  @P2 LDGSTS.E.BYPASS.LTC128B.128 [R247+0x18080], [R4.64], !P4 ;  /* 0x1808000004f72fae */ /* 0x0007e8000e101d46 */
[----:B------:R4:W-:Y:S04]  /*3490*/  @P2 LDGSTS.E.BYPASS.LTC128B.128 [R247+0x19880], [R2.64], !P3 ;  /* 0x1988000002f72fae */ /* 0x0009e8000d901d46 */
[----:B------:R-:W0:Y:S01]  /*34a0*/  LDGDEPBAR ;  /* 0x00000000000079af */ /* 0x000e220000000000 */
[----:B------:R-:W-:-:S04]  /*34b0*/  DEPBAR.LE SB0, 0x1 ;  /* 0x000080400000791a */ /* 0x000fc80000000000 */
[----:B------:R-:W-:Y:S06]  /*34c0*/  BAR.SYNC.DEFER_BLOCKING 0x0 ;  /* 0x0000000000007b1d */ /* 0x000fec0000010000 */
[----:B--2---:R-:W1:Y:S04]  /*34d0*/  SHFL.IDX PT, R9, R11, RZ, 0x181f ;  /* 0x00181fff0b097589 */ /* 0x004e6800000e0000 */
[----:B------:R-:W2:Y:S04]  /*34e0*/  SHFL.IDX PT, R8, R10, RZ, 0x181f ;  /* 0x00181fff0a087589 */ /* 0x000ea800000e0000 */
[----:B------:R1:W1:Y:S04]  /*34f0*/  LDSM.16.M88.4 R160, [R243] ;  /* 0x00000000f3a0783b */ /* 0x0002680000000200 */
[----:B------:R1:W1:Y:S04]  /*3500*/  LDSM.16.M88.4 R164, [R244] ;  /* 0x00000000f4a4783b */ /* 0x0002680000000200 */
[----:B------:R1:W1:Y:S04]  /*3510*/  LDSM.16.M88.4 R180, [R246] ;  /* 0x00000000f6b4783b */ /* 0x0002680000000200 */
[----:B------:R1:W1:Y:S04]  /*3520*/  LDSM.16.M88.4 R184, [R245] ;  /* 0x00000000f5b8783b */ /* 0x0002680000000200 */
[----:B------:R1:W1:Y:S04]  /*3530*/  LDSM.16.M88.4 R188, [R243+0x4000] ;  /* 0x00400000f3bc783b */ /* 0x0002680000000200 */
[----:B------:R1:W1:Y:S04]  /*3540*/  LDSM.16.M88.4 R192, [R244+0x4000] ;  /* 0x00400000f4c0783b */ /* 0x0002680000000200 */
[----:B------:R1:W1:Y:S04]  /*3550*/  LDSM.16.M88.4 R196, [R246+0x4000] ;  /* 0x00400000f6c4783b */ /* 0x0002680000000200 */
[----:B------:R1:W2:Y:S04]  /*3560*/  LDSM.16.M88.4 R200, [R245+0x4000] ;  /* 0x00400000f5c8783b */ /* 0x0002a80000000200 */
[----:B------:R1:W2:Y:S04]  /*3570*/  LDSM.16.M88.4 R204, [R243+0x8000] ;  /* 0x00800000f3cc783b */ /* 0x0002a80000000200 */
[----:B------:R1:W5:Y:S04]  /*3580*/  LDSM.16.M88.4 R208, [R244+0x8000] ;  /* 0x00800000f4d0783b */ /* 0x0003680000000200 */
[----:B------:R1:W5:Y:S04]  /*3590*/  LDSM.16.M88.4 R212, [R246+0x8000] ;  /* 0x00800000f6d4783b */ /* 0x0003680000000200 */
[----:B------:R1:W5:Y:S04]  /*35a0*/  LDSM.16.M88.4 R216, [R245+0x8000] ;  /* 0x00800000f5d8783b */ /* 0x0003680000000200 */
[----:B------:R2:W5:Y:S04]  /*35b0*/  LDSM.16.M88.4 R220, [R243+0xc000] ;  /* 0x00c00000f3dc783b */ /* 0x0005680000000200 */
[----:B------:R4:W5:Y:S04]  /*35c0*/  LDSM.16.M88.4 R224, [R244+0xc000] ;  /* 0x00c00000f4e0783b */ /* 0x0009680000000200 */
[----:B------:R5:W5:Y:S04]  /*35d0*/  LDSM.16.M88.4 R228, [R246+0xc000] ;  /* 0x00c00000f6e4783b */ /* 0x000b680000000200 */
[----:B------:R5:W5:Y:S04]  /*35e0*/  LDSM.16.M88.4 R232, [R245+0xc000] ;  /* 0x00c00000f5e8783b */ /* 0x000b680000000200 */
[----:B------:R-:W-:Y:S01]  /*35f0*/  BAR.SYNC.DEFER_BLOCKING 0x0 ;  /* 0x0000000000007b1d */ /* 0x000fe20000010000 */
[----:B------:R-:W-:Y:S01]  /*3600*/  LOP3.LUT P1, RZ, R103, 0x2, RZ, 0xc0, !PT ;  /* 0x0000000267ff7812 */ /* 0x000fe2000782c0ff */
[----:B---3--:R-:W-:Y:S01]  /*3610*/  IMAD.IADD R4, R60, 0x1, -R102 ;  /* 0x000000013c047824 */ /* 0x008fe200078e0a66 */
[----:B-1----:R-:W-:-:S02]  /*3620*/  LEA R6, P0, R251, R9, 0x1 ;  /* 0x00000009fb067211 */ /* 0x002fc400078008ff */
[----:B------:R-:W-:Y:S02]  /*3630*/  ISETP.GE.AND P2, PT, R251, c[0x0][0x1d4], PT ;  /* 0x00007500fb007a0c */ /* 0x000fe40003f46270 */
[----:B------:R-:W-:Y:S02]  /*3640*/  IADD3 R0, R135, 0x20, RZ ;  /* 0x0000002087007810 */ /* 0x000fe40007ffe0ff */
[----:B--2---:R-:W-:Y:S02]  /*3650*/  LEA.HI.X R7, R251, R8, R24, 0x1, P0 ;  /* 0x00000008fb077211 */ /* 0x004fe400000f0c18 */
[----:B----4-:R-:W-:-:S03]  /*3660*/  LEA R2, P0, R41, R9, 0x1 ;  /* 0x0000000929027211 */ /* 0x010fc600078008ff */
[----:B------:R-:W-:Y:S01]  /*3670*/  @P1 IADD3 R0, R135, -0x20, RZ ;  /* 0xffffffe087001810 */ /* 0x000fe20007ffe0ff */
[----:B------:R-:W-:-:S04]  /*3680*/  DEPBAR.LE SB0, 0x0 ;  /* 0x000080000000791a */ /* 0x000fc80000000000 */
[----:B------:R-:W-:Y:S01]  /*3690*/  BAR.SYNC.DEFER_BLOCKING 0x0 ;  /* 0x0000000000007b1d */ /* 0x000fe20000010000 */
[C---:B------:R-:W-:Y:S02]  /*36a0*/  ISETP.LT.OR P1, PT, R4.reuse, 0x1, P2 ;  /* 0x000000010400780c */ /* 0x040fe40001721670 */
[C---:B------:R-:W-:Y:S02]  /*36b0*/  ISETP.GE.AND P2, PT, R41.reuse, c[0x0][0x1d4], PT ;  /* 0x0000750029007a0c */ /* 0x040fe40003f46270 */
[----:B------:R-:W-:Y:S02]  /*36c0*/  LEA.HI.X R3, R41, R8, R42, 0x1, P0 ;  /* 0x0000000829037211 */ /* 0x000fe400000f0c2a */
[----:B------:R-:W-:Y:S01]  /*36d0*/  ISETP.LT.OR P0, PT, R4, 0x1, P2 ;  /* 0x000000010400780c */ /* 0x000fe20001701670 */
[----:B------:R1:W-:Y:S04]  /*36e0*/  STL [R1], R21 ;  /* 0x0000001501007387 */ /* 0x0003e80000100800 */
[----:B------:R1:W-:Y:S04]  /*36f0*/  STL.64 [R1+0x18], R26 ;  /* 0x0000181a01007387 */ /* 0x0003e80000100a00 */
[----:B------:R1:W-:Y:S04]  /*3700*/  STL [R1+0x30], R25 ;  /* 0x0000301901007387 */ /* 0x0003e80000100800 */
[----:B------:R-:W2:Y:S04]  /*3710*/  S2R R5, SR_TID.X ;  /* 0x0000000000057919 */ /* 0x000ea80000002100 */
[----:B------:R1:W3:Y:S04]  /*3720*/  LDSM.16.M88.4 R28, [R0] ;  /* 0x00000000001c783b */ /* 0x0002e80000000200 */
[----:B------:R1:W4:Y:S04]  /*3730*/  LDSM.16.M88.4 R36, [R0+0x800] ;  /* 0x000800000024783b */ /* 0x0003280000000200 */
[----:B------:R1:W1:Y:S04]  /*3740*/  LDSM.16.M88.4 R56, [R0+0x1000] ;  /* 0x001000000038783b */ /* 0x0002680000000200 */
[----:B-----5:R1:W1:Y:S04]  /*3750*/  LDSM.16.M88.4 R12, [R135] ;  /* 0x00000000870c783b */ /* 0x0202680000000200 */
[----:B------:R1:W1:Y:S04]  /*3760*/  LDSM.16.M88.4 R24, [R135+0x800] ;  /* 0x000800008718783b */ /* 0x0002680000000200 */
[----:B------:R1:W1:Y:S04]  /*3770*/  LDSM.16.M88.4 R48, [R135+0x1000] ;  /* 0x001000008730783b */ /* 0x0002680000000200 */
[----:B------:R-:W-:Y:S01]  /*3780*/  @!PT LDS RZ, [RZ] ;  /* 0x00000000fffff984 */ /* 0x000fe20000000800 */
[----:B------:R-:W-:Y:S01]  /*3790*/  @!PT LDS RZ, [RZ] ;  /* 0x00000000fffff984 */ /* 0x000fe20000000800 */
[----:B------:R-:W-:Y:S01]  /*37a0*/  @!PT LDS RZ, [RZ] ;  /* 0x00000000fffff984 */ /* 0x000fe20000000800 */
[----:B------:R5:W-:Y:S04]  /*37b0*/  LDGSTS.E.BYPASS.LTC128B.128 [R247+0x4080], [R6.64], !P1 ;  /* 0x0408000006f77fae */ /* 0x000be8000c901d46 */
[----:B------:R2:W-:Y:S01]  /*37c0*/  LDGSTS.E.BYPASS.LTC128B.128 [R247+0x5880], [R2.64], !P0 ;  /* 0x0588000002f77fae */ /* 0x0005e2000c101d46 */
[----:B------:R-:W-:-:S03]  /*37d0*/  ISETP.GE.AND P1, PT, R34, c[0x0][0x1d4], PT ;  /* 0x0000750022007a0c */ /* 0x000fc60003f26270 */
[----:B------:R1:W-:Y:S01]  /*37e0*/  STL.64 [R1+0x28], R18 ;  /* 0x0000281201007387 */ /* 0x0003e20000100a00 */
[----:B-----5:R-:W-:-:S04]  /*37f0*/  LEA R6, P0, R34, R9, 0x1 ;  /* 0x0000000922067211 */ /* 0x020fc800078008ff */
[----:B------:R-:W-:Y:S02]  /*3800*/  LEA.HI.X R7, R34, R8, R40, 0x1, P0 ;  /* 0x0000000822077211 */ /* 0x000fe400000f0c28 */
[----:B--2---:R-:W-:-:S04]  /*3810*/  LEA R2, P0, R33, R9, 0x1 ;  /* 0x0000000921027211 */ /* 0x004fc800078008ff */
[C---:B------:R-:W-:Y:S02]  /*3820*/  LEA.HI.X R3, R33.reuse, R8, R35, 0x1, P0 ;  /* 0x0000000821037211 */ /* 0x040fe400000f0c23 */
[----:B------:R-:W-:Y:S01]  /*3830*/  ISETP.LT.OR P0, PT, R4, 0x1, P1 ;  /* 0x000000010400780c */ /* 0x000fe20000f01670 */
[----:B------:R2:W-:Y:S01]  /*3840*/  STL [R1+0x38], R17 ;  /* 0x0000381101007387 */ /* 0x0005e20000100800 */
[----:B------:R-:W-:Y:S02]  /*3850*/  ISETP.GE.AND P2, PT, R33, c[0x0][0x1d4], PT ;  /* 0x0000750021007a0c */ /* 0x000fe40003f46270 */
[----:B------:R-:W-:-:S09]  /*3860*/  ISETP.GT.AND P1, PT, R5, 0x7f, PT ;  /* 0x0000007f0500780c */ /* 0x000fd20003f24270 */
[----:B------:R2:W-:Y:S01]  /*3870*/  LDGSTS.E.BYPASS.LTC128B.128 [R247+0x7080], [R6.64], !P0 ;  /* 0x0708000006f77fae */ /* 0x0005e2000c101d46 */
[----:B------:R-:W-:Y:S01]  /*3880*/  ISETP.LT.OR P0, PT, R4, 0x1, P2 ;  /* 0x000000010400780c */ /* 0x000fe20001701670 */
[----:B------:R-:W-:-:S12]  /*3890*/  BSSY B0, `(.L_x_31) ;  /* 0x0000027000007945 */ /* 0x000fd80003800000 */
[----:B------:R2:W-:Y:S01]  /*38a0*/  LDGSTS.E.BYPASS.LTC128B.128 [R247+0x8880], [R2.64], !P0 ;  /* 0x0888000002f77fae */ /* 0x0005e2000c101d46 */
[----:B------:R-:W-:Y:S01]  /*38b0*/  ISETP.GT.AND P0, PT, R32, 0x2f, PT ;  /* 0x0000002f2000780c */ /* 0x000fe20003f04270 */
[----:B------:R-:W-:Y:S07]  /*38c0*/  @P1 BRA `(.L_x_32) ;  /* 0x0000023000001947 */ /* 0x000fee0003800000 */
[----:B-1-34-:R-:W-:Y:S05]  /*38d0*/  BRA.DIV ~URZ, `(.L_x_33) ;  /* 0x0000c3c27f007947 */ /* 0x01afea000b800000 */
[----:B------:R1:W3:Y:S04]  /*38e0*/  SHFL.IDX PT, R5, R10, 0x1, 0x181f ;  /* 0x00381f000a057f89 */ /* 0x0002e800000e0000 */
[----:B------:R1:W4:Y:S02]  /*38f0*/  SHFL.IDX PT, R0, R11, 0x1, 0x181f ;  /* 0x00381f000b007f89 */ /* 0x00032400000e0000 */
.L_x_119:
[C---:B-1----:R-:W-:Y:S02]  /*3900*/  IADD3 R11, R251.reuse, 0x40, RZ ;  /* 0x00000040fb0b7810 */ /* 0x042fe40007ffe0ff */
[----:B--2---:R-:W-:Y:S02]  /*3910*/  IADD3 R3, R251, 0x40, RZ ;  /* 0x00000040fb037810 */ /* 0x004fe40007ffe0ff */
[----:B----4-:R-:W-:-:S02]  /*3920*/  LEA R8, P1, R11, R0, 0x1 ;  /* 0x000000000b087211 */ /* 0x010fc400078208ff */
[----:B------:R-:W-:Y:S02]  /*3930*/  SHF.R.S32.HI R3, RZ, 0x1f, R3 ;  /* 0x0000001fff037819 */ /* 0x000fe40000011403 */
[C---:B------:R-:W-:Y:S02]  /*3940*/  IADD3 R10, R251.reuse, 0x80, RZ ;  /* 0x00000080fb0a7810 */ /* 0x040fe40007ffe0ff */
[----:B------:R-:W-:Y:S02]  /*3950*/  IADD3 R2, R251, 0x80, RZ ;  /* 0x00000080fb027810 */ /* 0x000fe40007ffe0ff */
[----:B---3--:R-:W-:Y:S02]  /*3960*/  LEA.HI.X R9, R11, R5, R3, 0x1, P1 ;  /* 0x000000050b097211 */ /* 0x008fe400008f0c03 */
[----:B------:R-:W-:Y:S02]  /*3970*/  SHF.R.S32.HI R2, RZ, 0x1f, R2 ;  /* 0x0000001fff027819 */ /* 0x000fe40000011402 */
[----:B------:R-:W-:-:S02]  /*3980*/  LEA R6, P1, R10, R0, 0x1 ;  /* 0x000000000a067211 */ /* 0x000fc400078208ff */
[----:B------:R-:W-:Y:S02]  /*3990*/  SHF.R.S32.HI R16, RZ, 0x1f, R251 ;  /* 0x0000001fff107819 */ /* 0x000fe400000114fb */
[-C--:B------:R-:W-:Y:S02]  /*39a0*/  LEA.HI.X R7, R10, R5.reuse, R2, 0x1, P1 ;  /* 0x000000050a077211 */ /* 0x080fe400008f0c02 */
[C---:B------:R-:W-:Y:S02]  /*39b0*/  LEA R2, P1, R251.reuse, R0, 0x1 ;  /* 0x00000000fb027211 */ /* 0x040fe400078208ff */
[C---:B------:R-:W-:Y:S02]  /*39c0*/  IADD3 R17, R251.reuse, 0xc0, RZ ;  /* 0x000000c0fb117810 */ /* 0x040fe40007ffe0ff */
[C---:B------:R-:W-:Y:S02]  /*39d0*/  LEA.HI.X R3, R251.reuse, R5, R16, 0x1, P1 ;  /* 0x00000005fb037211 */ /* 0x040fe400008f0c10 */
[----:B------:R-:W-:-:S02]  /*39e0*/  ISETP.GE.AND P1, PT, R251, c[0x0][0x1d4], PT ;  /* 0x00007500fb007a0c */ /* 0x000fc40003f26270 */
[----:B------:R-:W-:Y:S02]  /*39f0*/  IADD3 R16, R251, 0xc0, RZ ;  /* 0x000000c0fb107810 */ /* 0x000fe40007ffe0ff */
[C---:B------:R-:W-:Y:S02]  /*3a00*/  ISETP.LT.OR P1, PT, R4.reuse, 0x21, P1 ;  /* 0x000000210400780c */ /* 0x040fe40000f21670 */
[----:B------:R-:W-:Y:S02]  /*3a10*/  SHF.R.S32.HI R17, RZ, 0x1f, R17 ;  /* 0x0000001fff117819 */ /* 0x000fe40000011411 */
[----:B------:R-:W-:-:S09]  /*3a20*/  ISETP.LT.OR P2, PT, R4, 0x21, P2 ;  /* 0x000000210400780c */ /* 0x000fd20001741670 */
[----:B------:R-:W-:Y:S01]  /*3a30*/  @!PT LDS RZ, [RZ] ;  /* 0x00000000fffff984 */ /* 0x000fe20000000800 */
[----:B------:R-:W-:Y:S01]  /*3a40*/  @!PT LDS RZ, [RZ] ;  /* 0x00000000fffff984 */ /* 0x000fe20000000800 */
[----:B------:R-:W-:Y:S01]  /*3a50*/  @!PT LDS RZ, [RZ] ;  /* 0x00000000fffff984 */ /* 0x000fe20000000800 */
[----:B------:R1:W-:Y:S02]  /*3a60*/  LDGSTS.E.BYPASS.LTC128B.128 [R247+0x5080], [R2.64], !P1 ;  /* 0x0508000002f77fae */ /* 0x0003e4000c901d46 */
[----:B-1----:R-:W-:-:S04]  /*3a70*/  LEA R2, P1, R16, R0, 0x1 ;  /* 0x0000000010027211 */ /* 0x002fc800078208ff */
[----:B------:R-:W-:Y:S02]  /*3a80*/  LEA.HI.X R3, R16, R5, R17, 0x1, P1 ;  /* 0x0000000510037211 */ /* 0x000fe400008f0c11 */
[----:B------:R-:W-:-:S04]  /*3a90*/  ISETP.GE.AND P1, PT, R11, c[0x0][0x1d4], PT ;  /* 0x000075000b007a0c */ /* 0x000fc80003f26270 */
[----:B------:R-:W-:-:S13]  /*3aa0*/  ISETP.LT.OR P1, PT, R4, 0x21, P1 ;  /* 0x000000210400780c */ /* 0x000fda0000f21670 */
[----:B------:R1:W-:Y:S01]  /*3ab0*/  LDGSTS.E.BYPASS.LTC128B.128 [R247+0x6880], [R8.64], !P1 ;  /* 0x0688000008f77fae */ /* 0x0003e2000c901d46 */
[----:B------:R-:W-:-:S04]  /*3ac0*/  ISETP.GE.AND P1, PT, R10, c[0x0][0x1d4], PT ;  /* 0x000075000a007a0c */ /* 0x000fc80003f26270 */
[----:B------:R-:W-:-:S13]  /*3ad0*/  ISETP.LT.OR P1, PT, R4, 0x21, P1 ;  /* 0x000000210400780c */ /* 0x000fda0000f21670 */
[----:B------:R1:W-:Y:S04]  /*3ae0*/  LDGSTS.E.BYPASS.LTC128B.128 [R247+0x8080], [R6.64], !P1 ;  /* 0x0808000006f77fae */ /* 0x0003e8000c901d46 */
[----:B------:R1:W-:Y:S02]  /*3af0*/  LDGSTS.E.BYPASS.LTC128B.128 [R247+0x9880], [R2.64], !P2 ;  /* 0x0988000002f77fae */ /* 0x0003e4000d101d46 */
.L_x_32:
[----:B-1-34-:R-:W-:Y:S05]  /*3b00*/  BSYNC B0 ;  /* 0x0000000000007941 */ /* 0x01afea0003800000 */
.L_x_31:
[----:B------:R-:W1:Y:S01]  /*3b10*/  S2R R68, SR_TID.X ;  /* 0x0000000000447919 */ /* 0x000e620000002100 */
[----:B------:R-:W-:Y:S01]  /*3b20*/  MOV R0, 0x40 ;  /* 0x0000004000007802 */ /* 0x000fe20000000f00 */
[C---:B--2---:R-:W-:Y:S02]  /*3b30*/  HMMA.16816.F32 R16, R160.reuse, R12, RZ ;  /* 0x0000000ca010723c */ /* 0x044fe400000018ff */
[----:B------:R-:W2:Y:S01]  /*3b40*/  LDL R3, [R1+0x10] ;  /* 0x0000100001037983 */ /* 0x000ea20000100800 */
[----:B------:R-:W-:Y:S01]  /*3b50*/  IADD3 R241, R135, 0x20, RZ ;  /* 0x0000002087f17810 */ /* 0x000fe20007ffe0ff */
[----:B------:R-:W-:Y:S02]  /*3b60*/  BSSY B1, `(.L_x_34) ;  /* 0x000012e000017945 */ /* 0x000fe40003800000 */
[----:B------:R-:W0:Y:S02]  /*3b70*/  LDGDEPBAR ;  /* 0x00000000000079af */ /* 0x000e240000000000 */
[C---:B------:R-:W-:Y:S08]  /*3b80*/  HMMA.16816.F32 R12, R160.reuse, R14, RZ ;  /* 0x0000000ea00c723c */ /* 0x040ff000000018ff */
[----:B------:R-:W-:Y:S01]  /*3b90*/  HMMA.16816.F32 R8, R160, R24, RZ ;  /* 0x00000018a008723c */ /* 0x000fe200000018ff */
[----:B-1----:R-:W-:-:S07]  /*3ba0*/  SHF.R.S32.HI R65, RZ, 0x1f, R68 ;  /* 0x0000001fff417819 */ /* 0x002fce0000011444 */
[----:B------:R-:W-:Y:S01]  /*3bb0*/  HMMA.16816.F32 R16, R164, R28, R16 ;  /* 0x0000001ca410723c */ /* 0x000fe20000001810 */
[----:B------:R-:W-:-:S04]  /*3bc0*/  LEA.HI R65, R65, R68, RZ, 0x3 ;  /* 0x0000004441417211 */ /* 0x000fc800078f18ff */
[----:B------:R-:W-:-:S03]  /*3bd0*/  LOP3.LUT R65, R65, 0xfffffff8, RZ, 0xc0, !PT ;  /* 0xfffffff841417812 */ /* 0x000fc600078ec0ff */
[----:B------:R-:W-:Y:S01]  /*3be0*/  HMMA.16816.F32 R4, R160, R26, RZ ;  /* 0x0000001aa004723c */ /* 0x000fe200000018ff */
[----:B------:R-:W-:-:S04]  /*3bf0*/  IADD3 R65, -R65, R68, RZ ;  /* 0x0000004441417210 */ /* 0x000fc80007ffe1ff */
[----:B------:R-:W-:-:S03]  /*3c00*/  R2P PR, R65, 0x6 ;  /* 0x0000000641007804 */ /* 0x000fc60000000000 */
[----:B------:R-:W-:Y:S02]  /*3c10*/  HMMA.16816.F32 R24, R164, R30, R12 ;  /* 0x0000001ea418723c */ /* 0x000fe4000000180c */
[----:B------:R-:W-:-:S04]  /*3c20*/  SEL R0, R0, 0xffffffc0, !P2 ;  /* 0xffffffc000007807 */ /* 0x000fc80005000000 */
[C---:B------:R-:W-:Y:S02]  /*3c30*/  IADD3 R2, R135.reuse, R0, RZ ;  /* 0x0000000087027210 */ /* 0x040fe40007ffe0ff */
[----:B------:R-:W-:Y:S02]  /*3c40*/  HMMA.16816.F32 R20, R160, R48, RZ ;  /* 0x00000030a014723c */ /* 0x000fe400000018ff */
[----:B------:R-:W-:Y:S01]  /*3c50*/  @P1 IADD3 R241, R135, -0x20, RZ ;  /* 0xffffffe087f11810 */ /* 0x000fe20007ffe0ff */
[----:B------:R-:W1:Y:S03]  /*3c60*/  LDSM.16.M88.4 R32, [R2] ;  /* 0x000000000220783b */ /* 0x000e660000000200 */
[----:B------:R-:W-:Y:S01]  /*3c70*/  IADD3 R236, R0, R241, RZ ;  /* 0x000000f100ec7210 */ /* 0x000fe20007ffe0ff */
[----:B------:R-:W3:Y:S01]  /*3c80*/  LDSM.16.M88.4 R12, [R2+0x800] ;  /* 0x00080000020c783b */ /* 0x000ee20000000200 */
[C---:B------:R-:W-:Y:S03]  /*3c90*/  HMMA.16816.F32 R28, R164.reuse, R36, R8 ;  /* 0x00000024a41c723c */ /* 0x040fe60000001808 */
[----:B------:R-:W4:Y:S04]  /*3ca0*/  LDSM.16.M88.4 R40, [R2+0x1000] ;  /* 0x001000000228783b */ /* 0x000f280000000200 */
[----:B------:R-:W-:Y:S01]  /*3cb0*/  LDSM.16.M88.4 R52, [R236+0x800] ;  /* 0x00080000ec34783b */ /* 0x000fe20000000200 */
[C---:B------:R-:W-:Y:S08]  /*3cc0*/  HMMA.16816.F32 R8, R164.reuse, R38, R4 ;  /* 0x00000026a408723c */ /* 0x040ff00000001804 */
[----:B------:R-:W-:Y:S08]  /*3cd0*/  HMMA.16816.F32 R4, R164, R56, R20 ;  /* 0x00000038a404723c */ /* 0x000ff00000001814 */
[----:B-1----:R-:W-:Y:S08]  /*3ce0*/  HMMA.16816.F32 R44, R180, R32, R16 ;  /* 0x00000020b42c723c */ /* 0x002ff00000001810 */
[----:B------:R-:W-:Y:S01]  /*3cf0*/  HMMA.16816.F32 R16, R160, R50, RZ ;  /* 0x00000032a010723c */ /* 0x000fe200000018ff */
[----:B------:R-:W-:Y:S07]  /*3d00*/  LDSM.16.M88.4 R48, [R135+0x2800] ;  /* 0x002800008730783b */ /* 0x000fee0000000200 */
[C---:B------:R-:W-:Y:S01]  /*3d10*/  HMMA.16816.F32 R36, R180.reuse, R34, R24 ;  /* 0x00000022b424723c */ /* 0x040fe20000001818 */
[----:B------:R-:W1:Y:S07]  /*3d20*/  LDSM.16.M88.4 R32, [R236] ;  /* 0x00000000ec20783b */ /* 0x000e6e0000000200 */
[----:B---3--:R-:W-:Y:S08]  /*3d30*/  HMMA.16816.F32 R28, R180, R12, R28 ;  /* 0x0000000cb41c723c */ /* 0x008ff0000000181c */
[----:B------:R-:W-:Y:S01]  /*3d40*/  HMMA.16816.F32 R24, R164, R58, R16 ;  /* 0x0000003aa418723c */ /* 0x000fe20000001810 */
[----:B------:R-:W3:Y:S04]  /*3d50*/  LDSM.16.M88.4 R16, [R236+0x1000] ;  /* 0x00100000ec10783b */ /* 0x000ee80000000200 */
[----:B------:R-:W5:Y:S03]  /*3d60*/  LDSM.16.M88.4 R56, [R135+0x1800] ;  /* 0x001800008738783b */ /* 0x000f660000000200 */
[C---:B------:R-:W-:Y:S08]  /*3d70*/  HMMA.16816.F32 R20, R180.reuse, R14, R8 ;  /* 0x0000000eb414723c */ /* 0x040ff00000001808 */
[C---:B----4-:R-:W-:Y:S08]  /*3d80*/  HMMA.16816.F32 R12, R180.reuse, R40, R4 ;  /* 0x00000028b40c723c */ /* 0x050ff00000001804 */
[----:B------:R-:W-:Y:S01]  /*3d90*/  HMMA.16816.F32 R8, R180, R42, R24 ;  /* 0x0000002ab408723c */ /* 0x000fe20000001818 */
[----:B------:R-:W4:Y:S07]  /*3da0*/  LDSM.16.M88.4 R40, [R135+0x2000] ;  /* 0x002000008728783b */ /* 0x000f2e0000000200 */
[C---:B-1----:R-:W-:Y:S01]  /*3db0*/  HMMA.16816.F32 R4, R184.reuse, R32, R44 ;  /* 0x00000020b804723c */ /* 0x042fe2000000182c */
[----:B------:R-:W-:Y:S07]  /*3dc0*/  LDSM.16.M88.4 R44, [R241+0x2000] ;  /* 0x00200000f12c783b */ /* 0x000fee0000000200 */
[C---:B------:R-:W-:Y:S08]  /*3dd0*/  HMMA.16816.F32 R36, R184.reuse, R34, R36 ;  /* 0x00000022b824723c */ /* 0x040ff00000001824 */
[C---:B------:R-:W-:Y:S08]  /*3de0*/  HMMA.16816.F32 R32, R184.reuse, R52, R28 ;  /* 0x00000034b820723c */ /* 0x040ff0000000181c */
[C---:B------:R-:W-:Y:S01]  /*3df0*/  HMMA.16816.F32 R28, R184.reuse, R54, R20 ;  /* 0x00000036b81c723c */ /* 0x040fe20000001814 */
[----:B------:R-:W-:Y:S07]  /*3e00*/  LDSM.16.M88.4 R52, [R2+0x2800] ;  /* 0x002800000234783b */ /* 0x000fee0000000200 */
[C---:B---3--:R-:W-:Y:S08]  /*3e10*/  HMMA.16816.F32 R24, R184.reuse, R16, R12 ;  /* 0x00000010b818723c */ /* 0x048ff0000000180c */
[----:B------:R-:W-:Y:S01]  /*3e20*/  HMMA.16816.F32 R20, R184, R18, R8 ;  /* 0x00000012b814723c */ /* 0x000fe20000001808 */
[----:B------:R-:W1:Y:S07]  /*3e30*/  LDSM.16.M88.4 R16, [R241+0x1800] ;  /* 0x00180000f110783b */ /* 0x000e6e0000000200 */
[C---:B-----5:R-:W-:Y:S08]  /*3e40*/  HMMA.16816.F32 R12, R188.reuse, R56, R4 ;  /* 0x00000038bc0c723c */ /* 0x060ff00000001804 */
[C---:B------:R-:W-:Y:S01]  /*3e50*/  HMMA.16816.F32 R8, R188.reuse, R58, R36 ;  /* 0x0000003abc08723c */ /* 0x040fe20000001824 */
[----:B------:R-:W-:Y:S07]  /*3e60*/  LDSM.16.M88.4 R56, [R2+0x1800] ;  /* 0x001800000238783b */ /* 0x000fee0000000200 */
[C---:B----4-:R-:W-:Y:S08]  /*3e70*/  HMMA.16816.F32 R4, R188.reuse, R40, R32 ;  /* 0x00000028bc04723c */ /* 0x050ff00000001820 */
[C---:B------:R-:W-:Y:S01]  /*3e80*/  HMMA.16816.F32 R36, R188.reuse, R42, R28 ;  /* 0x0000002abc24723c */ /* 0x040fe2000000181c */
[----:B------:R-:W3:Y:S07]  /*3e90*/  LDSM.16.M88.4 R40, [R241+0x2800] ;  /* 0x00280000f128783b */ /* 0x000eee0000000200 */
[----:B------:R-:W-:Y:S08]  /*3ea0*/  HMMA.16816.F32 R32, R188, R48, R24 ;  /* 0x00000030bc20723c */ /* 0x000ff00000001818 */
[----:B-1----:R-:W-:Y:S01]  /*3eb0*/  HMMA.16816.F32 R24, R192, R16, R12 ;  /* 0x00000010c018723c */ /* 0x002fe2000000180c */
[----:B------:R-:W1:Y:S07]  /*3ec0*/  LDSM.16.M88.4 R12, [R2+0x2000] ;  /* 0x00200000020c783b */ /* 0x000e6e0000000200 */
[----:B------:R-:W-:Y:S01]  /*3ed0*/  HMMA.16816.F32 R28, R188, R50, R20 ;  /* 0x00000032bc1c723c */ /* 0x000fe20000001814 */
[----:B------:R-:W-:Y:S07]  /*3ee0*/  LDSM.16.M88.4 R48, [R236+0x2000] ;  /* 0x00200000ec30783b */ /* 0x000fee0000000200 */
[C---:B------:R-:W-:Y:S08]  /*3ef0*/  HMMA.16816.F32 R20, R192.reuse, R18, R8 ;  /* 0x00000012c014723c */ /* 0x040ff00000001808 */
[C---:B------:R-:W-:Y:S08]  /*3f00*/  HMMA.16816.F32 R8, R192.reuse, R44, R4 ;  /* 0x0000002cc008723c */ /* 0x040ff00000001804 */
[C---:B---3--:R-:W-:Y:S08]  /*3f10*/  HMMA.16816.F32 R16, R192.reuse, R40, R32 ;  /* 0x00000028c010723c */ /* 0x048ff00000001820 */
[C---:B------:R-:W-:Y:S01]  /*3f20*/  HMMA.16816.F32 R4, R192.reuse, R46, R36 ;  /* 0x0000002ec004723c */ /* 0x040fe20000001824 */
[----:B------:R-:W3:Y:S04]  /*3f30*/  LDSM.16.M88.4 R36, [R236+0x1800] ;  /* 0x00180000ec24783b */ /* 0x000ee80000000200 */
[----:B------:R-:W-:Y:S03]  /*3f40*/  LDSM.16.M88.4 R44, [R135+0x3000] ;  /* 0x00300000872c783b */ /* 0x000fe60000000200 */
[----:B------:R-:W-:Y:S01]  /*3f50*/  HMMA.16816.F32 R32, R192, R42, R28 ;  /* 0x0000002ac020723c */ /* 0x000fe2000000181c */
[----:B------:R-:W-:Y:S07]  /*3f60*/  LDSM.16.M88.4 R40, [R135+0x3800] ;  /* 0x003800008728783b */ /* 0x000fee0000000200 */
[----:B------:R-:W-:Y:S01]  /*3f70*/  HMMA.16816.F32 R24, R196, R56, R24 ;  /* 0x00000038c418723c */ /* 0x000fe20000001818 */
[----:B--2---:R-:W-:-:S07]  /*3f80*/  ISETP.GT.AND P1, PT, R61, R3, PT ;  /* 0x000000033d00720c */ /* 0x004fce0003f24270 */
[C---:B------:R-:W-:Y:S08]  /*3f90*/  HMMA.16816.F32 R28, R196.reuse, R58, R20 ;  /* 0x0000003ac41c723c */ /* 0x040ff00000001814 */
[C---:B-1----:R-:W-:Y:S08]  /*3fa0*/  HMMA.16816.F32 R20, R196.reuse, R12, R8 ;  /* 0x0000000cc414723c */ /* 0x042ff00000001808 */
[C---:B------:R-:W-:Y:S01]  /*3fb0*/  HMMA.16816.F32 R8, R196.reuse, R52, R16 ;  /* 0x00000034c408723c */ /* 0x040fe20000001810 */
[----:B------:R-:W1:Y:S07]  /*3fc0*/  LDSM.16.M88.4 R16, [R236+0x2800] ;  /* 0x00280000ec10783b */ /* 0x000e6e0000000200 */
[C---:B------:R-:W-:Y:S08]  /*3fd0*/  HMMA.16816.F32 R12, R196.reuse, R14, R4 ;  /* 0x0000000ec40c723c */ /* 0x040ff00000001804 */
[----:B------:R-:W-:Y:S01]  /*3fe0*/  HMMA.16816.F32 R4, R196, R54, R32 ;  /* 0x00000036c404723c */ /* 0x000fe20000001820 */
[----:B------:R-:W2:Y:S07]  /*3ff0*/  LDSM.16.M88.4 R52, [R135+0x4000] ;  /* 0x004000008734783b */ /* 0x000eae0000000200 */
[C---:B---3--:R-:W-:Y:S08]  /*4000*/  HMMA.16816.F32 R24, R200.reuse, R36, R24 ;  /* 0x00000024c818723c */ /* 0x048ff00000001818 */
[C---:B------:R-:W-:Y:S08]  /*4010*/  HMMA.16816.F32 R36, R200.reuse, R38, R28 ;  /* 0x00000026c824723c */ /* 0x040ff0000000181c */
[C---:B------:R-:W-:Y:S08]  /*4020*/  HMMA.16816.F32 R32, R200.reuse, R48, R20 ;  /* 0x00000030c820723c */ /* 0x040ff00000001814 */
[C---:B------:R-:W-:Y:S01]  /*4030*/  HMMA.16816.F32 R28, R200.reuse, R50, R12 ;  /* 0x00000032c81c723c */ /* 0x040fe2000000180c */
[----:B------:R-:W3:Y:S04]  /*4040*/  LDSM.16.M88.4 R12, [R241+0x3000] ;  /* 0x00300000f10c783b */ /* 0x000ee80000000200 */
[----:B------:R-:W-:Y:S03]  /*4050*/  LDSM.16.M88.4 R48, [R2+0x4000] ;  /* 0x004000000230783b */ /* 0x000fe60000000200 */
[C---:B-1----:R-:W-:Y:S08]  /*4060*/  HMMA.16816.F32 R20, R200.reuse, R16, R8 ;  /* 0x00000010c814723c */ /* 0x042ff00000001808 */
[----:B------:R-:W-:Y:S08]  /*4070*/  HMMA.16816.F32 R8, R200, R18, R4 ;  /* 0x00000012c808723c */ /* 0x000ff00000001804 */
[C---:B------:R-:W-:Y:S08]  /*4080*/  HMMA.16816.F32 R4, R204.reuse, R44, R24 ;  /* 0x0000002ccc04723c */ /* 0x040ff00000001818 */
[C---:B------:R-:W-:Y:S01]  /*4090*/  HMMA.16816.F32 R16, R204.reuse, R46, R36 ;  /* 0x0000002ecc10723c */ /* 0x040fe20000001824 */
[----:B------:R-:W1:Y:S04]  /*40a0*/  LDSM.16.M88.4 R44, [R241+0x3800] ;  /* 0x00380000f12c783b */ /* 0x000e680000000200 */
[----:B------:R-:W4:Y:S03]  /*40b0*/  LDSM.16.M88.4 R36, [R241+0x4000] ;  /* 0x00400000f124783b */ /* 0x000f260000000200 */
[C---:B------:R-:W-:Y:S08]  /*40c0*/  HMMA.16816.F32 R32, R204.reuse, R40, R32 ;  /* 0x00000028cc20723c */ /* 0x040ff00000001820 */
[C---:B--2---:R-:W-:Y:S08]  /*40d0*/  HMMA.16816.F32 R20, R204.reuse, R52, R20 ;  /* 0x00000034cc14723c */ /* 0x044ff00000001814 */
[C---:B------:R-:W-:Y:S01]  /*40e0*/  HMMA.16816.F32 R24, R204.reuse, R42, R28 ;  /* 0x0000002acc18723c */ /* 0x040fe2000000181c */
[----:B------:R-:W2:Y:S07]  /*40f0*/  LDSM.16.M88.4 R40, [R2+0x3000] ;  /* 0x003000000228783b */ /* 0x000eae0000000200 */
[----:B------:R-:W-:Y:S01]  /*4100*/  HMMA.16816.F32 R8, R204, R54, R8 ;  /* 0x00000036cc08723c */ /* 0x000fe20000001808 */
[----:B------:R-:W-:Y:S07]  /*4110*/  LDSM.16.M88.4 R52, [R135+0x4800] ;  /* 0x004800008734783b */ /* 0x000fee0000000200 */
[C---:B---3--:R-:W-:Y:S08]  /*4120*/  HMMA.16816.F32 R4, R208.reuse, R12, R4 ;  /* 0x0000000cd004723c */ /* 0x048ff00000001804 */
[C---:B------:R-:W-:Y:S08]  /*4130*/  HMMA.16816.F32 R12, R208.reuse, R14, R16 ;  /* 0x0000000ed00c723c */ /* 0x040ff00000001810 */
[C---:B-1----:R-:W-:Y:S01]  /*4140*/  HMMA.16816.F32 R16, R208.reuse, R44, R32 ;  /* 0x0000002cd010723c */ /* 0x042fe20000001820 */
[----:B------:R-:W1:Y:S07]  /*4150*/  LDSM.16.M88.4 R32, [R2+0x3800] ;  /* 0x003800000220783b */ /* 0x000e6e0000000200 */
[C---:B----4-:R-:W-:Y:S08]  /*4160*/  HMMA.16816.F32 R28, R208.reuse, R36, R20 ;  /* 0x00000024d01c723c */ /* 0x050ff00000001814 */
[C---:B------:R-:W-:Y:S01]  /*4170*/  HMMA.16816.F32 R20, R208.reuse, R38, R8 ;  /* 0x00000026d014723c */ /* 0x040fe20000001808 */
[----:B------:R-:W3:Y:S07]  /*4180*/  LDSM.16.M88.4 R8, [R236+0x3000] ;  /* 0x00300000ec08783b */ /* 0x000eee0000000200 */
[----:B------:R-:W-:Y:S01]  /*4190*/  HMMA.16816.F32 R24, R208, R46, R24 ;  /* 0x0000002ed018723c */ /* 0x000fe20000001818 */
[----:B------:R-:W4:Y:S07]  /*41a0*/  LDSM.16.M88.4 R44, [R236+0x3800] ;  /* 0x00380000ec2c783b */ /* 0x000f2e0000000200 */
[C---:B--2---:R-:W-:Y:S08]  /*41b0*/  HMMA.16816.F32 R4, R212.reuse, R40, R4 ;  /* 0x00000028d404723c */ /* 0x044ff00000001804 */
[C---:B------:R-:W-:Y:S01]  /*41c0*/  HMMA.16816.F32 R12, R212.reuse, R42, R12 ;  /* 0x0000002ad40c723c */ /* 0x040fe2000000180c */
[----:B------:R-:W2:Y:S07]  /*41d0*/  LDSM.16.M88.4 R40, [R236+0x4000] ;  /* 0x00400000ec28783b */ /* 0x000eae0000000200 */
[C---:B-1----:R-:W-:Y:S08]  /*41e0*/  HMMA.16816.F32 R16, R212.reuse, R32, R16 ;  /* 0x00000020d410723c */ /* 0x042ff00000001810 */
[----:B------:R-:W-:Y:S08]  /*41f0*/  HMMA.16816.F32 R24, R212, R34, R24 ;  /* 0x00000022d418723c */ /* 0x000ff00000001818 */
[----:B---3--:R-:W-:Y:S08]  /*4200*/  HMMA.16816.F32 R4, R216, R8, R4 ;  /* 0x00000008d804723c */ /* 0x008ff00000001804 */
[----:B------:R-:W-:Y:S01]  /*4210*/  HMMA.16816.F32 R32, R212, R50, R20 ;  /* 0x00000032d420723c */ /* 0x000fe20000001814 */
[----:B------:R-:W1:Y:S07]  /*4220*/  LDSM.16.M88.4 R20, [R241+0x4800] ;  /* 0x00480000f114783b */ /* 0x000e6e0000000200 */
[C---:B------:R-:W-:Y:S08]  /*4230*/  HMMA.16816.F32 R12, R216.reuse, R10, R12 ;  /* 0x0000000ad80c723c */ /* 0x040ff0000000180c */
[----:B----4-:R-:W-:Y:S01]  /*4240*/  HMMA.16816.F32 R8, R216, R44, R16 ;  /* 0x0000002cd808723c */ /* 0x010fe20000001810 */
[----:B------:R-:W3:Y:S07]  /*4250*/  LDSM.16.M88.4 R16, [R135+0x5000] ;  /* 0x005000008710783b */ /* 0x000eee0000000200 */
[----:B------:R-:W-:Y:S08]  /*4260*/  HMMA.16816.F32 R4, R220, R52, R4 ;  /* 0x00000034dc04723c */ /* 0x000ff00000001804 */
[----:B------:R-:W-:Y:S08]  /*4270*/  HMMA.16816.F32 R36, R212, R48, R28 ;  /* 0x00000030d424723c */ /* 0x000ff0000000181c */
[C---:B------:R-:W-:Y:S01]  /*4280*/  HMMA.16816.F32 R28, R216.reuse, R46, R24 ;  /* 0x0000002ed81c723c */ /* 0x040fe20000001818 */
[----:B------:R-:W-:Y:S04]  /*4290*/  LDSM.16.M88.4 R24, [R241+0x5000] ;  /* 0x00500000f118783b */ /* 0x000fe80000000200 */
[----:B------:R-:W-:Y:S03]  /*42a0*/  LDSM.16.M88.4 R44, [R241+0x5800] ;  /* 0x00580000f12c783b */ /* 0x000fe60000000200 */
[----:B--2---:R-:W-:Y:S01]  /*42b0*/  HMMA.16816.F32 R56, R216, R42, R32 ;  /* 0x0000002ad838723c */ /* 0x004fe20000001820 */
[----:B------:R-:W2:Y:S07]  /*42c0*/  LDSM.16.M88.4 R32, [R2+0x4800] ;  /* 0x004800000220783b */ /* 0x000eae0000000200 */
[----:B------:R-:W-:Y:S01]  /*42d0*/  HMMA.16816.F32 R12, R220, R54, R12 ;  /* 0x00000036dc0c723c */ /* 0x000fe2000000180c */
[----:B------:R-:W4:Y:S07]  /*42e0*/  LDSM.16.M88.4 R52, [R135+0x5800] ;  /* 0x005800008734783b */ /* 0x000f2e0000000200 */
[----:B-1----:R-:W-:Y:S08]  /*42f0*/  HMMA.16816.F32 R4, R224, R20, R4 ;  /* 0x00000014e004723c */ /* 0x002ff00000001804 */
[C---:B---3--:R-:W-:Y:S08]  /*4300*/  HMMA.16816.F32 R8, R220.reuse, R16, R8 ;  /* 0x00000010dc08723c */ /* 0x048ff00000001808 */
[----:B------:R-:W-:Y:S01]  /*4310*/  HMMA.16816.F32 R16, R220, R18, R28 ;  /* 0x00000012dc10723c */ /* 0x000fe2000000181c */
[----:B------:R-:W1:Y:S07]  /*4320*/  LDSM.16.M88.4 R28, [R236+0x4800] ;  /* 0x00480000ec1c783b */ /* 0x000e6e0000000200 */
[----:B------:R-:W-:Y:S08]  /*4330*/  HMMA.16816.F32 R12, R224, R22, R12 ;  /* 0x00000016e00c723c */ /* 0x000ff0000000180c */
[----:B------:R-:W-:Y:S01]  /*4340*/  HMMA.16816.F32 R36, R216, R40, R36 ;  /* 0x00000028d824723c */ /* 0x000fe20000001824 */
[----:B------:R-:W3:Y:S07]  /*4350*/  LDSM.16.M88.4 R40, [R2+0x5000] ;  /* 0x005000000228783b */ /* 0x000eee0000000200 */
[----:B--2---:R-:W-:Y:S08]  /*4360*/  HMMA.16816.F32 R4, R228, R32, R4 ;  /* 0x00000020e404723c */ /* 0x004ff00000001804 */
[----:B------:R-:W-:Y:S08]  /*4370*/  HMMA.16816.F32 R20, R224, R24, R8 ;  /* 0x00000018e014723c */ /* 0x000ff00000001808 */
[----:B------:R-:W-:Y:S01]  /*4380*/  HMMA.16816.F32 R12, R228, R34, R12 ;  /* 0x00000022e40c723c */ /* 0x000fe2000000180c */
[----:B------:R-:W-:Y:S07]  /*4390*/  LDSM.16.M88.4 R32, [R2+0x5800] ;  /* 0x005800000220783b */ /* 0x000fee0000000200 */
[----:B----4-:R-:W-:Y:S01]  /*43a0*/  HMMA.16816.F32 R48, R220, R52, R36 ;  /* 0x00000034dc30723c */ /* 0x010fe20000001824 */
[----:B------:R-:W2:Y:S07]  /*43b0*/  LDSM.16.M88.4 R36, [R236+0x5000] ;  /* 0x00500000ec24783b */ /* 0x000eae0000000200 */
[----:B-1----:R-:W-:Y:S08]  /*43c0*/  HMMA.16816.F32 R8, R232, R28, R4 ;  /* 0x0000001ce808723c */ /* 0x002ff00000001804 */
[----:B------:R-:W-:Y:S08]  /*43d0*/  HMMA.16816.F32 R16, R224, R26, R16 ;  /* 0x0000001ae010723c */ /* 0x000ff00000001810 */
[----:B---3--:R-:W-:Y:S08]  /*43e0*/  HMMA.16816.F32 R20, R228, R40, R20 ;  /* 0x00000028e414723c */ /* 0x008ff00000001814 */
[----:B------:R-:W-:Y:S01]  /*43f0*/  HMMA.16816.F32 R28, R232, R30, R12 ;  /* 0x0000001ee81c723c */ /* 0x000fe2000000180c */
[----:B------:R-:W-:-:S04]  /*4400*/  FMUL.FTZ R0, R8, c[0x0][0x320] ;  /* 0x0000c80008007a20 */ /* 0x000fc80000410000 */
[----:B------:R1:W3:Y:S03]  /*4410*/  MUFU.TANH R53, R0 ;  /* 0x0000000000357308 */ /* 0x0002e60000002400 */
[----:B------:R-:W-:Y:S08]  /*4420*/  HMMA.16816.F32 R4, R220, R54, R56 ;  /* 0x00000036dc04723c */ /* 0x000ff00000001838 */
[----:B------:R-:W-:Y:S01]  /*4430*/  HMMA.16816.F32 R24, R224, R44, R48 ;  /* 0x0000002ce018723c */ /* 0x000fe20000001830 */
[----:B-1----:R-:W-:-:S07]  /*4440*/  FMUL.FTZ R0, R9, c[0x0][0x320] ;  /* 0x0000c80009007a20 */ /* 0x002fce0000410000 */
[----:B------:R-:W-:Y:S01]  /*4450*/  HMMA.16816.F32 R12, R228, R42, R16 ;  /* 0x0000002ae40c723c */ /* 0x000fe20000001810 */
[----:B------:R1:W4:Y:S07]  /*4460*/  MUFU.TANH R52, R0 ;  /* 0x0000000000347308 */ /* 0x00032e0000002400 */
[----:B--2---:R-:W-:Y:S01]  /*4470*/  HMMA.16816.F32 R16, R232, R36, R20 ;  /* 0x00000024e810723c */ /* 0x004fe20000001814 */
[----:B------:R-:W2:Y:S01]  /*4480*/  LDSM.16.M88.4 R20, [R236+0x5800] ;  /* 0x00580000ec14783b */ /* 0x000ea20000000200 */
[----:B------:R-:W-:-:S06]  /*4490*/  DEPBAR.LE SB0, 0x0 ;  /* 0x000080000000791a */ /* 0x000fcc0000000000 */
[----:B------:R-:W-:Y:S01]  /*44a0*/  HMMA.16816.F32 R4, R224, R46, R4 ;  /* 0x0000002ee004723c */ /* 0x000fe20000001804 */
[----:B-1----:R-:W-:-:S04]  /*44b0*/  FMUL.FTZ R0, R10, c[0x0][0x320] ;  /* 0x0000c8000a007a20 */ /* 0x002fc80000410000 */
[----:B------:R1:W1:Y:S03]  /*44c0*/  MUFU.TANH R44, R0 ;  /* 0x00000000002c7308 */ /* 0x0002660000002400 */
[----:B------:R-:W-:Y:S01]  /*44d0*/  HMMA.16816.F32 R12, R232, R38, R12 ;  /* 0x00000026e80c723c */ /* 0x000fe2000000180c */
[----:B-1----:R-:W-:-:S07]  /*44e0*/  FMUL.FTZ R0, R11, c[0x0][0x320] ;  /* 0x0000c8000b007a20 */ /* 0x002fce0000410000 */
[C---:B------:R-:W-:Y:S01]  /*44f0*/  HMMA.16816.F32 R8, R228.reuse, R32, R24 ;  /* 0x00000020e408723c */ /* 0x040fe20000001818 */
[----:B------:R1:W1:Y:S07]  /*4500*/  MUFU.TANH R43, R0 ;  /* 0x00000000002b7308 */ /* 0x00026e0000002400 */
[----:B------:R-:W-:Y:S01]  /*4510*/  HMMA.16816.F32 R4, R228, R34, R4 ;  /* 0x00000022e404723c */ /* 0x000fe20000001804 */
[----:B-1----:R-:W-:-:S04]  /*4520*/  FMUL.FTZ R0, R28, c[0x0][0x320] ;  /* 0x0000c8001c007a20 */ /* 0x002fc80000410000 */
[----:B------:R1:W1:Y:S11]  /*4530*/  MUFU.TANH R42, R0 ;  /* 0x00000000002a7308 */ /* 0x0002760000002400 */
[C---:B--2---:R-:W-:Y:S08]  /*4540*/  HMMA.16816.F32 R8, R232.reuse, R20, R8 ;  /* 0x00000014e808723c */ /* 0x044ff00000001808 */
[----:B------:R-:W-:Y:S01]  /*4550*/  HMMA.16816.F32 R4, R232, R22, R4 ;  /* 0x00000016e804723c */ /* 0x000fe20000001804 */
[----:B-1----:R-:W-:-:S04]  /*4560*/  FMUL.FTZ R0, R29, c[0x0][0x320] ;  /* 0x0000c8001d007a20 */ /* 0x002fc80000410000 */
[----:B------:R1:W2:Y:S02]  /*4570*/  MUFU.TANH R41, R0 ;  /* 0x0000000000297308 */ /* 0x0002a40000002400 */
        /* <DEDUP_REMOVED lines=35> */
[----:B------:R1:W1:Y:S01]  /*47b0*/  MUFU.TANH R21, R0 ;  /* 0x0000000000157308 */ /* 0x0002620000002400 */
[----:B------:R-:W-:Y:S06]  /*47c0*/  BAR.SYNC.DEFER_BLOCKING 0x0 ;  /* 0x0000000000007b1d */ /* 0x000fec0000010000 */
[----:B------:R-:W-:Y:S05]  /*47d0*/  @!P1 BRA `(.L_x_35) ;  /* 0x0000066000009947 */ /* 0x000fea0003800000 */
[----:B--234-:R-:W2:Y:S04]  /*47e0*/  LDL R3, [R1+0x14] ;  /* 0x0000140001037983 */ /* 0x01cea80000100800 */
[----:B------:R-:W3:Y:S04]  /*47f0*/  LDL.64 R66, [R1+0x20] ;  /* 0x0000200001427983 */ /* 0x000ee80000100a00 */
[----:B------:R-:W4:Y:S01]  /*4800*/  LDL R64, [R1+0x34] ;  /* 0x0000340001407983 */ /* 0x000f220000100800 */
[----:B------:R-:W-:-:S03]  /*4810*/  SHF.R.S32.HI R63, RZ, 0x1f, R68 ;  /* 0x0000001fff3f7819 */ /* 0x000fc60000011444 */
[----:B------:R-:W5:Y:S01]  /*4820*/  LDL.64 R8, [R1+0x18] ;  /* 0x0000180001087983 */ /* 0x000f620000100a00 */
[----:B------:R-:W-:Y:S01]  /*4830*/  LEA.HI R63, R63, R68, RZ, 0x3 ;  /* 0x000000443f3f7211 */ /* 0x000fe200078f18ff */
[----:B-1----:R-:W-:Y:S02]  /*4840*/  IMAD.MOV.U32 R0, RZ, RZ, 0x1 ;  /* 0x00000001ff007424 */ /* 0x002fe400078e00ff */
[----:B------:R-:W3:Y:S01]  /*4850*/  LDL R6, [R1+0x30] ;  /* 0x0000300001067983 */ /* 0x000ee20000100800 */
[----:B------:R-:W-:Y:S02]  /*4860*/  SHF.R.S32.HI R63, RZ, 0x3, R63 ;  /* 0x00000003ff3f7819 */ /* 0x000fe4000001143f */
[----:B------:R-:W-:-:S03]  /*4870*/  ISETP.NE.AND P1, PT, R0, c[0x0][0x2b8], PT ;  /* 0x0000ae0000007a0c */ /* 0x000fc60003f25270 */
[----:B------:R-:W-:Y:S02]  /*4880*/  IMAD R2, R65, 0x20, R63 ;  /* 0x0000002041027824 */ /* 0x000fe400078e023f */
[----:B------:R-:W-:-:S03]  /*4890*/  IMAD.MOV.U32 R252, RZ, RZ, RZ ;  /* 0x000000fffffc7224 */ /* 0x000fc600078e00ff */
[----:B--2---:R-:W-:-:S04]  /*48a0*/  IADD3 R2, R2, R62, R3 ;  /* 0x0000003e02027210 */ /* 0x004fc80007ffe003 */
[----:B------:R-:W-:-:S05]  /*48b0*/  IADD3 R2, R2, -0x30, RZ ;  /* 0xffffffd002027810 */ /* 0x000fca0007ffe0ff */
[----:B------:R-:W-:-:S04]  /*48c0*/  @P1 IMAD.HI.U32 R3, R2, c[0x0][0x2bc], RZ ;  /* 0x0000af0002031a27 */ /* 0x000fc800078e00ff */
[----:B------:R-:W-:Y:S01]  /*48d0*/  IMAD.MOV.U32 R0, RZ, RZ, R2 ;  /* 0x000000ffff007224 */ /* 0x000fe200078e0002 */
[----:B------:R-:W-:-:S04]  /*48e0*/  @P1 SHF.R.U32.HI R0, RZ, c[0x0][0x2c0], R3 ;  /* 0x0000b000ff001a19 */ /* 0x000fc80000011603 */
[----:B---3--:R-:W-:-:S04]  /*48f0*/  @!P0 IADD3 R3, P1, R0, R66, RZ ;  /* 0x0000004200038210 */ /* 0x008fc80007f3e0ff */
[----:B----4-:R-:W-:Y:S02]  /*4900*/  @!P0 LEA.HI.X.SX32 R5, R0, R64, 0x1, P1 ;  /* 0x0000004000058211 */ /* 0x010fe400008f0eff */
[----:B------:R-:W-:-:S04]  /*4910*/  @!P0 LEA R4, P1, R3, c[0x0][0x2a0], 0x2 ;  /* 0x0000a80003048a11 */ /* 0x000fc800078210ff */
[----:B------:R-:W-:-:S05]  /*4920*/  @!P0 LEA.HI.X R5, R3, c[0x0][0x2a4], R5, 0x2, P1 ;  /* 0x0000a90003058a11 */ /* 0x000fca00008f1405 */
[----:B------:R-:W2:Y:S01]  /*4930*/  @!P0 LDG.E R252, [R4.64] ;  /* 0x0000000604fc8981 */ /* 0x000ea2000c1e1900 */
[----:B------:R-:W-:-:S04]  /*4940*/  IMAD.MOV R0, RZ, RZ, -R0 ;  /* 0x000000ffff007224 */ /* 0x000fc800078e0a00 */
[----:B------:R-:W-:-:S05]  /*4950*/  IMAD R7, R0, c[0x0][0x2b8], R2 ;  /* 0x0000ae0000077a24 */ /* 0x000fca00078e0202 */
[----:B------:R-:W-:Y:S01]  /*4960*/  SHF.R.S32.HI R0, RZ, 0x1f, R7 ;  /* 0x0000001fff007819 */ /* 0x000fe20000011407 */
[----:B------:R-:W-:-:S04]  /*4970*/  IMAD.WIDE.U32 R2, R7, c[0x0][0x1e0], RZ ;  /* 0x0000780007027a25 */ /* 0x000fc800078e00ff */
[----:B------:R-:W-:-:S04]  /*4980*/  IMAD R0, R0, c[0x0][0x1e0], RZ ;  /* 0x0000780000007a24 */ /* 0x000fc800078e02ff */
[----:B------:R-:W-:Y:S01]  /*4990*/  IMAD R0, R7, c[0x0][0x1e4], R0 ;  /* 0x0000790007007a24 */ /* 0x000fe200078e0200 */
[----:B------:R1:W-:Y:S03]  /*49a0*/  STL [R1], R7 ;  /* 0x0000000701007387 */ /* 0x0003e60000100800 */
[----:B------:R-:W-:Y:S01]  /*49b0*/  IMAD.IADD R3, R3, 0x1, R0 ;  /* 0x0000000103037824 */ /* 0x000fe200078e0200 */
[----:B------:R-:W-:-:S04]  /*49c0*/  IADD3 R13, -R63, 0x30, RZ ;  /* 0x000000303f0d7810 */ /* 0x000fc80007ffe1ff */
[----:B------:R-:W-:Y:S02]  /*49d0*/  ISETP.GE.AND P2, PT, R13, 0x1, PT ;  /* 0x000000010d00780c */ /* 0x000fe40003f46270 */
[----:B--2---:R-:W-:Y:S01]  /*49e0*/  SHF.R.S32.HI R0, RZ, 0x1f, R252 ;  /* 0x0000001fff007819 */ /* 0x004fe200000114fc */
[----:B------:R-:W-:-:S04]  /*49f0*/  IMAD.WIDE.U32 R2, R252, c[0x0][0x1f0], R2 ;  /* 0x00007c00fc027a25 */ /* 0x000fc800078e0002 */
[----:B------:R-:W-:-:S04]  /*4a00*/  IMAD R0, R0, c[0x0][0x1f0], RZ ;  /* 0x00007c0000007a24 */ /* 0x000fc800078e02ff */
[----:B------:R-:W-:Y:S01]  /*4a10*/  IMAD R4, R252, c[0x0][0x1f4], R0 ;  /* 0x00007d00fc047a24 */ /* 0x000fe200078e0200 */
[----:B-----5:R-:W-:-:S04]  /*4a20*/  IADD3 R0, P1, R8, R2, RZ ;  /* 0x0000000208007210 */ /* 0x020fc80007f3e0ff */
[----:B------:R-:W-:Y:S02]  /*4a30*/  IADD3.X R2, R6, R3, R4, P1, !PT ;  /* 0x0000000306027210 */ /* 0x000fe40000ffe404 */
[----:B------:R-:W-:-:S04]  /*4a40*/  LEA R12, P1, R0, c[0x0][0x1c8], 0x1 ;  /* 0x00007200000c7a11 */ /* 0x000fc800078208ff */
[----:B------:R-:W-:Y:S01]  /*4a50*/  LEA.HI.X R5, R0, c[0x0][0x1cc], R2, 0x1, P1 ;  /* 0x0000730000057a11 */ /* 0x000fe200008f0c02 */
[----:B------:R-:W-:Y:S06]  /*4a60*/  BRA.DIV ~URZ, `(.L_x_36) ;  /* 0x0000b2f27f007947 */ /* 0x000fec000b800000 */
[----:B-1----:R1:W2:Y:S02]  /*4a70*/  SHFL.IDX PT, R4, R5, RZ, 0x181f ;  /* 0x00181fff05047589 */ /* 0x0022a400000e0000 */
.L_x_120:
[----:B------:R-:W-:Y:S05]  /*4a80*/  BRA.DIV ~URZ, `(.L_x_37) ;  /* 0x0000b3427f007947 */ /* 0x000fea000b800000 */
[----:B------:R3:W4:Y:S02]  /*4a90*/  SHFL.IDX PT, R0, R12, RZ, 0x181f ;  /* 0x00181fff0c007589 */ /* 0x00072400000e0000 */
.L_x_121:
[----:B------:R-:W-:Y:S01]  /*4aa0*/  BSSY B0, `(.L_x_38) ;  /* 0x000001b000007945 */ /* 0x000fe20003800000 */
[----:B------:R-:W-:Y:S05]  /*4ab0*/  @!P2 BRA `(.L_x_39) ;  /* 0x000001900000a947 */ /* 0x000fea0003800000 */
[C---:B----4-:R-:W-:Y:S02]  /*4ac0*/  LEA R10, P2, R251.reuse, R0, 0x1 ;  /* 0x00000000fb0a7211 */ /* 0x050fe400078408ff */
[----:B------:R-:W-:Y:S02]  /*4ad0*/  SHF.R.S32.HI R3, RZ, 0x1f, R251 ;  /* 0x0000001fff037819 */ /* 0x000fe400000114fb */
[C---:B------:R-:W-:Y:S02]  /*4ae0*/  IADD3 R2, R251.reuse, 0x40, RZ ;  /* 0x00000040fb027810 */ /* 0x040fe40007ffe0ff */
[C---:B--2---:R-:W-:Y:S02]  /*4af0*/  LEA.HI.X R11, R251.reuse, R4, R3, 0x1, P2 ;  /* 0x00000004fb0b7211 */ /* 0x044fe400010f0c03 */
[----:B------:R-:W-:-:S02]  /*4b00*/  IADD3 R3, R251, 0x40, RZ ;  /* 0x00000040fb037810 */ /* 0x000fc40007ffe0ff */
[C---:B------:R-:W-:Y:S01]  /*4b10*/  IADD3 R17, R251.reuse, 0x80, RZ ;  /* 0x00000080fb117810 */ /* 0x040fe20007ffe0ff */
[----:B------:R-:W-:Y:S01]  /*4b20*/  @!PT LDS RZ, [RZ] ;  /* 0x00000000fffff984 */ /* 0x000fe20000000800 */
[----:B------:R-:W-:Y:S01]  /*4b30*/  @!PT LDS RZ, [RZ] ;  /* 0x00000000fffff984 */ /* 0x000fe20000000800 */
[----:B------:R-:W-:Y:S01]  /*4b40*/  @!PT LDS RZ, [RZ] ;  /* 0x00000000fffff984 */ /* 0x000fe20000000800 */
[----:B------:R2:W-:Y:S01]  /*4b50*/  LDGSTS.E.BYPASS.LTC128B.128 [R247+0x14080], [R10.64], !P6 ;  /* 0x140800000af77fae */ /* 0x0005e2000f101d46 */
[----:B------:R-:W-:Y:S02]  /*4b60*/  LEA R8, P1, R2, R0, 0x1 ;  /* 0x0000000002087211 */ /* 0x000fe400078208ff */
[----:B------:R-:W-:Y:S02]  /*4b70*/  SHF.R.S32.HI R3, RZ, 0x1f, R3 ;  /* 0x0000001fff037819 */ /* 0x000fe40000011403 */
[C---:B------:R-:W-:Y:S02]  /*4b80*/  IADD3 R19, R251.reuse, 0x80, RZ ;  /* 0x00000080fb137810 */ /* 0x040fe40007ffe0ff */
[C---:B------:R-:W-:Y:S02]  /*4b90*/  IADD3 R15, R251.reuse, 0xc0, RZ ;  /* 0x000000c0fb0f7810 */ /* 0x040fe40007ffe0ff */
[----:B------:R-:W-:-:S02]  /*4ba0*/  IADD3 R16, R251, 0xc0, RZ ;  /* 0x000000c0fb107810 */ /* 0x000fc40007ffe0ff */
[----:B------:R-:W-:Y:S02]  /*4bb0*/  LEA R6, P2, R17, R0, 0x1 ;  /* 0x0000000011067211 */ /* 0x000fe400078408ff */
[----:B------:R-:W-:Y:S02]  /*4bc0*/  SHF.R.S32.HI R19, RZ, 0x1f, R19 ;  /* 0x0000001fff137819 */ /* 0x000fe40000011413 */
[----:B------:R-:W-:Y:S02]  /*4bd0*/  LEA.HI.X R9, R2, R4, R3, 0x1, P1 ;  /* 0x0000000402097211 */ /* 0x000fe400008f0c03 */
[----:B------:R-:W-:Y:S02]  /*4be0*/  SHF.R.S32.HI R16, RZ, 0x1f, R16 ;  /* 0x0000001fff107819 */ /* 0x000fe40000011410 */
[----:B------:R-:W-:Y:S01]  /*4bf0*/  LEA R2, P1, R15, R0, 0x1 ;  /* 0x000000000f027211 */ /* 0x000fe200078208ff */
[----:B------:R2:W-:Y:S01]  /*4c00*/  LDGSTS.E.BYPASS.LTC128B.128 [R247+0x15880], [R8.64], !P5 ;  /* 0x1588000008f77fae */ /* 0x0005e2000e901d46 */
[----:B------:R-:W-:-:S02]  /*4c10*/  LEA.HI.X R7, R17, R4, R19, 0x1, P2 ;  /* 0x0000000411077211 */ /* 0x000fc400010f0c13 */
[----:B------:R-:W-:-:S03]  /*4c20*/  LEA.HI.X R3, R15, R4, R16, 0x1, P1 ;  /* 0x000000040f037211 */ /* 0x000fc600008f0c10 */
[----:B------:R2:W-:Y:S04]  /*4c30*/  LDGSTS.E.BYPASS.LTC128B.128 [R247+0x17080], [R6.64], !P4 ;  /* 0x1708000006f77fae */ /* 0x0005e8000e101d46 */
[----:B------:R2:W-:Y:S02]  /*4c40*/  LDGSTS.E.BYPASS.LTC128B.128 [R247+0x18880], [R2.64], !P3 ;  /* 0x1888000002f77fae */ /* 0x0005e4000d901d46 */
.L_x_39:
[----:B------:R-:W-:Y:S05]  /*4c50*/  BSYNC B0 ;  /* 0x0000000000007941 */ /* 0x000fea0003800000 */
.L_x_38:
[----:B------:R-:W-:Y:S01]  /*4c60*/  ISETP.GE.AND P1, PT, R13, 0x21, PT ;  /* 0x000000210d00780c */ /* 0x000fe20003f26270 */
[----:B------:R-:W-:Y:S06]  /*4c70*/  BRA.DIV ~URZ, `(.L_x_40) ;  /* 0x0000b1b27f007947 */ /* 0x000fec000b800000 */
[----:B--2---:R2:W1:Y:S04]  /*4c80*/  SHFL.IDX PT, R4, R5, 0x1, 0x181f ;  /* 0x00381f0005047f89 */ /* 0x00446800000e0000 */
[----:B----4-:R2:W4:Y:S02]  /*4c90*/  SHFL.IDX PT, R0, R12, 0x1, 0x181f ;  /* 0x00381f000c007f89 */ /* 0x01052400000e0000 */
.L_x_122:
[----:B------:R-:W-:Y:S05]  /*4ca0*/  @!P1 BRA `(.L_x_35) ;  /* 0x0000019000009947 */ /* 0x000fea0003800000 */
[----:B----4-:R-:W-:Y:S02]  /*4cb0*/  LEA R10, P2, R251, R0, 0x1 ;  /* 0x00000000fb0a7211 */ /* 0x010fe400078408ff */
[----:B------:R-:W-:-:S02]  /*4cc0*/  SHF.R.S32.HI R3, RZ, 0x1f, R251 ;  /* 0x0000001fff037819 */ /* 0x000fc400000114fb */
[C---:B------:R-:W-:Y:S02]  /*4cd0*/  IADD3 R2, R251.reuse, 0x40, RZ ;  /* 0x00000040fb027810 */ /* 0x040fe40007ffe0ff */
[C---:B-1----:R-:W-:Y:S02]  /*4ce0*/  LEA.HI.X R11, R251.reuse, R4, R3, 0x1, P2 ;  /* 0x00000004fb0b7211 */ /* 0x042fe400010f0c03 */
[C---:B------:R-:W-:Y:S02]  /*4cf0*/  IADD3 R3, R251.reuse, 0x40, RZ ;  /* 0x00000040fb037810 */ /* 0x040fe40007ffe0ff */
[----:B------:R-:W-:Y:S01]  /*4d00*/  IADD3 R13, R251, 0x80, RZ ;  /* 0x00000080fb0d7810 */ /* 0x000fe20007ffe0ff */
[----:B------:R-:W-:Y:S01]  /*4d10*/  @!PT LDS RZ, [RZ] ;  /* 0x00000000fffff984 */ /* 0x000fe20000000800 */
[----:B------:R-:W-:Y:S01]  /*4d20*/  @!PT LDS RZ, [RZ] ;  /* 0x00000000fffff984 */ /* 0x000fe20000000800 */
[----:B------:R-:W-:Y:S01]  /*4d30*/  @!PT LDS RZ, [RZ] ;  /* 0x00000000fffff984 */ /* 0x000fe20000000800 */
[----:B------:R1:W-:Y:S01]  /*4d40*/  LDGSTS.E.BYPASS.LTC128B.128 [R247+0x15080], [R10.64], !P6 ;  /* 0x150800000af77fae */ /* 0x0003e2000f101d46 */
[----:B------:R-:W-:Y:S02]  /*4d50*/  LEA R8, P1, R2, R0, 0x1 ;  /* 0x0000000002087211 */ /* 0x000fe400078208ff */
[----:B------:R-:W-:-:S02]  /*4d60*/  SHF.R.S32.HI R3, RZ, 0x1f, R3 ;  /* 0x0000001fff037819 */ /* 0x000fc40000011403 */
[C---:B------:R-:W-:Y:S02]  /*4d70*/  IADD3 R15, R251.reuse, 0x80, RZ ;  /* 0x00000080fb0f7810 */ /* 0x040fe40007ffe0ff */
[C---:B--2---:R-:W-:Y:S02]  /*4d80*/  IADD3 R5, R251.reuse, 0xc0, RZ ;  /* 0x000000c0fb057810 */ /* 0x044fe40007ffe0ff */
[----:B---3--:R-:W-:Y:S02]  /*4d90*/  IADD3 R12, R251, 0xc0, RZ ;  /* 0x000000c0fb0c7810 */ /* 0x008fe40007ffe0ff */
[----:B------:R-:W-:Y:S02]  /*4da0*/  LEA R6, P2, R13, R0, 0x1 ;  /* 0x000000000d067211 */ /* 0x000fe400078408ff */
[----:B------:R-:W-:Y:S02]  /*4db0*/  SHF.R.S32.HI R15, RZ, 0x1f, R15 ;  /* 0x0000001fff0f7819 */ /* 0x000fe4000001140f */
[----:B------:R-:W-:-:S02]  /*4dc0*/  LEA.HI.X R9, R2, R4, R3, 0x1, P1 ;  /* 0x0000000402097211 */ /* 0x000fc400008f0c03 */
[----:B------:R-:W-:Y:S02]  /*4dd0*/  SHF.R.S32.HI R12, RZ, 0x1f, R12 ;  /* 0x0000001fff0c7819 */ /* 0x000fe4000001140c */
[----:B------:R-:W-:Y:S01]  /*4de0*/  LEA R2, P1, R5, R0, 0x1 ;  /* 0x0000000005027211 */ /* 0x000fe200078208ff */
[----:B------:R1:W-:Y:S01]  /*4df0*/  LDGSTS.E.BYPASS.LTC128B.128 [R247+0x16880], [R8.64], !P5 ;  /* 0x1688000008f77fae */ /* 0x0003e2000e901d46 */
[-C--:B------:R-:W-:Y:S02]  /*4e00*/  LEA.HI.X R7, R13, R4.reuse, R15, 0x1, P2 ;  /* 0x000000040d077211 */ /* 0x080fe400010f0c0f */
[----:B------:R-:W-:-:S03]  /*4e10*/  LEA.HI.X R3, R5, R4, R12, 0x1, P1 ;  /* 0x0000000405037211 */ /* 0x000fc600008f0c0c */
[----:B------:R1:W-:Y:S04]  /*4e20*/  LDGSTS.E.BYPASS.LTC128B.128 [R247+0x18080], [R6.64], !P4 ;  /* 0x1808000006f77fae */ /* 0x0003e8000e101d46 */
[----:B------:R1:W-:Y:S02]  /*4e30*/  LDGSTS.E.BYPASS.LTC128B.128 [R247+0x19880], [R2.64], !P3 ;  /* 0x1988000002f77fae */ /* 0x0003e4000d901d46 */
.L_x_35:
[----:B--234-:R-:W-:Y:S05]  /*4e40*/  BSYNC B1 ;  /* 0x0000000000017941 */ /* 0x01cfea0003800000 */
.L_x_34:
[----:B-1----:R-:W2:Y:S04]  /*4e50*/  LDL R0, [R1+0x84] ;  /* 0x0000840001007983 */ /* 0x002ea80000100800 */
[----:B------:R-:W0:Y:S01]  /*4e60*/  LDGDEPBAR ;  /* 0x00000000000079af */ /* 0x000e220000000000 */
[----:B--2---:R-:W-:-:S05]  /*4e70*/  IMAD.IADD R0, R60, 0x1, -R0 ;  /* 0x000000013c007824 */ /* 0x004fca00078e0a00 */
[C---:B------:R-:W-:Y:S02]  /*4e80*/  ISETP.GT.AND P3, PT, R0.reuse, RZ, PT ;  /* 0x000000ff0000720c */ /* 0x040fe40003f64270 */
[C---:B------:R-:W-:Y:S02]  /*4e90*/  ISETP.GT.AND P2, PT, R0.reuse, 0x1, PT ;  /* 0x000000010000780c */ /* 0x040fe40003f44270 */
[----:B------:R-:W-:Y:S02]  /*4ea0*/  ISETP.GT.AND P1, PT, R0, 0x8, PT ;  /* 0x000000080000780c */ /* 0x000fe40003f24270 */
[----:B------:R-:W-:Y:S02]  /*4eb0*/  FSEL R9, R44, -INF , P3 ;  /* 0xff8000002c097808 */ /* 0x000fe40001800000 */
[----:B------:R-:W-:Y:S02]  /*4ec0*/  FSEL R7, R53, -INF , P3 ;  /* 0xff80000035077808 */ /* 0x000fe40001800000 */
[----:B------:R-:W-:-:S02]  /*4ed0*/  FSEL R8, R43, -INF , P2 ;  /* 0xff8000002b087808 */ /* 0x000fc40001000000 */
[----:B------:R-:W-:Y:S02]  /*4ee0*/  FSEL R6, R52, -INF , P2 ;  /* 0xff80000034067808 */ /* 0x000fe40001000000 */
[----:B------:R-:W-:Y:S02]  /*4ef0*/  ISETP.GT.AND P3, PT, R0, 0x9, PT ;  /* 0x000000090000780c */ /* 0x000fe40003f64270 */
[----:B------:R-:W-:Y:S02]  /*4f00*/  FSEL R17, R40, -INF , P1 ;  /* 0xff80000028117808 */ /* 0x000fe40000800000 */
[----:B------:R-:W-:Y:S02]  /*4f10*/  FSEL R11, R42, -INF , P1 ;  /* 0xff8000002a0b7808 */ /* 0x000fe40000800000 */
[----:B------:R-:W-:Y:S02]  /*4f20*/  FMNMX.FTZ R3, R7, R6, !PT ;  /* 0x0000000607037209 */ /* 0x000fe40007810000 */
[----:B------:R-:W-:-:S02]  /*4f30*/  FMNMX.FTZ R2, R9, R8, !PT ;  /* 0x0000000809027209 */ /* 0x000fc40007810000 */
[C---:B------:R-:W-:Y:S02]  /*4f40*/  ISETP.GT.AND P2, PT, R0.reuse, 0x10, PT ;  /* 0x000000100000780c */ /* 0x040fe40003f44270 */
[----:B------:R-:W-:Y:S02]  /*4f50*/  FSEL R16, R37, -INF , P3 ;  /* 0xff80000025107808 */ /* 0x000fe40001800000 */
[----:B------:R-:W-:Y:S02]  /*4f60*/  FSEL R10, R41, -INF , P3 ;  /* 0xff800000290a7808 */ /* 0x000fe40001800000 */
[----:B------:R-:W-:Y:S02]  /*4f70*/  FMNMX.FTZ R3, R11, R3, !PT ;  /* 0x000000030b037209 */ /* 0x000fe40007810000 */
[----:B------:R-:W-:Y:S02]  /*4f80*/  FMNMX.FTZ R2, R17, R2, !PT ;  /* 0x0000000211027209 */ /* 0x000fe40007810000 */
[----:B------:R-:W-:-:S02]  /*4f90*/  ISETP.GT.AND P1, PT, R0, 0x11, PT ;  /* 0x000000110000780c */ /* 0x000fc40003f24270 */
[----:B------:R-:W-:Y:S02]  /*4fa0*/  FSEL R19, R32, -INF , P2 ;  /* 0xff80000020137808 */ /* 0x000fe40001000000 */
[----:B------:R-:W-:Y:S02]  /*4fb0*/  FSEL R13, R33, -INF , P2 ;  /* 0xff800000210d7808 */ /* 0x000fe40001000000 */
[----:B------:R-:W-:Y:S02]  /*4fc0*/  FMNMX.FTZ R3, R10, R3, !PT ;  /* 0x000000030a037209 */ /* 0x000fe40007810000 */
[----:B------:R-:W-:Y:S02]  /*4fd0*/  FMNMX.FTZ R2, R16, R2, !PT ;  /* 0x0000000210027209 */ /* 0x000fe40007810000 */
[----:B------:R-:W-:Y:S02]  /*4fe0*/  ISETP.GT.AND P3, PT, R0, 0x18, PT ;  /* 0x000000180000780c */ /* 0x000fe40003f64270 */
[----:B------:R-:W-:-:S02]  /*4ff0*/  FSEL R20, R18, -INF , P1 ;  /* 0xff80000012147808 */ /* 0x000fc40000800000 */
[----:B------:R-:W-:Y:S02]  /*5000*/  FSEL R12, R36, -INF , P1 ;  /* 0xff800000240c7808 */ /* 0x000fe40000800000 */
[----:B------:R-:W-:Y:S02]  /*5010*/  FMNMX.FTZ R3, R13, R3, !PT ;  /* 0x000000030d037209 */ /* 0x000fe40007810000 */
[----:B------:R-:W-:Y:S02]  /*5020*/  FMNMX.FTZ R2, R19, R2, !PT ;  /* 0x0000000213027209 */ /* 0x000fe40007810000 */
[----:B------:R-:W-:Y:S02]  /*5030*/  ISETP.GT.AND P2, PT, R0, 0x19, PT ;  /* 0x000000190000780c */ /* 0x000fe40003f44270 */
[----:B------:R-:W-:Y:S02]  /*5040*/  FSEL R18, R14, -INF , P3 ;  /* 0xff8000000e127808 */ /* 0x000fe40001800000 */
[----:B------:R-:W-:-:S02]  /*5050*/  FSEL R15, R30, -INF , P3 ;  /* 0xff8000001e0f7808 */ /* 0x000fc40001800000 */
[----:B------:R-:W-:Y:S02]  /*5060*/  FMNMX.FTZ R3, R12, R3, !PT ;  /* 0x000000030c037209 */ /* 0x000fe40007810000 */
[----:B------:R-:W-:Y:S02]  /*5070*/  FMNMX.FTZ R2, R20, R2, !PT ;  /* 0x0000000214027209 */ /* 0x000fe40007810000 */
[----:B------:R-:W-:Y:S02]  /*5080*/  ISETP.GT.AND P1, PT, R0, 0x20, PT ;  /* 0x000000200000780c */ /* 0x000fe40003f24270 */
[----:B------:R-:W-:Y:S02]  /*5090*/  FSEL R24, R24, -INF , P2 ;  /* 0xff80000018187808 */ /* 0x000fe40001000000 */
[----:B------:R-:W-:Y:S02]  /*50a0*/  FSEL R14, R31, -INF , P2 ;  /* 0xff8000001f0e7808 */ /* 0x000fe40001000000 */
[----:B------:R-:W-:-:S02]  /*50b0*/  FMNMX.FTZ R3, R15, R3, !PT ;  /* 0x000000030f037209 */ /* 0x000fc40007810000 */
[----:B------:R-:W-:Y:S02]  /*50c0*/  FMNMX.FTZ R2, R18, R2, !PT ;  /* 0x0000000212027209 */ /* 0x000fe40007810000 */
[----:B------:R-:W-:Y:S02]  /*50d0*/  FSEL R79, R23, -INF , P1 ;  /* 0xff800000174f7808 */ /* 0x000fe40000800000 */
[----:B------:R-:W-:Y:S02]  /*50e0*/  FSEL R76, R28, -INF , P1 ;  /* 0xff8000001c4c7808 */ /* 0x000fe40000800000 */
[C---:B------:R-:W-:Y:S02]  /*50f0*/  ISETP.GT.AND P3, PT, R0.reuse, 0x21, PT ;  /* 0x000000210000780c */ /* 0x040fe40003f64270 */
[C---:B------:R-:W-:Y:S02]  /*5100*/  ISETP.GT.AND P2, PT, R0.reuse, 0x28, PT ;  /* 0x000000280000780c */ /* 0x040fe40003f44270 */
[----:B------:R-:W-:-:S02]  /*5110*/  ISETP.GT.AND P1, PT, R0, 0x29, PT ;  /* 0x000000290000780c */ /* 0x000fc40003f24270 */
[----:B------:R-:W-:Y:S02]  /*5120*/  FMNMX.FTZ R0, R14, R3, !PT ;  /* 0x000000030e007209 */ /* 0x000fe40007810000 */
[----:B------:R-:W-:Y:S02]  /*5130*/  FMNMX.FTZ R2, R24, R2, !PT ;  /* 0x0000000218027209 */ /* 0x000fe40007810000 */
[----:B------:R-:W-:Y:S02]  /*5140*/  FSEL R78, R27, -INF , P3 ;  /* 0xff8000001b4e7808 */ /* 0x000fe40001800000 */
[----:B------:R-:W-:Y:S02]  /*5150*/  FSEL R74, R29, -INF , P3 ;  /* 0xff8000001d4a7808 */ /* 0x000fe40001800000 */
[----:B------:R-:W-:Y:S02]  /*5160*/  FMNMX.FTZ R0, R76, R0, !PT ;  /* 0x000000004c007209 */ /* 0x000fe40007810000 */
[----:B------:R-:W-:-:S02]  /*5170*/  FMNMX.FTZ R2, R79, R2, !PT ;  /* 0x000000024f027209 */ /* 0x000fc40007810000 */
[----:B------:R-:W-:Y:S02]  /*5180*/  FSEL R77, R22, -INF , P2 ;  /* 0xff800000164d7808 */ /* 0x000fe40001000000 */
[----:B------:R-:W-:Y:S02]  /*5190*/  FSEL R73, R26, -INF , P2 ;  /* 0xff8000001a497808 */ /* 0x000fe40001000000 */
[----:B------:R-:W-:Y:S02]  /*51a0*/  FMNMX.FTZ R0, R74, R0, !PT ;  /* 0x000000004a007209 */ /* 0x000fe40007810000 */
[----:B------:R-:W-:Y:S02]  /*51b0*/  FMNMX.FTZ R2, R78, R2, !PT ;  /* 0x000000024e027209 */ /* 0x000fe40007810000 */
[----:B------:R-:W-:Y:S02]  /*51c0*/  FSEL R75, R21, -INF , P1 ;  /* 0xff800000154b7808 */ /* 0x000fe40000800000 */
[----:B------:R-:W-:-:S02]  /*51d0*/  FSEL R72, R25, -INF , P1 ;  /* 0xff80000019487808 */ /* 0x000fc40000800000 */
[----:B------:R-:W-:Y:S02]  /*51e0*/  FMNMX.FTZ R0, R73, R0, !PT ;  /* 0x0000000049007209 */ /* 0x000fe40007810000 */
[----:B------:R-:W-:Y:S02]  /*51f0*/  FMNMX.FTZ R2, R77, R2, !PT ;  /* 0x000000024d027209 */ /* 0x000fe40007810000 */
[----:B------:R-:W-:Y:S02]  /*5200*/  FMNMX.FTZ R4, R72, R0, !PT ;  /* 0x0000000048047209 */ /* 0x000fe40007810000 */
[----:B------:R-:W-:Y:S01]  /*5210*/  FMNMX.FTZ R5, R75, R2, !PT ;  /* 0x000000024b057209 */ /* 0x000fe20007810000 */
[----:B------:R-:W-:Y:S05]  /*5220*/  BRA.DIV ~URZ, `(.L_x_41) ;  /* 0x0000acc27f007947 */ /* 0x000fea000b800000 */
[----:B------:R1:W2:Y:S02]  /*5230*/  SHFL.BFLY PT, R0, R4, 0x2, 0x1f ;  /* 0x0c401f0004007f89 */ /* 0x0002a400000e0000 */
.L_x_123:
[----:B-12---:R-:W-:Y:S01]  /*5240*/  FMNMX.FTZ R4, R4, R0, !PT ;  /* 0x0000000004047209 */ /* 0x006fe20007810000 */
[----:B------:R-:W-:Y:S05]  /*5250*/  BRA.DIV ~URZ, `(.L_x_42) ;  /* 0x0000acd27f007947 */ /* 0x000fea000b800000 */
[----:B------:R-:W1:Y:S04]  /*5260*/  SHFL.BFLY PT, R0, R5, 0x2, 0x1f ;  /* 0x0c401f0005007f89 */ /* 0x000e6800000e0000 */
[----:B------:R-:W2:Y:S01]  /*5270*/  SHFL.BFLY PT, R2, R4, 0x1, 0x1f ;  /* 0x0c201f0004027f89 */ /* 0x000ea200000e0000 */
[----:B-1----:R-:W-:-:S02]  /*5280*/  FMNMX.FTZ R5, R5, R0, !PT ;  /* 0x0000000005057209 */ /* 0x002fc40007810000 */
[----:B--2---:R-:W-:-:S03]  /*5290*/  FMNMX.FTZ R133, R4, R2, !PT ;  /* 0x0000000204857209 */ /* 0x004fc60007810000 */
[----:B------:R1:W2:Y:S04]  /*52a0*/  SHFL.BFLY PT, R3, R5, 0x1, 0x1f ;  /* 0x0c201f0005037f89 */ /* 0x0002a800000e0000 */
.L_x_124:
[C---:B------:R-:W-:Y:S01]  /*52b0*/  FMUL.FTZ R2, R133.reuse, c[0x0][0x2d0] ;  /* 0x0000b40085027a20 */ /* 0x040fe20000410000 */
[----:B------:R-:W-:Y:S01]  /*52c0*/  FSETP.NEU.FTZ.AND P1, PT, R133, -INF , PT ;  /* 0xff8000008500780b */ /* 0x000fe20003f3d000 */
[----:B------:R-:W-:Y:S01]  /*52d0*/  WARPSYNC 0xffffffff ;  /* 0xffffffff00007948 */ /* 0x000fe20003800000 */
[----:B--2---:R-:W-:Y:S01]  /*52e0*/  FMNMX.FTZ R132, R3, R5, !PT ;  /* 0x0000000503847209 */ /* 0x004fe20007810000 */
[----:B------:R-:W-:Y:S01]  /*52f0*/  LDSM.16.MT88.4 R28, [R239] ;  /* 0x00000000ef1c783b */ /* 0x000fe20000004200 */
[----:B------:R-:W-:Y:S02]  /*5300*/  FSEL R2, R2, RZ, P1 ;  /* 0x000000ff02027208 */ /* 0x000fe40000800000 */
[C---:B------:R-:W-:Y:S01]  /*5310*/  FSETP.NEU.FTZ.AND P1, PT, R132.reuse, -INF , PT ;  /* 0xff8000008400780b */ /* 0x040fe20003f3d000 */
[----:B------:R-:W-:Y:S01]  /*5320*/  FMUL.FTZ R4, R132, c[0x0][0x2d0] ;  /* 0x0000b40084047a20 */ /* 0x000fe20000410000 */
[----:B------:R-:W-:Y:S01]  /*5330*/  LDSM.16.MT88.4 R32, [R239+0x800] ;  /* 0x00080000ef20783b */ /* 0x000fe20000004200 */
[----:B------:R-:W-:-:S02]  /*5340*/  FFMA.FTZ R0, R7, c[0x0][0x2d0], -R2 ;  /* 0x0000b40007007a23 */ /* 0x000fc40000010802 */
[--C-:B------:R-:W-:Y:S01]  /*5350*/  FFMA.FTZ R3, R12, c[0x0][0x2d0], -R2.reuse ;  /* 0x0000b4000c037a23 */ /* 0x100fe20000010802 */
[----:B------:R-:W-:Y:S01]  /*5360*/  LDSM.16.MT88.4 R36, [R237+0x800] ;  /* 0x00080000ed24783b */ /* 0x000fe20000004200 */
[----:B------:R2:W-:Y:S03]  /*5370*/  MUFU.EX2 R101, R0 ;  /* 0x0000000000657308 */ /* 0x0005e60000000800 */
[----:B------:R-:W-:Y:S04]  /*5380*/  LDSM.16.MT88.4 R48, [R238] ;  /* 0x00000000ee30783b */ /* 0x000fe80000004200 */
[----:B------:R-:W-:Y:S01]  /*5390*/  LDSM.16.MT88.4 R56, [R242] ;  /* 0x00000000f238783b */ /* 0x000fe20000004200 */
[----:B------:R-:W-:Y:S03]  /*53a0*/  MUFU.EX2 R127, R3 ;  /* 0x00000003007f7308 */ /* 0x000fe60000000800 */
[----:B------:R-:W-:Y:S04]  /*53b0*/  LDSM.16.MT88.4 R60, [R237+0x1800] ;  /* 0x00180000ed3c783b */ /* 0x000fe80000004200 */
[----:B------:R-:W-:Y:S01]  /*53c0*/  LDSM.16.MT88.4 R64, [R238+0x800] ;  /* 0x00080000ee40783b */ /* 0x000fe20000004200 */
[----:B--2---:R-:W-:-:S03]  /*53d0*/  FFMA.FTZ R0, R6, c[0x0][0x2d0], -R2 ;  /* 0x0000b40006007a23 */ /* 0x004fc60000010802 */
[----:B------:R-:W-:Y:S01]  /*53e0*/  LDSM.16.MT88.4 R68, [R239+0x2000] ;  /* 0x00200000ef44783b */ /* 0x000fe20000004200 */
[----:B------:R2:W-:Y:S03]  /*53f0*/  MUFU.EX2 R100, R0 ;  /* 0x0000000000647308 */ /* 0x0005e60000000800 */
[----:B------:R-:W-:Y:S01]  /*5400*/  LDSM.16.MT88.4 R52, [R238+0x1800] ;  /* 0x00180000ee34783b */ /* 0x000fe20000004200 */
[----:B--2---:R-:W-:-:S04]  /*5410*/  FFMA.FTZ R0, R11, c[0x0][0x2d0], -R2 ;  /* 0x0000b4000b007a23 */ /* 0x004fc80000010802 */
[----:B------:R2:W-:Y:S02]  /*5420*/  MUFU.EX2 R116, R0 ;  /* 0x0000000000747308 */ /* 0x0005e40000000800 */
[----:B--2---:R-:W-:-:S06]  /*5430*/  FFMA.FTZ R0, R10, c[0x0][0x2d0], -R2 ;  /* 0x0000b4000a007a23 */ /* 0x004fcc0000010802 */
[----:B------:R2:W3:Y:S02]  /*5440*/  MUFU.EX2 R110, R0 ;  /* 0x00000000006e7308 */ /* 0x0004e40000000800 */
[----:B--2---:R-:W-:Y:S01]  /*5450*/  FFMA.FTZ R0, R13, c[0x0][0x2d0], -R2 ;  /* 0x0000b4000d007a23 */ /* 0x004fe20000010802 */
[----:B---3--:R-:W-:-:S05]  /*5460*/  F2FP.PACK_AB R10, R110, R116 ;  /* 0x000000746e0a723e */ /* 0x008fca00000000ff */
[----:B------:R2:W-:Y:S02]  /*5470*/  MUFU.EX2 R117, R0 ;  /* 0x0000000000757308 */ /* 0x0005e40000000800 */
[----:B--2---:R-:W-:Y:S02]  /*5480*/  FSEL R0, R4, RZ, P1 ;  /* 0x000000ff04007208 */ /* 0x004fe40000800000 */
[----:B-1----:R-:W1:Y:S03]  /*5490*/  LDSM.16.MT88.4 R4, [R237] ;  /* 0x00000000ed04783b */ /* 0x002e660000004200 */
[----:B------:R-:W-:-:S04]  /*54a0*/  FFMA.FTZ R3, R9, c[0x0][0x2d0], -R0 ;  /* 0x0000b40009037a23 */ /* 0x000fc80000010800 */
[----:B------:R2:W-:Y:S02]  /*54b0*/  MUFU.EX2 R109, R3 ;  /* 0x00000003006d7308 */ /* 0x0005e40000000800 */
[----:B--2---:R-:W-:Y:S01]  /*54c0*/  FFMA.FTZ R3, R8, c[0x0][0x2d0], -R0 ;  /* 0x0000b40008037a23 */ /* 0x004fe20000010800 */
[----:B------:R-:W-:-:S05]  /*54d0*/  F2FP.PACK_AB R8, R100, R101 ;  /* 0x000000656408723e */ /* 0x000fca00000000ff */
[----:B------:R2:W3:Y:S02]  /*54e0*/  MUFU.EX2 R108, R3 ;  /* 0x00000003006c7308 */ /* 0x0004e40000000800 */
[----:B--2---:R-:W-:Y:S01]  /*54f0*/  FFMA.FTZ R3, R17, c[0x0][0x2d0], -R0 ;  /* 0x0000b40011037a23 */ /* 0x004fe20000010800 */
[----:B---3--:R-:W-:-:S05]  /*5500*/  F2FP.PACK_AB R9, R108, R109 ;  /* 0x0000006d6c09723e */ /* 0x008fca00000000ff */
[----:B------:R2:W-:Y:S02]  /*5510*/  MUFU.EX2 R111, R3 ;  /* 0x00000003006f7308 */ /* 0x0005e40000000800 */
[----:B--2---:R-:W-:-:S06]  /*5520*/  FFMA.FTZ R3, R16, c[0x0][0x2d0], -R0 ;  /* 0x0000b40010037a23 */ /* 0x004fcc0000010800 */
[----:B------:R2:W3:Y:S02]  /*5530*/  MUFU.EX2 R119, R3 ;  /* 0x0000000300777308 */ /* 0x0004e40000000800 */
[----:B--2---:R-:W-:Y:S01]  /*5540*/  FFMA.FTZ R3, R15, c[0x0][0x2d0], -R2 ;  /* 0x0000b4000f037a23 */ /* 0x004fe20000010802 */
[----:B---3--:R-:W-:-:S05]  /*5550*/  F2FP.PACK_AB R11, R119, R111 ;  /* 0x0000006f770b723e */ /* 0x008fca00000000ff */
[----:B------:R2:W-:Y:S02]  /*5560*/  MUFU.EX2 R125, R3 ;  /* 0x00000003007d7308 */ /* 0x0005e40000000800 */
[----:B-1----:R-:W-:Y:S07]  /*5570*/  HMMA.16816.F32 R40, R8, R4, RZ ;  /* 0x000000040828723c */ /* 0x002fee00000018ff */
[----:B------:R-:W-:Y:S01]  /*5580*/  F2FP.PACK_AB R4, R127, R117 ;  /* 0x000000757f04723e */ /* 0x000fe200000000ff */
[----:B--2---:R-:W-:-:S02]  /*5590*/  FFMA.FTZ R3, R14, c[0x0][0x2d0], -R2 ;  /* 0x0000b4000e037a23 */ /* 0x004fc40000010802 */
[----:B------:R-:W-:Y:S02]  /*55a0*/  HMMA.16816.F32 R12, R8, R30, RZ ;  /* 0x0000001e080c723c */ /* 0x000fe400000018ff */
[----:B------:R1:W2:Y:S02]  /*55b0*/  MUFU.EX2 R126, R3 ;  /* 0x00000003007e7308 */ /* 0x0002a40000000800 */
[----:B-1----:R-:W-:-:S06]  /*55c0*/  FFMA.FTZ R3, R19, c[0x0][0x2d0], -R0 ;  /* 0x0000b40013037a23 */ /* 0x002fcc0000010800 */
[----:B------:R1:W-:Y:S02]  /*55d0*/  MUFU.EX2 R118, R3 ;  /* 0x0000000300767308 */ /* 0x0003e40000000800 */
[--C-:B-1----:R-:W-:Y:S02]  /*55e0*/  FFMA.FTZ R3, R20, c[0x0][0x2d0], -R0.reuse ;  /* 0x0000b40014037a23 */ /* 0x102fe40000010800 */
[C---:B------:R-:W-:Y:S04]  /*55f0*/  HMMA.16816.F32 R20, R8.reuse, R6, RZ ;  /* 0x000000060814723c */ /* 0x040fe800000018ff */
[----:B------:R1:W3:Y:S03]  /*5600*/  MUFU.EX2 R124, R3 ;  /* 0x00000003007c7308 */ /* 0x0002e60000000800 */
[----:B--2---:R-:W-:Y:S01]  /*5610*/  F2FP.PACK_AB R6, R126, R125 ;  /* 0x0000007d7e06723e */ /* 0x004fe200000000ff */
[--C-:B-1----:R-:W-:Y:S01]  /*5620*/  FFMA.FTZ R3, R18, c[0x0][0x2d0], -R0.reuse ;  /* 0x0000b40012037a23 */ /* 0x102fe20000010800 */
[----:B---3--:R-:W-:Y:S01]  /*5630*/  F2FP.PACK_AB R5, R124, R118 ;  /* 0x000000767c05723e */ /* 0x008fe200000000ff */
[C---:B------:R-:W-:Y:S02]  /*5640*/  HMMA.16816.F32 R16, R8.reuse, R28, RZ ;  /* 0x0000001c0810723c */ /* 0x040fe400000018ff */
[----:B------:R1:W-:Y:S06]  /*5650*/  MUFU.EX2 R129, R3 ;  /* 0x0000000300817308 */ /* 0x0003ec0000000800 */
[----:B------:R-:W-:Y:S01]  /*5660*/  HMMA.16816.F32 R28, R8, R50, RZ ;  /* 0x00000032081c723c */ /* 0x000fe200000018ff */
[----:B-1----:R-:W-:-:S07]  /*5670*/  FFMA.FTZ R3, R24, c[0x0][0x2d0], -R0 ;  /* 0x0000b40018037a23 */ /* 0x002fce0000010800 */
[----:B------:R-:W-:Y:S01]  /*5680*/  HMMA.16816.F32 R24, R8, R56, RZ ;  /* 0x000000380818723c */ /* 0x000fe200000018ff */
[----:B------:R-:W1:Y:S02]  /*5690*/  MUFU.EX2 R128, R3 ;  /* 0x0000000300807308 */ /* 0x000e640000000800 */
[----:B-1----:R-:W-:-:S07]  /*56a0*/  F2FP.PACK_AB R7, R128, R129 ;  /* 0x000000818007723e */ /* 0x002fce00000000ff */
[C---:B------:R-:W-:Y:S08]  /*56b0*/  HMMA.16816.F32 R44, R4.reuse, R34, R12 ;  /* 0x00000022042c723c */ /* 0x040ff0000000180c */
[C---:B------:R-:W-:Y:S01]  /*56c0*/  HMMA.16816.F32 R156, R4.reuse, R36, R40 ;  /* 0x00000024049c723c */ /* 0x040fe20000001828 */
[----:B------:R-:W-:Y:S07]  /*56d0*/  LDSM.16.MT88.4 R40, [R240+0x800] ;  /* 0x00080000f028783b */ /* 0x000fee0000004200 */
[C---:B------:R-:W-:Y:S01]  /*56e0*/  HMMA.16816.F32 R136, R4.reuse, R38, R20 ;  /* 0x000000260488723c */ /* 0x040fe20000001814 */
[----:B------:R-:W-:Y:S07]  /*56f0*/  LDSM.16.MT88.4 R36, [R237+0x2000] ;  /* 0x00200000ed24783b */ /* 0x000fee0000004200 */
[----:B------:R-:W-:Y:S01]  /*5700*/  MOV R249, R44 ;  /* 0x0000002c00f97202 */ /* 0x000fe20000000f00 */
[----:B------:R-:W-:Y:S01]  /*5710*/  IMAD.MOV.U32 R155, RZ, RZ, R46 ;  /* 0x000000ffff9b7224 */ /* 0x000fe200078e002e */
[----:B------:R-:W-:Y:S01]  /*5720*/  MOV R248, R45 ;  /* 0x0000002d00f87202 */ /* 0x000fe20000000f00 */
[----:B------:R-:W-:Y:S01]  /*5730*/  HMMA.16816.F32 R148, R4, R32, R16 ;  /* 0x000000200494723c */ /* 0x000fe20000001810 */
[----:B------:R-:W-:-:S02]  /*5740*/  MOV R154, R47 ;  /* 0x0000002f009a7202 */ /* 0x000fc40000000f00 */
[----:B------:R-:W1:Y:S05]  /*5750*/  LDSM.16.MT88.4 R44, [R239+0x1800] ;  /* 0x00180000ef2c783b */ /* 0x000e6a0000004200 */
[C---:B------:R-:W-:Y:S08]  /*5760*/  HMMA.16816.F32 R16, R8.reuse, R60, RZ ;  /* 0x0000003c0810723c */ /* 0x040ff000000018ff */
[C---:B------:R-:W-:Y:S01]  /*5770*/  HMMA.16816.F32 R12, R8.reuse, R62, RZ ;  /* 0x0000003e080c723c */ /* 0x040fe200000018ff */
[----:B------:R-:W-:Y:S07]  /*5780*/  LDSM.16.MT88.4 R60, [R238+0x2000] ;  /* 0x00200000ee3c783b */ /* 0x000fee0000004200 */
[C---:B------:R-:W-:Y:S01]  /*5790*/  HMMA.16816.F32 R20, R8.reuse, R58, RZ ;  /* 0x0000003a0814723c */ /* 0x040fe200000018ff */
[----:B------:R-:W-:Y:S07]  /*57a0*/  LDSM.16.MT88.4 R56, [R240+0x2000] ;  /* 0x00200000f038783b */ /* 0x000fee0000004200 */
[----:B------:R-:W-:Y:S01]  /*57b0*/  HMMA.16816.F32 R32, R8, R48, RZ ;  /* 0x000000300820723c */ /* 0x000fe200000018ff */
[----:B------:R-:W2:Y:S07]  /*57c0*/  LDSM.16.MT88.4 R48, [R240+0x1800] ;  /* 0x00180000f030783b */ /* 0x000eae0000004200 */
[----:B------:R-:W-:Y:S08]  /*57d0*/  HMMA.16816.F32 R80, R4, R66, R28 ;  /* 0x000000420450723c */ /* 0x000ff0000000181c */
[----:B-1----:R-:W-:Y:S08]  /*57e0*/  HMMA.16816.F32 R28, R8, R46, RZ ;  /* 0x0000002e081c723c */ /* 0x002ff000000018ff */
[C---:B------:R-:W-:Y:S08]  /*57f0*/  HMMA.16816.F32 R24, R4.reuse, R40, R24 ;  /* 0x000000280418723c */ /* 0x040ff00000001818 */
[----:B------:R-:W-:Y:S01]  /*5800*/  HMMA.16816.F32 R16, R4, R36, R16 ;  /* 0x000000240410723c */ /* 0x000fe20000001810 */
[----:B------:R-:W-:Y:S01]  /*5810*/  MOV R153, R80 ;  /* 0x0000005000997202 */ /* 0x000fe20000000f00 */
[----:B------:R-:W-:Y:S01]  /*5820*/  IMAD.MOV.U32 R152, RZ, RZ, R81 ;  /* 0x000000ffff987224 */ /* 0x000fe200078e0051 */
[----:B------:R-:W-:-:S02]  /*5830*/  MOV R147, R82 ;  /* 0x0000005200937202 */ /* 0x000fc40000000f00 */
[----:B------:R-:W-:-:S03]  /*5840*/  MOV R146, R83 ;  /* 0x0000005300927202 */ /* 0x000fc60000000f00 */
[C---:B------:R-:W-:Y:S08]  /*5850*/  HMMA.16816.F32 R12, R4.reuse, R38, R12 ;  /* 0x00000026040c723c */ /* 0x040ff0000000180c */
[----:B------:R-:W-:Y:S01]  /*5860*/  HMMA.16816.F32 R20, R4, R42, R20 ;  /* 0x0000002a0414723c */ /* 0x000fe20000001814 */
[----:B------:R-:W1:Y:S01]  /*5870*/  LDSM.16.MT88.4 R40, [R237+0x3000] ;  /* 0x00300000ed28783b */ /* 0x000e620000004200 */
[----:B------:R-:W-:Y:S01]  /*5880*/  IMAD.MOV.U32 R103, RZ, RZ, R25 ;  /* 0x000000ffff677224 */ /* 0x000fe200078e0019 */
[----:B------:R-:W-:Y:S01]  /*5890*/  MOV R102, R26 ;  /* 0x0000001a00667202 */ /* 0x000fe20000000f00 */
[----:B------:R-:W-:Y:S01]  /*58a0*/  IMAD.MOV.U32 R250, RZ, RZ, R27 ;  /* 0x000000fffffa7224 */ /* 0x000fe200078e001b */
[----:B------:R-:W-:-:S03]  /*58b0*/  MOV R99, R24 ;  /* 0x0000001800637202 */ /* 0x000fc60000000f00 */
[----:B------:R-:W-:Y:S01]  /*58c0*/  HMMA.16816.F32 R36, R4, R70, R28 ;  /* 0x000000460424723c */ /* 0x000fe2000000181c */
[----:B------:R-:W-:Y:S01]  /*58d0*/  MOV R145, R16 ;  /* 0x0000001000917202 */ /* 0x000fe20000000f00 */
[----:B------:R-:W-:Y:S01]  /*58e0*/  IMAD.MOV.U32 R144, RZ, RZ, R17 ;  /* 0x000000ffff907224 */ /* 0x000fe200078e0011 */
[----:B------:R-:W-:Y:S02]  /*58f0*/  MOV R131, R18 ;  /* 0x0000001200837202 */ /* 0x000fe40000000f00 */
[----:B------:R-:W-:-:S03]  /*5900*/  MOV R130, R19 ;  /* 0x0000001300827202 */ /* 0x000fc60000000f00 */
[----:B------:R-:W-:Y:S01]  /*5910*/  HMMA.16816.F32 R140, R4, R64, R32 ;  /* 0x00000040048c723c */ /* 0x000fe20000001820 */
[----:B------:R-:W-:Y:S01]  /*5920*/  IMAD.MOV.U32 R94, RZ, RZ, R13 ;  /* 0x000000ffff5e7224 */ /* 0x000fe200078e000d */
[----:B------:R-:W-:Y:S01]  /*5930*/  MOV R93, R14 ;  /* 0x0000000e005d7202 */ /* 0x000fe20000000f00 */
[----:B------:R-:W-:Y:S01]  /*5940*/  IMAD.MOV.U32 R90, RZ, RZ, R12 ;  /* 0x000000ffff5a7224 */ /* 0x000fe200078e000c */
[----:B------:R-:W-:-:S04]  /*5950*/  MOV R91, R15 ;  /* 0x0000000f005b7202 */ /* 0x000fc80000000f00 */
[----:B------:R-:W-:Y:S01]  /*5960*/  HMMA.16816.F32 R32, R8, R44, RZ ;  /* 0x0000002c0820723c */ /* 0x000fe200000018ff */
[----:B------:R-:W-:Y:S01]  /*5970*/  MOV R98, R23 ;  /* 0x0000001700627202 */ /* 0x000fe20000000f00 */
[----:B------:R-:W-:Y:S01]  /*5980*/  IMAD.MOV.U32 R96, RZ, RZ, R22 ;  /* 0x000000ffff607224 */ /* 0x000fe200078e0016 */
[----:B------:R-:W-:Y:S01]  /*5990*/  MOV R97, R21 ;  /* 0x0000001500617202 */ /* 0x000fe20000000f00 */
[----:B------:R-:W-:Y:S01]  /*59a0*/  LDSM.16.MT88.4 R44, [R238+0x3800] ;  /* 0x00380000ee2c783b */ /* 0x000fe20000004200 */
[----:B------:R-:W-:-:S03]  /*59b0*/  MOV R95, R20 ;  /* 0x00000014005f7202 */ /* 0x000fc60000000f00 */
[C---:B------:R-:W-:Y:S01]  /*59c0*/  HMMA.16816.F32 R24, R8.reuse, R52, RZ ;  /* 0x000000340818723c */ /* 0x040fe200000018ff */
[----:B------:R-:W-:Y:S01]  /*59d0*/  MOV R89, R37 ;  /* 0x0000002500597202 */ /* 0x000fe20000000f00 */
[----:B------:R-:W-:Y:S01]  /*59e0*/  IMAD.MOV.U32 R92, RZ, RZ, R38 ;  /* 0x000000ffff5c7224 */ /* 0x000fe200078e0026 */
[----:B------:R-:W-:Y:S02]  /*59f0*/  MOV R88, R39 ;  /* 0x0000002700587202 */ /* 0x000fe40000000f00 */
[----:B------:R-:W-:Y:S02]  /*5a00*/  MOV R87, R36 ;  /* 0x0000002400577202 */ /* 0x000fe40000000f00 */
[----:B------:R-:W-:Y:S01]  /*5a10*/  LDSM.16.MT88.4 R36, [R237+0x3800] ;  /* 0x00380000ed24783b */ /* 0x000fe20000004200 */
[C---:B--2---:R-:W-:Y:S08]  /*5a20*/  HMMA.16816.F32 R16, R8.reuse, R48, RZ ;  /* 0x000000300810723c */ /* 0x044ff000000018ff */
[C---:B------:R-:W-:Y:S01]  /*5a30*/  HMMA.16816.F32 R12, R8.reuse, R50, RZ ;  /* 0x00000032080c723c */ /* 0x040fe200000018ff */
[----:B------:R-:W2:Y:S07]  /*5a40*/  LDSM.16.MT88.4 R48, [R239+0x3000] ;  /* 0x00300000ef30783b */ /* 0x000eae0000004200 */
[----:B------:R-:W-:Y:S01]  /*5a50*/  HMMA.16816.F32 R20, R8, R54, RZ ;  /* 0x000000360814723c */ /* 0x000fe200000018ff */
[----:B------:R-:W3:Y:S07]  /*5a60*/  LDSM.16.MT88.4 R52, [R238+0x3000] ;  /* 0x00300000ee34783b */ /* 0x000eee0000004200 */
[C---:B------:R-:W-:Y:S01]  /*5a70*/  HMMA.16816.F32 R80, R4.reuse, R68, R32 ;  /* 0x000000440450723c */ /* 0x040fe20000001820 */
[----:B------:R-:W4:Y:S07]  /*5a80*/  LDSM.16.MT88.4 R32, [R239+0x3800] ;  /* 0x00380000ef20783b */ /* 0x000f2e0000004200 */
[----:B------:R-:W-:Y:S08]  /*5a90*/  HMMA.16816.F32 R64, R4, R60, R24 ;  /* 0x0000003c0440723c */ /* 0x000ff00000001818 */
[C---:B-1----:R-:W-:Y:S08]  /*5aa0*/  HMMA.16816.F32 R28, R8.reuse, R40, RZ ;  /* 0x00000028081c723c */ /* 0x042ff000000018ff */
[----:B------:R-:W-:Y:S01]  /*5ab0*/  HMMA.16816.F32 R24, R8, R42, RZ ;  /* 0x0000002a0818723c */ /* 0x000fe200000018ff */
[----:B------:R-:W1:Y:S07]  /*5ac0*/  LDSM.16.MT88.4 R40, [R240+0x3000] ;  /* 0x00300000f028783b */ /* 0x000e6e0000004200 */
[C---:B------:R-:W-:Y:S08]  /*5ad0*/  HMMA.16816.F32 R20, R4.reuse, R62, R20 ;  /* 0x0000003e0414723c */ /* 0x040ff00000001814 */
[----:B------:R-:W-:Y:S07]  /*5ae0*/  HMMA.16816.F32 R60, R4, R56, R16 ;  /* 0x00000038043c723c */ /* 0x000fee0000001810 */
[----:B------:R-:W-:Y:S01]  /*5af0*/  MOV R56, R90 ;  /* 0x0000005a00387202 */ /* 0x000fe20000000f00 */
[----:B--2---:R-:W-:Y:S01]  /*5b00*/  HMMA.16816.F32 R16, R8, R50, RZ ;  /* 0x000000320810723c */ /* 0x004fe200000018ff */
[----:B------:R-:W-:-:S06]  /*5b10*/  MOV R57, R94 ;  /* 0x0000005e00397202 */ /* 0x000fcc0000000f00 */
[----:B------:R-:W-:Y:S01]  /*5b20*/  MOV R51, R99 ;  /* 0x0000006300337202 */ /* 0x000fe20000000f00 */
[----:B------:R-:W-:Y:S01]  /*5b30*/  HMMA.16816.F32 R172, R4, R38, R24 ;  /* 0x0000002604ac723c */ /* 0x000fe20000001818 */
[----:B------:R-:W2:Y:S01]  /*5b40*/  LDSM.16.MT88.4 R24, [R240+0x3800] ;  /* 0x00380000f018783b */ /* 0x000ea20000004200 */
[----:B------:R-:W-:Y:S01]  /*5b50*/  MOV R86, R23 ;  /* 0x0000001700567202 */ /* 0x000fe20000000f00 */
[----:B------:R-:W-:Y:S01]  /*5b60*/  IMAD.MOV.U32 R85, RZ, RZ, R21 ;  /* 0x000000ffff557224 */ /* 0x000fe200078e0015 */
[----:B------:R-:W-:Y:S01]  /*5b70*/  MOV R84, R22 ;  /* 0x0000001600547202 */ /* 0x000fe20000000f00 */
[----:B------:R-:W-:Y:S01]  /*5b80*/  IMAD.MOV.U32 R50, RZ, RZ, R98 ;  /* 0x000000ffff327224 */ /* 0x000fe200078e0062 */
[----:B------:R-:W-:Y:S01]  /*5b90*/  MOV R3, R20 ;  /* 0x0000001400037202 */ /* 0x000fe20000000f00 */
[----:B------:R-:W-:Y:S01]  /*5ba0*/  IMAD.MOV.U32 R38, RZ, RZ, R88 ;  /* 0x000000ffff267224 */ /* 0x000fe200078e0058 */
[----:B------:R-:W-:Y:S01]  /*5bb0*/  HMMA.16816.F32 R20, R8, R48, RZ ;  /* 0x000000300814723c */ /* 0x000fe200000018ff */
[----:B------:R-:W-:-:S06]  /*5bc0*/  MOV R39, R96 ;  /* 0x0000006000277202 */ /* 0x000fcc0000000f00 */
[----:B------:R-:W-:Y:S01]  /*5bd0*/  IMAD.MOV.U32 R48, RZ, RZ, R103 ;  /* 0x000000ffff307224 */ /* 0x000fe200078e0067 */
[----:B------:R-:W-:Y:S01]  /*5be0*/  HMMA.16816.F32 R176, R4, R58, R12 ;  /* 0x0000003a04b0723c */ /* 0x000fe2000000180c */
[----:B------:R-:W-:-:S06]  /*5bf0*/  MOV R49, R102 ;  /* 0x0000006600317202 */ /* 0x000fcc0000000f00 */
[----:B------:R-:W-:Y:S01]  /*5c00*/  IMAD.MOV.U32 R59, RZ, RZ, R91 ;  /* 0x000000ffff3b7224 */ /* 0x000fe200078e005b */
[----:B---3--:R-:W-:Y:S01]  /*5c10*/  HMMA.16816.F32 R12, R8, R52, RZ ;  /* 0x00000034080c723c */ /* 0x008fe200000018ff */
[----:B------:R-:W-:-:S06]  /*5c20*/  MOV R58, R93 ;  /* 0x0000005d003a7202 */ /* 0x000fcc0000000f00 */
[----:B------:R-:W-:Y:S01]  /*5c30*/  MOV R53, R89 ;  /* 0x0000005900357202 */ /* 0x000fe20000000f00 */
[----:B------:R-:W-:Y:S01]  /*5c40*/  HMMA.16816.F32 R68, R4, R36, R28 ;  /* 0x000000240444723c */ /* 0x000fe2000000181c */
[----:B------:R-:W3:Y:S01]  /*5c50*/  LDSM.16.MT88.4 R28, [R237+0x4800] ;  /* 0x00480000ed1c783b */ /* 0x000ee20000004200 */
[----:B------:R-:W-:-:S05]  /*5c60*/  MOV R52, R87 ;  /* 0x0000005700347202 */ /* 0x000fca0000000f00 */
[----:B------:R-:W-:Y:S01]  /*5c70*/  MOV R37, R97 ;  /* 0x0000006100257202 */ /* 0x000fe20000000f00 */
[----:B----4-:R-:W-:Y:S01]  /*5c80*/  HMMA.16816.F32 R88, R4, R32, R20 ;  /* 0x000000200458723c */ /* 0x010fe20000001814 */
[----:B------:R-:W-:-:S06]  /*5c90*/  IMAD.MOV.U32 R36, RZ, RZ, R95 ;  /* 0x000000ffff247224 */ /* 0x000fcc00078e005f */
[----:B------:R-:W-:Y:S01]  /*5ca0*/  IMAD.MOV.U32 R32, RZ, RZ, R86 ;  /* 0x000000ffff207224 */ /* 0x000fe200078e0056 */
[----:B------:R-:W-:Y:S01]  /*5cb0*/  HMMA.16816.F32 R96, R4, R34, R16 ;  /* 0x000000220460723c */ /* 0x000fe20000001810 */
[----:B------:R-:W-:-:S06]  /*5cc0*/  MOV R33, R92 ;  /* 0x0000005c00217202 */ /* 0x000fcc0000000f00 */
[----:B------:R-:W-:Y:S01]  /*5cd0*/  MOV R34, R85 ;  /* 0x0000005500227202 */ /* 0x000fe20000000f00 */
[----:B-1----:R-:W-:Y:S01]  /*5ce0*/  HMMA.16816.F32 R16, R8, R40, RZ ;  /* 0x000000280810723c */ /* 0x002fe200000018ff */
[----:B------:R-:W-:-:S06]  /*5cf0*/  MOV R35, R84 ;  /* 0x0000005400237202 */ /* 0x000fcc0000000f00 */
[----:B------:R-:W-:Y:S01]  /*5d00*/  MOV R41, R48 ;  /* 0x0000003000297202 */ /* 0x000fe20000000f00 */
[----:B------:R-:W-:Y:S01]  /*5d10*/  HMMA.16816.F32 R84, R4, R44, R12 ;  /* 0x0000002c0454723c */ /* 0x000fe2000000180c */
[----:B------:R-:W-:Y:S02]  /*5d20*/  IMAD.MOV.U32 R48, RZ, RZ, R145 ;  /* 0x000000ffff307224 */ /* 0x000fe400078e0091 */
[----:B------:R-:W-:Y:S01]  /*5d30*/  IMAD.MOV.U32 R40, RZ, RZ, R51 ;  /* 0x000000ffff287224 */ /* 0x000fe200078e0033 */
[----:B------:R-:W-:-:S03]  /*5d40*/  MOV R51, R130 ;  /* 0x0000008200337202 */ /* 0x000fc60000000f00 */
[----:B------:R-:W-:Y:S01]  /*5d50*/  IMAD.MOV.U32 R45, RZ, RZ, R3 ;  /* 0x000000ffff2d7224 */ /* 0x000fe200078e0003 */
[----:B------:R-:W-:Y:S01]  /*5d60*/  HMMA.16816.F32 R12, R8, R42, RZ ;  /* 0x0000002a080c723c */ /* 0x000fe200000018ff */
[----:B------:R-:W-:Y:S02]  /*5d70*/  FADD.FTZ R3, R101, R100 ;  /* 0x0000006465037221 */ /* 0x000fe40000010000 */
[----:B------:R-:W-:Y:S02]  /*5d80*/  IMAD.MOV.U32 R44, RZ, RZ, R153 ;  /* 0x000000ffff2c7224 */ /* 0x000fe400078e0099 */
[----:B------:R-:W-:Y:S02]  /*5d90*/  FADD.FTZ R3, R116, R3 ;  /* 0x0000000374037221 */ /* 0x000fe40000010000 */
[----:B------:R-:W-:Y:S01]  /*5da0*/  MOV R42, R49 ;  /* 0x00000031002a7202 */ /* 0x000fe20000000f00 */
[----:B--2---:R-:W-:Y:S01]  /*5db0*/  HMMA.16816.F32 R92, R4, R24, R16 ;  /* 0x00000018045c723c */ /* 0x004fe20000001810 */
[----:B------:R-:W1:Y:S01]  /*5dc0*/  LDSM.16.MT88.4 R16, [R237+0x5000] ;  /* 0x00500000ed10783b */ /* 0x000e620000004200 */
[----:B------:R-:W-:Y:S01]  /*5dd0*/  FADD.FTZ R3, R110, R3 ;  /* 0x000000036e037221 */ /* 0x000fe20000010000 */
[----:B------:R-:W-:-:S02]  /*5de0*/  MOV R49, R144 ;  /* 0x0000009000317202 */ /* 0x000fc40000000f00 */
[----:B------:R-:W-:Y:S02]  /*5df0*/  MOV R43, R250 ;  /* 0x000000fa002b7202 */ /* 0x000fe40000000f00 */
[----:B------:R-:W-:Y:S01]  /*5e00*/  FADD.FTZ R24, R117, R3 ;  /* 0x0000000375187221 */ /* 0x000fe20000010000 */
[----:B------:R-:W-:Y:S07]  /*5e10*/  HMMA.16816.F32 R20, R8, R54, RZ ;  /* 0x000000360814723c */ /* 0x000fee00000018ff */
[----:B------:R-:W-:Y:S01]  /*5e20*/  IMAD.MOV.U32 R55, RZ, RZ, R38 ;  /* 0x000000ffff377224 */ /* 0x000fe200078e0026 */
[----:B------:R-:W-:Y:S01]  /*5e30*/  HMMA.16816.F32 R112, R4, R26, R12 ;  /* 0x0000001a0470723c */ /* 0x000fe2000000180c */
[----:B------:R-:W-:-:S02]  /*5e40*/  MOV R38, R39 ;  /* 0x0000002700267202 */ /* 0x000fc40000000f00 */
[----:B------:R-:W-:Y:S02]  /*5e50*/  MOV R39, R50 ;  /* 0x0000003200277202 */ /* 0x000fe40000000f00 */
[----:B------:R-:W-:Y:S02]  /*5e60*/  MOV R50, R131 ;  /* 0x0000008300327202 */ /* 0x000fe40000000f00 */
[--C-:B------:R-:W-:Y:S01]  /*5e70*/  FFMA.FTZ R27, R74, c[0x0][0x2d0], -R2.reuse ;  /* 0x0000b4004a1b7a23 */ /* 0x100fe20000010802 */
[----:B---3--:R-:W-:Y:S01]  /*5e80*/  HMMA.16816.F32 R12, R8, R28, RZ ;  /* 0x0000001c080c723c */ /* 0x008fe200000018ff */
[----:B------:R-:W-:Y:S01]  /*5e90*/  FFMA.FTZ R26, R73, c[0x0][0x2d0], -R2 ;  /* 0x0000b400491a7a23 */ /* 0x000fe20000010802 */
[----:B------:R-:W-:Y:S02]  /*5ea0*/  MOV R54, R33 ;  /* 0x0000002100367202 */ /* 0x000fe40000000f00 */
[----:B------:R-:W-:-:S03]  /*5eb0*/  MOV R33, R248 ;  /* 0x000000f800217202 */ /* 0x000fc60000000f00 */
[----:B------:R-:W-:Y:S01]  /*5ec0*/  FFMA.FTZ R28, R76, c[0x0][0x2d0], -R2 ;  /* 0x0000b4004c1c7a23 */ /* 0x000fe20000010802 */
[----:B------:R-:W-:Y:S01]  /*5ed0*/  HMMA.16816.F32 R104, R4, R46, R20 ;  /* 0x0000002e0468723c */ /* 0x000fe20000001814 */
[----:B------:R-:W2:Y:S01]  /*5ee0*/  LDSM.16.MT88.4 R20, [R239+0x4800] ;  /* 0x00480000ef14783b */ /* 0x000ea20000004200 */
[----:B------:R-:W-:Y:S01]  /*5ef0*/  FFMA.FTZ R29, R78, c[0x0][0x2d0], -R0 ;  /* 0x0000b4004e1d7a23 */ /* 0x000fe20000010800 */
[----:B------:R-:W-:Y:S01]  /*5f00*/  MOV R76, R45 ;  /* 0x0000002d004c7202 */ /* 0x000fe20000000f00 */
[----:B------:R-:W-:Y:S01]  /*5f10*/  IMAD.MOV.U32 R78, RZ, RZ, R35 ;  /* 0x000000ffff4e7224 */ /* 0x000fe200078e0023 */
[----:B------:R-:W-:Y:S02]  /*5f20*/  MOV R35, R154 ;  /* 0x0000009a00237202 */ /* 0x000fe40000000f00 */
[----:B------:R-:W-:Y:S02]  /*5f30*/  MOV R46, R147 ;  /* 0x00000093002e7202 */ /* 0x000fe40000000f00 */
[----:B------:R-:W-:-:S02]  /*5f40*/  MOV R47, R146 ;  /* 0x00000092002f7202 */ /* 0x000fc40000000f00 */
[----:B------:R-:W-:Y:S01]  /*5f50*/  LDSM.16.MT88.4 R144, [R239+0x1000] ;  /* 0x00100000ef90783b */ /* 0x000fe20000004200 */
[----:B------:R-:W-:-:S04]  /*5f60*/  MOV R45, R152 ;  /* 0x00000098002d7202 */ /* 0x000fc80000000f00 */
[----:B-1----:R-:W-:Y:S07]  /*5f70*/  HMMA.16816.F32 R100, R4, R16, R12 ;  /* 0x000000100464723c */ /* 0x002fee000000180c */
[----:B------:R-:W-:Y:S01]  /*5f80*/  FADD.FTZ R16, R109, R108 ;  /* 0x0000006c6d107221 */ /* 0x000fe20000010000 */
[----:B------:R-:W-:Y:S03]  /*5f90*/  HMMA.16816.F32 R12, R8, R30, RZ ;  /* 0x0000001e080c723c */ /* 0x000fe600000018ff */
[----:B------:R-:W-:-:S04]  /*5fa0*/  FADD.FTZ R25, R111, R16 ;  /* 0x000000106f197221 */ /* 0x000fc80000010000 */
[----:B------:R-:W-:Y:S02]  /*5fb0*/  FADD.FTZ R3, R119, R25 ;  /* 0x0000001977037221 */ /* 0x000fe40000010000 */
[----:B------:R-:W-:Y:S02]  /*5fc0*/  FFMA.FTZ R25, R72, c[0x0][0x2d0], -R2 ;  /* 0x0000b40048197a23 */ /* 0x000fe40000010802 */
[----:B------:R-:W-:Y:S02]  /*5fd0*/  FADD.FTZ R3, R118, R3 ;  /* 0x0000000376037221 */ /* 0x000fe40000010000 */
[----:B------:R-:W-:Y:S02]  /*5fe0*/  FADD.FTZ R2, R127, R24 ;  /* 0x000000187f027221 */ /* 0x000fe40000010000 */
[----:B------:R-:W-:Y:S01]  /*5ff0*/  FFMA.FTZ R30, R79, c[0x0][0x2d0], -R0 ;  /* 0x0000b4004f1e7a23 */ /* 0x000fe20000010800 */
[----:B------:R-:W-:Y:S01]  /*6000*/  MOV R79, R32 ;  /* 0x00000020004f7202 */ /* 0x000fe20000000f00 */
[----:B------:R-:W-:-:S02]  /*6010*/  FADD.FTZ R2, R125, R2 ;  /* 0x000000027d027221 */ /* 0x000fc40000010000 */
[--C-:B------:R-:W-:Y:S01]  /*6020*/  FFMA.FTZ R24, R77, c[0x0][0x2d0], -R0.reuse ;  /* 0x0000b4004d187a23 */ /* 0x100fe20000010800 */
[----:B------:R-:W-:Y:S01]  /*6030*/  MOV R77, R34 ;  /* 0x00000022004d7202 */ /* 0x000fe20000000f00 */
[----:B------:R-:W-:Y:S01]  /*6040*/  FFMA.FTZ R31, R75, c[0x0][0x2d0], -R0 ;  /* 0x0000b4004b1f7a23 */ /* 0x000fe20000010800 */
[----:B------:R-:W-:Y:S01]  /*6050*/  MOV R34, R155 ;  /* 0x0000009b00227202 */ /* 0x000fe20000000f00 */
[----:B------:R-:W-:Y:S01]  /*6060*/  FADD.FTZ R3, R124, R3 ;  /* 0x000000037c037221 */ /* 0x000fe20000010000 */
[----:B------:R-:W-:Y:S01]  /*6070*/  HMMA.16816.F32 R120, R4, R18, R12 ;  /* 0x000000120478723c */ /* 0x000fe2000000180c */
[----:B------:R-:W1:Y:S01]  /*6080*/  LDSM.16.MT88.4 R16, [R239+0x5000] ;  /* 0x00500000ef10783b */ /* 0x000e620000004200 */
[----:B------:R-:W-:Y:S02]  /*6090*/  FADD.FTZ R0, R126, R2 ;  /* 0x000000027e007221 */ /* 0x000fe40000010000 */
[----:B------:R-:W-:Y:S01]  /*60a0*/  FADD.FTZ R2, R129, R3 ;  /* 0x0000000381027221 */ /* 0x000fe20000010000 */
[----:B------:R-:W-:Y:S01]  /*60b0*/  LDSM.16.MT88.4 R152, [R237+0x1000] ;  /* 0x00100000ed98783b */ /* 0x000fe20000004200 */
[----:B------:R-:W-:Y:S01]  /*60c0*/  MUFU.EX2 R3, R31 ;  /* 0x0000001f00037308 */ /* 0x000fe20000000800 */
[----:B------:R-:W-:Y:S01]  /*60d0*/  IMAD.MOV.U32 R32, RZ, RZ, R249 ;  /* 0x000000ffff207224 */ /* 0x000fe200078e00f9 */
[----:B--2---:R-:W-:Y:S01]  /*60e0*/  HMMA.16816.F32 R12, R8, R20, RZ ;  /* 0x00000014080c723c */ /* 0x004fe200000018ff */
[----:B------:R-:W-:Y:S01]  /*60f0*/  FADD.FTZ R2, R128, R2 ;  /* 0x0000000280027221 */ /* 0x000fe20000010000 */
[----:B------:R-:W-:Y:S11]  /*6100*/  LDSM.16.MT88.4 R72, [R237+0x4000] ;  /* 0x00400000ed48783b */ /* 0x000ff60000004200 */
[----:B------:R-:W-:Y:S11]  /*6110*/  @!UPT UIADD3 URZ, URZ, URZ, URZ ;  /* 0x0000003f3f3ff290 */ /* 0x000ff6000fffe03f */
[----:B-1----:R-:W-:Y:S08]  /*6120*/  HMMA.16816.F32 R108, R4, R16, R12 ;  /* 0x00000010046c723c */ /* 0x002ff0000000180c */
[----:B------:R-:W-:Y:S01]  /*6130*/  HMMA.16816.F32 R12, R8, R22, RZ ;  /* 0x00000016080c723c */ /* 0x000fe200000018ff */
[----:B------:R-:W1:Y:S11]  /*6140*/  LDSM.16.MT88.4 R20, [R238+0x4800] ;  /* 0x00480000ee14783b */ /* 0x000e760000004200 */
[----:B------:R-:W-:Y:S11]  /*6150*/  @!UPT UIADD3 URZ, URZ, URZ, URZ ;  /* 0x0000003f3f3ff290 */ /* 0x000ff6000fffe03f */
[----:B------:R-:W-:Y:S01]  /*6160*/  @!UPT UIADD3 URZ, URZ, URZ, URZ ;  /* 0x0000003f3f3ff290 */ /* 0x000fe2000fffe03f */
[----:B------:R-:W-:Y:S01]  /*6170*/  HMMA.16816.F32 R168, R4, R18, R12 ;  /* 0x0000001204a8723c */ /* 0x000fe2000000180c */
[----:B------:R-:W2:Y:S07]  /*6180*/  LDSM.16.MT88.4 R16, [R238+0x5000] ;  /* 0x00500000ee10783b */ /* 0x000eae0000004200 */
[----:B-1----:R-:W-:Y:S01]  /*6190*/  HMMA.16816.F32 R12, R8, R20, RZ ;  /* 0x00000014080c723c */ /* 0x002fe200000018ff */
[----:B------:R-:W1:Y:S08]  /*61a0*/  MUFU.EX2 R20, R28 ;  /* 0x0000001c00147308 */ /* 0x000e700000000800 */
[----:B------:R-:W3:Y:S01]  /*61b0*/  MUFU.EX2 R21, R24 ;  /* 0x0000001800157308 */ /* 0x000ee20000000800 */
[----:B-1----:R-:W-:Y:S11]  /*61c0*/  FADD.FTZ R0, R20, R0 ;  /* 0x0000000014007221 */ /* 0x002ff60000010000 */
[----:B------:R-:W-:Y:S03]  /*61d0*/  @!UPT UIADD3 URZ, URZ, URZ, URZ ;  /* 0x0000003f3f3ff290 */ /* 0x000fe6000fffe03f */
[----:B--2---:R-:W-:Y:S01]  /*61e0*/  HMMA.16816.F32 R116, R4, R16, R12 ;  /* 0x000000100474723c */ /* 0x004fe2000000180c */
[----:B------:R-:W1:Y:S01]  /*61f0*/  MUFU.EX2 R16, R27 ;  /* 0x0000001b00107308 */ /* 0x000e620000000800 */
[----:B---3--:R-:W-:-:S06]  /*6200*/  F2FP.PACK_AB R131, R3, R21 ;  /* 0x000000150383723e */ /* 0x008fcc00000000ff */
[----:B------:R-:W-:Y:S01]  /*6210*/  HMMA.16816.F32 R12, R8, R22, RZ ;  /* 0x00000016080c723c */ /* 0x000fe200000018ff */
[----:B------:R-:W2:Y:S08]  /*6220*/  MUFU.EX2 R17, R26 ;  /* 0x0000001a00117308 */ /* 0x000eb00000000800 */
[----:B------:R-:W-:Y:S01]  /*6230*/  MUFU.EX2 R22, R30 ;  /* 0x0000001e00167308 */ /* 0x000fe20000000800 */
[C---:B-1----:R-:W-:Y:S01]  /*6240*/  FADD.FTZ R0, R16.reuse, R0 ;  /* 0x0000000010007221 */ /* 0x042fe20000010000 */
[----:B------:R-:W-:-:S06]  /*6250*/  F2FP.PACK_AB R128, R16, R20 ;  /* 0x000000141080723e */ /* 0x000fcc00000000ff */
[----:B------:R-:W1:Y:S01]  /*6260*/  MUFU.EX2 R20, R29 ;  /* 0x0000001d00147308 */ /* 0x000e620000000800 */
[----:B--2---:R-:W-:-:S06]  /*6270*/  FADD.FTZ R0, R17, R0 ;  /* 0x0000000011007221 */ /* 0x004fcc0000010000 */
[----:B------:R-:W-:Y:S01]  /*6280*/  HMMA.16816.F32 R124, R4, R18, R12 ;  /* 0x00000012047c723c */ /* 0x000fe2000000180c */
[----:B------:R-:W2:Y:S01]  /*6290*/  MUFU.EX2 R12, R25 ;  /* 0x00000019000c7308 */ /* 0x000ea20000000800 */
[----:B-1----:R-:W-:Y:S01]  /*62a0*/  F2FP.PACK_AB R129, R20, R22 ;  /* 0x000000161481723e */ /* 0x002fe200000000ff */
[C---:B--2---:R-:W-:Y:S01]  /*62b0*/  FADD.FTZ R0, R12.reuse, R0 ;  /* 0x000000000c007221 */ /* 0x044fe20000010000 */
[----:B------:R-:W-:Y:S02]  /*62c0*/  F2FP.PACK_AB R130, R12, R17 ;  /* 0x000000110c82723e */ /* 0x000fe400000000ff */
[----:B------:R-:W1:Y:S04]  /*62d0*/  LDSM.16.MT88.4 R12, [R240+0x4800] ;  /* 0x00480000f00c783b */ /* 0x000e680000004200 */
[----:B------:R2:W-:Y:S01]  /*62e0*/  STL [R1+0x8], R0 ;  /* 0x0000080001007387 */ /* 0x0005e20000100800 */
[C---:B------:R-:W-:Y:S08]  /*62f0*/  HMMA.16816.F32 R148, R128.reuse, R144, R148 ;  /* 0x000000908094723c */ /* 0x040ff00000001894 */
[C---:B------:R-:W-:Y:S01]  /*6300*/  HMMA.16816.F32 R144, R128.reuse, R146, R32 ;  /* 0x000000928090723c */ /* 0x040fe20000001820 */
[----:B------:R-:W3:Y:S07]  /*6310*/  LDSM.16.MT88.4 R32, [R240+0x1000] ;  /* 0x00100000f020783b */ /* 0x000eee0000004200 */
[----:B------:R-:W-:Y:S01]  /*6320*/  HMMA.16816.F32 R156, R128, R152, R156 ;  /* 0x00000098809c723c */ /* 0x000fe2000000189c */
[----:B--2---:R-:W-:-:S07]  /*6330*/  FADD.FTZ R0, R22, R2 ;  /* 0x0000000216007221 */ /* 0x004fce0000010000 */
[----:B------:R-:W-:Y:S01]  /*6340*/  HMMA.16816.F32 R152, R128, R154, R136 ;  /* 0x0000009a8098723c */ /* 0x000fe20000001888 */
[----:B------:R-:W2:Y:S01]  /*6350*/  LDSM.16.MT88.4 R136, [R238+0x1000] ;  /* 0x00100000ee88783b */ /* 0x000ea20000004200 */
[----:B------:R-:W-:-:S04]  /*6360*/  FADD.FTZ R0, R20, R0 ;  /* 0x0000000014007221 */ /* 0x000fc80000010000 */
[----:B------:R-:W-:Y:S02]  /*6370*/  FADD.FTZ R0, R21, R0 ;  /* 0x0000000015007221 */ /* 0x000fe40000010000 */
[----:B-1----:R-:W-:Y:S02]  /*6380*/  HMMA.16816.F32 R16, R8, R12, RZ ;  /* 0x0000000c0810723c */ /* 0x002fe400000018ff */
[----:B------:R-:W-:-:S05]  /*6390*/  FADD.FTZ R0, R3, R0 ;  /* 0x0000000003007221 */ /* 0x000fca0000010000 */
[----:B------:R-:W-:Y:S01]  /*63a0*/  STL [R1+0xc], R0 ;  /* 0x00000c0001007387 */ /* 0x000fe20000100800 */
[----:B------:R-:W-:Y:S03]  /*63b0*/  HMMA.16816.F32 R12, R8, R14, RZ ;  /* 0x0000000e080c723c */ /* 0x000fe600000018ff */
[----:B------:R-:W4:Y:S04]  /*63c0*/  LDL R2, [R1+0x10] ;  /* 0x0000100001027983 */ /* 0x000f280000100800 */
[----:B------:R-:W1:Y:S01]  /*63d0*/  LDSM.16.MT88.4 R8, [R240+0x5000] ;  /* 0x00500000f008783b */ /* 0x000e620000004200 */
[C---:B---3--:R-:W-:Y:S03]  /*63e0*/  HMMA.16816.F32 R28, R128.reuse, R32, R40 ;  /* 0x00000020801c723c */ /* 0x048fe60000001828 */
[----:B------:R-:W3:Y:S05]  /*63f0*/  LDSM.16.MT88.4 R40, [R237+0x2800] ;  /* 0x00280000ed28783b */ /* 0x000eea0000004200 */
[C---:B------:R-:W-:Y:S08]  /*6400*/  HMMA.16816.F32 R32, R128.reuse, R34, R36 ;  /* 0x000000228020723c */ /* 0x040ff00000001824 */
[C---:B--2---:R-:W-:Y:S08]  /*6410*/  HMMA.16816.F32 R140, R128.reuse, R136, R140 ;  /* 0x00000088808c723c */ /* 0x044ff0000000188c */
[----:B------:R-:W-:Y:S08]  /*6420*/  HMMA.16816.F32 R136, R128, R138, R44 ;  /* 0x0000008a8088723c */ /* 0x000ff0000000182c */
[----:B-1----:R-:W-:Y:S08]  /*6430*/  HMMA.16816.F32 R16, R4, R8, R16 ;  /* 0x000000080410723c */ /* 0x002ff00000001810 */
[C---:B---3--:R-:W-:Y:S01]  /*6440*/  HMMA.16816.F32 R36, R128.reuse, R40, R48 ;  /* 0x000000288024723c */ /* 0x048fe20000001830 */
[----:B------:R-:W1:Y:S07]  /*6450*/  LDSM.16.MT88.4 R48, [R239+0x2800] ;  /* 0x00280000ef30783b */ /* 0x000e6e0000004200 */
[----:B------:R-:W-:Y:S01]  /*6460*/  HMMA.16816.F32 R40, R128, R42, R56 ;  /* 0x0000002a8028723c */ /* 0x000fe20000001838 */
[----:B------:R-:W2:Y:S07]  /*6470*/  LDSM.16.MT88.4 R56, [R238+0x2800] ;  /* 0x00280000ee38783b */ /* 0x000eae0000004200 */
[----:B------:R-:W-:Y:S01]  /*6480*/  HMMA.16816.F32 R12, R4, R10, R12 ;  /* 0x0000000a040c723c */ /* 0x000fe2000000180c */
[----:B------:R-:W-:Y:S07]  /*6490*/  LDSM.16.MT88.4 R4, [R240+0x5800] ;  /* 0x00580000f004783b */ /* 0x000fee0000004200 */
[C---:B-1----:R-:W-:Y:S01]  /*64a0*/  HMMA.16816.F32 R44, R128.reuse, R48, R80 ;  /* 0x00000030802c723c */ /* 0x042fe20000001850 */
[----:B------:R-:W1:Y:S07]  /*64b0*/  LDSM.16.MT88.4 R80, [R239+0x4000] ;  /* 0x00400000ef50783b */ /* 0x000e6e0000004200 */
[C---:B------:R-:W-:Y:S08]  /*64c0*/  HMMA.16816.F32 R48, R128.reuse, R50, R52 ;  /* 0x000000328030723c */ /* 0x040ff00000001834 */
[C---:B--2---:R-:W-:Y:S01]  /*64d0*/  HMMA.16816.F32 R52, R128.reuse, R56, R64 ;  /* 0x000000388034723c */ /* 0x044fe20000001840 */
[----:B------:R-:W-:Y:S07]  /*64e0*/  LDSM.16.MT88.4 R64, [R240+0x2800] ;  /* 0x00280000f040783b */ /* 0x000fee0000004200 */
[C---:B------:R-:W-:Y:S08]  /*64f0*/  HMMA.16816.F32 R56, R128.reuse, R58, R76 ;  /* 0x0000003a8038723c */ /* 0x040ff0000000184c */
[C---:B-1----:R-:W-:Y:S01]  /*6500*/  HMMA.16816.F32 R76, R128.reuse, R80, R88 ;  /* 0x00000050804c723c */ /* 0x042fe20000001858 */
[----:B------:R-:W1:Y:S07]  /*6510*/  LDSM.16.MT88.4 R88, [R238+0x4000] ;  /* 0x00400000ee58783b */ /* 0x000e6e0000004200 */
[C---:B------:R-:W-:Y:S01]  /*6520*/  HMMA.16816.F32 R80, R128.reuse, R82, R96 ;  /* 0x000000528050723c */ /* 0x040fe20000001860 */
[----:B------:R-:W2:Y:S07]  /*6530*/  LDSM.16.MT88.4 R96, [R240+0x4000] ;  /* 0x00400000f060783b */ /* 0x000eae0000004200 */
[C---:B-1----:R-:W-:Y:S08]  /*6540*/  HMMA.16816.F32 R84, R128.reuse, R88, R84 ;  /* 0x000000588054723c */ /* 0x042ff00000001854 */
[C---:B------:R-:W-:Y:S01]  /*6550*/  HMMA.16816.F32 R88, R128.reuse, R90, R104 ;  /* 0x0000005a8058723c */ /* 0x040fe20000001868 */
[----:B------:R-:W1:Y:S07]  /*6560*/  LDSM.16.MT88.4 R104, [R237+0x5800] ;  /* 0x00580000ed68783b */ /* 0x000e6e0000004200 */
[C---:B--2---:R-:W-:Y:S08]  /*6570*/  HMMA.16816.F32 R92, R128.reuse, R96, R92 ;  /* 0x00000060805c723c */ /* 0x044ff0000000185c */
[----:B------:R-:W-:Y:S01]  /*6580*/  HMMA.16816.F32 R96, R128, R98, R112 ;  /* 0x000000628060723c */ /* 0x000fe20000001870 */
[----:B------:R-:W2:Y:S01]  /*6590*/  LDSM.16.MT88.4 R112, [R239+0x5800] ;  /* 0x00580000ef70783b */ /* 0x000ea20000004200 */
[----:B------:R-:W-:-:S06]  /*65a0*/  IADD3 R0, R134, -0x2, RZ ;  /* 0xfffffffe86007810 */ /* 0x000fcc0007ffe0ff */
[C---:B-1----:R-:W-:Y:S08]  /*65b0*/  HMMA.16816.F32 R100, R128.reuse, R104, R100 ;  /* 0x000000688064723c */ /* 0x042ff00000001864 */
[C---:B------:R-:W-:Y:S01]  /*65c0*/  HMMA.16816.F32 R104, R128.reuse, R106, R120 ;  /* 0x0000006a8068723c */ /* 0x040fe20000001878 */
[----:B------:R-:W1:Y:S04]  /*65d0*/  LDSM.16.MT88.4 R120, [R238+0x5800] ;  /* 0x00580000ee78783b */ /* 0x000e680000004200 */
[----:B------:R3:W-:Y:S03]  /*65e0*/  STL [R1+0x4], R0 ;  /* 0x0000040001007387 */ /* 0x0007e60000100800 */
[C---:B------:R-:W-:Y:S08]  /*65f0*/  HMMA.16816.F32 R60, R128.reuse, R64, R60 ;  /* 0x00000040803c723c */ /* 0x040ff0000000183c */
[C---:B------:R-:W-:Y:S08]  /*6600*/  HMMA.16816.F32 R68, R128.reuse, R72, R68 ;  /* 0x000000488044723c */ /* 0x040ff00000001844 */
[C---:B--2---:R-:W-:Y:S08]  /*6610*/  HMMA.16816.F32 R108, R128.reuse, R112, R108 ;  /* 0x00000070806c723c */ /* 0x044ff0000000186c */
[C---:B------:R-:W-:Y:S08]  /*6620*/  HMMA.16816.F32 R64, R128.reuse, R66, R176 ;  /* 0x000000428040723c */ /* 0x040ff000000018b0 */
[C---:B-1----:R-:W-:Y:S08]  /*6630*/  HMMA.16816.F32 R116, R128.reuse, R120, R116 ;  /* 0x000000788074723c */ /* 0x042ff00000001874 */
[C---:B------:R-:W-:Y:S08]  /*6640*/  HMMA.16816.F32 R120, R128.reuse, R122, R124 ;  /* 0x0000007a8078723c */ /* 0x040ff0000000187c */
[----:B------:R-:W-:Y:S01]  /*6650*/  HMMA.16816.F32 R72, R128, R74, R172 ;  /* 0x0000004a8048723c */ /* 0x000fe200000018ac */
[----:B----4-:R-:W-:-:S07]  /*6660*/  ISETP.GE.AND P1, PT, R0, R2, PT ;  /* 0x000000020000720c */ /* 0x010fce0003f26270 */
[C---:B------:R-:W-:Y:S08]  /*6670*/  HMMA.16816.F32 R112, R128.reuse, R114, R168 ;  /* 0x000000728070723c */ /* 0x040ff000000018a8 */
[C---:B------:R-:W-:Y:S08]  /*6680*/  HMMA.16816.F32 R124, R128.reuse, R4, R16 ;  /* 0x00000004807c723c */ /* 0x040ff00000001810 */
[----:B------:R-:W-:Y:S01]  /*6690*/  HMMA.16816.F32 R128, R128, R6, R12 ;  /* 0x000000068080723c */ /* 0x000fe2000000180c */
[----:B------:R-:W-:Y:S07]  /*66a0*/  @!UPT UIADD3 URZ, URZ, URZ, URZ ;  /* 0x0000003f3f3ff290 */ /* 0x000fee000fffe03f */
[----:B---3--:R-:W-:Y:S11]  /*66b0*/  @!P1 BRA `(.L_x_43) ;  /* 0x000033c000009947 */ /* 0x008ff60003800000 */
.L_x_55:
[----:B------:R-:W2:Y:S01]  /*66c0*/  LDL R4, [R1] ;  /* 0x0000000001047983 */ /* 0x000ea20000100800 */
[----:B------:R-:W-:Y:S04]  /*66d0*/  DEPBAR.LE SB0, 0x0 ;  /* 0x000080000000791a */ /* 0x000fe80000000000 */
[----:B------:R-:W3:Y:S01]  /*66e0*/  LDL.64 R6, [R1+0x28] ;  /* 0x0000280001067983 */ /* 0x000ee20000100a00 */
[----:B------:R-:W-:Y:S01]  /*66f0*/  WARPSYNC 0xffffffff ;  /* 0xffffffff00007948 */ /* 0x000fe20003800000 */
[----:B------:R-:W-:Y:S02]  /*6700*/  IMAD.MOV.U32 R134, RZ, RZ, R133 ;  /* 0x000000ffff867224 */ /* 0x000fe400078e0085 */
[----:B------:R-:W4:Y:S04]  /*6710*/  LDL R5, [R1+0x38] ;  /* 0x0000380001057983 */ /* 0x000f280000100800 */
[----:B------:R-:W1:Y:S04]  /*6720*/  S2R R9, SR_TID.X ;  /* 0x0000000000097919 */ /* 0x000e680000002100 */
[----:B------:R-:W-:Y:S01]  /*6730*/  BAR.SYNC.DEFER_BLOCKING 0x0 ;  /* 0x0000000000007b1d */ /* 0x000fe20000010000 */
[----:B-1----:R-:W-:Y:S04]  /*6740*/  SHF.R.S32.HI R8, RZ, 0x1f, R9 ;  /* 0x0000001fff087819 */ /* 0x002fe80000011409 */
[----:B------:R-:W-:Y:S01]  /*6750*/  LEA.HI R8, R8, R9, RZ, 0x3 ;  /* 0x0000000908087211 */ /* 0x000fe200078f18ff */
[----:B------:R1:W1:Y:S03]  /*6760*/  LDSM.16.M88.4 R16, [R135+0x800] ;  /* 0x000800008710783b */ /* 0x0002660000000200 */
[----:B------:R-:W-:Y:S01]  /*6770*/  LOP3.LUT R8, R8, 0xfffffff8, RZ, 0xc0, !PT ;  /* 0xfffffff808087812 */ /* 0x000fe200078ec0ff */
[----:B------:R1:W1:Y:S04]  /*6780*/  LDSM.16.M88.4 R24, [R135+0x1000] ;  /* 0x001000008718783b */ /* 0x0002680000000200 */
[----:B------:R-:W-:Y:S05]  /*6790*/  IMAD.IADD R8, R9, 0x1, -R8 ;  /* 0x0000000109087824 */ /* 0x000fea00078e0a08 */
[----:B------:R-:W-:Y:S02]  /*67a0*/  LOP3.LUT P1, RZ, R8, 0x2, RZ, 0xc0, !PT ;  /* 0x0000000208ff7812 */ /* 0x000fe4000782c0ff */
[----:B------:R1:W1:Y:S01]  /*67b0*/  LDSM.16.M88.4 R8, [R135] ;  /* 0x000000008708783b */ /* 0x0002620000000200 */
[----:B--2---:R-:W-:Y:S01]  /*67c0*/  SHF.R.S32.HI R0, RZ, 0x1f, R4 ;  /* 0x0000001fff007819 */ /* 0x004fe20000011404 */
[----:B------:R-:W-:Y:S04]  /*67d0*/  IMAD.WIDE.U32 R2, R4, c[0x0][0x208], RZ ;  /* 0x0000820004027a25 */ /* 0x000fe800078e00ff */
[----:B------:R-:W-:Y:S04]  /*67e0*/  IMAD R0, R0, c[0x0][0x208], RZ ;  /* 0x0000820000007a24 */ /* 0x000fe800078e02ff */
[----:B------:R-:W-:Y:S01]  /*67f0*/  IMAD R0, R4, c[0x0][0x20c], R0 ;  /* 0x0000830004007a24 */ /* 0x000fe200078e0200 */
[----:B------:R-:W-:Y:S03]  /*6800*/  SHF.R.S32.HI R4, RZ, 0x1f, R252 ;  /* 0x0000001fff047819 */ /* 0x000fe600000114fc */
[----:B------:R-:W-:Y:S01]  /*6810*/  IMAD.IADD R3, R3, 0x1, R0 ;  /* 0x0000000103037824 */ /* 0x000fe200078e0200 */
[C---:B------:R-:W-:Y:S01]  /*6820*/  IADD3 R0, R135.reuse, 0x20, RZ ;  /* 0x0000002087007810 */ /* 0x040fe20007ffe0ff */
[----:B------:R-:W-:Y:S01]  /*6830*/  IMAD R4, R4, c[0x0][0x218], RZ ;  /* 0x0000860004047a24 */ /* 0x000fe200078e02ff */
[----:B------:R-:W-:Y:S01]  /*6840*/  @P1 IADD3 R0, R135, -0x20, RZ ;  /* 0xffffffe087001810 */ /* 0x000fe20007ffe0ff */
[----:B------:R-:W-:Y:S04]  /*6850*/  IMAD.WIDE.U32 R2, R252, c[0x0][0x218], R2 ;  /* 0x00008600fc027a25 */ /* 0x000fe800078e0002 */
[----:B------:R2:W1:Y:S01]  /*6860*/  LDSM.16.M88.4 R168, [R0] ;  /* 0x0000000000a8783b */ /* 0x0004620000000200 */
[----:B---3--:R-:W-:Y:S01]  /*6870*/  IADD3 R2, P2, R6, R2, RZ ;  /* 0x0000000206027210 */ /* 0x008fe20007f5e0ff */
[----:B------:R-:W-:Y:S02]  /*6880*/  IMAD R4, R252, c[0x0][0x21c], R4 ;  /* 0x00008700fc047a24 */ /* 0x000fe400078e0204 */
[----:B------:R2:W3:Y:S01]  /*6890*/  LDSM.16.M88.4 R172, [R0+0x800] ;  /* 0x0008000000ac783b */ /* 0x0004e20000000200 */
[C---:B------:R-:W-:Y:S02]  /*68a0*/  LEA R7, P1, R2.reuse, c[0x0][0x1f8], 0x1 ;  /* 0x00007e0002077a11 */ /* 0x040fe400078208ff */
[----:B----4-:R-:W-:Y:S01]  /*68b0*/  IADD3.X R3, R5, R3, R4, P2, !PT ;  /* 0x0000000305037210 */ /* 0x010fe200017fe404 */
[----:B------:R2:W4:Y:S01]  /*68c0*/  LDSM.16.M88.4 R176, [R0+0x1000] ;  /* 0x0010000000b0783b */ /* 0x0005220000000200 */
[----:B------:R-:W-:Y:S02]  /*68d0*/  IADD3 R5, R251, 0xc0, RZ ;  /* 0x000000c0fb057810 */ /* 0x000fe40007ffe0ff */
[----:B------:R-:W-:Y:S02]  /*68e0*/  LEA.HI.X R6, R2, c[0x0][0x1fc], R3, 0x1, P1 ;  /* 0x00007f0002067a11 */ /* 0x000fe400008f0c03 */
[----:B------:R-:W-:Y:S01]  /*68f0*/  ISETP.GE.AND P2, PT, R5, c[0x0][0x1d4], PT ;  /* 0x0000750005007a0c */ /* 0x000fe20003f46270 */
[----:B------:R-:W-:-:S10]  /*6900*/  BRA.DIV ~URZ, `(.L_x_44) ;  /* 0x000097127f007947 */ /* 0x000fd4000b800000 */
[----:B--2---:R2:W4:Y:S02]  /*6910*/  SHFL.IDX PT, R0, R6, RZ, 0x181f ;  /* 0x00181fff06007589 */ /* 0x00452400000e0000 */
.L_x_125:
[----:B------:R-:W-:Y:S01]  /*6920*/  SHF.R.S32.HI R3, RZ, 0x1f, R251 ;  /* 0x0000001fff037819 */ /* 0x000fe200000114fb */
[----:B------:R-:W5:Y:S01]  /*6930*/  SHFL.IDX PT, R2, R7, RZ, 0x181f ;  /* 0x00181fff07027589 */ /* 0x000f6200000e0000 */
[C---:B------:R-:W-:Y:S01]  /*6940*/  IADD3 R12, R251.reuse, 0x40, RZ ;  /* 0x00000040fb0c7810 */ /* 0x040fe20007ffe0ff */
[----:B------:R-:W-:Y:S01]  /*6950*/  BSSY B0, `(.L_x_45) ;  /* 0x0000037000007945 */ /* 0x000fe20003800000 */
[C---:B------:R-:W-:Y:S02]  /*6960*/  IADD3 R13, R251.reuse, 0x40, RZ ;  /* 0x00000040fb0d7810 */ /* 0x040fe40007ffe0ff */
[C---:B------:R-:W-:Y:S02]  /*6970*/  IADD3 R14, R251.reuse, 0xc0, RZ ;  /* 0x000000c0fb0e7810 */ /* 0x040fe40007ffe0ff */
[----:B------:R-:W-:Y:S02]  /*6980*/  SHF.R.S32.HI R13, RZ, 0x1f, R13 ;  /* 0x0000001fff0d7819 */ /* 0x000fe4000001140d */
[----:B------:R-:W-:Y:S02]  /*6990*/  SHF.R.S32.HI R14, RZ, 0x1f, R14 ;  /* 0x0000001fff0e7819 */ /* 0x000fe4000001140e */
[C---:B-----5:R-:W-:Y:S04]  /*69a0*/  LEA R4, P1, R251.reuse, R2, 0x1 ;  /* 0x00000002fb047211 */ /* 0x060fe800078208ff */
[C---:B----4-:R-:W-:Y:S02]  /*69b0*/  LEA.HI.X R5, R251.reuse, R0, R3, 0x1, P1 ;  /* 0x00000000fb057211 */ /* 0x050fe400008f0c03 */
[C---:B------:R-:W-:Y:S03]  /*69c0*/  IADD3 R3, R251.reuse, 0x80, RZ ;  /* 0x00000080fb037810 */ /* 0x040fe60007ffe0ff */
[----:B------:R-:W-:Y:S01]  /*69d0*/  @!PT LDS RZ, [RZ] ;  /* 0x00000000fffff984 */ /* 0x000fe20000000800 */
[----:B------:R-:W-:Y:S01]  /*69e0*/  @!PT LDS RZ, [RZ] ;  /* 0x00000000fffff984 */ /* 0x000fe20000000800 */
[----:B------:R4:W-:Y:S02]  /*69f0*/  LDGSTS.E.BYPASS.LTC128B.128 [R247+0x4080], [R4.64], !P6 ;  /* 0x0408000004f77fae */ /* 0x0009e4000f101d46 */
[C---:B----4-:R-:W-:Y:S04]  /*6a00*/  LEA R4, P1, R12.reuse, R2, 0x1 ;  /* 0x000000020c047211 */ /* 0x050fe800078208ff */
[----:B------:R-:W-:Y:S02]  /*6a10*/  LEA.HI.X R5, R12, R0, R13, 0x1, P1 ;  /* 0x000000000c057211 */ /* 0x000fe400008f0c0d */
[C---:B------:R-:W-:Y:S02]  /*6a20*/  IADD3 R13, R251.reuse, 0xc0, RZ ;  /* 0x000000c0fb0d7810 */ /* 0x040fe40007ffe0ff */
[----:B------:R-:W-:Y:S01]  /*6a30*/  IADD3 R12, R251, 0x80, RZ ;  /* 0x00000080fb0c7810 */ /* 0x000fe20007ffe0ff */
[----:B------:R4:W-:Y:S03]  /*6a40*/  LDGSTS.E.BYPASS.LTC128B.128 [R247+0x5880], [R4.64], !P5 ;  /* 0x0588000004f77fae */ /* 0x0009e6000e901d46 */
[----:B------:R-:W-:Y:S02]  /*6a50*/  SHF.R.S32.HI R12, RZ, 0x1f, R12 ;  /* 0x0000001fff0c7819 */ /* 0x000fe4000001140c */
[C---:B----4-:R-:W-:Y:S04]  /*6a60*/  LEA R4, P1, R3.reuse, R2, 0x1 ;  /* 0x0000000203047211 */ /* 0x050fe800078208ff */
[----:B------:R-:W-:Y:S02]  /*6a70*/  LEA.HI.X R5, R3, R0, R12, 0x1, P1 ;  /* 0x0000000003057211 */ /* 0x000fe400008f0c0c */
[----:B------:R-:W4:Y:S01]  /*6a80*/  S2R R12, SR_TID.X ;  /* 0x00000000000c7919 */ /* 0x000f220000002100 */
[C---:B------:R-:W-:Y:S03]  /*6a90*/  LEA R2, P1, R13.reuse, R2, 0x1 ;  /* 0x000000020d027211 */ /* 0x040fe600078208ff */
[----:B------:R2:W-:Y:S01]  /*6aa0*/  LDGSTS.E.BYPASS.LTC128B.128 [R247+0x7080], [R4.64], !P4 ;  /* 0x0708000004f77fae */ /* 0x0005e2000e101d46 */
[----:B------:R-:W-:Y:S05]  /*6ab0*/  LEA.HI.X R3, R13, R0, R14, 0x1, P1 ;  /* 0x000000000d037211 */ /* 0x000fea00008f0c0e */
[----:B------:R2:W-:Y:S01]  /*6ac0*/  LDGSTS.E.BYPASS.LTC128B.128 [R247+0x8880], [R2.64], !P2 ;  /* 0x0888000002f77fae */ /* 0x0005e2000d101d46 */
[----:B----4-:R-:W-:Y:S11]  /*6ad0*/  ISETP.GT.AND P1, PT, R12, 0x7f, PT ;  /* 0x0000007f0c00780c */ /* 0x010ff60003f24270 */
[----:B------:R-:W-:Y:S02]  /*6ae0*/  @!UPT UIADD3 URZ, URZ, URZ, URZ ;  /* 0x0000003f3f3ff290 */ /* 0x000fe4000fffe03f */
[----:B------:R-:W-:-:S05]  /*6af0*/  @P1 BRA `(.L_x_46) ;  /* 0x000001c000001947 */ /* 0x000fca0003800000 */
[----:B--2---:R-:W-:-:S05]  /*6b00*/  BRA.DIV ~URZ, `(.L_x_47) ;  /* 0x000095727f007947 */ /* 0x004fca000b800000 */
[----:B------:R2:W4:Y:S04]  /*6b10*/  SHFL.IDX PT, R4, R6, 0x1, 0x181f ;  /* 0x00381f0006047f89 */ /* 0x00052800000e0000 */
[----:B------:R2:W3:Y:S02]  /*6b20*/  SHFL.IDX PT, R0, R7, 0x1, 0x181f ;  /* 0x00381f0007007f89 */ /* 0x0004e400000e0000 */
.L_x_126:
[----:B--2---:R-:W-:Y:S02]  /*6b30*/  SHF.R.S32.HI R6, RZ, 0x1f, R251 ;  /* 0x0000001fff067819 */ /* 0x004fe400000114fb */
[C---:B---3--:R-:W-:Y:S02]  /*6b40*/  LEA R2, P1, R251.reuse, R0, 0x1 ;  /* 0x00000000fb027211 */ /* 0x048fe400078208ff */
[C---:B------:R-:W-:Y:S02]  /*6b50*/  IADD3 R5, R251.reuse, 0x40, RZ ;  /* 0x00000040fb057810 */ /* 0x040fe40007ffe0ff */
[C---:B----4-:R-:W-:Y:S02]  /*6b60*/  LEA.HI.X R3, R251.reuse, R4, R6, 0x1, P1 ;  /* 0x00000004fb037211 */ /* 0x050fe400008f0c06 */
[C---:B------:R-:W-:Y:S02]  /*6b70*/  IADD3 R6, R251.reuse, 0x40, RZ ;  /* 0x00000040fb067810 */ /* 0x040fe40007ffe0ff */
[C---:B------:R-:W-:Y:S01]  /*6b80*/  IADD3 R13, R251.reuse, 0x80, RZ ;  /* 0x00000080fb0d7810 */ /* 0x040fe20007ffe0ff */
[----:B------:R-:W-:Y:S01]  /*6b90*/  @!PT LDS RZ, [RZ] ;  /* 0x00000000fffff984 */ /* 0x000fe20000000800 */
[----:B------:R-:W-:Y:S01]  /*6ba0*/  @!PT LDS RZ, [RZ] ;  /* 0x00000000fffff984 */ /* 0x000fe20000000800 */
[----:B------:R-:W-:Y:S01]  /*6bb0*/  @!PT LDS RZ, [RZ] ;  /* 0x00000000fffff984 */ /* 0x000fe20000000800 */
[----:B------:R2:W-:Y:S01]  /*6bc0*/  LDGSTS.E.BYPASS.LTC128B.128 [R247+0x5080], [R2.64], !P6 ;  /* 0x0508000002f77fae */ /* 0x0005e2000f101d46 */
[----:B------:R-:W-:Y:S02]  /*6bd0*/  SHF.R.S32.HI R6, RZ, 0x1f, R6 ;  /* 0x0000001fff067819 */ /* 0x000fe40000011406 */
[C---:B------:R-:W-:Y:S02]  /*6be0*/  IADD3 R14, R251.reuse, 0x80, RZ ;  /* 0x00000080fb0e7810 */ /* 0x040fe40007ffe0ff */
[----:B------:R-:W-:Y:S02]  /*6bf0*/  IADD3 R12, R251, 0xc0, RZ ;  /* 0x000000c0fb0c7810 */ /* 0x000fe40007ffe0ff */
[----:B------:R-:W-:Y:S02]  /*6c00*/  SHF.R.S32.HI R14, RZ, 0x1f, R14 ;  /* 0x0000001fff0e7819 */ /* 0x000fe4000001140e */
[----:B------:R-:W-:Y:S02]  /*6c10*/  SHF.R.S32.HI R12, RZ, 0x1f, R12 ;  /* 0x0000001fff0c7819 */ /* 0x000fe4000001140c */
[C---:B--2---:R-:W-:Y:S04]  /*6c20*/  LEA R2, P1, R5.reuse, R0, 0x1 ;  /* 0x0000000005027211 */ /* 0x044fe800078208ff */
[----:B------:R-:W-:Y:S02]  /*6c30*/  LEA.HI.X R3, R5, R4, R6, 0x1, P1 ;  /* 0x0000000405037211 */ /* 0x000fe400008f0c06 */
[----:B------:R-:W-:Y:S02]  /*6c40*/  LEA R6, P1, R13, R0, 0x1 ;  /* 0x000000000d067211 */ /* 0x000fe400078208ff */
[----:B------:R-:W-:Y:S01]  /*6c50*/  IADD3 R5, R251, 0xc0, RZ ;  /* 0x000000c0fb057810 */ /* 0x000fe20007ffe0ff */
[----:B------:R2:W-:Y:S01]  /*6c60*/  LDGSTS.E.BYPASS.LTC128B.128 [R247+0x6880], [R2.64], !P5 ;  /* 0x0688000002f77fae */ /* 0x0005e2000e901d46 */
[----:B------:R-:W-:Y:S05]  /*6c70*/  LEA.HI.X R7, R13, R4, R14, 0x1, P1 ;  /* 0x000000040d077211 */ /* 0x000fea00008f0c0e */
[----:B------:R3:W-:Y:S01]  /*6c80*/  LDGSTS.E.BYPASS.LTC128B.128 [R247+0x8080], [R6.64], !P4 ;  /* 0x0808000006f77fae */ /* 0x0007e2000e101d46 */
[C---:B--2---:R-:W-:Y:S04]  /*6c90*/  LEA R2, P1, R5.reuse, R0, 0x1 ;  /* 0x0000000005027211 */ /* 0x044fe800078208ff */
[----:B------:R-:W-:Y:S05]  /*6ca0*/  LEA.HI.X R3, R5, R4, R12, 0x1, P1 ;  /* 0x0000000405037211 */ /* 0x000fea00008f0c0c */
[----:B------:R3:W-:Y:S04]  /*6cb0*/  LDGSTS.E.BYPASS.LTC128B.128 [R247+0x9880], [R2.64], !P2 ;  /* 0x0988000002f77fae */ /* 0x0007e8000d101d46 */
.L_x_46:
[----:B--2---:R-:W-:Y:S05]  /*6cc0*/  BSYNC B0 ;  /* 0x0000000000007941 */ /* 0x004fea0003800000 */
.L_x_45:
[----:B---3--:R-:W2:Y:S08]  /*6cd0*/  S2R R2, SR_TID.X ;  /* 0x0000000000027919 */ /* 0x008eb00000002100 */
[----:B------:R-:W0:Y:S01]  /*6ce0*/  LDGDEPBAR ;  /* 0x00000000000079af */ /* 0x000e220000000000 */
[----:B------:R-:W-:Y:S01]  /*6cf0*/  WARPSYNC 0xffffffff ;  /* 0xffffffff00007948 */ /* 0x000fe20003800000 */
[C---:B-1----:R-:W-:Y:S01]  /*6d00*/  HMMA.16816.F32 R4, R160.reuse, R8, RZ ;  /* 0x00000008a004723c */ /* 0x042fe200000018ff */
[----:B------:R-:W-:Y:S07]  /*6d10*/  BSSY B0, `(.L_x_48) ;  /* 0x000012f000007945 */ /* 0x000fee0003800000 */
[C---:B------:R-:W-:Y:S08]  /*6d20*/  HMMA.16816.F32 R8, R160.reuse, R10, RZ ;  /* 0x0000000aa008723c */ /* 0x040ff000000018ff */
[C---:B------:R-:W-:Y:S08]  /*6d30*/  HMMA.16816.F32 R12, R160.reuse, R16, RZ ;  /* 0x00000010a00c723c */ /* 0x040ff000000018ff */
[C---:B------:R-:W-:Y:S01]  /*6d40*/  HMMA.16816.F32 R16, R160.reuse, R18, RZ ;  /* 0x00000012a010723c */ /* 0x040fe200000018ff */
[----:B--2---:R-:W-:Y:S04]  /*6d50*/  SHF.R.S32.HI R0, RZ, 0x1f, R2 ;  /* 0x0000001fff007819 */ /* 0x004fe80000011402 */
[-C--:B------:R-:W-:Y:S03]  /*6d60*/  LEA.HI R0, R0, R2.reuse, RZ, 0x3 ;  /* 0x0000000200007211 */ /* 0x080fe600078f18ff */
[C---:B------:R-:W-:Y:S01]  /*6d70*/  HMMA.16816.F32 R20, R160.reuse, R24, RZ ;  /* 0x00000018a014723c */ /* 0x040fe200000018ff */
[----:B------:R-:W-:Y:S04]  /*6d80*/  LOP3.LUT R0, R0, 0xfffffff8, RZ, 0xc0, !PT ;  /* 0xfffffff800007812 */ /* 0x000fe800078ec0ff */
[----:B------:R-:W-:Y:S03]  /*6d90*/  IADD3 R0, -R0, R2, RZ ;  /* 0x0000000200007210 */ /* 0x000fe60007ffe1ff */
[----:B------:R-:W-:Y:S01]  /*6da0*/  HMMA.16816.F32 R24, R160, R26, RZ ;  /* 0x0000001aa018723c */ /* 0x000fe200000018ff */
[----:B------:R-:W-:Y:S03]  /*6db0*/  LOP3.LUT P1, RZ, R0, 0x4, RZ, 0xc0, !PT ;  /* 0x0000000400ff7812 */ /* 0x000fe6000782c0ff */
[C---:B------:R-:W-:Y:S04]  /*6dc0*/  IADD3 R0, R135.reuse, 0x40, RZ ;  /* 0x0000004087007810 */ /* 0x040fe80007ffe0ff */
[C---:B------:R-:W-:Y:S06]  /*6dd0*/  HMMA.16816.F32 R4, R164.reuse, R168, R4 ;  /* 0x000000a8a404723c */ /* 0x040fec0000001804 */
[----:B------:R-:W-:Y:S02]  /*6de0*/  @P1 IADD3 R0, R135, -0x40, RZ ;  /* 0xffffffc087001810 */ /* 0x000fe40007ffe0ff */
[C---:B------:R-:W-:Y:S03]  /*6df0*/  HMMA.16816.F32 R8, R164.reuse, R170, R8 ;  /* 0x000000aaa408723c */ /* 0x040fe60000001808 */
[----:B------:R-:W1:Y:S05]  /*6e00*/  LDSM.16.M88.4 R168, [R0] ;  /* 0x0000000000a8783b */ /* 0x000e6a0000000200 */
[C---:B------:R-:W-:Y:S08]  /*6e10*/  HMMA.16816.F32 R12, R164.reuse, R172, R12 ;  /* 0x000000aca40c723c */ /* 0x040ff0000000180c */
[C---:B------:R-:W-:Y:S01]  /*6e20*/  HMMA.16816.F32 R16, R164.reuse, R174, R16 ;  /* 0x000000aea410723c */ /* 0x040fe20000001810 */
[----:B------:R-:W2:Y:S07]  /*6e30*/  LDSM.16.M88.4 R172, [R0+0x800] ;  /* 0x0008000000ac783b */ /* 0x000eae0000000200 */
[C---:B------:R-:W-:Y:S08]  /*6e40*/  HMMA.16816.F32 R20, R164.reuse, R176, R20 ;  /* 0x000000b0a414723c */ /* 0x040ff00000001814 */
[----:B------:R-:W-:Y:S01]  /*6e50*/  HMMA.16816.F32 R24, R164, R178, R24 ;  /* 0x000000b2a418723c */ /* 0x000fe20000001818 */
[----:B------:R-:W-:Y:S07]  /*6e60*/  LDSM.16.M88.4 R176, [R236+0x4800] ;  /* 0x00480000ecb0783b */ /* 0x000fee0000000200 */
[C---:B-1----:R-:W-:Y:S08]  /*6e70*/  HMMA.16816.F32 R4, R180.reuse, R168, R4 ;  /* 0x000000a8b404723c */ /* 0x042ff00000001804 */
[C---:B------:R-:W-:Y:S01]  /*6e80*/  HMMA.16816.F32 R8, R180.reuse, R170, R8 ;  /* 0x000000aab408723c */ /* 0x040fe20000001808 */
[----:B------:R-:W1:Y:S07]  /*6e90*/  LDSM.16.M88.4 R168, [R0+0x1000] ;  /* 0x0010000000a8783b */ /* 0x000e6e0000000200 */
[C---:B--2---:R-:W-:Y:S08]  /*6ea0*/  HMMA.16816.F32 R12, R180.reuse, R172, R12 ;  /* 0x000000acb40c723c */ /* 0x044ff0000000180c */
[C---:B------:R-:W-:Y:S01]  /*6eb0*/  HMMA.16816.F32 R16, R180.reuse, R174, R16 ;  /* 0x000000aeb410723c */ /* 0x040fe20000001810 */
[----:B------:R-:W2:Y:S07]  /*6ec0*/  LDSM.16.M88.4 R172, [R236] ;  /* 0x00000000ecac783b */ /* 0x000eae0000000200 */
[C---:B-1----:R-:W-:Y:S08]  /*6ed0*/  HMMA.16816.F32 R20, R180.reuse, R168, R20 ;  /* 0x000000a8b414723c */ /* 0x042ff00000001814 */
[----:B------:R-:W-:Y:S01]  /*6ee0*/  HMMA.16816.F32 R24, R180, R170, R24 ;  /* 0x000000aab418723c */ /* 0x000fe20000001818 */
[----:B------:R-:W1:Y:S07]  /*6ef0*/  LDSM.16.M88.4 R168, [R236+0x800] ;  /* 0x00080000eca8783b */ /* 0x000e6e0000000200 */
[C---:B--2---:R-:W-:Y:S08]  /*6f00*/  HMMA.16816.F32 R4, R184.reuse, R172, R4 ;  /* 0x000000acb804723c */ /* 0x044ff00000001804 */
[C---:B------:R-:W-:Y:S01]  /*6f10*/  HMMA.16816.F32 R8, R184.reuse, R174, R8 ;  /* 0x000000aeb808723c */ /* 0x040fe20000001808 */
[----:B------:R-:W2:Y:S07]  /*6f20*/  LDSM.16.M88.4 R172, [R236+0x1000] ;  /* 0x00100000ecac783b */ /* 0x000eae0000000200 */
[C---:B-1----:R-:W-:Y:S08]  /*6f30*/  HMMA.16816.F32 R12, R184.reuse, R168, R12 ;  /* 0x000000a8b80c723c */ /* 0x042ff0000000180c */
[C---:B------:R-:W-:Y:S01]  /*6f40*/  HMMA.16816.F32 R16, R184.reuse, R170, R16 ;  /* 0x000000aab810723c */ /* 0x040fe20000001810 */
[----:B------:R-:W1:Y:S07]  /*6f50*/  LDSM.16.M88.4 R168, [R135+0x1800] ;  /* 0x0018000087a8783b */ /* 0x000e6e0000000200 */
[C---:B--2---:R-:W-:Y:S08]  /*6f60*/  HMMA.16816.F32 R20, R184.reuse, R172, R20 ;  /* 0x000000acb814723c */ /* 0x044ff00000001814 */
[----:B------:R-:W-:Y:S01]  /*6f70*/  HMMA.16816.F32 R24, R184, R174, R24 ;  /* 0x000000aeb818723c */ /* 0x000fe20000001818 */
[----:B------:R-:W2:Y:S07]  /*6f80*/  LDSM.16.M88.4 R172, [R135+0x2000] ;  /* 0x0020000087ac783b */ /* 0x000eae0000000200 */
[C---:B-1----:R-:W-:Y:S08]  /*6f90*/  HMMA.16816.F32 R4, R188.reuse, R168, R4 ;  /* 0x000000a8bc04723c */ /* 0x042ff00000001804 */
[C---:B------:R-:W-:Y:S01]  /*6fa0*/  HMMA.16816.F32 R8, R188.reuse, R170, R8 ;  /* 0x000000aabc08723c */ /* 0x040fe20000001808 */
[----:B------:R-:W1:Y:S07]  /*6fb0*/  LDSM.16.M88.4 R168, [R135+0x2800] ;  /* 0x0028000087a8783b */ /* 0x000e6e0000000200 */
[C---:B--2---:R-:W-:Y:S08]  /*6fc0*/  HMMA.16816.F32 R12, R188.reuse, R172, R12 ;  /* 0x000000acbc0c723c */ /* 0x044ff0000000180c */
[C---:B------:R-:W-:Y:S01]  /*6fd0*/  HMMA.16816.F32 R16, R188.reuse, R174, R16 ;  /* 0x000000aebc10723c */ /* 0x040fe20000001810 */
[----:B------:R-:W2:Y:S07]  /*6fe0*/  LDSM.16.M88.4 R172, [R241+0x1800] ;  /* 0x00180000f1ac783b */ /* 0x000eae0000000200 */
        /* <DEDUP_REMOVED lines=88> */
[C---:B------:R-:W-:Y:S08]  /*7570*/  HMMA.16816.F32 R16, R228.reuse, R174, R16 ;  /* 0x000000aee410723c */ /* 0x040ff00000001810 */
[C---:B-1----:R-:W-:Y:S08]  /*7580*/  HMMA.16816.F32 R20, R228.reuse, R168, R20 ;  /* 0x000000a8e414723c */ /* 0x042ff00000001814 */
[----:B------:R-:W-:Y:S01]  /*7590*/  HMMA.16816.F32 R24, R228, R170, R24 ;  /* 0x000000aae418723c */ /* 0x000fe20000001818 */
[----:B------:R-:W1:Y:S07]  /*75a0*/  LDSM.16.M88.4 R168, [R236+0x5000] ;  /* 0x00500000eca8783b */ /* 0x000e6e0000000200 */
[C---:B------:R-:W-:Y:S08]  /*75b0*/  HMMA.16816.F32 R4, R232.reuse, R176, R4 ;  /* 0x000000b0e804723c */ /* 0x040ff00000001804 */
[C---:B------:R-:W-:Y:S11]  /*75c0*/  HMMA.16816.F32 R8, R232.reuse, R178, R8 ;  /* 0x000000b2e808723c */ /* 0x040ff60000001808 */
[----:B------:R-:W-:Y:S05]  /*75d0*/  @!UPT UIADD3 URZ, URZ, URZ, URZ ;  /* 0x0000003f3f3ff290 */ /* 0x000fea000fffe03f */
[----:B------:R-:W-:Y:S02]  /*75e0*/  FMUL.FTZ R0, R5, c[0x0][0x320] ;  /* 0x0000c80005007a20 */ /* 0x000fe40000410000 */
[----:B------:R-:W-:Y:S02]  /*75f0*/  FMUL.FTZ R2, R4, c[0x0][0x320] ;  /* 0x0000c80004027a20 */ /* 0x000fe40000410000 */
[----:B------:R2:W3:Y:S04]  /*7600*/  MUFU.TANH R248, R0 ;  /* 0x0000000000f87308 */ /* 0x0004e80000002400 */
[----:B------:R-:W-:Y:S01]  /*7610*/  FMUL.FTZ R3, R11, c[0x0][0x320] ;  /* 0x0000c8000b037a20 */ /* 0x000fe20000410000 */
[C---:B-1----:R-:W-:Y:S03]  /*7620*/  HMMA.16816.F32 R12, R232.reuse, R168, R12 ;  /* 0x000000a8e80c723c */ /* 0x042fe6000000180c */
[----:B------:R-:W-:Y:S02]  /*7630*/  FMUL.FTZ R10, R10, c[0x0][0x320] ;  /* 0x0000c8000a0a7a20 */ /* 0x000fe40000410000 */
[----:B------:R1:W4:Y:S03]  /*7640*/  MUFU.TANH R249, R2 ;  /* 0x0000000200f97308 */ /* 0x0003260000002400 */
[C---:B------:R-:W-:Y:S07]  /*7650*/  HMMA.16816.F32 R16, R232.reuse, R170, R16 ;  /* 0x000000aae810723c */ /* 0x040fee0000001810 */
[----:B------:R-:W3:Y:S01]  /*7660*/  MUFU.TANH R178, R10 ;  /* 0x0000000a00b27308 */ /* 0x000ee20000002400 */
[----:B--2---:R-:W-:Y:S09]  /*7670*/  FMUL.FTZ R0, R6, c[0x0][0x320] ;  /* 0x0000c80006007a20 */ /* 0x004ff20000410000 */
[----:B------:R2:W2:Y:S01]  /*7680*/  MUFU.TANH R179, R0 ;  /* 0x0000000000b37308 */ /* 0x0004a20000002400 */
[----:B-1----:R-:W-:Y:S09]  /*7690*/  FMUL.FTZ R2, R13, c[0x0][0x320] ;  /* 0x0000c8000d027a20 */ /* 0x002ff20000410000 */
[----:B------:R-:W1:Y:S10]  /*76a0*/  MUFU.TANH R176, R3 ;  /* 0x0000000300b07308 */ /* 0x000e740000002400 */
[----:B------:R-:W1:Y:S01]  /*76b0*/  MUFU.TANH R171, R2 ;  /* 0x0000000200ab7308 */ /* 0x000e620000002400 */
[----:B--2---:R-:W-:Y:S02]  /*76c0*/  FMUL.FTZ R0, R7, c[0x0][0x320] ;  /* 0x0000c80007007a20 */ /* 0x004fe40000410000 */
[----:B------:R-:W2:Y:S01]  /*76d0*/  LDSM.16.M88.4 R4, [R236+0x5800] ;  /* 0x00580000ec04783b */ /* 0x000ea20000000200 */
[----:B------:R-:W-:Y:S06]  /*76e0*/  DEPBAR.LE SB0, 0x0 ;  /* 0x000080000000791a */ /* 0x000fec0000000000 */
[----:B------:R5:W1:Y:S01]  /*76f0*/  MUFU.TANH R250, R0 ;  /* 0x0000000000fa7308 */ /* 0x000a620000002400 */
[----:B------:R-:W-:Y:S01]  /*7700*/  BAR.SYNC.DEFER_BLOCKING 0x0 ;  /* 0x0000000000007b1d */ /* 0x000fe20000010000 */
[----:B-----5:R-:W-:Y:S08]  /*7710*/  FMUL.FTZ R0, R8, c[0x0][0x320] ;  /* 0x0000c80008007a20 */ /* 0x020ff00000410000 */
[----:B------:R5:W1:Y:S01]  /*7720*/  MUFU.TANH R177, R0 ;  /* 0x0000000000b17308 */ /* 0x000a620000002400 */
[----:B------:R-:W3:Y:S01]  /*7730*/  LDL R8, [R1+0x4] ;  /* 0x0000040001087983 */ /* 0x000ee20000100800 */
[C---:B--2---:R-:W-:Y:S08]  /*7740*/  HMMA.16816.F32 R20, R232.reuse, R4, R20 ;  /* 0x00000004e814723c */ /* 0x044ff00000001814 */
[----:B------:R-:W-:Y:S04]  /*7750*/  HMMA.16816.F32 R24, R232, R6, R24 ;  /* 0x00000006e818723c */ /* 0x000fe80000001818 */
[----:B-----5:R-:W-:Y:S02]  /*7760*/  FMUL.FTZ R0, R9, c[0x0][0x320] ;  /* 0x0000c80009007a20 */ /* 0x020fe40000410000 */
[----:B------:R-:W3:Y:S02]  /*7770*/  LDL R9, [R1+0x10] ;  /* 0x0000100001097983 */ /* 0x000ee40000100800 */
[----:B------:R2:W1:Y:S04]  /*7780*/  MUFU.TANH R175, R0 ;  /* 0x0000000000af7308 */ /* 0x0004680000002400 */
[----:B--2---:R-:W-:Y:S06]  /*7790*/  FMUL.FTZ R0, R12, c[0x0][0x320] ;  /* 0x0000c8000c007a20 */ /* 0x004fec0000410000 */
[----:B------:R2:W1:Y:S02]  /*77a0*/  MUFU.TANH R172, R0 ;  /* 0x0000000000ac7308 */ /* 0x0004640000002400 */
[----:B--2---:R-:W-:Y:S08]  /*77b0*/  FMUL.FTZ R0, R14, c[0x0][0x320] ;  /* 0x0000c8000e007a20 */ /* 0x004ff00000410000 */
        /* <DEDUP_REMOVED lines=16> */
[----:B------:R2:W1:Y:S01]  /*78c0*/  MUFU.TANH R17, R0 ;  /* 0x0000000000117308 */ /* 0x0004620000002400 */
[----:B---3--:R-:W-:Y:S01]  /*78d0*/  ISETP.GT.AND P1, PT, R8, R9, PT ;  /* 0x000000090800720c */ /* 0x008fe20003f24270 */
[----:B--2---:R-:W-:Y:S08]  /*78e0*/  FMUL.FTZ R0, R23, c[0x0][0x320] ;  /* 0x0000c80017007a20 */ /* 0x004ff00000410000 */
[----:B------:R2:W3:Y:S02]  /*78f0*/  MUFU.TANH R16, R0 ;  /* 0x0000000000107308 */ /* 0x0004e40000002400 */
        /* <DEDUP_REMOVED lines=8> */
[----:B------:R-:W-:-:S05]  /*7980*/  @!P1 BRA `(.L_x_49) ;  /* 0x0000067000009947 */ /* 0x000fca0003800000 */
[----:B---34-:R-:W3:Y:S01]  /*7990*/  LDL R9, [R1+0x14] ;  /* 0x0000140001097983 */ /* 0x018ee20000100800 */
[----:B--2---:R-:W-:Y:S02]  /*79a0*/  IMAD.MOV.U32 R0, RZ, RZ, 0x1 ;  /* 0x00000001ff007424 */ /* 0x004fe400078e00ff */
[----:B------:R-:W-:Y:S01]  /*79b0*/  IMAD.MOV.U32 R252, RZ, RZ, RZ ;  /* 0x000000fffffc7224 */ /* 0x000fe200078e00ff */
[----:B------:R-:W2:Y:S02]  /*79c0*/  LDL.64 R20, [R1+0x20] ;  /* 0x0000200001147983 */ /* 0x000ea40000100a00 */
[----:B------:R-:W-:Y:S02]  /*79d0*/  ISETP.NE.AND P1, PT, R0, c[0x0][0x2b8], PT ;  /* 0x0000ae0000007a0c */ /* 0x000fe40003f25270 */
[----:B------:R-:W4:Y:S04]  /*79e0*/  LDL R19, [R1+0x34] ;  /* 0x0000340001137983 */ /* 0x000f280000100800 */
[----:B------:R-:W5:Y:S04]  /*79f0*/  S2R R2, SR_TID.X ;  /* 0x0000000000027919 */ /* 0x000f680000002100 */
[----:B------:R-:W2:Y:S01]  /*7a00*/  LDL R6, [R1+0x30] ;  /* 0x0000300001067983 */ /* 0x000ea20000100800 */
[--C-:B-----5:R-:W-:Y:S02]  /*7a10*/  SHF.R.S32.HI R3, RZ, 0x1f, R2.reuse ;  /* 0x0000001fff037819 */ /* 0x120fe40000011402 */
[----:B------:R-:W-:Y:S02]  /*7a20*/  SHF.R.S32.HI R5, RZ, 0x1f, R2 ;  /* 0x0000001fff057819 */ /* 0x000fe40000011402 */
[-C--:B------:R-:W-:Y:S02]  /*7a30*/  LEA.HI R3, R3, R2.reuse, RZ, 0x3 ;  /* 0x0000000203037211 */ /* 0x080fe400078f18ff */
[----:B------:R-:W-:Y:S02]  /*7a40*/  LEA.HI R5, R5, R2, RZ, 0x3 ;  /* 0x0000000205057211 */ /* 0x000fe400078f18ff */
[----:B------:R-:W-:Y:S02]  /*7a50*/  LOP3.LUT R3, R3, 0xfffffff8, RZ, 0xc0, !PT ;  /* 0xfffffff803037812 */ /* 0x000fe400078ec0ff */
[----:B------:R-:W-:Y:S03]  /*7a60*/  SHF.R.S32.HI R5, RZ, 0x3, R5 ;  /* 0x00000003ff057819 */ /* 0x000fe60000011405 */
[----:B------:R-:W-:Y:S04]  /*7a70*/  IMAD.IADD R3, R2, 0x1, -R3 ;  /* 0x0000000102037824 */ /* 0x000fe800078e0a03 */
[----:B------:R-:W-:Y:S01]  /*7a80*/  IMAD R0, R3, 0x20, R5 ;  /* 0x0000002003007824 */ /* 0x000fe200078e0205 */
[----:B------:R-:W-:Y:S01]  /*7a90*/  IADD3 R5, -R5, 0x30, RZ ;  /* 0x0000003005057810 */ /* 0x000fe20007ffe1ff */
[----:B---3--:R-:W-:Y:S02]  /*7aa0*/  IMAD R2, R8, 0x30, R9 ;  /* 0x0000003008027824 */ /* 0x008fe400078e0209 */
[----:B------:R-:W3:Y:S03]  /*7ab0*/  LDL.64 R8, [R1+0x18] ;  /* 0x0000180001087983 */ /* 0x000ee60000100a00 */
[----:B------:R-:W-:Y:S05]  /*7ac0*/  IADD3 R2, R2, -0x30, R0 ;  /* 0xffffffd002027810 */ /* 0x000fea0007ffe000 */
[----:B------:R-:W-:Y:S04]  /*7ad0*/  @P1 IMAD.HI.U32 R3, R2, c[0x0][0x2bc], RZ ;  /* 0x0000af0002031a27 */ /* 0x000fe800078e00ff */
[----:B------:R-:W-:Y:S01]  /*7ae0*/  IMAD.MOV.U32 R0, RZ, RZ, R2 ;  /* 0x000000ffff007224 */ /* 0x000fe200078e0002 */
[----:B------:R-:W-:Y:S04]  /*7af0*/  @P1 SHF.R.U32.HI R0, RZ, c[0x0][0x2c0], R3 ;  /* 0x0000b000ff001a19 */ /* 0x000fe80000011603 */
[C---:B--2---:R-:W-:Y:S01]  /*7b00*/  @!P0 IADD3 R3, P1, R0.reuse, R20, RZ ;  /* 0x0000001400038210 */ /* 0x044fe20007f3e0ff */
[----:B------:R-:W-:Y:S03]  /*7b10*/  IMAD.MOV R4, RZ, RZ, -R0 ;  /* 0x000000ffff047224 */ /* 0x000fe600078e0a00 */
[----:B----4-:R-:W-:Y:S01]  /*7b20*/  @!P0 LEA.HI.X.SX32 R0, R0, R19, 0x1, P1 ;  /* 0x0000001300008211 */ /* 0x010fe200008f0eff */
[----:B------:R-:W-:Y:S01]  /*7b30*/  IMAD R4, R4, c[0x0][0x2b8], R2 ;  /* 0x0000ae0004047a24 */ /* 0x000fe200078e0202 */
[C---:B------:R-:W-:Y:S04]  /*7b40*/  @!P0 LEA R2, P1, R3.reuse, c[0x0][0x2a0], 0x2 ;  /* 0x0000a80003028a11 */ /* 0x040fe800078210ff */
[----:B------:R-:W-:Y:S01]  /*7b50*/  @!P0 LEA.HI.X R3, R3, c[0x0][0x2a4], R0, 0x2, P1 ;  /* 0x0000a90003038a11 */ /* 0x000fe200008f1400 */
[----:B------:R2:W-:Y:S01]  /*7b60*/  STL [R1], R4 ;  /* 0x0000000401007387 */ /* 0x0005e20000100800 */
[----:B------:R-:W-:Y:S03]  /*7b70*/  SHF.R.S32.HI R0, RZ, 0x1f, R4 ;  /* 0x0000001fff007819 */ /* 0x000fe60000011404 */
[----:B------:R4:W5:Y:S02]  /*7b80*/  @!P0 LDG.E R252, [R2.64] ;  /* 0x0000000602fc8981 */ /* 0x000964000c1e1900 */
[----:B------:R-:W-:Y:S04]  /*7b90*/  IMAD R0, R0, c[0x0][0x1e0], RZ ;  /* 0x0000780000007a24 */ /* 0x000fe800078e02ff */
[C---:B------:R-:W-:Y:S02]  /*7ba0*/  IMAD R0, R4.reuse, c[0x0][0x1e4], R0 ;  /* 0x0000790004007a24 */ /* 0x040fe400078e0200 */
[----:B----4-:R-:W-:Y:S04]  /*7bb0*/  IMAD.WIDE.U32 R2, R4, c[0x0][0x1e0], RZ ;  /* 0x0000780004027a25 */ /* 0x010fe800078e00ff */
[----:B------:R-:W-:Y:S01]  /*7bc0*/  IMAD.IADD R3, R3, 0x1, R0 ;  /* 0x0000000103037824 */ /* 0x000fe200078e0200 */
[----:B-----5:R-:W-:Y:S03]  /*7bd0*/  SHF.R.S32.HI R0, RZ, 0x1f, R252 ;  /* 0x0000001fff007819 */ /* 0x020fe600000114fc */
[----:B------:R-:W-:Y:S04]  /*7be0*/  IMAD.WIDE.U32 R2, R252, c[0x0][0x1f0], R2 ;  /* 0x00007c00fc027a25 */ /* 0x000fe800078e0002 */
[----:B--2---:R-:W-:Y:S01]  /*7bf0*/  IMAD R4, R0, c[0x0][0x1f0], RZ ;  /* 0x00007c0000047a24 */ /* 0x004fe200078e02ff */
[----:B---3--:R-:W-:Y:S03]  /*7c00*/  IADD3 R0, P1, R8, R2, RZ ;  /* 0x0000000208007210 */ /* 0x008fe60007f3e0ff */
[----:B------:R-:W-:Y:S05]  /*7c10*/  IMAD R4, R252, c[0x0][0x1f4], R4 ;  /* 0x00007d00fc047a24 */ /* 0x000fea00078e0204 */
[----:B------:R-:W-:Y:S02]  /*7c20*/  IADD3.X R2, R6, R3, R4, P1, !PT ;  /* 0x0000000306027210 */ /* 0x000fe40000ffe404 */
[C---:B------:R-:W-:Y:S04]  /*7c30*/  LEA R9, P1, R0.reuse, c[0x0][0x1c8], 0x1 ;  /* 0x0000720000097a11 */ /* 0x040fe800078208ff */
[----:B------:R-:W-:Y:S02]  /*7c40*/  LEA.HI.X R8, R0, c[0x0][0x1cc], R2, 0x1, P1 ;  /* 0x0000730000087a11 */ /* 0x000fe400008f0c02 */
[----:B------:R-:W-:Y:S01]  /*7c50*/  ISETP.GE.AND P1, PT, R5, 0x1, PT ;  /* 0x000000010500780c */ /* 0x000fe20003f26270 */
[----:B------:R-:W-:-:S10]  /*7c60*/  BRA.DIV ~URZ, `(.L_x_50) ;  /* 0x000084d27f007947 */ /* 0x000fd4000b800000 */
[----:B------:R2:W3:Y:S02]  /*7c70*/  SHFL.IDX PT, R4, R8, RZ, 0x181f ;  /* 0x00181fff08047589 */ /* 0x0004e400000e0000 */
.L_x_127:
[----:B------:R-:W-:-:S05]  /*7c80*/  BRA.DIV ~URZ, `(.L_x_51) ;  /* 0x000085227f007947 */ /* 0x000fca000b800000 */
[----:B------:R4:W2:Y:S02]  /*7c90*/  SHFL.IDX PT, R0, R9, RZ, 0x181f ;  /* 0x00181fff09007589 */ /* 0x0008a400000e0000 */
.L_x_128:
[----:B------:R-:W-:Y:S02]  /*7ca0*/  SHF.R.S32.HI R7, RZ, 0x1f, R251 ;  /* 0x0000001fff077819 */ /* 0x000fe400000114fb */
[C---:B--2---:R-:W-:Y:S02]  /*7cb0*/  @P1 LEA R2, P3, R251.reuse, R0, 0x1 ;  /* 0x00000000fb021211 */ /* 0x044fe400078608ff */
[C---:B------:R-:W-:Y:S02]  /*7cc0*/  IADD3 R6, R251.reuse, 0x40, RZ ;  /* 0x00000040fb067810 */ /* 0x040fe40007ffe0ff */
[C---:B---3--:R-:W-:Y:S02]  /*7cd0*/  @P1 LEA.HI.X R3, R251.reuse, R4, R7, 0x1, P3 ;  /* 0x00000004fb031211 */ /* 0x048fe400018f0c07 */
[C---:B------:R-:W-:Y:S02]  /*7ce0*/  IADD3 R7, R251.reuse, 0x40, RZ ;  /* 0x00000040fb077810 */ /* 0x040fe40007ffe0ff */
[C---:B------:R-:W-:Y:S01]  /*7cf0*/  IADD3 R21, R251.reuse, 0x80, RZ ;  /* 0x00000080fb157810 */ /* 0x040fe20007ffe0ff */
[----:B------:R-:W-:Y:S01]  /*7d00*/  @!PT LDS RZ, [RZ] ;  /* 0x00000000fffff984 */ /* 0x000fe20000000800 */
[----:B------:R-:W-:Y:S01]  /*7d10*/  @!PT LDS RZ, [RZ] ;  /* 0x00000000fffff984 */ /* 0x000fe20000000800 */
[----:B------:R-:W-:Y:S01]  /*7d20*/  @!PT LDS RZ, [RZ] ;  /* 0x00000000fffff984 */ /* 0x000fe20000000800 */
[----:B------:R2:W-:Y:S01]  /*7d30*/  @P1 LDGSTS.E.BYPASS.LTC128B.128 [R247+0x14080], [R2.64], !P6 ;  /* 0x1408000002f71fae */ /* 0x0005e2000f101d46 */
[----:B------:R-:W-:Y:S02]  /*7d40*/  SHF.R.S32.HI R7, RZ, 0x1f, R7 ;  /* 0x0000001fff077819 */ /* 0x000fe40000011407 */
[C---:B------:R-:W-:Y:S02]  /*7d50*/  IADD3 R22, R251.reuse, 0x80, RZ ;  /* 0x00000080fb167810 */ /* 0x040fe40007ffe0ff */
[C---:B------:R-:W-:Y:S02]  /*7d60*/  IADD3 R19, R251.reuse, 0xc0, RZ ;  /* 0x000000c0fb137810 */ /* 0x040fe40007ffe0ff */
[----:B------:R-:W-:Y:S02]  /*7d70*/  SHF.R.S32.HI R22, RZ, 0x1f, R22 ;  /* 0x0000001fff167819 */ /* 0x000fe40000011416 */
[----:B------:R-:W-:Y:S04]  /*7d80*/  IADD3 R20, R251, 0xc0, RZ ;  /* 0x000000c0fb147810 */ /* 0x000fe80007ffe0ff */
[----:B------:R-:W-:Y:S02]  /*7d90*/  SHF.R.S32.HI R20, RZ, 0x1f, R20 ;  /* 0x0000001fff147819 */ /* 0x000fe40000011414 */
[C---:B--2---:R-:W-:Y:S04]  /*7da0*/  @P1 LEA R2, P3, R6.reuse, R0, 0x1 ;  /* 0x0000000006021211 */ /* 0x044fe800078608ff */
[----:B------:R-:W-:Y:S02]  /*7db0*/  @P1 LEA.HI.X R3, R6, R4, R7, 0x1, P3 ;  /* 0x0000000406031211 */ /* 0x000fe400018f0c07 */
[C---:B------:R-:W-:Y:S03]  /*7dc0*/  @P1 LEA R6, P3, R21.reuse, R0, 0x1 ;  /* 0x0000000015061211 */ /* 0x040fe600078608ff */
[----:B------:R2:W-:Y:S01]  /*7dd0*/  @P1 LDGSTS.E.BYPASS.LTC128B.128 [R247+0x15880], [R2.64], !P5 ;  /* 0x1588000002f71fae */ /* 0x0005e2000e901d46 */
[----:B------:R-:W-:Y:S05]  /*7de0*/  @P1 LEA.HI.X R7, R21, R4, R22, 0x1, P3 ;  /* 0x0000000415071211 */ /* 0x000fea00018f0c16 */
[----:B------:R3:W-:Y:S01]  /*7df0*/  @P1 LDGSTS.E.BYPASS.LTC128B.128 [R247+0x17080], [R6.64], !P4 ;  /* 0x1708000006f71fae */ /* 0x0007e2000e101d46 */
[C---:B--2---:R-:W-:Y:S04]  /*7e00*/  @P1 LEA R2, P3, R19.reuse, R0, 0x1 ;  /* 0x0000000013021211 */ /* 0x044fe800078608ff */
[----:B------:R-:W-:Y:S05]  /*7e10*/  @P1 LEA.HI.X R3, R19, R4, R20, 0x1, P3 ;  /* 0x0000000413031211 */ /* 0x000fea00018f0c14 */
[----:B------:R3:W-:Y:S01]  /*7e20*/  @P1 LDGSTS.E.BYPASS.LTC128B.128 [R247+0x18880], [R2.64], !P2 ;  /* 0x1888000002f71fae */ /* 0x0007e2000d101d46 */
[----:B------:R-:W-:Y:S01]  /*7e30*/  ISETP.GE.AND P1, PT, R5, 0x21, PT ;  /* 0x000000210500780c */ /* 0x000fe20003f26270 */
[----:B------:R-:W-:-:S06]  /*7e40*/  BRA.DIV ~URZ, `(.L_x_52) ;  /* 0x000083c27f007947 */ /* 0x000fcc000b800000 */
[----:B------:R2:W3:Y:S04]  /*7e50*/  SHFL.IDX PT, R4, R8, 0x1, 0x181f ;  /* 0x00381f0008047f89 */ /* 0x0004e800000e0000 */
[----:B------:R2:W4:Y:S02]  /*7e60*/  SHFL.IDX PT, R0, R9, 0x1, 0x181f ;  /* 0x00381f0009007f89 */ /* 0x00052400000e0000 */
.L_x_129:
[----:B---3--:R-:W-:Y:S02]  /*7e70*/  SHF.R.S32.HI R6, RZ, 0x1f, R251 ;  /* 0x0000001fff067819 */ /* 0x008fe400000114fb */
[C---:B----4-:R-:W-:Y:S02]  /*7e80*/  @P1 LEA R2, P3, R251.reuse, R0, 0x1 ;  /* 0x00000000fb021211 */ /* 0x050fe400078608ff */
[C---:B------:R-:W-:Y:S02]  /*7e90*/  IADD3 R5, R251.reuse, 0x40, RZ ;  /* 0x00000040fb057810 */ /* 0x040fe40007ffe0ff */
[C---:B------:R-:W-:Y:S02]  /*7ea0*/  @P1 LEA.HI.X R3, R251.reuse, R4, R6, 0x1, P3 ;  /* 0x00000004fb031211 */ /* 0x040fe400018f0c06 */
[C---:B------:R-:W-:Y:S02]  /*7eb0*/  IADD3 R6, R251.reuse, 0x40, RZ ;  /* 0x00000040fb067810 */ /* 0x040fe40007ffe0ff */
[C---:B--2---:R-:W-:Y:S01]  /*7ec0*/  IADD3 R9, R251.reuse, 0x80, RZ ;  /* 0x00000080fb097810 */ /* 0x044fe20007ffe0ff */
[----:B------:R-:W-:Y:S01]  /*7ed0*/  @!PT LDS RZ, [RZ] ;  /* 0x00000000fffff984 */ /* 0x000fe20000000800 */
[----:B------:R-:W-:Y:S01]  /*7ee0*/  @!PT LDS RZ, [RZ] ;  /* 0x00000000fffff984 */ /* 0x000fe20000000800 */
[----:B------:R-:W-:Y:S01]  /*7ef0*/  @!PT LDS RZ, [RZ] ;  /* 0x00000000fffff984 */ /* 0x000fe20000000800 */
[----:B------:R2:W-:Y:S01]  /*7f00*/  @P1 LDGSTS.E.BYPASS.LTC128B.128 [R247+0x15080], [R2.64], !P6 ;  /* 0x1508000002f71fae */ /* 0x0005e2000f101d46 */
[----:B------:R-:W-:Y:S02]  /*7f10*/  SHF.R.S32.HI R6, RZ, 0x1f, R6 ;  /* 0x0000001fff067819 */ /* 0x000fe40000011406 */
[C---:B------:R-:W-:Y:S02]  /*7f20*/  IADD3 R19, R251.reuse, 0x80, RZ ;  /* 0x00000080fb137810 */ /* 0x040fe40007ffe0ff */
[----:B------:R-:W-:Y:S02]  /*7f30*/  IADD3 R8, R251, 0xc0, RZ ;  /* 0x000000c0fb087810 */ /* 0x000fe40007ffe0ff */
[----:B------:R-:W-:Y:S02]  /*7f40*/  SHF.R.S32.HI R19, RZ, 0x1f, R19 ;  /* 0x0000001fff137819 */ /* 0x000fe40000011413 */
[----:B------:R-:W-:Y:S02]  /*7f50*/  SHF.R.S32.HI R8, RZ, 0x1f, R8 ;  /* 0x0000001fff087819 */ /* 0x000fe40000011408 */
[C---:B--2---:R-:W-:Y:S04]  /*7f60*/  @P1 LEA R2, P3, R5.reuse, R0, 0x1 ;  /* 0x0000000005021211 */ /* 0x044fe800078608ff */
[----:B------:R-:W-:Y:S02]  /*7f70*/  @P1 LEA.HI.X R3, R5, R4, R6, 0x1, P3 ;  /* 0x0000000405031211 */ /* 0x000fe400018f0c06 */
[----:B------:R-:W-:Y:S02]  /*7f80*/  @P1 LEA R6, P3, R9, R0, 0x1 ;  /* 0x0000000009061211 */ /* 0x000fe400078608ff */
[----:B------:R-:W-:Y:S01]  /*7f90*/  IADD3 R5, R251, 0xc0, RZ ;  /* 0x000000c0fb057810 */ /* 0x000fe20007ffe0ff */
[----:B------:R2:W-:Y:S01]  /*7fa0*/  @P1 LDGSTS.E.BYPASS.LTC128B.128 [R247+0x16880], [R2.64], !P5 ;  /* 0x1688000002f71fae */ /* 0x0005e2000e901d46 */
[----:B------:R-:W-:Y:S05]  /*7fb0*/  @P1 LEA.HI.X R7, R9, R4, R19, 0x1, P3 ;  /* 0x0000000409071211 */ /* 0x000fea00018f0c13 */
[----:B------:R3:W-:Y:S01]  /*7fc0*/  @P1 LDGSTS.E.BYPASS.LTC128B.128 [R247+0x18080], [R6.64], !P4 ;  /* 0x1808000006f71fae */ /* 0x0007e2000e101d46 */
[C---:B--2---:R-:W-:Y:S04]  /*7fd0*/  @P1 LEA R2, P3, R5.reuse, R0, 0x1 ;  /* 0x0000000005021211 */ /* 0x044fe800078608ff */
[----:B------:R-:W-:Y:S05]  /*7fe0*/  @P1 LEA.HI.X R3, R5, R4, R8, 0x1, P3 ;  /* 0x0000000405031211 */ /* 0x000fea00018f0c08 */
[----:B------:R3:W-:Y:S04]  /*7ff0*/  @P1 LDGSTS.E.BYPASS.LTC128B.128 [R247+0x19880], [R2.64], !P2 ;  /* 0x1988000002f71fae */ /* 0x0007e8000d101d46 */
.L_x_49:
[----:B---34-:R-:W-:Y:S05]  /*8000*/  BSYNC B0 ;  /* 0x0000000000007941 */ /* 0x018fea0003800000 */
.L_x_48:
[----:B------:R-:W-:Y:S01]  /*8010*/  FMNMX.FTZ R2, R249, R133, !PT ;  /* 0x00000085f9027209 */ /* 0x000fe20007810000 */
[----:B------:R-:W0:Y:S01]  /*8020*/  LDGDEPBAR ;  /* 0x00000000000079af */ /* 0x000e220000000000 */
[----:B--2---:R-:W-:Y:S02]  /*8030*/  FMNMX.FTZ R0, R179, R132, !PT ;  /* 0x00000084b3007209 */ /* 0x004fe40007810000 */
[----:B------:R-:W-:Y:S02]  /*8040*/  FMNMX.FTZ R2, R248, R2, !PT ;  /* 0x00000002f8027209 */ /* 0x000fe40007810000 */
[----:B-1----:R-:W-:Y:S02]  /*8050*/  FMNMX.FTZ R0, R250, R0, !PT ;  /* 0x00000000fa007209 */ /* 0x002fe40007810000 */
[----:B------:R-:W-:Y:S02]  /*8060*/  FMNMX.FTZ R2, R177, R2, !PT ;  /* 0x00000002b1027209 */ /* 0x000fe40007810000 */
        /* <DEDUP_REMOVED lines=18> */
[----:B------:R-:W-:Y:S01]  /*8190*/  FMNMX.FTZ R5, R12, R0, !PT ;  /* 0x000000000c057209 */ /* 0x000fe20007810000 */
[----:B------:R-:W-:-:S05]  /*81a0*/  BRA.DIV ~URZ, `(.L_x_53) ;  /* 0x000081227f007947 */ /* 0x000fca000b800000 */
[----:B------:R1:W2:Y:S02]  /*81b0*/  SHFL.BFLY PT, R0, R4, 0x2, 0x1f ;  /* 0x0c401f0004007f89 */ /* 0x0002a400000e0000 */
.L_x_130:
[----:B-12---:R-:W-:Y:S01]  /*81c0*/  FMNMX.FTZ R4, R4, R0, !PT ;  /* 0x0000000004047209 */ /* 0x006fe20007810000 */
[----:B------:R-:W-:-:S05]  /*81d0*/  BRA.DIV ~URZ, `(.L_x_54) ;  /* 0x000081327f007947 */ /* 0x000fca000b800000 */
[----:B------:R-:W1:Y:S02]  /*81e0*/  SHFL.BFLY PT, R0, R4, 0x1, 0x1f ;  /* 0x0c201f0004007f89 */ /* 0x000e6400000e0000 */
[----:B-1----:R-:W-:Y:S02]  /*81f0*/  FMNMX.FTZ R133, R4, R0, !PT ;  /* 0x0000000004857209 */ /* 0x002fe40007810000 */
[----:B------:R-:W1:Y:S02]  /*8200*/  SHFL.BFLY PT, R0, R5, 0x2, 0x1f ;  /* 0x0c401f0005007f89 */ /* 0x000e6400000e0000 */
[----:B-1----:R-:W-:Y:S05]  /*8210*/  FMNMX.FTZ R4, R5, R0, !PT ;  /* 0x0000000005047209 */ /* 0x002fea0007810000 */
[----:B------:R1:W2:Y:S02]  /*8220*/  SHFL.BFLY PT, R0, R4, 0x1, 0x1f ;  /* 0x0c201f0004007f89 */ /* 0x0002a400000e0000 */
.L_x_131:
[----:B------:R-:W3:Y:S01]  /*8230*/  LDL.LU R20, [R1+0x8] ;  /* 0x0000080001147983 */ /* 0x000ee20000300800 */
[----:B--2---:R-:W-:Y:S01]  /*8240*/  FMNMX.FTZ R3, R0, R4, !PT ;  /* 0x0000000400037209 */ /* 0x004fe20007810000 */
[C---:B-1----:R-:W-:Y:S01]  /*8250*/  FMUL.FTZ R4, R133.reuse, c[0x0][0x2d0] ;  /* 0x0000b40085047a20 */ /* 0x042fe20000410000 */
[----:B------:R-:W-:Y:S01]  /*8260*/  WARPSYNC 0xffffffff ;  /* 0xffffffff00007948 */ /* 0x000fe20003800000 */
[----:B------:R-:W-:Y:S02]  /*8270*/  FADD.FTZ R0, -R133, R134 ;  /* 0x0000008685007221 */ /* 0x000fe40000010100 */
[--C-:B------:R-:W-:Y:S02]  /*8280*/  FFMA.FTZ R7, R248, c[0x0][0x2d0], -R4.reuse ;  /* 0x0000b400f8077a23 */ /* 0x100fe40000010804 */
[----:B------:R-:W-:Y:S02]  /*8290*/  FMUL.FTZ R0, R0, c[0x0][0x2d0] ;  /* 0x0000b40000007a20 */ /* 0x000fe40000410000 */
[--C-:B------:R-:W-:Y:S02]  /*82a0*/  FFMA.FTZ R8, R249, c[0x0][0x2d0], -R4.reuse ;  /* 0x0000b400f9087a23 */ /* 0x100fe40000010804 */
[--C-:B------:R-:W-:Y:S01]  /*82b0*/  FFMA.FTZ R19, R172, c[0x0][0x2d0], -R4.reuse ;  /* 0x0000b400ac137a23 */ /* 0x100fe20000010804 */
[----:B------:R-:W-:Y:S01]  /*82c0*/  MUFU.EX2 R2, R0 ;  /* 0x0000000000027308 */ /* 0x000fe20000000800 */
[--C-:B------:R-:W-:Y:S02]  /*82d0*/  FFMA.FTZ R248, R170, c[0x0][0x2d0], -R4.reuse ;  /* 0x0000b400aaf87a23 */ /* 0x100fe40000010804 */
[--C-:B------:R-:W-:Y:S02]  /*82e0*/  FFMA.FTZ R11, R11, c[0x0][0x2d0], -R4.reuse ;  /* 0x0000b4000b0b7a23 */ /* 0x100fe40000010804 */
[--C-:B------:R-:W-:Y:S02]  /*82f0*/  FFMA.FTZ R10, R10, c[0x0][0x2d0], -R4.reuse ;  /* 0x0000b4000a0a7a23 */ /* 0x100fe40000010804 */
[--C-:B------:R-:W-:Y:S02]  /*8300*/  FFMA.FTZ R5, R175, c[0x0][0x2d0], -R4.reuse ;  /* 0x0000b400af057a23 */ /* 0x100fe40000010804 */
[--C-:B------:R-:W-:Y:S01]  /*8310*/  FFMA.FTZ R249, R171, c[0x0][0x2d0], -R4.reuse ;  /* 0x0000b400abf97a23 */ /* 0x100fe20000010804 */
[----:B------:R-:W-:Y:S01]  /*8320*/  MUFU.EX2 R7, R7 ;  /* 0x0000000700077308 */ /* 0x000fe20000000800 */
[--C-:B------:R-:W-:Y:S01]  /*8330*/  FFMA.FTZ R15, R15, c[0x0][0x2d0], -R4.reuse ;  /* 0x0000b4000f0f7a23 */ /* 0x100fe20000010804 */
[----:B------:R-:W-:Y:S01]  /*8340*/  MOV R171, R19 ;  /* 0x0000001300ab7202 */ /* 0x000fe20000000f00 */
[--C-:B------:R-:W-:Y:S02]  /*8350*/  FFMA.FTZ R14, R14, c[0x0][0x2d0], -R4.reuse ;  /* 0x0000b4000e0e7a23 */ /* 0x100fe40000010804 */
[--C-:B------:R-:W-:Y:S02]  /*8360*/  FFMA.FTZ R6, R177, c[0x0][0x2d0], -R4.reuse ;  /* 0x0000b400b1067a23 */ /* 0x100fe40000010804 */
[----:B------:R-:W-:Y:S03]  /*8370*/  FFMA.FTZ R177, R168, c[0x0][0x2d0], -R4 ;  /* 0x0000b400a8b17a23 */ /* 0x000fe60000010804 */
[----:B------:R-:W3:Y:S10]  /*8380*/  MUFU.EX2 R4, R8 ;  /* 0x0000000800047308 */ /* 0x000ef40000000800 */
[----:B------:R-:W-:Y:S10]  /*8390*/  MUFU.EX2 R8, R5 ;  /* 0x0000000500087308 */ /* 0x000ff40000000800 */
[----:B------:R-:W1:Y:S01]  /*83a0*/  MUFU.EX2 R9, R6 ;  /* 0x0000000600097308 */ /* 0x000e620000000800 */
[----:B---3--:R-:W-:Y:S01]  /*83b0*/  FFMA.FTZ R0, R2, R20, R4 ;  /* 0x0000001402007223 */ /* 0x008fe20000010004 */
[----:B------:R-:W-:Y:S01]  /*83c0*/  F2FP.PACK_AB R168, R7, R4 ;  /* 0x0000000407a8723e */ /* 0x000fe200000000ff */
[----:B------:R-:W-:Y:S01]  /*83d0*/  FMUL.FTZ R4, R3, c[0x0][0x2d0] ;  /* 0x0000b40003047a20 */ /* 0x000fe20000410000 */
[----:B-1----:R-:W-:Y:S01]  /*83e0*/  F2FP.PACK_AB R170, R8, R9 ;  /* 0x0000000908aa723e */ /* 0x002fe200000000ff */
[----:B------:R-:W-:Y:S02]  /*83f0*/  FADD.FTZ R6, R7, R0 ;  /* 0x0000000007067221 */ /* 0x000fe40000010000 */
[--C-:B------:R-:W-:Y:S02]  /*8400*/  FFMA.FTZ R5, R179, c[0x0][0x2d0], -R4.reuse ;  /* 0x0000b400b3057a23 */ /* 0x100fe40000010804 */
[--C-:B------:R-:W-:Y:S02]  /*8410*/  FFMA.FTZ R172, R169, c[0x0][0x2d0], -R4.reuse ;  /* 0x0000b400a9ac7a23 */ /* 0x100fe40000010804 */
[----:B------:R1:W-:Y:S01]  /*8420*/  MUFU.EX2 R169, R5 ;  /* 0x0000000500a97308 */ /* 0x0003e20000000800 */
[----:B------:R-:W-:Y:S02]  /*8430*/  FFMA.FTZ R12, R12, c[0x0][0x2d0], -R4 ;  /* 0x0000b4000c0c7a23 */ /* 0x000fe40000010804 */
[----:B------:R-:W-:Y:S02]  /*8440*/  FADD.FTZ R0, -R3, R132 ;  /* 0x0000008403007221 */ /* 0x000fe40000010100 */
[----:B------:R-:W-:Y:S02]  /*8450*/  FMUL.FTZ R24, R2, R136 ;  /* 0x0000008802187220 */ /* 0x000fe40000410000 */
[----:B------:R-:W-:Y:S02]  /*8460*/  FMUL.FTZ R0, R0, c[0x0][0x2d0] ;  /* 0x0000b40000007a20 */ /* 0x000fe40000410000 */
[----:B------:R-:W-:Y:S02]  /*8470*/  FMUL.FTZ R25, R2, R137 ;  /* 0x0000008902197220 */ /* 0x000fe40000410000 */
[--C-:B------:R-:W-:Y:S02]  /*8480*/  FFMA.FTZ R7, R250, c[0x0][0x2d0], -R4.reuse ;  /* 0x0000b400fa077a23 */ /* 0x100fe40000010804 */
[----:B------:R-:W2:Y:S01]  /*8490*/  MUFU.EX2 R0, R0 ;  /* 0x0000000000007308 */ /* 0x000ea20000000800 */
[--C-:B------:R-:W-:Y:S02]  /*84a0*/  FFMA.FTZ R250, R13, c[0x0][0x2d0], -R4.reuse ;  /* 0x0000b4000dfa7a23 */ /* 0x100fe40000010804 */
[----:B------:R-:W-:Y:S01]  /*84b0*/  FMUL.FTZ R13, R2, R149 ;  /* 0x00000095020d7220 */ /* 0x000fe20000410000 */
[----:B------:R-:W-:Y:S01]  /*84c0*/  MOV R149, R14 ;  /* 0x0000000e00957202 */ /* 0x000fe20000000f00 */
[--C-:B------:R-:W-:Y:S02]  /*84d0*/  FFMA.FTZ R132, R178, c[0x0][0x2d0], -R4.reuse ;  /* 0x0000b400b2847a23 */ /* 0x100fe40000010804 */
[--C-:B------:R-:W-:Y:S02]  /*84e0*/  FFMA.FTZ R134, R176, c[0x0][0x2d0], -R4.reuse ;  /* 0x0000b400b0867a23 */ /* 0x100fe40000010804 */
[--C-:B------:R-:W-:Y:S02]  /*84f0*/  FFMA.FTZ R175, R18, c[0x0][0x2d0], -R4.reuse ;  /* 0x0000b40012af7a23 */ /* 0x100fe40000010804 */
[C---:B-1----:R-:W-:Y:S01]  /*8500*/  FMUL.FTZ R5, R2.reuse, R157 ;  /* 0x0000009d02057220 */ /* 0x042fe20000410000 */
[----:B------:R-:W-:Y:S01]  /*8510*/  MOV R157, R12 ;  /* 0x0000000c009d7202 */ /* 0x000fe20000000f00 */
[----:B------:R-:W-:Y:S02]  /*8520*/  FMUL.FTZ R12, R2, R148 ;  /* 0x00000094020c7220 */ /* 0x000fe40000410000 */
[----:B------:R-:W3:Y:S01]  /*8530*/  LDL.LU R148, [R1+0xc] ;  /* 0x00000c0001947983 */ /* 0x000ee20000300800 */
[--C-:B------:R-:W-:Y:S02]  /*8540*/  FFMA.FTZ R174, R174, c[0x0][0x2d0], -R4.reuse ;  /* 0x0000b400aeae7a23 */ /* 0x100fe40000010804 */
[--C-:B------:R-:W-:Y:S02]  /*8550*/  FFMA.FTZ R173, R173, c[0x0][0x2d0], -R4.reuse ;  /* 0x0000b400adad7a23 */ /* 0x100fe40000010804 */
[--C-:B------:R-:W-:Y:S02]  /*8560*/  FFMA.FTZ R179, R17, c[0x0][0x2d0], -R4.reuse ;  /* 0x0000b40011b37a23 */ /* 0x100fe40000010804 */
[----:B------:R-:W-:Y:S01]  /*8570*/  FMUL.FTZ R17, R2, R145 ;  /* 0x0000009102117220 */ /* 0x000fe20000410000 */
[----:B------:R-:W-:Y:S01]  /*8580*/  MOV R145, R149 ;  /* 0x0000009500917202 */ /* 0x000fe20000000f00 */
[C---:B--2---:R-:W-:Y:S01]  /*8590*/  FMUL.FTZ R26, R0.reuse, R138 ;  /* 0x0000008a001a7220 */ /* 0x044fe20000410000 */
[----:B------:R-:W-:Y:S01]  /*85a0*/  MUFU.EX2 R149, R132 ;  /* 0x0000008400957308 */ /* 0x000fe20000000800 */
[C---:B------:R-:W-:Y:S02]  /*85b0*/  FMUL.FTZ R27, R0.reuse, R139 ;  /* 0x0000008b001b7220 */ /* 0x040fe40000410000 */
[----:B------:R-:W1:Y:S01]  /*85c0*/  LDSM.16.MT88.4 R136, [R237] ;  /* 0x00000000ed88783b */ /* 0x000e620000004200 */
[----:B------:R-:W-:Y:S02]  /*85d0*/  FMUL.FTZ R14, R0, R150 ;  /* 0x00000096000e7220 */ /* 0x000fe40000410000 */
[----:B------:R-:W-:Y:S02]  /*85e0*/  FFMA.FTZ R178, R16, c[0x0][0x2d0], -R4 ;  /* 0x0000b40010b27a23 */ /* 0x000fe40000010804 */
[C---:B------:R-:W-:Y:S02]  /*85f0*/  FMUL.FTZ R4, R2.reuse, R156 ;  /* 0x0000009c02047220 */ /* 0x040fe40000410000 */
[----:B------:R2:W-:Y:S01]  /*8600*/  MUFU.EX2 R156, R7 ;  /* 0x00000007009c7308 */ /* 0x0005e20000000800 */
[----:B------:R-:W-:Y:S02]  /*8610*/  FADD.FTZ R6, R9, R6 ;  /* 0x0000000609067221 */ /* 0x000fe40000010000 */
[----:B------:R-:W-:Y:S01]  /*8620*/  FMUL.FTZ R20, R2, R140 ;  /* 0x0000008c02147220 */ /* 0x000fe20000410000 */
[----:B------:R-:W-:Y:S01]  /*8630*/  MOV R140, R171 ;  /* 0x000000ab008c7202 */ /* 0x000fe20000000f00 */
[----:B------:R-:W-:Y:S02]  /*8640*/  FADD.FTZ R176, R8, R6 ;  /* 0x0000000608b07221 */ /* 0x000fe40000010000 */
[----:B------:R-:W-:Y:S01]  /*8650*/  FMUL.FTZ R6, R0, R158 ;  /* 0x0000009e00067220 */ /* 0x000fe20000410000 */
[----:B------:R-:W-:Y:S01]  /*8660*/  MOV R158, R145 ;  /* 0x00000091009e7202 */ /* 0x000fe20000000f00 */
[----:B------:R-:W-:Y:S01]  /*8670*/  FMUL.FTZ R8, R2, R152 ;  /* 0x0000009802087220 */ /* 0x000fe20000410000 */
[----:B------:R-:W4:Y:S01]  /*8680*/  MUFU.EX2 R150, R134 ;  /* 0x0000008600967308 */ /* 0x000f220000000800 */
[----:B------:R-:W-:Y:S01]  /*8690*/  MOV R152, R10 ;  /* 0x0000000a00987202 */ /* 0x000fe20000000f00 */
[----:B------:R-:W-:Y:S02]  /*86a0*/  FMUL.FTZ R10, R0, R154 ;  /* 0x0000009a000a7220 */ /* 0x000fe40000410000 */
[----:B------:R-:W-:Y:S01]  /*86b0*/  FMUL.FTZ R9, R2, R153 ;  /* 0x0000009902097220 */ /* 0x000fe20000410000 */
[----:B------:R-:W-:Y:S01]  /*86c0*/  MOV R153, R11 ;  /* 0x0000000b00997202 */ /* 0x000fe20000000f00 */
[----:B------:R-:W-:Y:S02]  /*86d0*/  FMUL.FTZ R11, R0, R155 ;  /* 0x0000009b000b7220 */ /* 0x000fe40000410000 */
[----:B------:R-:W-:Y:S01]  /*86e0*/  FMUL.FTZ R16, R2, R144 ;  /* 0x0000009002107220 */ /* 0x000fe20000410000 */
[----:B------:R-:W-:Y:S01]  /*86f0*/  MOV R144, R15 ;  /* 0x0000000f00907202 */ /* 0x000fe20000000f00 */
[C---:B------:R-:W-:Y:S01]  /*8700*/  FMUL.FTZ R15, R0.reuse, R151 ;  /* 0x00000097000f7220 */ /* 0x040fe20000410000 */
[----:B------:R5:W-:Y:S01]  /*8710*/  MUFU.EX2 R132, R140 ;  /* 0x0000008c00847308 */ /* 0x000be20000000800 */
[C---:B------:R-:W-:Y:S02]  /*8720*/  FMUL.FTZ R18, R0.reuse, R146 ;  /* 0x0000009200127220 */ /* 0x040fe40000410000 */
[C---:B--2---:R-:W-:Y:S01]  /*8730*/  FMUL.FTZ R7, R0.reuse, R159 ;  /* 0x0000009f00077220 */ /* 0x044fe20000410000 */
[----:B------:R-:W-:Y:S01]  /*8740*/  MOV R159, R144 ;  /* 0x00000090009f7202 */ /* 0x000fe20000000f00 */
[----:B------:R-:W-:Y:S02]  /*8750*/  FMUL.FTZ R19, R0, R147 ;  /* 0x0000009300137220 */ /* 0x000fe40000410000 */
[----:B------:R-:W-:Y:S02]  /*8760*/  FMUL.FTZ R21, R2, R141 ;  /* 0x0000008d02157220 */ /* 0x000fe40000410000 */
[C---:B------:R-:W-:Y:S01]  /*8770*/  FMUL.FTZ R22, R0.reuse, R142 ;  /* 0x0000008e00167220 */ /* 0x040fe20000410000 */
[----:B------:R-:W-:Y:S01]  /*8780*/  MUFU.EX2 R144, R248 ;  /* 0x000000f800907308 */ /* 0x000fe20000000800 */
[----:B------:R-:W-:Y:S01]  /*8790*/  FMUL.FTZ R23, R0, R143 ;  /* 0x0000008f00177220 */ /* 0x000fe20000410000 */
[----:B----4-:R-:W-:Y:S01]  /*87a0*/  F2FP.PACK_AB R171, R150, R149 ;  /* 0x0000009596ab723e */ /* 0x010fe200000000ff */
[C---:B------:R-:W-:Y:S02]  /*87b0*/  FMUL.FTZ R28, R2.reuse, R28 ;  /* 0x0000001c021c7220 */ /* 0x040fe40000410000 */
[----:B------:R-:W-:Y:S02]  /*87c0*/  FMUL.FTZ R29, R2, R29 ;  /* 0x0000001d021d7220 */ /* 0x000fe40000410000 */
[C---:B------:R-:W-:Y:S02]  /*87d0*/  FMUL.FTZ R30, R0.reuse, R30 ;  /* 0x0000001e001e7220 */ /* 0x040fe40000410000 */
[----:B------:R-:W-:Y:S01]  /*87e0*/  FMUL.FTZ R31, R0, R31 ;  /* 0x0000001f001f7220 */ /* 0x000fe20000410000 */
[----:B------:R-:W-:Y:S01]  /*87f0*/  MUFU.EX2 R134, R177 ;  /* 0x000000b100867308 */ /* 0x000fe20000000800 */
[C---:B------:R-:W-:Y:S02]  /*8800*/  FMUL.FTZ R32, R2.reuse, R32 ;  /* 0x0000002002207220 */ /* 0x040fe40000410000 */
[----:B------:R-:W-:Y:S01]  /*8810*/  FMUL.FTZ R33, R2, R33 ;  /* 0x0000002102217220 */ /* 0x000fe20000410000 */
[----:B-----5:R-:W-:Y:S01]  /*8820*/  LDSM.16.MT88.4 R140, [R237+0x800] ;  /* 0x00080000ed8c783b */ /* 0x020fe20000004200 */
[C---:B------:R-:W-:Y:S02]  /*8830*/  FMUL.FTZ R34, R0.reuse, R34 ;  /* 0x0000002200227220 */ /* 0x040fe40000410000 */
[----:B------:R-:W-:Y:S02]  /*8840*/  FMUL.FTZ R35, R0, R35 ;  /* 0x0000002300237220 */ /* 0x000fe40000410000 */
[C---:B------:R-:W-:Y:S01]  /*8850*/  FMUL.FTZ R36, R2.reuse, R36 ;  /* 0x0000002402247220 */ /* 0x040fe20000410000 */
[----:B------:R-:W2:Y:S01]  /*8860*/  MUFU.EX2 R151, R174 ;  /* 0x000000ae00977308 */ /* 0x000ea20000000800 */
[----:B------:R-:W-:Y:S02]  /*8870*/  FMUL.FTZ R37, R2, R37 ;  /* 0x0000002502257220 */ /* 0x000fe40000410000 */
[C---:B------:R-:W-:Y:S02]  /*8880*/  FMUL.FTZ R38, R0.reuse, R38 ;  /* 0x0000002600267220 */ /* 0x040fe40000410000 */
[----:B------:R-:W-:Y:S02]  /*8890*/  FMUL.FTZ R39, R0, R39 ;  /* 0x0000002700277220 */ /* 0x000fe40000410000 */
[C---:B------:R-:W-:Y:S02]  /*88a0*/  FMUL.FTZ R40, R2.reuse, R40 ;  /* 0x0000002802287220 */ /* 0x040fe40000410000 */
[----:B------:R-:W-:Y:S01]  /*88b0*/  FMUL.FTZ R41, R2, R41 ;  /* 0x0000002902297220 */ /* 0x000fe20000410000 */
[----:B------:R-:W-:Y:S01]  /*88c0*/  MUFU.EX2 R248, R172 ;  /* 0x000000ac00f87308 */ /* 0x000fe20000000800 */
[C---:B------:R-:W-:Y:S02]  /*88d0*/  FMUL.FTZ R42, R0.reuse, R42 ;  /* 0x0000002a002a7220 */ /* 0x040fe40000410000 */
[----:B------:R-:W-:Y:S02]  /*88e0*/  FMUL.FTZ R43, R0, R43 ;  /* 0x0000002b002b7220 */ /* 0x000fe40000410000 */
[C---:B------:R-:W-:Y:S02]  /*88f0*/  FMUL.FTZ R44, R2.reuse, R44 ;  /* 0x0000002c022c7220 */ /* 0x040fe40000410000 */
[----:B------:R-:W-:Y:S02]  /*8900*/  FMUL.FTZ R45, R2, R45 ;  /* 0x0000002d022d7220 */ /* 0x000fe40000410000 */
[C---:B------:R-:W-:Y:S01]  /*8910*/  FMUL.FTZ R46, R0.reuse, R46 ;  /* 0x0000002e002e7220 */ /* 0x040fe20000410000 */
[----:B------:R-:W-:Y:S01]  /*8920*/  MUFU.EX2 R177, R175 ;  /* 0x000000af00b17308 */ /* 0x000fe20000000800 */
[----:B------:R-:W-:Y:S02]  /*8930*/  FMUL.FTZ R47, R0, R47 ;  /* 0x0000002f002f7220 */ /* 0x000fe40000410000 */
[C---:B------:R-:W-:Y:S02]  /*8940*/  FMUL.FTZ R48, R2.reuse, R48 ;  /* 0x0000003002307220 */ /* 0x040fe40000410000 */
[----:B------:R-:W-:Y:S02]  /*8950*/  FMUL.FTZ R49, R2, R49 ;  /* 0x0000003102317220 */ /* 0x000fe40000410000 */
[C---:B------:R-:W-:Y:S02]  /*8960*/  FMUL.FTZ R50, R0.reuse, R50 ;  /* 0x0000003200327220 */ /* 0x040fe40000410000 */
[----:B------:R-:W-:Y:S01]  /*8970*/  FMUL.FTZ R51, R0, R51 ;  /* 0x0000003300337220 */ /* 0x000fe20000410000 */
[----:B------:R2:W-:Y:S01]  /*8980*/  MUFU.EX2 R174, R179 ;  /* 0x000000b300ae7308 */ /* 0x0005e20000000800 */
[C---:B------:R-:W-:Y:S02]  /*8990*/  FMUL.FTZ R52, R2.reuse, R52 ;  /* 0x0000003402347220 */ /* 0x040fe40000410000 */
[----:B------:R-:W-:Y:S02]  /*89a0*/  FMUL.FTZ R53, R2, R53 ;  /* 0x0000003502357220 */ /* 0x000fe40000410000 */
[C---:B------:R-:W-:Y:S02]  /*89b0*/  FMUL.FTZ R54, R0.reuse, R54 ;  /* 0x0000003600367220 */ /* 0x040fe40000410000 */
[----:B------:R-:W-:Y:S02]  /*89c0*/  FMUL.FTZ R55, R0, R55 ;  /* 0x0000003700377220 */ /* 0x000fe40000410000 */
[C---:B------:R-:W-:Y:S01]  /*89d0*/  FMUL.FTZ R56, R2.reuse, R56 ;  /* 0x0000003802387220 */ /* 0x040fe20000410000 */
[----:B------:R4:W-:Y:S01]  /*89e0*/  MUFU.EX2 R175, R178 ;  /* 0x000000b200af7308 */ /* 0x0009e20000000800 */
[----:B------:R-:W-:Y:S02]  /*89f0*/  FMUL.FTZ R57, R2, R57 ;  /* 0x0000003902397220 */ /* 0x000fe40000410000 */
[C---:B------:R-:W-:Y:S02]  /*8a00*/  FMUL.FTZ R58, R0.reuse, R58 ;  /* 0x0000003a003a7220 */ /* 0x040fe40000410000 */
[----:B------:R-:W-:Y:S02]  /*8a10*/  FMUL.FTZ R59, R0, R59 ;  /* 0x0000003b003b7220 */ /* 0x000fe40000410000 */
[C---:B------:R-:W-:Y:S02]  /*8a20*/  FMUL.FTZ R60, R2.reuse, R60 ;  /* 0x0000003c023c7220 */ /* 0x040fe40000410000 */
[----:B------:R-:W-:Y:S01]  /*8a30*/  FMUL.FTZ R61, R2, R61 ;  /* 0x0000003d023d7220 */ /* 0x000fe20000410000 */
[----:B------:R-:W-:Y:S01]  /*8a40*/  MUFU.EX2 R172, R250 ;  /* 0x000000fa00ac7308 */ /* 0x000fe20000000800 */
[C---:B------:R-:W-:Y:S02]  /*8a50*/  FMUL.FTZ R62, R0.reuse, R62 ;  /* 0x0000003e003e7220 */ /* 0x040fe40000410000 */
[----:B------:R-:W-:Y:S01]  /*8a60*/  FMUL.FTZ R63, R0, R63 ;  /* 0x0000003f003f7220 */ /* 0x000fe20000410000 */
[----:B--2---:R-:W-:Y:S01]  /*8a70*/  MOV R179, R151 ;  /* 0x0000009700b37202 */ /* 0x004fe20000000f00 */
[C---:B------:R-:W-:Y:S02]  /*8a80*/  FMUL.FTZ R64, R2.reuse, R64 ;  /* 0x0000004002407220 */ /* 0x040fe40000410000 */
[----:B------:R-:W-:Y:S02]  /*8a90*/  FMUL.FTZ R65, R2, R65 ;  /* 0x0000004102417220 */ /* 0x000fe40000410000 */
[C---:B------:R-:W-:Y:S02]  /*8aa0*/  FMUL.FTZ R66, R0.reuse, R66 ;  /* 0x0000004200427220 */ /* 0x040fe40000410000 */
[----:B------:R-:W-:Y:S02]  /*8ab0*/  FMUL.FTZ R67, R0, R67 ;  /* 0x0000004300437220 */ /* 0x000fe40000410000 */
[C---:B------:R-:W-:Y:S01]  /*8ac0*/  FMUL.FTZ R68, R2.reuse, R68 ;  /* 0x0000004402447220 */ /* 0x040fe20000410000 */
[----:B----4-:R-:W-:Y:S01]  /*8ad0*/  MOV R178, R150 ;  /* 0x0000009600b27202 */ /* 0x010fe20000000f00 */
[----:B------:R-:W-:Y:S02]  /*8ae0*/  FMUL.FTZ R69, R2, R69 ;  /* 0x0000004502457220 */ /* 0x000fe40000410000 */
[C---:B------:R-:W-:Y:S02]  /*8af0*/  FMUL.FTZ R70, R0.reuse, R70 ;  /* 0x0000004600467220 */ /* 0x040fe40000410000 */
        /* <DEDUP_REMOVED lines=52> */
[C---:B------:R-:W-:Y:S02]  /*8e40*/  FMUL.FTZ R123, R0.reuse, R123 ;  /* 0x0000007b007b7220 */ /* 0x040fe40000410000 */
[C---:B------:R-:W-:Y:S02]  /*8e50*/  FMUL.FTZ R126, R0.reuse, R126 ;  /* 0x0000007e007e7220 */ /* 0x040fe40000410000 */
[C---:B------:R-:W-:Y:S02]  /*8e60*/  FMUL.FTZ R127, R0.reuse, R127 ;  /* 0x0000007f007f7220 */ /* 0x040fe40000410000 */
[C---:B------:R-:W-:Y:S02]  /*8e70*/  FMUL.FTZ R130, R0.reuse, R130 ;  /* 0x0000008200827220 */ /* 0x040fe40000410000 */
[----:B------:R-:W-:Y:S02]  /*8e80*/  FMUL.FTZ R131, R0, R131 ;  /* 0x0000008300837220 */ /* 0x000fe40000410000 */
[C---:B------:R-:W-:Y:S02]  /*8e90*/  FMUL.FTZ R124, R2.reuse, R124 ;  /* 0x0000007c027c7220 */ /* 0x040fe40000410000 */
[C---:B------:R-:W-:Y:S02]  /*8ea0*/  FMUL.FTZ R125, R2.reuse, R125 ;  /* 0x0000007d027d7220 */ /* 0x040fe40000410000 */
[C---:B------:R-:W-:Y:S02]  /*8eb0*/  FMUL.FTZ R128, R2.reuse, R128 ;  /* 0x0000008002807220 */ /* 0x040fe40000410000 */
[----:B------:R-:W-:Y:S02]  /*8ec0*/  FMUL.FTZ R129, R2, R129 ;  /* 0x0000008102817220 */ /* 0x000fe40000410000 */
[----:B------:R-:W2:Y:S10]  /*8ed0*/  MUFU.EX2 R2, R249 ;  /* 0x000000f900027308 */ /* 0x000eb40000000800 */
[----:B------:R-:W4:Y:S10]  /*8ee0*/  MUFU.EX2 R249, R173 ;  /* 0x000000ad00f97308 */ /* 0x000f340000000800 */
[----:B------:R-:W5:Y:S01]  /*8ef0*/  MUFU.EX2 R173, R157 ;  /* 0x0000009d00ad7308 */ /* 0x000f620000000800 */
[----:B---3--:R-:W-:Y:S01]  /*8f00*/  FFMA.FTZ R148, R0, R148, R169 ;  /* 0x0000009400947223 */ /* 0x008fe200000100a9 */
[----:B------:R-:W-:Y:S01]  /*8f10*/  F2FP.PACK_AB R169, R156, R169 ;  /* 0x000000a99ca9723e */ /* 0x000fe200000000ff */
[----:B------:R-:W-:Y:S04]  /*8f20*/  FADD.FTZ R0, R132, R176 ;  /* 0x000000b084007221 */ /* 0x000fe80000010000 */
[----:B--2---:R-:W-:Y:S02]  /*8f30*/  FADD.FTZ R0, R2, R0 ;  /* 0x0000000002007221 */ /* 0x004fe40000010000 */
[C---:B-1----:R-:W-:Y:S05]  /*8f40*/  HMMA.16816.F32 R4, R168.reuse, R136, R4 ;  /* 0x00000088a804723c */ /* 0x042fea0000001804 */
[----:B------:R-:W-:Y:S03]  /*8f50*/  FADD.FTZ R0, R144, R0 ;  /* 0x0000000090007221 */ /* 0x000fe60000010000 */
[C---:B------:R-:W-:Y:S01]  /*8f60*/  HMMA.16816.F32 R8, R168.reuse, R138, R8 ;  /* 0x0000008aa808723c */ /* 0x040fe20000001808 */
[----:B------:R-:W1:Y:S03]  /*8f70*/  LDSM.16.MT88.4 R136, [R239] ;  /* 0x00000000ef88783b */ /* 0x000e660000004200 */
[----:B------:R-:W-:Y:S04]  /*8f80*/  FADD.FTZ R0, R134, R0 ;  /* 0x0000000086007221 */ /* 0x000fe80000010000 */
[C---:B-1----:R-:W-:Y:S08]  /*8f90*/  HMMA.16816.F32 R12, R168.reuse, R136, R12 ;  /* 0x00000088a80c723c */ /* 0x042ff0000000180c */
[C---:B------:R-:W-:Y:S01]  /*8fa0*/  HMMA.16816.F32 R16, R168.reuse, R138, R16 ;  /* 0x0000008aa810723c */ /* 0x040fe20000001810 */
[----:B------:R-:W1:Y:S07]  /*8fb0*/  LDSM.16.MT88.4 R136, [R238] ;  /* 0x00000000ee88783b */ /* 0x000e6e0000004200 */
[C---:B-1----:R-:W-:Y:S08]  /*8fc0*/  HMMA.16816.F32 R20, R168.reuse, R136, R20 ;  /* 0x00000088a814723c */ /* 0x042ff00000001814 */
[C---:B------:R-:W-:Y:S01]  /*8fd0*/  HMMA.16816.F32 R24, R168.reuse, R138, R24 ;  /* 0x0000008aa818723c */ /* 0x040fe20000001818 */
[----:B------:R-:W1:Y:S07]  /*8fe0*/  LDSM.16.MT88.4 R136, [R242] ;  /* 0x00000000f288783b */ /* 0x000e6e0000004200 */
        /* <DEDUP_REMOVED lines=39> */
[----:B------:R-:W1:Y:S03]  /*9260*/  MUFU.EX2 R132, R159 ;  /* 0x0000009f00847308 */ /* 0x000e660000000800 */
[----:B----4-:R-:W-:Y:S03]  /*9270*/  F2FP.PACK_AB R137, R249, R151 ;  /* 0x00000097f989723e */ /* 0x010fe600000000ff */
[----:B------:R-:W-:Y:S02]  /*9280*/  F2FP.PACK_AB R138, R134, R144 ;  /* 0x00000090868a723e */ /* 0x000fe400000000ff */
[----:B------:R-:W2:Y:S02]  /*9290*/  LDSM.16.MT88.4 R144, [R239+0x800] ;  /* 0x00080000ef90783b */ /* 0x000ea40000004200 */
[----:B------:R-:W-:Y:S01]  /*92a0*/  MUFU.EX2 R134, R152 ;  /* 0x0000009800867308 */ /* 0x000fe20000000800 */
[----:B------:R-:W-:Y:S02]  /*92b0*/  F2FP.PACK_AB R139, R177, R248 ;  /* 0x000000f8b18b723e */ /* 0x000fe400000000ff */
[----:B------:R-:W-:Y:S02]  /*92c0*/  F2FP.PACK_AB R169, R175, R174 ;  /* 0x000000aeafa9723e */ /* 0x000fe400000000ff */
[----:B-----5:R-:W-:Y:S03]  /*92d0*/  F2FP.PACK_AB R171, R173, R172 ;  /* 0x000000acadab723e */ /* 0x020fe600000000ff */
[C---:B------:R-:W-:Y:S02]  /*92e0*/  HMMA.16816.F32 R4, R136.reuse, R140, R4 ;  /* 0x0000008c8804723c */ /* 0x040fe40000001804 */
[----:B------:R-:W3:Y:S03]  /*92f0*/  MUFU.EX2 R2, R158 ;  /* 0x0000009e00027308 */ /* 0x000ee60000000800 */
[----:B-1----:R-:W-:Y:S03]  /*9300*/  FADD.FTZ R0, R132, R0 ;  /* 0x0000000084007221 */ /* 0x002fe60000010000 */
[C---:B------:R-:W-:Y:S01]  /*9310*/  HMMA.16816.F32 R8, R136.reuse, R142, R8 ;  /* 0x0000008e8808723c */ /* 0x040fe20000001808 */
[----:B------:R-:W1:Y:S03]  /*9320*/  LDSM.16.MT88.4 R140, [R238+0x800] ;  /* 0x00080000ee8c783b */ /* 0x000e660000004200 */
[C---:B---3--:R-:W-:Y:S01]  /*9330*/  F2FP.PACK_AB R168, R2.reuse, R132 ;  /* 0x0000008402a8723e */ /* 0x048fe200000000ff */
[----:B------:R-:W-:Y:S02]  /*9340*/  FADD.FTZ R0, R2, R0 ;  /* 0x0000000002007221 */ /* 0x000fe40000010000 */
[----:B------:R-:W-:Y:S01]  /*9350*/  FADD.FTZ R2, R156, R148 ;  /* 0x000000949c027221 */ /* 0x000fe20000010000 */
        /* <DEDUP_REMOVED lines=39> */
[C---:B-1----:R-:W-:Y:S01]  /*95d0*/  HMMA.16816.F32 R116, R136.reuse, R140, R116 ;  /* 0x0000008c8874723c */ /* 0x042fe20000001874 */
[----:B------:R-:W1:Y:S07]  /*95e0*/  MUFU.EX2 R140, R153 ;  /* 0x00000099008c7308 */ /* 0x000e6e0000000800 */
[C---:B------:R-:W-:Y:S04]  /*95f0*/  HMMA.16816.F32 R120, R136.reuse, R142, R120 ;  /* 0x0000008e8878723c */ /* 0x040fe80000001878 */
[----:B-1----:R-:W-:Y:S01]  /*9600*/  FADD.FTZ R0, R140, R0 ;  /* 0x000000008c007221 */ /* 0x002fe20000010000 */
[----:B------:R-:W1:Y:S01]  /*9610*/  LDSM.16.MT88.4 R152, [R237+0x1000] ;  /* 0x00100000ed98783b */ /* 0x000e620000004200 */
[C---:B------:R-:W-:Y:S02]  /*9620*/  F2FP.PACK_AB R170, R134.reuse, R140 ;  /* 0x0000008c86aa723e */ /* 0x040fe400000000ff */
[----:B------:R-:W-:Y:S01]  /*9630*/  FADD.FTZ R0, R134, R0 ;  /* 0x0000000086007221 */ /* 0x000fe20000010000 */
[C---:B--2---:R-:W-:Y:S04]  /*9640*/  HMMA.16816.F32 R124, R136.reuse, R144, R124 ;  /* 0x00000090887c723c */ /* 0x044fe8000000187c */
[----:B------:R2:W-:Y:S04]  /*9650*/  STL [R1+0x8], R0 ;  /* 0x0000080001007387 */ /* 0x0005e80000100800 */
[----:B------:R-:W-:Y:S01]  /*9660*/  HMMA.16816.F32 R128, R136, R146, R128 ;  /* 0x000000928880723c */ /* 0x000fe20000001880 */
[----:B------:R-:W3:Y:S04]  /*9670*/  LDL R176, [R1+0x10] ;  /* 0x0000100001b07983 */ /* 0x000ee80000100800 */
[----:B------:R-:W4:Y:S04]  /*9680*/  LDL.LU R132, [R1+0x4] ;  /* 0x0000040001847983 */ /* 0x000f280000300800 */
[----:B------:R-:W5:Y:S08]  /*9690*/  LDSM.16.MT88.4 R144, [R239+0x1000] ;  /* 0x00100000ef90783b */ /* 0x000f700000004200 */
[----:B------:R-:W5:Y:S01]  /*96a0*/  LDSM.16.MT88.4 R136, [R238+0x1000] ;  /* 0x00100000ee88783b */ /* 0x000f620000004200 */
[----:B--2---:R-:W-:Y:S04]  /*96b0*/  FADD.FTZ R0, R149, R2 ;  /* 0x0000000295007221 */ /* 0x004fe80000010000 */
[----:B------:R-:W-:Y:S01]  /*96c0*/  FADD.FTZ R0, R178, R0 ;  /* 0x00000000b2007221 */ /* 0x000fe20000010000 */
[C---:B-1----:R-:W-:Y:S02]  /*96d0*/  HMMA.16816.F32 R156, R168.reuse, R152, R4 ;  /* 0x00000098a89c723c */ /* 0x042fe40000001804 */
[----:B------:R-:W1:Y:S03]  /*96e0*/  LDSM.16.MT88.4 R4, [R240+0x1000] ;  /* 0x00100000f004783b */ /* 0x000e660000004200 */
[----:B------:R-:W-:Y:S03]  /*96f0*/  FADD.FTZ R0, R179, R0 ;  /* 0x00000000b3007221 */ /* 0x000fe60000010000 */
[C---:B------:R-:W-:Y:S02]  /*9700*/  HMMA.16816.F32 R152, R168.reuse, R154, R8 ;  /* 0x0000009aa898723c */ /* 0x040fe40000001808 */
[----:B------:R-:W2:Y:S02]  /*9710*/  LDSM.16.MT88.4 R8, [R237+0x2800] ;  /* 0x00280000ed08783b */ /* 0x000ea40000004200 */
[----:B------:R-:W-:Y:S04]  /*9720*/  FADD.FTZ R0, R249, R0 ;  /* 0x00000000f9007221 */ /* 0x000fe80000010000 */
[----:B------:R-:W-:Y:S04]  /*9730*/  FADD.FTZ R0, R248, R0 ;  /* 0x00000000f8007221 */ /* 0x000fe80000010000 */
[----:B------:R-:W-:Y:S01]  /*9740*/  FADD.FTZ R0, R177, R0 ;  /* 0x00000000b1007221 */ /* 0x000fe20000010000 */
[C---:B-----5:R-:W-:Y:S01]  /*9750*/  HMMA.16816.F32 R148, R168.reuse, R144, R12 ;  /* 0x00000090a894723c */ /* 0x060fe2000000180c */
[----:B------:R-:W5:Y:S02]  /*9760*/  LDSM.16.MT88.4 R12, [R239+0x2800] ;  /* 0x00280000ef0c783b */ /* 0x000f640000004200 */
[----:B------:R-:W-:Y:S04]  /*9770*/  FADD.FTZ R0, R174, R0 ;  /* 0x00000000ae007221 */ /* 0x000fe80000010000 */
[----:B------:R-:W-:Y:S01]  /*9780*/  FADD.FTZ R0, R175, R0 ;  /* 0x00000000af007221 */ /* 0x000fe20000010000 */
[C---:B------:R-:W-:Y:S04]  /*9790*/  HMMA.16816.F32 R144, R168.reuse, R146, R16 ;  /* 0x00000092a890723c */ /* 0x040fe80000001810 */
[----:B------:R-:W-:Y:S04]  /*97a0*/  FADD.FTZ R2, R172, R0 ;  /* 0x00000000ac027221 */ /* 0x000fe80000010000 */
[C---:B------:R-:W-:Y:S04]  /*97b0*/  HMMA.16816.F32 R140, R168.reuse, R136, R20 ;  /* 0x00000088a88c723c */ /* 0x040fe80000001814 */
[----:B------:R-:W-:Y:S04]  /*97c0*/  FADD.FTZ R2, R173, R2 ;  /* 0x00000002ad027221 */ /* 0x000fe80000010000 */
[C---:B------:R-:W-:Y:S08]  /*97d0*/  HMMA.16816.F32 R136, R168.reuse, R138, R24 ;  /* 0x0000008aa888723c */ /* 0x040ff00000001818 */
[C---:B-1----:R-:W-:Y:S08]  /*97e0*/  HMMA.16816.F32 R28, R168.reuse, R4, R28 ;  /* 0x00000004a81c723c */ /* 0x042ff0000000181c */
[C---:B------:R-:W-:Y:S01]  /*97f0*/  HMMA.16816.F32 R32, R168.reuse, R6, R32 ;  /* 0x00000006a820723c */ /* 0x040fe20000001820 */
[----:B------:R-:W1:Y:S07]  /*9800*/  LDSM.16.MT88.4 R4, [R238+0x2800] ;  /* 0x00280000ee04783b */ /* 0x000e6e0000004200 */
[C---:B--2---:R-:W-:Y:S08]  /*9810*/  HMMA.16816.F32 R36, R168.reuse, R8, R36 ;  /* 0x00000008a824723c */ /* 0x044ff00000001824 */
[C---:B------:R-:W-:Y:S01]  /*9820*/  HMMA.16816.F32 R40, R168.reuse, R10, R40 ;  /* 0x0000000aa828723c */ /* 0x040fe20000001828 */
[----:B------:R-:W2:Y:S07]  /*9830*/  LDSM.16.MT88.4 R8, [R240+0x2800] ;  /* 0x00280000f008783b */ /* 0x000eae0000004200 */
[C---:B-----5:R-:W-:Y:S08]  /*9840*/  HMMA.16816.F32 R44, R168.reuse, R12, R44 ;  /* 0x0000000ca82c723c */ /* 0x060ff0000000182c */
[C---:B------:R-:W-:Y:S01]  /*9850*/  HMMA.16816.F32 R48, R168.reuse, R14, R48 ;  /* 0x0000000ea830723c */ /* 0x040fe20000001830 */
[----:B------:R-:W5:Y:S07]  /*9860*/  LDSM.16.MT88.4 R12, [R237+0x4000] ;  /* 0x00400000ed0c783b */ /* 0x000f6e0000004200 */
        /* <DEDUP_REMOVED lines=22> */
[C---:B------:R-:W-:Y:S08]  /*99d0*/  HMMA.16816.F32 R112, R168.reuse, R10, R112 ;  /* 0x0000000aa870723c */ /* 0x040ff00000001870 */
[C---:B-----5:R-:W-:Y:S08]  /*99e0*/  HMMA.16816.F32 R116, R168.reuse, R12, R116 ;  /* 0x0000000ca874723c */ /* 0x060ff00000001874 */
[C---:B------:R-:W-:Y:S08]  /*99f0*/  HMMA.16816.F32 R120, R168.reuse, R14, R120 ;  /* 0x0000000ea878723c */ /* 0x040ff00000001878 */
[C---:B-1----:R-:W-:Y:S08]  /*9a00*/  HMMA.16816.F32 R124, R168.reuse, R4, R124 ;  /* 0x00000004a87c723c */ /* 0x042ff0000000187c */
[----:B------:R-:W-:Y:S04]  /*9a10*/  HMMA.16816.F32 R128, R168, R6, R128 ;  /* 0x00000006a880723c */ /* 0x000fe80000001880 */
[C---:B----4-:R-:W-:Y:S02]  /*9a20*/  IADD3 R0, R132.reuse, -0x1, RZ ;  /* 0xffffffff84007810 */ /* 0x050fe40007ffe0ff */
[----:B---3--:R-:W-:Y:S02]  /*9a30*/  ISETP.GT.AND P1, PT, R132, R176, PT ;  /* 0x000000b08400720c */ /* 0x008fe40003f24270 */
[----:B------:R-:W-:Y:S01]  /*9a40*/  MOV R132, R3 ;  /* 0x0000000300847202 */ /* 0x000fe20000000f00 */
[----:B------:R1:W-:Y:S04]  /*9a50*/  STL [R1+0x4], R0 ;  /* 0x0000040001007387 */ /* 0x0003e80000100800 */
[----:B------:R1:W-:Y:S06]  /*9a60*/  STL [R1+0xc], R2 ;  /* 0x00000c0201007387 */ /* 0x0003ec0000100800 */
[----:B-1----:R-:W-:-:S05]  /*9a70*/  @P1 BRA `(.L_x_55) ;  /* 0xffffcc4000001947 */ /* 0x002fca000383ffff */
.L_x_43:
[----:B------:R-:W-:Y:S05]  /*9a80*/  BRA.DIV ~URZ, `(.L_x_56) ;  /* 0x000069527f007947 */ /* 0x000fea000b800000 */
[----:B------:R-:W2:Y:S04]  /*9a90*/  LDL.LU R7, [R1+0x8] ;  /* 0x0000080001077983 */ /* 0x000ea80000300800 */
[----:B------:R-:W3:Y:S04]  /*9aa0*/  LDL.LU R6, [R1+0xc] ;  /* 0x00000c0001067983 */ /* 0x000ee80000300800 */
[----:B--2---:R-:W1:Y:S04]  /*9ab0*/  SHFL.BFLY PT, R0, R7, 0x2, 0x1f ;  /* 0x0c401f0007007f89 */ /* 0x004e6800000e0000 */
[----:B---3--:R-:W2:Y:S01]  /*9ac0*/  SHFL.BFLY PT, R2, R6, 0x2, 0x1f ;  /* 0x0c401f0006027f89 */ /* 0x008ea200000e0000 */
[----:B-1----:R-:W-:-:S02]  /*9ad0*/  FADD.FTZ R0, R0, R7 ;  /* 0x0000000700007221 */ /* 0x002fc40000010000 */
[----:B--2---:R-:W-:-:S03]  /*9ae0*/  FADD.FTZ R4, R2, R6 ;  /* 0x0000000602047221 */ /* 0x004fc60000010000 */
[----:B------:R-:W1:Y:S04]  /*9af0*/  SHFL.BFLY PT, R2, R0, 0x1, 0x1f ;  /* 0x0c201f0000027f89 */ /* 0x000e6800000e0000 */
[----:B------:R2:W3:Y:S01]  /*9b00*/  SHFL.BFLY PT, R3, R4, 0x1, 0x1f ;  /* 0x0c201f0004037f89 */ /* 0x0004e200000e0000 */
[----:B-1----:R-:W-:-:S05]  /*9b10*/  FADD.FTZ R5, R0, R2 ;  /* 0x0000000200057221 */ /* 0x002fca0000010000 */
.L_x_132:
[----:B------:R-:W-:Y:S01]  /*9b20*/  FSETP.NE.FTZ.AND P1, PT, R5, RZ, PT ;  /* 0x000000ff0500720b */ /* 0x000fe20003f35000 */
[----:B---3--:R-:W-:Y:S01]  /*9b30*/  FADD.FTZ R3, R3, R4 ;  /* 0x0000000403037221 */ /* 0x008fe20000010000 */
[----:B------:R-:W-:Y:S02]  /*9b40*/  MOV R18, 0xff800000 ;  /* 0xff80000000127802 */ /* 0x000fe40000000f00 */
[----:B------:R-:W-:Y:S02]  /*9b50*/  MOV R19, 0xff800000 ;  /* 0xff80000000137802 */ /* 0x000fe40000000f00 */
[----:B------:R-:W-:-:S07]  /*9b60*/  FSETP.NE.FTZ.AND P0, PT, R3, RZ, PT ;  /* 0x000000ff0300720b */ /* 0x000fce0003f15000 */
[----:B------:R-:W1:Y:S01]  /*9b70*/  @P1 MUFU.LG2 R0, R5 ;  /* 0x0000000500001308 */ /* 0x000e620000000c00 */
[----:B------:R-:W-:-:S05]  /*9b80*/  @P1 MOV R2, 0x3f317218 ;  /* 0x3f31721800021802 */ /* 0x000fca0000000f00 */
[----:B------:R-:W-:Y:S01]  /*9b90*/  @P1 FMUL.FTZ R2, R2, c[0x0][0x2d0] ;  /* 0x0000b40002021a20 */ /* 0x000fe20000410000 */
[----:B--2---:R-:W-:-:S05]  /*9ba0*/  @P0 MOV R4, 0x3f317218 ;  /* 0x3f31721800040802 */ /* 0x004fca0000000f00 */
[----:B------:R-:W-:Y:S02]  /*9bb0*/  @P0 FMUL.FTZ R4, R4, c[0x0][0x2d0] ;  /* 0x0000b40004040a20 */ /* 0x000fe40000410000 */
[----:B-1----:R-:W-:-:S04]  /*9bc0*/  @P1 FMUL.FTZ R0, R0, 0.69314718246459960938 ;  /* 0x3f31721800001820 */ /* 0x002fc80000410000 */
[----:B------:R-:W-:Y:S01]  /*9bd0*/  @P1 FFMA.FTZ R18, R2, R133, R0 ;  /* 0x0000008502121223 */ /* 0x000fe20000010000 */
[----:B------:R-:W-:Y:S01]  /*9be0*/  MOV R2, RZ ;  /* 0x000000ff00027202 */ /* 0x000fe20000000f00 */
[----:B------:R-:W1:Y:S08]  /*9bf0*/  @P0 MUFU.LG2 R0, R3 ;  /* 0x0000000300000308 */ /* 0x000e700000000c00 */
[----:B------:R-:W2:Y:S01]  /*9c00*/  @P1 MUFU.RCP R2, R5 ;  /* 0x0000000500021308 */ /* 0x000ea20000001000 */
[----:B-1----:R-:W-:-:S04]  /*9c10*/  @P0 FMUL.FTZ R0, R0, 0.69314718246459960938 ;  /* 0x3f31721800000820 */ /* 0x002fc80000410000 */
[----:B------:R-:W-:Y:S01]  /*9c20*/  @P0 FFMA.FTZ R19, R4, R132, R0 ;  /* 0x0000008404130223 */ /* 0x000fe20000010000 */
[----:B------:R-:W-:Y:S01]  /*9c30*/  MOV R0, RZ ;  /* 0x000000ff00007202 */ /* 0x000fe20000000f00 */
[C---:B--2---:R-:W-:Y:S02]  /*9c40*/  FMUL.FTZ R132, R2.reuse, R152 ;  /* 0x0000009802847220 */ /* 0x044fe40000410000 */
[----:B------:R-:W-:-:S03]  /*9c50*/  FMUL.FTZ R133, R2, R153 ;  /* 0x0000009902857220 */ /* 0x000fc60000410000 */
[----:B------:R-:W1:Y:S01]  /*9c60*/  @P0 MUFU.RCP R0, R3 ;  /* 0x0000000300000308 */ /* 0x000e620000001000 */
[C---:B------:R-:W-:Y:S02]  /*9c70*/  FMUL.FTZ R160, R2.reuse, R116 ;  /* 0x0000007402a07220 */ /* 0x040fe40000410000 */
[C---:B------:R-:W-:Y:S02]  /*9c80*/  FMUL.FTZ R161, R2.reuse, R117 ;  /* 0x0000007502a17220 */ /* 0x040fe40000410000 */
[C---:B------:R-:W-:Y:S02]  /*9c90*/  FMUL.FTZ R26, R2.reuse, R156 ;  /* 0x0000009c021a7220 */ /* 0x040fe40000410000 */
[C---:B------:R-:W-:Y:S02]  /*9ca0*/  FMUL.FTZ R27, R2.reuse, R157 ;  /* 0x0000009d021b7220 */ /* 0x040fe40000410000 */
[C---:B------:R-:W-:Y:S02]  /*9cb0*/  FMUL.FTZ R152, R2.reuse, R100 ;  /* 0x0000006402987220 */ /* 0x040fe40000410000 */
[----:B------:R-:W-:-:S02]  /*9cc0*/  FMUL.FTZ R153, R2, R101 ;  /* 0x0000006502997220 */ /* 0x000fc40000410000 */
[C---:B------:R-:W-:Y:S02]  /*9cd0*/  FMUL.FTZ R100, R2.reuse, R104 ;  /* 0x0000006802647220 */ /* 0x040fe40000410000 */
[----:B------:R-:W-:Y:S02]  /*9ce0*/  FMUL.FTZ R101, R2, R105 ;  /* 0x0000006902657220 */ /* 0x000fe40000410000 */
[C---:B-1----:R-:W-:Y:S02]  /*9cf0*/  FMUL.FTZ R116, R0.reuse, R158 ;  /* 0x0000009e00747220 */ /* 0x042fe40000410000 */
[----:B------:R-:W-:Y:S02]  /*9d00*/  FMUL.FTZ R117, R0, R159 ;  /* 0x0000009f00757220 */ /* 0x000fe40000410000 */
[C---:B------:R-:W-:Y:S02]  /*9d10*/  FMUL.FTZ R156, R2.reuse, R120 ;  /* 0x00000078029c7220 */ /* 0x040fe40000410000 */
[----:B------:R-:W-:-:S02]  /*9d20*/  FMUL.FTZ R157, R2, R121 ;  /* 0x00000079029d7220 */ /* 0x000fc40000410000 */
[C---:B------:R-:W-:Y:S02]  /*9d30*/  FMUL.FTZ R24, R2.reuse, R128 ;  /* 0x0000008002187220 */ /* 0x040fe40000410000 */
[----:B------:R-:W-:Y:S02]  /*9d40*/  FMUL.FTZ R25, R2, R129 ;  /* 0x0000008102197220 */ /* 0x000fe40000410000 */
[C---:B------:R-:W-:Y:S02]  /*9d50*/  FMUL.FTZ R158, R0.reuse, R34 ;  /* 0x00000022009e7220 */ /* 0x040fe40000410000 */
[----:B------:R-:W-:Y:S02]  /*9d60*/  FMUL.FTZ R159, R0, R35 ;  /* 0x00000023009f7220 */ /* 0x000fe40000410000 */
        /* <DEDUP_REMOVED lines=10> */
[C---:B------:R-:W-:Y:S02]  /*9e10*/  FMUL.FTZ R150, R0.reuse, R142 ;  /* 0x0000008e00967220 */ /* 0x040fe40000410000 */
[C---:B------:R-:W-:Y:S02]  /*9e20*/  FMUL.FTZ R151, R0.reuse, R143 ;  /* 0x0000008f00977220 */ /* 0x040fe40000410000 */
        /* <DEDUP_REMOVED lines=53> */
[----:B------:R-:W-:Y:S01]  /*a180*/  FMUL.FTZ R31, R0, R131 ;  /* 0x00000083001f7220 */ /* 0x000fe20000410000 */
[----:B------:R-:W-:Y:S01]  /*a190*/  MOV R0, 0x1 ;  /* 0x0000000100007802 */ /* 0x000fe20000000f00 */
        /* <DEDUP_REMOVED lines=44> */
.L_x_30:
[----:B-1----:R1:W5:Y:S04]  /*a460*/  LDL R6, [R1+0x48] ;  /* 0x0000480001067983 */ /* 0x0023680000100800 */
[----:B------:R-:W2:Y:S01]  /*a470*/  S2R R2, SR_TID.X ;  /* 0x0000000000027919 */ /* 0x000ea20000002100 */
[----:B------:R-:W-:Y:S01]  /*a480*/  BSSY B0, `(.L_x_57) ;  /* 0x0000011000007945 */ /* 0x000fe20003800000 */
[----:B--2---:R-:W-:-:S13]  /*a490*/  LOP3.LUT P0, RZ, R2, 0xff, RZ, 0xc0, !PT ;  /* 0x000000ff02ff7812 */ /* 0x004fda000780c0ff */
[----:B------:R-:W-:Y:S05]  /*a4a0*/  @P0 BRA `(.L_x_58) ;  /* 0x000000e000000947 */ /* 0x000fea0003800000 */
[----:B-1----:R-:W1:Y:S01]  /*a4b0*/  S2R R2, SR_LANEID ;  /* 0x0000000000027919 */ /* 0x002e620000000000 */
[----:B------:R-:W-:Y:S01]  /*a4c0*/  VOTEU.ANY UR4, UPT, PT ;  /* 0x0000000000047886 */ /* 0x000fe200038e0100 */
[----:B------:R-:W-:Y:S01]  /*a4d0*/  IMAD.MOV.U32 R4, RZ, RZ, c[0x0][0x560] ;  /* 0x00015800ff047624 */ /* 0x000fe200078e00ff */
[----:B------:R-:W1:Y:S01]  /*a4e0*/  FLO.U32 R3, UR4 ;  /* 0x0000000400037d00 */ /* 0x000e6200080e0000 */
[----:B------:R-:W-:Y:S01]  /*a4f0*/  IMAD.MOV.U32 R5, RZ, RZ, c[0x0][0x564] ;  /* 0x00015900ff057624 */ /* 0x000fe200078e00ff */
[----:B-1----:R-:W-:-:S06]  /*a500*/  ISETP.EQ.U32.AND P0, PT, R3, R2, PT ;  /* 0x000000020300720c */ /* 0x002fcc0003f02070 */
[----:B------:R-:W1:Y:S07]  /*a510*/  POPC R2, UR4 ;  /* 0x0000000400027d09 */ /* 0x000e6e0008000000 */
[----:B-1----:R1:W2:Y:S04]  /*a520*/  @P0 ATOMG.E.ADD.STRONG.GPU PT, R2, [R4.64], R2 ;  /* 0x00000002040209a8 */ /* 0x0022a800081ee1c6 */
[----:B-1----:R-:W1:Y:S04]  /*a530*/  S2R R4, SR_LTMASK ;  /* 0x0000000000047919 */ /* 0x002e680000003900 */
[----:B--2---:R1:W2:Y:S02]  /*a540*/  SHFL.IDX PT, R3, R2, R3, 0x1f ;  /* 0x00001f0302037589 */ /* 0x0042a400000e0000 */
[----:B-1----:R-:W-:-:S06]  /*a550*/  LOP3.LUT R2, R4, UR4, RZ, 0xc0, !PT ;  /* 0x0000000404027c12 */ /* 0x002fcc000f8ec0ff */
[----:B------:R-:W2:Y:S02]  /*a560*/  POPC R2, R2 ;  /* 0x0000000200027309 */ /* 0x000ea40000000000 */
[----:B--2--5:R-:W-:-:S05]  /*a570*/  IADD3 R6, R3, c[0x0][0xc], R2 ;  /* 0x0000030003067a10 */ /* 0x024fca0007ffe002 */
[----:B------:R1:W-:Y:S02]  /*a580*/  STL [R1+0x48], R6 ;  /* 0x0000480601007387 */ /* 0x0003e40000100800 */
.L_x_58:
[----:B-1----:R-:W-:Y:S05]  /*a590*/  BSYNC B0 ;  /* 0x0000000000007941 */ /* 0x002fea0003800000 */
.L_x_57:
[----:B------:R-:W-:Y:S01]  /*a5a0*/  PRMT R0, R0, 0x9910, RZ ;  /* 0x0000991000007816 */ /* 0x000fe200000000ff */
[----:B------:R-:W-:Y:S01]  /*a5b0*/  BSSY B1, `(.L_x_59) ;  /* 0x000046d000017945 */ /* 0x000fe20003800000 */
[----:B-----5:R-:W-:Y:S02]  /*a5c0*/  IMAD.MOV.U32 R22, RZ, RZ, R6 ;  /* 0x000000ffff167224 */ /* 0x020fe400078e0006 */
[----:B------:R-:W-:-:S13]  /*a5d0*/  ISETP.NE.AND P0, PT, R0, RZ, PT ;  /* 0x000000ff0000720c */ /* 0x000fda0003f05270 */
[----:B------:R-:W-:Y:S05]  /*a5e0*/  @!P0 BRA `(.L_x_60) ;  /* 0x000035d000008947 */ /* 0x000fea0003800000 */
[----:B------:R-:W2:Y:S04]  /*a5f0*/  LDL R5, [R1+0x5c] ;  /* 0x00005c0001057983 */ /* 0x000ea80000100800 */
[----:B------:R-:W3:Y:S04]  /*a600*/  LDL R11, [R1+0x60] ;  /* 0x00006000010b7983 */ /* 0x000ee80000100800 */
[----:B------:R-:W4:Y:S04]  /*a610*/  LDL R10, [R1+0x68] ;  /* 0x00006800010a7983 */ /* 0x000f280000100800 */
[----:B------:R-:W3:Y:S04]  /*a620*/  LDL R4, [R1+0x64] ;  /* 0x0000640001047983 */ /* 0x000ee80000100800 */
[----:B------:R-:W3:Y:S04]  /*a630*/  LDL R9, [R1+0x78] ;  /* 0x0000780001097983 */ /* 0x000ee80000100800 */
[----:B------:R-:W3:Y:S04]  /*a640*/  LDL R8, [R1+0x70] ;  /* 0x0000700001087983 */ /* 0x000ee80000100800 */
[----:B------:R-:W3:Y:S04]  /*a650*/  LDL R7, [R1+0x74] ;  /* 0x0000740001077983 */ /* 0x000ee80000100800 */
[----:B------:R-:W3:Y:S01]  /*a660*/  LDL R3, [R1+0x6c] ;  /* 0x00006c0001037983 */ /* 0x000ee20000100800 */
[----:B------:R-:W-:Y:S01]  /*a670*/  WARPSYNC 0xffffffff ;  /* 0xffffffff00007948 */ /* 0x000fe20003800000 */
[----:B------:R-:W-:-:S02]  /*a680*/  F2FP.PACK_AB R2, R27, R26 ;  /* 0x0000001a1b02723e */ /* 0x000fc400000000ff */
[----:B------:R-:W-:Y:S01]  /*a690*/  BAR.SYNC.DEFER_BLOCKING 0x1, 0x100 ;  /* 0x0044000000007b1d */ /* 0x000fe20000010000 */
[----:B------:R-:W-:-:S05]  /*a6a0*/  F2FP.PACK_AB R0, R117, R116 ;  /* 0x000000747500723e */ /* 0x000fca00000000ff */
[----:B------:R-:W4:Y:S04]  /*a6b0*/  LDL.LU R6, [R1+0x40] ;  /* 0x0000400001067983 */ /* 0x000f280000300800 */
[----:B--2---:R1:W-:Y:S04]  /*a6c0*/  STS [R5], R2 ;  /* 0x0000000205007388 */ /* 0x0043e80000000800 */
[----:B------:R2:W-:Y:S01]  /*a6d0*/  STS [R5+0x400], R0 ;  /* 0x0004000005007388 */ /* 0x0005e20000000800 */
[----:B-1----:R-:W-:Y:S02]  /*a6e0*/  F2FP.PACK_AB R2, R133, R132 ;  /* 0x000000848502723e */ /* 0x002fe400000000ff */
[----:B--2---:R-:W-:-:S03]  /*a6f0*/  F2FP.PACK_AB R0, R155, R154 ;  /* 0x0000009a9b00723e */ /* 0x004fc600000000ff */
[----:B---3--:R1:W-:Y:S04]  /*a700*/  STS [R11], R2 ;  /* 0x000000020b007388 */ /* 0x0083e80000000800 */
[----:B------:R2:W-:Y:S01]  /*a710*/  STS [R11+0x400], R0 ;  /* 0x000400000b007388 */ /* 0x0005e20000000800 */
[----:B-1----:R-:W-:Y:S02]  /*a720*/  F2FP.PACK_AB R2, R149, R148 ;  /* 0x000000949502723e */ /* 0x002fe400000000ff */
[----:B--2---:R-:W-:-:S03]  /*a730*/  F2FP.PACK_AB R0, R129, R128 ;  /* 0x000000808100723e */ /* 0x004fc600000000ff */
[----:B----4-:R1:W-:Y:S04]  /*a740*/  STS [R10], R2 ;  /* 0x000000020a007388 */ /* 0x0103e80000000800 */
[----:B------:R2:W-:Y:S01]  /*a750*/  STS [R10+0x400], R0 ;  /* 0x000400000a007388 */ /* 0x0005e20000000800 */
[----:B-1----:R-:W-:Y:S02]  /*a760*/  F2FP.PACK_AB R2, R145, R144 ;  /* 0x000000909102723e */ /* 0x002fe400000000ff */
[----:B--2---:R-:W-:-:S03]  /*a770*/  F2FP.PACK_AB R0, R121, R120 ;  /* 0x000000787900723e */ /* 0x004fc600000000ff */
[----:B------:R1:W-:Y:S04]  /*a780*/  STS [R4], R2 ;  /* 0x0000000204007388 */ /* 0x0003e80000000800 */
        /* <DEDUP_REMOVED lines=19> */
[----:B------:R1:W-:Y:S04]  /*a8c0*/  STS [R5+0x4000], R2 ;  /* 0x0040000205007388 */ /* 0x0003e80000000800 */
        /* <DEDUP_REMOVED lines=63> */
[----:B------:R-:W-:Y:S04]  /*acc0*/  STS [R5+0xc000], R2 ;  /* 0x00c0000205007388 */ /* 0x000fe80000000800 */
[----:B------:R1:W-:Y:S04]  /*acd0*/  STS [R5+0xc400], R0 ;  /* 0x00c4000005007388 */ /* 0x0003e80000000800 */
[----:B-1----:R-:W2:Y:S01]  /*ace0*/  LDL.LU R5, [R1+0x44] ;  /* 0x0000440001057983 */ /* 0x002ea20000300800 */
[----:B------:R-:W-:Y:S02]  /*acf0*/  F2FP.PACK_AB R2, R101, R100 ;  /* 0x000000646502723e */ /* 0x000fe400000000ff */
[----:B------:R-:W-:-:S03]  /*ad00*/  F2FP.PACK_AB R0, R79, R78 ;  /* 0x0000004e4f00723e */ /* 0x000fc600000000ff */
[----:B------:R1:W-:Y:S04]  /*ad10*/  STS [R11+0xc000], R2 ;  /* 0x00c000020b007388 */ /* 0x0003e80000000800 */
[----:B------:R3:W-:Y:S01]  /*ad20*/  STS [R11+0xc400], R0 ;  /* 0x00c400000b007388 */ /* 0x0007e20000000800 */
[----:B-1----:R-:W-:Y:S02]  /*ad30*/  F2FP.PACK_AB R2, R105, R104 ;  /* 0x000000686902723e */ /* 0x002fe400000000ff */
[----:B---3--:R-:W-:-:S03]  /*ad40*/  F2FP.PACK_AB R0, R83, R82 ;  /* 0x000000525300723e */ /* 0x008fc600000000ff */
        /* <DEDUP_REMOVED lines=10> */
[----:B------:R-:W-:Y:S01]  /*adf0*/  ISETP.NE.U32.AND P2, PT, RZ, c[0x0][0x508], PT ;  /* 0x00014200ff007a0c */ /* 0x000fe20003f45070 */
[----:B------:R-:W-:Y:S01]  /*ae00*/  IMAD.MOV.U32 R14, RZ, RZ, c[0x0][0x388] ;  /* 0x0000e200ff0e7624 */ /* 0x000fe200078e00ff */
[----:B------:R-:W-:Y:S01]  /*ae10*/  ISETP.NE.U32.AND P1, PT, RZ, c[0x0][0x500], PT ;  /* 0x00014000ff007a0c */ /* 0x000fe20003f25070 */
[----:B------:R-:W4:Y:S01]  /*ae20*/  LDL.LU R4, [R1+0x58] ;  /* 0x0000580001047983 */ /* 0x000f220000300800 */
[----:B-1----:R-:W-:Y:S02]  /*ae30*/  F2FP.PACK_AB R2, R157, R156 ;  /* 0x0000009c9d02723e */ /* 0x002fe400000000ff */
[----:B---3--:R-:W-:-:S03]  /*ae40*/  F2FP.PACK_AB R0, R87, R86 ;  /* 0x000000565700723e */ /* 0x008fc600000000ff */
[----:B------:R1:W-:Y:S04]  /*ae50*/  STS [R8+0xc000], R2 ;  /* 0x00c0000208007388 */ /* 0x0003e80000000800 */
[----:B------:R3:W-:Y:S01]  /*ae60*/  STS [R8+0xc400], R0 ;  /* 0x00c4000008007388 */ /* 0x0007e20000000800 */
[----:B------:R-:W-:Y:S02]  /*ae70*/  ISETP.NE.AND.EX P2, PT, RZ, c[0x0][0x50c], PT, P2 ;  /* 0x00014300ff007a0c */ /* 0x000fe40003f45320 */
[----:B-1----:R-:W-:Y:S02]  /*ae80*/  F2FP.PACK_AB R2, R113, R112 ;  /* 0x000000707102723e */ /* 0x002fe400000000ff */
[----:B---3--:R-:W-:-:S03]  /*ae90*/  F2FP.PACK_AB R0, R59, R58 ;  /* 0x0000003a3b00723e */ /* 0x008fc600000000ff */
[----:B------:R1:W-:Y:S04]  /*aea0*/  STS [R7+0xc000], R2 ;  /* 0x00c0000207007388 */ /* 0x0003e80000000800 */
[----:B------:R3:W-:Y:S01]  /*aeb0*/  STS [R7+0xc400], R0 ;  /* 0x00c4000007007388 */ /* 0x0007e20000000800 */
[----:B-1----:R-:W-:Y:S02]  /*aec0*/  F2FP.PACK_AB R2, R25, R24 ;  /* 0x000000181902723e */ /* 0x002fe400000000ff */
[----:B---3--:R-:W-:-:S03]  /*aed0*/  F2FP.PACK_AB R0, R31, R30 ;  /* 0x0000001e1f00723e */ /* 0x008fc600000000ff */
[----:B------:R1:W-:Y:S04]  /*aee0*/  STS [R3+0xc000], R2 ;  /* 0x00c0000203007388 */ /* 0x0003e80000000800 */
[----:B------:R3:W-:Y:S04]  /*aef0*/  STS [R3+0xc400], R0 ;  /* 0x00c4000003007388 */ /* 0x0007e80000000800 */
[----:B------:R-:W-:Y:S01]  /*af00*/  BAR.SYNC.DEFER_BLOCKING 0x1, 0x100 ;  /* 0x0044000000007b1d */ /* 0x000fe20000010000 */
[----:B------:R-:W-:Y:S02]  /*af10*/  ISETP.NE.AND.EX P1, PT, RZ, c[0x0][0x504], PT, P1 ;  /* 0x00014100ff007a0c */ /* 0x000fe40003f25310 */
[----:B-1----:R-:W-:Y:S01]  /*af20*/  @P2 IADD3 R2, P0, R6, c[0x0][0x508], RZ ;  /* 0x0001420006022a10 */ /* 0x002fe20007f1e0ff */
[----:B---3--:R-:W-:-:S03]  /*af30*/  IMAD.MOV.U32 R0, RZ, RZ, RZ ;  /* 0x000000ffff007224 */ /* 0x008fc600078e00ff */
[----:B--2---:R-:W-:-:S05]  /*af40*/  @P2 IADD3.X R3, R5, c[0x0][0x50c], RZ, P0, !PT ;  /* 0x0001430005032a10 */ /* 0x004fca00007fe4ff */
[----:B------:R1:W5:Y:S02]  /*af50*/  @P2 LDG.E R14, [R2.64] ;  /* 0x00000006020e2981 */ /* 0x000364000c1e1900 */
[----:B-1----:R-:W-:-:S04]  /*af60*/  IADD3 R2, P0, R6, c[0x0][0x500], RZ ;  /* 0x0001400006027a10 */ /* 0x002fc80007f1e0ff */
[----:B------:R-:W-:-:S05]  /*af70*/  IADD3.X R3, R5, c[0x0][0x504], RZ, P0, !PT ;  /* 0x0001410005037a10 */ /* 0x000fca00007fe4ff */
[----:B------:R1:W5:Y:S01]  /*af80*/  @P1 LDG.E R0, [R2.64] ;  /* 0x0000000602001981 */ /* 0x000362000c1e1900 */
[----:B----4-:R-:W-:-:S04]  /*af90*/  ISETP.NE.AND P0, PT, R4, RZ, PT ;  /* 0x000000ff0400720c */ /* 0x010fc80003f05270 */
[----:B------:R-:W-:Y:S01]  /*afa0*/  SEL R5, R4, c[0x0][0x3d4], P0 ;  /* 0x0000f50004057a07 */ /* 0x000fe20000000000 */
[----:B------:R-:W-:Y:S05]  /*afb0*/  @P2 BRA `(.L_x_61) ;  /* 0x0000004000002947 */ /* 0x000fea0003800000 */
[----:B-1----:R-:W-:Y:S05]  /*afc0*/  @!P1 BRA `(.L_x_61) ;  /* 0x0000003000009947 */ /* 0x002fea0003800000 */
[----:B------:R1:W2:Y:S04]  /*afd0*/  LDG.E R4, [R2.64] ;  /* 0x0000000602047981 */ /* 0x0002a8000c1e1900 */
[----:B-1----:R-:W2:Y:S02]  /*afe0*/  LDG.E R2, [R2.64+0x4] ;  /* 0x0000040602027981 */ /* 0x002ea4000c1e1900 */
[----:B--2--5:R-:W-:Y:S02]  /*aff0*/  IADD3 R14, -R4, R2, RZ ;  /* 0x00000002040e7210 */ /* 0x024fe40007ffe1ff */
.L_x_61:
[----:B-1----:R-:W2:Y:S04]  /*b000*/  LDL.LU R6, [R1+0x3c] ;  /* 0x00003c0001067983 */ /* 0x002ea80000300800 */
[----:B------:R-:W3:Y:S04]  /*b010*/  LDL.LU R3, [R1+0x50] ;  /* 0x0000500001037983 */ /* 0x000ee80000300800 */
[----:B------:R-:W4:Y:S04]  /*b020*/  LDL.LU R2, [R1+0x7c] ;  /* 0x00007c0001027983 */ /* 0x000f280000300800 */
[----:B------:R-:W4:Y:S04]  /*b030*/  LDL R11, [R1+0x80] ;  /* 0x00008000010b7983 */ /* 0x000f280000100800 */
[----:B------:R-:W4:Y:S04]  /*b040*/  LDL R9, [R1+0x188] ;  /* 0x0001880001097983 */ /* 0x000f280000100800 */
[----:B------:R-:W4:Y:S01]  /*b050*/  LDL R20, [R1+0x4c] ;  /* 0x00004c0001147983 */ /* 0x000f220000100800 */
[----:B------:R-:W-:Y:S01]  /*b060*/  IMAD.MOV.U32 R15, RZ, RZ, 0x368 ;  /* 0x00000368ff0f7424 */ /* 0x000fe200078e00ff */
[----:B------:R-:W-:-:S02]  /*b070*/  ISETP.GT.AND P3, PT, R5, 0x1, PT ;  /* 0x000000010500780c */ /* 0x000fc40003f64270 */
[----:B------:R-:W4:Y:S01]  /*b080*/  LDL R23, [R1+0x184] ;  /* 0x0001840001177983 */ /* 0x000f220000100800 */
[----:B------:R-:W-:Y:S02]  /*b090*/  ISETP.NE.U32.AND P0, PT, RZ, c[0x0][0x500], PT ;  /* 0x00014000ff007a0c */ /* 0x000fe40003f05070 */
[----:B------:R-:W-:Y:S02]  /*b0a0*/  SEL R15, R15, 0x328, P3 ;  /* 0x000003280f0f7807 */ /* 0x000fe40001800000 */
[----:B------:R-:W-:Y:S02]  /*b0b0*/  ISETP.NE.AND.EX P0, PT, RZ, c[0x0][0x504], PT, P0 ;  /* 0x00014100ff007a0c */ /* 0x000fe40003f05300 */
[----:B------:R-:W1:Y:S08]  /*b0c0*/  LDC.64 R4, c[0x0][R15+0x170] ;  /* 0x00005c000f047b82 */ /* 0x000e700000000a00 */
[----:B------:R-:W1:Y:S08]  /*b0d0*/  LDC.64 R12, c[0x0][R15+0x168] ;  /* 0x00005a000f0c7b82 */ /* 0x000e700000000a00 */
[----:B------:R-:W1:Y:S01]  /*b0e0*/  LDC.64 R16, c[0x0][R15+0x178] ;  /* 0x00005e000f107b82 */ /* 0x000e620000000a00 */
[----:B--2---:R-:W-:-:S02]  /*b0f0*/  SEL R8, R6, RZ, !P0 ;  /* 0x000000ff06087207 */ /* 0x004fc40004000000 */
[----:B---3--:R-:W-:Y:S02]  /*b100*/  LOP3.LUT R10, R3, 0xffff, RZ, 0xc0, !PT ;  /* 0x0000ffff030a7812 */ /* 0x008fe400078ec0ff */
[----:B----4-:R-:W-:Y:S01]  /*b110*/  SEL R3, R2, RZ, !P0 ;  /* 0x000000ff02037207 */ /* 0x010fe20004000000 */
[----:B-1----:R-:W-:Y:S02]  /*b120*/  IMAD R2, R5, R8, RZ ;  /* 0x0000000805027224 */ /* 0x002fe400078e02ff */
[----:B------:R-:W-:Y:S02]  /*b130*/  IMAD R6, R13, R10, RZ ;  /* 0x0000000a0d067224 */ /* 0x000fe400078e02ff */
[C---:B------:R-:W-:Y:S02]  /*b140*/  IMAD R7, R4.reuse, R3, R2 ;  /* 0x0000000304077224 */ /* 0x040fe400078e0202 */
[----:B------:R-:W-:-:S04]  /*b150*/  IMAD.WIDE.U32 R2, R4, R8, RZ ;  /* 0x0000000804027225 */ /* 0x000fc800078e00ff */
[----:B------:R-:W-:-:S04]  /*b160*/  IMAD.WIDE.U32 R4, R12, R10, RZ ;  /* 0x0000000a0c047225 */ /* 0x000fc800078e00ff */
[----:B------:R-:W-:Y:S01]  /*b170*/  IMAD.IADD R3, R3, 0x1, R7 ;  /* 0x0000000103037824 */ /* 0x000fe200078e0207 */
[----:B-----5:R-:W-:Y:S01]  /*b180*/  IADD3 R12, P1, P0, R2, R4, R0 ;  /* 0x00000004020c7210 */ /* 0x020fe2000783e000 */
[----:B------:R-:W-:Y:S02]  /*b190*/  IMAD.MOV.U32 R2, RZ, RZ, c[0x0][0x4e8] ;  /* 0x00013a00ff027624 */ /* 0x000fe400078e00ff */
[----:B------:R-:W-:Y:S02]  /*b1a0*/  IMAD.IADD R6, R5, 0x1, R6 ;  /* 0x0000000105067824 */ /* 0x000fe400078e0206 */
[----:B------:R-:W-:Y:S01]  /*b1b0*/  IMAD R9, R20, 0x80, R9 ;  /* 0x0000008014097824 */ /* 0x000fe200078e0209 */
[----:B------:R-:W-:Y:S02]  /*b1c0*/  ISETP.NE.AND P2, PT, R2, 0x1, PT ;  /* 0x000000010200780c */ /* 0x000fe40003f45270 */
[----:B------:R-:W-:Y:S02]  /*b1d0*/  SEL R2, R11, RZ, P3 ;  /* 0x000000ff0b027207 */ /* 0x000fe40001800000 */
[----:B------:R-:W-:-:S03]  /*b1e0*/  SHF.R.S32.HI R11, RZ, 0x1f, R0 ;  /* 0x0000001fff0b7819 */ /* 0x000fc60000011400 */
[-C--:B------:R-:W-:Y:S02]  /*b1f0*/  IMAD R7, R17, R2.reuse, RZ ;  /* 0x0000000211077224 */ /* 0x080fe400078e02ff */
[----:B------:R-:W-:Y:S02]  /*b200*/  IMAD.WIDE.U32 R4, R16, R2, RZ ;  /* 0x0000000210047225 */ /* 0x000fe400078e00ff */
[----:B------:R-:W1:Y:S01]  /*b210*/  LDC.64 R16, c[0x0][R15+0x160] ;  /* 0x000058000f107b82 */ /* 0x000e620000000a00 */
[----:B------:R-:W-:Y:S01]  /*b220*/  IADD3.X R6, R3, R6, R11, P1, P0 ;  /* 0x0000000603067210 */ /* 0x000fe20000fe040b */
[----:B------:R-:W-:-:S04]  /*b230*/  @P2 IMAD.HI.U32 R3, R9, c[0x0][0x4ec], RZ ;  /* 0x00013b0009032a27 */ /* 0x000fc800078e00ff */
[----:B------:R-:W-:Y:S01]  /*b240*/  IMAD.MOV.U32 R2, RZ, RZ, R9 ;  /* 0x000000ffff027224 */ /* 0x000fe200078e0009 */
[----:B------:R-:W-:Y:S01]  /*b250*/  @P2 SHF.R.U32.HI R2, RZ, c[0x0][0x4f0], R3 ;  /* 0x00013c00ff022a19 */ /* 0x000fe20000011603 */
[----:B------:R-:W2:Y:S03]  /*b260*/  S2R R13, SR_TID.X ;  /* 0x00000000000d7919 */ /* 0x000ea60000002100 */
[----:B------:R-:W-:Y:S02]  /*b270*/  IADD3 R4, P1, P0, R2, R12, R4 ;  /* 0x0000000c02047210 */ /* 0x000fe4000783e004 */
[--C-:B------:R-:W-:Y:S01]  /*b280*/  SHF.R.S32.HI R3, RZ, 0x1f, R2.reuse ;  /* 0x0000001fff037819 */ /* 0x100fe20000011402 */
[----:B------:R-:W-:Y:S02]  /*b290*/  IMAD.MOV R2, RZ, RZ, -R2 ;  /* 0x000000ffff027224 */ /* 0x000fe400078e0a02 */
[----:B------:R-:W-:-:S02]  /*b2a0*/  IMAD.IADD R5, R5, 0x1, R7 ;  /* 0x0000000105057824 */ /* 0x000fc400078e0207 */
[----:B------:R-:W-:-:S03]  /*b2b0*/  IMAD R2, R2, c[0x0][0x4e8], R9 ;  /* 0x00013a0002027a24 */ /* 0x000fc600078e0209 */
[----:B------:R-:W-:Y:S02]  /*b2c0*/  IADD3.X R5, R3, R6, R5, P1, P0 ;  /* 0x0000000603057210 */ /* 0x000fe40000fe0405 */
[----:B------:R-:W-:Y:S02]  /*b2d0*/  SHF.R.S32.HI R6, RZ, 0x1f, R2 ;  /* 0x0000001fff067819 */ /* 0x000fe40000011402 */
[----:B--2---:R-:W-:Y:S01]  /*b2e0*/  SHF.R.S32.HI R21, RZ, 0x1f, R13 ;  /* 0x0000001fff157819 */ /* 0x004fe2000001140d */
[----:B-1----:R-:W-:-:S04]  /*b2f0*/  IMAD R3, R17, R2, RZ ;  /* 0x0000000211037224 */ /* 0x002fc800078e02ff */
[C---:B------:R-:W-:Y:S02]  /*b300*/  IMAD R6, R16.reuse, R6, R3 ;  /* 0x0000000610067224 */ /* 0x040fe400078e0203 */
[----:B------:R-:W-:-:S04]  /*b310*/  IMAD.WIDE.U32 R2, R16, R2, R4 ;  /* 0x0000000210027225 */ /* 0x000fc800078e0004 */
[----:B------:R-:W-:Y:S02]  /*b320*/  IMAD.MOV.U32 R4, RZ, RZ, c[0x0][0x4a8] ;  /* 0x00012a00ff047624 */ /* 0x000fe400078e00ff */
[----:B------:R-:W-:-:S03]  /*b330*/  IMAD.MOV.U32 R5, RZ, RZ, c[0x0][0x4ac] ;  /* 0x00012b00ff057624 */ /* 0x000fc600078e00ff */
[----:B------:R-:W-:Y:S01]  /*b340*/  SEL R4, R4, c[0x0][0x450], P3 ;  /* 0x0001140004047a07 */ /* 0x000fe20001800000 */
[----:B------:R-:W-:Y:S01]  /*b350*/  IMAD.IADD R3, R3, 0x1, R6 ;  /* 0x0000000103037824 */ /* 0x000fe200078e0206 */
[----:B------:R-:W-:Y:S02]  /*b360*/  SEL R5, R5, c[0x0][0x454], P3 ;  /* 0x0001150005057a07 */ /* 0x000fe40001800000 */
[C---:B------:R-:W-:Y:S02]  /*b370*/  LEA R4, P0, R2.reuse, R4, 0x2 ;  /* 0x0000000402047211 */ /* 0x040fe400078010ff */
[----:B------:R-:W-:Y:S02]  /*b380*/  LEA.HI R21, R21, R13, RZ, 0x5 ;  /* 0x0000000d15157211 */ /* 0x000fe400078f28ff */
[----:B------:R-:W-:Y:S02]  /*b390*/  LEA.HI.X R2, R2, R5, R3, 0x2, P0 ;  /* 0x0000000502027211 */ /* 0x000fe400000f1403 */
[----:B------:R-:W-:Y:S01]  /*b3a0*/  LOP3.LUT R21, R21, 0xffffffe0, RZ, 0xc0, !PT ;  /* 0xffffffe015157812 */ /* 0x000fe200078ec0ff */
[----:B------:R-:W-:Y:S04]  /*b3b0*/  SHFL.IDX PT, R6, R4, RZ, 0x1c1f ;  /* 0x001c1fff04067589 */ /* 0x000fe800000e0000 */
[----:B------:R-:W1:Y:S01]  /*b3c0*/  SHFL.IDX PT, R7, R2, RZ, 0x1c1f ;  /* 0x001c1fff02077589 */ /* 0x000e6200000e0000 */
[----:B------:R-:W-:-:S03]  /*b3d0*/  IMAD.IADD R21, R13, 0x1, -R21 ;  /* 0x000000010d157824 */ /* 0x000fc600078e0a15 */
[----:B------:R-:W-:Y:S04]  /*b3e0*/  SHFL.IDX PT, R4, R4, 0x1, 0x1c1f ;  /* 0x003c1f0004047f89 */ /* 0x000fe800000e0000 */
[----:B------:R2:W3:Y:S01]  /*b3f0*/  SHFL.IDX PT, R5, R2, 0x1, 0x1c1f ;  /* 0x003c1f0002057f89 */ /* 0x0004e200000e0000 */
[----:B------:R-:W-:Y:S01]  /*b400*/  IMAD R13, R14, c[0x0][0x4e8], RZ ;  /* 0x00013a000e0d7a24 */ /* 0x000fe200078e02ff */
[----:B------:R-:W-:Y:S01]  /*b410*/  LOP3.LUT P0, RZ, R21, 0x3, RZ, 0xc0, !PT ;  /* 0x0000000315ff7812 */ /* 0x000fe2000780c0ff */
[----:B--2---:R-:W-:-:S05]  /*b420*/  IMAD R2, R20, 0x80, R23 ;  /* 0x0000008014027824 */ /* 0x004fca00078e0217 */
[C---:B------:R-:W-:Y:S02]  /*b430*/  IADD3 R3, R2.reuse, 0x8, RZ ;  /* 0x0000000802037810 */ /* 0x040fe40007ffe0ff */
[-C--:B------:R-:W-:Y:S02]  /*b440*/  ISETP.GE.OR P1, PT, R2, R13.reuse, P0 ;  /* 0x0000000d0200720c */ /* 0x080fe40000726670 */
[----:B------:R-:W-:-:S11]  /*b450*/  ISETP.GE.OR P0, PT, R3, R13, P0 ;  /* 0x0000000d0300720c */ /* 0x000fd60000706670 */
[----:B-1----:R1:W-:Y:S01]  /*b460*/  @!P1 ST.E [R6.64], R18 ;  /* 0x0000001206009985 */ /* 0x0023e2000c101906 */
[----:B------:R-:W-:-:S03]  /*b470*/  ISETP.GE.AND P1, PT, R2, R13, PT ;  /* 0x0000000d0200720c */ /* 0x000fc60003f26270 */
[----:B---3--:R1:W-:Y:S01]  /*b480*/  @!P0 ST.E [R4.64], R19 ;  /* 0x0000001304008985 */ /* 0x0083e2000c101906 */
[----:B------:R-:W-:Y:S01]  /*b490*/  ISETP.GE.AND P0, PT, R3, R13, PT ;  /* 0x0000000d0300720c */ /* 0x000fe20003f06270 */
[----:B------:R-:W-:Y:S05]  /*b4a0*/  @P3 BRA `(.L_x_62) ;  /* 0x00000c5000003947 */ /* 0x000fea0003800000 */
[----:B------:R-:W2:Y:S01]  /*b4b0*/  S2R R102, SR_TID.X ;  /* 0x0000000000667919 */ /* 0x000ea20000002100 */
[----:B------:R-:W-:Y:S01]  /*b4c0*/  IMAD R11, R11, c[0x0][0x3a0], RZ ;  /* 0x0000e8000b0b7a24 */ /* 0x000fe200078e02ff */
[----:B-1----:R-:W-:Y:S01]  /*b4d0*/  SHF.R.S32.HI R5, RZ, 0x1f, R8 ;  /* 0x0000001fff057819 */ /* 0x002fe20000011408 */
[C---:B------:R-:W-:Y:S01]  /*b4e0*/  IMAD.WIDE.U32 R2, R0.reuse, c[0x0][0x3a0], RZ ;  /* 0x0000e80000027a25 */ /* 0x040fe200078e00ff */
[----:B------:R1:W3:Y:S03]  /*b4f0*/  LDS.128 R32, [R247+0x80] ;  /* 0x00008000f7207984 */ /* 0x0002e60000000c00 */
[----:B------:R-:W-:Y:S01]  /*b500*/  IMAD R0, R0, c[0x0][0x3a4], R11 ;  /* 0x0000e90000007a24 */ /* 0x000fe200078e020b */
[----:B------:R1:W4:Y:S01]  /*b510*/  LDS.128 R48, [R247+0x1080] ;  /* 0x00108000f7307984 */ /* 0x0003220000000c00 */
[----:B------:R-:W-:-:S03]  /*b520*/  IMAD R5, R5, c[0x0][0x3f0], RZ ;  /* 0x0000fc0005057a24 */ /* 0x000fc600078e02ff */
[----:B------:R-:W-:Y:S01]  /*b530*/  IADD3 R3, R3, R0, RZ ;  /* 0x0000000003037210 */ /* 0x000fe20007ffe0ff */
[----:B------:R1:W1:Y:S01]  /*b540*/  LDS.128 R64, [R247+0x2080] ;  /* 0x00208000f7407984 */ /* 0x0002620000000c00 */
[----:B------:R-:W-:-:S03]  /*b550*/  IMAD R7, R8, c[0x0][0x3f4], R5 ;  /* 0x0000fd0008077a24 */ /* 0x000fc600078e0205 */
[----:B------:R1:W1:Y:S01]  /*b560*/  LDS.128 R76, [R247+0x3080] ;  /* 0x00308000f74c7984 */ /* 0x0002620000000c00 */
[----:B------:R-:W-:-:S03]  /*b570*/  IMAD.WIDE.U32 R2, R10, c[0x0][0x3e8], R2 ;  /* 0x0000fa000a027a25 */ /* 0x000fc600078e0002 */
[----:B------:R1:W1:Y:S01]  /*b580*/  LDS.128 R28, [R247+0x4080] ;  /* 0x00408000f71c7984 */ /* 0x0002620000000c00 */
[----:B------:R-:W-:Y:S01]  /*b590*/  IMAD R3, R10, c[0x0][0x3ec], R3 ;  /* 0x0000fb000a037a24 */ /* 0x000fe200078e0203 */
[--C-:B--2---:R-:W-:Y:S02]  /*b5a0*/  SHF.R.S32.HI R21, RZ, 0x1f, R102.reuse ;  /* 0x0000001fff157819 */ /* 0x104fe40000011466 */
[----:B------:R2:W1:Y:S01]  /*b5b0*/  LDS.128 R44, [R247+0x5080] ;  /* 0x00508000f72c7984 */ /* 0x0004620000000c00 */
[----:B------:R-:W-:Y:S01]  /*b5c0*/  SHF.R.S32.HI R23, RZ, 0x1f, R102 ;  /* 0x0000001fff177819 */ /* 0x000fe20000011466 */
[----:B------:R-:W-:Y:S01]  /*b5d0*/  IMAD.WIDE.U32 R2, R8, c[0x0][0x3f0], R2 ;  /* 0x0000fc0008027a25 */ /* 0x000fe200078e0002 */
[-C--:B------:R-:W-:Y:S01]  /*b5e0*/  LEA.HI R21, R21, R102.reuse, RZ, 0x3 ;  /* 0x0000006615157211 */ /* 0x080fe200078f18ff */
[----:B------:R2:W1:Y:S01]  /*b5f0*/  LDS.128 R60, [R247+0x6080] ;  /* 0x00608000f73c7984 */ /* 0x0004620000000c00 */
[----:B------:R-:W-:Y:S01]  /*b600*/  LEA.HI R23, R23, R102, RZ, 0x3 ;  /* 0x0000006617177211 */ /* 0x000fe200078f18ff */
[----:B------:R-:W-:Y:S01]  /*b610*/  IMAD.IADD R3, R3, 0x1, R7 ;  /* 0x0000000103037824 */ /* 0x000fe200078e0207 */
[----:B------:R-:W-:Y:S01]  /*b620*/  LOP3.LUT R21, R21, 0xfffffff8, RZ, 0xc0, !PT ;  /* 0xfffffff815157812 */ /* 0x000fe200078ec0ff */
[----:B------:R2:W1:Y:S01]  /*b630*/  LDS.128 R72, [R247+0x7080] ;  /* 0x00708000f7487984 */ /* 0x0004620000000c00 */
[----:B------:R-:W-:-:S02]  /*b640*/  SHF.R.S32.HI R23, RZ, 0x3, R23 ;  /* 0x00000003ff177819 */ /* 0x000fc40000011417 */
[----:B------:R-:W-:Y:S01]  /*b650*/  IADD3 R21, -R21, R102, RZ ;  /* 0x0000006615157210 */ /* 0x000fe20007ffe1ff */
[----:B------:R2:W1:Y:S03]  /*b660*/  LDS.128 R24, [R247+0x8080] ;  /* 0x00808000f7187984 */ /* 0x0004660000000c00 */
[----:B------:R-:W-:Y:S01]  /*b670*/  LEA R4, R21, R23, 0x5 ;  /* 0x0000001715047211 */ /* 0x000fe200078e28ff */
[----:B------:R2:W1:Y:S04]  /*b680*/  LDS.128 R40, [R247+0x9080] ;  /* 0x00908000f7287984 */ /* 0x0004680000000c00 */
[----:B------:R-:W-:Y:S01]  /*b690*/  IMAD R4, R20, 0x80, R4 ;  /* 0x0000008014047824 */ /* 0x000fe200078e0204 */
[----:B------:R2:W1:Y:S03]  /*b6a0*/  LDS.128 R56, [R247+0xa080] ;  /* 0x00a08000f7387984 */ /* 0x0004660000000c00 */
[----:B------:R-:W-:Y:S01]  /*b6b0*/  @P2 IMAD.HI.U32 R6, R4, c[0x0][0x4ec], RZ ;  /* 0x00013b0004062a27 */ /* 0x000fe200078e00ff */
[----:B------:R2:W1:Y:S01]  /*b6c0*/  LDS.128 R68, [R247+0xb080] ;  /* 0x00b08000f7447984 */ /* 0x0004620000000c00 */
[----:B------:R-:W-:-:S03]  /*b6d0*/  MOV R0, R4 ;  /* 0x0000000400007202 */ /* 0x000fc60000000f00 */
[----:B------:R2:W1:Y:S01]  /*b6e0*/  LDS.128 R16, [R247+0xc080] ;  /* 0x00c08000f7107984 */ /* 0x0004620000000c00 */
[----:B------:R-:W-:-:S03]  /*b6f0*/  @P2 SHF.R.U32.HI R0, RZ, c[0x0][0x4f0], R6 ;  /* 0x00013c00ff002a19 */ /* 0x000fc60000011606 */
[----:B------:R2:W1:Y:S01]  /*b700*/  LDS.128 R36, [R247+0xd080] ;  /* 0x00d08000f7247984 */ /* 0x0004620000000c00 */
[----:B------:R-:W-:Y:S01]  /*b710*/  SHF.R.S32.HI R6, RZ, 0x1f, R0 ;  /* 0x0000001fff067819 */ /* 0x000fe20000011400 */
[C---:B------:R-:W-:Y:S01]  /*b720*/  IMAD.WIDE.U32 R2, R0.reuse, c[0x0][0x3e0], R2 ;  /* 0x0000f80000027a25 */ /* 0x040fe200078e0002 */
[----:B------:R-:W-:Y:S01]  /*b730*/  IADD3 R5, -R0, RZ, RZ ;  /* 0x000000ff00057210 */ /* 0x000fe20007ffe1ff */
[----:B------:R2:W1:Y:S02]  /*b740*/  LDS.128 R52, [R247+0xe080] ;  /* 0x00e08000f7347984 */ /* 0x0004640000000c00 */
[----:B------:R-:W-:Y:S02]  /*b750*/  IMAD R6, R6, c[0x0][0x3e0], RZ ;  /* 0x0000f80006067a24 */ /* 0x000fe400078e02ff */
[----:B------:R2:W1:Y:S01]  /*b760*/  LDS.128 R80, [R247+0xf080] ;  /* 0x00f08000f7507984 */ /* 0x0004620000000c00 */
[----:B------:R-:W-:Y:S02]  /*b770*/  IMAD R4, R5, c[0x0][0x4e8], R4 ;  /* 0x00013a0005047a24 */ /* 0x000fe400078e0204 */
[----:B------:R-:W-:-:S03]  /*b780*/  IMAD R5, R0, c[0x0][0x3e4], R6 ;  /* 0x0000f90000057a24 */ /* 0x000fc600078e0206 */
[----:B------:R-:W-:Y:S02]  /*b790*/  SHF.R.S32.HI R0, RZ, 0x1f, R4 ;  /* 0x0000001fff007819 */ /* 0x000fe40000011404 */
[----:B------:R-:W-:-:S03]  /*b7a0*/  IADD3 R3, R3, R5, RZ ;  /* 0x0000000503037210 */ /* 0x000fc60007ffe0ff */
[----:B------:R-:W-:Y:S02]  /*b7b0*/  IMAD R0, R0, c[0x0][0x3d8], RZ ;  /* 0x0000f60000007a24 */ /* 0x000fe400078e02ff */
[----:B------:R-:W-:-:S04]  /*b7c0*/  IMAD.WIDE.U32 R2, R4, c[0x0][0x3d8], R2 ;  /* 0x0000f60004027a25 */ /* 0x000fc800078e0002 */
[----:B------:R-:W-:Y:S01]  /*b7d0*/  IMAD R0, R4, c[0x0][0x3dc], R0 ;  /* 0x0000f70004007a24 */ /* 0x000fe200078e0200 */
[----:B------:R-:W-:-:S04]  /*b7e0*/  LEA R14, P0, R2, c[0x0][0x380], 0x1 ;  /* 0x0000e000020e7a11 */ /* 0x000fc800078008ff */
[----:B------:R-:W-:-:S04]  /*b7f0*/  IADD3 R0, R3, R0, RZ ;  /* 0x0000000003007210 */ /* 0x000fc80007ffe0ff */
[----:B------:R-:W-:Y:S01]  /*b800*/  LEA.HI.X R5, R2, c[0x0][0x384], R0, 0x1, P0 ;  /* 0x0000e10002057a11 */ /* 0x000fe200000f0c00 */
[----:B------:R-:W-:Y:S05]  /*b810*/  BRA.DIV ~URZ, `(.L_x_63) ;  /* 0x00004d127f007947 */ /* 0x000fea000b800000 */
[----:B--234-:R2:W3:Y:S02]  /*b820*/  SHFL.IDX PT, R4, R5, RZ, 0x181f ;  /* 0x00181fff05047589 */ /* 0x01c4e400000e0000 */
.L_x_133:
[----:B------:R-:W-:Y:S05]  /*b830*/  BRA.DIV ~URZ, `(.L_x_64) ;  /* 0x00004d627f007947 */ /* 0x000fea000b800000 */
[----:B------:R4:W2:Y:S02]  /*b840*/  SHFL.IDX PT, R0, R14, RZ, 0x181f ;  /* 0x00181fff0e007589 */ /* 0x0008a400000e0000 */
.L_x_134:
[----:B------:R-:W5:Y:S02]  /*b850*/  S2R R2, SR_TID.X ;  /* 0x0000000000027919 */ /* 0x000f640000002100 */
[----:B-----5:R-:W-:-:S04]  /*b860*/  SHF.R.S32.HI R3, RZ, 0x1f, R2 ;  /* 0x0000001fff037819 */ /* 0x020fc80000011402 */
[----:B------:R-:W-:Y:S02]  /*b870*/  LEA.HI R3, R3, R2, RZ, 0x3 ;  /* 0x0000000203037211 */ /* 0x000fe400078f18ff */
[----:B------:R-:W5:Y:S02]  /*b880*/  LDL.LU R2, [R1+0x4c] ;  /* 0x00004c0001027983 */ /* 0x000f640000300800 */
[----:B------:R-:W-:Y:S01]  /*b890*/  SHF.R.S32.HI R3, RZ, 0x3, R3 ;  /* 0x00000003ff037819 */ /* 0x000fe20000011403 */
[----:B------:R-:W-:Y:S04]  /*b8a0*/  BSSY B0, `(.L_x_65) ;  /* 0x000001e000007945 */ /* 0x000fe80003800000 */
[----:B-----5:R-:W-:-:S05]  /*b8b0*/  IMAD R12, R2, 0x80, R3 ;  /* 0x00000080020c7824 */ /* 0x020fca00078e0203 */
[----:B------:R-:W-:-:S13]  /*b8c0*/  ISETP.GE.AND P0, PT, R12, R13, PT ;  /* 0x0000000d0c00720c */ /* 0x000fda0003f06270 */
[----:B------:R-:W-:Y:S05]  /*b8d0*/  @P0 BRA `(.L_x_66) ;  /* 0x000001a000000947 */ /* 0x000fea0003800000 */
[C---:B------:R-:W-:Y:S02]  /*b8e0*/  IADD3 R84, R251.reuse, 0x40, RZ ;  /* 0x00000040fb547810 */ /* 0x040fe40007ffe0ff */
[C---:B------:R-:W-:Y:S02]  /*b8f0*/  IADD3 R21, R251.reuse, 0x80, RZ ;  /* 0x00000080fb157810 */ /* 0x040fe40007ffe0ff */
[C---:B------:R-:W-:Y:S02]  /*b900*/  ISETP.GE.AND P6, PT, R251.reuse, c[0x0][0x3c8], PT ;  /* 0x0000f200fb007a0c */ /* 0x040fe40003fc6270 */
[----:B------:R-:W-:Y:S02]  /*b910*/  IADD3 R15, R251, 0xc0, RZ ;  /* 0x000000c0fb0f7810 */ /* 0x000fe40007ffe0ff */
[----:B------:R-:W-:Y:S02]  /*b920*/  ISETP.GE.AND P5, PT, R84, c[0x0][0x3c8], PT ;  /* 0x0000f20054007a0c */ /* 0x000fe40003fa6270 */
[----:B------:R-:W-:-:S02]  /*b930*/  ISETP.GE.AND P4, PT, R21, c[0x0][0x3c8], PT ;  /* 0x0000f20015007a0c */ /* 0x000fc40003f86270 */
[----:B------:R-:W-:Y:S02]  /*b940*/  ISETP.GE.AND P3, PT, R15, c[0x0][0x3c8], PT ;  /* 0x0000f2000f007a0c */ /* 0x000fe40003f66270 */
[C---:B------:R-:W-:Y:S02]  /*b950*/  IADD3 R85, R251.reuse, 0x40, RZ ;  /* 0x00000040fb557810 */ /* 0x040fe40007ffe0ff */
[----:B------:R-:W-:Y:S02]  /*b960*/  SHF.R.S32.HI R2, RZ, 0x1f, R251 ;  /* 0x0000001fff027819 */ /* 0x000fe400000114fb */
[C---:B--2---:R-:W-:Y:S02]  /*b970*/  @!P6 LEA R10, P0, R251.reuse, R0, 0x1 ;  /* 0x00000000fb0ae211 */ /* 0x044fe400078008ff */
[C---:B------:R-:W-:Y:S02]  /*b980*/  IADD3 R23, R251.reuse, 0x80, RZ ;  /* 0x00000080fb177810 */ /* 0x040fe40007ffe0ff */
[----:B------:R-:W-:-:S02]  /*b990*/  IADD3 R20, R251, 0xc0, RZ ;  /* 0x000000c0fb147810 */ /* 0x000fc40007ffe0ff */
[-C--:B------:R-:W-:Y:S02]  /*b9a0*/  @!P5 LEA R8, P2, R84, R0.reuse, 0x1 ;  /* 0x000000005408d211 */ /* 0x080fe400078408ff */
[----:B------:R-:W-:Y:S02]  /*b9b0*/  SHF.R.S32.HI R85, RZ, 0x1f, R85 ;  /* 0x0000001fff557819 */ /* 0x000fe40000011455 */
[----:B------:R-:W-:Y:S02]  /*b9c0*/  @!P4 LEA R6, P1, R21, R0, 0x1 ;  /* 0x000000001506c211 */ /* 0x000fe400078208ff */
[----:B---3--:R-:W-:Y:S02]  /*b9d0*/  @!P6 LEA.HI.X R11, R251, R4, R2, 0x1, P0 ;  /* 0x00000004fb0be211 */ /* 0x008fe400000f0c02 */
[----:B------:R-:W-:Y:S02]  /*b9e0*/  SHF.R.S32.HI R23, RZ, 0x1f, R23 ;  /* 0x0000001fff177819 */ /* 0x000fe40000011417 */
[----:B------:R-:W-:Y:S01]  /*b9f0*/  SHF.R.S32.HI R20, RZ, 0x1f, R20 ;  /* 0x0000001fff147819 */ /* 0x000fe20000011414 */
[----:B------:R2:W-:Y:S01]  /*ba00*/  @!P6 ST.E.128 [R10.64], R32 ;  /* 0x000000200a00e985 */ /* 0x0005e2000c101d06 */
[----:B------:R-:W-:-:S02]  /*ba10*/  @!P3 LEA R2, P0, R15, R0, 0x1 ;  /* 0x000000000f02b211 */ /* 0x000fc400078008ff */
[-C--:B------:R-:W-:Y:S02]  /*ba20*/  @!P5 LEA.HI.X R9, R84, R4.reuse, R85, 0x1, P2 ;  /* 0x000000045409d211 */ /* 0x080fe400010f0c55 */
[-C--:B------:R-:W-:Y:S02]  /*ba30*/  @!P4 LEA.HI.X R7, R21, R4.reuse, R23, 0x1, P1 ;  /* 0x000000041507c211 */ /* 0x080fe400008f0c17 */
[----:B------:R-:W-:Y:S01]  /*ba40*/  @!P3 LEA.HI.X R3, R15, R4, R20, 0x1, P0 ;  /* 0x000000040f03b211 */ /* 0x000fe200000f0c14 */
[----:B-1----:R2:W-:Y:S04]  /*ba50*/  @!P5 ST.E.128 [R8.64], R28 ;  /* 0x0000001c0800d985 */ /* 0x0025e8000c101d06 */
[----:B------:R2:W-:Y:S04]  /*ba60*/  @!P4 ST.E.128 [R6.64], R24 ;  /* 0x000000180600c985 */ /* 0x0005e8000c101d06 */
[----:B------:R2:W-:Y:S02]  /*ba70*/  @!P3 ST.E.128 [R2.64], R16 ;  /* 0x000000100200b985 */ /* 0x0005e4000c101d06 */
.L_x_66:
[----:B------:R-:W-:Y:S05]  /*ba80*/  BSYNC B0 ;  /* 0x0000000000007941 */ /* 0x000fea0003800000 */
.L_x_65:
[----:B------:R-:W-:Y:S05]  /*ba90*/  BRA.DIV ~URZ, `(.L_x_67) ;  /* 0x00004b627f007947 */ /* 0x000fea000b800000 */
[----:B---3--:R3:W4:Y:S04]  /*baa0*/  SHFL.IDX PT, R4, R5, 0x1, 0x181f ;  /* 0x00381f0005047f89 */ /* 0x00872800000e0000 */
[----:B--2---:R3:W2:Y:S02]  /*bab0*/  SHFL.IDX PT, R0, R14, 0x1, 0x181f ;  /* 0x00381f000e007f89 */ /* 0x0046a400000e0000 */
.L_x_135:
[----:B------:R-:W-:Y:S01]  /*bac0*/  IADD3 R2, R12, 0x20, RZ ;  /* 0x000000200c027810 */ /* 0x000fe20007ffe0ff */
[----:B------:R-:W-:Y:S03]  /*bad0*/  BSSY B0, `(.L_x_68) ;  /* 0x000001d000007945 */ /* 0x000fe60003800000 */
[----:B------:R-:W-:-:S13]  /*bae0*/  ISETP.GE.AND P0, PT, R2, R13, PT ;  /* 0x0000000d0200720c */ /* 0x000fda0003f06270 */
[----:B------:R-:W-:Y:S05]  /*baf0*/  @P0 BRA `(.L_x_69) ;  /* 0x000001a000000947 */ /* 0x000fea0003800000 */
[C---:B-1----:R-:W-:Y:S02]  /*bb00*/  IADD3 R19, R251.reuse, 0x40, RZ ;  /* 0x00000040fb137810 */ /* 0x042fe40007ffe0ff */
        /* <DEDUP_REMOVED lines=14> */
[----:B----4-:R-:W-:Y:S02]  /*bbf0*/  @!P3 LEA.HI.X R11, R251, R4, R3, 0x1, P4 ;  /* 0x00000004fb0bb211 */ /* 0x010fe400020f0c03 */
[----:B------:R-:W-:Y:S02]  /*bc00*/  SHF.R.S32.HI R18, RZ, 0x1f, R18 ;  /* 0x0000001fff127819 */ /* 0x000fe40000011412 */
[----:B------:R-:W-:Y:S01]  /*bc10*/  SHF.R.S32.HI R16, RZ, 0x1f, R16 ;  /* 0x0000001fff107819 */ /* 0x000fe20000011410 */
[----:B------:R1:W-:Y:S01]  /*bc20*/  @!P3 ST.E.128 [R10.64], R48 ;  /* 0x000000300a00b985 */ /* 0x0003e2000c101d06 */
[----:B------:R-:W-:-:S02]  /*bc30*/  @!P0 LEA R2, P4, R15, R0, 0x1 ;  /* 0x000000000f028211 */ /* 0x000fc400078808ff */
[-C--:B------:R-:W-:Y:S02]  /*bc40*/  @!P2 LEA.HI.X R9, R19, R4.reuse, R20, 0x1, P6 ;  /* 0x000000041309a211 */ /* 0x080fe400030f0c14 */
[-C--:B------:R-:W-:Y:S02]  /*bc50*/  @!P1 LEA.HI.X R7, R17, R4.reuse, R18, 0x1, P5 ;  /* 0x0000000411079211 */ /* 0x080fe400028f0c12 */
[----:B------:R-:W-:Y:S01]  /*bc60*/  @!P0 LEA.HI.X R3, R15, R4, R16, 0x1, P4 ;  /* 0x000000040f038211 */ /* 0x000fe200020f0c10 */
[----:B------:R1:W-:Y:S04]  /*bc70*/  @!P2 ST.E.128 [R8.64], R44 ;  /* 0x0000002c0800a985 */ /* 0x0003e8000c101d06 */
[----:B------:R1:W-:Y:S04]  /*bc80*/  @!P1 ST.E.128 [R6.64], R40 ;  /* 0x0000002806009985 */ /* 0x0003e8000c101d06 */
[----:B------:R1:W-:Y:S02]  /*bc90*/  @!P0 ST.E.128 [R2.64], R36 ;  /* 0x0000002402008985 */ /* 0x0003e4000c101d06 */
.L_x_69:
[----:B------:R-:W-:Y:S05]  /*bca0*/  BSYNC B0 ;  /* 0x0000000000007941 */ /* 0x000fea0003800000 */
.L_x_68:
[----:B------:R-:W-:Y:S05]  /*bcb0*/  BRA.DIV ~URZ, `(.L_x_70) ;  /* 0x00004a027f007947 */ /* 0x000fea000b800000 */
[----:B----4-:R4:W3:Y:S02]  /*bcc0*/  SHFL.IDX PT, R4, R5, 0x2, 0x181f ;  /* 0x00581f0005047f89 */ /* 0x0108e400000e0000 */
.L_x_136:
[----:B------:R-:W-:Y:S05]  /*bcd0*/  BRA.DIV ~URZ, `(.L_x_71) ;  /* 0x00004a527f007947 */ /* 0x000fea000b800000 */
[----:B--2---:R2:W4:Y:S02]  /*bce0*/  SHFL.IDX PT, R0, R14, 0x2, 0x181f ;  /* 0x00581f000e007f89 */ /* 0x00452400000e0000 */
.L_x_137:
[----:B-1----:R-:W-:Y:S01]  /*bcf0*/  IADD3 R2, R12, 0x40, RZ ;  /* 0x000000400c027810 */ /* 0x002fe20007ffe0ff */
[----:B------:R-:W-:Y:S03]  /*bd00*/  BSSY B0, `(.L_x_72) ;  /* 0x000001d000007945 */ /* 0x000fe60003800000 */
        /* <DEDUP_REMOVED lines=11> */
[C---:B----4-:R-:W-:Y:S02]  /*bdc0*/  @!P3 LEA R10, P4, R251.reuse, R0, 0x1 ;  /* 0x00000000fb0ab211 */ /* 0x050fe400078808ff */
        /* <DEDUP_REMOVED lines=16> */
.L_x_73:
[----:B------:R-:W-:Y:S05]  /*bed0*/  BSYNC B0 ;  /* 0x0000000000007941 */ /* 0x000fea0003800000 */
.L_x_72:
[----:B------:R-:W-:Y:S05]  /*bee0*/  BRA.DIV ~URZ, `(.L_x_74) ;  /* 0x000048a27f007947 */ /* 0x000fea000b800000 */
[----:B---3--:R3:W1:Y:S04]  /*bef0*/  SHFL.IDX PT, R4, R5, 0x3, 0x181f ;  /* 0x00781f0005047f89 */ /* 0x00866800000e0000 */
[----:B----4-:R3:W4:Y:S02]  /*bf00*/  SHFL.IDX PT, R0, R14, 0x3, 0x181f ;  /* 0x00781f000e007f89 */ /* 0x01072400000e0000 */
.L_x_138:
[----:B-1----:R-:W-:-:S04]  /*bf10*/  IADD3 R2, R12, 0x60, RZ ;  /* 0x000000600c027810 */ /* 0x002fc80007ffe0ff */
[----:B------:R-:W-:-:S13]  /*bf20*/  ISETP.GE.AND P0, PT, R2, R13, PT ;  /* 0x0000000d0200720c */ /* 0x000fda0003f06270 */
[----:B------:R-:W-:Y:S05]  /*bf30*/  @P0 BRA `(.L_x_75) ;  /* 0x00002d4000000947 */ /* 0x000fea0003800000 */
[C---:B------:R-:W-:Y:S02]  /*bf40*/  IADD3 R11, R251.reuse, 0x40, RZ ;  /* 0x00000040fb0b7810 */ /* 0x040fe40007ffe0ff */
[C---:B---3--:R-:W-:Y:S02]  /*bf50*/  IADD3 R5, R251.reuse, 0x80, RZ ;  /* 0x00000080fb057810 */ /* 0x048fe40007ffe0ff */
[----:B------:R-:W-:Y:S02]  /*bf60*/  ISETP.GE.AND P2, PT, R251, c[0x0][0x3c8], PT ;  /* 0x0000f200fb007a0c */ /* 0x000fe40003f46270 */
[----:B------:R-:W-:Y:S02]  /*bf70*/  ISETP.GE.AND P1, PT, R11, c[0x0][0x3c8], PT ;  /* 0x0000f2000b007a0c */ /* 0x000fe40003f26270 */
[----:B------:R-:W-:Y:S02]  /*bf80*/  ISETP.GE.AND P0, PT, R5, c[0x0][0x3c8], PT ;  /* 0x0000f20005007a0c */ /* 0x000fe40003f06270 */
[----:B--2---:R-:W-:-:S02]  /*bf90*/  IADD3 R14, R251, 0x40, RZ ;  /* 0x00000040fb0e7810 */ /* 0x004fc40007ffe0ff */
[C---:B------:R-:W-:Y:S02]  /*bfa0*/  IADD3 R10, R251.reuse, 0x80, RZ ;  /* 0x00000080fb0a7810 */ /* 0x040fe40007ffe0ff */
[----:B------:R-:W-:Y:S02]  /*bfb0*/  SHF.R.S32.HI R15, RZ, 0x1f, R251 ;  /* 0x0000001fff0f7819 */ /* 0x000fe400000114fb */
[----:B------:R-:W-:Y:S02]  /*bfc0*/  SHF.R.S32.HI R14, RZ, 0x1f, R14 ;  /* 0x0000001fff0e7819 */ /* 0x000fe4000001140e */
[-C--:B----4-:R-:W-:Y:S02]  /*bfd0*/  @!P2 LEA R8, P5, R251, R0.reuse, 0x1 ;  /* 0x00000000fb08a211 */ /* 0x090fe400078a08ff */
[----:B------:R-:W-:Y:S02]  /*bfe0*/  @!P1 LEA R6, P4, R11, R0, 0x1 ;  /* 0x000000000b069211 */ /* 0x000fe400078808ff */
[----:B------:R-:W-:-:S02]  /*bff0*/  SHF.R.S32.HI R10, RZ, 0x1f, R10 ;  /* 0x0000001fff0a7819 */ /* 0x000fc4000001140a */
[----:B------:R-:W-:Y:S02]  /*c000*/  @!P0 LEA R2, P3, R5, R0, 0x1 ;  /* 0x0000000005028211 */ /* 0x000fe400078608ff */
[-C--:B------:R-:W-:Y:S02]  /*c010*/  @!P2 LEA.HI.X R9, R251, R4.reuse, R15, 0x1, P5 ;  /* 0x00000004fb09a211 */ /* 0x080fe400028f0c0f */
[-C--:B------:R-:W-:Y:S02]  /*c020*/  @!P1 LEA.HI.X R7, R11, R4.reuse, R14, 0x1, P4 ;  /* 0x000000040b079211 */ /* 0x080fe400020f0c0e */
[----:B------:R-:W-:Y:S01]  /*c030*/  @!P0 LEA.HI.X R3, R5, R4, R10, 0x1, P3 ;  /* 0x0000000405038211 */ /* 0x000fe200018f0c0a */
[----:B------:R1:W-:Y:S01]  /*c040*/  @!P2 ST.E.128 [R8.64], R76 ;  /* 0x0000004c0800a985 */ /* 0x0003e2000c101d06 */
[----:B------:R-:W-:-:S03]  /*c050*/  IADD3 R5, R251, 0xc0, RZ ;  /* 0x000000c0fb057810 */ /* 0x000fc60007ffe0ff */
[----:B------:R1:W-:Y:S04]  /*c060*/  @!P1 ST.E.128 [R6.64], R72 ;  /* 0x0000004806009985 */ /* 0x0003e8000c101d06 */
[----:B------:R1:W-:Y:S01]  /*c070*/  @!P0 ST.E.128 [R2.64], R68 ;  /* 0x0000004402008985 */ /* 0x0003e2000c101d06 */
[----:B------:R-:W-:-:S13]  /*c080*/  ISETP.GE.AND P0, PT, R5, c[0x0][0x3c8], PT ;  /* 0x0000f20005007a0c */ /* 0x000fda0003f06270 */
[----:B------:R-:W-:Y:S05]  /*c090*/  @P0 BRA `(.L_x_75) ;  /* 0x00002be000000947 */ /* 0x000fea0003800000 */
[----:B------:R-:W-:Y:S02]  /*c0a0*/  IADD3 R10, R251, 0xc0, RZ ;  /* 0x000000c0fb0a7810 */ /* 0x000fe40007ffe0ff */
[----:B-1----:R-:W-:Y:S02]  /*c0b0*/  LEA R2, P0, R5, R0, 0x1 ;  /* 0x0000000005027211 */ /* 0x002fe400078008ff */
[----:B------:R-:W-:-:S04]  /*c0c0*/  SHF.R.S32.HI R10, RZ, 0x1f, R10 ;  /* 0x0000001fff0a7819 */ /* 0x000fc8000001140a */
[----:B------:R-:W-:-:S05]  /*c0d0*/  LEA.HI.X R3, R5, R4, R10, 0x1, P0 ;  /* 0x0000000405037211 */ /* 0x000fca00000f0c0a */
[----:B------:R1:W-:Y:S01]  /*c0e0*/  ST.E.128 [R2.64], R80 ;  /* 0x0000005002007985 */ /* 0x0003e2000c101d06 */
[----:B------:R-:W-:Y:S05]  /*c0f0*/  BRA `(.L_x_75) ;  /* 0x00002b8000007947 */ /* 0x000fea0003800000 */
.L_x_62:
[----:B-1----:R-:W2:Y:S01]  /*c100*/  LDL.LU R5, [R1+0x80] ;  /* 0x0000800001057983 */ /* 0x002ea20000300800 */
[----:B------:R-:W-:Y:S02]  /*c110*/  IMAD R11, R11, c[0x0][0x408], RZ ;  /* 0x000102000b0b7a24 */ /* 0x000fe400078e02ff */
[----:B------:R-:W-:-:S04]  /*c120*/  IMAD.WIDE.U32 R2, R0, c[0x0][0x408], RZ ;  /* 0x0001020000027a25 */ /* 0x000fc800078e00ff */
[----:B------:R-:W-:Y:S01]  /*c130*/  IMAD R11, R0, c[0x0][0x40c], R11 ;  /* 0x00010300000b7a24 */ /* 0x000fe200078e020b */
[----:B------:R-:W-:Y:S01]  /*c140*/  SHF.R.S32.HI R0, RZ, 0x1f, R8 ;  /* 0x0000001fff007819 */ /* 0x000fe20000011408 */
[----:B------:R-:W-:-:S03]  /*c150*/  @P2 IMAD.HI.U32 R4, R9, c[0x0][0x4ec], RZ ;  /* 0x00013b0009042a27 */ /* 0x000fc600078e00ff */
[----:B------:R-:W-:Y:S01]  /*c160*/  IADD3 R3, R3, R11, RZ ;  /* 0x0000000b03037210 */ /* 0x000fe20007ffe0ff */
[----:B------:R-:W-:-:S04]  /*c170*/  IMAD R0, R0, c[0x0][0x440], RZ ;  /* 0x0001100000007a24 */ /* 0x000fc800078e02ff */
[----:B------:R-:W-:-:S04]  /*c180*/  IMAD.WIDE.U32 R2, R10, c[0x0][0x438], R2 ;  /* 0x00010e000a027a25 */ /* 0x000fc800078e0002 */
[----:B------:R-:W-:Y:S02]  /*c190*/  IMAD R3, R10, c[0x0][0x43c], R3 ;  /* 0x00010f000a037a24 */ /* 0x000fe400078e0203 */
[C---:B------:R-:W-:Y:S02]  /*c1a0*/  IMAD R0, R8.reuse, c[0x0][0x444], R0 ;  /* 0x0001110008007a24 */ /* 0x040fe400078e0200 */
[----:B------:R-:W-:-:S05]  /*c1b0*/  IMAD.WIDE.U32 R2, R8, c[0x0][0x440], R2 ;  /* 0x0001100008027a25 */ /* 0x000fca00078e0002 */
[----:B------:R-:W-:Y:S02]  /*c1c0*/  IADD3 R3, R3, R0, RZ ;  /* 0x0000000003037210 */ /* 0x000fe40007ffe0ff */
[----:B------:R-:W-:Y:S02]  /*c1d0*/  MOV R0, R9 ;  /* 0x0000000900007202 */ /* 0x000fe40000000f00 */
[----:B------:R-:W-:-:S04]  /*c1e0*/  @P2 SHF.R.U32.HI R0, RZ, c[0x0][0x4f0], R4 ;  /* 0x00013c00ff002a19 */ /* 0x000fc80000011604 */
[----:B------:R-:W-:-:S05]  /*c1f0*/  SHF.R.S32.HI R4, RZ, 0x1f, R0 ;  /* 0x0000001fff047819 */ /* 0x000fca0000011400 */
[----:B------:R-:W-:-:S04]  /*c200*/  IMAD R4, R4, c[0x0][0x430], RZ ;  /* 0x00010c0004047a24 */ /* 0x000fc800078e02ff */
[----:B------:R-:W-:Y:S02]  /*c210*/  IMAD R4, R0, c[0x0][0x434], R4 ;  /* 0x00010d0000047a24 */ /* 0x000fe400078e0204 */
[----:B--2---:R-:W-:-:S04]  /*c220*/  IMAD.WIDE.U32 R2, R5, c[0x0][0x448], R2 ;  /* 0x0001120005027a25 */ /* 0x004fc800078e0002 */
[----:B------:R-:W-:-:S04]  /*c230*/  IMAD R3, R5, c[0x0][0x44c], R3 ;  /* 0x0001130005037a24 */ /* 0x000fc800078e0203 */
[C---:B------:R-:W-:Y:S01]  /*c240*/  IMAD.WIDE.U32 R2, R0.reuse, c[0x0][0x430], R2 ;  /* 0x00010c0000027a25 */ /* 0x040fe200078e0002 */
[----:B------:R-:W-:-:S04]  /*c250*/  IADD3 R0, -R0, RZ, RZ ;  /* 0x000000ff00007210 */ /* 0x000fc80007ffe1ff */
[----:B------:R-:W-:Y:S01]  /*c260*/  IADD3 R3, R3, R4, RZ ;  /* 0x0000000403037210 */ /* 0x000fe20007ffe0ff */
[----:B------:R-:W-:-:S04]  /*c270*/  IMAD R0, R0, c[0x0][0x4e8], R9 ;  /* 0x00013a0000007a24 */ /* 0x000fc800078e0209 */
[----:B------:R-:W-:Y:S01]  /*c280*/  IMAD.WIDE.U32 R2, R0, c[0x0][0x428], R2 ;  /* 0x00010a0000027a25 */ /* 0x000fe200078e0002 */
[----:B------:R-:W-:-:S04]  /*c290*/  SHF.R.S32.HI R4, RZ, 0x1f, R0 ;  /* 0x0000001fff047819 */ /* 0x000fc80000011400 */
[----:B------:R-:W-:Y:S01]  /*c2a0*/  LEA R12, P2, R2, c[0x0][0x400], 0x2 ;  /* 0x00010000020c7a11 */ /* 0x000fe200078410ff */
[----:B------:R-:W-:-:S04]  /*c2b0*/  IMAD R4, R4, c[0x0][0x428], RZ ;  /* 0x00010a0004047a24 */ /* 0x000fc800078e02ff */
[----:B------:R-:W-:-:S05]  /*c2c0*/  IMAD R0, R0, c[0x0][0x42c], R4 ;  /* 0x00010b0000007a24 */ /* 0x000fca00078e0204 */
[----:B------:R-:W-:-:S04]  /*c2d0*/  IADD3 R0, R3, R0, RZ ;  /* 0x0000000003007210 */ /* 0x000fc80007ffe0ff */
[----:B------:R-:W-:Y:S01]  /*c2e0*/  LEA.HI.X R5, R2, c[0x0][0x404], R0, 0x2, P2 ;  /* 0x0001010002057a11 */ /* 0x000fe200010f1400 */
[----:B------:R-:W-:Y:S05]  /*c2f0*/  BRA.DIV ~URZ, `(.L_x_76) ;  /* 0x000045527f007947 */ /* 0x000fea000b800000 */
[----:B------:R1:W2:Y:S02]  /*c300*/  SHFL.IDX PT, R4, R5, RZ, 0x1c1f ;  /* 0x001c1fff05047589 */ /* 0x0002a400000e0000 */
.L_x_139:
[----:B------:R-:W-:Y:S05]  /*c310*/  BRA.DIV ~URZ, `(.L_x_77) ;  /* 0x000045a27f007947 */ /* 0x000fea000b800000 */
[----:B------:R3:W4:Y:S02]  /*c320*/  SHFL.IDX PT, R0, R12, RZ, 0x1c1f ;  /* 0x001c1fff0c007589 */ /* 0x00072400000e0000 */
.L_x_140:
[----:B------:R-:W-:Y:S01]  /*c330*/  BSSY B0, `(.L_x_78) ;  /* 0x00000c2000007945 */ /* 0x000fe20003800000 */
[----:B------:R-:W-:Y:S05]  /*c340*/  @P1 BRA `(.L_x_79) ;  /* 0x00000c0000001947 */ /* 0x000fea0003800000 */
[----:B------:R-:W5:Y:S04]  /*c350*/  LDL R8, [R1+0x84] ;  /* 0x0000840001087983 */ /* 0x000f680000100800 */
[----:B---3--:R-:W3:Y:S04]  /*c360*/  LDL R11, [R1+0x100] ;  /* 0x00010000010b7983 */ /* 0x008ee80000100800 */
[----:B----4-:R-:W4:Y:S04]  /*c370*/  LDL R6, [R1+0xfc] ;  /* 0x0000fc0001067983 */ /* 0x010f280000100800 */
[----:B--2---:R-:W2:Y:S04]  /*c380*/  LDL R15, [R1+0x17c] ;  /* 0x00017c00010f7983 */ /* 0x004ea80000100800 */
[----:B------:R-:W2:Y:S04]  /*c390*/  LDL R10, [R1+0xf8] ;  /* 0x0000f800010a7983 */ /* 0x000ea80000100800 */
        /* <DEDUP_REMOVED lines=10> */
[----:B------:R-:W2:Y:S01]  /*c440*/  LDL R17, [R1+0xdc] ;  /* 0x0000dc0001117983 */ /* 0x000ea20000100800 */
[----:B-----5:R-:W-:-:S02]  /*c450*/  ISETP.GE.AND P1, PT, R8, c[0x0][0x3c8], PT ;  /* 0x0000f20008007a0c */ /* 0x020fc40003f26270 */
[----:B---3--:R-:W-:-:S11]  /*c460*/  ISETP.GE.AND P3, PT, R11, c[0x0][0x3c8], PT ;  /* 0x0000f2000b007a0c */ /* 0x008fd60003f66270 */
[----:B------:R-:W-:Y:S02]  /*c470*/  @!P1 IMAD.MOV.U32 R2, RZ, RZ, R0 ;  /* 0x000000ffff029224 */ /* 0x000fe400078e0000 */
[----:B------:R-:W-:-:S04]  /*c480*/  @!P1 IMAD.MOV.U32 R3, RZ, RZ, R4 ;  /* 0x000000ffff039224 */ /* 0x000fc800078e0004 */
[----:B------:R-:W-:Y:S01]  /*c490*/  @!P1 IMAD.WIDE R2, R8, 0x4, R2 ;  /* 0x0000000408029825 */ /* 0x000fe200078e0202 */
[----:B----4-:R-:W-:Y:S01]  /*c4a0*/  ISETP.GE.AND P4, PT, R6, c[0x0][0x3c8], PT ;  /* 0x0000f20006007a0c */ /* 0x010fe20003f86270 */
[----:B------:R-:W3:Y:S04]  /*c4b0*/  LDL R8, [R1+0xe0] ;  /* 0x0000e00001087983 */ /* 0x000ee80000100800 */
[----:B------:R4:W-:Y:S01]  /*c4c0*/  @!P1 ST.E.64 [R2.64], R26 ;  /* 0x0000001a02009985 */ /* 0x0009e2000c101b06 */
[----:B--2---:R-:W-:Y:S02]  /*c4d0*/  ISETP.GE.AND P1, PT, R10, c[0x0][0x3c8], PT ;  /* 0x0000f2000a007a0c */ /* 0x004fe40003f26270 */
[C---:B----4-:R-:W-:Y:S01]  /*c4e0*/  @!P3 LEA R2, P2, R11.reuse, R0, 0x2 ;  /* 0x000000000b02b211 */ /* 0x050fe200078410ff */
[----:B------:R-:W2:Y:S03]  /*c4f0*/  LDL R26, [R1+0xd4] ;  /* 0x0000d400011a7983 */ /* 0x000ea60000100800 */
[----:B------:R-:W-:Y:S01]  /*c500*/  @!P3 LEA.HI.X R3, R11, R4, R15, 0x2, P2 ;  /* 0x000000040b03b211 */ /* 0x000fe200010f140f */
[----:B------:R-:W4:Y:S04]  /*c510*/  LDL R27, [R1+0x150] ;  /* 0x00015000011b7983 */ /* 0x000f280000100800 */
[----:B------:R-:W5:Y:S04]  /*c520*/  LDL R15, [R1+0x164] ;  /* 0x00016400010f7983 */ /* 0x000f680000100800 */
[----:B------:R1:W-:Y:S01]  /*c530*/  @!P3 ST.E.64 [R2.64], R132 ;  /* 0x000000840200b985 */ /* 0x0003e2000c101b06 */
[----:B------:R-:W-:-:S03]  /*c540*/  ISETP.GE.AND P6, PT, R9, c[0x0][0x3c8], PT ;  /* 0x0000f20009007a0c */ /* 0x000fc60003fc6270 */
[----:B------:R-:W2:Y:S01]  /*c550*/  LDL R11, [R1+0xd8] ;  /* 0x0000d800010b7983 */ /* 0x000ea20000100800 */
[----:B-1----:R-:W-:-:S04]  /*c560*/  @!P4 LEA R2, P2, R6, R0, 0x2 ;  /* 0x000000000602c211 */ /* 0x002fc800078410ff */
[----:B------:R-:W-:Y:S02]  /*c570*/  @!P4 LEA.HI.X R3, R6, R4, R7, 0x2, P2 ;  /* 0x000000040603c211 */ /* 0x000fe400010f1407 */
[----:B------:R-:W-:-:S04]  /*c580*/  @!P1 LEA R6, P3, R10, R0, 0x2 ;  /* 0x000000000a069211 */ /* 0x000fc800078610ff */
[----:B------:R-:W-:Y:S02]  /*c590*/  @!P1 LEA.HI.X R7, R10, R4, R23, 0x2, P3 ;  /* 0x000000040a079211 */ /* 0x000fe400018f1417 */
[----:B------:R-:W2:Y:S01]  /*c5a0*/  LDL R23, [R1+0x160] ;  /* 0x0001600001177983 */ /* 0x000ea20000100800 */
[----:B------:R-:W-:-:S03]  /*c5b0*/  ISETP.GE.AND P2, PT, R16, c[0x0][0x3c8], PT ;  /* 0x0000f20010007a0c */ /* 0x000fc60003f46270 */
[----:B------:R1:W-:Y:S04]  /*c5c0*/  @!P4 ST.E.64 [R2.64], R148 ;  /* 0x000000940200c985 */ /* 0x0003e8000c101b06 */
[----:B------:R-:W4:Y:S01]  /*c5d0*/  LDL R10, [R1+0x15c] ;  /* 0x00015c00010a7983 */ /* 0x000f220000100800 */
[----:B------:R-:W-:-:S03]  /*c5e0*/  ISETP.GE.AND P5, PT, R14, c[0x0][0x3c8], PT ;  /* 0x0000f2000e007a0c */ /* 0x000fc60003fa6270 */
[----:B------:R1:W-:Y:S01]  /*c5f0*/  @!P1 ST.E.64 [R6.64], R144 ;  /* 0x0000009006009985 */ /* 0x0003e2000c101b06 */
[----:B------:R-:W-:Y:S02]  /*c600*/  ISETP.GE.AND P1, PT, R13, c[0x0][0x3c8], PT ;  /* 0x0000f2000d007a0c */ /* 0x000fe40003f26270 */
[----:B-1----:R-:W-:-:S04]  /*c610*/  @!P6 LEA R2, P4, R9, R0, 0x2 ;  /* 0x000000000902e211 */ /* 0x002fc800078810ff */
[----:B------:R-:W-:Y:S02]  /*c620*/  @!P6 LEA.HI.X R3, R9, R4, R21, 0x2, P4 ;  /* 0x000000040903e211 */ /* 0x000fe400020f1415 */
[----:B------:R-:W4:Y:S01]  /*c630*/  LDL R9, [R1+0xd0] ;  /* 0x0000d00001097983 */ /* 0x000f220000100800 */
[----:B------:R-:W-:-:S03]  /*c640*/  @!P2 LEA R6, P3, R16, R0, 0x2 ;  /* 0x000000001006a211 */ /* 0x000fc600078610ff */
[----:B------:R-:W4:Y:S01]  /*c650*/  LDL R21, [R1+0xcc] ;  /* 0x0000cc0001157983 */ /* 0x000f220000100800 */
[----:B------:R-:W-:-:S03]  /*c660*/  @!P2 LEA.HI.X R7, R16, R4, R20, 0x2, P3 ;  /* 0x000000041007a211 */ /* 0x000fc600018f1414 */
[----:B------:R-:W4:Y:S04]  /*c670*/  LDL R20, [R1+0x158] ;  /* 0x0001580001147983 */ /* 0x000f280000100800 */
[----:B------:R-:W4:Y:S04]  /*c680*/  LDL R16, [R1+0x154] ;  /* 0x0001540001107983 */ /* 0x000f280000100800 */
[----:B------:R1:W-:Y:S04]  /*c690*/  @!P6 ST.E.64 [R2.64], R140 ;  /* 0x0000008c0200e985 */ /* 0x0003e8000c101b06 */
[----:B------:R1:W-:Y:S01]  /*c6a0*/  @!P2 ST.E.64 [R6.64], R136 ;  /* 0x000000880600a985 */ /* 0x0003e2000c101b06 */
[----:B------:R-:W-:-:S02]  /*c6b0*/  ISETP.GE.AND P6, PT, R18, c[0x0][0x3c8], PT ;  /* 0x0000f20012007a0c */ /* 0x000fc40003fc6270 */
[CC--:B-1----:R-:W-:Y:S02]  /*c6c0*/  @!P5 LEA R2, P4, R14.reuse, R0.reuse, 0x2 ;  /* 0x000000000e02d211 */ /* 0x0c2fe400078810ff */
[----:B------:R-:W-:Y:S02]  /*c6d0*/  @!P1 LEA R6, P3, R13, R0, 0x2 ;  /* 0x000000000d069211 */ /* 0x000fe400078610ff */
[----:B------:R-:W-:Y:S02]  /*c6e0*/  @!P5 LEA.HI.X R3, R14, R4, R19, 0x2, P4 ;  /* 0x000000040e03d211 */ /* 0x000fe400020f1413 */
[----:B------:R-:W4:Y:S04]  /*c6f0*/  LDL R14, [R1+0xc8] ;  /* 0x0000c800010e7983 */ /* 0x000f280000100800 */
[----:B------:R1:W-:Y:S04]  /*c700*/  @!P5 ST.E.64 [R2.64], R28 ;  /* 0x0000001c0200d985 */ /* 0x0003e8000c101b06 */
[----:B------:R-:W4:Y:S01]  /*c710*/  LDL R19, [R1+0xc4] ;  /* 0x0000c40001137983 */ /* 0x000f220000100800 */
[----:B-1----:R-:W-:-:S03]  /*c720*/  @!P6 LEA R2, P4, R18, R0, 0x2 ;  /* 0x000000001202e211 */ /* 0x002fc600078810ff */
[----:B------:R-:W4:Y:S04]  /*c730*/  LDL R28, [R1+0xa4] ;  /* 0x0000a400011c7983 */ /* 0x000f280000100800 */
[----:B------:R-:W4:Y:S01]  /*c740*/  LDL R29, [R1+0x120] ;  /* 0x00012000011d7983 */ /* 0x000f220000100800 */
[----:B-----5:R-:W-:-:S03]  /*c750*/  @!P1 LEA.HI.X R7, R13, R4, R15, 0x2, P3 ;  /* 0x000000040d079211 */ /* 0x020fc600018f140f */
[----:B------:R-:W5:Y:S01]  /*c760*/  LDL R13, [R1+0x14c] ;  /* 0x00014c00010d7983 */ /* 0x000f620000100800 */
[----:B--2---:R-:W-:-:S03]  /*c770*/  @!P6 LEA.HI.X R3, R18, R4, R23, 0x2, P4 ;  /* 0x000000041203e211 */ /* 0x004fc600020f1417 */
[----:B------:R-:W2:Y:S04]  /*c780*/  LDL R15, [R1+0xc0] ;  /* 0x0000c000010f7983 */ /* 0x000ea80000100800 */
[----:B------:R-:W2:Y:S01]  /*c790*/  LDL R18, [R1+0x144] ;  /* 0x0001440001127983 */ /* 0x000ea20000100800 */
[----:B---3--:R-:W-:Y:S02]  /*c7a0*/  ISETP.GE.AND P2, PT, R8, c[0x0][0x3c8], PT ;  /* 0x0000f20008007a0c */ /* 0x008fe40003f46270 */
[----:B------:R-:W-:Y:S01]  /*c7b0*/  ISETP.GE.AND P5, PT, R17, c[0x0][0x3c8], PT ;  /* 0x0000f20011007a0c */ /* 0x000fe20003fa6270 */
[----:B------:R1:W-:Y:S01]  /*c7c0*/  @!P1 ST.E.64 [R6.64], R32 ;  /* 0x0000002006009985 */ /* 0x0003e2000c101b06 */
[----:B------:R-:W-:-:S03]  /*c7d0*/  ISETP.GE.AND P1, PT, R11, c[0x0][0x3c8], PT ;  /* 0x0000f2000b007a0c */ /* 0x000fc60003f26270 */
[----:B------:R-:W3:Y:S04]  /*c7e0*/  LDL R23, [R1+0x148] ;  /* 0x0001480001177983 */ /* 0x000ee80000100800 */
[----:B------:R4:W-:Y:S01]  /*c7f0*/  @!P6 ST.E.64 [R2.64], R36 ;  /* 0x000000240200e985 */ /* 0x0009e2000c101b06 */
[----:B------:R-:W-:Y:S02]  /*c800*/  ISETP.GE.AND P6, PT, R26, c[0x0][0x3c8], PT ;  /* 0x0000f2001a007a0c */ /* 0x000fe40003fc6270 */
[C---:B-1----:R-:W-:Y:S01]  /*c810*/  @!P2 LEA R6, P3, R8.reuse, R0, 0x2 ;  /* 0x000000000806a211 */ /* 0x042fe200078610ff */
[----:B------:R-:W3:Y:S03]  /*c820*/  LDL R32, [R1+0xa8] ;  /* 0x0000a80001207983 */ /* 0x000ee60000100800 */
[----:B----4-:R-:W-:Y:S01]  /*c830*/  @!P2 LEA.HI.X R7, R8, R4, R10, 0x2, P3 ;  /* 0x000000040807a211 */ /* 0x010fe200018f140a */
[----:B------:R-:W4:Y:S04]  /*c840*/  LDL R33, [R1+0x124] ;  /* 0x0001240001217983 */ /* 0x000f280000100800 */
[----:B------:R1:W-:Y:S01]  /*c850*/  @!P2 ST.E.64 [R6.64], R40 ;  /* 0x000000280600a985 */ /* 0x0003e2000c101b06 */
[----:B------:R-:W-:-:S02]  /*c860*/  ISETP.GE.AND P2, PT, R9, c[0x0][0x3c8], PT ;  /* 0x0000f20009007a0c */ /* 0x000fc40003f46270 */
[C---:B------:R-:W-:Y:S01]  /*c870*/  @!P5 LEA R2, P4, R17.reuse, R0, 0x2 ;  /* 0x000000001102d211 */ /* 0x040fe200078810ff */
[----:B------:R-:W4:Y:S03]  /*c880*/  LDL R10, [R1+0xbc] ;  /* 0x0000bc00010a7983 */ /* 0x000f260000100800 */
[----:B------:R-:W-:Y:S01]  /*c890*/  @!P5 LEA.HI.X R3, R17, R4, R20, 0x2, P4 ;  /* 0x000000041103d211 */ /* 0x000fe200020f1414 */
[----:B------:R-:W4:Y:S04]  /*c8a0*/  LDL R8, [R1+0xb8] ;  /* 0x0000b80001087983 */ /* 0x000f280000100800 */
[----:B------:R-:W4:Y:S04]  /*c8b0*/  LDL R20, [R1+0x140] ;  /* 0x0001400001147983 */ /* 0x000f280000100800 */
[----:B------:R1:W-:Y:S04]  /*c8c0*/  @!P5 ST.E.64 [R2.64], R44 ;  /* 0x0000002c0200d985 */ /* 0x0003e8000c101b06 */
[----:B------:R-:W4:Y:S04]  /*c8d0*/  LDL R17, [R1+0x13c] ;  /* 0x00013c0001117983 */ /* 0x000f280000100800 */
[----:B------:R-:W4:Y:S04]  /*c8e0*/  LDL R36, [R1+0xac] ;  /* 0x0000ac0001247983 */ /* 0x000f280000100800 */
[----:B------:R-:W4:Y:S01]  /*c8f0*/  LDL R37, [R1+0x128] ;  /* 0x0001280001257983 */ /* 0x000f220000100800 */
[----:B-1----:R-:W-:-:S04]  /*c900*/  @!P1 LEA R6, P3, R11, R0, 0x2 ;  /* 0x000000000b069211 */ /* 0x002fc800078610ff */
[----:B------:R-:W-:Y:S02]  /*c910*/  @!P1 LEA.HI.X R7, R11, R4, R16, 0x2, P3 ;  /* 0x000000040b079211 */ /* 0x000fe400018f1410 */
[----:B------:R-:W4:Y:S04]  /*c920*/  LDL R11, [R1+0xb0] ;  /* 0x0000b000010b7983 */ /* 0x000f280000100800 */
[----:B------:R1:W-:Y:S04]  /*c930*/  @!P1 ST.E.64 [R6.64], R48 ;  /* 0x0000003006009985 */ /* 0x0003e8000c101b06 */
[----:B------:R-:W4:Y:S01]  /*c940*/  LDL R16, [R1+0xb4] ;  /* 0x0000b40001107983 */ /* 0x000f220000100800 */
[----:B------:R-:W-:-:S02]  /*c950*/  ISETP.GE.AND P1, PT, R14, c[0x0][0x3c8], PT ;  /* 0x0000f2000e007a0c */ /* 0x000fc40003f26270 */
[----:B------:R-:W-:-:S04]  /*c960*/  @!P6 LEA R2, P4, R26, R0, 0x2 ;  /* 0x000000001a02e211 */ /* 0x000fc800078810ff */
[----:B------:R-:W-:Y:S02]  /*c970*/  @!P6 LEA.HI.X R3, R26, R4, R27, 0x2, P4 ;  /* 0x000000041a03e211 */ /* 0x000fe400020f141b */
[----:B------:R-:W-:Y:S01]  /*c980*/  ISETP.GE.AND P5, PT, R21, c[0x0][0x3c8], PT ;  /* 0x0000f20015007a0c */ /* 0x000fe20003fa6270 */
[----:B------:R-:W4:Y:S01]  /*c990*/  LDL R26, [R1+0xa0] ;  /* 0x0000a000011a7983 */ /* 0x000f220000100800 */
[----:B-1----:R-:W-:-:S03]  /*c9a0*/  @!P2 LEA R6, P3, R9, R0, 0x2 ;  /* 0x000000000906a211 */ /* 0x002fc600078610ff */
[----:B------:R-:W-:Y:S04]  /*c9b0*/  @!P6 ST.E.64 [R2.64], R52 ;  /* 0x000000340200e985 */ /* 0x000fe8000c101b06 */
[----:B------:R-:W4:Y:S01]  /*c9c0*/  LDL R27, [R1+0x11c] ;  /* 0x00011c00011b7983 */ /* 0x000f220000100800 */
[----:B-----5:R-:W-:-:S03]  /*c9d0*/  @!P2 LEA.HI.X R7, R9, R4, R13, 0x2, P3 ;  /* 0x000000040907a211 */ /* 0x020fc600018f140d */
[----:B------:R-:W5:Y:S04]  /*c9e0*/  LDL R13, [R1+0x138] ;  /* 0x00013800010d7983 */ /* 0x000f680000100800 */
[----:B------:R1:W-:Y:S04]  /*c9f0*/  @!P2 ST.E.64 [R6.64], R56 ;  /* 0x000000380600a985 */ /* 0x0003e8000c101b06 */
[----:B------:R-:W5:Y:S01]  /*ca00*/  LDL R9, [R1+0x134] ;  /* 0x0001340001097983 */ /* 0x000f620000100800 */
[----:B-1----:R-:W-:-:S04]  /*ca10*/  @!P1 LEA R6, P3, R14, R0, 0x2 ;  /* 0x000000000e069211 */ /* 0x002fc800078610ff */
[----:B--2---:R-:W-:Y:S02]  /*ca20*/  @!P1 LEA.HI.X R7, R14, R4, R18, 0x2, P3 ;  /* 0x000000040e079211 */ /* 0x004fe400018f1412 */
[----:B------:R-:W2:Y:S04]  /*ca30*/  LDL R14, [R1+0x12c] ;  /* 0x00012c00010e7983 */ /* 0x000ea80000100800 */
[----:B------:R-:W2:Y:S01]  /*ca40*/  LDL R18, [R1+0x130] ;  /* 0x0001300001127983 */ /* 0x000ea20000100800 */
[----:B------:R-:W-:Y:S02]  /*ca50*/  ISETP.GE.AND P6, PT, R19, c[0x0][0x3c8], PT ;  /* 0x0000f20013007a0c */ /* 0x000fe40003fc6270 */
[----:B------:R-:W-:Y:S02]  /*ca60*/  @!P5 LEA R2, P4, R21, R0, 0x2 ;  /* 0x000000001502d211 */ /* 0x000fe400078810ff */
[----:B------:R-:W-:-:S02]  /*ca70*/  ISETP.GE.AND P2, PT, R15, c[0x0][0x3c8], PT ;  /* 0x0000f2000f007a0c */ /* 0x000fc40003f46270 */
[----:B---3--:R-:W-:Y:S02]  /*ca80*/  @!P5 LEA.HI.X R3, R21, R4, R23, 0x2, P4 ;  /* 0x000000041503d211 */ /* 0x008fe400020f1417 */
[----:B------:R-:W3:Y:S04]  /*ca90*/  LDL R21, [R1+0x9c] ;  /* 0x00009c0001157983 */ /* 0x000ee80000100800 */
[----:B------:R1:W-:Y:S04]  /*caa0*/  @!P5 ST.E.64 [R2.64], R60 ;  /* 0x0000003c0200d985 */ /* 0x0003e8000c101b06 */
[----:B------:R4:W-:Y:S04]  /*cab0*/  @!P1 ST.E.64 [R6.64], R64 ;  /* 0x0000004006009985 */ /* 0x0009e8000c101b06 */
[----:B------:R-:W3:Y:S01]  /*cac0*/  LDL R23, [R1+0x118] ;  /* 0x0001180001177983 */ /* 0x000ee20000100800 */
[----:B----4-:R-:W-:-:S02]  /*cad0*/  ISETP.GE.AND P5, PT, R10, c[0x0][0x3c8], PT ;  /* 0x0000f2000a007a0c */ /* 0x010fc40003fa6270 */
[-C--:B-1----:R-:W-:Y:S02]  /*cae0*/  @!P6 LEA R2, P4, R19, R0.reuse, 0x2 ;  /* 0x000000001302e211 */ /* 0x082fe400078810ff */
[----:B------:R-:W-:Y:S02]  /*caf0*/  @!P2 LEA R6, P3, R15, R0, 0x2 ;  /* 0x000000000f06a211 */ /* 0x000fe400078610ff */
[-C--:B------:R-:W-:Y:S02]  /*cb00*/  @!P6 LEA.HI.X R3, R19, R4.reuse, R20, 0x2, P4 ;  /* 0x000000041303e211 */ /* 0x080fe400020f1414 */
[----:B------:R-:W-:Y:S01]  /*cb10*/  ISETP.GE.AND P1, PT, R8, c[0x0][0x3c8], PT ;  /* 0x0000f20008007a0c */ /* 0x000fe20003f26270 */
[----:B------:R-:W4:Y:S04]  /*cb20*/  LDL R19, [R1+0x94] ;  /* 0x0000940001137983 */ /* 0x000f280000100800 */
[----:B------:R1:W-:Y:S01]  /*cb30*/  @!P6 ST.E.64 [R2.64], R68 ;  /* 0x000000440200e985 */ /* 0x0003e2000c101b06 */
[----:B------:R-:W-:-:S03]  /*cb40*/  @!P2 LEA.HI.X R7, R15, R4, R17, 0x2, P3 ;  /* 0x000000040f07a211 */ /* 0x000fc600018f1411 */
[----:B------:R-:W4:Y:S04]  /*cb50*/  LDL R17, [R1+0x90] ;  /* 0x0000900001117983 */ /* 0x000f280000100800 */
[----:B------:R1:W-:Y:S04]  /*cb60*/  @!P2 ST.E.64 [R6.64], R72 ;  /* 0x000000480600a985 */ /* 0x0003e8000c101b06 */
[----:B------:R-:W4:Y:S01]  /*cb70*/  LDL R15, [R1+0x8c] ;  /* 0x00008c00010f7983 */ /* 0x000f220000100800 */
[----:B------:R-:W-:-:S03]  /*cb80*/  ISETP.GE.AND P2, PT, R11, c[0x0][0x3c8], PT ;  /* 0x0000f2000b007a0c */ /* 0x000fc60003f46270 */
[----:B------:R-:W4:Y:S01]  /*cb90*/  LDL R20, [R1+0x110] ;  /* 0x0001100001147983 */ /* 0x000f220000100800 */
[-C--:B-1----:R-:W-:Y:S02]  /*cba0*/  @!P5 LEA R2, P4, R10, R0.reuse, 0x2 ;  /* 0x000000000a02d211 */ /* 0x082fe400078810ff */
[----:B------:R-:W-:Y:S02]  /*cbb0*/  ISETP.GE.AND P6, PT, R16, c[0x0][0x3c8], PT ;  /* 0x0000f20010007a0c */ /* 0x000fe40003fc6270 */
[----:B------:R-:W-:Y:S02]  /*cbc0*/  @!P1 LEA R6, P3, R8, R0, 0x2 ;  /* 0x0000000008069211 */ /* 0x000fe400078610ff */
[-C--:B-----5:R-:W-:Y:S02]  /*cbd0*/  @!P5 LEA.HI.X R3, R10, R4.reuse, R13, 0x2, P4 ;  /* 0x000000040a03d211 */ /* 0x0a0fe400020f140d */
[----:B------:R-:W5:Y:S04]  /*cbe0*/  LDL R10, [R1+0x98] ;  /* 0x00009800010a7983 */ /* 0x000f680000100800 */
[----:B------:R-:W5:Y:S01]  /*cbf0*/  LDL R13, [R1+0x88] ;  /* 0x00008800010d7983 */ /* 0x000f620000100800 */
[----:B------:R-:W-:-:S02]  /*cc00*/  @!P1 LEA.HI.X R7, R8, R4, R9, 0x2, P3 ;  /* 0x0000000408079211 */ /* 0x000fc400018f1409 */
[CC--:B------:R-:W-:Y:S01]  /*cc10*/  @!P2 LEA R8, P3, R11.reuse, R0.reuse, 0x2 ;  /* 0x000000000b08a211 */ /* 0x0c0fe200078610ff */
[----:B------:R1:W-:Y:S02]  /*cc20*/  @!P5 ST.E.64 [R2.64], R76 ;  /* 0x0000004c0200d985 */ /* 0x0003e4000c101b06 */
[C---:B-1----:R-:W-:Y:S02]  /*cc30*/  @!P6 LEA R2, P4, R16.reuse, R0, 0x2 ;  /* 0x000000001002e211 */ /* 0x042fe400078810ff */
[-C--:B--2---:R-:W-:Y:S02]  /*cc40*/  @!P2 LEA.HI.X R9, R11, R4.reuse, R14, 0x2, P3 ;  /* 0x000000040b09a211 */ /* 0x084fe400018f140e */
[----:B------:R-:W2:Y:S01]  /*cc50*/  LDL R11, [R1+0x114] ;  /* 0x00011400010b7983 */ /* 0x000ea20000100800 */
[----:B------:R-:W-:-:S03]  /*cc60*/  @!P6 LEA.HI.X R3, R16, R4, R18, 0x2, P4 ;  /* 0x000000041003e211 */ /* 0x000fc600020f1412 */
[----:B------:R-:W2:Y:S04]  /*cc70*/  LDL R18, [R1+0x10c] ;  /* 0x00010c0001127983 */ /* 0x000ea80000100800 */
[----:B------:R-:W2:Y:S04]  /*cc80*/  LDL R16, [R1+0x108] ;  /* 0x0001080001107983 */ /* 0x000ea80000100800 */
[----:B------:R-:W2:Y:S01]  /*cc90*/  LDL R14, [R1+0x104] ;  /* 0x00010400010e7983 */ /* 0x000ea20000100800 */
[----:B------:R-:W-:-:S03]  /*cca0*/  ISETP.GE.AND P5, PT, R36, c[0x0][0x3c8], PT ;  /* 0x0000f20024007a0c */ /* 0x000fc60003fa6270 */
[----:B------:R1:W-:Y:S01]  /*ccb0*/  @!P1 ST.E.64 [R6.64], R80 ;  /* 0x0000005006009985 */ /* 0x0003e2000c101b06 */
[----:B------:R-:W-:-:S03]  /*ccc0*/  ISETP.GE.AND P1, PT, R32, c[0x0][0x3c8], PT ;  /* 0x0000f20020007a0c */ /* 0x000fc60003f26270 */
[----:B------:R3:W-:Y:S01]  /*ccd0*/  @!P6 ST.E.64 [R2.64], R84 ;  /* 0x000000540200e985 */ /* 0x0007e2000c101b06 */
[----:B------:R-:W-:Y:S02]  /*cce0*/  ISETP.GE.AND P6, PT, R28, c[0x0][0x3c8], PT ;  /* 0x0000f2001c007a0c */ /* 0x000fe40003fc6270 */
[----:B------:R-:W-:Y:S01]  /*ccf0*/  ISETP.GE.AND P4, PT, R26, c[0x0][0x3c8], PT ;  /* 0x0000f2001a007a0c */ /* 0x000fe20003f86270 */
[----:B------:R3:W-:Y:S02]  /*cd00*/  @!P2 ST.E.64 [R8.64], R88 ;  /* 0x000000580800a985 */ /* 0x0007e4000c101b06 */
[----:B-1----:R-:W-:-:S04]  /*cd10*/  @!P5 LEA R6, P3, R36, R0, 0x2 ;  /* 0x000000002406d211 */ /* 0x002fc800078610ff */
[----:B---3--:R-:W-:Y:S02]  /*cd20*/  @!P1 LEA R2, P2, R32, R0, 0x2 ;  /* 0x0000000020029211 */ /* 0x008fe400078410ff */
[-C--:B------:R-:W-:Y:S02]  /*cd30*/  @!P5 LEA.HI.X R7, R36, R4.reuse, R37, 0x2, P3 ;  /* 0x000000042407d211 */ /* 0x080fe400018f1425 */
[----:B------:R-:W-:Y:S02]  /*cd40*/  ISETP.GE.AND P3, PT, R21, c[0x0][0x3c8], PT ;  /* 0x0000f20015007a0c */ /* 0x000fe40003f66270 */
[----:B------:R-:W-:Y:S01]  /*cd50*/  @!P1 LEA.HI.X R3, R32, R4, R33, 0x2, P2 ;  /* 0x0000000420039211 */ /* 0x000fe200010f1421 */
[----:B------:R1:W-:Y:S01]  /*cd60*/  @!P5 ST.E.64 [R6.64], R92 ;  /* 0x0000005c0600d985 */ /* 0x0003e2000c101b06 */
[----:B------:R-:W-:-:S03]  /*cd70*/  @!P6 LEA R8, P2, R28, R0, 0x2 ;  /* 0x000000001c08e211 */ /* 0x000fc600078410ff */
[----:B------:R3:W-:Y:S01]  /*cd80*/  @!P1 ST.E.64 [R2.64], R96 ;  /* 0x0000006002009985 */ /* 0x0007e2000c101b06 */
[----:B------:R-:W-:-:S05]  /*cd90*/  @!P6 LEA.HI.X R9, R28, R4, R29, 0x2, P2 ;  /* 0x000000041c09e211 */ /* 0x000fca00010f141d */
[----:B------:R-:W-:Y:S01]  /*cda0*/  @!P6 ST.E.64 [R8.64], R152 ;  /* 0x000000980800e985 */ /* 0x000fe2000c101b06 */
[----:B----4-:R-:W-:Y:S02]  /*cdb0*/  ISETP.GE.AND P6, PT, R19, c[0x0][0x3c8], PT ;  /* 0x0000f20013007a0c */ /* 0x010fe40003fc6270 */
[CC--:B-1----:R-:W-:Y:S02]  /*cdc0*/  @!P3 LEA R6, P2, R21.reuse, R0.reuse, 0x2 ;  /* 0x000000001506b211 */ /* 0x0c2fe400078410ff */
[C---:B---3--:R-:W-:Y:S02]  /*cdd0*/  @!P4 LEA R2, P5, R26.reuse, R0, 0x2 ;  /* 0x000000001a02c211 */ /* 0x048fe400078a10ff */
[-C--:B------:R-:W-:Y:S02]  /*cde0*/  @!P3 LEA.HI.X R7, R21, R4.reuse, R23, 0x2, P2 ;  /* 0x000000041507b211 */ /* 0x080fe400010f1417 */
[----:B------:R-:W-:Y:S02]  /*cdf0*/  @!P4 LEA.HI.X R3, R26, R4, R27, 0x2, P5 ;  /* 0x000000041a03c211 */ /* 0x000fe400028f141b */
[----:B------:R-:W-:-:S03]  /*ce00*/  ISETP.GE.AND P5, PT, R17, c[0x0][0x3c8], PT ;  /* 0x0000f20011007a0c */ /* 0x000fc60003fa6270 */
[----:B------:R1:W-:Y:S01]  /*ce10*/  @!P4 ST.E.64 [R2.64], R100 ;  /* 0x000000640200c985 */ /* 0x0003e2000c101b06 */
[----:B------:R-:W-:-:S03]  /*ce20*/  ISETP.GE.AND P4, PT, R15, c[0x0][0x3c8], PT ;  /* 0x0000f2000f007a0c */ /* 0x000fc60003f86270 */
[----:B------:R3:W-:Y:S01]  /*ce30*/  @!P3 ST.E.64 [R6.64], R104 ;  /* 0x000000680600b985 */ /* 0x0007e2000c101b06 */
[----:B-----5:R-:W-:Y:S02]  /*ce40*/  ISETP.GE.AND P1, PT, R10, c[0x0][0x3c8], PT ;  /* 0x0000f2000a007a0c */ /* 0x020fe40003f26270 */
[----:B------:R-:W-:-:S11]  /*ce50*/  ISETP.GE.AND P3, PT, R13, c[0x0][0x3c8], PT ;  /* 0x0000f2000d007a0c */ /* 0x000fd60003f66270 */
[----:B-1----:R-:W-:-:S04]  /*ce60*/  @!P1 LEA R2, P2, R10, R0, 0x2 ;  /* 0x000000000a029211 */ /* 0x002fc800078410ff */
[----:B--2---:R-:W-:Y:S02]  /*ce70*/  @!P1 LEA.HI.X R3, R10, R4, R11, 0x2, P2 ;  /* 0x000000040a039211 */ /* 0x004fe400010f140b */
[----:B------:R-:W-:-:S03]  /*ce80*/  @!P6 LEA R10, P2, R19, R0, 0x2 ;  /* 0x00000000130ae211 */ /* 0x000fc600078410ff */
[----:B------:R1:W-:Y:S01]  /*ce90*/  @!P1 ST.E.64 [R2.64], R108 ;  /* 0x0000006c02009985 */ /* 0x0003e2000c101b06 */
[----:B------:R-:W-:Y:S02]  /*cea0*/  @!P5 LEA R8, P1, R17, R0, 0x2 ;  /* 0x000000001108d211 */ /* 0x000fe400078210ff */
[----:B------:R-:W-:Y:S02]  /*ceb0*/  @!P6 LEA.HI.X R11, R19, R4, R20, 0x2, P2 ;  /* 0x00000004130be211 */ /* 0x000fe400010f1414 */
[----:B---3--:R-:W-:Y:S02]  /*cec0*/  @!P4 LEA R6, P2, R15, R0, 0x2 ;  /* 0x000000000f06c211 */ /* 0x008fe400078410ff */
[-C--:B------:R-:W-:Y:S02]  /*ced0*/  @!P5 LEA.HI.X R9, R17, R4.reuse, R18, 0x2, P1 ;  /* 0x000000041109d211 */ /* 0x080fe400008f1412 */
[----:B------:R-:W-:Y:S01]  /*cee0*/  @!P4 LEA.HI.X R7, R15, R4, R16, 0x2, P2 ;  /* 0x000000040f07c211 */ /* 0x000fe200010f1410 */
[----:B------:R2:W-:Y:S04]  /*cef0*/  @!P6 ST.E.64 [R10.64], R160 ;  /* 0x000000a00a00e985 */ /* 0x0005e8000c101b06 */
[----:B------:R2:W-:Y:S04]  /*cf00*/  @!P5 ST.E.64 [R8.64], R156 ;  /* 0x0000009c0800d985 */ /* 0x0005e8000c101b06 */
[----:B------:R2:W-:Y:S01]  /*cf10*/  @!P4 ST.E.64 [R6.64], R112 ;  /* 0x000000700600c985 */ /* 0x0005e2000c101b06 */
[----:B-1----:R-:W-:-:S04]  /*cf20*/  @!P3 LEA R2, P1, R13, R0, 0x2 ;  /* 0x000000000d02b211 */ /* 0x002fc800078210ff */
[----:B------:R-:W-:-:S05]  /*cf30*/  @!P3 LEA.HI.X R3, R13, R4, R14, 0x2, P1 ;  /* 0x000000040d03b211 */ /* 0x000fca00008f140e */
[----:B------:R2:W-:Y:S04]  /*cf40*/  @!P3 ST.E.64 [R2.64], R24 ;  /* 0x000000180200b985 */ /* 0x0005e8000c101b06 */
.L_x_79:
[----:B------:R-:W-:Y:S05]  /*cf50*/  BSYNC B0 ;  /* 0x0000000000007941 */ /* 0x000fea0003800000 */
.L_x_78:
[----:B------:R-:W-:Y:S05]  /*cf60*/  BRA.DIV ~URZ, `(.L_x_80) ;  /* 0x000039b27f007947 */ /* 0x000fea000b800000 */
[----:B--2---:R2:W1:Y:S04]  /*cf70*/  SHFL.IDX PT, R4, R5, 0x1, 0x1c1f ;  /* 0x003c1f0005047f89 */ /* 0x00446800000e0000 */
[----:B----4-:R2:W4:Y:S02]  /*cf80*/  SHFL.IDX PT, R0, R12, 0x1, 0x1c1f ;  /* 0x003c1f000c007f89 */ /* 0x01052400000e0000 */
.L_x_141:
[----:B------:R-:W-:Y:S05]  /*cf90*/  @P0 BRA `(.L_x_75) ;  /* 0x00001ce000000947 */ /* 0x000fea0003800000 */
[----:B-12---:R-:W2:Y:S04]  /*cfa0*/  LDL R5, [R1+0x84] ;  /* 0x0000840001057983 */ /* 0x006ea80000100800 */
[----:B------:R-:W5:Y:S04]  /*cfb0*/  LDL R17, [R1+0xfc] ;  /* 0x0000fc0001117983 */ /* 0x000f680000100800 */
[----:B---3--:R-:W3:Y:S04]  /*cfc0*/  LDL R21, [R1+0x178] ;  /* 0x0001780001157983 */ /* 0x008ee80000100800 */
[----:B----4-:R-:W4:Y:S04]  /*cfd0*/  LDL R25, [R1+0x100] ;  /* 0x0001000001197983 */ /* 0x010f280000100800 */
[----:B------:R-:W3:Y:S04]  /*cfe0*/  LDL R12, [R1+0xf8] ;  /* 0x0000f800010c7983 */ /* 0x000ee80000100800 */
        /* <DEDUP_REMOVED lines=13> */
[----:B------:R-:W3:Y:S01]  /*d0c0*/  LDL R28, [R1+0x128] ;  /* 0x00012800011c7983 */ /* 0x000ee20000100800 */
[----:B--2---:R-:W-:-:S02]  /*d0d0*/  ISETP.GE.AND P0, PT, R5, c[0x0][0x3c8], PT ;  /* 0x0000f20005007a0c */ /* 0x004fc40003f06270 */
[----:B-----5:R-:W-:-:S11]  /*d0e0*/  ISETP.GE.AND P4, PT, R17, c[0x0][0x3c8], PT ;  /* 0x0000f20011007a0c */ /* 0x020fd60003f86270 */
[----:B------:R-:W-:Y:S02]  /*d0f0*/  @!P0 IMAD.MOV.U32 R2, RZ, RZ, R0 ;  /* 0x000000ffff028224 */ /* 0x000fe400078e0000 */
[----:B------:R-:W-:-:S04]  /*d100*/  @!P0 IMAD.MOV.U32 R3, RZ, RZ, R4 ;  /* 0x000000ffff038224 */ /* 0x000fc800078e0004 */
[----:B------:R-:W-:Y:S01]  /*d110*/  @!P0 IMAD.WIDE R2, R5, 0x4, R2 ;  /* 0x0000000405028825 */ /* 0x000fe200078e0202 */
[----:B----4-:R-:W-:Y:S01]  /*d120*/  ISETP.GE.AND P5, PT, R25, c[0x0][0x3c8], PT ;  /* 0x0000f20019007a0c */ /* 0x010fe20003fa6270 */
[----:B------:R-:W2:Y:S04]  /*d130*/  LDL R5, [R1+0xdc] ;  /* 0x0000dc0001057983 */ /* 0x000ea80000100800 */
[----:B------:R1:W-:Y:S01]  /*d140*/  @!P0 ST.E.64 [R2.64], R116 ;  /* 0x0000007402008985 */ /* 0x0003e2000c101b06 */
[----:B------:R-:W-:-:S04]  /*d150*/  @!P4 LEA R6, P0, R17, R0, 0x2 ;  /* 0x000000001106c211 */ /* 0x000fc800078010ff */
[----:B---3--:R-:W-:Y:S02]  /*d160*/  @!P4 LEA.HI.X R7, R17, R4, R21, 0x2, P0 ;  /* 0x000000041107c211 */ /* 0x008fe400000f1415 */
[----:B------:R-:W3:Y:S04]  /*d170*/  LDL R21, [R1+0x164] ;  /* 0x0001640001157983 */ /* 0x000ee80000100800 */
[----:B------:R-:W4:Y:S01]  /*d180*/  LDL R17, [R1+0x160] ;  /* 0x0001600001117983 */ /* 0x000f220000100800 */
[----:B------:R-:W-:Y:S02]  /*d190*/  ISETP.GE.AND P3, PT, R12, c[0x0][0x3c8], PT ;  /* 0x0000f2000c007a0c */ /* 0x000fe40003f66270 */
[----:B------:R-:W-:Y:S02]  /*d1a0*/  @!P5 LEA R8, P6, R25, R0, 0x2 ;  /* 0x000000001908d211 */ /* 0x000fe400078c10ff */
[----:B------:R-:W-:-:S02]  /*d1b0*/  ISETP.GE.AND P1, PT, R20, c[0x0][0x3c8], PT ;  /* 0x0000f20014007a0c */ /* 0x000fc40003f26270 */
[----:B------:R-:W-:Y:S02]  /*d1c0*/  @!P5 LEA.HI.X R9, R25, R4, R26, 0x2, P6 ;  /* 0x000000041909d211 */ /* 0x000fe400030f141a */
[----:B------:R-:W-:Y:S01]  /*d1d0*/  ISETP.GE.AND P2, PT, R19, c[0x0][0x3c8], PT ;  /* 0x0000f20013007a0c */ /* 0x000fe20003f46270 */
[----:B------:R-:W5:Y:S01]  /*d1e0*/  LDL R25, [R1+0x150] ;  /* 0x0001500001197983 */ /* 0x000f620000100800 */
[----:B------:R-:W-:-:S03]  /*d1f0*/  ISETP.GE.AND P0, PT, R13, c[0x0][0x3c8], PT ;  /* 0x0000f2000d007a0c */ /* 0x000fc60003f06270 */
[----:B------:R-:W5:Y:S01]  /*d200*/  LDL R26, [R1+0x154] ;  /* 0x00015400011a7983 */ /* 0x000f620000100800 */
[----:B-1----:R-:W-:-:S03]  /*d210*/  @!P3 LEA R2, P6, R12, R0, 0x2 ;  /* 0x000000000c02b211 */ /* 0x002fc600078c10ff */
[----:B------:R1:W-:Y:S01]  /*d220*/  @!P5 ST.E.64 [R8.64], R154 ;  /* 0x0000009a0800d985 */ /* 0x0003e2000c101b06 */
[----:B------:R-:W-:-:S03]  /*d230*/  @!P3 LEA.HI.X R3, R12, R4, R15, 0x2, P6 ;  /* 0x000000040c03b211 */ /* 0x000fc600030f140f */
[----:B------:R-:W5:Y:S04]  /*d240*/  LDL R12, [R1+0xd4] ;  /* 0x0000d400010c7983 */ /* 0x000f680000100800 */
[----:B------:R1:W-:Y:S04]  /*d250*/  @!P4 ST.E.64 [R6.64], R128 ;  /* 0x000000800600c985 */ /* 0x0003e8000c101b06 */
[----:B------:R1:W-:Y:S04]  /*d260*/  @!P3 ST.E.64 [R2.64], R120 ;  /* 0x000000780200b985 */ /* 0x0003e8000c101b06 */
[----:B------:R-:W5:Y:S01]  /*d270*/  LDL R15, [R1+0x15c] ;  /* 0x00015c00010f7983 */ /* 0x000f620000100800 */
[----:B------:R-:W-:-:S02]  /*d280*/  ISETP.GE.AND P5, PT, R14, c[0x0][0x3c8], PT ;  /* 0x0000f2000e007a0c */ /* 0x000fc40003fa6270 */
[-C--:B-1----:R-:W-:Y:S02]  /*d290*/  @!P2 LEA R8, P4, R19, R0.reuse, 0x2 ;  /* 0x000000001308a211 */ /* 0x082fe400078810ff */
[----:B------:R-:W-:-:S04]  /*d2a0*/  @!P1 LEA R6, P3, R20, R0, 0x2 ;  /* 0x0000000014069211 */ /* 0x000fc800078610ff */
[-C--:B------:R-:W-:Y:S02]  /*d2b0*/  @!P1 LEA.HI.X R7, R20, R4.reuse, R24, 0x2, P3 ;  /* 0x0000000414079211 */ /* 0x080fe400018f1418 */
[----:B------:R-:W5:Y:S01]  /*d2c0*/  LDL R20, [R1+0x158] ;  /* 0x0001580001147983 */ /* 0x000f620000100800 */
[----:B------:R-:W-:-:S03]  /*d2d0*/  @!P2 LEA.HI.X R9, R19, R4, R23, 0x2, P4 ;  /* 0x000000041309a211 */ /* 0x000fc600020f1417 */
[----:B------:R-:W5:Y:S01]  /*d2e0*/  LDL R19, [R1+0xcc] ;  /* 0x0000cc0001137983 */ /* 0x000f620000100800 */
[C---:B------:R-:W-:Y:S02]  /*d2f0*/  @!P0 LEA R2, P6, R13.reuse, R0, 0x2 ;  /* 0x000000000d028211 */ /* 0x040fe400078c10ff */
[----:B------:R-:W-:Y:S01]  /*d300*/  ISETP.GE.AND P4, PT, R10, c[0x0][0x3c8], PT ;  /* 0x0000f2000a007a0c */ /* 0x000fe20003f86270 */
[----:B------:R-:W5:Y:S01]  /*d310*/  LDL R23, [R1+0xd0] ;  /* 0x0000d00001177983 */ /* 0x000f620000100800 */
[----:B------:R-:W-:-:S03]  /*d320*/  @!P0 LEA.HI.X R3, R13, R4, R18, 0x2, P6 ;  /* 0x000000040d038211 */ /* 0x000fc600030f1412 */
[----:B------:R-:W5:Y:S04]  /*d330*/  LDL R13, [R1+0xc8] ;  /* 0x0000c800010d7983 */ /* 0x000f680000100800 */
[----:B------:R1:W-:Y:S04]  /*d340*/  @!P2 ST.E.64 [R8.64], R150 ;  /* 0x000000960800a985 */ /* 0x0003e8000c101b06 */
[----:B------:R1:W-:Y:S04]  /*d350*/  @!P1 ST.E.64 [R6.64], R138 ;  /* 0x0000008a06009985 */ /* 0x0003e8000c101b06 */
[----:B------:R2:W-:Y:S01]  /*d360*/  @!P0 ST.E.64 [R2.64], R124 ;  /* 0x0000007c02008985 */ /* 0x0005e2000c101b06 */
[----:B------:R-:W-:-:S03]  /*d370*/  ISETP.GE.AND P3, PT, R11, c[0x0][0x3c8], PT ;  /* 0x0000f2000b007a0c */ /* 0x000fc60003f66270 */
[----:B------:R-:W5:Y:S04]  /*d380*/  LDL R18, [R1+0xc4] ;  /* 0x0000c40001127983 */ /* 0x000f680000100800 */
[----:B------:R-:W5:Y:S01]  /*d390*/  LDL R24, [R1+0x14c] ;  /* 0x00014c0001187983 */ /* 0x000f620000100800 */
[-C--:B-1----:R-:W-:Y:S02]  /*d3a0*/  @!P5 LEA R8, P6, R14, R0.reuse, 0x2 ;  /* 0x000000000e08d211 */ /* 0x082fe400078c10ff */
[----:B------:R-:W-:Y:S02]  /*d3b0*/  @!P4 LEA R6, P0, R10, R0, 0x2 ;  /* 0x000000000a06c211 */ /* 0x000fe400078010ff */
[-C--:B---3--:R-:W-:Y:S02]  /*d3c0*/  @!P5 LEA.HI.X R9, R14, R4.reuse, R21, 0x2, P6 ;  /* 0x000000040e09d211 */ /* 0x088fe400030f1415 */
[----:B------:R-:W3:Y:S01]  /*d3d0*/  LDL R21, [R1+0x148] ;  /* 0x0001480001157983 */ /* 0x000ee20000100800 */
[----:B----4-:R-:W-:-:S03]  /*d3e0*/  @!P4 LEA.HI.X R7, R10, R4, R17, 0x2, P0 ;  /* 0x000000040a07c211 */ /* 0x010fc600000f1411 */
[----:B------:R-:W4:Y:S01]  /*d3f0*/  LDL R17, [R1+0x144] ;  /* 0x0001440001117983 */ /* 0x000f220000100800 */
[----:B--2---:R-:W-:Y:S02]  /*d400*/  ISETP.GE.AND P2, PT, R5, c[0x0][0x3c8], PT ;  /* 0x0000f20005007a0c */ /* 0x004fe40003f46270 */
[----:B------:R-:W-:Y:S01]  /*d410*/  @!P3 LEA R2, P6, R11, R0, 0x2 ;  /* 0x000000000b02b211 */ /* 0x000fe200078c10ff */
[----:B------:R-:W2:Y:S01]  /*d420*/  LDL R10, [R1+0xbc] ;  /* 0x0000bc00010a7983 */ /* 0x000ea20000100800 */
[----:B------:R-:W-:-:S03]  /*d430*/  ISETP.GE.AND P1, PT, R16, c[0x0][0x3c8], PT ;  /* 0x0000f20010007a0c */ /* 0x000fc60003f26270 */
[----:B------:R1:W-:Y:S04]  /*d440*/  @!P5 ST.E.64 [R8.64], R158 ;  /* 0x0000009e0800d985 */ /* 0x0003e8000c101b06 */
[----:B------:R-:W2:Y:S01]  /*d450*/  LDL R14, [R1+0xc0] ;  /* 0x0000c000010e7983 */ /* 0x000ea20000100800 */
[----:B-----5:R-:W-:-:S03]  /*d460*/  ISETP.GE.AND P0, PT, R12, c[0x0][0x3c8], PT ;  /* 0x0000f2000c007a0c */ /* 0x020fc60003f06270 */
[----:B------:R5:W-:Y:S01]  /*d470*/  @!P4 ST.E.64 [R6.64], R142 ;  /* 0x0000008e0600c985 */ /* 0x000be2000c101b06 */
[----:B------:R-:W-:-:S03]  /*d480*/  @!P3 LEA.HI.X R3, R11, R4, R15, 0x2, P6 ;  /* 0x000000040b03b211 */ /* 0x000fc600030f140f */
[----:B------:R-:W2:Y:S01]  /*d490*/  LDL R11, [R1+0xb8] ;  /* 0x0000b800010b7983 */ /* 0x000ea20000100800 */
[----:B-1----:R-:W-:-:S03]  /*d4a0*/  @!P2 LEA R8, P6, R5, R0, 0x2 ;  /* 0x000000000508a211 */ /* 0x002fc600078c10ff */
[----:B------:R1:W-:Y:S04]  /*d4b0*/  @!P3 ST.E.64 [R2.64], R34 ;  /* 0x000000220200b985 */ /* 0x0003e8000c101b06 */
[----:B------:R-:W2:Y:S01]  /*d4c0*/  LDL R15, [R1+0xb4] ;  /* 0x0000b400010f7983 */ /* 0x000ea20000100800 */
[----:B-----5:R-:W-:Y:S02]  /*d4d0*/  @!P1 LEA R6, P3, R16, R0, 0x2 ;  /* 0x0000000010069211 */ /* 0x020fe400078610ff */
[----:B------:R-:W-:Y:S02]  /*d4e0*/  @!P2 LEA.HI.X R9, R5, R4, R20, 0x2, P6 ;  /* 0x000000040509a211 */ /* 0x000fe400030f1414 */
[----:B------:R-:W5:Y:S01]  /*d4f0*/  LDL R20, [R1+0x140] ;  /* 0x0001400001147983 */ /* 0x000f620000100800 */
[----:B------:R-:W-:-:S02]  /*d500*/  ISETP.GE.AND P4, PT, R19, c[0x0][0x3c8], PT ;  /* 0x0000f20013007a0c */ /* 0x000fc40003f86270 */
[----:B------:R-:W-:Y:S01]  /*d510*/  @!P1 LEA.HI.X R7, R16, R4, R26, 0x2, P3 ;  /* 0x0000000410079211 */ /* 0x000fe200018f141a */
[----:B------:R-:W5:Y:S01]  /*d520*/  LDL R5, [R1+0xb0] ;  /* 0x0000b00001057983 */ /* 0x000f620000100800 */
[----:B-1----:R-:W-:-:S03]  /*d530*/  @!P0 LEA R2, P6, R12, R0, 0x2 ;  /* 0x000000000c028211 */ /* 0x002fc600078c10ff */
[----:B------:R-:W5:Y:S01]  /*d540*/  LDL R16, [R1+0x13c] ;  /* 0x00013c0001107983 */ /* 0x000f620000100800 */
[----:B------:R-:W-:-:S03]  /*d550*/  @!P0 LEA.HI.X R3, R12, R4, R25, 0x2, P6 ;  /* 0x000000040c038211 */ /* 0x000fc600030f1419 */
[----:B------:R-:W5:Y:S01]  /*d560*/  LDL R12, [R1+0x138] ;  /* 0x00013800010c7983 */ /* 0x000f620000100800 */
[----:B------:R-:W-:-:S03]  /*d570*/  ISETP.GE.AND P3, PT, R13, c[0x0][0x3c8], PT ;  /* 0x0000f2000d007a0c */ /* 0x000fc60003f66270 */
[----:B------:R-:W-:Y:S04]  /*d580*/  @!P2 ST.E.64 [R8.64], R162 ;  /* 0x000000a20800a985 */ /* 0x000fe8000c101b06 */
        /* <DEDUP_REMOVED lines=10> */
[----:B------:R-:W4:Y:S04]  /*d630*/  LDL R17, [R1+0x130] ;  /* 0x0001300001117983 */ /* 0x000f280000100800 */
[----:B------:R-:W4:Y:S01]  /*d640*/  LDL R13, [R1+0x12c] ;  /* 0x00012c00010d7983 */ /* 0x000f220000100800 */
[----:B------:R-:W-:Y:S02]  /*d650*/  ISETP.GE.AND P2, PT, R18, c[0x0][0x3c8], PT ;  /* 0x0000f20012007a0c */ /* 0x000fe40003f46270 */
[C---:B------:R-:W-:Y:S01]  /*d660*/  @!P5 LEA R8, P1, R23.reuse, R0, 0x2 ;  /* 0x000000001708d211 */ /* 0x040fe200078210ff */
[----:B------:R-:W4:Y:S01]  /*d670*/  LDL R21, [R1+0x11c] ;  /* 0x00011c0001157983 */ /* 0x000f220000100800 */
[----:B--2---:R-:W-:Y:S02]  /*d680*/  ISETP.GE.AND P0, PT, R10, c[0x0][0x3c8], PT ;  /* 0x0000f2000a007a0c */ /* 0x004fe40003f06270 */
[----:B------:R-:W-:-:S02]  /*d690*/  @!P5 LEA.HI.X R9, R23, R4, R24, 0x2, P1 ;  /* 0x000000041709d211 */ /* 0x000fc400008f1418 */
[----:B------:R-:W2:Y:S04]  /*d6a0*/  LDL R23, [R1+0xa4] ;  /* 0x0000a40001177983 */ /* 0x000ea80000100800 */
[----:B------:R1:W-:Y:S01]  /*d6b0*/  @!P5 ST.E.64 [R8.64], R164 ;  /* 0x000000a40800d985 */ /* 0x0003e2000c101b06 */
[----:B------:R-:W-:-:S03]  /*d6c0*/  ISETP.GE.AND P1, PT, R14, c[0x0][0x3c8], PT ;  /* 0x0000f2000e007a0c */ /* 0x000fc60003f26270 */
[----:B------:R-:W-:Y:S04]  /*d6d0*/  @!P4 ST.E.64 [R6.64], R62 ;  /* 0x0000003e0600c985 */ /* 0x000fe8000c101b06 */
[----:B------:R5:W-:Y:S04]  /*d6e0*/  @!P3 ST.E.64 [R2.64], R42 ;  /* 0x0000002a0200b985 */ /* 0x000be8000c101b06 */
[----:B------:R-:W2:Y:S01]  /*d6f0*/  LDL R24, [R1+0x120] ;  /* 0x0001200001187983 */ /* 0x000ea20000100800 */
[----:B------:R-:W-:Y:S02]  /*d700*/  ISETP.GE.AND P5, PT, R11, c[0x0][0x3c8], PT ;  /* 0x0000f2000b007a0c */ /* 0x000fe40003fa6270 */
[----:B-1----:R-:W-:-:S04]  /*d710*/  @!P2 LEA R8, P6, R18, R0, 0x2 ;  /* 0x000000001208a211 */ /* 0x002fc800078c10ff */
[----:B-----5:R-:W-:Y:S02]  /*d720*/  @!P2 LEA.HI.X R9, R18, R4, R20, 0x2, P6 ;  /* 0x000000041209a211 */ /* 0x020fe400030f1414 */
[----:B------:R-:W5:Y:S01]  /*d730*/  LDL R20, [R1+0xa0] ;  /* 0x0000a00001147983 */ /* 0x000f620000100800 */
[-C--:B------:R-:W-:Y:S02]  /*d740*/  @!P0 LEA R2, P6, R10, R0.reuse, 0x2 ;  /* 0x000000000a028211 */ /* 0x080fe400078c10ff */
[----:B------:R-:W-:Y:S01]  /*d750*/  @!P1 LEA R6, P3, R14, R0, 0x2 ;  /* 0x000000000e069211 */ /* 0x000fe200078610ff */
[----:B------:R-:W5:Y:S01]  /*d760*/  LDL R18, [R1+0x98] ;  /* 0x0000980001127983 */ /* 0x000f620000100800 */
[----:B------:R-:W-:-:S03]  /*d770*/  @!P0 LEA.HI.X R3, R10, R4, R12, 0x2, P6 ;  /* 0x000000040a038211 */ /* 0x000fc600030f140c */
[----:B------:R-:W5:Y:S01]  /*d780*/  LDL R10, [R1+0x9c] ;  /* 0x00009c00010a7983 */ /* 0x000f620000100800 */
[----:B------:R-:W-:Y:S02]  /*d790*/  ISETP.GE.AND P4, PT, R15, c[0x0][0x3c8], PT ;  /* 0x0000f2000f007a0c */ /* 0x000fe40003f86270 */
[----:B------:R-:W-:Y:S01]  /*d7a0*/  @!P1 LEA.HI.X R7, R14, R4, R16, 0x2, P3 ;  /* 0x000000040e079211 */ /* 0x000fe200018f1410 */
[----:B------:R-:W5:Y:S01]  /*d7b0*/  LDL R12, [R1+0x8c] ;  /* 0x00008c00010c7983 */ /* 0x000f620000100800 */
[----:B------:R-:W-:-:S03]  /*d7c0*/  ISETP.GE.AND P3, PT, R5, c[0x0][0x3c8], PT ;  /* 0x0000f20005007a0c */ /* 0x000fc60003f66270 */
[----:B------:R-:W5:Y:S04]  /*d7d0*/  LDL R16, [R1+0x94] ;  /* 0x0000940001107983 */ /* 0x000f680000100800 */
[----:B------:R-:W5:Y:S04]  /*d7e0*/  LDL R14, [R1+0x90] ;  /* 0x00009000010e7983 */ /* 0x000f680000100800 */
[----:B------:R1:W-:Y:S04]  /*d7f0*/  @!P2 ST.E.64 [R8.64], R166 ;  /* 0x000000a60800a985 */ /* 0x0003e8000c101b06 */
[----:B------:R1:W-:Y:S04]  /*d800*/  @!P1 ST.E.64 [R6.64], R66 ;  /* 0x0000004206009985 */ /* 0x0003e8000c101b06 */
[----:B------:R3:W-:Y:S01]  /*d810*/  @!P0 ST.E.64 [R2.64], R46 ;  /* 0x0000002e02008985 */ /* 0x0007e2000c101b06 */
[----:B-1----:R-:W-:-:S02]  /*d820*/  @!P5 LEA R8, P6, R11, R0, 0x2 ;  /* 0x000000000b08d211 */ /* 0x002fc400078c10ff */
[----:B------:R-:W-:Y:S02]  /*d830*/  @!P4 LEA R6, P0, R15, R0, 0x2 ;  /* 0x000000000f06c211 */ /* 0x000fe400078010ff */
[----:B---3--:R-:W-:Y:S02]  /*d840*/  @!P5 LEA.HI.X R9, R11, R4, R19, 0x2, P6 ;  /* 0x000000040b09d211 */ /* 0x008fe400030f1413 */
[----:B------:R-:W3:Y:S01]  /*d850*/  LDL R11, [R1+0x118] ;  /* 0x00011800010b7983 */ /* 0x000ee20000100800 */
[----:B------:R-:W-:-:S03]  /*d860*/  @!P3 LEA R2, P6, R5, R0, 0x2 ;  /* 0x000000000502b211 */ /* 0x000fc600078c10ff */
[----:B------:R-:W3:Y:S01]  /*d870*/  LDL R19, [R1+0x114] ;  /* 0x0001140001137983 */ /* 0x000ee20000100800 */
[-C--:B----4-:R-:W-:Y:S02]  /*d880*/  @!P4 LEA.HI.X R7, R15, R4.reuse, R17, 0x2, P0 ;  /* 0x000000040f07c211 */ /* 0x090fe400000f1411 */
[----:B------:R-:W-:Y:S01]  /*d890*/  @!P3 LEA.HI.X R3, R5, R4, R13, 0x2, P6 ;  /* 0x000000040503b211 */ /* 0x000fe200030f140d */
[----:B------:R-:W4:Y:S04]  /*d8a0*/  LDL R17, [R1+0x110] ;  /* 0x0001100001117983 */ /* 0x000f280000100800 */
[----:B------:R-:W4:Y:S04]  /*d8b0*/  LDL R15, [R1+0x10c] ;  /* 0x00010c00010f7983 */ /* 0x000f280000100800 */
[----:B------:R-:W4:Y:S04]  /*d8c0*/  LDL R13, [R1+0x108] ;  /* 0x00010800010d7983 */ /* 0x000f280000100800 */
[----:B------:R-:W4:Y:S01]  /*d8d0*/  LDL R5, [R1+0x88] ;  /* 0x0000880001057983 */ /* 0x000f220000100800 */
[----:B------:R-:W-:-:S02]  /*d8e0*/  ISETP.GE.AND P2, PT, R27, c[0x0][0x3c8], PT ;  /* 0x0000f2001b007a0c */ /* 0x000fc40003f46270 */
[----:B------:R-:W-:Y:S02]  /*d8f0*/  ISETP.GE.AND P1, PT, R25, c[0x0][0x3c8], PT ;  /* 0x0000f20019007a0c */ /* 0x000fe40003f26270 */
[----:B--2---:R-:W-:Y:S01]  /*d900*/  ISETP.GE.AND P0, PT, R23, c[0x0][0x3c8], PT ;  /* 0x0000f20017007a0c */ /* 0x004fe20003f06270 */
[----:B------:R1:W-:Y:S04]  /*d910*/  @!P5 ST.E.64 [R8.64], R168 ;  /* 0x000000a80800d985 */ /* 0x0003e8000c101b06 */
[----:B------:R2:W-:Y:S04]  /*d920*/  @!P4 ST.E.64 [R6.64], R70 ;  /* 0x000000460600c985 */ /* 0x0005e8000c101b06 */
[----:B------:R5:W-:Y:S01]  /*d930*/  @!P3 ST.E.64 [R2.64], R50 ;  /* 0x000000320200b985 */ /* 0x000be2000c101b06 */
[----:B-1----:R-:W-:-:S02]  /*d940*/  @!P2 LEA R8, P5, R27, R0, 0x2 ;  /* 0x000000001b08a211 */ /* 0x002fc400078a10ff */
[-C--:B--2---:R-:W-:Y:S02]  /*d950*/  @!P1 LEA R6, P6, R25, R0.reuse, 0x2 ;  /* 0x0000000019069211 */ /* 0x084fe400078c10ff */
[----:B-----5:R-:W-:Y:S02]  /*d960*/  ISETP.GE.AND P4, PT, R20, c[0x0][0x3c8], PT ;  /* 0x0000f20014007a0c */ /* 0x020fe40003f86270 */
[----:B------:R-:W-:Y:S02]  /*d970*/  @!P0 LEA R2, P3, R23, R0, 0x2 ;  /* 0x0000000017028211 */ /* 0x000fe400078610ff */
[-C--:B------:R-:W-:Y:S02]  /*d980*/  @!P2 LEA.HI.X R9, R27, R4.reuse, R28, 0x2, P5 ;  /* 0x000000041b09a211 */ /* 0x080fe400028f141c */
[-C--:B------:R-:W-:Y:S02]  /*d990*/  @!P1 LEA.HI.X R7, R25, R4.reuse, R26, 0x2, P6 ;  /* 0x0000000419079211 */ /* 0x080fe400030f141a */
[----:B------:R-:W-:Y:S01]  /*d9a0*/  @!P0 LEA.HI.X R3, R23, R4, R24, 0x2, P3 ;  /* 0x0000000417038211 */ /* 0x000fe200018f1418 */
[----:B------:R-:W-:Y:S01]  /*d9b0*/  @!P2 ST.E.64 [R8.64], R90 ;  /* 0x0000005a0800a985 */ /* 0x000fe2000c101b06 */
[----:B------:R-:W-:-:S03]  /*d9c0*/  ISETP.GE.AND P5, PT, R10, c[0x0][0x3c8], PT ;  /* 0x0000f2000a007a0c */ /* 0x000fc60003fa6270 */
[----:B------:R1:W-:Y:S01]  /*d9d0*/  @!P1 ST.E.64 [R6.64], R74 ;  /* 0x0000004a06009985 */ /* 0x0003e2000c101b06 */
[----:B------:R-:W-:-:S03]  /*d9e0*/  ISETP.GE.AND P3, PT, R18, c[0x0][0x3c8], PT ;  /* 0x0000f20012007a0c */ /* 0x000fc60003f66270 */
[----:B------:R2:W-:Y:S01]  /*d9f0*/  @!P0 ST.E.64 [R2.64], R54 ;  /* 0x0000003602008985 */ /* 0x0005e2000c101b06 */
[----:B------:R-:W-:Y:S02]  /*da00*/  ISETP.GE.AND P2, PT, R16, c[0x0][0x3c8], PT ;  /* 0x0000f20010007a0c */ /* 0x000fe40003f46270 */
[----:B------:R-:W-:Y:S02]  /*da10*/  ISETP.GE.AND P1, PT, R14, c[0x0][0x3c8], PT ;  /* 0x0000f2000e007a0c */ /* 0x000fe40003f26270 */
[----:B-1----:R-:W-:-:S04]  /*da20*/  @!P4 LEA R6, P0, R20, R0, 0x2 ;  /* 0x000000001406c211 */ /* 0x002fc800078010ff */
[----:B------:R-:W-:Y:S02]  /*da30*/  @!P4 LEA.HI.X R7, R20, R4, R21, 0x2, P0 ;  /* 0x000000041407c211 */ /* 0x000fe400000f1415 */
[----:B------:R-:W-:Y:S02]  /*da40*/  ISETP.GE.AND P0, PT, R12, c[0x0][0x3c8], PT ;  /* 0x0000f2000c007a0c */ /* 0x000fe40003f06270 */
[C---:B--2---:R-:W-:Y:S01]  /*da50*/  @!P5 LEA R2, P6, R10.reuse, R0, 0x2 ;  /* 0x000000000a02d211 */ /* 0x044fe200078c10ff */
[----:B------:R1:W-:Y:S03]  /*da60*/  @!P4 ST.E.64 [R6.64], R78 ;  /* 0x0000004e0600c985 */ /* 0x0003e6000c101b06 */
[----:B---3--:R-:W-:Y:S02]  /*da70*/  @!P5 LEA.HI.X R3, R10, R4, R11, 0x2, P6 ;  /* 0x000000040a03d211 */ /* 0x008fe400030f140b */
[----:B------:R-:W-:-:S02]  /*da80*/  @!P3 LEA R10, P4, R18, R0, 0x2 ;  /* 0x00000000120ab211 */ /* 0x000fc400078810ff */
[-C--:B------:R-:W-:Y:S01]  /*da90*/  @!P2 LEA R8, P6, R16, R0.reuse, 0x2 ;  /* 0x000000001008a211 */ /* 0x080fe200078c10ff */
[----:B------:R2:W-:Y:S01]  /*daa0*/  @!P5 ST.E.64 [R2.64], R82 ;  /* 0x000000520200d985 */ /* 0x0005e2000c101b06 */
[----:B-1----:R-:W-:Y:S02]  /*dab0*/  @!P1 LEA R6, P5, R14, R0, 0x2 ;  /* 0x000000000e069211 */ /* 0x002fe400078a10ff */
[-C--:B------:R-:W-:Y:S02]  /*dac0*/  @!P3 LEA.HI.X R11, R18, R4.reuse, R19, 0x2, P4 ;  /* 0x00000004120bb211 */ /* 0x080fe400020f1413 */
[-C--:B----4-:R-:W-:Y:S02]  /*dad0*/  @!P2 LEA.HI.X R9, R16, R4.reuse, R17, 0x2, P6 ;  /* 0x000000041009a211 */ /* 0x090fe400030f1411 */
[----:B------:R-:W-:Y:S01]  /*dae0*/  @!P1 LEA.HI.X R7, R14, R4, R15, 0x2, P5 ;  /* 0x000000040e079211 */ /* 0x000fe200028f140f */
[----:B------:R1:W-:Y:S04]  /*daf0*/  @!P3 ST.E.64 [R10.64], R98 ;  /* 0x000000620a00b985 */ /* 0x0003e8000c101b06 */
[----:B------:R1:W-:Y:S04]  /*db00*/  @!P2 ST.E.64 [R8.64], R94 ;  /* 0x0000005e0800a985 */ /* 0x0003e8000c101b06 */
[----:B------:R1:W-:Y:S01]  /*db10*/  @!P1 ST.E.64 [R6.64], R86 ;  /* 0x0000005606009985 */ /* 0x0003e2000c101b06 */
[----:B--2---:R-:W-:-:S04]  /*db20*/  @!P0 LEA R2, P4, R12, R0, 0x2 ;  /* 0x000000000c028211 */ /* 0x004fc800078810ff */
[----:B------:R-:W-:-:S05]  /*db30*/  @!P0 LEA.HI.X R3, R12, R4, R13, 0x2, P4 ;  /* 0x000000040c038211 */ /* 0x000fca00020f140d */
[----:B------:R1:W-:Y:S01]  /*db40*/  @!P0 ST.E.64 [R2.64], R58 ;  /* 0x0000003a02008985 */ /* 0x0003e2000c101b06 */
[----:B------:R-:W-:-:S13]  /*db50*/  ISETP.GE.AND P0, PT, R5, c[0x0][0x3c8], PT ;  /* 0x0000f20005007a0c */ /* 0x000fda0003f06270 */
[----:B------:R-:W-:Y:S05]  /*db60*/  @P0 BRA `(.L_x_75) ;  /* 0x0000111000000947 */ /* 0x000fea0003800000 */
[----:B------:R-:W2:Y:S01]  /*db70*/  LDL R12, [R1+0x104] ;  /* 0x00010400010c7983 */ /* 0x000ea20000100800 */
[----:B-1----:R-:W-:-:S04]  /*db80*/  LEA R2, P0, R5, R0, 0x2 ;  /* 0x0000000005027211 */ /* 0x002fc800078010ff */
[----:B--2---:R-:W-:-:S05]  /*db90*/  LEA.HI.X R3, R5, R4, R12, 0x2, P0 ;  /* 0x0000000405037211 */ /* 0x004fca00000f140c */
[----:B------:R1:W-:Y:S01]  /*dba0*/  ST.E.64 [R2.64], R30 ;  /* 0x0000001e02007985 */ /* 0x0003e2000c101b06 */
[----:B------:R-:W-:Y:S05]  /*dbb0*/  BRA `(.L_x_75) ;  /* 0x000010c000007947 */ /* 0x000fea0003800000 */
.L_x_60:
[----:B------:R-:W2:Y:S04]  /*dbc0*/  LDL.LU R4, [R1+0x40] ;  /* 0x0000400001047983 */ /* 0x000ea80000300800 */
[----:B------:R-:W3:Y:S01]  /*dbd0*/  LDL.LU R6, [R1+0x44] ;  /* 0x0000440001067983 */ /* 0x000ee20000300800 */
[----:B------:R-:W-:Y:S02]  /*dbe0*/  ISETP.NE.U32.AND P1, PT, RZ, c[0x0][0x508], PT ;  /* 0x00014200ff007a0c */ /* 0x000fe40003f25070 */
[----:B------:R-:W-:Y:S01]  /*dbf0*/  ISETP.NE.U32.AND P3, PT, RZ, c[0x0][0x500], PT ;  /* 0x00014000ff007a0c */ /* 0x000fe20003f65070 */
[----:B------:R-:W4:Y:S01]  /*dc00*/  LDL.LU R0, [R1+0x58] ;  /* 0x0000580001007983 */ /* 0x000f220000300800 */
[----:B------:R-:W-:Y:S01]  /*dc10*/  ISETP.NE.AND.EX P1, PT, RZ, c[0x0][0x50c], PT, P1 ;  /* 0x00014300ff007a0c */ /* 0x000fe20003f25310 */
[----:B------:R-:W-:Y:S01]  /*dc20*/  IMAD.MOV.U32 R8, RZ, RZ, RZ ;  /* 0x000000ffff087224 */ /* 0x000fe200078e00ff */
[----:B------:R-:W-:Y:S01]  /*dc30*/  ISETP.NE.AND.EX P3, PT, RZ, c[0x0][0x504], PT, P3 ;  /* 0x00014100ff007a0c */ /* 0x000fe20003f65330 */
[----:B------:R-:W-:Y:S01]  /*dc40*/  IMAD.MOV.U32 R21, RZ, RZ, c[0x0][0x388] ;  /* 0x0000e200ff157624 */ /* 0x000fe200078e00ff */
[----:B--2---:R-:W-:-:S09]  /*dc50*/  IADD3 R2, P2, R4, c[0x0][0x500], RZ ;  /* 0x0001400004027a10 */ /* 0x004fd20007f5e0ff */
[----:B------:R-:W-:Y:S02]  /*dc60*/  @P1 IADD3 R4, P0, R4, c[0x0][0x508], RZ ;  /* 0x0001420004041a10 */ /* 0x000fe40007f1e0ff */
[C---:B---3--:R-:W-:Y:S02]  /*dc70*/  IADD3.X R3, R6.reuse, c[0x0][0x504], RZ, P2, !PT ;  /* 0x0001410006037a10 */ /* 0x048fe400017fe4ff */
[----:B------:R-:W-:-:S03]  /*dc80*/  @P1 IADD3.X R5, R6, c[0x0][0x50c], RZ, P0, !PT ;  /* 0x0001430006051a10 */ /* 0x000fc600007fe4ff */
[----:B------:R1:W5:Y:S04]  /*dc90*/  @P3 LDG.E R8, [R2.64] ;  /* 0x0000000602083981 */ /* 0x000368000c1e1900 */
[----:B------:R1:W5:Y:S01]  /*dca0*/  @P1 LDG.E R21, [R4.64] ;  /* 0x0000000604151981 */ /* 0x000362000c1e1900 */
[----:B----4-:R-:W-:-:S04]  /*dcb0*/  ISETP.NE.AND P0, PT, R0, RZ, PT ;  /* 0x000000ff0000720c */ /* 0x010fc80003f05270 */
[----:B------:R-:W-:Y:S01]  /*dcc0*/  SEL R19, R0, c[0x0][0x3d4], P0 ;  /* 0x0000f50000137a07 */ /* 0x000fe20000000000 */
[----:B------:R-:W-:Y:S05]  /*dcd0*/  @P1 BRA `(.L_x_81) ;  /* 0x0000004000001947 */ /* 0x000fea0003800000 */
[----:B------:R-:W-:Y:S05]  /*dce0*/  @!P3 BRA `(.L_x_81) ;  /* 0x000000300000b947 */ /* 0x000fea0003800000 */
[----:B------:R2:W3:Y:S04]  /*dcf0*/  LDG.E R0, [R2.64] ;  /* 0x0000000602007981 */ /* 0x0004e8000c1e1900 */
[----:B-12---:R-:W3:Y:S02]  /*dd00*/  LDG.E R2, [R2.64+0x4] ;  /* 0x0000040602027981 */ /* 0x006ee4000c1e1900 */
[----:B---3-5:R-:W-:Y:S02]  /*dd10*/  IADD3 R21, -R0, R2, RZ ;  /* 0x0000000200157210 */ /* 0x028fe40007ffe1ff */
.L_x_81:
[----:B-1----:R-:W2:Y:S04]  /*dd20*/  LDL.LU R4, [R1+0x50] ;  /* 0x0000500001047983 */ /* 0x002ea80000300800 */
[----:B------:R-:W3:Y:S04]  /*dd30*/  LDL.LU R2, [R1+0x3c] ;  /* 0x00003c0001027983 */ /* 0x000ee80000300800 */
[----:B------:R-:W4:Y:S01]  /*dd40*/  LDL.LU R0, [R1+0x7c] ;  /* 0x00007c0001007983 */ /* 0x000f220000300800 */
[----:B------:R-:W-:Y:S01]  /*dd50*/  BSSY B0, `(.L_x_82) ;  /* 0x0000039000007945 */ /* 0x000fe20003800000 */
[----:B-----5:R-:W-:-:S02]  /*dd60*/  SHF.R.S32.HI R18, RZ, 0x1f, R8 ;  /* 0x0000001fff127819 */ /* 0x020fc40000011408 */
[----:B------:R-:W1:Y:S02]  /*dd70*/  S2R R3, SR_TID.X ;  /* 0x0000000000037919 */ /* 0x000e640000002100 */
[----:B-1----:R-:W-:Y:S02]  /*dd80*/  ISETP.GT.AND P0, PT, R3, 0x7f, PT ;  /* 0x0000007f0300780c */ /* 0x002fe40003f04270 */
[----:B--2---:R-:W-:Y:S02]  /*dd90*/  LOP3.LUT R9, R4, 0xffff, RZ, 0xc0, !PT ;  /* 0x0000ffff04097812 */ /* 0x004fe400078ec0ff */
[----:B---3--:R-:W-:Y:S02]  /*dda0*/  SEL R15, R2, RZ, !P3 ;  /* 0x000000ff020f7207 */ /* 0x008fe40005800000 */
[----:B----4-:R-:W-:-:S07]  /*ddb0*/  SEL R20, R0, RZ, !P3 ;  /* 0x000000ff00147207 */ /* 0x010fce0005800000 */
[----:B------:R-:W-:Y:S05]  /*ddc0*/  @P0 BRA `(.L_x_83) ;  /* 0x0000031000000947 */ /* 0x000fea0003800000 */
[----:B------:R-:W2:Y:S01]  /*ddd0*/  LDL R2, [R1+0x4c] ;  /* 0x00004c0001027983 */ /* 0x000ea20000100800 */
[----:B------:R-:W-:Y:S01]  /*dde0*/  IMAD R0, R21, c[0x0][0x4e8], RZ ;  /* 0x00013a0015007a24 */ /* 0x000fe200078e02ff */
[----:B--2---:R-:W-:-:S04]  /*ddf0*/  LEA R14, R2, R3, 0x7 ;  /* 0x00000003020e7211 */ /* 0x004fc800078e38ff */
[----:B------:R-:W-:-:S13]  /*de00*/  ISETP.GE.AND P0, PT, R14, R0, PT ;  /* 0x000000000e00720c */ /* 0x000fda0003f06270 */
[----:B------:R-:W-:Y:S05]  /*de10*/  @P0 BRA `(.L_x_83) ;  /* 0x000002c000000947 */ /* 0x000fea0003800000 */
[----:B------:R-:W2:Y:S01]  /*de20*/  LDL.LU R23, [R1+0x80] ;  /* 0x0000800001177983 */ /* 0x000ea20000300800 */
[----:B------:R-:W-:Y:S01]  /*de30*/  IMAD.MOV.U32 R0, RZ, RZ, 0x368 ;  /* 0x00000368ff007424 */ /* 0x000fe200078e00ff */
[----:B------:R-:W-:-:S04]  /*de40*/  ISETP.GT.AND P2, PT, R19, 0x1, PT ;  /* 0x000000011300780c */ /* 0x000fc80003f44270 */
[----:B------:R-:W-:-:S04]  /*de50*/  SEL R0, R0, 0x328, P2 ;  /* 0x0000032800007807 */ /* 0x000fc80001000000 */
[----:B------:R1:W3:Y:S08]  /*de60*/  LDC.64 R6, c[0x0][R0+0x170] ;  /* 0x00005c0000067b82 */ /* 0x0002f00000000a00 */
[----:B------:R1:W4:Y:S08]  /*de70*/  LDC.64 R4, c[0x0][R0+0x168] ;  /* 0x00005a0000047b82 */ /* 0x0003300000000a00 */
[----:B------:R1:W5:Y:S08]  /*de80*/  LDC.64 R12, c[0x0][R0+0x178] ;  /* 0x00005e00000c7b82 */ /* 0x0003700000000a00 */
[----:B------:R1:W2:Y:S02]  /*de90*/  LDC.64 R10, c[0x0][R0+0x160] ;  /* 0x00005800000a7b82 */ /* 0x0002a40000000a00 */
[----:B-1----:R-:W-:-:S02]  /*dea0*/  IMAD.MOV.U32 R0, RZ, RZ, c[0x0][0x4e8] ;  /* 0x00013a00ff007624 */ /* 0x002fc400078e00ff */
[-C--:B---3--:R-:W-:Y:S02]  /*deb0*/  IMAD R7, R7, R15.reuse, RZ ;  /* 0x0000000f07077224 */ /* 0x088fe400078e02ff */
[----:B------:R-:W-:Y:S01]  /*dec0*/  IMAD.WIDE.U32 R2, R6, R15, RZ ;  /* 0x0000000f06027225 */ /* 0x000fe200078e00ff */
[----:B------:R-:W-:Y:S02]  /*ded0*/  ISETP.NE.AND P0, PT, R0, 0x1, PT ;  /* 0x000000010000780c */ /* 0x000fe40003f05270 */
[----:B------:R-:W-:Y:S01]  /*dee0*/  MOV R0, R14 ;  /* 0x0000000e00007202 */ /* 0x000fe20000000f00 */
[----:B------:R-:W-:Y:S02]  /*def0*/  IMAD R7, R6, R20, R7 ;  /* 0x0000001406077224 */ /* 0x000fe400078e0207 */
[-C--:B----4-:R-:W-:Y:S02]  /*df00*/  IMAD R16, R5, R9.reuse, RZ ;  /* 0x0000000905107224 */ /* 0x090fe400078e02ff */
[----:B------:R-:W-:Y:S01]  /*df10*/  IMAD.WIDE.U32 R4, R4, R9, RZ ;  /* 0x0000000904047225 */ /* 0x000fe200078e00ff */
[----:B------:R-:W-:-:S03]  /*df20*/  IADD3 R3, R3, R7, RZ ;  /* 0x0000000703037210 */ /* 0x000fc60007ffe0ff */
[----:B------:R-:W-:Y:S02]  /*df30*/  IMAD.IADD R16, R5, 0x1, R16 ;  /* 0x0000000105107824 */ /* 0x000fe400078e0210 */
[----:B------:R-:W-:-:S05]  /*df40*/  @P0 IMAD.HI.U32 R17, R14, c[0x0][0x4ec], RZ ;  /* 0x00013b000e110a27 */ /* 0x000fca00078e00ff */
[----:B------:R-:W-:Y:S02]  /*df50*/  @P0 SHF.R.U32.HI R0, RZ, c[0x0][0x4f0], R17 ;  /* 0x00013c00ff000a19 */ /* 0x000fe40000011611 */
[----:B------:R-:W-:-:S03]  /*df60*/  IADD3 R17, P1, P0, R2, R4, R8 ;  /* 0x0000000402117210 */ /* 0x000fc6000783e008 */
[----:B------:R-:W-:-:S04]  /*df70*/  IMAD.MOV R2, RZ, RZ, -R0 ;  /* 0x000000ffff027224 */ /* 0x000fc800078e0a00 */
[----:B------:R-:W-:Y:S01]  /*df80*/  IMAD R2, R2, c[0x0][0x4e8], R14 ;  /* 0x00013a0002027a24 */ /* 0x000fe200078e020e */
[----:B--2---:R-:W-:-:S05]  /*df90*/  SEL R6, R23, RZ, P2 ;  /* 0x000000ff17067207 */ /* 0x004fca0001000000 */
[-C--:B-----5:R-:W-:Y:S02]  /*dfa0*/  IMAD R7, R13, R6.reuse, RZ ;  /* 0x000000060d077224 */ /* 0x0a0fe400078e02ff */
[----:B------:R-:W-:Y:S01]  /*dfb0*/  IMAD.WIDE.U32 R4, R12, R6, RZ ;  /* 0x000000060c047225 */ /* 0x000fe200078e00ff */
[----:B------:R-:W-:Y:S02]  /*dfc0*/  IADD3.X R12, R3, R16, R18, P1, P0 ;  /* 0x00000010030c7210 */ /* 0x000fe40000fe0412 */
[----:B------:R-:W-:Y:S02]  /*dfd0*/  SHF.R.S32.HI R3, RZ, 0x1f, R0 ;  /* 0x0000001fff037819 */ /* 0x000fe40000011400 */
[----:B------:R-:W-:Y:S01]  /*dfe0*/  IADD3 R5, R5, R7, RZ ;  /* 0x0000000705057210 */ /* 0x000fe20007ffe0ff */
[----:B------:R-:W-:Y:S01]  /*dff0*/  IMAD.MOV.U32 R7, RZ, RZ, c[0x0][0x4a8] ;  /* 0x00012a00ff077624 */ /* 0x000fe200078e00ff */
[----:B------:R-:W-:Y:S01]  /*e000*/  IADD3 R4, P1, P0, R0, R17, R4 ;  /* 0x0000001100047210 */ /* 0x000fe2000783e004 */
[----:B------:R-:W-:Y:S01]  /*e010*/  IMAD R0, R11, R2, RZ ;  /* 0x000000020b007224 */ /* 0x000fe200078e02ff */
[----:B------:R-:W-:-:S02]  /*e020*/  SHF.R.S32.HI R6, RZ, 0x1f, R2 ;  /* 0x0000001fff067819 */ /* 0x000fc40000011402 */
[----:B------:R-:W-:-:S03]  /*e030*/  IADD3.X R5, R3, R12, R5, P1, P0 ;  /* 0x0000000c03057210 */ /* 0x000fc60000fe0405 */
[C---:B------:R-:W-:Y:S02]  /*e040*/  IMAD R0, R10.reuse, R6, R0 ;  /* 0x000000060a007224 */ /* 0x040fe400078e0200 */
[----:B------:R-:W-:Y:S01]  /*e050*/  IMAD.WIDE.U32 R2, R10, R2, R4 ;  /* 0x000000020a027225 */ /* 0x000fe200078e0004 */
[----:B------:R-:W-:Y:S02]  /*e060*/  MOV R5, c[0x0][0x4ac] ;  /* 0x00012b0000057a02 */ /* 0x000fe40000000f00 */
[----:B------:R-:W-:Y:S01]  /*e070*/  SEL R4, R7, c[0x0][0x450], P2 ;  /* 0x0001140007047a07 */ /* 0x000fe20001000000 */
[----:B------:R-:W-:Y:S01]  /*e080*/  IMAD.IADD R0, R3, 0x1, R0 ;  /* 0x0000000103007824 */ /* 0x000fe200078e0200 */
[----:B------:R-:W-:Y:S02]  /*e090*/  SEL R5, R5, c[0x0][0x454], P2 ;  /* 0x0001150005057a07 */ /* 0x000fe40001000000 */
[----:B------:R-:W-:-:S04]  /*e0a0*/  LEA R4, P0, R2, R4, 0x2 ;  /* 0x0000000402047211 */ /* 0x000fc800078010ff */
[----:B------:R-:W-:Y:S02]  /*e0b0*/  LEA.HI.X R5, R2, R5, R0, 0x2, P0 ;  /* 0x0000000502057211 */ /* 0x000fe400000f1400 */
[----:B------:R-:W-:-:S05]  /*e0c0*/  MOV R0, 0xff800000 ;  /* 0xff80000000007802 */ /* 0x000fca0000000f00 */
[----:B------:R1:W-:Y:S02]  /*e0d0*/  STG.E [R4.64], R0 ;  /* 0x0000000004007986 */ /* 0x0003e4000c101906 */
.L_x_83:
[----:B------:R-:W-:Y:S05]  /*e0e0*/  BSYNC B0 ;  /* 0x0000000000007941 */ /* 0x000fea0003800000 */
.L_x_82:
[----:B------:R-:W-:-:S13]  /*e0f0*/  ISETP.GT.AND P0, PT, R19, 0x1, PT ;  /* 0x000000011300780c */ /* 0x000fda0003f04270 */
[----:B------:R-:W-:Y:S05]  /*e100*/  @P0 BRA `(.L_x_75) ;  /* 0x00000b7000000947 */ /* 0x000fea0003800000 */
[----:B-1----:R-:W2:Y:S01]  /*e110*/  LDL R0, [R1+0x4c] ;  /* 0x00004c0001007983 */ /* 0x002ea20000100800 */
[----:B------:R-:W-:-:S03]  /*e120*/  MOV R2, c[0x0][0x4e8] ;  /* 0x00013a0000027a02 */ /* 0x000fc60000000f00 */
[----:B------:R-:W1:Y:S01]  /*e130*/  S2R R3, SR_TID.X ;  /* 0x0000000000037919 */ /* 0x000e620000002100 */
[----:B------:R-:W-:Y:S02]  /*e140*/  ISETP.NE.AND P0, PT, R2, 0x1, PT ;  /* 0x000000010200780c */ /* 0x000fe40003f05270 */
[--C-:B-1----:R-:W-:Y:S02]  /*e150*/  SHF.R.S32.HI R4, RZ, 0x1f, R3.reuse ;  /* 0x0000001fff047819 */ /* 0x102fe40000011403 */
[----:B------:R-:W-:Y:S02]  /*e160*/  SHF.R.S32.HI R6, RZ, 0x1f, R3 ;  /* 0x0000001fff067819 */ /* 0x000fe40000011403 */
[-C--:B------:R-:W-:Y:S02]  /*e170*/  LEA.HI R4, R4, R3.reuse, RZ, 0x3 ;  /* 0x0000000304047211 */ /* 0x080fe400078f18ff */
[----:B------:R-:W-:Y:S02]  /*e180*/  LEA.HI R6, R6, R3, RZ, 0x3 ;  /* 0x0000000306067211 */ /* 0x000fe400078f18ff */
[----:B------:R-:W-:-:S02]  /*e190*/  LOP3.LUT R4, R4, 0xfffffff8, RZ, 0xc0, !PT ;  /* 0xfffffff804047812 */ /* 0x000fc400078ec0ff */
[----:B------:R-:W-:-:S03]  /*e1a0*/  SHF.R.S32.HI R6, RZ, 0x3, R6 ;  /* 0x00000003ff067819 */ /* 0x000fc60000011406 */
[----:B------:R-:W-:Y:S02]  /*e1b0*/  IMAD.IADD R4, R3, 0x1, -R4 ;  /* 0x0000000103047824 */ /* 0x000fe400078e0a04 */
[----:B------:R-:W-:-:S03]  /*e1c0*/  IMAD.WIDE.U32 R2, R8, c[0x0][0x3a0], RZ ;  /* 0x0000e80008027a25 */ /* 0x000fc600078e00ff */
[----:B------:R-:W-:Y:S02]  /*e1d0*/  LEA R4, R4, R6, 0x5 ;  /* 0x0000000604047211 */ /* 0x000fe400078e28ff */
[----:B--2---:R-:W-:Y:S01]  /*e1e0*/  MOV R5, R0 ;  /* 0x0000000000057202 */ /* 0x004fe20000000f00 */
[----:B------:R-:W-:-:S03]  /*e1f0*/  IMAD R0, R18, c[0x0][0x3a0], RZ ;  /* 0x0000e80012007a24 */ /* 0x000fc600078e02ff */
[----:B------:R-:W-:Y:S01]  /*e200*/  LEA R4, R5, R4, 0x7 ;  /* 0x0000000405047211 */ /* 0x000fe200078e38ff */
[----:B------:R-:W-:Y:S02]  /*e210*/  IMAD R8, R8, c[0x0][0x3a4], R0 ;  /* 0x0000e90008087a24 */ /* 0x000fe400078e0200 */
[----:B------:R-:W-:Y:S01]  /*e220*/  IMAD R5, R20, c[0x0][0x3f0], RZ ;  /* 0x0000fc0014057a24 */ /* 0x000fe200078e02ff */
[----:B------:R-:W-:Y:S01]  /*e230*/  MOV R0, R4 ;  /* 0x0000000400007202 */ /* 0x000fe20000000f00 */
[----:B------:R-:W-:Y:S02]  /*e240*/  IMAD.IADD R3, R3, 0x1, R8 ;  /* 0x0000000103037824 */ /* 0x000fe400078e0208 */
[----:B------:R-:W-:-:S04]  /*e250*/  @P0 IMAD.HI.U32 R6, R4, c[0x0][0x4ec], RZ ;  /* 0x00013b0004060a27 */ /* 0x000fc800078e00ff */
[----:B------:R-:W-:Y:S01]  /*e260*/  IMAD.WIDE.U32 R2, R9, c[0x0][0x3e8], R2 ;  /* 0x0000fa0009027a25 */ /* 0x000fe200078e0002 */
[----:B------:R-:W-:-:S03]  /*e270*/  @P0 SHF.R.U32.HI R0, RZ, c[0x0][0x4f0], R6 ;  /* 0x00013c00ff000a19 */ /* 0x000fc60000011606 */
[----:B------:R-:W-:Y:S01]  /*e280*/  IMAD R3, R9, c[0x0][0x3ec], R3 ;  /* 0x0000fb0009037a24 */ /* 0x000fe200078e0203 */
[----:B------:R-:W-:Y:S01]  /*e290*/  SHF.R.S32.HI R6, RZ, 0x1f, R0 ;  /* 0x0000001fff067819 */ /* 0x000fe20000011400 */
[C---:B------:R-:W-:Y:S01]  /*e2a0*/  IMAD R7, R15.reuse, c[0x0][0x3f4], R5 ;  /* 0x0000fd000f077a24 */ /* 0x040fe200078e0205 */
[----:B------:R-:W-:Y:S01]  /*e2b0*/  IADD3 R5, -R0, RZ, RZ ;  /* 0x000000ff00057210 */ /* 0x000fe20007ffe1ff */
[----:B------:R-:W-:-:S04]  /*e2c0*/  IMAD.WIDE.U32 R2, R15, c[0x0][0x3f0], R2 ;  /* 0x0000fc000f027a25 */ /* 0x000fc800078e0002 */
[----:B------:R-:W-:Y:S02]  /*e2d0*/  IMAD R6, R6, c[0x0][0x3e0], RZ ;  /* 0x0000f80006067a24 */ /* 0x000fe400078e02ff */
[----:B------:R-:W-:Y:S02]  /*e2e0*/  IMAD.IADD R3, R3, 0x1, R7 ;  /* 0x0000000103037824 */ /* 0x000fe400078e0207 */
[----:B------:R-:W-:Y:S02]  /*e2f0*/  IMAD R4, R5, c[0x0][0x4e8], R4 ;  /* 0x00013a0005047a24 */ /* 0x000fe400078e0204 */
[C---:B------:R-:W-:Y:S02]  /*e300*/  IMAD R6, R0.reuse, c[0x0][0x3e4], R6 ;  /* 0x0000f90000067a24 */ /* 0x040fe400078e0206 */
[----:B------:R-:W-:Y:S01]  /*e310*/  IMAD.WIDE.U32 R2, R0, c[0x0][0x3e0], R2 ;  /* 0x0000f80000027a25 */ /* 0x000fe200078e0002 */
[----:B------:R-:W-:-:S04]  /*e320*/  SHF.R.S32.HI R0, RZ, 0x1f, R4 ;  /* 0x0000001fff007819 */ /* 0x000fc80000011404 */
[----:B------:R-:W-:Y:S01]  /*e330*/  IADD3 R3, R3, R6, RZ ;  /* 0x0000000603037210 */ /* 0x000fe20007ffe0ff */
[----:B------:R-:W-:-:S04]  /*e340*/  IMAD R0, R0, c[0x0][0x3d8], RZ ;  /* 0x0000f60000007a24 */ /* 0x000fc800078e02ff */
[----:B------:R-:W-:-:S04]  /*e350*/  IMAD.WIDE.U32 R2, R4, c[0x0][0x3d8], R2 ;  /* 0x0000f60004027a25 */ /* 0x000fc800078e0002 */
[----:B------:R-:W-:Y:S01]  /*e360*/  IMAD R4, R4, c[0x0][0x3dc], R0 ;  /* 0x0000f70004047a24 */ /* 0x000fe200078e0200 */
[----:B------:R-:W-:-:S04]  /*e370*/  LEA R14, P0, R2, c[0x0][0x380], 0x1 ;  /* 0x0000e000020e7a11 */ /* 0x000fc800078008ff */
[----:B------:R-:W-:-:S04]  /*e380*/  IADD3 R4, R3, R4, RZ ;  /* 0x0000000403047210 */ /* 0x000fc80007ffe0ff */
[----:B------:R-:W-:Y:S01]  /*e390*/  LEA.HI.X R5, R2, c[0x0][0x384], R4, 0x1, P0 ;  /* 0x0000e10002057a11 */ /* 0x000fe200000f0c04 */
[----:B------:R-:W-:Y:S05]  /*e3a0*/  BRA.DIV ~URZ, `(.L_x_84) ;  /* 0x000026327f007947 */ /* 0x000fea000b800000 */
[----:B------:R1:W2:Y:S02]  /*e3b0*/  SHFL.IDX PT, R4, R5, RZ, 0x181f ;  /* 0x00181fff05047589 */ /* 0x0002a400000e0000 */
.L_x_142:
[----:B------:R-:W-:Y:S05]  /*e3c0*/  BRA.DIV ~URZ, `(.L_x_85) ;  /* 0x000026827f007947 */ /* 0x000fea000b800000 */
[----:B------:R3:W4:Y:S02]  /*e3d0*/  SHFL.IDX PT, R0, R14, RZ, 0x181f ;  /* 0x00181fff0e007589 */ /* 0x00072400000e0000 */
.L_x_143:
[----:B------:R-:W5:Y:S02]  /*e3e0*/  S2R R2, SR_TID.X ;  /* 0x0000000000027919 */ /* 0x000f640000002100 */
[----:B-----5:R-:W-:-:S04]  /*e3f0*/  SHF.R.S32.HI R3, RZ, 0x1f, R2 ;  /* 0x0000001fff037819 */ /* 0x020fc80000011402 */
[----:B------:R-:W-:Y:S02]  /*e400*/  LEA.HI R3, R3, R2, RZ, 0x3 ;  /* 0x0000000203037211 */ /* 0x000fe400078f18ff */
[----:B------:R-:W5:Y:S02]  /*e410*/  LDL.LU R2, [R1+0x4c] ;  /* 0x00004c0001027983 */ /* 0x000f640000300800 */
[----:B------:R-:W-:Y:S01]  /*e420*/  SHF.R.S32.HI R3, RZ, 0x3, R3 ;  /* 0x00000003ff037819 */ /* 0x000fe20000011403 */
[----:B------:R-:W-:Y:S01]  /*e430*/  IMAD R13, R21, c[0x0][0x4e8], RZ ;  /* 0x00013a00150d7a24 */ /* 0x000fe200078e02ff */
[----:B------:R-:W-:Y:S03]  /*e440*/  BSSY B0, `(.L_x_86) ;  /* 0x000001e000007945 */ /* 0x000fe60003800000 */
        /* <DEDUP_REMOVED lines=18> */
[----:B--2---:R-:W-:Y:S02]  /*e570*/  @!P3 LEA.HI.X R11, R251, R4, R2, 0x1, P4 ;  /* 0x00000004fb0bb211 */ /* 0x004fe400020f0c02 */
[----:B------:R-:W-:Y:S02]  /*e580*/  SHF.R.S32.HI R18, RZ, 0x1f, R18 ;  /* 0x0000001fff127819 */ /* 0x000fe40000011412 */
[----:B------:R-:W-:Y:S01]  /*e590*/  SHF.R.S32.HI R16, RZ, 0x1f, R16 ;  /* 0x0000001fff107819 */ /* 0x000fe20000011410 */
[----:B------:R2:W-:Y:S01]  /*e5a0*/  @!P3 ST.E.128 [R10.64], RZ ;  /* 0x000000ff0a00b985 */ /* 0x0005e2000c101d06 */
[----:B------:R-:W-:-:S02]  /*e5b0*/  @!P0 LEA R2, P4, R15, R0, 0x1 ;  /* 0x000000000f028211 */ /* 0x000fc400078808ff */
[-C--:B------:R-:W-:Y:S02]  /*e5c0*/  @!P2 LEA.HI.X R9, R19, R4.reuse, R20, 0x1, P6 ;  /* 0x000000041309a211 */ /* 0x080fe400030f0c14 */
[-C--:B------:R-:W-:Y:S02]  /*e5d0*/  @!P1 LEA.HI.X R7, R17, R4.reuse, R18, 0x1, P5 ;  /* 0x0000000411079211 */ /* 0x080fe400028f0c12 */
[----:B------:R-:W-:Y:S01]  /*e5e0*/  @!P0 LEA.HI.X R3, R15, R4, R16, 0x1, P4 ;  /* 0x000000040f038211 */ /* 0x000fe200020f0c10 */
[----:B------:R2:W-:Y:S04]  /*e5f0*/  @!P2 ST.E.128 [R8.64], RZ ;  /* 0x000000ff0800a985 */ /* 0x0005e8000c101d06 */
[----:B------:R2:W-:Y:S04]  /*e600*/  @!P1 ST.E.128 [R6.64], RZ ;  /* 0x000000ff06009985 */ /* 0x0005e8000c101d06 */
[----:B------:R2:W-:Y:S02]  /*e610*/  @!P0 ST.E.128 [R2.64], RZ ;  /* 0x000000ff02008985 */ /* 0x0005e4000c101d06 */
.L_x_87:
[----:B------:R-:W-:Y:S05]  /*e620*/  BSYNC B0 ;  /* 0x0000000000007941 */ /* 0x000fea0003800000 */
.L_x_86:
[----:B------:R-:W-:Y:S05]  /*e630*/  BRA.DIV ~URZ, `(.L_x_88) ;  /* 0x000024727f007947 */ /* 0x000fea000b800000 */
[----:B--2---:R2:W1:Y:S04]  /*e640*/  SHFL.IDX PT, R4, R5, 0x1, 0x181f ;  /* 0x00381f0005047f89 */ /* 0x00446800000e0000 */
[----:B----4-:R2:W4:Y:S02]  /*e650*/  SHFL.IDX PT, R0, R14, 0x1, 0x181f ;  /* 0x00381f000e007f89 */ /* 0x01052400000e0000 */
.L_x_144:
[----:B------:R-:W-:Y:S01]  /*e660*/  IADD3 R2, R12, 0x20, RZ ;  /* 0x000000200c027810 */ /* 0x000fe20007ffe0ff */
        /* <DEDUP_REMOVED lines=18> */
[----:B-1----:R-:W-:Y:S02]  /*e790*/  @!P3 LEA.HI.X R11, R251, R4, R3, 0x1, P4 ;  /* 0x00000004fb0bb211 */ /* 0x002fe400020f0c03 */
        /* <DEDUP_REMOVED lines=10> */
.L_x_90:
[----:B------:R-:W-:Y:S05]  /*e840*/  BSYNC B0 ;  /* 0x0000000000007941 */ /* 0x000fea0003800000 */
.L_x_89:
[----:B------:R-:W-:Y:S05]  /*e850*/  BRA.DIV ~URZ, `(.L_x_91) ;  /* 0x000023127f007947 */ /* 0x000fea000b800000 */
[----:B-1----:R1:W2:Y:S02]  /*e860*/  SHFL.IDX PT, R4, R5, 0x2, 0x181f ;  /* 0x00581f0005047f89 */ /* 0x0022a400000e0000 */
.L_x_145:
[----:B------:R-:W-:Y:S05]  /*e870*/  BRA.DIV ~URZ, `(.L_x_92) ;  /* 0x000023627f007947 */ /* 0x000fea000b800000 */
[----:B----4-:R4:W1:Y:S02]  /*e880*/  SHFL.IDX PT, R0, R14, 0x2, 0x181f ;  /* 0x00581f000e007f89 */ /* 0x01086400000e0000 */
.L_x_146:
        /* <DEDUP_REMOVED lines=13> */
[C---:B-1----:R-:W-:Y:S02]  /*e960*/  @!P3 LEA R10, P4, R251.reuse, R0, 0x1 ;  /* 0x00000000fb0ab211 */ /* 0x042fe400078808ff */
        /* <DEDUP_REMOVED lines=16> */
.L_x_94:
[----:B------:R-:W-:Y:S05]  /*ea70*/  BSYNC B0 ;  /* 0x0000000000007941 */ /* 0x000fea0003800000 */
.L_x_93:
[----:B------:R-:W-:Y:S05]  /*ea80*/  BRA.DIV ~URZ, `(.L_x_95) ;  /* 0x000021b27f007947 */ /* 0x000fea000b800000 */
[----:B--2---:R2:W3:Y:S04]  /*ea90*/  SHFL.IDX PT, R4, R5, 0x3, 0x181f ;  /* 0x00781f0005047f89 */ /* 0x0044e800000e0000 */
[----:B-1----:R2:W1:Y:S02]  /*eaa0*/  SHFL.IDX PT, R0, R14, 0x3, 0x181f ;  /* 0x00781f000e007f89 */ /* 0x00246400000e0000 */
.L_x_147:
[----:B------:R-:W-:-:S04]  /*eab0*/  IADD3 R2, R12, 0x60, RZ ;  /* 0x000000600c027810 */ /* 0x000fc80007ffe0ff */
[----:B------:R-:W-:-:S13]  /*eac0*/  ISETP.GE.AND P0, PT, R2, R13, PT ;  /* 0x0000000d0200720c */ /* 0x000fda0003f06270 */
[----:B------:R-:W-:Y:S05]  /*ead0*/  @P0 BRA `(.L_x_75) ;  /* 0x000001a000000947 */ /* 0x000fea0003800000 */
[C---:B------:R-:W-:Y:S02]  /*eae0*/  IADD3 R17, R251.reuse, 0x40, RZ ;  /* 0x00000040fb117810 */ /* 0x040fe40007ffe0ff */
[C---:B------:R-:W-:Y:S02]  /*eaf0*/  IADD3 R15, R251.reuse, 0x80, RZ ;  /* 0x00000080fb0f7810 */ /* 0x040fe40007ffe0ff */
[C---:B------:R-:W-:Y:S02]  /*eb00*/  ISETP.GE.AND P3, PT, R251.reuse, c[0x0][0x3c8], PT ;  /* 0x0000f200fb007a0c */ /* 0x040fe40003f66270 */
[----:B--2---:R-:W-:Y:S02]  /*eb10*/  IADD3 R5, R251, 0xc0, RZ ;  /* 0x000000c0fb057810 */ /* 0x004fe40007ffe0ff */
[----:B------:R-:W-:Y:S02]  /*eb20*/  ISETP.GE.AND P2, PT, R17, c[0x0][0x3c8], PT ;  /* 0x0000f20011007a0c */ /* 0x000fe40003f46270 */
[----:B------:R-:W-:-:S02]  /*eb30*/  ISETP.GE.AND P1, PT, R15, c[0x0][0x3c8], PT ;  /* 0x0000f2000f007a0c */ /* 0x000fc40003f26270 */
[----:B------:R-:W-:Y:S02]  /*eb40*/  ISETP.GE.AND P0, PT, R5, c[0x0][0x3c8], PT ;  /* 0x0000f20005007a0c */ /* 0x000fe40003f06270 */
[C---:B------:R-:W-:Y:S02]  /*eb50*/  IADD3 R18, R251.reuse, 0x40, RZ ;  /* 0x00000040fb127810 */ /* 0x040fe40007ffe0ff */
[----:B------:R-:W-:Y:S02]  /*eb60*/  SHF.R.S32.HI R3, RZ, 0x1f, R251 ;  /* 0x0000001fff037819 */ /* 0x000fe400000114fb */
[C---:B-1----:R-:W-:Y:S02]  /*eb70*/  @!P3 LEA R10, P4, R251.reuse, R0, 0x1 ;  /* 0x00000000fb0ab211 */ /* 0x042fe400078808ff */
[C---:B------:R-:W-:Y:S02]  /*eb80*/  IADD3 R16, R251.reuse, 0x80, RZ ;  /* 0x00000080fb107810 */ /* 0x040fe40007ffe0ff */
[----:B---34-:R-:W-:-:S02]  /*eb90*/  IADD3 R14, R251, 0xc0, RZ ;  /* 0x000000c0fb0e7810 */ /* 0x018fc40007ffe0ff */
[-C--:B------:R-:W-:Y:S02]  /*eba0*/  @!P2 LEA R8, P6, R17, R0.reuse, 0x1 ;  /* 0x000000001108a211 */ /* 0x080fe400078c08ff */
[----:B------:R-:W-:Y:S02]  /*ebb0*/  SHF.R.S32.HI R18, RZ, 0x1f, R18 ;  /* 0x0000001fff127819 */ /* 0x000fe40000011412 */
[----:B------:R-:W-:Y:S02]  /*ebc0*/  @!P1 LEA R6, P5, R15, R0, 0x1 ;  /* 0x000000000f069211 */ /* 0x000fe400078a08ff */
[----:B------:R-:W-:Y:S02]  /*ebd0*/  @!P3 LEA.HI.X R11, R251, R4, R3, 0x1, P4 ;  /* 0x00000004fb0bb211 */ /* 0x000fe400020f0c03 */
        /* <DEDUP_REMOVED lines=10> */
.L_x_75:
[----:B------:R-:W-:Y:S05]  /*ec80*/  BSYNC B1 ;  /* 0x0000000000017941 */ /* 0x000fea0003800000 */
.L_x_59:
[----:B-1--4-:R-:W4:Y:S02]  /*ec90*/  LDL R0, [R1+0x180] ;  /* 0x0001800001007983 */ /* 0x012f240000100800 */
[----:B----4-:R-:W-:-:S13]  /*eca0*/  ISETP.NE.AND P0, PT, R0, RZ, PT ;  /* 0x000000ff0000720c */ /* 0x010fda0003f05270 */
[----:B------:R-:W-:Y:S01]  /*ecb0*/  @P0 WARPSYNC 0xffffffff ;  /* 0xffffffff00000948 */ /* 0x000fe20003800000 */
[----:B------:R-:W-:Y:S06]  /*ecc0*/  @P0 BAR.SYNC.DEFER_BLOCKING 0x5, 0x100 ;  /* 0x0144000000000b1d */ /* 0x000fec0000010000 */
[----:B--23--:R-:W1:Y:S04]  /*ecd0*/  @P0 LDS.128 R4, [0x1a080] ;  /* 0x01a08000ff040984 */ /* 0x00ce680000000c00 */
[----:B-1----:R1:W-:Y:S04]  /*ece0*/  @P0 STL.64 [R1+0x48], R4 ;  /* 0x0000480401000387 */ /* 0x0023e80000100a00 */
[----:B------:R1:W-:Y:S04]  /*ecf0*/  @P0 STL.64 [R1+0x50], R6 ;  /* 0x0000500601000387 */ /* 0x0003e80000100a00 */
[----:B------:R-:W-:Y:S06]  /*ed00*/  @P0 BAR.ARV 0x4, 0x100 ;  /* 0x0104000000000b1d */ /* 0x000fec0000002000 */
[----:B------:R-:W-:Y:S05]  /*ed10*/  @P0 BRA `(.L_x_96) ;  /* 0x00000b9000000947 */ /* 0x000fea0003800000 */
[----:B------:R-:W2:Y:S01]  /*ed20*/  S2R R0, SR_TID.X ;  /* 0x0000000000007919 */ /* 0x000ea20000002100 */
[----:B-1----:R-:W-:Y:S01]  /*ed30*/  IMAD.MOV.U32 R7, RZ, RZ, RZ ;  /* 0x000000ffff077224 */ /* 0x002fe200078e00ff */
[----:B--2---:R-:W-:-:S04]  /*ed40*/  LOP3.LUT R13, R0, 0x1f, RZ, 0xc0, !PT ;  /* 0x0000001f000d7812 */ /* 0x004fc800078ec0ff */
[----:B------:R-:W-:Y:S01]  /*ed50*/  ISETP.NE.AND P5, PT, R13, 0x1f, PT ;  /* 0x0000001f0d00780c */ /* 0x000fe20003fa5270 */
[----:B------:R-:W-:Y:S10]  /*ed60*/  BRA.DIV ~URZ, `(.L_x_97) ;  /* 0x00001f927f007947 */ /* 0x000ff4000b800000 */
[----:B------:R1:W2:Y:S02]  /*ed70*/  SHFL.IDX PT, R9, R22, RZ, 0x1f ;  /* 0x00001fff16097589 */ /* 0x0002a400000e0000 */
.L_x_148:
[----:B------:R-:W-:Y:S05]  /*ed80*/  BRA.DIV ~URZ, `(.L_x_98) ;  /* 0x00001fe27f007947 */ /* 0x000fea000b800000 */
[----:B------:R3:W4:Y:S02]  /*ed90*/  SHFL.IDX PT, R8, R22, 0x1, 0x1f ;  /* 0x00201f0016087f89 */ /* 0x00072400000e0000 */
.L_x_149:
[----:B------:R-:W5:Y:S01]  /*eda0*/  LDL R0, [R1+0x54] ;  /* 0x0000540001007983 */ /* 0x000f620000100800 */
[----:B------:R-:W-:Y:S02]  /*edb0*/  IMAD.MOV.U32 R6, RZ, RZ, RZ ;  /* 0x000000ffff067224 */ /* 0x000fe400078e00ff */
[----:B-----5:R-:W-:-:S05]  /*edc0*/  IMAD.IADD R0, R0, 0x1, R13 ;  /* 0x0000000100007824 */ /* 0x020fca00078e020d */
[----:B------:R-:W-:-:S13]  /*edd0*/  ISETP.GE.OR P0, PT, R0, c[0x0][0x53c], !P5 ;  /* 0x00014f0000007a0c */ /* 0x000fda0006f06670 */
[----:B------:R-:W-:Y:S01]  /*ede0*/  @!P0 IMAD.MOV.U32 R2, RZ, RZ, 0x4 ;  /* 0x00000004ff028424 */ /* 0x000fe200078e00ff */
[----:B------:R-:W-:-:S03]  /*edf0*/  @!P0 MOV R3, 0x4 ;  /* 0x0000000400038802 */ /* 0x000fc60000000f00 */
[----:B------:R-:W-:-:S04]  /*ee00*/  @!P0 IMAD.WIDE R4, R0, R2, c[0x0][0x580] ;  /* 0x0001600000048625 */ /* 0x000fc800078e0202 */
[----:B------:R-:W-:Y:S01]  /*ee10*/  @!P0 IMAD.WIDE R2, R0, R3, c[0x0][0x578] ;  /* 0x00015e0000028625 */ /* 0x000fe200078e0203 */
[----:B------:R-:W5:Y:S04]  /*ee20*/  @!P0 LDG.E R6, [R4.64] ;  /* 0x0000000604068981 */ /* 0x000f68000c1e1900 */
[----:B------:R-:W5:Y:S01]  /*ee30*/  @!P0 LDG.E R7, [R2.64] ;  /* 0x0000000602078981 */ /* 0x000f62000c1e1900 */
[C---:B------:R-:W-:Y:S02]  /*ee40*/  ISETP.GE.U32.AND P4, PT, R13.reuse, 0x10, PT ;  /* 0x000000100d00780c */ /* 0x040fe40003f86070 */
[C---:B------:R-:W-:Y:S02]  /*ee50*/  ISETP.GE.U32.AND P3, PT, R13.reuse, 0x8, PT ;  /* 0x000000080d00780c */ /* 0x040fe40003f66070 */
[----:B------:R-:W-:-:S02]  /*ee60*/  ISETP.GE.U32.AND P2, PT, R13, 0x4, PT ;  /* 0x000000040d00780c */ /* 0x000fc40003f46070 */
[C---:B------:R-:W-:Y:S02]  /*ee70*/  ISETP.GE.U32.AND P1, PT, R13.reuse, 0x2, PT ;  /* 0x000000020d00780c */ /* 0x040fe40003f26070 */
[----:B------:R-:W-:Y:S02]  /*ee80*/  ISETP.NE.AND P0, PT, R13, RZ, PT ;  /* 0x000000ff0d00720c */ /* 0x000fe40003f05270 */
[----:B------:R-:W-:Y:S01]  /*ee90*/  MOV R10, RZ ;  /* 0x000000ff000a7202 */ /* 0x000fe20000000f00 */
[----:B-----5:R-:W-:Y:S01]  /*eea0*/  IMAD R0, R7, R6, RZ ;  /* 0x0000000607007224 */ /* 0x020fe200078e02ff */
[----:B------:R-:W-:Y:S07]  /*eeb0*/  BRA.DIV ~URZ, `(.L_x_99) ;  /* 0x00001f227f007947 */ /* 0x000fee000b800000 */
[----:B------:R1:W3:Y:S02]  /*eec0*/  SHFL.UP PT, R4, R0, 0x1, RZ ;  /* 0x0420000000047989 */ /* 0x0002e400000e00ff */
.L_x_150:
[----:B---3--:R-:W-:-:S04]  /*eed0*/  SEL R4, R4, RZ, P0 ;  /* 0x000000ff04047207 */ /* 0x008fc80000000000 */
        /* <DEDUP_REMOVED lines=14> */
[----:B------:R1:W3:Y:S02]  /*efc0*/  SHFL.IDX PT, R0, R4, 0x1f, 0x1f ;  /* 0x03e01f0004007f89 */ /* 0x0002e400000e0000 */
.L_x_151:
[----:B---3--:R-:W-:Y:S01]  /*efd0*/  IMAD R0, R0, c[0x0][0x538], RZ ;  /* 0x00014e0000007a24 */ /* 0x008fe200078e02ff */
[----:B------:R-:W-:Y:S04]  /*efe0*/  BSSY B1, `(.L_x_101) ;  /* 0x0000083000017945 */ /* 0x000fe80003800000 */
[----:B----4-:R-:W-:-:S04]  /*eff0*/  IADD3 R8, R0, R8, RZ ;  /* 0x0000000800087210 */ /* 0x010fc80007ffe0ff */
[----:B--2---:R-:W-:-:S13]  /*f000*/  ISETP.GT.AND P6, PT, R8, R9, PT ;  /* 0x000000090800720c */ /* 0x004fda0003fc4270 */
[----:B------:R-:W-:Y:S05]  /*f010*/  @P6 BRA `(.L_x_102) ;  /* 0x0000025000006947 */ /* 0x000fea0003800000 */
.L_x_106:
[----:B------:R-:W2:Y:S02]  /*f020*/  LDL.LU R0, [R1+0x54] ;  /* 0x0000540001007983 */ /* 0x000ea40000300800 */
[----:B--2---:R-:W-:-:S04]  /*f030*/  IADD3 R0, R0, 0x1f, RZ ;  /* 0x0000001f00007810 */ /* 0x004fc80007ffe0ff */
[----:B------:R-:W-:-:S13]  /*f040*/  ISETP.GE.AND P6, PT, R0, c[0x0][0x53c], PT ;  /* 0x00014f0000007a0c */ /* 0x000fda0003fc6270 */
[----:B------:R-:W-:Y:S05]  /*f050*/  @P6 BRA `(.L_x_103) ;  /* 0x0000076000006947 */ /* 0x000fea0003800000 */
[----:B------:R2:W-:Y:S01]  /*f060*/  STL [R1+0x54], R0 ;  /* 0x0000540001007387 */ /* 0x0005e20000100800 */
[----:B------:R-:W-:Y:S01]  /*f070*/  CS2R R6, SRZ ;  /* 0x0000000000067805 */ /* 0x000fe2000001ff00 */
[----:B--2---:R-:W-:-:S04]  /*f080*/  IADD3 R0, R0, R13, RZ ;  /* 0x0000000d00007210 */ /* 0x004fc80007ffe0ff */
[----:B------:R-:W-:-:S13]  /*f090*/  ISETP.GE.OR P6, PT, R0, c[0x0][0x53c], !P5 ;  /* 0x00014f0000007a0c */ /* 0x000fda0006fc6670 */
[----:B------:R-:W-:Y:S02]  /*f0a0*/  @!P6 MOV R2, 0x4 ;  /* 0x000000040002e802 */ /* 0x000fe40000000f00 */
[----:B------:R-:W-:-:S03]  /*f0b0*/  @!P6 MOV R3, 0x4 ;  /* 0x000000040003e802 */ /* 0x000fc60000000f00 */
[----:B-1----:R-:W-:-:S04]  /*f0c0*/  @!P6 IMAD.WIDE R4, R0, R2, c[0x0][0x580] ;  /* 0x000160000004e625 */ /* 0x002fc800078e0202 */
[----:B------:R-:W-:Y:S01]  /*f0d0*/  @!P6 IMAD.WIDE R2, R0, R3, c[0x0][0x578] ;  /* 0x00015e000002e625 */ /* 0x000fe200078e0203 */
[----:B------:R-:W2:Y:S04]  /*f0e0*/  @!P6 LDG.E R6, [R4.64] ;  /* 0x000000060406e981 */ /* 0x000ea8000c1e1900 */
[----:B------:R-:W2:Y:S02]  /*f0f0*/  @!P6 LDG.E R7, [R2.64] ;  /* 0x000000060207e981 */ /* 0x000ea4000c1e1900 */
[----:B--2---:R-:W-:Y:S01]  /*f100*/  IMAD R0, R7, R6, RZ ;  /* 0x0000000607007224 */ /* 0x004fe200078e02ff */
[----:B------:R-:W-:Y:S05]  /*f110*/  BRA.DIV ~URZ, `(.L_x_104) ;  /* 0x00001ea27f007947 */ /* 0x000fea000b800000 */
[----:B------:R1:W2:Y:S02]  /*f120*/  SHFL.UP PT, R2, R0, 0x1, RZ ;  /* 0x0420000000027989 */ /* 0x0002a400000e00ff */
.L_x_152:
        /* <DEDUP_REMOVED lines=16> */
.L_x_153:
[----:B--2---:R-:W-:-:S05]  /*f230*/  IMAD R0, R0, c[0x0][0x538], RZ ;  /* 0x00014e0000007a24 */ /* 0x004fca00078e02ff */
[----:B------:R-:W-:-:S04]  /*f240*/  IADD3 R8, R0, R8, RZ ;  /* 0x0000000800087210 */ /* 0x000fc80007ffe0ff */
[----:B------:R-:W-:-:S13]  /*f250*/  ISETP.GT.AND P6, PT, R8, R9, PT ;  /* 0x000000090800720c */ /* 0x000fda0003fc4270 */
[----:B-1----:R-:W-:Y:S05]  /*f260*/  @!P6 BRA `(.L_x_106) ;  /* 0xfffffdb00000e947 */ /* 0x002fea000383ffff */
.L_x_102:
[----:B------:R-:W-:-:S05]  /*f270*/  IADD3 R8, -R0, R8, RZ ;  /* 0x0000000800087210 */ /* 0x000fca0007ffe1ff */
[----:B------:R-:W-:-:S05]  /*f280*/  IMAD R0, R4, c[0x0][0x538], R8 ;  /* 0x00014e0004007a24 */ /* 0x000fca00078e0208 */
[----:B------:R-:W-:Y:S01]  /*f290*/  ISETP.GT.AND P0, PT, R0, R9, PT ;  /* 0x000000090000720c */ /* 0x000fe20003f04270 */
[----:B------:R-:W-:-:S12]  /*f2a0*/  BRA.DIV ~URZ, `(.L_x_107) ;  /* 0x00001f027f007947 */ /* 0x000fd8000b800000 */
[----:B------:R-:W-:-:S04]  /*f2b0*/  VOTE.ANY R5, PT, !P0 ;  /* 0x0000000000057806 */ /* 0x000fc800040e0100 */
.L_x_154:
[----:B------:R2:W3:Y:S01]  /*f2c0*/  POPC R11, R5 ;  /* 0x00000005000b7309 */ /* 0x0004e20000000000 */
[----:B------:R-:W-:Y:S05]  /*f2d0*/  BRA.DIV ~URZ, `(.L_x_108) ;  /* 0x00001f227f007947 */ /* 0x000fea000b800000 */
[----:B---3--:R3:W4:Y:S04]  /*f2e0*/  SHFL.IDX PT, R6, R6, R11, 0x1f ;  /* 0x00001f0b06067589 */ /* 0x00872800000e0000 */
[----:B------:R3:W1:Y:S02]  /*f2f0*/  SHFL.IDX PT, R7, R7, R11, 0x1f ;  /* 0x00001f0b07077589 */ /* 0x00066400000e0000 */
.L_x_155:
[----:B------:R-:W-:Y:S01]  /*f300*/  ISETP.NE.AND P0, PT, R5, RZ, PT ;  /* 0x000000ff0500720c */ /* 0x000fe20003f05270 */
[----:B------:R-:W-:-:S12]  /*f310*/  BSSY B0, `(.L_x_109) ;  /* 0x0000005000007945 */ /* 0x000fd80003800000 */
[----:B------:R-:W-:Y:S05]  /*f320*/  @!P0 BRA `(.L_x_110) ;  /* 0x0000003000008947 */ /* 0x000fea0003800000 */
[----:B------:R-:W-:Y:S01]  /*f330*/  IADD3 R0, R11, -0x1, RZ ;  /* 0xffffffff0b007810 */ /* 0x000fe20007ffe0ff */
[----:B------:R-:W-:Y:S05]  /*f340*/  BRA.DIV ~URZ, `(.L_x_111) ;  /* 0x00001f827f007947 */ /* 0x000fea000b800000 */
[----:B------:R2:W3:Y:S02]  /*f350*/  SHFL.IDX PT, R10, R4, R0, 0x1f ;  /* 0x00001f00040a7589 */ /* 0x0004e400000e0000 */
.L_x_110:
[----:B------:R-:W-:Y:S05]  /*f360*/  BSYNC B0 ;  /* 0x0000000000007941 */ /* 0x000fea0003800000 */
.L_x_109:
[----:B--23--:R-:W-:Y:S01]  /*f370*/  IMAD R5, R10, c[0x0][0x538], R8 ;  /* 0x00014e000a057a24 */ /* 0x00cfe200078e0208 */
[----:B-1--4-:R-:W-:Y:S02]  /*f380*/  IABS R4, R6 ;  /* 0x0000000600047213 */ /* 0x012fe40000000000 */
[----:B------:R-:W-:Y:S01]  /*f390*/  IABS R0, R7 ;  /* 0x0000000700007213 */ /* 0x000fe20000000000 */
[----:B------:R-:W-:Y:S01]  /*f3a0*/  IMAD.IADD R10, R9, 0x1, -R5 ;  /* 0x00000001090a7824 */ /* 0x000fe200078e0a05 */
[----:B------:R1:W-:Y:S01]  /*f3b0*/  STL [R1+0x48], R5 ;  /* 0x0000480501007387 */ /* 0x0003e20000100800 */
[----:B------:R-:W2:Y:S03]  /*f3c0*/  I2F.RP R2, R4 ;  /* 0x0000000400027306 */ /* 0x000ea60000209400 */
[----:B------:R-:W3:Y:S05]  /*f3d0*/  LDL.LU R14, [R1+0x54] ;  /* 0x00005400010e7983 */ /* 0x000eea0000300800 */
[----:B--2---:R-:W2:Y:S02]  /*f3e0*/  MUFU.RCP R2, R2 ;  /* 0x0000000200027308 */ /* 0x004ea40000001000 */
[----:B--2---:R-:W-:-:S06]  /*f3f0*/  IADD3 R2, R2, 0xffffffe, RZ ;  /* 0x0ffffffe02027810 */ /* 0x004fcc0007ffe0ff */
[----:B------:R-:W2:Y:S01]  /*f400*/  F2I.FTZ.U32.TRUNC.NTZ R3, R2 ;  /* 0x0000000200037305 */ /* 0x000ea2000021f000 */
[----:B-1----:R-:W-:Y:S01]  /*f410*/  IMAD.MOV.U32 R5, RZ, RZ, R0 ;  /* 0x000000ffff057224 */ /* 0x002fe200078e0000 */
[----:B------:R-:W-:Y:S02]  /*f420*/  IABS R0, R6 ;  /* 0x0000000600007213 */ /* 0x000fe40000000000 */
[----:B------:R-:W-:-:S04]  /*f430*/  IABS R9, R10 ;  /* 0x0000000a00097213 */ /* 0x000fc80000000000 */
[----:B------:R-:W1:Y:S01]  /*f440*/  I2F.RP R12, R5 ;  /* 0x00000005000c7306 */ /* 0x000e620000209400 */
[----:B--2---:R-:W-:-:S04]  /*f450*/  IMAD.MOV R2, RZ, RZ, -R3 ;  /* 0x000000ffff027224 */ /* 0x004fc800078e0a03 */
[----:B------:R-:W-:Y:S01]  /*f460*/  IMAD R8, R2, R4, RZ ;  /* 0x0000000402087224 */ /* 0x000fe200078e02ff */
[----:B------:R-:W-:Y:S01]  /*f470*/  MOV R2, RZ ;  /* 0x000000ff00027202 */ /* 0x000fe20000000f00 */
[----:B------:R-:W-:-:S04]  /*f480*/  IMAD.MOV R0, RZ, RZ, -R0 ;  /* 0x000000ffff007224 */ /* 0x000fc800078e0a00 */
[----:B------:R-:W-:-:S04]  /*f490*/  IMAD.HI.U32 R8, R3, R8, R2 ;  /* 0x0000000803087227 */ /* 0x000fc800078e0002 */
[----:B------:R-:W-:Y:S02]  /*f4a0*/  IMAD.MOV.U32 R2, RZ, RZ, R9 ;  /* 0x000000ffff027224 */ /* 0x000fe400078e0009 */
[----:B------:R-:W-:Y:S02]  /*f4b0*/  IMAD.MOV.U32 R3, RZ, RZ, R0 ;  /* 0x000000ffff037224 */ /* 0x000fe400078e0000 */
[----:B------:R-:W-:-:S04]  /*f4c0*/  IMAD.HI.U32 R0, R8, R2, RZ ;  /* 0x0000000208007227 */ /* 0x000fc800078e00ff */
[----:B------:R-:W-:Y:S02]  /*f4d0*/  IMAD R2, R0, R3, R2 ;  /* 0x0000000300027224 */ /* 0x000fe400078e0202 */
[----:B-1----:R-:W1:Y:S03]  /*f4e0*/  MUFU.RCP R3, R12 ;  /* 0x0000000c00037308 */ /* 0x002e660000001000 */
[----:B------:R-:W-:Y:S02]  /*f4f0*/  ISETP.GT.U32.AND P1, PT, R4, R2, PT ;  /* 0x000000020400720c */ /* 0x000fe40003f24070 */
[----:B-1----:R-:W-:-:S11]  /*f500*/  IADD3 R3, R3, 0xffffffe, RZ ;  /* 0x0ffffffe03037810 */ /* 0x002fd60007ffe0ff */
[-C--:B------:R-:W-:Y:S01]  /*f510*/  @!P1 IADD3 R2, R2, -R4.reuse, RZ ;  /* 0x8000000402029210 */ /* 0x080fe20007ffe0ff */
[----:B------:R-:W1:Y:S03]  /*f520*/  F2I.FTZ.U32.TRUNC.NTZ R3, R3 ;  /* 0x0000000300037305 */ /* 0x000e66000021f000 */
[----:B------:R-:W-:Y:S02]  /*f530*/  ISETP.GE.U32.AND P2, PT, R2, R4, PT ;  /* 0x000000040200720c */ /* 0x000fe40003f46070 */
[----:B------:R-:W-:Y:S02]  /*f540*/  LOP3.LUT R2, R10, R6, RZ, 0x3c, !PT ;  /* 0x000000060a027212 */ /* 0x000fe400078e3cff */
[----:B------:R-:W-:Y:S02]  /*f550*/  @!P1 IADD3 R0, R0, 0x1, RZ ;  /* 0x0000000100009810 */ /* 0x000fe40007ffe0ff */
[----:B------:R-:W-:-:S02]  /*f560*/  ISETP.GE.AND P0, PT, R2, RZ, PT ;  /* 0x000000ff0200720c */ /* 0x000fc40003f06270 */
[----:B------:R-:W-:-:S05]  /*f570*/  ISETP.NE.AND P1, PT, R6, RZ, PT ;  /* 0x000000ff0600720c */ /* 0x000fca0003f25270 */
[----:B------:R-:W-:Y:S01]  /*f580*/  @P2 IADD3 R0, R0, 0x1, RZ ;  /* 0x0000000100002810 */ /* 0x000fe20007ffe0ff */
[----:B-1----:R-:W-:-:S04]  /*f590*/  IMAD.MOV R2, RZ, RZ, -R3 ;  /* 0x000000ffff027224 */ /* 0x002fc800078e0a03 */
[----:B------:R-:W-:Y:S01]  /*f5a0*/  IMAD.MOV.U32 R4, RZ, RZ, R2 ;  /* 0x000000ffff047224 */ /* 0x000fe200078e0002 */
[----:B------:R-:W-:Y:S01]  /*f5b0*/  IABS R2, R7 ;  /* 0x0000000700027213 */ /* 0x000fe20000000000 */
[----:B------:R-:W-:Y:S01]  /*f5c0*/  @!P0 IMAD.MOV R0, RZ, RZ, -R0 ;  /* 0x000000ffff008224 */ /* 0x000fe200078e0a00 */
[----:B------:R-:W-:Y:S01]  /*f5d0*/  @!P1 LOP3.LUT R0, RZ, R6, RZ, 0x33, !PT ;  /* 0x00000006ff009212 */ /* 0x000fe200078e33ff */
[----:B------:R-:W-:Y:S01]  /*f5e0*/  IMAD R4, R4, R5, RZ ;  /* 0x0000000504047224 */ /* 0x000fe200078e02ff */
[----:B------:R-:W-:Y:S01]  /*f5f0*/  IADD3 R8, RZ, -R2, RZ ;  /* 0x80000002ff087210 */ /* 0x000fe20007ffe0ff */
[----:B------:R-:W-:Y:S01]  /*f600*/  IMAD.MOV.U32 R2, RZ, RZ, RZ ;  /* 0x000000ffff027224 */ /* 0x000fe200078e00ff */
[----:B------:R-:W-:-:S03]  /*f610*/  IABS R9, R0 ;  /* 0x0000000000097213 */ /* 0x000fc60000000000 */
[----:B------:R-:W-:Y:S01]  /*f620*/  IMAD.HI.U32 R2, R3, R4, R2 ;  /* 0x0000000403027227 */ /* 0x000fe200078e0002 */
[----:B------:R-:W-:-:S03]  /*f630*/  MOV R4, R8 ;  /* 0x0000000800047202 */ /* 0x000fc60000000f00 */
[----:B------:R-:W-:-:S04]  /*f640*/  IMAD.MOV.U32 R3, RZ, RZ, R9 ;  /* 0x000000ffff037224 */ /* 0x000fc800078e0009 */
[----:B------:R-:W-:-:S04]  /*f650*/  IMAD.HI.U32 R2, R2, R3, RZ ;  /* 0x0000000302027227 */ /* 0x000fc800078e00ff */
[----:B------:R-:W-:-:S05]  /*f660*/  IMAD R3, R2, R4, R3 ;  /* 0x0000000402037224 */ /* 0x000fca00078e0203 */
[----:B------:R-:W-:-:S13]  /*f670*/  ISETP.GT.U32.AND P1, PT, R5, R3, PT ;  /* 0x000000030500720c */ /* 0x000fda0003f24070 */
[----:B------:R-:W-:-:S05]  /*f680*/  @!P1 IMAD.IADD R3, R3, 0x1, -R5 ;  /* 0x0000000103039824 */ /* 0x000fca00078e0a05 */
[----:B------:R-:W-:Y:S02]  /*f690*/  ISETP.GE.U32.AND P2, PT, R3, R5, PT ;  /* 0x000000050300720c */ /* 0x000fe40003f46070 */
[----:B------:R-:W-:Y:S02]  /*f6a0*/  LOP3.LUT R3, R0, R7, RZ, 0x3c, !PT ;  /* 0x0000000700037212 */ /* 0x000fe400078e3cff */
[----:B------:R-:W-:Y:S02]  /*f6b0*/  @!P1 IADD3 R2, R2, 0x1, RZ ;  /* 0x0000000102029810 */ /* 0x000fe40007ffe0ff */
[----:B------:R-:W-:Y:S02]  /*f6c0*/  ISETP.GE.AND P0, PT, R3, RZ, PT ;  /* 0x000000ff0300720c */ /* 0x000fe40003f06270 */
[----:B------:R-:W-:-:S05]  /*f6d0*/  ISETP.NE.AND P1, PT, R7, RZ, PT ;  /* 0x000000ff0700720c */ /* 0x000fca0003f25270 */
[----:B------:R-:W-:-:S06]  /*f6e0*/  @P2 IADD3 R2, R2, 0x1, RZ ;  /* 0x0000000102022810 */ /* 0x000fcc0007ffe0ff */
[----:B------:R-:W-:Y:S02]  /*f6f0*/  @!P0 IMAD.MOV R2, RZ, RZ, -R2 ;  /* 0x000000ffff028224 */ /* 0x000fe400078e0a02 */
[----:B------:R-:W-:-:S04]  /*f700*/  @!P1 LOP3.LUT R2, RZ, R7, RZ, 0x33, !PT ;  /* 0x00000007ff029212 */ /* 0x000fc800078e33ff */
[----:B------:R-:W-:Y:S01]  /*f710*/  IADD3 R3, -R2, RZ, RZ ;  /* 0x000000ff02037210 */ /* 0x000fe20007ffe1ff */
[----:B------:R-:W-:Y:S02]  /*f720*/  IMAD R6, R0, R6, RZ ;  /* 0x0000000600067224 */ /* 0x000fe400078e02ff */
[C---:B------:R-:W-:Y:S02]  /*f730*/  IMAD R2, R7.reuse, 0x1000000, R2 ;  /* 0x0100000007027824 */ /* 0x040fe400078e0202 */
[----:B------:R-:W-:Y:S01]  /*f740*/  IMAD R0, R7, R3, R0 ;  /* 0x0000000307007224 */ /* 0x000fe200078e0200 */
[----:B------:R-:W-:-:S03]  /*f750*/  IADD3 R3, R10, -R6, RZ ;  /* 0x800000060a037210 */ /* 0x000fc60007ffe0ff */
[----:B------:R-:W-:-:S05]  /*f760*/  IMAD R0, R0, 0x10000, R2 ;  /* 0x0001000000007824 */ /* 0x000fca00078e0202 */
[----:B------:R1:W-:Y:S01]  /*f770*/  STL [R1+0x50], R0 ;  /* 0x0000500001007387 */ /* 0x0003e20000100800 */
[----:B---3--:R-:W-:-:S05]  /*f780*/  IMAD.IADD R14, R11, 0x1, R14 ;  /* 0x000000010b0e7824 */ /* 0x008fca00078e020e */
[----:B------:R1:W-:Y:S04]  /*f790*/  STL [R1+0x54], R14 ;  /* 0x0000540e01007387 */ /* 0x0003e80000100800 */
[----:B------:R1:W-:Y:S01]  /*f7a0*/  STL [R1+0x4c], R3 ;  /* 0x00004c0301007387 */ /* 0x0003e20000100800 */
[----:B------:R-:W-:Y:S05]  /*f7b0*/  BRA `(.L_x_112) ;  /* 0x0000005000007947 */ /* 0x000fea0003800000 */
.L_x_103:
[----:B------:R-:W-:Y:S01]  /*f7c0*/  MOV R0, c[0x0][0x53c] ;  /* 0x00014f0000007a02 */ /* 0x000fe20000000f00 */
[----:B------:R2:W-:Y:S04]  /*f7d0*/  STL [R1+0x48], R9 ;  /* 0x0000480901007387 */ /* 0x0005e80000100800 */
[----:B------:R2:W-:Y:S04]  /*f7e0*/  STL [R1+0x4c], RZ ;  /* 0x00004cff01007387 */ /* 0x0005e80000100800 */
[----:B------:R2:W-:Y:S04]  /*f7f0*/  STL [R1+0x50], RZ ;  /* 0x000050ff01007387 */ /* 0x0005e80000100800 */
[----:B------:R2:W-:Y:S02]  /*f800*/  STL [R1+0x54], R0 ;  /* 0x0000540001007387 */ /* 0x0005e40000100800 */
.L_x_112:
[----:B------:R-:W-:Y:S05]  /*f810*/  BSYNC B1 ;  /* 0x0000000000017941 */ /* 0x000fea0003800000 */
.L_x_101:
[----:B-1----:R-:W3:Y:S04]  /*f820*/  LDL R4, [R1+0x48] ;  /* 0x0000480001047983 */ /* 0x002ee80000100800 */
[----:B------:R-:W3:Y:S04]  /*f830*/  LDL R5, [R1+0x4c] ;  /* 0x00004c0001057983 */ /* 0x000ee80000100800 */
[----:B------:R-:W3:Y:S04]  /*f840*/  LDL R6, [R1+0x50] ;  /* 0x0000500001067983 */ /* 0x000ee80000100800 */
[----:B------:R-:W3:Y:S01]  /*f850*/  LDL R7, [R1+0x54] ;  /* 0x0000540001077983 */ /* 0x000ee20000100800 */
[----:B------:R-:W-:Y:S03]  /*f860*/  WARPSYNC 0xffffffff ;  /* 0xffffffff00007948 */ /* 0x000fe60003800000 */
[----:B------:R-:W-:Y:S01]  /*f870*/  BAR.SYNC.DEFER_BLOCKING 0x4, 0x100 ;  /* 0x0104000000007b1d */ /* 0x000fe20000010000 */
[----:B------:R-:W-:-:S13]  /*f880*/  ISETP.NE.AND P0, PT, R13, RZ, PT ;  /* 0x000000ff0d00720c */ /* 0x000fda0003f05270 */
[----:B---3--:R1:W-:Y:S04]  /*f890*/  @!P0 STS.128 [0x1a080], R4 ;  /* 0x01a08004ff008388 */ /* 0x0083e80000000c00 */
[----:B------:R-:W-:Y:S06]  /*f8a0*/  BAR.ARV 0x5, 0x100 ;  /* 0x0144000000007b1d */ /* 0x000fec0000002000 */
.L_x_96:
[----:B--2---:R-:W2:Y:S02]  /*f8b0*/  LDL R0, [R1+0x54] ;  /* 0x0000540001007983 */ /* 0x004ea40000100800 */
[----:B--2---:R-:W-:-:S13]  /*f8c0*/  ISETP.GE.AND P0, PT, R0, c[0x0][0x53c], PT ;  /* 0x00014f0000007a0c */ /* 0x004fda0003f06270 */
[----:B-1----:R-:W-:Y:S01]  /*f8d0*/  @P0 CALL.REL.NOINC `(.L_x_113) ;  /* 0x0000001000000944 */ /* 0x002fe20003c00000 */
[----:B------:R-:W-:Y:S05]  /*f8e0*/  BRA `(.L_x_114) ;  /* 0xffff22f000007947 */ /* 0x000fea000383ffff */
.L_x_113:
[----:B------:R-:W-:Y:S05]  /*f8f0*/  EXIT ;  /* 0x000000000000794d */ /* 0x000fea0003800000 */
.L_x_16:
[----:B------:R-:W-:Y:S01]  /*f900*/  IMAD.MOV.U32 R0, RZ, RZ, R5 ;  /* 0x000000ffff007224 */ /* 0x000fe200078e0005 */
[----:B------:R-:W-:Y:S02]  /*f910*/  MOV R3, 0x1 ;  /* 0x0000000100037802 */ /* 0x000fe40000000f00 */
[----:B------:R-:W-:Y:S02]  /*f920*/  MOV R2, 0xf940 ;  /* 0x0000f94000027802 */ /* 0x000fe40000000f00 */
[----:B------:R-:W-:Y:S05]  /*f930*/  CALL.REL.NOINC `($__internal_2_$__cuda_sm70_shflsync_up_p) ;  /* 0x00001ad000007944 */ /* 0x000fea0003c00000 */
[----:B------:R-:W-:Y:S01]  /*f940*/  MOV R0, R4 ;  /* 0x0000000400007202 */ /* 0x000fe20000000f00 */
[----:B------:R-:W-:Y:S05]  /*f950*/  BRA `(.L_x_115) ;  /* 0xffff0b1000007947 */ /* 0x000fea000383ffff */
.L_x_17:
[----:B------:R-:W-:Y:S01]  /*f960*/  IMAD.MOV.U32 R0, RZ, RZ, R5 ;  /* 0x000000ffff007224 */ /* 0x000fe200078e0005 */
[----:B------:R-:W-:Y:S02]  /*f970*/  MOV R3, 0x2 ;  /* 0x0000000200037802 */ /* 0x000fe40000000f00 */
[----:B------:R-:W-:Y:S02]  /*f980*/  MOV R2, 0xf9a0 ;  /* 0x0000f9a000027802 */ /* 0x000fe40000000f00 */
[----:B------:R-:W-:Y:S05]  /*f990*/  CALL.REL.NOINC `($__internal_2_$__cuda_sm70_shflsync_up_p) ;  /* 0x00001a7000007944 */ /* 0x000fea0003c00000 */
[----:B------:R-:W-:Y:S01]  /*f9a0*/  SEL R4, R4, RZ, P4 ;  /* 0x000000ff04047207 */ /* 0x000fe20002000000 */
[----:B------:R-:W-:Y:S01]  /*f9b0*/  IMAD.MOV.U32 R3, RZ, RZ, 0x4 ;  /* 0x00000004ff037424 */ /* 0x000fe200078e00ff */
[----:B------:R-:W-:-:S03]  /*f9c0*/  MOV R2, 0xf9f0 ;  /* 0x0000f9f000027802 */ /* 0x000fc60000000f00 */
[----:B------:R-:W-:Y:S02]  /*f9d0*/  IMAD.IADD R0, R5, 0x1, R4 ;  /* 0x0000000105007824 */ /* 0x000fe400078e0204 */
        /* <DEDUP_REMOVED lines=14> */
[----:B------:R-:W-:Y:S01]  /*fac0*/  IMAD.IADD R4, R0, 0x1, R4 ;  /* 0x0000000100047824 */ /* 0x000fe200078e0204 */
[----:B------:R-:W-:-:S03]  /*fad0*/  MOV R0, 0x1f ;  /* 0x0000001f00007802 */ /* 0x000fc60000000f00 */
[----:B------:R-:W-:Y:S02]  /*fae0*/  IMAD.MOV.U32 R20, RZ, RZ, R4 ;  /* 0x000000ffff147224 */ /* 0x000fe400078e0004 */
[----:B------:R-:W-:Y:S05]  /*faf0*/  CALL.REL.NOINC `($__internal_1_$__cuda_sm70_shflsync_idx_p) ;  /* 0x000018a000007944 */ /* 0x000fea0003c00000 */
[----:B-1---5:R-:W-:Y:S05]  /*fb00*/  BRA `(.L_x_116) ;  /* 0xffff0a6000007947 */ /* 0x022fea000383ffff */
.L_x_19:
[----:B------:R-:W-:Y:S02]  /*fb10*/  SEL R0, RZ, 0x1, P0 ;  /* 0x00000001ff007807 */ /* 0x000fe40000000000 */
[----:B------:R-:W-:Y:S02]  /*fb20*/  MOV R2, 0xfb40 ;  /* 0x0000fb4000027802 */ /* 0x000fe40000000f00 */
[----:B------:R-:W-:Y:S05]  /*fb30*/  CALL.REL.NOINC `($__internal_3_$__cuda_sm70_votesync_ballot) ;  /* 0x0000193000007944 */ /* 0x000fea0003c00000 */
[----:B------:R-:W-:Y:S01]  /*fb40*/  MOV R5, R0 ;  /* 0x0000000000057202 */ /* 0x000fe20000000f00 */
[----:B------:R-:W-:Y:S05]  /*fb50*/  BRA `(.L_x_117) ;  /* 0xffff0aa000007947 */ /* 0x000fea000383ffff */
.L_x_20:
[----:B------:R-:W-:Y:S01]  /*fb60*/  IMAD.MOV.U32 R20, RZ, RZ, R8 ;  /* 0x000000ffff147224 */ /* 0x000fe200078e0008 */
[----:B--2---:R-:W-:Y:S01]  /*fb70*/  MOV R3, R13 ;  /* 0x0000000d00037202 */ /* 0x004fe20000000f00 */
[----:B------:R-:W-:Y:S01]  /*fb80*/  IMAD.MOV.U32 R0, RZ, RZ, 0x1f ;  /* 0x0000001fff007424 */ /* 0x000fe200078e00ff */
[----:B------:R-:W-:Y:S02]  /*fb90*/  MOV R2, 0xfbb0 ;  /* 0x0000fbb000027802 */ /* 0x000fe40000000f00 */
[----:B-1----:R-:W-:Y:S05]  /*fba0*/  CALL.REL.NOINC `($__internal_1_$__cuda_sm70_shflsync_idx_p) ;  /* 0x000017f000007944 */ /* 0x002fea0003c00000 */
[----:B------:R-:W-:Y:S01]  /*fbb0*/  IMAD.MOV.U32 R11, RZ, RZ, R0 ;  /* 0x000000ffff0b7224 */ /* 0x000fe200078e0000 */
[----:B------:R-:W-:Y:S01]  /*fbc0*/  MOV R20, R7 ;  /* 0x0000000700147202 */ /* 0x000fe20000000f00 */
[----:B------:R-:W-:Y:S01]  /*fbd0*/  IMAD.MOV.U32 R6, RZ, RZ, RZ ;  /* 0x000000ffff067224 */ /* 0x000fe200078e00ff */
[----:B------:R-:W-:Y:S01]  /*fbe0*/  MOV R3, R13 ;  /* 0x0000000d00037202 */ /* 0x000fe20000000f00 */
[----:B------:R-:W-:Y:S01]  /*fbf0*/  IMAD.MOV.U32 R0, RZ, RZ, 0x1f ;  /* 0x0000001fff007424 */ /* 0x000fe200078e00ff */
[----:B------:R-:W-:-:S02]  /*fc00*/  MOV R2, 0xfc20 ;  /* 0x0000fc2000027802 */ /* 0x000fc40000000f00 */
[----:B-1---5:R-:W-:Y:S05]  /*fc10*/  CALL.REL.NOINC `($__internal_1_$__cuda_sm70_shflsync_idx_p) ;  /* 0x0000178000007944 */ /* 0x022fea0003c00000 */
[----:B------:R-:W-:Y:S01]  /*fc20*/  MOV R10, R0 ;  /* 0x00000000000a7202 */ /* 0x000fe20000000f00 */
[----:B-1---5:R-:W-:Y:S05]  /*fc30*/  BRA `(.L_x_118) ;  /* 0xffff0a1000007947 */ /* 0x022fea000383ffff */
.L_x_23:
[----:B------:R-:W-:Y:S01]  /*fc40*/  IMAD.MOV.U32 R20, RZ, RZ, R4 ;  /* 0x000000ffff147224 */ /* 0x000fe200078e0004 */
[----:B------:R-:W-:-:S02]  /*fc50*/  MOV R0, 0x1f ;  /* 0x0000001f00007802 */ /* 0x000fc40000000f00 */
[----:B------:R-:W-:Y:S02]  /*fc60*/  MOV R2, 0xfc80 ;  /* 0x0000fc8000027802 */ /* 0x000fe40000000f00 */
[----:B-1234-:R-:W-:Y:S05]  /*fc70*/  CALL.REL.NOINC `($__internal_1_$__cuda_sm70_shflsync_idx_p) ;  /* 0x0000172000007944 */ /* 0x01efea0003c00000 */
[----:B------:R-:W-:Y:S01]  /*fc80*/  MOV R6, R0 ;  /* 0x0000000000067202 */ /* 0x000fe20000000f00 */
[----:B-1---5:R-:W-:Y:S05]  /*fc90*/  BRA `(.L_x_22) ;  /* 0xffff0a1000007947 */ /* 0x022fea000383ffff */
.L_x_33:
[----:B------:R-:W-:Y:S01]  /*fca0*/  IMAD.MOV.U32 R20, RZ, RZ, R10 ;  /* 0x000000ffff147224 */ /* 0x000fe200078e000a */
[----:B--2---:R-:W-:Y:S01]  /*fcb0*/  MOV R3, 0x1 ;  /* 0x0000000100037802 */ /* 0x004fe20000000f00 */
[----:B------:R-:W-:Y:S01]  /*fcc0*/  IMAD.MOV.U32 R0, RZ, RZ, 0x181f ;  /* 0x0000181fff007424 */ /* 0x000fe200078e00ff */
[----:B------:R-:W-:Y:S02]  /*fcd0*/  MOV R2, 0xfcf0 ;  /* 0x0000fcf000027802 */ /* 0x000fe40000000f00 */
[----:B------:R-:W-:Y:S05]  /*fce0*/  CALL.REL.NOINC `($__internal_1_$__cuda_sm70_shflsync_idx_p) ;  /* 0x000016b000007944 */ /* 0x000fea0003c00000 */
[----:B------:R-:W-:Y:S01]  /*fcf0*/  IMAD.MOV.U32 R5, RZ, RZ, R0 ;  /* 0x000000ffff057224 */ /* 0x000fe200078e0000 */
[----:B------:R-:W-:Y:S01]  /*fd00*/  MOV R3, 0x1 ;  /* 0x0000000100037802 */ /* 0x000fe20000000f00 */
[----:B------:R-:W-:Y:S01]  /*fd10*/  IMAD.MOV.U32 R20, RZ, RZ, R11 ;  /* 0x000000ffff147224 */ /* 0x000fe200078e000b */
[----:B------:R-:W-:Y:S02]  /*fd20*/  MOV R0, 0x181f ;  /* 0x0000181f00007802 */ /* 0x000fe40000000f00 */
[----:B------:R-:W-:Y:S02]  /*fd30*/  MOV R2, 0xfd50 ;  /* 0x0000fd5000027802 */ /* 0x000fe40000000f00 */
[----:B-1---5:R-:W-:Y:S05]  /*fd40*/  CALL.REL.NOINC `($__internal_1_$__cuda_sm70_shflsync_idx_p) ;  /* 0x0000165000007944 */ /* 0x022fea0003c00000 */
[----:B-1---5:R-:W-:Y:S05]  /*fd50*/  BRA `(.L_x_119) ;  /* 0xffff3ba000007947 */ /* 0x022fea000383ffff */
.L_x_36:
[----:B-1----:R-:W-:Y:S01]  /*fd60*/  IMAD.MOV.U32 R20, RZ, RZ, R5 ;  /* 0x000000ffff147224 */ /* 0x002fe200078e0005 */
[----:B------:R-:W-:Y:S01]  /*fd70*/  MOV R3, RZ ;  /* 0x000000ff00037202 */ /* 0x000fe20000000f00 */
[----:B------:R-:W-:Y:S01]  /*fd80*/  IMAD.MOV.U32 R0, RZ, RZ, 0x181f ;  /* 0x0000181fff007424 */ /* 0x000fe200078e00ff */
[----:B------:R-:W-:-:S02]  /*fd90*/  MOV R2, 0xfdb0 ;  /* 0x0000fdb000027802 */ /* 0x000fc40000000f00 */
[----:B------:R-:W-:Y:S05]  /*fda0*/  CALL.REL.NOINC `($__internal_1_$__cuda_sm70_shflsync_idx_p) ;  /* 0x000015f000007944 */ /* 0x000fea0003c00000 */
[----:B-----5:R-:W-:Y:S01]  /*fdb0*/  MOV R4, R0 ;  /* 0x0000000000047202 */ /* 0x020fe20000000f00 */
[----:B-1----:R-:W-:Y:S05]  /*fdc0*/  BRA `(.L_x_120) ;  /* 0xffff4cb000007947 */ /* 0x002fea000383ffff */
.L_x_37:
[----:B------:R-:W-:Y:S01]  /*fdd0*/  IMAD.MOV.U32 R20, RZ, RZ, R12 ;  /* 0x000000ffff147224 */ /* 0x000fe200078e000c */
[----:B------:R-:W-:Y:S01]  /*fde0*/  MOV R3, RZ ;  /* 0x000000ff00037202 */ /* 0x000fe20000000f00 */
[----:B------:R-:W-:Y:S01]  /*fdf0*/  IMAD.MOV.U32 R0, RZ, RZ, 0x181f ;  /* 0x0000181fff007424 */ /* 0x000fe200078e00ff */
[----:B------:R-:W-:-:S02]  /*fe00*/  MOV R2, 0xfe20 ;  /* 0x0000fe2000027802 */ /* 0x000fc40000000f00 */
[----:B-12---:R-:W-:Y:S05]  /*fe10*/  CALL.REL.NOINC `($__internal_1_$__cuda_sm70_shflsync_idx_p) ;  /* 0x0000158000007944 */ /* 0x006fea0003c00000 */
[----:B-1---5:R-:W-:Y:S05]  /*fe20*/  BRA `(.L_x_121) ;  /* 0xffff4c7000007947 */ /* 0x022fea000383ffff */
.L_x_40:
[----:B------:R-:W-:Y:S01]  /*fe30*/  IMAD.MOV.U32 R20, RZ, RZ, R5 ;  /* 0x000000ffff147224 */ /* 0x000fe200078e0005 */
[----:B--2---:R-:W-:Y:S01]  /*fe40*/  MOV R3, 0x1 ;  /* 0x0000000100037802 */ /* 0x004fe20000000f00 */
[----:B----4-:R-:W-:Y:S01]  /*fe50*/  IMAD.MOV.U32 R0, RZ, RZ, 0x181f ;  /* 0x0000181fff007424 */ /* 0x010fe200078e00ff */
[----:B------:R-:W-:-:S03]  /*fe60*/  MOV R2, 0xfe80 ;  /* 0x0000fe8000027802 */ /* 0x000fc60000000f00 */
[----:B-1-3--:R-:W-:Y:S05]  /*fe70*/  CALL.REL.NOINC `($__internal_1_$__cuda_sm70_shflsync_idx_p) ;  /* 0x0000152000007944 */ /* 0x00afea0003c00000 */
[----:B-----5:R-:W-:Y:S01]  /*fe80*/  IMAD.MOV.U32 R4, RZ, RZ, R0 ;  /* 0x000000ffff047224 */ /* 0x020fe200078e0000 */
[----:B------:R-:W-:Y:S01]  /*fe90*/  MOV R3, 0x1 ;  /* 0x0000000100037802 */ /* 0x000fe20000000f00 */
[----:B------:R-:W-:Y:S01]  /*fea0*/  IMAD.MOV.U32 R20, RZ, RZ, R12 ;  /* 0x000000ffff147224 */ /* 0x000fe200078e000c */
[----:B------:R-:W-:-:S02]  /*feb0*/  MOV R0, 0x181f ;  /* 0x0000181f00007802 */ /* 0x000fc40000000f00 */
[----:B------:R-:W-:Y:S02]  /*fec0*/  MOV R2, 0xfee0 ;  /* 0x0000fee000027802 */ /* 0x000fe40000000f00 */
[----:B-1----:R-:W-:Y:S05]  /*fed0*/  CALL.REL.NOINC `($__internal_1_$__cuda_sm70_shflsync_idx_p) ;  /* 0x000014c000007944 */ /* 0x002fea0003c00000 */
[----:B-1---5:R-:W-:Y:S05]  /*fee0*/  BRA `(.L_x_122) ;  /* 0xffff4db000007947 */ /* 0x022fea000383ffff */
.L_x_41:
[----:B------:R-:W-:Y:S02]  /*fef0*/  MOV R0, 0x2 ;  /* 0x0000000200007802 */ /* 0x000fe40000000f00 */
[----:B------:R-:W-:Y:S02]  /*ff00*/  MOV R2, 0xff20 ;  /* 0x0000ff2000027802 */ /* 0x000fe40000000f00 */
[----:B------:R-:W-:Y:S05]  /*ff10*/  CALL.REL.NOINC `($__internal_0_$__cuda_sm70_shflsync_bfly_p) ;  /* 0x0000142000007944 */ /* 0x000fea0003c00000 */
[----:B------:R-:W-:Y:S05]  /*ff20*/  BRA `(.L_x_123) ;  /* 0xffff531000007947 */ /* 0x000fea000383ffff */
.L_x_42:
[----:B------:R-:W-:Y:S02]  /*ff30*/  MOV R0, 0x1 ;  /* 0x0000000100007802 */ /* 0x000fe40000000f00 */
[----:B------:R-:W-:Y:S02]  /*ff40*/  MOV R2, 0xff60 ;  /* 0x0000ff6000027802 */ /* 0x000fe40000000f00 */
[----:B------:R-:W-:Y:S05]  /*ff50*/  CALL.REL.NOINC `($__internal_0_$__cuda_sm70_shflsync_bfly_p) ;  /* 0x000013e000007944 */ /* 0x000fea0003c00000 */
[----:B------:R-:W-:Y:S01]  /*ff60*/  FMNMX.FTZ R133, R4, R0, !PT ;  /* 0x0000000004857209 */ /* 0x000fe20007810000 */
[----:B------:R-:W-:Y:S01]  /*ff70*/  IMAD.MOV.U32 R4, RZ, RZ, R5 ;  /* 0x000000ffff047224 */ /* 0x000fe200078e0005 */
[----:B------:R-:W-:Y:S01]  /*ff80*/  MOV R2, 0xffb0 ;  /* 0x0000ffb000027802 */ /* 0x000fe20000000f00 */
[----:B------:R-:W-:Y:S02]  /*ff90*/  IMAD.MOV.U32 R0, RZ, RZ, 0x2 ;  /* 0x00000002ff007424 */ /* 0x000fe400078e00ff */
[----:B------:R-:W-:Y:S05]  /*ffa0*/  CALL.REL.NOINC `($__internal_0_$__cuda_sm70_shflsync_bfly_p) ;  /* 0x0000139000007944 */ /* 0x000fea0003c00000 */
[----:B------:R-:W-:Y:S01]  /*ffb0*/  FMNMX.FTZ R5, R5, R0, !PT ;  /* 0x0000000005057209 */ /* 0x000fe20007810000 */
[----:B------:R-:W-:Y:S01]  /*ffc0*/  IMAD.MOV.U32 R0, RZ, RZ, 0x1 ;  /* 0x00000001ff007424 */ /* 0x000fe200078e00ff */
[----:B------:R-:W-:-:S03]  /*ffd0*/  MOV R2, 0x10000 ;  /* 0x0001000000027802 */ /* 0x000fc60000000f00 */
[----:B------:R-:W-:Y:S02]  /*ffe0*/  IMAD.MOV.U32 R4, RZ, RZ, R5 ;  /* 0x000000ffff047224 */ /* 0x000fe400078e0005 */
[----:B------:R-:W-:Y:S05]  /*fff0*/  CALL.REL.NOINC `($__internal_0_$__cuda_sm70_shflsync_bfly_p) ;  /* 0x0000134000007944 */ /* 0x000fea0003c00000 */
[----:B------:R-:W-:Y:S01]  /*10000*/  MOV R3, R0 ;  /* 0x0000000000037202 */ /* 0x000fe20000000f00 */
[----:B------:R-:W-:Y:S05]  /*10010*/  BRA `(.L_x_124) ;  /* 0xffff529000007947 */ /* 0x000fea000383ffff */
.L_x_44:
[----:B------:R-:W-:Y:S01]  /*10020*/  MOV R3, RZ ;  /* 0x000000ff00037202 */ /* 0x000fe20000000f00 */
[----:B------:R-:W-:Y:S01]  /*10030*/  IMAD.MOV.U32 R20, RZ, RZ, R6 ;  /* 0x000000ffff147224 */ /* 0x000fe200078e0006 */
[----:B------:R-:W-:Y:S01]  /*10040*/  MOV R2, 0x10070 ;  /* 0x0001007000027802 */ /* 0x000fe20000000f00 */
[----:B--2---:R-:W-:Y:S02]  /*10050*/  IMAD.MOV.U32 R0, RZ, RZ, 0x181f ;  /* 0x0000181fff007424 */ /* 0x004fe400078e00ff */
[----:B-1-34-:R-:W-:Y:S05]  /*10060*/  CALL.REL.NOINC `($__internal_1_$__cuda_sm70_shflsync_idx_p) ;  /* 0x0000133000007944 */ /* 0x01afea0003c00000 */
[----:B-1---5:R-:W-:-:S05]  /*10070*/  BRA `(.L_x_125) ;  /* 0xffff68a000007947 */ /* 0x022fca000383ffff */
.L_x_47:
[----:B------:R-:W-:Y:S01]  /*10080*/  MOV R3, 0x1 ;  /* 0x0000000100037802 */ /* 0x000fe20000000f00 */
[----:B------:R-:W-:Y:S01]  /*10090*/  IMAD.MOV.U32 R20, RZ, RZ, R6 ;  /* 0x000000ffff147224 */ /* 0x000fe200078e0006 */
[----:B------:R-:W-:Y:S01]  /*100a0*/  MOV R2, 0x100d0 ;  /* 0x000100d000027802 */ /* 0x000fe20000000f00 */
[----:B------:R-:W-:Y:S02]  /*100b0*/  IMAD.MOV.U32 R0, RZ, RZ, 0x181f ;  /* 0x0000181fff007424 */ /* 0x000fe400078e00ff */
[----:B-1-3--:R-:W-:Y:S05]  /*100c0*/  CALL.REL.NOINC `($__internal_1_$__cuda_sm70_shflsync_idx_p) ;  /* 0x000012d000007944 */ /* 0x00afea0003c00000 */
[----:B------:R-:W-:Y:S01]  /*100d0*/  MOV R3, 0x1 ;  /* 0x0000000100037802 */ /* 0x000fe20000000f00 */
[----:B-----5:R-:W-:Y:S01]  /*100e0*/  IMAD.MOV.U32 R4, RZ, RZ, R0 ;  /* 0x000000ffff047224 */ /* 0x020fe200078e0000 */
[----:B------:R-:W-:Y:S01]  /*100f0*/  MOV R0, 0x181f ;  /* 0x0000181f00007802 */ /* 0x000fe20000000f00 */
[----:B------:R-:W-:Y:S01]  /*10100*/  IMAD.MOV.U32 R20, RZ, RZ, R7 ;  /* 0x000000ffff147224 */ /* 0x000fe200078e0007 */
[----:B------:R-:W-:Y:S02]  /*10110*/  MOV R2, 0x10130 ;  /* 0x0001013000027802 */ /* 0x000fe40000000f00 */
[----:B-1----:R-:W-:Y:S05]  /*10120*/  CALL.REL.NOINC `($__internal_1_$__cuda_sm70_shflsync_idx_p) ;  /* 0x0000127000007944 */ /* 0x002fea0003c00000 */
[----:B-1---5:R-:W-:-:S05]  /*10130*/  BRA `(.L_x_126) ;  /* 0xffff69f000007947 */ /* 0x022fca000383ffff */
.L_x_50:
[----:B------:R-:W-:Y:S01]  /*10140*/  MOV R3, RZ ;  /* 0x000000ff00037202 */ /* 0x000fe20000000f00 */
[----:B------:R-:W-:Y:S01]  /*10150*/  IMAD.MOV.U32 R20, RZ, RZ, R8 ;  /* 0x000000ffff147224 */ /* 0x000fe200078e0008 */
[----:B------:R-:W-:Y:S01]  /*10160*/  MOV R2, 0x10190 ;  /* 0x0001019000027802 */ /* 0x000fe20000000f00 */
[----:B------:R-:W-:Y:S02]  /*10170*/  IMAD.MOV.U32 R0, RZ, RZ, 0x181f ;  /* 0x0000181fff007424 */ /* 0x000fe400078e00ff */
[----:B-1----:R-:W-:Y:S05]  /*10180*/  CALL.REL.NOINC `($__internal_1_$__cuda_sm70_shflsync_idx_p) ;  /* 0x0000121000007944 */ /* 0x002fea0003c00000 */
[----:B-----5:R-:W-:Y:S01]  /*10190*/  MOV R4, R0 ;  /* 0x0000000000047202 */ /* 0x020fe20000000f00 */
[----:B-1----:R-:W-:-:S05]  /*101a0*/  BRA `(.L_x_127) ;  /* 0xffff7ad000007947 */ /* 0x002fca000383ffff */
.L_x_51:
[----:B------:R-:W-:Y:S01]  /*101b0*/  MOV R3, RZ ;  /* 0x000000ff00037202 */ /* 0x000fe20000000f00 */
[----:B------:R-:W-:Y:S01]  /*101c0*/  IMAD.MOV.U32 R20, RZ, RZ, R9 ;  /* 0x000000ffff147224 */ /* 0x000fe200078e0009 */
[----:B------:R-:W-:Y:S01]  /*101d0*/  MOV R2, 0x10200 ;  /* 0x0001020000027802 */ /* 0x000fe20000000f00 */
[----:B------:R-:W-:Y:S02]  /*101e0*/  IMAD.MOV.U32 R0, RZ, RZ, 0x181f ;  /* 0x0000181fff007424 */ /* 0x000fe400078e00ff */
[----:B-123--:R-:W-:Y:S05]  /*101f0*/  CALL.REL.NOINC `($__internal_1_$__cuda_sm70_shflsync_idx_p) ;  /* 0x000011a000007944 */ /* 0x00efea0003c00000 */
[----:B-1---5:R-:W-:-:S05]  /*10200*/  BRA `(.L_x_128) ;  /* 0xffff7a9000007947 */ /* 0x022fca000383ffff */
.L_x_52:
[----:B---3--:R-:W-:Y:S01]  /*10210*/  MOV R3, 0x1 ;  /* 0x0000000100037802 */ /* 0x008fe20000000f00 */
[----:B------:R-:W-:Y:S01]  /*10220*/  IMAD.MOV.U32 R20, RZ, RZ, R8 ;  /* 0x000000ffff147224 */ /* 0x000fe200078e0008 */
[----:B------:R-:W-:Y:S01]  /*10230*/  MOV R2, 0x10260 ;  /* 0x0001026000027802 */ /* 0x000fe20000000f00 */
[----:B------:R-:W-:Y:S03]  /*10240*/  IMAD.MOV.U32 R0, RZ, RZ, 0x181f ;  /* 0x0000181fff007424 */ /* 0x000fe600078e00ff */
[----:B-1--4-:R-:W-:Y:S05]  /*10250*/  CALL.REL.NOINC `($__internal_1_$__cuda_sm70_shflsync_idx_p) ;  /* 0x0000114000007944 */ /* 0x012fea0003c00000 */
[----:B------:R-:W-:Y:S01]  /*10260*/  MOV R3, 0x1 ;  /* 0x0000000100037802 */ /* 0x000fe20000000f00 */
[----:B-----5:R-:W-:Y:S01]  /*10270*/  IMAD.MOV.U32 R4, RZ, RZ, R0 ;  /* 0x000000ffff047224 */ /* 0x020fe200078e0000 */
[----:B------:R-:W-:Y:S01]  /*10280*/  MOV R0, 0x181f ;  /* 0x0000181f00007802 */ /* 0x000fe20000000f00 */
[----:B------:R-:W-:Y:S01]  /*10290*/  IMAD.MOV.U32 R20, RZ, RZ, R9 ;  /* 0x000000ffff147224 */ /* 0x000fe200078e0009 */
[----:B------:R-:W-:Y:S02]  /*102a0*/  MOV R2, 0x102c0 ;  /* 0x000102c000027802 */ /* 0x000fe40000000f00 */
[----:B-1----:R-:W-:Y:S05]  /*102b0*/  CALL.REL.NOINC `($__internal_1_$__cuda_sm70_shflsync_idx_p) ;  /* 0x000010e000007944 */ /* 0x002fea0003c00000 */
[----:B-1---5:R-:W-:-:S05]  /*102c0*/  BRA `(.L_x_129) ;  /* 0xffff7ba000007947 */ /* 0x022fca000383ffff */
.L_x_53:
[----:B------:R-:W-:Y:S02]  /*102d0*/  MOV R0, 0x2 ;  /* 0x0000000200007802 */ /* 0x000fe40000000f00 */
[----:B------:R-:W-:Y:S02]  /*102e0*/  MOV R2, 0x10300 ;  /* 0x0001030000027802 */ /* 0x000fe40000000f00 */
[----:B------:R-:W-:Y:S05]  /*102f0*/  CALL.REL.NOINC `($__internal_0_$__cuda_sm70_shflsync_bfly_p) ;  /* 0x0000104000007944 */ /* 0x000fea0003c00000 */
[----:B------:R-:W-:-:S05]  /*10300*/  BRA `(.L_x_130) ;  /* 0xffff7eb000007947 */ /* 0x000fca000383ffff */
.L_x_54:
        /* <DEDUP_REMOVED lines=10> */
[----:B------:R-:W-:Y:S02]  /*103b0*/  MOV R2, 0x103d0 ;  /* 0x000103d000027802 */ /* 0x000fe40000000f00 */
[----:B------:R-:W-:Y:S05]  /*103c0*/  CALL.REL.NOINC `($__internal_0_$__cuda_sm70_shflsync_bfly_p) ;  /* 0x00000f7000007944 */ /* 0x000fea0003c00000 */
[----:B------:R-:W-:-:S05]  /*103d0*/  BRA `(.L_x_131) ;  /* 0xffff7e5000007947 */ /* 0x000fca000383ffff */
.L_x_56:
[----:B------:R1:W5:Y:S01]  /*103e0*/  LDL R4, [R1+0x8] ;  /* 0x0000080001047983 */ /* 0x0003620000100800 */
[----:B------:R-:W-:-:S02]  /*103f0*/  MOV R0, 0x2 ;  /* 0x0000000200007802 */ /* 0x000fc40000000f00 */
[----:B------:R-:W-:Y:S02]  /*10400*/  MOV R2, 0x10420 ;  /* 0x0001042000027802 */ /* 0x000fe40000000f00 */
[----:B-1---5:R-:W-:Y:S05]  /*10410*/  CALL.REL.NOINC `($__internal_0_$__cuda_sm70_shflsync_bfly_p) ;  /* 0x00000f2000007944 */ /* 0x022fea0003c00000 */
[----:B------:R-:W2:Y:S02]  /*10420*/  LDL.LU R2, [R1+0x8] ;  /* 0x0000080001027983 */ /* 0x000ea40000300800 */
[----:B--2---:R-:W-:Y:S01]  /*10430*/  FADD.FTZ R4, R2, R0 ;  /* 0x0000000002047221 */ /* 0x004fe20000010000 */
[----:B------:R-:W-:Y:S02]  /*10440*/  MOV R0, 0x1 ;  /* 0x0000000100007802 */ /* 0x000fe40000000f00 */
[----:B------:R-:W-:Y:S02]  /*10450*/  MOV R2, 0x10470 ;  /* 0x0001047000027802 */ /* 0x000fe40000000f00 */
[----:B------:R-:W-:Y:S05]  /*10460*/  CALL.REL.NOINC `($__internal_0_$__cuda_sm70_shflsync_bfly_p) ;  /* 0x00000ed000007944 */ /* 0x000fea0003c00000 */
[----:B------:R-:W-:Y:S02]  /*10470*/  FADD.FTZ R5, R4, R0 ;  /* 0x0000000004057221 */ /* 0x000fe40000010000 */
[----:B------:R1:W5:Y:S01]  /*10480*/  LDL R4, [R1+0xc] ;  /* 0x00000c0001047983 */ /* 0x0003620000100800 */
[----:B------:R-:W-:Y:S02]  /*10490*/  MOV R0, 0x2 ;  /* 0x0000000200007802 */ /* 0x000fe40000000f00 */
[----:B------:R-:W-:-:S02]  /*104a0*/  MOV R2, 0x104c0 ;  /* 0x000104c000027802 */ /* 0x000fc40000000f00 */
[----:B-1---5:R-:W-:Y:S05]  /*104b0*/  CALL.REL.NOINC `($__internal_0_$__cuda_sm70_shflsync_bfly_p) ;  /* 0x00000e8000007944 */ /* 0x022fea0003c00000 */
[----:B------:R-:W2:Y:S02]  /*104c0*/  LDL.LU R2, [R1+0xc] ;  /* 0x00000c0001027983 */ /* 0x000ea40000300800 */
[----:B--2---:R-:W-:Y:S01]  /*104d0*/  FADD.FTZ R4, R2, R0 ;  /* 0x0000000002047221 */ /* 0x004fe20000010000 */
[----:B------:R-:W-:-:S02]  /*104e0*/  MOV R0, 0x1 ;  /* 0x0000000100007802 */ /* 0x000fc40000000f00 */
[----:B------:R-:W-:Y:S02]  /*104f0*/  MOV R2, 0x10510 ;  /* 0x0001051000027802 */ /* 0x000fe40000000f00 */
[----:B------:R-:W-:Y:S05]  /*10500*/  CALL.REL.NOINC `($__internal_0_$__cuda_sm70_shflsync_bfly_p) ;  /* 0x00000e3000007944 */ /* 0x000fea0003c00000 */
[----:B------:R-:W-:Y:S01]  /*10510*/  MOV R3, R0 ;  /* 0x0000000000037202 */ /* 0x000fe20000000f00 */
[----:B------:R-:W-:Y:S05]  /*10520*/  BRA `(.L_x_132) ;  /* 0xffff95f000007947 */ /* 0x000fea000383ffff */
.L_x_63:
[----:B--234-:R-:W-:Y:S01]  /*10530*/  IMAD.MOV.U32 R20, RZ, RZ, R5 ;  /* 0x000000ffff147224 */ /* 0x01cfe200078e0005 */
[----:B------:R-:W-:Y:S01]  /*10540*/  MOV R3, RZ ;  /* 0x000000ff00037202 */ /* 0x000fe20000000f00 */
[----:B------:R-:W-:Y:S01]  /*10550*/  IMAD.MOV.U32 R0, RZ, RZ, 0x181f ;  /* 0x0000181fff007424 */ /* 0x000fe200078e00ff */
[----:B------:R-:W-:Y:S02]  /*10560*/  MOV R2, 0x10580 ;  /* 0x0001058000027802 */ /* 0x000fe40000000f00 */
[----:B-1----:R-:W-:Y:S05]  /*10570*/  CALL.REL.NOINC `($__internal_1_$__cuda_sm70_shflsync_idx_p) ;  /* 0x00000e2000007944 */ /* 0x002fea0003c00000 */
[----:B-----5:R-:W-:Y:S01]  /*10580*/  MOV R4, R0 ;  /* 0x0000000000047202 */ /* 0x020fe20000000f00 */
[----:B-1----:R-:W-:Y:S05]  /*10590*/  BRA `(.L_x_133) ;  /* 0xffffb29000007947 */ /* 0x002fea000383ffff */
.L_x_64:
[----:B------:R-:W-:Y:S01]  /*105a0*/  IMAD.MOV.U32 R20, RZ, RZ, R14 ;  /* 0x000000ffff147224 */ /* 0x000fe200078e000e */
[----:B------:R-:W-:Y:S01]  /*105b0*/  MOV R3, RZ ;  /* 0x000000ff00037202 */ /* 0x000fe20000000f00 */
[----:B------:R-:W-:Y:S01]  /*105c0*/  IMAD.MOV.U32 R0, RZ, RZ, 0x181f ;  /* 0x0000181fff007424 */ /* 0x000fe200078e00ff */
[----:B------:R-:W-:Y:S02]  /*105d0*/  MOV R2, 0x105f0 ;  /* 0x000105f000027802 */ /* 0x000fe40000000f00 */
[----:B-123--:R-:W-:Y:S05]  /*105e0*/  CALL.REL.NOINC `($__internal_1_$__cuda_sm70_shflsync_idx_p) ;  /* 0x00000db000007944 */ /* 0x00efea0003c00000 */
[----:B-1---5:R-:W-:Y:S05]  /*105f0*/  BRA `(.L_x_134) ;  /* 0xffffb25000007947 */ /* 0x022fea000383ffff */
.L_x_67:
[----:B------:R-:W-:Y:S01]  /*10600*/  IMAD.MOV.U32 R20, RZ, RZ, R5 ;  /* 0x000000ffff147224 */ /* 0x000fe200078e0005 */
[----:B--2---:R-:W-:Y:S01]  /*10610*/  MOV R3, 0x1 ;  /* 0x0000000100037802 */ /* 0x004fe20000000f00 */
[----:B------:R-:W-:Y:S01]  /*10620*/  IMAD.MOV.U32 R0, RZ, RZ, 0x181f ;  /* 0x0000181fff007424 */ /* 0x000fe200078e00ff */
[----:B------:R-:W-:-:S02]  /*10630*/  MOV R2, 0x10650 ;  /* 0x0001065000027802 */ /* 0x000fc40000000f00 */
[----:B-1-34-:R-:W-:Y:S05]  /*10640*/  CALL.REL.NOINC `($__internal_1_$__cuda_sm70_shflsync_idx_p) ;  /* 0x00000d5000007944 */ /* 0x01afea0003c00000 */
[----:B-----5:R-:W-:Y:S01]  /*10650*/  IMAD.MOV.U32 R4, RZ, RZ, R0 ;  /* 0x000000ffff047224 */ /* 0x020fe200078e0000 */
[----:B------:R-:W-:Y:S01]  /*10660*/  MOV R3, 0x1 ;  /* 0x0000000100037802 */ /* 0x000fe20000000f00 */
[----:B------:R-:W-:Y:S01]  /*10670*/  IMAD.MOV.U32 R20, RZ, RZ, R14 ;  /* 0x000000ffff147224 */ /* 0x000fe200078e000e */
[----:B------:R-:W-:-:S02]  /*10680*/  MOV R0, 0x181f ;  /* 0x0000181f00007802 */ /* 0x000fc40000000f00 */
[----:B------:R-:W-:Y:S02]  /*10690*/  MOV R2, 0x106b0 ;  /* 0x000106b000027802 */ /* 0x000fe40000000f00 */
[----:B-1----:R-:W-:Y:S05]  /*106a0*/  CALL.REL.NOINC `($__internal_1_$__cuda_sm70_shflsync_idx_p) ;  /* 0x00000cf000007944 */ /* 0x002fea0003c00000 */
[----:B-1---5:R-:W-:Y:S05]  /*106b0*/  BRA `(.L_x_135) ;  /* 0xffffb40000007947 */ /* 0x022fea000383ffff */
.L_x_70:
[----:B------:R-:W-:Y:S01]  /*106c0*/  IMAD.MOV.U32 R20, RZ, RZ, R5 ;  /* 0x000000ffff147224 */ /* 0x000fe200078e0005 */
[----:B-1----:R-:W-:Y:S01]  /*106d0*/  MOV R3, 0x2 ;  /* 0x0000000200037802 */ /* 0x002fe20000000f00 */
[----:B--2---:R-:W-:Y:S01]  /*106e0*/  IMAD.MOV.U32 R0, RZ, RZ, 0x181f ;  /* 0x0000181fff007424 */ /* 0x004fe200078e00ff */
[----:B------:R-:W-:Y:S02]  /*106f0*/  MOV R2, 0x10710 ;  /* 0x0001071000027802 */ /* 0x000fe40000000f00 */
[----:B---34-:R-:W-:Y:S05]  /*10700*/  CALL.REL.NOINC `($__internal_1_$__cuda_sm70_shflsync_idx_p) ;  /* 0x00000c9000007944 */ /* 0x018fea0003c00000 */
[----:B-----5:R-:W-:Y:S01]  /*10710*/  MOV R4, R0 ;  /* 0x0000000000047202 */ /* 0x020fe20000000f00 */
[----:B-1----:R-:W-:Y:S05]  /*10720*/  BRA `(.L_x_136) ;  /* 0xffffb5a000007947 */ /* 0x002fea000383ffff */
.L_x_71:
[----:B------:R-:W-:Y:S01]  /*10730*/  IMAD.MOV.U32 R20, RZ, RZ, R14 ;  /* 0x000000ffff147224 */ /* 0x000fe200078e000e */
[----:B-1----:R-:W-:Y:S01]  /*10740*/  MOV R3, 0x2 ;  /* 0x0000000200037802 */ /* 0x002fe20000000f00 */
[----:B--2---:R-:W-:Y:S01]  /*10750*/  IMAD.MOV.U32 R0, RZ, RZ, 0x181f ;  /* 0x0000181fff007424 */ /* 0x004fe200078e00ff */
[----:B------:R-:W-:Y:S02]  /*10760*/  MOV R2, 0x10780 ;  /* 0x0001078000027802 */ /* 0x000fe40000000f00 */
[----:B---34-:R-:W-:Y:S05]  /*10770*/  CALL.REL.NOINC `($__internal_1_$__cuda_sm70_shflsync_idx_p) ;  /* 0x00000c2000007944 */ /* 0x018fea0003c00000 */
[----:B-1---5:R-:W-:Y:S05]  /*10780*/  BRA `(.L_x_137) ;  /* 0xffffb56000007947 */ /* 0x022fea000383ffff */
.L_x_74:
[----:B------:R-:W-:Y:S01]  /*10790*/  IMAD.MOV.U32 R20, RZ, RZ, R5 ;  /* 0x000000ffff147224 */ /* 0x000fe200078e0005 */
[----:B-1----:R-:W-:Y:S01]  /*107a0*/  MOV R3, 0x3 ;  /* 0x0000000300037802 */ /* 0x002fe20000000f00 */
[----:B----4-:R-:W-:Y:S01]  /*107b0*/  IMAD.MOV.U32 R0, RZ, RZ, 0x181f ;  /* 0x0000181fff007424 */ /* 0x010fe200078e00ff */
[----:B------:R-:W-:-:S02]  /*107c0*/  MOV R2, 0x107e0 ;  /* 0x000107e000027802 */ /* 0x000fc40000000f00 */
[----:B--23--:R-:W-:Y:S05]  /*107d0*/  CALL.REL.NOINC `($__internal_1_$__cuda_sm70_shflsync_idx_p) ;  /* 0x00000bc000007944 */ /* 0x00cfea0003c00000 */
[----:B-----5:R-:W-:Y:S01]  /*107e0*/  IMAD.MOV.U32 R4, RZ, RZ, R0 ;  /* 0x000000ffff047224 */ /* 0x020fe200078e0000 */
[----:B------:R-:W-:Y:S01]  /*107f0*/  MOV R3, 0x3 ;  /* 0x0000000300037802 */ /* 0x000fe20000000f00 */
[----:B------:R-:W-:Y:S01]  /*10800*/  IMAD.MOV.U32 R20, RZ, RZ, R14 ;  /* 0x000000ffff147224 */ /* 0x000fe200078e000e */
[----:B------:R-:W-:-:S02]  /*10810*/  MOV R0, 0x181f ;  /* 0x0000181f00007802 */ /* 0x000fc40000000f00 */
[----:B------:R-:W-:Y:S02]  /*10820*/  MOV R2, 0x10840 ;  /* 0x0001084000027802 */ /* 0x000fe40000000f00 */
[----:B-1----:R-:W-:Y:S05]  /*10830*/  CALL.REL.NOINC `($__internal_1_$__cuda_sm70_shflsync_idx_p) ;  /* 0x00000b6000007944 */ /* 0x002fea0003c00000 */
[----:B-1---5:R-:W-:Y:S05]  /*10840*/  BRA `(.L_x_138) ;  /* 0xffffb6c000007947 */ /* 0x022fea000383ffff */
.L_x_76:
[----:B------:R-:W-:Y:S01]  /*10850*/  IMAD.MOV.U32 R20, RZ, RZ, R5 ;  /* 0x000000ffff147224 */ /* 0x000fe200078e0005 */
[----:B------:R-:W-:Y:S01]  /*10860*/  MOV R3, RZ ;  /* 0x000000ff00037202 */ /* 0x000fe20000000f00 */
[----:B------:R-:W-:Y:S01]  /*10870*/  IMAD.MOV.U32 R0, RZ, RZ, 0x1c1f ;  /* 0x00001c1fff007424 */ /* 0x000fe200078e00ff */
[----:B------:R-:W-:Y:S02]  /*10880*/  MOV R2, 0x108a0 ;  /* 0x000108a000027802 */ /* 0x000fe40000000f00 */
[----:B------:R-:W-:Y:S05]  /*10890*/  CALL.REL.NOINC `($__internal_1_$__cuda_sm70_shflsync_idx_p) ;  /* 0x00000b0000007944 */ /* 0x000fea0003c00000 */
[----:B-----5:R-:W-:Y:S01]  /*108a0*/  MOV R4, R0 ;  /* 0x0000000000047202 */ /* 0x020fe20000000f00 */
[----:B-1----:R-:W-:Y:S05]  /*108b0*/  BRA `(.L_x_139) ;  /* 0xffffba5000007947 */ /* 0x002fea000383ffff */
.L_x_77:
[----:B------:R-:W-:Y:S01]  /*108c0*/  IMAD.MOV.U32 R20, RZ, RZ, R12 ;  /* 0x000000ffff147224 */ /* 0x000fe200078e000c */
[----:B------:R-:W-:Y:S01]  /*108d0*/  MOV R3, RZ ;  /* 0x000000ff00037202 */ /* 0x000fe20000000f00 */
[----:B------:R-:W-:Y:S01]  /*108e0*/  IMAD.MOV.U32 R0, RZ, RZ, 0x1c1f ;  /* 0x00001c1fff007424 */ /* 0x000fe200078e00ff */
[----:B------:R-:W-:Y:S02]  /*108f0*/  MOV R2, 0x10910 ;  /* 0x0001091000027802 */ /* 0x000fe40000000f00 */
[----:B-12---:R-:W-:Y:S05]  /*10900*/  CALL.REL.NOINC `($__internal_1_$__cuda_sm70_shflsync_idx_p) ;  /* 0x00000a9000007944 */ /* 0x006fea0003c00000 */
[----:B-1---5:R-:W-:Y:S05]  /*10910*/  BRA `(.L_x_140) ;  /* 0xffffba1000007947 */ /* 0x022fea000383ffff */
.L_x_80:
[----:B------:R-:W-:Y:S01]  /*10920*/  IMAD.MOV.U32 R20, RZ, RZ, R5 ;  /* 0x000000ffff147224 */ /* 0x000fe200078e0005 */
[----:B--2---:R-:W-:Y:S01]  /*10930*/  MOV R3, 0x1 ;  /* 0x0000000100037802 */ /* 0x004fe20000000f00 */
[----:B----4-:R-:W-:Y:S01]  /*10940*/  IMAD.MOV.U32 R0, RZ, RZ, 0x1c1f ;  /* 0x00001c1fff007424 */ /* 0x010fe200078e00ff */
[----:B------:R-:W-:-:S02]  /*10950*/  MOV R2, 0x10970 ;  /* 0x0001097000027802 */ /* 0x000fc40000000f00 */
        /* <DEDUP_REMOVED lines=8> */
.L_x_84:
[----:B------:R-:W-:Y:S01]  /*109e0*/  IMAD.MOV.U32 R20, RZ, RZ, R5 ;  /* 0x000000ffff147224 */ /* 0x000fe200078e0005 */
[----:B------:R-:W-:Y:S01]  /*109f0*/  MOV R3, RZ ;  /* 0x000000ff00037202 */ /* 0x000fe20000000f00 */
[----:B------:R-:W-:Y:S01]  /*10a00*/  IMAD.MOV.U32 R0, RZ, RZ, 0x181f ;  /* 0x0000181fff007424 */ /* 0x000fe200078e00ff */
[----:B------:R-:W-:Y:S02]  /*10a10*/  MOV R2, 0x10a30 ;  /* 0x00010a3000027802 */ /* 0x000fe40000000f00 */
[----:B------:R-:W-:Y:S05]  /*10a20*/  CALL.REL.NOINC `($__internal_1_$__cuda_sm70_shflsync_idx_p) ;  /* 0x0000097000007944 */ /* 0x000fea0003c00000 */
[----:B-----5:R-:W-:Y:S01]  /*10a30*/  MOV R4, R0 ;  /* 0x0000000000047202 */ /* 0x020fe20000000f00 */
[----:B-1----:R-:W-:Y:S05]  /*10a40*/  BRA `(.L_x_142) ;  /* 0xffffd97000007947 */ /* 0x002fea000383ffff */
.L_x_85:
[----:B------:R-:W-:Y:S01]  /*10a50*/  IMAD.MOV.U32 R20, RZ, RZ, R14 ;  /* 0x000000ffff147224 */ /* 0x000fe200078e000e */
[----:B------:R-:W-:Y:S01]  /*10a60*/  MOV R3, RZ ;  /* 0x000000ff00037202 */ /* 0x000fe20000000f00 */
[----:B------:R-:W-:Y:S01]  /*10a70*/  IMAD.MOV.U32 R0, RZ, RZ, 0x181f ;  /* 0x0000181fff007424 */ /* 0x000fe200078e00ff */
[----:B------:R-:W-:Y:S02]  /*10a80*/  MOV R2, 0x10aa0 ;  /* 0x00010aa000027802 */ /* 0x000fe40000000f00 */
[----:B-12---:R-:W-:Y:S05]  /*10a90*/  CALL.REL.NOINC `($__internal_1_$__cuda_sm70_shflsync_idx_p) ;  /* 0x0000090000007944 */ /* 0x006fea0003c00000 */
[----:B-1---5:R-:W-:Y:S05]  /*10aa0*/  BRA `(.L_x_143) ;  /* 0xffffd93000007947 */ /* 0x022fea000383ffff */
.L_x_88:
        /* <DEDUP_REMOVED lines=12> */
.L_x_91:
[----:B------:R-:W-:Y:S01]  /*10b70*/  IMAD.MOV.U32 R20, RZ, RZ, R5 ;  /* 0x000000ffff147224 */ /* 0x000fe200078e0005 */
[----:B-1----:R-:W-:Y:S01]  /*10b80*/  MOV R3, 0x2 ;  /* 0x0000000200037802 */ /* 0x002fe20000000f00 */
[----:B----4-:R-:W-:Y:S01]  /*10b90*/  IMAD.MOV.U32 R0, RZ, RZ, 0x181f ;  /* 0x0000181fff007424 */ /* 0x010fe200078e00ff */
[----:B------:R-:W-:Y:S02]  /*10ba0*/  MOV R2, 0x10bc0 ;  /* 0x00010bc000027802 */ /* 0x000fe40000000f00 */
[----:B--23--:R-:W-:Y:S05]  /*10bb0*/  CALL.REL.NOINC `($__internal_1_$__cuda_sm70_shflsync_idx_p) ;  /* 0x000007e000007944 */ /* 0x00cfea0003c00000 */
[----:B-----5:R-:W-:Y:S01]  /*10bc0*/  MOV R4, R0 ;  /* 0x0000000000047202 */ /* 0x020fe20000000f00 */
[----:B-1----:R-:W-:Y:S05]  /*10bd0*/  BRA `(.L_x_145) ;  /* 0xffffdc9000007947 */ /* 0x002fea000383ffff */
.L_x_92:
[----:B------:R-:W-:Y:S01]  /*10be0*/  IMAD.MOV.U32 R20, RZ, RZ, R14 ;  /* 0x000000ffff147224 */ /* 0x000fe200078e000e */
[----:B------:R-:W-:Y:S01]  /*10bf0*/  MOV R3, 0x2 ;  /* 0x0000000200037802 */ /* 0x000fe20000000f00 */
[----:B----4-:R-:W-:Y:S01]  /*10c00*/  IMAD.MOV.U32 R0, RZ, RZ, 0x181f ;  /* 0x0000181fff007424 */ /* 0x010fe200078e00ff */
[----:B------:R-:W-:Y:S02]  /*10c10*/  MOV R2, 0x10c30 ;  /* 0x00010c3000027802 */ /* 0x000fe40000000f00 */
[----:B-123--:R-:W-:Y:S05]  /*10c20*/  CALL.REL.NOINC `($__internal_1_$__cuda_sm70_shflsync_idx_p) ;  /* 0x0000077000007944 */ /* 0x00efea0003c00000 */
[----:B-1---5:R-:W-:Y:S05]  /*10c30*/  BRA `(.L_x_146) ;  /* 0xffffdc5000007947 */ /* 0x022fea000383ffff */
.L_x_95:
[----:B------:R-:W-:Y:S01]  /*10c40*/  IMAD.MOV.U32 R20, RZ, RZ, R5 ;  /* 0x000000ffff147224 */ /* 0x000fe200078e0005 */
[----:B-1----:R-:W-:Y:S01]  /*10c50*/  MOV R3, 0x3 ;  /* 0x0000000300037802 */ /* 0x002fe20000000f00 */
[----:B------:R-:W-:Y:S01]  /*10c60*/  IMAD.MOV.U32 R0, RZ, RZ, 0x181f ;  /* 0x0000181fff007424 */ /* 0x000fe200078e00ff */
[----:B------:R-:W-:-:S02]  /*10c70*/  MOV R2, 0x10c90 ;  /* 0x00010c9000027802 */ /* 0x000fc40000000f00 */
[----:B--234-:R-:W-:Y:S05]  /*10c80*/  CALL.REL.NOINC `($__internal_1_$__cuda_sm70_shflsync_idx_p) ;  /* 0x0000071000007944 */ /* 0x01cfea0003c00000 */
[----:B-----5:R-:W-:Y:S01]  /*10c90*/  IMAD.MOV.U32 R4, RZ, RZ, R0 ;  /* 0x000000ffff047224 */ /* 0x020fe200078e0000 */
[----:B------:R-:W-:Y:S01]  /*10ca0*/  MOV R3, 0x3 ;  /* 0x0000000300037802 */ /* 0x000fe20000000f00 */
[----:B------:R-:W-:Y:S01]  /*10cb0*/  IMAD.MOV.U32 R20, RZ, RZ, R14 ;  /* 0x000000ffff147224 */ /* 0x000fe200078e000e */
[----:B------:R-:W-:-:S02]  /*10cc0*/  MOV R0, 0x181f ;  /* 0x0000181f00007802 */ /* 0x000fc40000000f00 */
[----:B------:R-:W-:Y:S02]  /*10cd0*/  MOV R2, 0x10cf0 ;  /* 0x00010cf000027802 */ /* 0x000fe40000000f00 */
[----:B-1----:R-:W-:Y:S05]  /*10ce0*/  CALL.REL.NOINC `($__internal_1_$__cuda_sm70_shflsync_idx_p) ;  /* 0x000006b000007944 */ /* 0x002fea0003c00000 */
[----:B-1---5:R-:W-:Y:S05]  /*10cf0*/  BRA `(.L_x_147) ;  /* 0xffffddb000007947 */ /* 0x022fea000383ffff */
.L_x_97:
[----:B------:R-:W-:Y:S01]  /*10d00*/  IMAD.MOV.U32 R20, RZ, RZ, R22 ;  /* 0x000000ffff147224 */ /* 0x000fe200078e0016 */
[----:B------:R-:W-:Y:S01]  /*10d10*/  MOV R3, RZ ;  /* 0x000000ff00037202 */ /* 0x000fe20000000f00 */
[----:B------:R-:W-:Y:S01]  /*10d20*/  IMAD.MOV.U32 R0, RZ, RZ, 0x1f ;  /* 0x0000001fff007424 */ /* 0x000fe200078e00ff */
[----:B------:R-:W-:Y:S02]  /*10d30*/  MOV R2, 0x10d50 ;  /* 0x00010d5000027802 */ /* 0x000fe40000000f00 */
[----:B------:R-:W-:Y:S05]  /*10d40*/  CALL.REL.NOINC `($__internal_1_$__cuda_sm70_shflsync_idx_p) ;  /* 0x0000065000007944 */ /* 0x000fea0003c00000 */
[----:B------:R-:W-:Y:S01]  /*10d50*/  MOV R9, R0 ;  /* 0x0000000000097202 */ /* 0x000fe20000000f00 */
[----:B-1---5:R-:W-:Y:S05]  /*10d60*/  BRA `(.L_x_148) ;  /* 0xffffe01000007947 */ /* 0x022fea000383ffff */
.L_x_98:
[----:B------:R-:W-:Y:S01]  /*10d70*/  IMAD.MOV.U32 R20, RZ, RZ, R22 ;  /* 0x000000ffff147224 */ /* 0x000fe200078e0016 */
[----:B------:R-:W-:Y:S01]  /*10d80*/  MOV R3, 0x1 ;  /* 0x0000000100037802 */ /* 0x000fe20000000f00 */
[----:B------:R-:W-:Y:S01]  /*10d90*/  IMAD.MOV.U32 R0, RZ, RZ, 0x1f ;  /* 0x0000001fff007424 */ /* 0x000fe200078e00ff */
[----:B------:R-:W-:Y:S02]  /*10da0*/  MOV R2, 0x10dc0 ;  /* 0x00010dc000027802 */ /* 0x000fe40000000f00 */
[----:B-12---:R-:W-:Y:S05]  /*10db0*/  CALL.REL.NOINC `($__internal_1_$__cuda_sm70_shflsync_idx_p) ;  /* 0x000005e000007944 */ /* 0x006fea0003c00000 */
[----:B------:R-:W-:Y:S01]  /*10dc0*/  MOV R8, R0 ;  /* 0x0000000000087202 */ /* 0x000fe20000000f00 */
[----:B-1---5:R-:W-:Y:S05]  /*10dd0*/  BRA `(.L_x_149) ;  /* 0xffffdfc000007947 */ /* 0x022fea000383ffff */
.L_x_99:
[----:B------:R-:W-:Y:S02]  /*10de0*/  MOV R3, 0x1 ;  /* 0x0000000100037802 */ /* 0x000fe40000000f00 */
[----:B------:R-:W-:-:S02]  /*10df0*/  MOV R2, 0x10e10 ;  /* 0x00010e1000027802 */ /* 0x000fc40000000f00 */
[----:B-1234-:R-:W-:Y:S05]  /*10e00*/  CALL.REL.NOINC `($__internal_2_$__cuda_sm70_shflsync_up_p) ;  /* 0x0000060000007944 */ /* 0x01efea0003c00000 */
[----:B------:R-:W-:Y:S05]  /*10e10*/  BRA `(.L_x_150) ;  /* 0xffffe0b000007947 */ /* 0x000fea000383ffff */
.L_x_100:
[----:B------:R-:W-:Y:S02]  /*10e20*/  MOV R3, 0x2 ;  /* 0x0000000200037802 */ /* 0x000fe40000000f00 */
[----:B------:R-:W-:-:S02]  /*10e30*/  MOV R2, 0x10e50 ;  /* 0x00010e5000027802 */ /* 0x000fc40000000f00 */
[----:B--2-4-:R-:W-:Y:S05]  /*10e40*/  CALL.REL.NOINC `($__internal_2_$__cuda_sm70_shflsync_up_p) ;  /* 0x000005c000007944 */ /* 0x014fea0003c00000 */
        /* <DEDUP_REMOVED lines=23> */
.L_x_104:
[----:B------:R-:W-:Y:S02]  /*10fc0*/  MOV R3, 0x1 ;  /* 0x0000000100037802 */ /* 0x000fe40000000f00 */
[----:B------:R-:W-:Y:S02]  /*10fd0*/  MOV R2, 0x10ff0 ;  /* 0x00010ff000027802 */ /* 0x000fe40000000f00 */
[----:B------:R-:W-:Y:S05]  /*10fe0*/  CALL.REL.NOINC `($__internal_2_$__cuda_sm70_shflsync_up_p) ;  /* 0x0000042000007944 */ /* 0x000fea0003c00000 */
[----:B------:R-:W-:Y:S01]  /*10ff0*/  MOV R2, R4 ;  /* 0x0000000400027202 */ /* 0x000fe20000000f00 */
[----:B------:R-:W-:Y:S05]  /*11000*/  BRA `(.L_x_152) ;  /* 0xffffe12000007947 */ /* 0x000fea000383ffff */
.L_x_105:
        /* <DEDUP_REMOVED lines=26> */
.L_x_107:
[----:B------:R-:W-:Y:S02]  /*111b0*/  SEL R0, RZ, 0x1, P0 ;  /* 0x00000001ff007807 */ /* 0x000fe40000000000 */
[----:B------:R-:W-:Y:S02]  /*111c0*/  MOV R2, 0x111e0 ;  /* 0x000111e000027802 */ /* 0x000fe40000000f00 */
[----:B-1----:R-:W-:Y:S05]  /*111d0*/  CALL.REL.NOINC `($__internal_3_$__cuda_sm70_votesync_ballot) ;  /* 0x0000029000007944 */ /* 0x002fea0003c00000 */
[----:B------:R-:W-:Y:S01]  /*111e0*/  MOV R5, R0 ;  /* 0x0000000000057202 */ /* 0x000fe20000000f00 */
[----:B------:R-:W-:Y:S05]  /*111f0*/  BRA `(.L_x_154) ;  /* 0xffffe0c000007947 */ /* 0x000fea000383ffff */
.L_x_108:
[----:B------:R-:W-:Y:S01]  /*11200*/  IMAD.MOV.U32 R20, RZ, RZ, R6 ;  /* 0x000000ffff147224 */ /* 0x000fe200078e0006 */
[----:B---3--:R-:W-:Y:S01]  /*11210*/  MOV R3, R11 ;  /* 0x0000000b00037202 */ /* 0x008fe20000000f00 */
[----:B------:R-:W-:Y:S01]  /*11220*/  IMAD.MOV.U32 R0, RZ, RZ, 0x1f ;  /* 0x0000001fff007424 */ /* 0x000fe200078e00ff */
[----:B------:R-:W-:Y:S02]  /*11230*/  MOV R2, 0x11250 ;  /* 0x0001125000027802 */ /* 0x000fe40000000f00 */
[----:B-12---:R-:W-:Y:S05]  /*11240*/  CALL.REL.NOINC `($__internal_1_$__cuda_sm70_shflsync_idx_p) ;  /* 0x0000015000007944 */ /* 0x006fea0003c00000 */
[----:B------:R-:W-:Y:S01]  /*11250*/  IMAD.MOV.U32 R6, RZ, RZ, R0 ;  /* 0x000000ffff067224 */ /* 0x000fe200078e0000 */
[----:B------:R-:W-:Y:S01]  /*11260*/  MOV R3, R11 ;  /* 0x0000000b00037202 */ /* 0x000fe20000000f00 */
[----:B------:R-:W-:Y:S01]  /*11270*/  IMAD.MOV.U32 R20, RZ, RZ, R7 ;  /* 0x000000ffff147224 */ /* 0x000fe200078e0007 */
[----:B------:R-:W-:Y:S02]  /*11280*/  MOV R0, 0x1f ;  /* 0x0000001f00007802 */ /* 0x000fe40000000f00 */
[----:B------:R-:W-:-:S02]  /*11290*/  MOV R2, 0x112b0 ;  /* 0x000112b000027802 */ /* 0x000fc40000000f00 */
[----:B-1---5:R-:W-:Y:S05]  /*112a0*/  CALL.REL.NOINC `($__internal_1_$__cuda_sm70_shflsync_idx_p) ;  /* 0x000000f000007944 */ /* 0x022fea0003c00000 */
[----:B------:R-:W-:Y:S01]  /*112b0*/  MOV R7, R0 ;  /* 0x0000000000077202 */ /* 0x000fe20000000f00 */
[----:B-1---5:R-:W-:Y:S05]  /*112c0*/  BRA `(.L_x_155) ;  /* 0xffffe03000007947 */ /* 0x022fea000383ffff */
.L_x_111:
[----:B------:R-:W-:Y:S01]  /*112d0*/  MOV R3, R0 ;  /* 0x0000000000037202 */ /* 0x000fe20000000f00 */
[----:B------:R-:W-:Y:S01]  /*112e0*/  IMAD.MOV.U32 R20, RZ, RZ, R4 ;  /* 0x000000ffff147224 */ /* 0x000fe200078e0004 */
[----:B------:R-:W-:Y:S01]  /*112f0*/  MOV R2, 0x11320 ;  /* 0x0001132000027802 */ /* 0x000fe20000000f00 */
[----:B------:R-:W-:-:S02]  /*11300*/  IMAD.MOV.U32 R0, RZ, RZ, 0x1f ;  /* 0x0000001fff007424 */ /* 0x000fc400078e00ff */
[----:B-1234-:R-:W-:Y:S05]  /*11310*/  CALL.REL.NOINC `($__internal_1_$__cuda_sm70_shflsync_idx_p) ;  /* 0x0000008000007944 */ /* 0x01efea0003c00000 */
[----:B------:R-:W-:Y:S01]  /*11320*/  MOV R10, R0 ;  /* 0x00000000000a7202 */ /* 0x000fe20000000f00 */
[----:B-1---5:R-:W-:Y:S05]  /*11330*/  BRA `(.L_x_110) ;  /* 0xffffe02000007947 */ /* 0x022fea000383ffff */
        .weak           $__internal_0_$__cuda_sm70_shflsync_bfly_p
        .type           $__internal_0_$__cuda_sm70_shflsync_bfly_p,@function
        .size           $__internal_0_$__cuda_sm70_shflsync_bfly_p,($__internal_1_$__cuda_sm70_shflsync_idx_p - $__internal_0_$__cuda_sm70_shflsync_bfly_p)
$__internal_0_$__cuda_sm70_shflsync_bfly_p:
[----:B------:R-:W-:Y:S02]  /*11340*/  MOV R21, 0xffffffff ;  /* 0xffffffff00157802 */ /* 0x000fe40000000f00 */
[----:B------:R-:W-:-:S02]  /*11350*/  MOV R3, 0x1f ;  /* 0x0000001f00037802 */ /* 0x000fc40000000f00 */
[----:B------:R-:W-:Y:S04]  /*11360*/  WARPSYNC R21 ;  /* 0x0000001500007348 */ /* 0x000fe80003800000 */
[----:B------:R1:W2:Y:S02]  /*11370*/  SHFL.BFLY PT, R0, R4, R0, R3 ;  /* 0x0c00000004007389 */ /* 0x0002a400000e0003 */
[----:B-1----:R-:W-:-:S04]  /*11380*/  MOV R3, 0x0 ;  /* 0x0000000000037802 */ /* 0x002fc80000000f00 */
[----:B--2---:R-:W-:Y:S05]  /*11390*/  RET.REL.NODEC R2 `(_ZN7cutlass13device_kernelIN5flash19enable_sm80_to_sm89INS1_16FlashAttnFwdSm80INS1_25CollectiveMainloopFwdSm80ILi8ELi1ELb1EN4cute5tupleIJNS5_1CILi128EEENS7_ILi48EEENS7_ILi256EEEEEELi256ENS_6half_tEfNS_4arch4Sm80ELb0ELb0ELb1ELb1ELb1ELb0ELb1ELb1EEENS1_21CollectiveEpilogueFwdINS6_IJS8_SA_S9_EEENS6_IJNS7_ILi1EEESI_SI_EEESC_SE_Li256ELb1ELb1ELb1ELb0EEENS1_36VarlenDynamicPersistentTileSchedulerILi128ELi48ELi256ELi256ELb1ELb1ELb0ELb0ELb1ELb1EEEEEEEEEvNT_6ParamsE) ;  /* 0xfffeec6002007950 */ /* 0x004fea0003c3ffff */
        .weak           $__internal_1_$__cuda_sm70_shflsync_idx_p
        .type           $__internal_1_$__cuda_sm70_shflsync_idx_p,@function
        .size           $__internal_1_$__cuda_sm70_shflsync_idx_p,($__internal_2_$__cuda_sm70_shflsync_up_p - $__internal_1_$__cuda_sm70_shflsync_idx_p)
$__internal_1_$__cuda_sm70_shflsync_idx_p:
[----:B------:R1:W-:Y:S02]  /*113a0*/  STL [R1+0x18c], R4 ;  /* 0x00018c0401007387 */ /* 0x0003e40000100800 */
[----:B-1----:R-:W-:-:S04]  /*113b0*/  MOV R4, 0xffffffff ;  /* 0xffffffff00047802 */ /* 0x002fc80000000f00 */
[----:B------:R-:W-:Y:S04]  /*113c0*/  WARPSYNC R4 ;  /* 0x0000000400007348 */ /* 0x000fe80003800000 */
[----:B------:R1:W2:Y:S04]  /*113d0*/  SHFL.IDX PT, R0, R20, R3, R0 ;  /* 0x0000000314007389 */ /* 0x0002a800000e0000 */
[----:B-1----:R1:W5:Y:S01]  /*113e0*/  LDL.LU R4, [R1+0x18c] ;  /* 0x00018c0001047983 */ /* 0x0023620000300800 */
[----:B------:R-:W-:-:S04]  /*113f0*/  MOV R3, 0x0 ;  /* 0x0000000000037802 */ /* 0x000fc80000000f00 */
[----:B--2---:R-:W-:Y:S05]  /*11400*/  RET.REL.NODEC R2 `(_ZN7cutlass13device_kernelIN5flash19enable_sm80_to_sm89INS1_16FlashAttnFwdSm80INS1_25CollectiveMainloopFwdSm80ILi8ELi1ELb1EN4cute5tupleIJNS5_1CILi128EEENS7_ILi48EEENS7_ILi256EEEEEELi256ENS_6half_tEfNS_4arch4Sm80ELb0ELb0ELb1ELb1ELb1ELb0ELb1ELb1EEENS1_21CollectiveEpilogueFwdINS6_IJS8_SA_S9_EEENS6_IJNS7_ILi1EEESI_SI_EEESC_SE_Li256ELb1ELb1ELb1ELb0EEENS1_36VarlenDynamicPersistentTileSchedulerILi128ELi48ELi256ELi256ELb1ELb1ELb0ELb0ELb1ELb1EEEEEEEEEvNT_6ParamsE) ;  /* 0xfffeebf002007950 */ /* 0x004fea0003c3ffff */
        .weak           $__internal_2_$__cuda_sm70_shflsync_up_p
        .type           $__internal_2_$__cuda_sm70_shflsync_up_p,@function
        .size           $__internal_2_$__cuda_sm70_shflsync_up_p,($__internal_3_$__cuda_sm70_votesync_ballot - $__internal_2_$__cuda_sm70_shflsync_up_p)
$__internal_2_$__cuda_sm70_shflsync_up_p:
[----:B------:R-:W-:Y:S02]  /*11410*/  MOV R4, RZ ;  /* 0x000000ff00047202 */ /* 0x000fe40000000f00 */
[----:B------:R-:W-:-:S04]  /*11420*/  MOV R11, 0xffffffff ;  /* 0xffffffff000b7802 */ /* 0x000fc80000000f00 */
[----:B------:R-:W-:Y:S04]  /*11430*/  WARPSYNC R11 ;  /* 0x0000000b00007348 */ /* 0x000fe80003800000 */
[----:B------:R1:W2:Y:S02]  /*11440*/  SHFL.UP PT, R4, R0, R3, R4 ;  /* 0x0400000300047389 */ /* 0x0002a400000e0004 */
[----:B-1----:R-:W-:-:S04]  /*11450*/  MOV R3, 0x0 ;  /* 0x0000000000037802 */ /* 0x002fc80000000f00 */
[----:B--2---:R-:W-:Y:S05]  /*11460*/  RET.REL.NODEC R2 `(_ZN7cutlass13device_kernelIN5flash19enable_sm80_to_sm89INS1_16FlashAttnFwdSm80INS1_25CollectiveMainloopFwdSm80ILi8ELi1ELb1EN4cute5tupleIJNS5_1CILi128EEENS7_ILi48EEENS7_ILi256EEEEEELi256ENS_6half_tEfNS_4arch4Sm80ELb0ELb0ELb1ELb1ELb1ELb0ELb1ELb1EEENS1_21CollectiveEpilogueFwdINS6_IJS8_SA_S9_EEENS6_IJNS7_ILi1EEESI_SI_EEESC_SE_Li256ELb1ELb1ELb1ELb0EEENS1_36VarlenDynamicPersistentTileSchedulerILi128ELi48ELi256ELi256ELb1ELb1ELb0ELb0ELb1ELb1EEEEEEEEEvNT_6ParamsE) ;  /* 0xfffeeb9002007950 */ /* 0x004fea0003c3ffff */
        .weak           $__internal_3_$__cuda_sm70_votesync_ballot
        .type           $__internal_3_$__cuda_sm70_votesync_ballot,@function
        .size           $__internal_3_$__cuda_sm70_votesync_ballot,(.L_x_3229 - $__internal_3_$__cuda_sm70_votesync_ballot)
$__internal_3_$__cuda_sm70_votesync_ballot:
[----:B------:R-:W-:Y:S01]  /*11470*/  ISETP.NE.U32.AND P0, PT, R0, 0x1, PT ;  /* 0x000000010000780c */ /* 0x000fe20003f05070 */
[----:B------:R-:W-:-:S04]  /*11480*/  IMAD.MOV.U32 R3, RZ, RZ, -0x1 ;  /* 0xffffffffff037424 */ /* 0x000fc800078e00ff */
[----:B------:R-:W-:Y:S08]  /*11490*/  WARPSYNC R3 ;  /* 0x0000000300007348 */ /* 0x000ff00003800000 */
[----:B------:R-:W-:-:S04]  /*114a0*/  VOTE.ANY R0, PT, !P0 ;  /* 0x0000000000007806 */ /* 0x000fc800040e0100 */
[----:B------:R-:W-:Y:S01]  /*114b0*/  LOP3.LUT R0, R0, R3, RZ, 0xc0, !PT ;  /* 0x0000000300007212 */ /* 0x000fe200078ec0ff */
[----:B------:R-:W-:-:S04]  /*114c0*/  IMAD.MOV.U32 R3, RZ, RZ, 0x0 ;  /* 0x00000000ff037424 */ /* 0x000fc800078e00ff */
[----:B------:R-:W-:Y:S05]  /*114d0*/  RET.REL.NODEC R2 `(_ZN7cutlass13device_kernelIN5flash19enable_sm80_to_sm89INS1_16FlashAttnFwdSm80INS1_25CollectiveMainloopFwdSm80ILi8ELi1ELb1EN4cute5tupleIJNS5_1CILi128EEENS7_ILi48EEENS7_ILi256EEEEEELi256ENS_6half_tEfNS_4arch4Sm80ELb0ELb0ELb1ELb1ELb1ELb0ELb1ELb1EEENS1_21CollectiveEpilogueFwdINS6_IJS8_SA_S9_EEENS6_IJNS7_ILi1EEESI_SI_EEESC_SE_Li256ELb1ELb1ELb1ELb0EEENS1_36VarlenDynamicPersistentTileSchedulerILi128ELi48ELi256ELi256ELb1ELb1ELb0ELb0ELb1ELb1EEEEEEEEEvNT_6ParamsE) ;  /* 0xfffeeb2002007950 */ /* 0x000fea0003c3ffff */
.L_x_156:
        /* <DEDUP_REMOVED lines=10> */
.L_x_3229:


//--------------------- .text._ZN7cutlass13device_kernelIN5flash19enable_sm80_to_sm89INS1_16FlashAttnFwdSm80INS1_25CollectiveMainloopFwdSm80ILi8ELi1ELb0EN4cute5tupleIJNS5_1CILi128EEENS7_ILi32EEENS7_ILi256EEEEEELi256ENS_6half_tEfNS_4arch4Sm80ELb0ELb0ELb1ELb1ELb1ELb1ELb1ELb1EEENS1_21CollectiveEpilogueFwdINS6_IJS8_SA_S9_EEENS6_IJNS7_ILi1EEESI_SI_EEESC_SE_Li256ELb1ELb1ELb1ELb0EEENS1_36VarlenDynamicPersistentTileSchedulerILi128ELi32ELi256ELi256ELb1ELb1ELb0ELb0ELb1ELb1EEEEEEEEEvNT_6ParamsE --------------------------
	.section	.text._ZN7cutlass13device_kernelIN5flash19enable_sm80_to_sm89INS1_16FlashAttnFwdSm80INS1_25CollectiveMainloopFwdSm80ILi8ELi1ELb0EN4cute5tupleIJNS5_1CILi128EEENS7_ILi32EEENS7_ILi256EEEEEELi256ENS_6half_tEfNS_4arch4Sm80ELb0ELb0ELb1ELb1ELb1ELb1ELb1ELb1EEENS1_21CollectiveEpilogueFwdINS6_IJS8_SA_S9_EEENS6_IJNS7_ILi1EEESI_SI_EEESC_SE_Li256ELb1ELb1ELb1ELb0EEENS1_36VarlenDynamicPersistentTileSchedulerILi128ELi32ELi256ELi256ELb1ELb1ELb0ELb0ELb1ELb1EEEEEEEEEvNT_6ParamsE,"ax",@progbits
	.sectioninfo	@"SHI_REGISTERS=255"
	.align	128
.text._ZN7cutlass13device_kernelIN5flash19enable_sm80_to_sm89INS1_16FlashAttnFwdSm80INS1_25CollectiveMainloopFwdSm80ILi8ELi1ELb0EN4cute5tupleIJNS5_1CILi128EEENS7_ILi32EEENS7_ILi256EEEEEELi256ENS_6half_tEfNS_4arch4Sm80ELb0ELb0ELb1ELb1ELb1ELb1ELb1ELb1EEENS1_21CollectiveEpilogueFwdINS6_IJS8_SA_S9_EEENS6_IJNS7_ILi1EEESI_SI_EEESC_SE_Li256ELb1ELb1ELb1ELb0EEENS1_36VarlenDynamicPersistentTileSchedulerILi128ELi32ELi256ELi256ELb1ELb1ELb0ELb0ELb1ELb1EEEEEEEEEvNT_6ParamsE:
        .type           _ZN7cutlass13device_kernelIN5flash19enable_sm80_to_sm89INS1_16FlashAttnFwdSm80INS1_25CollectiveMainloopFwdSm80ILi8ELi1ELb0EN4cute5tupleIJNS5_1CILi128EEENS7_ILi32EEENS7_ILi256EEEEEELi256ENS_6half_tEfNS_4arch4Sm80ELb0ELb0ELb1ELb1ELb1ELb1ELb1ELb1EEENS1_21CollectiveEpilogueFwdINS6_IJS8_SA_S9_EEENS6_IJNS7_ILi1EEESI_SI_EEESC_SE_Li256ELb1ELb1ELb1ELb0EEENS1_36VarlenDynamicPersistentTileSchedulerILi128ELi32ELi256ELi256ELb1ELb1ELb0ELb0ELb1ELb1EEEEEEEEEvNT_6ParamsE,@function
        .size           _ZN7cutlass13device_kernelIN5flash19enable_sm80_to_sm89INS1_16FlashAttnFwdSm80INS1_25CollectiveMainloopFwdSm80ILi8ELi1ELb0EN4cute5tupleIJNS5_1CILi128EEENS7_ILi32EEENS7_ILi256EEEEEELi256ENS_6half_tEfNS_4arch4Sm80ELb0ELb0ELb1ELb1ELb1ELb1ELb1ELb1EEENS1_21CollectiveEpilogueFwdINS6_IJS8_SA_S9_EEENS6_IJNS7_ILi1EEESI_SI_EEESC_SE_Li256ELb1ELb1ELb1ELb0EEENS1_36VarlenDynamicPersistentTileSchedulerILi128ELi32ELi256ELi256ELb1ELb1ELb0ELb0ELb1ELb1EEEEEEEEEvNT_6ParamsE,(.L_x_3234 - _ZN7cutlass13device_kernelIN5flash19enable_sm80_to_sm89INS1_16FlashAttnFwdSm80INS1_25CollectiveMainloopFwdSm80ILi8ELi1ELb0EN4cute5tupleIJNS5_1CILi128EEENS7_ILi32EEENS7_ILi256EEEEEELi256ENS_6half_tEfNS_4arch4Sm80ELb0ELb0ELb1ELb1ELb1ELb1ELb1ELb1EEENS1_21CollectiveEpilogueFwdINS6_IJS8_SA_S9_EEENS6_IJNS7_ILi1EEESI_SI_EEESC_SE_Li256ELb1ELb1ELb1ELb0EEENS1_36VarlenDynamicPersistentTileSchedulerILi128ELi32ELi256ELi256ELb1ELb1ELb0ELb0ELb1ELb1EEEEEEEEEvNT_6ParamsE)
        .other          _ZN7cutlass13device_kernelIN5flash19enable_sm80_to_sm89INS1_16FlashAttnFwdSm80INS1_25CollectiveMainloopFwdSm80ILi8ELi1ELb0EN4cute5tupleIJNS5_1CILi128EEENS7_ILi32EEENS7_ILi256EEEEEELi256ENS_6half_tEfNS_4arch4Sm80ELb0ELb0ELb1ELb1ELb1ELb1ELb1ELb1EEENS1_21CollectiveEpilogueFwdINS6_IJS8_SA_S9_EEENS6_IJNS7_ILi1EEESI_SI_EEESC_SE_Li256ELb1ELb1ELb1ELb0EEENS1_36VarlenDynamicPersistentTileSchedulerILi128ELi32ELi256ELi256ELb1ELb1ELb0ELb0ELb1ELb1EEEEEEEEEvNT_6ParamsE,@"STO_CUDA_ENTRY STV_DEFAULT"
_ZN7cutlass13device_kernelIN5flash19enable_sm80_to_sm89INS1_16FlashAttnFwdSm80INS1_25CollectiveMainloopFwdSm80ILi8ELi1ELb0EN4cute5tupleIJNS5_1CILi128EEENS7_ILi32EEENS7_ILi256EEEEEELi256ENS_6half_tEfNS_4arch4Sm80ELb0ELb0ELb1ELb1ELb1ELb1ELb1ELb1EEENS1_21CollectiveEpilogueFwdINS6_IJS8_SA_S9_EEENS6_IJNS7_ILi1EEESI_SI_EEESC_SE_Li256ELb1ELb1ELb1ELb0EEENS1_36VarlenDynamicPersistentTileSchedulerILi128ELi32ELi256ELi256ELb1ELb1ELb0ELb0ELb1ELb1EEEEEEEEEvNT_6ParamsE:
[----:B------:R-:W-:-:S03]  /*0000*/  MOV R1, c[0x0][0x28] ;  /* 0x00000a0000017a02 */ /* 0x000fc60000000f00 */
[----:B------:R-:W1:Y:S01]  /*0010*/  S2R R2, SR_TID.X ;  /* 0x0000000000027919 */ /* 0x000e620000002100 */
[----:B------:R-:W-:Y:S01]  /*0020*/  IADD3 R1, R1, -0x58, RZ ;  /* 0xffffffa801017810 */ /* 0x000fe20007ffe0ff */
[----:B------:R-:W-:Y:S01]  /*0030*/  ULDC.64 UR8, c[0x0][0x118] ;  /* 0x0000460000087ab9 */ /* 0x000fe20000000a00 */
[----:B-1----:R-:W-:-:S05]  /*0040*/  SHF.R.U32.HI R0, RZ, 0x5, R2 ;  /* 0x00000005ff007819 */ /* 0x002fca0000011602 */
[----:B------:R-:W1:Y:S02]  /*0050*/  SHFL.IDX PT, R3, R0, RZ, 0x1f ;  /* 0x00001fff00037589 */ /* 0x000e6400000e0000 */
[----:B-1----:R-:W-:Y:S02]  /*0060*/  ISETP.NE.AND P0, PT, R3, RZ, PT ;  /* 0x000000ff0300720c */ /* 0x002fe40003f05270 */
[----:B------:R1:W-:Y:S11]  /*0070*/  STL [R1+0x44], R3 ;  /* 0x0000440301007387 */ /* 0x0003f60000100800 */
[----:B------:R-:W-:Y:S06]  /*0080*/  @P0 BAR.SYNC.DEFER_BLOCKING 0x5, 0x100 ;  /* 0x0144000000000b1d */ /* 0x000fec0000010000 */
[----:B------:R-:W2:Y:S04]  /*0090*/  @P0 LDS.128 R228, [0x20080] ;  /* 0x02008000ffe40984 */ /* 0x000ea80000000c00 */
[----:B------:R-:W-:Y:S06]  /*00a0*/  @P0 BAR.ARV 0x4, 0x100 ;  /* 0x0104000000000b1d */ /* 0x000fec0000002000 */
[----:B------:R-:W-:Y:S05]  /*00b0*/  @P0 BRA `(.L_x_157) ;  /* 0x00000a7000000947 */ /* 0x000fea0003800000 */
[----:B-1----:R-:W-:Y:S01]  /*00c0*/  LOP3.LUT R14, R2, 0x1f, RZ, 0xc0, !PT ;  /* 0x0000001f020e7812 */ /* 0x002fe200078ec0ff */
[----:B------:R-:W-:Y:S01]  /*00d0*/  CS2R R8, SRZ ;  /* 0x0000000000087805 */ /* 0x000fe2000001ff00 */
[----:B------:R-:W-:-:S02]  /*00e0*/  IMAD.MOV.U32 R7, RZ, RZ, RZ ;  /* 0x000000ffff077224 */ /* 0x000fc400078e00ff */
[----:B------:R-:W-:-:S04]  /*00f0*/  ISETP.NE.AND P6, PT, R14, 0x1f, PT ;  /* 0x0000001f0e00780c */ /* 0x000fc80003fc5270 */
[----:B------:R-:W-:-:S13]  /*0100*/  ISETP.GE.OR P0, PT, R14, c[0x0][0x53c], !P6 ;  /* 0x00014f000e007a0c */ /* 0x000fda0007706670 */
[----:B------:R-:W-:Y:S02]  /*0110*/  @!P0 IMAD.MOV.U32 R4, RZ, RZ, 0x4 ;  /* 0x00000004ff048424 */ /* 0x000fe400078e00ff */
[----:B------:R-:W-:Y:S02]  /*0120*/  @!P0 IMAD.MOV.U32 R2, RZ, RZ, 0x4 ;  /* 0x00000004ff028424 */ /* 0x000fe400078e00ff */
[----:B------:R-:W-:-:S04]  /*0130*/  @!P0 IMAD.WIDE.U32 R4, R14, R4, c[0x0][0x580] ;  /* 0x000160000e048625 */ /* 0x000fc800078e0004 */
[C---:B------:R-:W-:Y:S01]  /*0140*/  @!P0 IMAD.WIDE.U32 R2, R14.reuse, R2, c[0x0][0x578] ;  /* 0x00015e000e028625 */ /* 0x040fe200078e0002 */
[----:B------:R-:W3:Y:S04]  /*0150*/  @!P0 LDG.E R8, [R4.64] ;  /* 0x0000000804088981 */ /* 0x000ee8000c1e1900 */
[----:B------:R-:W3:Y:S01]  /*0160*/  @!P0 LDG.E R7, [R2.64] ;  /* 0x0000000802078981 */ /* 0x000ee2000c1e1900 */
[C---:B------:R-:W-:Y:S01]  /*0170*/  ISETP.NE.AND P5, PT, R14.reuse, RZ, PT ;  /* 0x000000ff0e00720c */ /* 0x040fe20003fa5270 */
[----:B------:R-:W1:Y:S01]  /*0180*/  S2UR UR4, SR_CTAID.X ;  /* 0x00000000000479c3 */ /* 0x000e620000002500 */
[C---:B------:R-:W-:Y:S02]  /*0190*/  ISETP.GE.U32.AND P4, PT, R14.reuse, 0x2, PT ;  /* 0x000000020e00780c */ /* 0x040fe40003f86070 */
[----:B------:R-:W-:-:S02]  /*01a0*/  ISETP.GE.U32.AND P3, PT, R14, 0x4, PT ;  /* 0x000000040e00780c */ /* 0x000fc40003f66070 */
[C---:B------:R-:W-:Y:S02]  /*01b0*/  ISETP.GE.U32.AND P2, PT, R14.reuse, 0x8, PT ;  /* 0x000000080e00780c */ /* 0x040fe40003f46070 */
[----:B------:R-:W-:Y:S01]  /*01c0*/  ISETP.GE.U32.AND P1, PT, R14, 0x10, PT ;  /* 0x000000100e00780c */ /* 0x000fe20003f26070 */
[----:B---3--:R-:W-:-:S05]  /*01d0*/  IMAD R4, R8, R7, RZ ;  /* 0x0000000708047224 */ /* 0x008fca00078e02ff */
[----:B------:R-:W3:Y:S02]  /*01e0*/  SHFL.UP PT, R0, R4, 0x1, RZ ;  /* 0x0420000004007989 */ /* 0x000ee400000e00ff */
[----:B---3--:R-:W-:-:S05]  /*01f0*/  SEL R0, R0, RZ, P5 ;  /* 0x000000ff00007207 */ /* 0x008fca0002800000 */
[----:B------:R-:W-:-:S05]  /*0200*/  IMAD.IADD R4, R4, 0x1, R0 ;  /* 0x0000000104047824 */ /* 0x000fca00078e0200 */
        /* <DEDUP_REMOVED lines=12> */
[----:B------:R-:W3:Y:S02]  /*02d0*/  SHFL.IDX PT, R6, R4, 0x1f, 0x1f ;  /* 0x03e01f0004067f89 */ /* 0x000ee400000e0000 */
[----:B---3--:R-:W-:-:S04]  /*02e0*/  IMAD R6, R6, c[0x0][0x538], RZ ;  /* 0x00014e0006067a24 */ /* 0x008fc800078e02ff */
[----:B------:R-:W-:Y:S01]  /*02f0*/  IMAD.MOV.U32 R0, RZ, RZ, R6 ;  /* 0x000000ffff007224 */ /* 0x000fe200078e0006 */
[----:B-1----:R-:W-:-:S13]  /*0300*/  ISETP.GT.AND P0, PT, R6, UR4, PT ;  /* 0x0000000406007c0c */ /* 0x002fda000bf04270 */
[----:B------:R-:W-:Y:S05]  /*0310*/  @P0 BRA `(.L_x_158) ;  /* 0x0000027000000947 */ /* 0x000fea0003800000 */
[----:B------:R-:W-:Y:S02]  /*0320*/  MOV R6, R0 ;  /* 0x0000000000067202 */ /* 0x000fe40000000f00 */
[----:B------:R-:W-:-:S04]  /*0330*/  MOV R9, RZ ;  /* 0x000000ff00097202 */ /* 0x000fc80000000f00 */
.L_x_162:
        /* <DEDUP_REMOVED lines=12> */
[----:B------:R-:W3:Y:S04]  /*0400*/  @!P0 LDG.E R8, [R4.64] ;  /* 0x0000000804088981 */ /* 0x000ee8000c1e1900 */
[----:B------:R-:W3:Y:S02]  /*0410*/  @!P0 LDG.E R7, [R2.64] ;  /* 0x0000000802078981 */ /* 0x000ee4000c1e1900 */
[----:B---3--:R-:W-:Y:S01]  /*0420*/  IMAD R5, R8, R7, RZ ;  /* 0x0000000708057224 */ /* 0x008fe200078e02ff */
[----:B------:R-:W-:Y:S05]  /*0430*/  BRA.DIV ~URZ, `(.L_x_160) ;  /* 0x00016f927f007947 */ /* 0x000fea000b800000 */
[----:B------:R1:W3:Y:S02]  /*0440*/  SHFL.UP PT, R0, R5, 0x1, RZ ;  /* 0x0420000005007989 */ /* 0x0002e400000e00ff */
.L_x_334:
        /* <DEDUP_REMOVED lines=16> */
.L_x_335:
[----:B---3--:R-:W-:-:S05]  /*0550*/  IMAD R0, R0, c[0x0][0x538], RZ ;  /* 0x00014e0000007a24 */ /* 0x008fca00078e02ff */
[----:B------:R-:W-:-:S04]  /*0560*/  IADD3 R6, R0, R6, RZ ;  /* 0x0000000600067210 */ /* 0x000fc80007ffe0ff */
[----:B------:R-:W-:-:S13]  /*0570*/  ISETP.GT.AND P0, PT, R6, UR4, PT ;  /* 0x0000000406007c0c */ /* 0x000fda000bf04270 */
[----:B-12---:R-:W-:Y:S05]  /*0580*/  @!P0 BRA `(.L_x_162) ;  /* 0xfffffdb000008947 */ /* 0x006fea000383ffff */
.L_x_158:
[----:B------:R-:W-:-:S05]  /*0590*/  IADD3 R12, -R0, R6, RZ ;  /* 0x00000006000c7210 */ /* 0x000fca0007ffe1ff */
[----:B------:R-:W-:-:S05]  /*05a0*/  IMAD R0, R4, c[0x0][0x538], R12 ;  /* 0x00014e0004007a24 */ /* 0x000fca00078e020c */
[----:B------:R-:W-:Y:S01]  /*05b0*/  ISETP.GT.AND P0, PT, R0, UR4, PT ;  /* 0x0000000400007c0c */ /* 0x000fe2000bf04270 */
[----:B------:R-:W-:-:S12]  /*05c0*/  BRA.DIV ~URZ, `(.L_x_163) ;  /* 0x000170227f007947 */ /* 0x000fd8000b800000 */
[----:B------:R-:W-:-:S04]  /*05d0*/  VOTE.ANY R0, PT, !P0 ;  /* 0x0000000000007806 */ /* 0x000fc800040e0100 */
.L_x_336:
[----:B------:R1:W3:Y:S01]  /*05e0*/  POPC R13, R0 ;  /* 0x00000000000d7309 */ /* 0x0002e20000000000 */
[----:B------:R-:W-:Y:S05]  /*05f0*/  BRA.DIV ~URZ, `(.L_x_164) ;  /* 0x000170327f007947 */ /* 0x000fea000b800000 */
[----:B---3--:R3:W4:Y:S01]  /*0600*/  SHFL.IDX PT, R11, R8, R13, 0x1f ;  /* 0x00001f0d080b7589 */ /* 0x00872200000e0000 */
[----:B------:R-:W-:-:S03]  /*0610*/  MOV R6, RZ ;  /* 0x000000ff00067202 */ /* 0x000fc60000000f00 */
[----:B------:R3:W1:Y:S04]  /*0620*/  SHFL.IDX PT, R10, R7, R13, 0x1f ;  /* 0x00001f0d070a7589 */ /* 0x00066800000e0000 */
.L_x_337:
[----:B------:R-:W-:Y:S01]  /*0630*/  ISETP.NE.AND P0, PT, R0, RZ, PT ;  /* 0x000000ff0000720c */ /* 0x000fe20003f05270 */
[----:B------:R-:W-:-:S12]  /*0640*/  BSSY B0, `(.L_x_165) ;  /* 0x0000005000007945 */ /* 0x000fd80003800000 */
[----:B------:R-:W-:Y:S05]  /*0650*/  @!P0 BRA `(.L_x_166) ;  /* 0x0000003000008947 */ /* 0x000fea0003800000 */
[----:B------:R-:W-:Y:S01]  /*0660*/  IADD3 R179, R13, -0x1, RZ ;  /* 0xffffffff0db37810 */ /* 0x000fe20007ffe0ff */
[----:B------:R-:W-:Y:S05]  /*0670*/  BRA.DIV ~URZ, `(.L_x_167) ;  /* 0x000170927f007947 */ /* 0x000fea000b800000 */
[----:B------:R3:W4:Y:S02]  /*0680*/  SHFL.IDX PT, R6, R4, R179, 0x1f ;  /* 0x00001fb304067589 */ /* 0x00072400000e0000 */
.L_x_166:
[----:B------:R-:W-:Y:S05]  /*0690*/  BSYNC B0 ;  /* 0x0000000000007941 */ /* 0x000fea0003800000 */
.L_x_165:
[----:B-1--4-:R-:W-:Y:S01]  /*06a0*/  IABS R0, R11 ;  /* 0x0000000b00007213 */ /* 0x012fe20000000000 */
[----:B--2---:R-:W-:Y:S02]  /*06b0*/  IMAD R228, R6, c[0x0][0x538], R12 ;  /* 0x00014e0006e47a24 */ /* 0x004fe400078e020c */
[----:B------:R-:W-:Y:S02]  /*06c0*/  IMAD.IADD R231, R13, 0x1, R9 ;  /* 0x000000010de77824 */ /* 0x000fe400078e0209 */
[----:B------:R-:W-:Y:S01]  /*06d0*/  IMAD.MOV.U32 R5, RZ, RZ, R0 ;  /* 0x000000ffff057224 */ /* 0x000fe200078e0000 */
[----:B------:R-:W-:Y:S02]  /*06e0*/  IABS R0, R10 ;  /* 0x0000000a00007213 */ /* 0x000fe40000000000 */
[----:B------:R-:W-:Y:S01]  /*06f0*/  IADD3 R229, -R228, UR4, RZ ;  /* 0x00000004e4e57c10 */ /* 0x000fe2000fffe1ff */
[----:B------:R-:W1:Y:S02]  /*0700*/  I2F.RP R2, R5 ;  /* 0x0000000500027306 */ /* 0x000e640000209400 */
[----:B---3--:R-:W-:Y:S01]  /*0710*/  IMAD.MOV.U32 R7, RZ, RZ, R0 ;  /* 0x000000ffff077224 */ /* 0x008fe200078e0000 */
[----:B------:R-:W-:-:S02]  /*0720*/  IABS R6, R229 ;  /* 0x000000e500067213 */ /* 0x000fc40000000000 */
[----:B------:R-:W-:-:S03]  /*0730*/  IABS R0, R11 ;  /* 0x0000000b00007213 */ /* 0x000fc60000000000 */
[----:B------:R-:W-:Y:S01]  /*0740*/  I2F.RP R8, R7 ;  /* 0x0000000700087306 */ /* 0x000fe20000209400 */
[----:B------:R-:W-:-:S07]  /*0750*/  IADD3 R0, RZ, -R0, RZ ;  /* 0x80000000ff007210 */ /* 0x000fce0007ffe0ff */
[----:B-1----:R-:W1:Y:S02]  /*0760*/  MUFU.RCP R2, R2 ;  /* 0x0000000200027308 */ /* 0x002e640000001000 */
[----:B-1----:R-:W-:-:S06]  /*0770*/  IADD3 R2, R2, 0xffffffe, RZ ;  /* 0x0ffffffe02027810 */ /* 0x002fcc0007ffe0ff */
[----:B------:R-:W1:Y:S02]  /*0780*/  F2I.FTZ.U32.TRUNC.NTZ R3, R2 ;  /* 0x0000000200037305 */ /* 0x000e64000021f000 */
[----:B-1----:R-:W-:-:S04]  /*0790*/  IMAD.MOV R2, RZ, RZ, -R3 ;  /* 0x000000ffff027224 */ /* 0x002fc800078e0a03 */
[----:B------:R-:W-:Y:S02]  /*07a0*/  IMAD R4, R2, R5, RZ ;  /* 0x0000000502047224 */ /* 0x000fe400078e02ff */
        /* <DEDUP_REMOVED lines=45> */
[----:B------:R-:W-:-:S04]  /*0a80*/  IMAD R2, R10, R2, R4 ;  /* 0x000000020a027224 */ /* 0x000fc800078e0204 */
[----:B------:R-:W-:Y:S01]  /*0a90*/  IMAD R230, R2, 0x10000, R0 ;  /* 0x0001000002e67824 */ /* 0x000fe200078e0200 */
[----:B------:R-:W-:Y:S05]  /*0aa0*/  BRA `(.L_x_168) ;  /* 0x0000004000007947 */ /* 0x000fea0003800000 */
.L_x_159:
[----:B--2---:R-:W-:Y:S01]  /*0ab0*/  IMAD.MOV.U32 R229, RZ, RZ, RZ ;  /* 0x000000ffffe57224 */ /* 0x004fe200078e00ff */
[----:B------:R-:W-:Y:S01]  /*0ac0*/  MOV R230, RZ ;  /* 0x000000ff00e67202 */ /* 0x000fe20000000f00 */
[----:B------:R-:W-:Y:S01]  /*0ad0*/  IMAD.U32 R228, RZ, RZ, UR4 ;  /* 0x00000004ffe47e24 */ /* 0x000fe2000f8e00ff */
[----:B------:R-:W-:Y:S02]  /*0ae0*/  MOV R231, c[0x0][0x53c] ;  /* 0x00014f0000e77a02 */ /* 0x000fe40000000f00 */
.L_x_168:
[----:B------:R-:W-:Y:S01]  /*0af0*/  ISETP.NE.AND P0, PT, R14, RZ, PT ;  /* 0x000000ff0e00720c */ /* 0x000fe20003f05270 */
[----:B------:R-:W-:-:S12]  /*0b00*/  WARPSYNC 0xffffffff ;  /* 0xffffffff00007948 */ /* 0x000fd80003800000 */
[----:B------:R1:W-:Y:S04]  /*0b10*/  @!P0 STS.128 [0x20080], R228 ;  /* 0x020080e4ff008388 */ /* 0x0003e80000000c00 */
[----:B------:R-:W-:Y:S06]  /*0b20*/  BAR.ARV 0x5, 0x100 ;  /* 0x0144000000007b1d */ /* 0x000fec0000002000 */
.L_x_157:
[----:B-12---:R-:W-:-:S13]  /*0b30*/  ISETP.GE.AND P0, PT, R231, c[0x0][0x53c], PT ;  /* 0x00014f00e7007a0c */ /* 0x006fda0003f06270 */
[----:B------:R-:W-:Y:S05]  /*0b40*/  @P0 EXIT ;  /* 0x000000000000094d */ /* 0x000fea0003800000 */
[----:B------:R-:W1:Y:S01]  /*0b50*/  S2R R14, SR_TID.X ;  /* 0x00000000000e7919 */ /* 0x000e620000002100 */
[----:B------:R-:W-:Y:S01]  /*0b60*/  IMAD.MOV.U32 R19, RZ, RZ, 0x40 ;  /* 0x00000040ff137424 */ /* 0x000fe200078e00ff */
[----:B------:R-:W-:Y:S02]  /*0b70*/  ULDC UR4, c[0x0][0x2ac] ;  /* 0x0000ab0000047ab9 */ /* 0x000fe40000000800 */
[----:B------:R-:W-:Y:S02]  /*0b80*/  ULDC UR6, c[0x0][0x1d0] ;  /* 0x0000740000067ab9 */ /* 0x000fe40000000800 */
[----:B------:R-:W-:Y:S01]  /*0b90*/  UIMAD UR6, UR4, UR6, URZ ;  /* 0x00000006040672a4 */ /* 0x000fe2000f8e023f */
[----:B-1----:R-:W-:-:S04]  /*0ba0*/  SHF.R.S32.HI R12, RZ, 0x1f, R14 ;  /* 0x0000001fff0c7819 */ /* 0x002fc8000001140e */
[CC--:B------:R-:W-:Y:S02]  /*0bb0*/  LEA.HI R3, R12.reuse, R14.reuse, RZ, 0x4 ;  /* 0x0000000e0c037211 */ /* 0x0c0fe400078f20ff */
[----:B------:R-:W-:Y:S02]  /*0bc0*/  LEA.HI R8, R12, R14, RZ, 0x2 ;  /* 0x0000000e0c087211 */ /* 0x000fe400078f10ff */
[C---:B------:R-:W-:Y:S02]  /*0bd0*/  LOP3.LUT R0, R3.reuse, 0xfffffff0, RZ, 0xc0, !PT ;  /* 0xfffffff003007812 */ /* 0x040fe400078ec0ff */
[----:B------:R-:W-:Y:S02]  /*0be0*/  SHF.R.S32.HI R4, RZ, 0x4, R3 ;  /* 0x00000004ff047819 */ /* 0x000fe40000011403 */
[----:B------:R-:W-:Y:S01]  /*0bf0*/  SHF.R.S32.HI R7, RZ, 0x2, R8 ;  /* 0x00000002ff077819 */ /* 0x000fe20000011408 */
[----:B------:R-:W-:Y:S01]  /*0c00*/  IMAD.IADD R0, R14, 0x1, -R0 ;  /* 0x000000010e007824 */ /* 0x000fe200078e0a00 */
[----:B------:R-:W-:-:S02]  /*0c10*/  LEA.HI R3, R3, R4, RZ, 0x1 ;  /* 0x0000000403037211 */ /* 0x000fc400078f08ff */
[----:B------:R-:W-:Y:S02]  /*0c20*/  SHF.R.S32.HI R2, RZ, 0x1f, R8 ;  /* 0x0000001fff027819 */ /* 0x000fe40000011408 */
[----:B------:R-:W-:Y:S02]  /*0c30*/  SHF.R.S32.HI R5, RZ, 0x1f, R0 ;  /* 0x0000001fff057819 */ /* 0x000fe40000011400 */
[----:B------:R-:W-:Y:S02]  /*0c40*/  LOP3.LUT R3, R3, 0xfffffffe, RZ, 0xc0, !PT ;  /* 0xfffffffe03037812 */ /* 0x000fe400078ec0ff */
[----:B------:R-:W-:Y:S02]  /*0c50*/  LEA.HI R2, R2, R7, RZ, 0x3 ;  /* 0x0000000702027211 */ /* 0x000fe400078f18ff */
[----:B------:R-:W-:Y:S01]  /*0c60*/  LEA.HI R13, R5, R0, RZ, 0x3 ;  /* 0x00000000050d7211 */ /* 0x000fe200078f18ff */
[----:B------:R-:W-:Y:S01]  /*0c70*/  IMAD.IADD R11, R4, 0x1, -R3 ;  /* 0x00000001040b7824 */ /* 0x000fe200078e0a03 */
[----:B------:R-:W-:-:S02]  /*0c80*/  LOP3.LUT R2, R2, 0xfffffff8, RZ, 0xc0, !PT ;  /* 0xfffffff802027812 */ /* 0x000fc400078ec0ff */
[----:B------:R-:W-:Y:S02]  /*0c90*/  LOP3.LUT R3, R13, 0xfffffff8, RZ, 0xc0, !PT ;  /* 0xfffffff80d037812 */ /* 0x000fe400078ec0ff */
[CC--:B------:R-:W-:Y:S01]  /*0ca0*/  LEA.HI R208, R12.reuse, R14.reuse, RZ, 0x3 ;  /* 0x0000000e0cd07211 */ /* 0x0c0fe200078f18ff */
[----:B------:R-:W-:Y:S01]  /*0cb0*/  IMAD.IADD R7, R7, 0x1, -R2 ;  /* 0x0000000107077824 */ /* 0x000fe200078e0a02 */
[----:B------:R-:W-:Y:S01]  /*0cc0*/  LEA.HI R6, R12, R14, RZ, 0x5 ;  /* 0x0000000e0c067211 */ /* 0x000fe200078f28ff */
[----:B------:R-:W-:Y:S01]  /*0cd0*/  IMAD.IADD R5, R0, 0x1, -R3 ;  /* 0x0000000100057824 */ /* 0x000fe200078e0a03 */
[----:B------:R-:W-:Y:S02]  /*0ce0*/  LOP3.LUT R2, R208, 0xfffffff8, RZ, 0xc0, !PT ;  /* 0xfffffff8d0027812 */ /* 0x000fe400078ec0ff */
[----:B------:R-:W-:Y:S02]  /*0cf0*/  LOP3.LUT R0, R6, 0xffffffe0, RZ, 0xc0, !PT ;  /* 0xffffffe006007812 */ /* 0x000fe400078ec0ff */
[----:B------:R-:W-:Y:S01]  /*0d00*/  SHF.R.S32.HI R4, RZ, 0x5, R6 ;  /* 0x00000005ff047819 */ /* 0x000fe20000011406 */
[C---:B------:R-:W-:Y:S01]  /*0d10*/  IMAD.IADD R212, R14.reuse, 0x1, -R2 ;  /* 0x000000010ed47824 */ /* 0x040fe200078e0a02 */
[----:B------:R-:W-:Y:S01]  /*0d20*/  SHF.R.S32.HI R2, RZ, 0x1f, R6 ;  /* 0x0000001fff027819 */ /* 0x000fe20000011406 */
[----:B------:R-:W-:Y:S01]  /*0d30*/  IMAD.IADD R28, R14, 0x1, -R0 ;  /* 0x000000010e1c7824 */ /* 0x000fe200078e0a00 */
[----:B------:R-:W-:Y:S01]  /*0d40*/  LOP3.LUT R3, R8, 0xfffffffc, RZ, 0xc0, !PT ;  /* 0xfffffffc08037812 */ /* 0x000fe200078ec0ff */
[----:B------:R-:W-:Y:S01]  /*0d50*/  IMAD.SHL.U32 R8, R212, 0x40, RZ ;  /* 0x00000040d4087824 */ /* 0x000fe200078e00ff */
[----:B------:R-:W-:Y:S01]  /*0d60*/  LEA.HI R0, R2, R4, RZ, 0x3 ;  /* 0x0000000402007211 */ /* 0x000fe200078f18ff */
[----:B------:R-:W-:Y:S01]  /*0d70*/  IMAD.SHL.U32 R138, R212, 0x4, RZ ;  /* 0x00000004d48a7824 */ /* 0x000fe200078e00ff */
[----:B------:R-:W-:Y:S01]  /*0d80*/  SHF.R.S32.HI R9, RZ, 0x1f, R28 ;  /* 0x0000001fff097819 */ /* 0x000fe2000001141c */
[----:B------:R-:W-:Y:S01]  /*0d90*/  IMAD.IADD R6, R14, 0x1, -R3 ;  /* 0x000000010e067824 */ /* 0x000fe200078e0a03 */
[----:B------:R-:W-:Y:S01]  /*0da0*/  LOP3.LUT R2, R8, 0x1c0, RZ, 0xc0, !PT ;  /* 0x000001c008027812 */ /* 0x000fe200078ec0ff */
[----:B------:R-:W-:Y:S01]  /*0db0*/  IMAD.SHL.U32 R132, R212, 0x8, RZ ;  /* 0x00000008d4847824 */ /* 0x000fe200078e00ff */
[----:B------:R-:W-:-:S02]  /*0dc0*/  LOP3.LUT R0, R0, 0xffffff8, RZ, 0xc0, !PT ;  /* 0x0ffffff800007812 */ /* 0x000fc400078ec0ff */
[----:B------:R-:W-:Y:S02]  /*0dd0*/  LEA.HI R16, R9, R28, RZ, 0x2 ;  /* 0x0000001c09107211 */ /* 0x000fe400078f10ff */
[----:B------:R-:W-:Y:S01]  /*0de0*/  LOP3.LUT R9, R7, 0x1, RZ, 0xc0, !PT ;  /* 0x0000000107097812 */ /* 0x000fe200078ec0ff */
[----:B------:R-:W-:Y:S01]  /*0df0*/  IMAD.IADD R3, R4, 0x1, -R0 ;  /* 0x0000000104037824 */ /* 0x000fe200078e0a00 */
[----:B------:R-:W-:Y:S02]  /*0e00*/  LOP3.LUT R10, R2, 0x8, R208, 0xf8, !PT ;  /* 0x00000008020a7812 */ /* 0x000fe400078ef8d0 */
[----:B------:R-:W-:Y:S02]  /*0e10*/  SHF.R.U32.HI R8, RZ, 0x3, R2 ;  /* 0x00000003ff087819 */ /* 0x000fe40000011602 */
[----:B------:R-:W-:Y:S02]  /*0e20*/  SHF.R.S32.HI R2, RZ, 0x2, R16 ;  /* 0x00000002ff027819 */ /* 0x000fe40000011410 */
[----:B------:R-:W-:-:S02]  /*0e30*/  ISETP.NE.U32.AND P0, PT, R9, 0x1, PT ;  /* 0x000000010900780c */ /* 0x000fc40003f05070 */
[----:B------:R-:W-:Y:S01]  /*0e40*/  LOP3.LUT R9, R10, R8, RZ, 0x3c, !PT ;  /* 0x000000080a097212 */ /* 0x000fe200078e3cff */
[----:B------:R-:W-:Y:S01]  /*0e50*/  IMAD R26, R3, 0x10, R2 ;  /* 0x00000010031a7824 */ /* 0x000fe200078e0202 */
[----:B------:R-:W-:Y:S01]  /*0e60*/  LEA.HI R10, R12, R14, RZ, 0x6 ;  /* 0x0000000e0c0a7211 */ /* 0x000fe200078f30ff */
[----:B------:R-:W-:Y:S01]  /*0e70*/  IMAD.SHL.U32 R12, R4, 0x400, RZ ;  /* 0x00000400040c7824 */ /* 0x000fe200078e00ff */
[C---:B------:R-:W-:Y:S01]  /*0e80*/  R2P PR, R7.reuse, 0x6 ;  /* 0x0000000607007804 */ /* 0x040fe20000000000 */
[----:B------:R-:W-:Y:S01]  /*0e90*/  IMAD.SHL.U32 R2, R7, 0x40, RZ ;  /* 0x0000004007027824 */ /* 0x000fe200078e00ff */
[C---:B------:R-:W-:Y:S01]  /*0ea0*/  LOP3.LUT P4, RZ, R5.reuse, 0x2, RZ, 0xc0, !PT ;  /* 0x0000000205ff7812 */ /* 0x040fe2000788c0ff */
[C---:B------:R-:W-:Y:S01]  /*0eb0*/  IMAD.SHL.U32 R4, R5.reuse, 0x40, RZ ;  /* 0x0000004005047824 */ /* 0x040fe200078e00ff */
[----:B------:R-:W-:Y:S01]  /*0ec0*/  LOP3.LUT P3, RZ, R5, 0x4, RZ, 0xc0, !PT ;  /* 0x0000000405ff7812 */ /* 0x000fe2000786c0ff */
[----:B------:R-:W-:Y:S01]  /*0ed0*/  IMAD.SHL.U32 R5, R11, 0x8, RZ ;  /* 0x000000080b057824 */ /* 0x000fe200078e00ff */
[----:B------:R-:W-:Y:S01]  /*0ee0*/  LOP3.LUT R3, R2, 0x1c0, RZ, 0xc0, !PT ;  /* 0x000001c002037812 */ /* 0x000fe200078ec0ff */
[----:B------:R-:W-:Y:S01]  /*0ef0*/  STL [R1+0x4c], R26 ;  /* 0x00004c1a01007387 */ /* 0x000fe20000100800 */
[----:B------:R-:W-:-:S02]  /*0f00*/  LOP3.LUT R2, R4, 0x1c0, RZ, 0xc0, !PT ;  /* 0x000001c004027812 */ /* 0x000fc400078ec0ff */
[----:B------:R-:W-:Y:S02]  /*0f10*/  LEA.HI R0, R6, R6, RZ, 0x1 ;  /* 0x0000000606007211 */ /* 0x000fe400078f08ff */
[----:B------:R-:W-:Y:S02]  /*0f20*/  LEA.HI R4, R3, R3, RZ, 0x1d ;  /* 0x0000000303047211 */ /* 0x000fe400078fe8ff */
[----:B------:R-:W-:Y:S02]  /*0f30*/  LOP3.LUT R5, R2, 0x8, R5, 0xf8, !PT ;  /* 0x0000000802057812 */ /* 0x000fe400078ef805 */
[----:B------:R-:W-:Y:S01]  /*0f40*/  SHF.R.U32.HI R3, RZ, 0x3, R2 ;  /* 0x00000003ff037819 */ /* 0x000fe20000011602 */
[----:B------:R-:W-:Y:S01]  /*0f50*/  IMAD.SHL.U32 R2, R10, 0x8, RZ ;  /* 0x000000080a027824 */ /* 0x000fe200078e00ff */
[----:B------:R-:W-:Y:S02]  /*0f60*/  SHF.R.S32.HI R208, RZ, 0x3, R208 ;  /* 0x00000003ffd07819 */ /* 0x000fe400000114d0 */
[----:B------:R-:W-:Y:S01]  /*0f70*/  LOP3.LUT R8, R0, 0x1ffffffe, RZ, 0xc0, !PT ;  /* 0x1ffffffe00087812 */ /* 0x000fe200078ec0ff */
[----:B------:R-:W-:Y:S01]  /*0f80*/  IMAD R0, R11, 0x200, R9 ;  /* 0x000002000b007824 */ /* 0x000fe200078e0209 */
[----:B------:R-:W-:Y:S01]  /*0f90*/  IADD3 R17, R208, 0x20, RZ ;  /* 0x00000020d0117810 */ /* 0x000fe20007ffe0ff */
[----:B------:R-:W-:Y:S01]  /*0fa0*/  IMAD R218, R212, 0x20, R208 ;  /* 0x00000020d4da7824 */ /* 0x000fe200078e02d0 */
[----:B------:R-:W-:Y:S01]  /*0fb0*/  LOP3.LUT R219, R2, 0xfffffe00, RZ, 0xc0, !PT ;  /* 0xfffffe0002db7812 */ /* 0x000fe200078ec0ff */
[----:B------:R-:W-:Y:S01]  /*0fc0*/  IMAD.IADD R18, R6, 0x1, -R8 ;  /* 0x0000000106127824 */ /* 0x000fe200078e0a08 */
[----:B------:R-:W-:Y:S01]  /*0fd0*/  IADD3 R15, R208, 0x40, RZ ;  /* 0x00000040d00f7810 */ /* 0x000fe20007ffe0ff */
[----:B------:R-:W-:Y:S01]  /*0fe0*/  IMAD R6, R6, 0x2, R12 ;  /* 0x0000000206067824 */ /* 0x000fe200078e020c */
[----:B------:R-:W-:Y:S01]  /*0ff0*/  LOP3.LUT R11, R5, R3, RZ, 0x3c, !PT ;  /* 0x00000003050b7212 */ /* 0x000fe200078e3cff */
[C---:B------:R-:W-:Y:S01]  /*1000*/  IMAD.SHL.U32 R2, R208.reuse, 0x40, RZ ;  /* 0x00000040d0027824 */ /* 0x040fe200078e00ff */
[----:B------:R-:W-:Y:S01]  /*1010*/  IADD3 R14, R208, 0x60, RZ ;  /* 0x00000060d00e7810 */ /* 0x000fe20007ffe0ff */
[----:B------:R-:W-:Y:S01]  /*1020*/  IMAD.IADD R8, R6, 0x1, R4 ;  /* 0x0000000106087824 */ /* 0x000fe200078e0204 */
[----:B------:R-:W-:Y:S01]  /*1030*/  SHF.R.S32.HI R5, RZ, 0x1f, R17 ;  /* 0x0000001fff057819 */ /* 0x000fe20000011411 */
[----:B------:R-:W-:Y:S01]  /*1040*/  IMAD.SHL.U32 R3, R15, 0x40, RZ ;  /* 0x000000400f037824 */ /* 0x000fe200078e00ff */
[----:B------:R-:W-:Y:S01]  /*1050*/  IADD3 R140, R138, 0x40, RZ ;  /* 0x000000408a8c7810 */ /* 0x000fe20007ffe0ff */
[----:B------:R-:W-:Y:S01]  /*1060*/  IMAD.SHL.U32 R4, R17, 0x40, RZ ;  /* 0x0000004011047824 */ /* 0x000fe200078e00ff */
[----:B------:R-:W-:Y:S01]  /*1070*/  LOP3.LUT R217, R2, 0x1c0, RZ, 0xc0, !PT ;  /* 0x000001c002d97812 */ /* 0x000fe200078ec0ff */
[----:B------:R-:W-:Y:S01]  /*1080*/  IMAD.SHL.U32 R2, R14, 0x40, RZ ;  /* 0x000000400e027824 */ /* 0x000fe200078e00ff */
[----:B------:R-:W-:Y:S01]  /*1090*/  LEA.HI R5, R5, R17, RZ, 0x3 ;  /* 0x0000001105057211 */ /* 0x000fe200078f18ff */
[----:B------:R-:W-:Y:S01]  /*10a0*/  IMAD.IADD R135, R138, 0x1, R140 ;  /* 0x000000018a877824 */ /* 0x000fe200078e028c */
[----:B------:R-:W-:Y:S01]  /*10b0*/  SHF.R.S32.HI R7, RZ, 0x1f, R14 ;  /* 0x0000001fff077819 */ /* 0x000fe2000001140e */
[----:B------:R-:W-:Y:S01]  /*10c0*/  IMAD.SHL.U32 R236, R8, 0x2, RZ ;  /* 0x0000000208ec7824 */ /* 0x000fe200078e00ff */
[----:B------:R-:W-:Y:S01]  /*10d0*/  LOP3.LUT R30, R3, 0x1c0, RZ, 0xc0, !PT ;  /* 0x000001c0031e7812 */ /* 0x000fe200078ec0ff */
[----:B------:R-:W-:Y:S01]  /*10e0*/  IMAD.SHL.U32 R3, R5, 0x40, RZ ;  /* 0x0000004005037824 */ /* 0x000fe200078e00ff */
[----:B------:R-:W-:-:S02]  /*10f0*/  LOP3.LUT R31, R4, 0x1c0, RZ, 0xc0, !PT ;  /* 0x000001c0041f7812 */ /* 0x000fc400078ec0ff */
[----:B------:R-:W-:Y:S02]  /*1100*/  SHF.R.S32.HI R6, RZ, 0x1f, R15 ;  /* 0x0000001fff067819 */ /* 0x000fe4000001140f */
[----:B------:R-:W-:Y:S01]  /*1110*/  LEA.HI R4, R7, R14, RZ, 0x3 ;  /* 0x0000000e07047211 */ /* 0x000fe200078f18ff */
[----:B------:R-:W-:Y:S01]  /*1120*/  IMAD.SHL.U32 R7, R13, 0x40, RZ ;  /* 0x000000400d077824 */ /* 0x000fe200078e00ff */
[----:B------:R-:W-:Y:S02]  /*1130*/  LOP3.LUT R29, R2, 0x1c0, RZ, 0xc0, !PT ;  /* 0x000001c0021d7812 */ /* 0x000fe400078ec0ff */
[----:B------:R-:W-:Y:S01]  /*1140*/  SHF.R.S32.HI R2, RZ, 0x1f, R135 ;  /* 0x0000001fff027819 */ /* 0x000fe20000011487 */
[----:B------:R-:W-:Y:S01]  /*1150*/  IMAD.SHL.U32 R4, R4, 0x40, RZ ;  /* 0x0000004004047824 */ /* 0x000fe200078e00ff */
[----:B------:R-:W-:Y:S02]  /*1160*/  LEA.HI R6, R6, R15, RZ, 0x3 ;  /* 0x0000000f06067211 */ /* 0x000fe400078f18ff */
[----:B------:R-:W-:-:S02]  /*1170*/  LOP3.LUT R24, R3, 0xfffffe00, RZ, 0xc0, !PT ;  /* 0xfffffe0003187812 */ /* 0x000fc400078ec0ff */
[-C--:B------:R-:W-:Y:S01]  /*1180*/  LEA.HI R3, R2, R135.reuse, RZ, 0x6 ;  /* 0x0000008702037211 */ /* 0x080fe200078f30ff */
[----:B------:R-:W-:Y:S01]  /*1190*/  IMAD.SHL.U32 R6, R6, 0x40, RZ ;  /* 0x0000004006067824 */ /* 0x000fe200078e00ff */
[----:B------:R-:W-:Y:S01]  /*11a0*/  LEA.HI R5, R2, R135, RZ, 0x3 ;  /* 0x0000008702057211 */ /* 0x000fe200078f18ff */
[----:B------:R-:W-:Y:S01]  /*11b0*/  STL [R1+0xc], R24 ;  /* 0x00000c1801007387 */ /* 0x000fe20000100800 */
[----:B------:R-:W-:Y:S01]  /*11c0*/  LOP3.LUT R20, R4, 0xfffffe00, RZ, 0xc0, !PT ;  /* 0xfffffe0004147812 */ /* 0x000fe200078ec0ff */
[----:B------:R-:W-:Y:S01]  /*11d0*/  IMAD.SHL.U32 R2, R3, 0x80, RZ ;  /* 0x0000008003027824 */ /* 0x000fe200078e00ff */
[----:B------:R-:W-:Y:S02]  /*11e0*/  SHF.R.U32.HI R27, RZ, 0x3, R217 ;  /* 0x00000003ff1b7819 */ /* 0x000fe400000116d9 */
[----:B------:R-:W-:Y:S02]  /*11f0*/  SHF.R.U32.HI R25, RZ, 0x3, R31 ;  /* 0x00000003ff197819 */ /* 0x000fe4000001161f */
[----:B------:R-:W-:-:S02]  /*1200*/  LOP3.LUT R9, R7, 0xfffffe00, RZ, 0xc0, !PT ;  /* 0xfffffe0007097812 */ /* 0x000fc400078ec0ff */
[--C-:B------:R-:W-:Y:S02]  /*1210*/  LOP3.LUT R4, R217, 0x38, R5.reuse, 0xf8, !PT ;  /* 0x00000038d9047812 */ /* 0x100fe400078ef805 */
[----:B------:R-:W-:Y:S02]  /*1220*/  LOP3.LUT R3, R31, 0x38, R5, 0xf8, !PT ;  /* 0x000000381f037812 */ /* 0x000fe400078ef805 */
[----:B------:R-:W-:Y:S02]  /*1230*/  SHF.R.U32.HI R23, RZ, 0x3, R30 ;  /* 0x00000003ff177819 */ /* 0x000fe4000001161e */
[----:B------:R-:W-:Y:S02]  /*1240*/  SHF.R.U32.HI R21, RZ, 0x3, R29 ;  /* 0x00000003ff157819 */ /* 0x000fe4000001161d */
[--C-:B------:R-:W-:Y:S02]  /*1250*/  LOP3.LUT R7, R30, 0x38, R5.reuse, 0xf8, !PT ;  /* 0x000000381e077812 */ /* 0x100fe400078ef805 */
[----:B------:R-:W-:-:S02]  /*1260*/  LOP3.LUT R10, R29, 0x38, R5, 0xf8, !PT ;  /* 0x000000381d0a7812 */ /* 0x000fc400078ef805 */
[----:B------:R-:W-:Y:S02]  /*1270*/  LOP3.LUT R22, R6, 0xfffffe00, RZ, 0xc0, !PT ;  /* 0xfffffe0006167812 */ /* 0x000fe400078ec0ff */
[----:B------:R-:W-:Y:S02]  /*1280*/  LOP3.LUT R8, R4, R27, RZ, 0x3c, !PT ;  /* 0x0000001b04087212 */ /* 0x000fe400078e3cff */
[----:B------:R-:W-:Y:S01]  /*1290*/  LOP3.LUT R6, R3, R25, RZ, 0x3c, !PT ;  /* 0x0000001903067212 */ /* 0x000fe200078e3cff */
[----:B------:R-:W-:Y:S01]  /*12a0*/  STL [R1+0x8], R22 ;  /* 0x0000081601007387 */ /* 0x000fe20000100800 */
[----:B------:R-:W-:Y:S02]  /*12b0*/  LOP3.LUT R2, R2, 0xffffe000, RZ, 0xc0, !PT ;  /* 0xffffe00002027812 */ /* 0x000fe400078ec0ff */
[----:B------:R-:W-:Y:S01]  /*12c0*/  LOP3.LUT R4, R7, R23, RZ, 0x3c, !PT ;  /* 0x0000001707047212 */ /* 0x000fe200078e3cff */
[----:B------:R-:W-:Y:S01]  /*12d0*/  STL [R1+0x4], R20 ;  /* 0x0000041401007387 */ /* 0x000fe20000100800 */
[----:B------:R-:W-:-:S02]  /*12e0*/  LOP3.LUT R3, R10, R21, RZ, 0x3c, !PT ;  /* 0x000000150a037212 */ /* 0x000fc400078e3cff */
[-C--:B------:R-:W-:Y:S02]  /*12f0*/  IADD3 R17, R8, R2.reuse, R219 ;  /* 0x0000000208117210 */ /* 0x080fe40007ffe0db */
[-C--:B------:R-:W-:Y:S02]  /*1300*/  IADD3 R15, R6, R2.reuse, R24 ;  /* 0x00000002060f7210 */ /* 0x080fe40007ffe018 */
[-C--:B------:R-:W-:Y:S02]  /*1310*/  IADD3 R14, R4, R2.reuse, R22 ;  /* 0x00000002040e7210 */ /* 0x080fe40007ffe016 */
[----:B------:R-:W-:Y:S02]  /*1320*/  IADD3 R13, R3, R2, R20 ;  /* 0x00000002030d7210 */ /* 0x000fe40007ffe014 */
[C---:B------:R-:W-:Y:S02]  /*1330*/  IADD3 R2, R236.reuse, 0x80, RZ ;  /* 0x00000080ec027810 */ /* 0x040fe40007ffe0ff */
[----:B------:R-:W-:-:S02]  /*1340*/  IADD3 R237, R236, 0x70, RZ ;  /* 0x00000070eced7810 */ /* 0x000fc40007ffe0ff */
[----:B------:R-:W-:Y:S02]  /*1350*/  @P0 IADD3 R237, R2, 0x10, RZ ;  /* 0x0000001002ed0810 */ /* 0x000fe40007ffe0ff */
[----:B------:R-:W-:Y:S02]  /*1360*/  LOP3.LUT R2, R217, 0x38, R132, 0xf8, !PT ;  /* 0x00000038d9027812 */ /* 0x000fe400078ef884 */
[----:B------:R-:W-:Y:S02]  /*1370*/  IADD3 R142, R138, 0x20, RZ ;  /* 0x000000208a8e7810 */ /* 0x000fe40007ffe0ff */
[CC--:B------:R-:W-:Y:S01]  /*1380*/  IADD3 R3, R11.reuse, R9.reuse, R12 ;  /* 0x000000090b037210 */ /* 0x0c0fe20007ffe00c */
[----:B------:R-:W-:Y:S01]  /*1390*/  IMAD.MOV.U32 R12, RZ, RZ, 0x20 ;  /* 0x00000020ff0c7424 */ /* 0x000fe200078e00ff */
[----:B------:R-:W-:Y:S02]  /*13a0*/  LOP3.LUT R4, R11, R9, RZ, 0xfc, !PT ;  /* 0x000000090b047212 */ /* 0x000fe400078efcff */
[----:B------:R-:W-:-:S02]  /*13b0*/  LOP3.LUT R27, R2, R27, RZ, 0x3c, !PT ;  /* 0x0000001b021b7212 */ /* 0x000fc400078e3cff */
[----:B------:R-:W-:Y:S01]  /*13c0*/  LOP3.LUT R9, R30, 0x38, R132, 0xf8, !PT ;  /* 0x000000381e097812 */ /* 0x000fe200078ef884 */
[----:B------:R-:W-:Y:S01]  /*13d0*/  IMAD.SHL.U32 R30, R142, 0x2, RZ ;  /* 0x000000028e1e7824 */ /* 0x000fe200078e00ff */
[----:B------:R-:W-:Y:S01]  /*13e0*/  LOP3.LUT R8, R16, 0x7ffffffc, RZ, 0xc0, !PT ;  /* 0x7ffffffc10087812 */ /* 0x000fe200078ec0ff */
[----:B------:R-:W-:Y:S01]  /*13f0*/  IMAD.SHL.U32 R16, R140, 0x2, RZ ;  /* 0x000000028c107824 */ /* 0x000fe200078e00ff */
[----:B------:R-:W-:Y:S01]  /*1400*/  IADD3 R141, R138, 0x60, RZ ;  /* 0x000000608a8d7810 */ /* 0x000fe20007ffe0ff */
[----:B------:R-:W-:Y:S01]  /*1410*/  STL [R1+0x48], R27 ;  /* 0x0000481b01007387 */ /* 0x000fe20000100800 */
[----:B------:R-:W-:Y:S01]  /*1420*/  SHF.R.S32.HI R6, RZ, 0x1f, R208 ;  /* 0x0000001fff067819 */ /* 0x000fe200000114d0 */
[----:B------:R-:W-:Y:S01]  /*1430*/  IMAD.IADD R8, R28, 0x1, -R8 ;  /* 0x000000011c087824 */ /* 0x000fe200078e0a08 */
[----:B------:R-:W-:Y:S01]  /*1440*/  SHF.R.S32.HI R7, RZ, 0x1f, R142 ;  /* 0x0000001fff077819 */ /* 0x000fe2000001148e */
[----:B------:R1:W-:Y:S01]  /*1450*/  STL [R1+0x38], R30 ;  /* 0x0000381e01007387 */ /* 0x0003e20000100800 */
[----:B------:R-:W-:Y:S01]  /*1460*/  SHF.R.S32.HI R6, RZ, 0x1f, R140 ;  /* 0x0000001fff067819 */ /* 0x000fe2000001148c */
[----:B------:R-:W-:Y:S01]  /*1470*/  IMAD.SHL.U32 R248, R8, 0x2, RZ ;  /* 0x0000000208f87824 */ /* 0x000fe200078e00ff */
[--C-:B------:R-:W-:Y:S01]  /*1480*/  LOP3.LUT R11, R29, 0x38, R132.reuse, 0xf8, !PT ;  /* 0x000000381d0b7812 */ /* 0x100fe200078ef884 */
[----:B------:R-:W-:Y:S01]  /*1490*/  IMAD.SHL.U32 R29, R141, 0x2, RZ ;  /* 0x000000028d1d7824 */ /* 0x000fe200078e00ff */
[----:B------:R-:W-:Y:S01]  /*14a0*/  SHF.R.S32.HI R2, RZ, 0x1f, R141 ;  /* 0x0000001fff027819 */ /* 0x000fe2000001148d */
[----:B------:R2:W-:Y:S01]  /*14b0*/  STL [R1+0x3c], R16 ;  /* 0x00003c1001007387 */ /* 0x0005e20000100800 */
[----:B------:R-:W-:Y:S01]  /*14c0*/  LOP3.LUT R10, R31, 0x38, R132, 0xf8, !PT ;  /* 0x000000381f0a7812 */ /* 0x000fe200078ef884 */
[----:B------:R-:W-:Y:S01]  /*14d0*/  IMAD R8, R18, 0x8, R26 ;  /* 0x0000000812087824 */ /* 0x000fe200078e021a */
[----:B------:R-:W-:Y:S01]  /*14e0*/  SHF.L.U64.HI R2, R141, 0x1, R2 ;  /* 0x000000018d027819 */ /* 0x000fe20000010202 */
[----:B------:R-:W-:Y:S01]  /*14f0*/  STL [R1+0x40], R29 ;  /* 0x0000401d01007387 */ /* 0x000fe20000100800 */
[----:B------:R-:W-:-:S02]  /*1500*/  LOP3.LUT R10, R24, R10, R25, 0xf6, !PT ;  /* 0x0000000a180a7212 */ /* 0x000fc400078ef619 */
[----:B------:R-:W-:Y:S02]  /*1510*/  LOP3.LUT R9, R22, R9, R23, 0xf6, !PT ;  /* 0x0000000916097212 */ /* 0x000fe400078ef617 */
[----:B------:R-:W-:Y:S02]  /*1520*/  LEA R143, R0, 0xc080, 0x1 ;  /* 0x0000c080008f7811 */ /* 0x000fe400078e08ff */
[----:B------:R-:W-:Y:S02]  /*1530*/  SHF.R.S32.HI R0, RZ, 0x3, R5 ;  /* 0x00000003ff007819 */ /* 0x000fe40000011405 */
[----:B------:R-:W-:Y:S02]  /*1540*/  LEA R10, R10, 0x10080, 0x1 ;  /* 0x000100800a0a7811 */ /* 0x000fe400078e08ff */
[----:B------:R-:W-:Y:S02]  /*1550*/  IADD3 R34, R248, 0x18, RZ ;  /* 0x00000018f8227810 */ /* 0x000fe40007ffe0ff */
[----:B------:R-:W-:-:S02]  /*1560*/  LOP3.LUT R204, R5, 0xfffffff8, RZ, 0xc0, !PT ;  /* 0xfffffff805cc7812 */ /* 0x000fc400078ec0ff */
[----:B------:R-:W-:Y:S02]  /*1570*/  LEA R9, R9, 0x10080, 0x1 ;  /* 0x0001008009097811 */ /* 0x000fe400078e08ff */
[C---:B------:R-:W-:Y:S02]  /*1580*/  IADD3 R33, R248.reuse, 0x30, RZ ;  /* 0x00000030f8217810 */ /* 0x040fe40007ffe0ff */
[----:B-1----:R-:W-:Y:S02]  /*1590*/  IADD3 R30, R248, 0x48, RZ ;  /* 0x00000048f81e7810 */ /* 0x002fe40007ffe0ff */
[----:B--2---:R-:W-:Y:S02]  /*15a0*/  SHF.L.U64.HI R16, R142, 0x1, R7 ;  /* 0x000000018e107819 */ /* 0x004fe40000010207 */
[----:B------:R-:W-:Y:S02]  /*15b0*/  SHF.L.U64.HI R7, R140, 0x1, R6 ;  /* 0x000000018c077819 */ /* 0x000fe40000010206 */
[C---:B------:R-:W-:Y:S01]  /*15c0*/  IADD3 R24, R248.reuse, 0x78, RZ ;  /* 0x00000078f8187810 */ /* 0x040fe20007ffe0ff */
[----:B------:R-:W-:Y:S01]  /*15d0*/  STL [R1+0x34], R16 ;  /* 0x0000341001007387 */ /* 0x000fe20000100800 */
[----:B------:R-:W-:-:S02]  /*15e0*/  IADD3 R18, R248, 0xa8, RZ ;  /* 0x000000a8f8127810 */ /* 0x000fc40007ffe0ff */
[C---:B------:R-:W-:Y:S01]  /*15f0*/  IADD3 R252, R248.reuse, 0xe0, RZ ;  /* 0x000000e0f8fc7810 */ /* 0x040fe20007ffe0ff */
[----:B------:R1:W-:Y:S01]  /*1600*/  STL [R1+0x30], R7 ;  /* 0x0000300701007387 */ /* 0x0003e20000100800 */
[C---:B------:R-:W-:Y:S02]  /*1610*/  IADD3 R249, R248.reuse, 0xf8, RZ ;  /* 0x000000f8f8f97810 */ /* 0x040fe40007ffe0ff */
[C---:B------:R-:W-:Y:S01]  /*1620*/  IADD3 R251, R248.reuse, 0xe8, RZ ;  /* 0x000000e8f8fb7810 */ /* 0x040fe20007ffe0ff */
[----:B------:R2:W-:Y:S01]  /*1630*/  STL [R1+0x2c], R2 ;  /* 0x00002c0201007387 */ /* 0x0005e20000100800 */
[----:B------:R-:W-:Y:S02]  /*1640*/  IADD3 R250, R248, 0xf0, RZ ;  /* 0x000000f0f8fa7810 */ /* 0x000fe40007ffe0ff */
[----:B------:R-:W-:Y:S01]  /*1650*/  SEL R6, R12, 0xffffffe0, !P1 ;  /* 0xffffffe00c067807 */ /* 0x000fe20004800000 */
[----:B------:R3:W-:Y:S01]  /*1660*/  STL [R1+0x50], R8 ;  /* 0x0000500801007387 */ /* 0x0007e20000100800 */
[----:B------:R-:W-:-:S02]  /*1670*/  LEA R194, R3, 0x10080, 0x1 ;  /* 0x0001008003c27811 */ /* 0x000fc400078e08ff */
[----:B------:R-:W-:Y:S01]  /*1680*/  LEA R189, R4, 0x8080, 0x1 ;  /* 0x0000808004bd7811 */ /* 0x000fe200078e08ff */
[----:B------:R-:W-:Y:S01]  /*1690*/  STL [R1], R0 ;  /* 0x0000000001007387 */ /* 0x000fe20000100800 */
[----:B------:R-:W-:Y:S01]  /*16a0*/  IADD3 R36, R248, 0x8, RZ ;  /* 0x00000008f8247810 */ /* 0x000fe20007ffe0ff */
[----:B------:R-:W-:Y:S01]  /*16b0*/  IMAD.IADD R240, R236, 0x1, R6 ;  /* 0x00000001ecf07824 */ /* 0x000fe200078e0206 */
[----:B------:R-:W-:Y:S01]  /*16c0*/  IADD3 R35, R248, 0x10, RZ ;  /* 0x00000010f8237810 */ /* 0x000fe20007ffe0ff */
[----:B------:R-:W-:Y:S01]  /*16d0*/  STL [R1+0x28], R10 ;  /* 0x0000280a01007387 */ /* 0x000fe20000100800 */
[----:B------:R-:W-:Y:S01]  /*16e0*/  IADD3 R199, R132, 0x80, RZ ;  /* 0x0000008084c77810 */ /* 0x000fe20007ffe0ff */
[----:B------:R-:W-:Y:S01]  /*16f0*/  IMAD.IADD R239, R6, 0x1, R237 ;  /* 0x0000000106ef7824 */ /* 0x000fe200078e02ed */
[----:B------:R-:W-:Y:S01]  /*1700*/  IADD3 R200, R132, 0xc0, RZ ;  /* 0x000000c084c87810 */ /* 0x000fe20007ffe0ff */
[----:B------:R4:W-:Y:S01]  /*1710*/  STL [R1+0x24], R9 ;  /* 0x0000240901007387 */ /* 0x0009e20000100800 */
[----:B------:R-:W-:-:S02]  /*1720*/  IADD3 R247, R248, 0x20, RZ ;  /* 0x00000020f8f77810 */ /* 0x000fc40007ffe0ff */
[C---:B------:R-:W-:Y:S02]  /*1730*/  IADD3 R246, R248.reuse, 0x28, RZ ;  /* 0x00000028f8f67810 */ /* 0x040fe40007ffe0ff */
[----:B-1----:R-:W-:Y:S02]  /*1740*/  SEL R7, R19, 0xffffffc0, !P2 ;  /* 0xffffffc013077807 */ /* 0x002fe40005000000 */
[----:B------:R-:W-:Y:S02]  /*1750*/  IADD3 R32, R248, 0x38, RZ ;  /* 0x00000038f8207810 */ /* 0x000fe40007ffe0ff */
[----:B--2---:R-:W-:Y:S01]  /*1760*/  LOP3.LUT R2, R27, R219, RZ, 0xfc, !PT ;  /* 0x000000db1b027212 */ /* 0x004fe200078efcff */
[----:B------:R-:W-:Y:S01]  /*1770*/  IMAD.IADD R244, R236, 0x1, R7 ;  /* 0x00000001ecf47824 */ /* 0x000fe200078e0207 */
[----:B------:R-:W-:Y:S01]  /*1780*/  IADD3 R27, R248, 0x60, RZ ;  /* 0x00000060f81b7810 */ /* 0x000fe20007ffe0ff */
[C---:B------:R-:W-:Y:S01]  /*1790*/  IMAD.IADD R243, R7.reuse, 0x1, R240 ;  /* 0x0000000107f37824 */ /* 0x040fe200078e02f0 */
[----:B---3--:R-:W-:Y:S01]  /*17a0*/  LOP3.LUT R8, R20, R11, R21, 0xf6, !PT ;  /* 0x0000000b14087212 */ /* 0x008fe200078ef615 */
[----:B------:R-:W-:Y:S01]  /*17b0*/  IMAD.IADD R242, R7, 0x1, R237 ;  /* 0x0000000107f27824 */ /* 0x000fe200078e02ed */
[----:B------:R-:W-:Y:S01]  /*17c0*/  IADD3 R21, R248, 0x90, RZ ;  /* 0x00000090f8157810 */ /* 0x000fe20007ffe0ff */
[----:B------:R-:W-:Y:S01]  /*17d0*/  IMAD.IADD R241, R239, 0x1, R7 ;  /* 0x00000001eff17824 */ /* 0x000fe200078e0207 */
[----:B------:R-:W-:-:S02]  /*17e0*/  LEA R5, R8, 0x10080, 0x1 ;  /* 0x0001008008057811 */ /* 0x000fc400078e08ff */
[----:B------:R-:W-:Y:S02]  /*17f0*/  SHF.R.S32.HI R8, RZ, 0x1f, R34 ;  /* 0x0000001fff087819 */ /* 0x000fe40000011422 */
[----:B------:R-:W-:Y:S01]  /*1800*/  SHF.R.S32.HI R8, RZ, 0x1f, R33 ;  /* 0x0000001fff087819 */ /* 0x000fe20000011421 */
[----:B------:R1:W-:Y:S01]  /*1810*/  STL [R1+0x20], R5 ;  /* 0x0000200501007387 */ /* 0x0003e20000100800 */
[----:B------:R-:W-:Y:S02]  /*1820*/  SHF.R.S32.HI R8, RZ, 0x1f, R30 ;  /* 0x0000001fff087819 */ /* 0x000fe4000001141e */
[----:B------:R-:W-:Y:S02]  /*1830*/  IADD3 R11, R248, 0xc0, RZ ;  /* 0x000000c0f80b7810 */ /* 0x000fe40007ffe0ff */
[----:B------:R-:W-:Y:S02]  /*1840*/  SHF.R.S32.HI R8, RZ, 0x1f, R27 ;  /* 0x0000001fff087819 */ /* 0x000fe4000001141b */
[----:B------:R-:W-:-:S02]  /*1850*/  SHF.R.S32.HI R8, RZ, 0x1f, R24 ;  /* 0x0000001fff087819 */ /* 0x000fc40000011418 */
[----:B------:R-:W-:Y:S02]  /*1860*/  SHF.R.S32.HI R8, RZ, 0x1f, R21 ;  /* 0x0000001fff087819 */ /* 0x000fe40000011415 */
[----:B------:R-:W-:Y:S02]  /*1870*/  SHF.R.S32.HI R8, RZ, 0x1f, R18 ;  /* 0x0000001fff087819 */ /* 0x000fe40000011412 */
[----:B------:R-:W-:Y:S02]  /*1880*/  SHF.R.S32.HI R8, RZ, 0x1f, R11 ;  /* 0x0000001fff087819 */ /* 0x000fe4000001140b */
[----:B----4-:R-:W-:Y:S02]  /*1890*/  IADD3 R9, R248, 0xd0, RZ ;  /* 0x000000d0f8097810 */ /* 0x010fe40007ffe0ff */
[----:B------:R-:W-:Y:S02]  /*18a0*/  LEA R234, R2, 0x10080, 0x1 ;  /* 0x0001008002ea7811 */ /* 0x000fe400078e08ff */
[----:B------:R-:W-:-:S02]  /*18b0*/  SHF.R.S32.HI R9, RZ, 0x1f, R9 ;  /* 0x0000001fff097819 */ /* 0x000fc40000011409 */
[----:B------:R-:W-:Y:S02]  /*18c0*/  SHF.R.S32.HI R9, RZ, 0x1f, R251 ;  /* 0x0000001fff097819 */ /* 0x000fe400000114fb */
[----:B------:R-:W-:Y:S02]  /*18d0*/  LEA R9, R15, 0x10080, 0x1 ;  /* 0x000100800f097811 */ /* 0x000fe400078e08ff */
[----:B-1----:R-:W-:Y:S02]  /*18e0*/  IADD3 R5, R248, 0xd8, RZ ;  /* 0x000000d8f8057810 */ /* 0x002fe40007ffe0ff */
[----:B------:R-:W-:Y:S02]  /*18f0*/  SEL R2, R12, 0xffffffe0, !P4 ;  /* 0xffffffe00c027807 */ /* 0x000fe40006000000 */
[----:B------:R-:W-:Y:S02]  /*1900*/  SHF.R.S32.HI R8, RZ, 0x1f, R5 ;  /* 0x0000001fff087819 */ /* 0x000fe40000011405 */
[----:B------:R-:W-:Y:S01]  /*1910*/  SHF.R.S32.HI R5, RZ, 0x1f, R252 ;  /* 0x0000001fff057819 */ /* 0x000fe200000114fc */
[----:B------:R-:W-:Y:S01]  /*1920*/  IMAD.IADD R195, R194, 0x1, R2 ;  /* 0x00000001c2c37824 */ /* 0x000fe200078e0202 */
[----:B------:R-:W-:Y:S01]  /*1930*/  SHF.R.S32.HI R5, RZ, 0x1f, R249 ;  /* 0x0000001fff057819 */ /* 0x000fe200000114f9 */
[----:B------:R-:W-:Y:S01]  /*1940*/  IMAD.IADD R190, R2, 0x1, R189 ;  /* 0x0000000102be7824 */ /* 0x000fe200078e02bd */
[----:B------:R-:W-:-:S02]  /*1950*/  LEA R5, R17, 0x10080, 0x1 ;  /* 0x0001008011057811 */ /* 0x000fc400078e08ff */
[----:B------:R-:W-:Y:S02]  /*1960*/  SHF.R.S32.HI R8, RZ, 0x1f, R250 ;  /* 0x0000001fff087819 */ /* 0x000fe400000114fa */
[----:B------:R-:W-:Y:S01]  /*1970*/  LEA R8, R14, 0x10080, 0x1 ;  /* 0x000100800e087811 */ /* 0x000fe200078e08ff */
[----:B------:R1:W-:Y:S01]  /*1980*/  STL [R1+0x1c], R5 ;  /* 0x00001c0501007387 */ /* 0x0003e20000100800 */
[----:B------:R-:W-:Y:S02]  /*1990*/  SEL R0, R19, 0xffffffc0, !P3 ;  /* 0xffffffc013007807 */ /* 0x000fe40005800000 */
[C---:B------:R-:W-:Y:S01]  /*19a0*/  IADD3 R31, R248.reuse, 0x40, RZ ;  /* 0x00000040f81f7810 */ /* 0x040fe20007ffe0ff */
[----:B------:R2:W-:Y:S01]  /*19b0*/  STL [R1+0x18], R9 ;  /* 0x0000180901007387 */ /* 0x0005e20000100800 */
[----:B------:R-:W-:Y:S01]  /*19c0*/  IADD3 R29, R248, 0x50, RZ ;  /* 0x00000050f81d7810 */ /* 0x000fe20007ffe0ff */
[--C-:B------:R-:W-:Y:S01]  /*19d0*/  IMAD.IADD R197, R194, 0x1, R0.reuse ;  /* 0x00000001c2c57824 */ /* 0x100fe200078e0200 */
[C---:B------:R-:W-:Y:S01]  /*19e0*/  IADD3 R28, R248.reuse, 0x58, RZ ;  /* 0x00000058f81c7810 */ /* 0x040fe20007ffe0ff */
[----:B------:R2:W-:Y:S01]  /*19f0*/  STL [R1+0x14], R8 ;  /* 0x0000140801007387 */ /* 0x0005e20000100800 */
[----:B------:R-:W-:Y:S01]  /*1a00*/  IADD3 R26, R248, 0x68, RZ ;  /* 0x00000068f81a7810 */ /* 0x000fe20007ffe0ff */
[----:B------:R-:W-:Y:S01]  /*1a10*/  IMAD.IADD R192, R0, 0x1, R189 ;  /* 0x0000000100c07824 */ /* 0x000fe200078e02bd */
[C---:B------:R-:W-:Y:S01]  /*1a20*/  IADD3 R25, R248.reuse, 0x70, RZ ;  /* 0x00000070f8197810 */ /* 0x040fe20007ffe0ff */
[----:B------:R-:W-:Y:S01]  /*1a30*/  IMAD.IADD R196, R195, 0x1, R0 ;  /* 0x00000001c3c47824 */ /* 0x000fe200078e0200 */
[----:B------:R-:W-:Y:S01]  /*1a40*/  IADD3 R23, R248, 0x80, RZ ;  /* 0x00000080f8177810 */ /* 0x000fe20007ffe0ff */
[----:B------:R-:W-:Y:S01]  /*1a50*/  IMAD.IADD R191, R0, 0x1, R190 ;  /* 0x0000000100bf7824 */ /* 0x000fe200078e02be */
[----:B------:R-:W-:-:S02]  /*1a60*/  IADD3 R22, R248, 0x88, RZ ;  /* 0x00000088f8167810 */ /* 0x000fc40007ffe0ff */
[C---:B------:R-:W-:Y:S02]  /*1a70*/  IADD3 R20, R248.reuse, 0x98, RZ ;  /* 0x00000098f8147810 */ /* 0x040fe40007ffe0ff */
[C---:B------:R-:W-:Y:S02]  /*1a80*/  IADD3 R19, R248.reuse, 0xa0, RZ ;  /* 0x000000a0f8137810 */ /* 0x040fe40007ffe0ff */
[C---:B------:R-:W-:Y:S02]  /*1a90*/  IADD3 R16, R248.reuse, 0xb0, RZ ;  /* 0x000000b0f8107810 */ /* 0x040fe40007ffe0ff */
[C---:B------:R-:W-:Y:S02]  /*1aa0*/  IADD3 R12, R248.reuse, 0xb8, RZ ;  /* 0x000000b8f80c7810 */ /* 0x040fe40007ffe0ff */
[----:B-1----:R-:W-:Y:S02]  /*1ab0*/  LEA R5, R13, 0x10080, 0x1 ;  /* 0x000100800d057811 */ /* 0x002fe400078e08ff */
[----:B------:R-:W-:-:S02]  /*1ac0*/  IADD3 R10, R248, 0xc8, RZ ;  /* 0x000000c8f80a7810 */ /* 0x000fc40007ffe0ff */
[----:B------:R-:W-:Y:S01]  /*1ad0*/  SHF.R.S32.HI R37, RZ, 0x1f, R36 ;  /* 0x0000001fff257819 */ /* 0x000fe20000011424 */
[----:B------:R2:W-:Y:S01]  /*1ae0*/  STL [R1+0x10], R5 ;  /* 0x0000100501007387 */ /* 0x0005e20000100800 */
[----:B------:R-:W-:Y:S02]  /*1af0*/  SHF.R.S32.HI R36, RZ, 0x1f, R35 ;  /* 0x0000001fff247819 */ /* 0x000fe40000011423 */
[----:B------:R-:W-:Y:S02]  /*1b00*/  SHF.R.S32.HI R133, RZ, 0x1f, R132 ;  /* 0x0000001fff857819 */ /* 0x000fe40000011484 */
[----:B------:R-:W-:Y:S02]  /*1b10*/  SHF.R.S32.HI R211, RZ, 0x1f, R199 ;  /* 0x0000001fffd37819 */ /* 0x000fe400000114c7 */
[----:B------:R-:W-:Y:S02]  /*1b20*/  SHF.R.S32.HI R210, RZ, 0x1f, R200 ;  /* 0x0000001fffd27819 */ /* 0x000fe400000114c8 */
[----:B------:R-:W-:-:S02]  /*1b30*/  SHF.R.S32.HI R209, RZ, 0x1f, R204 ;  /* 0x0000001fffd17819 */ /* 0x000fc400000114cc */
[----:B------:R-:W-:Y:S02]  /*1b40*/  SHF.R.S32.HI R35, RZ, 0x1f, R247 ;  /* 0x0000001fff237819 */ /* 0x000fe400000114f7 */
        /* <DEDUP_REMOVED lines=13> */
[----:B--2---:R-:W-:Y:S02]  /*1c20*/  SHF.R.S32.HI R10, RZ, 0x1f, R10 ;  /* 0x0000001fff0a7819 */ /* 0x004fe4000001140a */
.L_x_333:
[----:B------:R-:W-:-:S04]  /*1c30*/  IMAD.MOV.U32 R2, RZ, RZ, 0x4 ;  /* 0x00000004ff027424 */ /* 0x000fc800078e00ff */
[----:B------:R-:W-:-:S05]  /*1c40*/  IMAD.WIDE R2, R231, R2, c[0x0][0x588] ;  /* 0x00016200e7027625 */ /* 0x000fca00078e0202 */
[----:B------:R-:W2:Y:S01]  /*1c50*/  LDG.E R233, [R2.64] ;  /* 0x0000000802e97981 */ /* 0x000ea2000c1e1900 */
[----:B------:R-:W-:Y:S01]  /*1c60*/  ISETP.NE.U32.AND P0, PT, RZ, c[0x0][0x370], PT ;  /* 0x0000dc00ff007a0c */ /* 0x000fe20003f05070 */
[----:B------:R-:W-:Y:S01]  /*1c70*/  IMAD.MOV.U32 R226, RZ, RZ, RZ ;  /* 0x000000ffffe27224 */ /* 0x000fe200078e00ff */
[----:B------:R-:W-:Y:S02]  /*1c80*/  ISETP.NE.U32.AND P4, PT, RZ, c[0x0][0x360], PT ;  /* 0x0000d800ff007a0c */ /* 0x000fe40003f85070 */
[----:B------:R-:W-:Y:S02]  /*1c90*/  ISETP.NE.AND.EX P1, PT, RZ, c[0x0][0x374], PT, P0 ;  /* 0x0000dd00ff007a0c */ /* 0x000fe40003f25300 */
[----:B------:R-:W-:Y:S02]  /*1ca0*/  ISETP.NE.AND.EX P4, PT, RZ, c[0x0][0x364], PT, P4 ;  /* 0x0000d900ff007a0c */ /* 0x000fe40003f85340 */
[----:B------:R-:W-:Y:S02]  /*1cb0*/  ISETP.NE.U32.AND P3, PT, RZ, c[0x0][0x348], PT ;  /* 0x0000d200ff007a0c */ /* 0x000fe40003f65070 */
[----:B------:R-:W-:-:S02]  /*1cc0*/  ISETP.NE.U32.AND P5, PT, RZ, c[0x0][0x350], PT ;  /* 0x0000d400ff007a0c */ /* 0x000fc40003fa5070 */
[----:B------:R-:W-:Y:S02]  /*1cd0*/  ISETP.NE.U32.AND P6, PT, RZ, c[0x0][0x358], PT ;  /* 0x0000d600ff007a0c */ /* 0x000fe40003fc5070 */
[----:B------:R-:W-:Y:S02]  /*1ce0*/  ISETP.NE.AND.EX P3, PT, RZ, c[0x0][0x34c], PT, P3 ;  /* 0x0000d300ff007a0c */ /* 0x000fe40003f65330 */
[----:B------:R-:W-:Y:S02]  /*1cf0*/  ISETP.NE.AND.EX P5, PT, RZ, c[0x0][0x354], PT, P5 ;  /* 0x0000d500ff007a0c */ /* 0x000fe40003fa5350 */
[----:B------:R-:W-:Y:S01]  /*1d00*/  ISETP.NE.AND.EX P6, PT, RZ, c[0x0][0x35c], PT, P6 ;  /* 0x0000d700ff007a0c */ /* 0x000fe20003fc5360 */
[----:B------:R-:W-:Y:S02]  /*1d10*/  IMAD.MOV.U32 R111, RZ, RZ, RZ ;  /* 0x000000ffff6f7224 */ /* 0x000fe400078e00ff */
[----:B------:R-:W-:Y:S02]  /*1d20*/  IMAD.MOV.U32 R12, RZ, RZ, RZ ;  /* 0x000000ffff0c7224 */ /* 0x000fe400078e00ff */
[----:B------:R-:W-:Y:S01]  /*1d30*/  IMAD.MOV.U32 R11, RZ, RZ, RZ ;  /* 0x000000ffff0b7224 */ /* 0x000fe200078e00ff */
[----:B--2---:R-:W-:Y:S01]  /*1d40*/  SHF.R.S32.HI R235, RZ, 0x1f, R233 ;  /* 0x0000001fffeb7819 */ /* 0x004fe200000114e9 */
[C---:B------:R-:W-:Y:S01]  /*1d50*/  IMAD.SHL.U32 R227, R233.reuse, 0x4, RZ ;  /* 0x00000004e9e37824 */ /* 0x040fe200078e00ff */
[----:B------:R-:W-:-:S02]  /*1d60*/  @P1 LEA R4, P0, R233, c[0x0][0x370], 0x2 ;  /* 0x0000dc00e9041a11 */ /* 0x000fc400078010ff */
[C-C-:B------:R-:W-:Y:S02]  /*1d70*/  SHF.L.U64.HI R232, R233.reuse, 0x2, R235.reuse ;  /* 0x00000002e9e87819 */ /* 0x140fe400000102eb */
[----:B------:R-:W-:Y:S02]  /*1d80*/  @P1 LEA.HI.X R5, R233, c[0x0][0x374], R235, 0x2, P0 ;  /* 0x0000dd00e9051a11 */ /* 0x000fe400000f14eb */
[C---:B------:R-:W-:Y:S02]  /*1d90*/  @P4 IADD3 R2, P0, R227.reuse, c[0x0][0x360], RZ ;  /* 0x0000d800e3024a10 */ /* 0x040fe40007f1e0ff */
[----:B------:R-:W-:Y:S01]  /*1da0*/  IADD3 R6, P2, R227, c[0x0][0x348], RZ ;  /* 0x0000d200e3067a10 */ /* 0x000fe20007f5e0ff */
[----:B------:R1:W5:Y:S01]  /*1db0*/  @P1 LDG.E R226, [R4.64] ;  /* 0x0000000804e21981 */ /* 0x000362000c1e1900 */
[----:B------:R-:W-:-:S05]  /*1dc0*/  @P4 IADD3.X R3, R232, c[0x0][0x364], RZ, P0, !PT ;  /* 0x0000d900e8034a10 */ /* 0x000fca00007fe4ff */
[----:B------:R2:W5:Y:S01]  /*1dd0*/  @P4 LDG.E R114, [R2.64] ;  /* 0x0000000802724981 */ /* 0x000562000c1e1900 */
[----:B------:R-:W-:-:S05]  /*1de0*/  IADD3.X R7, R232, c[0x0][0x34c], RZ, P2, !PT ;  /* 0x0000d300e8077a10 */ /* 0x000fca00017fe4ff */
[----:B------:R3:W5:Y:S01]  /*1df0*/  @P3 LDG.E R111, [R6.64] ;  /* 0x00000008066f3981 */ /* 0x000762000c1e1900 */
[C---:B-1----:R-:W-:Y:S02]  /*1e00*/  IADD3 R4, P1, R227.reuse, c[0x0][0x350], RZ ;  /* 0x0000d400e3047a10 */ /* 0x042fe40007f3e0ff */
[----:B--2---:R-:W-:Y:S02]  /*1e10*/  IADD3 R2, P0, R227, c[0x0][0x358], RZ ;  /* 0x0000d600e3027a10 */ /* 0x004fe40007f1e0ff */
[C---:B------:R-:W-:Y:S02]  /*1e20*/  IADD3.X R5, R232.reuse, c[0x0][0x354], RZ, P1, !PT ;  /* 0x0000d500e8057a10 */ /* 0x040fe40000ffe4ff */
[----:B------:R-:W-:-:S03]  /*1e30*/  IADD3.X R3, R232, c[0x0][0x35c], RZ, P0, !PT ;  /* 0x0000d700e8037a10 */ /* 0x000fc600007fe4ff */
[----:B------:R3:W5:Y:S04]  /*1e40*/  @P5 LDG.E R12, [R4.64] ;  /* 0x00000008040c5981 */ /* 0x000768000c1e1900 */
[----:B------:R3:W5:Y:S01]  /*1e50*/  @P6 LDG.E R11, [R2.64] ;  /* 0x00000008020b6981 */ /* 0x000762000c1e1900 */
[----:B------:R-:W-:Y:S01]  /*1e60*/  YIELD ;  /* 0x0000000000007946 */ /* 0x000fe20003800000 */
[----:B------:R-:W-:Y:S05]  /*1e70*/  @P4 BRA `(.L_x_169) ;  /* 0x0000005000004947 */ /* 0x000fea0003800000 */
[----:B-----5:R-:W-:Y:S01]  /*1e80*/  MOV R114, c[0x0][0x168] ;  /* 0x00005a0000727a02 */ /* 0x020fe20000000f00 */
[----:B------:R-:W-:Y:S05]  /*1e90*/  @!P3 BRA `(.L_x_169) ;  /* 0x000000300000b947 */ /* 0x000fea0003800000 */
[----:B------:R-:W2:Y:S04]  /*1ea0*/  LDG.E R8, [R6.64] ;  /* 0x0000000806087981 */ /* 0x000ea8000c1e1900 */
[----:B------:R-:W2:Y:S02]  /*1eb0*/  LDG.E R0, [R6.64+0x4] ;  /* 0x0000040806007981 */ /* 0x000ea4000c1e1900 */
[----:B--2---:R-:W-:-:S02]  /*1ec0*/  IADD3 R114, -R8, R0, RZ ;  /* 0x0000000008727210 */ /* 0x004fc40007ffe1ff */
.L_x_169:
[----:B------:R-:W-:-:S04]  /*1ed0*/  ISETP.NE.U32.AND P0, PT, RZ, c[0x0][0x368], PT ;  /* 0x0000da00ff007a0c */ /* 0x000fc80003f05070 */
[----:B------:R-:W-:-:S13]  /*1ee0*/  ISETP.NE.AND.EX P0, PT, RZ, c[0x0][0x36c], PT, P0 ;  /* 0x0000db00ff007a0c */ /* 0x000fda0003f05300 */
[----:B------:R-:W-:Y:S05]  /*1ef0*/  @!P0 BRA `(.L_x_170) ;  /* 0x0000004000008947 */ /* 0x000fea0003800000 */
[----:B---3--:R-:W-:-:S04]  /*1f00*/  IADD3 R4, P0, R227, c[0x0][0x368], RZ ;  /* 0x0000da00e3047a10 */ /* 0x008fc80007f1e0ff */
[----:B------:R-:W-:-:S05]  /*1f10*/  IADD3.X R5, R232, c[0x0][0x36c], RZ, P0, !PT ;  /* 0x0000db00e8057a10 */ /* 0x000fca00007fe4ff */
[----:B------:R1:W5:Y:S01]  /*1f20*/  LDG.E R10, [R4.64] ;  /* 0x00000008040a7981 */ /* 0x000362000c1e1900 */
[----:B------:R-:W-:Y:S05]  /*1f30*/  BRA `(.L_x_171) ;  /* 0x0000005000007947 */ /* 0x000fea0003800000 */
.L_x_170:
[----:B------:R-:W-:Y:S01]  /*1f40*/  MOV R10, UR6 ;  /* 0x00000006000a7c02 */ /* 0x000fe20008000f00 */
[----:B------:R-:W-:Y:S05]  /*1f50*/  @!P5 BRA `(.L_x_171) ;  /* 0x000000300000d947 */ /* 0x000fea0003800000 */
[----:B---3--:R-:W2:Y:S04]  /*1f60*/  LDG.E R6, [R4.64] ;  /* 0x0000000804067981 */ /* 0x008ea8000c1e1900 */
[----:B------:R-:W2:Y:S02]  /*1f70*/  LDG.E R0, [R4.64+0x4] ;  /* 0x0000040804007981 */ /* 0x000ea4000c1e1900 */
[----:B--2---:R-:W-:Y:S02]  /*1f80*/  IADD3 R10, -R6, R0, RZ ;  /* 0x00000000060a7210 */ /* 0x004fe40007ffe1ff */
.L_x_171:
[----:B-1-3--:R1:W2:Y:S04]  /*1f90*/  @P6 LDG.E R4, [R2.64] ;  /* 0x0000000802046981 */ /* 0x00a2a8000c1e1900 */
[----:B------:R1:W2:Y:S01]  /*1fa0*/  @P6 LDG.E R0, [R2.64+0x4] ;  /* 0x0000040802006981 */ /* 0x0002a2000c1e1900 */
[----:B------:R-:W-:Y:S01]  /*1fb0*/  ISETP.NE.U32.AND P0, PT, RZ, c[0x0][0x378], PT ;  /* 0x0000de00ff007a0c */ /* 0x000fe20003f05070 */
[----:B-----5:R-:W-:-:S03]  /*1fc0*/  IMAD.MOV.U32 R99, RZ, RZ, R10 ;  /* 0x000000ffff637224 */ /* 0x020fc600078e000a */
[----:B------:R-:W-:Y:S01]  /*1fd0*/  ISETP.NE.AND.EX P1, PT, RZ, c[0x0][0x37c], PT, P0 ;  /* 0x0000df00ff007a0c */ /* 0x000fe20003f25300 */
[----:B------:R-:W-:Y:S02]  /*1fe0*/  IMAD.MOV.U32 R55, RZ, RZ, c[0x0][0x228] ;  /* 0x00008a00ff377624 */ /* 0x000fe400078e00ff */
[----:B------:R-:W-:-:S10]  /*1ff0*/  IMAD.IADD R6, R10, 0x1, -R226 ;  /* 0x000000010a067824 */ /* 0x000fd400078e0ae2 */
[----:B-1----:R-:W-:-:S04]  /*2000*/  @P1 IADD3 R2, P0, R227, c[0x0][0x378], RZ ;  /* 0x0000de00e3021a10 */ /* 0x002fc80007f1e0ff */
[----:B------:R-:W-:-:S05]  /*2010*/  @P1 IADD3.X R3, R232, c[0x0][0x37c], RZ, P0, !PT ;  /* 0x0000df00e8031a10 */ /* 0x000fca00007fe4ff */
[----:B------:R1:W5:Y:S01]  /*2020*/  @P1 LDG.E R99, [R2.64] ;  /* 0x0000000802631981 */ /* 0x000362000c1e1900 */
[----:B------:R-:W-:Y:S01]  /*2030*/  BSSY B0, `(.L_x_172) ;  /* 0x000002f000007945 */ /* 0x000fe20003800000 */
[----:B-1----:R-:W-:-:S04]  /*2040*/  LOP3.LUT R2, R230, 0xff000000, RZ, 0xc0, !PT ;  /* 0xff000000e6027812 */ /* 0x002fc800078ec0ff */
[----:B------:R-:W-:Y:S01]  /*2050*/  SHF.R.U32.HI R2, RZ, 0x8, R2 ;  /* 0x00000008ff027819 */ /* 0x000fe20000011602 */
[----:B--2---:R-:W-:Y:S01]  /*2060*/  @P6 IMAD.IADD R55, R0, 0x1, -R4 ;  /* 0x0000000100376824 */ /* 0x004fe200078e0a04 */
[----:B------:R-:W-:-:S03]  /*2070*/  LOP3.LUT R0, R230, 0xff0000, RZ, 0xc0, !PT ;  /* 0x00ff0000e6007812 */ /* 0x000fc600078ec0ff */
[----:B------:R-:W-:Y:S01]  /*2080*/  IMAD.IADD R110, R6, 0x1, R55 ;  /* 0x00000001066e7824 */ /* 0x000fe200078e0237 */
[----:B------:R-:W-:-:S04]  /*2090*/  LEA.HI R2, R0, R2, RZ, 0x10 ;  /* 0x0000000200027211 */ /* 0x000fc800078f80ff */
[C---:B------:R-:W-:Y:S02]  /*20a0*/  ISETP.GE.AND P0, PT, R110.reuse, 0x1, PT ;  /* 0x000000016e00780c */ /* 0x040fe40003f06270 */
[----:B------:R-:W-:Y:S02]  /*20b0*/  IADD3 R0, R110, 0x1f, RZ ;  /* 0x0000001f6e007810 */ /* 0x000fe40007ffe0ff */
[----:B------:R-:W-:Y:S02]  /*20c0*/  SHF.R.U32.HI R238, RZ, 0x10, R2 ;  /* 0x00000010ffee7819 */ /* 0x000fe40000011602 */
[----:B------:R-:W-:Y:S02]  /*20d0*/  SHF.R.S32.HI R3, RZ, 0x1f, R0 ;  /* 0x0000001fff037819 */ /* 0x000fe40000011400 */
[----:B------:R-:W-:Y:S02]  /*20e0*/  ISETP.NE.AND P1, PT, R238, RZ, PT ;  /* 0x000000ffee00720c */ /* 0x000fe40003f25270 */
[----:B------:R-:W-:Y:S01]  /*20f0*/  LEA.HI R3, R3, R0, RZ, 0x5 ;  /* 0x0000000003037211 */ /* 0x000fe200078f28ff */
[----:B------:R-:W-:Y:S01]  /*2100*/  IMAD.MOV.U32 R0, RZ, RZ, RZ ;  /* 0x000000ffff007224 */ /* 0x000fe200078e00ff */
[----:B------:R-:W-:-:S02]  /*2110*/  LOP3.LUT R245, R2, 0xff, RZ, 0xc0, !PT ;  /* 0x000000ff02f57812 */ /* 0x000fc400078ec0ff */
[----:B------:R-:W-:Y:S02]  /*2120*/  SEL R97, R238, c[0x0][0x338], P1 ;  /* 0x0000ce00ee617a07 */ /* 0x000fe40000800000 */
[----:B------:R-:W-:Y:S01]  /*2130*/  SHF.R.S32.HI R100, RZ, 0x5, R3 ;  /* 0x00000005ff647819 */ /* 0x000fe20000011403 */
[----:B------:R-:W-:Y:S05]  /*2140*/  @!P0 BRA `(.L_x_173) ;  /* 0x000001d000008947 */ /* 0x000fea0003800000 */
[----:B------:R-:W-:Y:S02]  /*2150*/  IABS R0, R97 ;  /* 0x0000006100007213 */ /* 0x000fe40000000000 */
[----:B------:R-:W-:-:S03]  /*2160*/  IADD3 R5, R100, -0x1, R97 ;  /* 0xffffffff64057810 */ /* 0x000fc60007ffe061 */
[----:B------:R-:W-:Y:S01]  /*2170*/  IMAD.MOV.U32 R4, RZ, RZ, R0 ;  /* 0x000000ffff047224 */ /* 0x000fe200078e0000 */
[----:B------:R-:W-:-:S03]  /*2180*/  IABS R9, R5 ;  /* 0x0000000500097213 */ /* 0x000fc60000000000 */
[----:B------:R-:W1:Y:S08]  /*2190*/  I2F.RP R2, R4 ;  /* 0x0000000400027306 */ /* 0x000e700000209400 */
[----:B-1----:R-:W1:Y:S02]  /*21a0*/  MUFU.RCP R2, R2 ;  /* 0x0000000200027308 */ /* 0x002e640000001000 */
[----:B-1----:R-:W-:-:S06]  /*21b0*/  IADD3 R2, R2, 0xffffffe, RZ ;  /* 0x0ffffffe02027810 */ /* 0x002fcc0007ffe0ff */
[----:B------:R-:W1:Y:S02]  /*21c0*/  F2I.FTZ.U32.TRUNC.NTZ R3, R2 ;  /* 0x0000000200037305 */ /* 0x000e64000021f000 */
[----:B-1----:R-:W-:-:S04]  /*21d0*/  IMAD.MOV R0, RZ, RZ, -R3 ;  /* 0x000000ffff007224 */ /* 0x002fc800078e0a03 */
[----:B------:R-:W-:Y:S01]  /*21e0*/  IMAD.MOV.U32 R2, RZ, RZ, R0 ;  /* 0x000000ffff027224 */ /* 0x000fe200078e0000 */
[----:B------:R-:W-:-:S03]  /*21f0*/  IABS R0, R97 ;  /* 0x0000006100007213 */ /* 0x000fc60000000000 */
[----:B------:R-:W-:Y:S02]  /*2200*/  IMAD R7, R2, R4, RZ ;  /* 0x0000000402077224 */ /* 0x000fe400078e02ff */
[----:B------:R-:W-:Y:S02]  /*2210*/  IMAD.MOV.U32 R2, RZ, RZ, RZ ;  /* 0x000000ffff027224 */ /* 0x000fe400078e00ff */
        /* <DEDUP_REMOVED lines=16> */
.L_x_173:
[----:B------:R-:W-:Y:S05]  /*2320*/  BSYNC B0 ;  /* 0x0000000000007941 */ /* 0x000fea0003800000 */
.L_x_172:
[----:B------:R-:W2:Y:S01]  /*2330*/  LDL R4, [R1+0x48] ;  /* 0x0000480001047983 */ /* 0x000ea20000100800 */
[----:B------:R-:W-:-:S04]  /*2340*/  IMAD R2, R245, R0, RZ ;  /* 0x00000000f5027224 */ /* 0x000fc800078e02ff */
[C---:B------:R-:W-:Y:S02]  /*2350*/  IMAD.IADD R0, R2.reuse, 0x1, R0 ;  /* 0x0000000102007824 */ /* 0x040fe400078e0200 */
[----:B------:R-:W-:-:S03]  /*2360*/  IMAD R3, R2, 0x20, -R6 ;  /* 0x0000002002037824 */ /* 0x000fc600078e0a06 */
[----:B------:R-:W-:Y:S02]  /*2370*/  IMNMX R0, R100, R0, PT ;  /* 0x0000000064007217 */ /* 0x000fe40003800200 */
[----:B------:R-:W-:-:S03]  /*2380*/  IMNMX R3, RZ, R3, !PT ;  /* 0x00000003ff037217 */ /* 0x000fc60007800200 */
[----:B------:R-:W-:Y:S01]  /*2390*/  IMAD R0, R0, 0x20, -R6 ;  /* 0x0000002000007824 */ /* 0x000fe200078e0a06 */
[----:B------:R-:W-:-:S04]  /*23a0*/  SHF.R.U32.HI R80, RZ, 0x5, R3 ;  /* 0x00000005ff507819 */ /* 0x000fc80000011603 */
[----:B------:R-:W-:-:S04]  /*23b0*/  IMNMX R0, R0, R55, PT ;  /* 0x0000003700007217 */ /* 0x000fc80003800200 */
[----:B------:R-:W-:-:S13]  /*23c0*/  ISETP.GT.AND P0, PT, R0, R3, PT ;  /* 0x000000030000720c */ /* 0x000fda0003f04270 */
[----:B------:R-:W-:Y:S01]  /*23d0*/  @P0 IADD3 R2, R0, 0x1f, RZ ;  /* 0x0000001f00020810 */ /* 0x000fe20007ffe0ff */
[----:B------:R-:W-:-:S03]  /*23e0*/  IMAD.MOV.U32 R0, RZ, RZ, R80 ;  /* 0x000000ffff007224 */ /* 0x000fc600078e0050 */
[----:B------:R-:W-:-:S04]  /*23f0*/  @P0 SHF.R.S32.HI R3, RZ, 0x1f, R2 ;  /* 0x0000001fff030819 */ /* 0x000fc80000011402 */
[----:B------:R-:W-:-:S04]  /*2400*/  @P0 LEA.HI R2, R3, R2, RZ, 0x5 ;  /* 0x0000000203020211 */ /* 0x000fc800078f28ff */
[----:B------:R-:W-:-:S04]  /*2410*/  @P0 SHF.R.S32.HI R0, RZ, 0x5, R2 ;  /* 0x00000005ff000819 */ /* 0x000fc80000011402 */
[----:B------:R-:W-:Y:S01]  /*2420*/  ISETP.GT.AND P0, PT, R0, R80, PT ;  /* 0x000000500000720c */ /* 0x000fe20003f04270 */
[----:B--2---:R-:W-:-:S04]  /*2430*/  IMAD.IADD R2, R219, 0x1, R4 ;  /* 0x00000001db027824 */ /* 0x004fc800078e0204 */
[----:B------:R-:W-:-:S08]  /*2440*/  IMAD.SHL.U32 R198, R2, 0x2, RZ ;  /* 0x0000000202c67824 */ /* 0x000fd000078e00ff */
[----:B------:R-:W-:Y:S05]  /*2450*/  @!P0 BRA `(.L_x_174) ;  /* 0x0000398000008947 */ /* 0x000fea0003800000 */
[--C-:B------:R-:W-:Y:S01]  /*2460*/  SHF.R.S32.HI R9, RZ, 0x1f, R208.reuse ;  /* 0x0000001fff097819 */ /* 0x100fe200000114d0 */
[----:B------:R-:W-:Y:S01]  /*2470*/  IMAD.IADD R95, R55, 0x1, -R208 ;  /* 0x00000001375f7824 */ /* 0x000fe200078e0ad0 */
[----:B------:R-:W-:Y:S01]  /*2480*/  IADD3 R58, P0, R208, R11, RZ ;  /* 0x0000000bd03a7210 */ /* 0x000fe20007f1e0ff */
[----:B------:R-:W-:Y:S01]  /*2490*/  IMAD.MOV.U32 R107, RZ, RZ, c[0x0][0x238] ;  /* 0x00008e00ff6b7624 */ /* 0x000fe200078e00ff */
[----:B------:R-:W-:Y:S01]  /*24a0*/  IADD3 R45, R0, -0x1, RZ ;  /* 0xffffffff002d7810 */ /* 0x000fe20007ffe0ff */
[----:B------:R-:W-:Y:S01]  /*24b0*/  IMAD.MOV.U32 R103, RZ, RZ, 0x5 ;  /* 0x00000005ff677424 */ /* 0x000fe200078e00ff */
[----:B------:R-:W-:Y:S01]  /*24c0*/  LEA.HI.X.SX32 R59, R11, R9, 0x1, P0 ;  /* 0x000000090b3b7211 */ /* 0x000fe200000f0eff */
[----:B------:R-:W-:Y:S01]  /*24d0*/  IMAD.WIDE.U32 R2, R58, c[0x0][0x238], R132 ;  /* 0x00008e003a027a25 */ /* 0x000fe200078e0084 */
[----:B------:R-:W-:Y:S02]  /*24e0*/  LOP3.LUT R20, R230, 0xffff, RZ, 0xc0, !PT ;  /* 0x0000ffffe6147812 */ /* 0x000fe400078ec0ff */
[----:B------:R-:W-:Y:S01]  /*24f0*/  SEL R6, R235, RZ, !P6 ;  /* 0x000000ffeb067207 */ /* 0x000fe20007000000 */
[----:B------:R-:W-:Y:S01]  /*2500*/  IMAD R4, R59, c[0x0][0x238], RZ ;  /* 0x00008e003b047a24 */ /* 0x000fe200078e02ff */
[----:B------:R-:W-:Y:S01]  /*2510*/  SEL R11, R233, RZ, !P6 ;  /* 0x000000ffe90b7207 */ /* 0x000fe20007000000 */
[----:B------:R-:W-:Y:S01]  /*2520*/  IMAD R0, R45, -0x20, R95 ;  /* 0xffffffe02d007824 */ /* 0x000fe200078e025f */
[C---:B------:R-:W-:Y:S01]  /*2530*/  SHF.L.U64.HI R104, R107.reuse, R103, c[0x0][0x23c] ;  /* 0x00008f006b687619 */ /* 0x040fe20000010267 */
[----:B------:R-:W-:Y:S01]  /*2540*/  IMAD R4, R58, c[0x0][0x23c], R4 ;  /* 0x00008f003a047a24 */ /* 0x000fe200078e0204 */
[----:B------:R-:W-:Y:S01]  /*2550*/  ISETP.NE.U32.AND P1, PT, RZ, c[0x0][0x340], PT ;  /* 0x0000d000ff007a0c */ /* 0x000fe20003f25070 */
[----:B------:R-:W-:Y:S01]  /*2560*/  IMAD.SHL.U32 R107, R107, 0x20, RZ ;  /* 0x000000206b6b7824 */ /* 0x000fe200078e00ff */
[----:B------:R-:W-:Y:S01]  /*2570*/  ISETP.GT.AND P0, PT, R0, RZ, PT ;  /* 0x000000ff0000720c */ /* 0x000fe20003f04270 */
[----:B------:R-:W-:Y:S01]  /*2580*/  IMAD.IADD R3, R3, 0x1, R4 ;  /* 0x0000000103037824 */ /* 0x000fe200078e0204 */
[----:B------:R-:W-:Y:S01]  /*2590*/  ISETP.NE.AND.EX P1, PT, RZ, c[0x0][0x344], PT, P1 ;  /* 0x0000d100ff007a0c */ /* 0x000fe20003f25310 */
[----:B------:R-:W-:Y:S01]  /*25a0*/  IMAD R0, R6, c[0x0][0x248], RZ ;  /* 0x0000920006007a24 */ /* 0x000fe200078e02ff */
[----:B------:R-:W-:Y:S01]  /*25b0*/  ISETP.GE.AND P3, PT, R132, c[0x0][0x1d4], PT ;  /* 0x0000750084007a0c */ /* 0x000fe20003f66270 */
[----:B------:R-:W-:Y:S01]  /*25c0*/  IMAD.WIDE.U32 R2, R20, c[0x0][0x240], R2 ;  /* 0x0000900014027a25 */ /* 0x000fe200078e0002 */
[----:B------:R-:W-:-:S02]  /*25d0*/  ISETP.GE.AND P6, PT, R135, c[0x0][0x1d4], PT ;  /* 0x0000750087007a0c */ /* 0x000fc40003fc6270 */
[----:B------:R-:W-:Y:S01]  /*25e0*/  ISETP.GE.AND P5, PT, R199, c[0x0][0x1d4], PT ;  /* 0x00007500c7007a0c */ /* 0x000fe20003fa6270 */
[----:B------:R-:W-:Y:S01]  /*25f0*/  IMAD R3, R20, c[0x0][0x244], R3 ;  /* 0x0000910014037a24 */ /* 0x000fe200078e0203 */
[----:B------:R-:W-:Y:S01]  /*2600*/  ISETP.GE.AND P4, PT, R200, c[0x0][0x1d4], PT ;  /* 0x00007500c8007a0c */ /* 0x000fe20003f86270 */
[----:B------:R-:W-:Y:S01]  /*2610*/  IMAD R4, R11, c[0x0][0x24c], R0 ;  /* 0x000093000b047a24 */ /* 0x000fe200078e0200 */
[----:B------:R-:W-:Y:S01]  /*2620*/  LOP3.LUT R207, R207, 0xfffffffe, RZ, 0xc0, !PT ;  /* 0xfffffffecfcf7812 */ /* 0x000fe200078ec0ff */
[----:B------:R-:W-:Y:S01]  /*2630*/  IMAD.WIDE.U32 R62, R11, c[0x0][0x248], R2 ;  /* 0x000092000b3e7a25 */ /* 0x000fe200078e0002 */
[----:B------:R-:W-:-:S03]  /*2640*/  @P0 SHF.R.S32.HI R2, RZ, 0x1f, R45 ;  /* 0x0000001fff020819 */ /* 0x000fc6000001142d */
[----:B------:R-:W-:Y:S01]  /*2650*/  @P0 IMAD R0, R104, R45, RZ ;  /* 0x0000002d68000224 */ /* 0x000fe200078e02ff */
[----:B------:R-:W-:Y:S01]  /*2660*/  @P3 LOP3.LUT R207, R207, 0x1, RZ, 0xfc, !PT ;  /* 0x00000001cfcf3812 */ /* 0x000fe200078efcff */
[----:B------:R-:W-:Y:S02]  /*2670*/  IMAD.IADD R61, R63, 0x1, R4 ;  /* 0x000000013f3d7824 */ /* 0x000fe400078e0204 */
[----:B------:R-:W-:Y:S02]  /*2680*/  @P0 IMAD.MOV.U32 R60, RZ, RZ, R62 ;  /* 0x000000ffff3c0224 */ /* 0x000fe400078e003e */
[-C--:B------:R-:W-:Y:S02]  /*2690*/  @P0 IMAD R0, R2, R107.reuse, R0 ;  /* 0x0000006b02000224 */ /* 0x080fe400078e0200 */
[----:B------:R-:W-:-:S04]  /*26a0*/  @P0 IMAD.WIDE.U32 R4, R45, R107, R60 ;  /* 0x0000006b2d040225 */ /* 0x000fc800078e003c */
[----:B------:R-:W-:Y:S01]  /*26b0*/  @P0 IMAD.IADD R0, R5, 0x1, R0 ;  /* 0x0000000105000824 */ /* 0x000fe200078e0200 */
[----:B------:R-:W-:-:S04]  /*26c0*/  @P0 LEA R2, P2, R4, c[0x0][0x220], 0x1 ;  /* 0x0000880004020a11 */ /* 0x000fc800078408ff */
[----:B------:R-:W-:Y:S02]  /*26d0*/  @P0 LEA.HI.X R3, R4, c[0x0][0x224], R0, 0x1, P2 ;  /* 0x0000890004030a11 */ /* 0x000fe400010f0c00 */
[----:B------:R-:W-:-:S03]  /*26e0*/  @P1 IADD3 R4, P2, R227, c[0x0][0x340], RZ ;  /* 0x0000d000e3041a10 */ /* 0x000fc60007f5e0ff */
[----:B------:R-:W-:Y:S01]  /*26f0*/  @!PT LDS RZ, [RZ] ;  /* 0x00000000fffff984 */ /* 0x000fe20000000800 */
[----:B------:R-:W-:Y:S01]  /*2700*/  @!PT LDS RZ, [RZ] ;  /* 0x00000000fffff984 */ /* 0x000fe20000000800 */
[----:B------:R-:W-:Y:S01]  /*2710*/  @!PT LDS RZ, [RZ] ;  /* 0x00000000fffff984 */ /* 0x000fe20000000800 */
[----:B------:R1:W-:Y:S01]  /*2720*/  @P0 LDGSTS.E.BYPASS.LTC128B.128 [R198+0xc080], [R2.64], !P3 ;  /* 0x0c08000002c60fae */ /* 0x0003e2000d901d48 */
[----:B------:R-:W-:Y:S01]  /*2730*/  @P1 IADD3.X R5, R232, c[0x0][0x344], RZ, P2, !PT ;  /* 0x0000d100e8051a10 */ /* 0x000fe200017fe4ff */
[----:B------:R-:W-:Y:S02]  /*2740*/  IMAD.MOV.U32 R101, RZ, RZ, c[0x0][0x27c] ;  /* 0x00009f00ff657624 */ /* 0x000fe400078e00ff */
[----:B------:R1:W-:Y:S04]  /*2750*/  @P0 LDGSTS.E.BYPASS.LTC128B.128 [R198+0xd080], [R2.64+0x80], !P6 ;  /* 0x0d08008002c60fae */ /* 0x0003e8000f101d48 */
[----:B------:R1:W-:Y:S04]  /*2760*/  @P0 LDGSTS.E.BYPASS.LTC128B.128 [R198+0xe080], [R2.64+0x100], !P5 ;  /* 0x0e08010002c60fae */ /* 0x0003e8000e901d48 */
[----:B------:R1:W-:Y:S01]  /*2770*/  @P0 LDGSTS.E.BYPASS.LTC128B.128 [R198+0xf080], [R2.64+0x180], !P4 ;  /* 0x0f08018002c60fae */ /* 0x0003e2000e101d48 */
[----:B------:R-:W-:-:S03]  /*2780*/  IMAD.SHL.U32 R101, R101, 0x2, RZ ;  /* 0x0000000265657824 */ /* 0x000fc600078e00ff */
[----:B------:R-:W0:Y:S04]  /*2790*/  LDGDEPBAR ;  /* 0x00000000000079af */ /* 0x000e280000000000 */
[----:B------:R-:W2:Y:S01]  /*27a0*/  @P1 LDG.E R0, [R4.64] ;  /* 0x0000000804001981 */ /* 0x000ea2000c1e1900 */
[----:B------:R-:W-:Y:S01]  /*27b0*/  ISETP.GE.AND P2, PT, R132, c[0x0][0x27c], PT ;  /* 0x00009f0084007a0c */ /* 0x000fe20003f46270 */
[----:B------:R-:W-:Y:S01]  /*27c0*/  WARPSYNC 0xffffffff ;  /* 0xffffffff00007948 */ /* 0x000fe20003800000 */
[----:B------:R-:W-:Y:S02]  /*27d0*/  LOP3.LUT R207, R207, 0xfffffffd, RZ, 0xc0, !PT ;  /* 0xfffffffdcfcf7812 */ /* 0x000fe400078ec0ff */
[----:B------:R-:W-:Y:S02]  /*27e0*/  SHF.R.S32.HI R139, RZ, 0x1f, R138 ;  /* 0x0000001fff8b7819 */ /* 0x000fe4000001148a */
[----:B-----5:R-:W-:-:S07]  /*27f0*/  SHF.R.S32.HI R19, RZ, 0x1f, R99 ;  /* 0x0000001fff137819 */ /* 0x020fce0000011463 */
[----:B------:R-:W-:Y:S02]  /*2800*/  @P2 LOP3.LUT R207, R207, 0x2, RZ, 0xfc, !PT ;  /* 0x00000002cfcf2812 */ /* 0x000fe400078efcff */
[----:B--2---:R-:W-:Y:S01]  /*2810*/  @P1 SHF.R.S32.HI R18, RZ, 0x1f, R0 ;  /* 0x0000001fff121819 */ /* 0x004fe20000011400 */
[----:B------:R-:W-:Y:S02]  /*2820*/  @!P1 IMAD.MOV.U32 R0, RZ, RZ, R233 ;  /* 0x000000ffff009224 */ /* 0x000fe400078e00e9 */
[----:B------:R-:W-:Y:S02]  /*2830*/  @!P1 IMAD.MOV.U32 R18, RZ, RZ, R235 ;  /* 0x000000ffff129224 */ /* 0x000fe400078e00eb */
[C---:B-1----:R-:W-:Y:S01]  /*2840*/  IMAD.WIDE.U32 R2, R20.reuse, c[0x0][0x260], R132 ;  /* 0x0000980014027a25 */ /* 0x042fe200078e0084 */
[----:B------:R-:W-:Y:S01]  /*2850*/  ISETP.GE.AND P0, PT, R135, c[0x0][0x27c], PT ;  /* 0x00009f0087007a0c */ /* 0x000fe20003f06270 */
[----:B------:R-:W-:Y:S01]  /*2860*/  BAR.SYNC.DEFER_BLOCKING 0x0 ;  /* 0x0000000000007b1d */ /* 0x000fe20000010000 */
[----:B------:R-:W-:Y:S01]  /*2870*/  LOP3.LUT R207, R207, 0xfffffffb, RZ, 0xc0, !PT ;  /* 0xfffffffbcfcf7812 */ /* 0x000fe200078ec0ff */
[C---:B------:R-:W-:Y:S01]  /*2880*/  IMAD R7, R9.reuse, c[0x0][0x290], RZ ;  /* 0x0000a40009077a24 */ /* 0x040fe200078e02ff */
[----:B------:R-:W-:Y:S01]  /*2890*/  SHF.R.U32.HI R22, RZ, 0x3, R217 ;  /* 0x00000003ff167819 */ /* 0x000fe200000116d9 */
[----:B------:R-:W-:Y:S01]  /*28a0*/  IMAD R3, R20, c[0x0][0x264], R3 ;  /* 0x0000990014037a24 */ /* 0x000fe200078e0203 */
[----:B------:R-:W-:Y:S01]  /*28b0*/  MOV R108, c[0x0][0x27c] ;  /* 0x00009f00006c7a02 */ /* 0x000fe20000000f00 */
[----:B------:R-:W-:Y:S01]  /*28c0*/  IMAD.IADD R96, R10, 0x1, R12 ;  /* 0x000000010a607824 */ /* 0x000fe200078e020c */
[----:B------:R-:W-:Y:S01]  /*28d0*/  SEL R10, RZ, c[0x0][0x27c], !P2 ;  /* 0x00009f00ff0a7a07 */ /* 0x000fe20005000000 */
[----:B------:R-:W-:Y:S01]  /*28e0*/  IMAD R9, R9, c[0x0][0x280], RZ ;  /* 0x0000a00009097a24 */ /* 0x000fe200078e02ff */
[----:B------:R-:W-:Y:S01]  /*28f0*/  MOV R106, c[0x0][0x280] ;  /* 0x0000a000006a7a02 */ /* 0x000fe20000000f00 */
[----:B------:R-:W-:Y:S01]  /*2900*/  IMAD.WIDE.U32 R4, R208, c[0x0][0x290], R132 ;  /* 0x0000a400d0047a25 */ /* 0x000fe200078e0084 */
[----:B------:R-:W-:Y:S01]  /*2910*/  ULDC.U8 UR5, c[0x0][0x298] ;  /* 0x0000a60000057ab9 */ /* 0x000fe20000000000 */
[----:B------:R-:W-:-:S02]  /*2920*/  @P0 LOP3.LUT R207, R207, 0x4, RZ, 0xfc, !PT ;  /* 0x00000004cfcf0812 */ /* 0x000fc400078efcff */
[----:B------:R-:W-:Y:S02]  /*2930*/  IMAD R14, R208, c[0x0][0x294], R7 ;  /* 0x0000a500d00e7a24 */ /* 0x000fe400078e0207 */
[----:B------:R-:W-:Y:S01]  /*2940*/  IMAD R8, R6, c[0x0][0x268], RZ ;  /* 0x00009a0006087a24 */ /* 0x000fe200078e02ff */
[----:B------:R-:W-:Y:S01]  /*2950*/  LOP3.LUT R207, R207, 0xffffffef, RZ, 0xc0, !PT ;  /* 0xffffffefcfcf7812 */ /* 0x000fe200078ec0ff */
[----:B------:R-:W-:Y:S01]  /*2960*/  IMAD.WIDE.U32 R78, R11, c[0x0][0x268], R2 ;  /* 0x00009a000b4e7a25 */ /* 0x000fe200078e0002 */
[----:B------:R-:W-:Y:S02]  /*2970*/  SEL R2, RZ, c[0x0][0x27c], !P0 ;  /* 0x00009f00ff027a07 */ /* 0x000fe40004000000 */
[----:B------:R-:W-:Y:S01]  /*2980*/  ISETP.GE.AND P0, PT, R108, 0x1, PT ;  /* 0x000000016c00780c */ /* 0x000fe20003f06270 */
[----:B------:R-:W-:Y:S01]  /*2990*/  IMAD R15, R208, c[0x0][0x284], R9 ;  /* 0x0000a100d00f7a24 */ /* 0x000fe200078e0209 */
[----:B------:R-:W-:Y:S01]  /*29a0*/  LOP3.LUT R207, R207, 0xfffffff7, RZ, 0xc0, !PT ;  /* 0xfffffff7cfcf7812 */ /* 0x000fe200078ec0ff */
[----:B------:R-:W-:-:S02]  /*29b0*/  IMAD.IADD R9, R5, 0x1, R14 ;  /* 0x0000000105097824 */ /* 0x000fc400078e020e */
[----:B------:R-:W-:Y:S02]  /*29c0*/  IMAD R21, R11, c[0x0][0x26c], R8 ;  /* 0x00009b000b157a24 */ /* 0x000fe400078e0208 */
[----:B------:R-:W-:Y:S02]  /*29d0*/  IMAD.IADD R5, R132, 0x1, R10 ;  /* 0x0000000184057824 */ /* 0x000fe400078e020a */
[----:B------:R-:W-:Y:S01]  /*29e0*/  IMAD.MOV.U32 R8, RZ, RZ, R4 ;  /* 0x000000ffff087224 */ /* 0x000fe200078e0004 */
[----:B------:R-:W-:Y:S01]  /*29f0*/  IADD3 R4, R135, R2, RZ ;  /* 0x0000000287047210 */ /* 0x000fe20007ffe0ff */
[C---:B------:R-:W-:Y:S01]  /*2a00*/  IMAD.WIDE.U32 R2, R208.reuse, c[0x0][0x290], R138 ;  /* 0x0000a400d0027a25 */ /* 0x040fe200078e008a */
[----:B------:R-:W-:Y:S02]  /*2a10*/  SHF.R.S32.HI R12, RZ, 0x1f, R5 ;  /* 0x0000001fff0c7819 */ /* 0x000fe40000011405 */
[----:B------:R-:W-:Y:S01]  /*2a20*/  SHF.R.S32.HI R16, RZ, 0x1f, R4 ;  /* 0x0000001fff107819 */ /* 0x000fe20000011404 */
[----:B------:R-:W-:Y:S01]  /*2a30*/  IMAD.WIDE.U32 R10, R208, c[0x0][0x280], R138 ;  /* 0x0000a000d00a7a25 */ /* 0x000fe200078e008a */
[----:B------:R-:W-:-:S02]  /*2a40*/  LEA.HI R13, R12, R5, RZ, 0x3 ;  /* 0x000000050c0d7211 */ /* 0x000fc400078f18ff */
[----:B------:R-:W-:Y:S01]  /*2a50*/  LEA.HI R17, R12, R5, RZ, 0x6 ;  /* 0x000000050c117211 */ /* 0x000fe200078f30ff */
[----:B------:R-:W-:Y:S01]  /*2a60*/  IMAD.WIDE.U32 R6, R208, c[0x0][0x280], R132 ;  /* 0x0000a000d0067a25 */ /* 0x000fe200078e0084 */
[CC--:B------:R-:W-:Y:S02]  /*2a70*/  LEA.HI R12, R16.reuse, R4.reuse, RZ, 0x3 ;  /* 0x00000004100c7211 */ /* 0x0c0fe400078f18ff */
[----:B------:R-:W-:Y:S01]  /*2a80*/  LEA.HI R4, R16, R4, RZ, 0x6 ;  /* 0x0000000410047211 */ /* 0x000fe200078f30ff */
[----:B------:R-:W-:Y:S01]  /*2a90*/  IMAD.IADD R5, R14, 0x1, R3 ;  /* 0x000000010e057824 */ /* 0x000fe200078e0203 */
[C---:B------:R-:W-:Y:S01]  /*2aa0*/  LOP3.LUT R14, R217.reuse, 0x38, R13, 0xf8, !PT ;  /* 0x00000038d90e7812 */ /* 0x040fe200078ef80d */
[----:B------:R-:W-:Y:S01]  /*2ab0*/  IMAD.MOV.U32 R109, RZ, RZ, c[0x0][0x2b8] ;  /* 0x0000ae00ff6d7624 */ /* 0x000fe200078e00ff */
[----:B------:R-:W-:Y:S01]  /*2ac0*/  LOP3.LUT R16, R217, 0x38, R12, 0xf8, !PT ;  /* 0x00000038d9107812 */ /* 0x000fe200078ef80c */
[----:B------:R-:W-:Y:S01]  /*2ad0*/  IMAD.IADD R3, R15, 0x1, R11 ;  /* 0x000000010f037824 */ /* 0x000fe200078e020b */
[----:B------:R-:W-:Y:S01]  /*2ae0*/  SHF.L.U32 R11, R17, 0x5, RZ ;  /* 0x00000005110b7819 */ /* 0x000fe200000006ff */
[----:B------:R-:W-:Y:S01]  /*2af0*/  IMAD.SHL.U32 R4, R4, 0x20, RZ ;  /* 0x0000002004047824 */ /* 0x000fe200078e00ff */
[----:B------:R-:W-:Y:S01]  /*2b00*/  IADD3 R7, R7, R15, RZ ;  /* 0x0000000f07077210 */ /* 0x000fe20007ffe0ff */
[----:B------:R-:W-:Y:S01]  /*2b10*/  IMAD.MOV.U32 R105, RZ, RZ, c[0x0][0x290] ;  /* 0x0000a400ff697624 */ /* 0x000fe200078e00ff */
[----:B------:R-:W-:Y:S01]  /*2b20*/  ISETP.NE.AND P1, PT, R109, 0x1, PT ;  /* 0x000000016d00780c */ /* 0x000fe20003f25270 */
[----:B------:R-:W-:Y:S01]  /*2b30*/  IMAD.WIDE.U32 R72, R0, c[0x0][0x2b0], RZ ;  /* 0x0000ac0000487a25 */ /* 0x000fe200078e00ff */
[----:B------:R-:W-:-:S02]  /*2b40*/  LOP3.LUT R17, R11, 0x7ffff800, RZ, 0xc0, !PT ;  /* 0x7ffff8000b117812 */ /* 0x000fc400078ec0ff */
[-C--:B------:R-:W-:Y:S01]  /*2b50*/  LOP3.LUT R15, R14, R22.reuse, RZ, 0x3c, !PT ;  /* 0x000000160e0f7212 */ /* 0x080fe200078e3cff */
[----:B------:R-:W-:Y:S01]  /*2b60*/  IMAD.WIDE.U32 R76, R20, c[0x0][0x210], RZ ;  /* 0x00008400144c7a25 */ /* 0x000fe200078e00ff */
[----:B------:R-:W-:Y:S02]  /*2b70*/  LOP3.LUT R14, R4, 0x7ffff800, RZ, 0xc0, !PT ;  /* 0x7ffff800040e7812 */ /* 0x000fe400078ec0ff */
[----:B------:R-:W-:Y:S01]  /*2b80*/  LOP3.LUT R11, R16, R22, RZ, 0x3c, !PT ;  /* 0x00000016100b7212 */ /* 0x000fe200078e3cff */
[----:B------:R-:W-:Y:S01]  /*2b90*/  IMAD.MOV.U32 R4, RZ, RZ, R2 ;  /* 0x000000ffff047224 */ /* 0x000fe200078e0002 */
[--C-:B------:R-:W-:Y:S01]  /*2ba0*/  IADD3 R17, R15, R17, R219.reuse ;  /* 0x000000110f117210 */ /* 0x100fe20007ffe0db */
[----:B------:R-:W-:Y:S01]  /*2bb0*/  IMAD.WIDE.U32 R74, R20, c[0x0][0x1e8], RZ ;  /* 0x00007a00144a7a25 */ /* 0x000fe200078e00ff */
[----:B------:R-:W-:Y:S02]  /*2bc0*/  IADD3 R15, R11, R14, R219 ;  /* 0x0000000e0b0f7210 */ /* 0x000fe40007ffe0db */
[----:B------:R-:W-:Y:S01]  /*2bd0*/  MOV R2, R10 ;  /* 0x0000000a00027202 */ /* 0x000fe20000000f00 */
[----:B------:R-:W-:Y:S01]  /*2be0*/  IMAD R11, R18, c[0x0][0x2b0], RZ ;  /* 0x0000ac00120b7a24 */ /* 0x000fe200078e02ff */
[----:B------:R-:W-:Y:S01]  /*2bf0*/  LOP3.LUT R57, R13, 0xfffffff8, RZ, 0xc0, !PT ;  /* 0xfffffff80d397812 */ /* 0x000fe200078ec0ff */
[C---:B------:R-:W-:Y:S01]  /*2c00*/  IMAD R10, R19.reuse, c[0x0][0x290], RZ ;  /* 0x0000a400130a7a24 */ /* 0x040fe200078e02ff */
[----:B------:R-:W-:Y:S01]  /*2c10*/  LOP3.LUT R56, R12, 0xfffffff8, RZ, 0xc0, !PT ;  /* 0xfffffff80c387812 */ /* 0x000fe200078ec0ff */
[----:B------:R-:W-:Y:S01]  /*2c20*/  IMAD R14, R19, c[0x0][0x280], RZ ;  /* 0x0000a000130e7a24 */ /* 0x000fe200078e02ff */
[----:B------:R-:W-:Y:S01]  /*2c30*/  @P1 LOP3.LUT R207, R207, 0x8, RZ, 0xfc, !PT ;  /* 0x00000008cfcf1812 */ /* 0x000fe200078efcff */
[----:B------:R-:W-:Y:S01]  /*2c40*/  IMAD R11, R0, c[0x0][0x2b4], R11 ;  /* 0x0000ad00000b7a24 */ /* 0x000fe200078e020b */
[-C--:B------:R-:W-:Y:S01]  /*2c50*/  SHF.L.U64.HI R102, R105, R103.reuse, c[0x0][0x294] ;  /* 0x0000a50069667619 */ /* 0x080fe20000010267 */
[C---:B------:R-:W-:Y:S01]  /*2c60*/  IMAD R10, R99.reuse, c[0x0][0x294], R10 ;  /* 0x0000a500630a7a24 */ /* 0x040fe200078e020a */
[C---:B------:R-:W-:Y:S01]  /*2c70*/  SHF.L.U64.HI R103, R106.reuse, R103, c[0x0][0x284] ;  /* 0x0000a1006a677619 */ /* 0x040fe20000010267 */
[C---:B------:R-:W-:Y:S01]  /*2c80*/  IMAD R0, R99.reuse, c[0x0][0x284], R14 ;  /* 0x0000a10063007a24 */ /* 0x040fe200078e020e */
[----:B------:R-:W-:Y:S01]  /*2c90*/  SHF.L.U32 R106, R106, 0x5, RZ ;  /* 0x000000056a6a7819 */ /* 0x000fe200000006ff */
[----:B------:R-:W-:Y:S01]  /*2ca0*/  IMAD.WIDE.U32 R66, R99, c[0x0][0x290], R4 ;  /* 0x0000a40063427a25 */ /* 0x000fe200078e0004 */
[----:B------:R-:W-:-:S02]  /*2cb0*/  IADD3 R92, R79, R21, RZ ;  /* 0x000000154f5c7210 */ /* 0x000fc40007ffe0ff */
[----:B------:R-:W-:Y:S01]  /*2cc0*/  SHF.R.S32.HI R90, RZ, 0x3, R13 ;  /* 0x00000003ff5a7819 */ /* 0x000fe2000001140d */
[C---:B------:R-:W-:Y:S01]  /*2cd0*/  IMAD.WIDE.U32 R64, R99.reuse, c[0x0][0x280], R2 ;  /* 0x0000a00063407a25 */ /* 0x040fe200078e0002 */
[----:B------:R-:W-:Y:S02]  /*2ce0*/  SHF.R.S32.HI R89, RZ, 0x3, R12 ;  /* 0x00000003ff597819 */ /* 0x000fe4000001140c */
[----:B------:R-:W-:Y:S01]  /*2cf0*/  IADD3 R86, R10, R67, RZ ;  /* 0x000000430a567210 */ /* 0x000fe20007ffe0ff */
[C---:B------:R-:W-:Y:S01]  /*2d00*/  IMAD.WIDE.U32 R70, R99.reuse, c[0x0][0x290], R8 ;  /* 0x0000a40063467a25 */ /* 0x040fe200078e0008 */
[----:B------:R-:W-:Y:S02]  /*2d10*/  IADD3 R83, R0, R65, RZ ;  /* 0x0000004100537210 */ /* 0x000fe40007ffe0ff */
[----:B------:R-:W-:Y:S01]  /*2d20*/  SHF.R.S32.HI R85, RZ, 0x1f, R57 ;  /* 0x0000001fff557819 */ /* 0x000fe20000011439 */
[----:B------:R-:W-:Y:S01]  /*2d30*/  IMAD.WIDE.U32 R68, R99, c[0x0][0x280], R6 ;  /* 0x0000a00063447a25 */ /* 0x000fe200078e0006 */
[----:B------:R-:W-:-:S02]  /*2d40*/  SHF.R.S32.HI R84, RZ, 0x1f, R56 ;  /* 0x0000001fff547819 */ /* 0x000fc40000011438 */
[----:B------:R-:W-:Y:S01]  /*2d50*/  SHF.L.U32 R81, R15, 0x1, RZ ;  /* 0x000000010f517819 */ /* 0x000fe200000006ff */
[----:B------:R-:W-:Y:S01]  /*2d60*/  IMAD.SHL.U32 R105, R105, 0x20, RZ ;  /* 0x0000002069697824 */ /* 0x000fe200078e00ff */
[----:B------:R-:W-:Y:S01]  /*2d70*/  @P0 LOP3.LUT R207, R207, 0x10, RZ, 0xfc, !PT ;  /* 0x00000010cfcf0812 */ /* 0x000fe200078efcff */
[C---:B------:R-:W-:Y:S02]  /*2d80*/  IMAD R94, R20.reuse, c[0x0][0x214], R77 ;  /* 0x00008500145e7a24 */ /* 0x040fe400078e024d */
[----:B------:R-:W-:Y:S02]  /*2d90*/  IMAD R93, R20, c[0x0][0x1ec], R75 ;  /* 0x00007b00145d7a24 */ /* 0x000fe400078e024b */
[----:B------:R-:W-:Y:S02]  /*2da0*/  IMAD.IADD R91, R73, 0x1, R11 ;  /* 0x00000001495b7824 */ /* 0x000fe400078e020b */
[----:B------:R-:W-:Y:S02]  /*2db0*/  IMAD.IADD R88, R71, 0x1, R10 ;  /* 0x0000000147587824 */ /* 0x000fe400078e020a */
[----:B------:R-:W-:-:S02]  /*2dc0*/  IMAD.IADD R87, R69, 0x1, R0 ;  /* 0x0000000145577824 */ /* 0x000fc400078e0200 */
[----:B------:R-:W-:Y:S02]  /*2dd0*/  IMAD.SHL.U32 R82, R17, 0x2, RZ ;  /* 0x0000000211527824 */ /* 0x000fe400078e00ff */
.L_x_193:
[----:B------:R-:W-:Y:S01]  /*2de0*/  IMAD.SHL.U32 R52, R45, 0x20, RZ ;  /* 0x000000202d347824 */ /* 0x000fe200078e00ff */
[----:B------:R-:W-:Y:S04]  /*2df0*/  DEPBAR.LE SB0, 0x0 ;  /* 0x000080000000791a */ /* 0x000fe80000000000 */
[----:B------:R-:W-:Y:S01]  /*2e00*/  IMAD.IADD R0, R218, 0x1, R52 ;  /* 0x00000001da007824 */ /* 0x000fe200078e0234 */
[----:B------:R-:W-:Y:S01]  /*2e10*/  ISETP.NE.AND P1, PT, R109, 0x1, PT ;  /* 0x000000016d00780c */ /* 0x000fe20003f25270 */
[----:B------:R-:W-:Y:S01]  /*2e20*/  IMAD.MOV.U32 R49, RZ, RZ, RZ ;  /* 0x000000ffff317224 */ /* 0x000fe200078e00ff */
[----:B------:R-:W-:Y:S01]  /*2e30*/  WARPSYNC 0xffffffff ;  /* 0xffffffff00007948 */ /* 0x000fe20003800000 */
[----:B------:R-:W-:Y:S01]  /*2e40*/  IMAD.IADD R2, R96, 0x1, R0 ;  /* 0x0000000160027824 */ /* 0x000fe200078e0200 */
[----:B------:R-:W-:Y:S01]  /*2e50*/  ISETP.GE.AND P0, PT, R0, R55, PT ;  /* 0x000000370000720c */ /* 0x000fe20003f06270 */
[----:B------:R-:W-:Y:S01]  /*2e60*/  BSSY B1, `(.L_x_175) ;  /* 0x00002a4000017945 */ /* 0x000fe20003800000 */
[----:B------:R-:W-:Y:S01]  /*2e70*/  ISETP.GE.AND P2, PT, R108, 0x1, PT ;  /* 0x000000016c00780c */ /* 0x000fe20003f46270 */
[----:B------:R-:W-:Y:S01]  /*2e80*/  IMAD.MOV.U32 R0, RZ, RZ, R2 ;  /* 0x000000ffff007224 */ /* 0x000fe200078e0002 */
[----:B------:R-:W-:Y:S05]  /*2e90*/  ISETP.GT.OR P0, PT, R218, 0x1f, P0 ;  /* 0x0000001fda00780c */ /* 0x000fea0000704670 */
[----:B------:R-:W-:Y:S05]  /*2ea0*/  @P1 IMAD.HI.U32 R3, R2, c[0x0][0x2bc], RZ ;  /* 0x0000af0002031a27 */ /* 0x000fea00078e00ff */
[----:B------:R-:W-:Y:S04]  /*2eb0*/  @P1 SHF.R.U32.HI R0, RZ, c[0x0][0x2c0], R3 ;  /* 0x0000b000ff001a19 */ /* 0x000fe80000011603 */
[C---:B------:R-:W-:Y:S04]  /*2ec0*/  @!P0 IADD3 R3, P1, R0.reuse, R72, RZ ;  /* 0x0000004800038210 */ /* 0x040fe80007f3e0ff */
[----:B-1----:R-:W-:Y:S01]  /*2ed0*/  @!P0 LEA.HI.X.SX32 R5, R0, R91, 0x1, P1 ;  /* 0x0000005b00058211 */ /* 0x002fe200008f0eff */
[----:B------:R-:W-:Y:S01]  /*2ee0*/  IMAD.MOV R0, RZ, RZ, -R0 ;  /* 0x000000ffff007224 */ /* 0x000fe200078e0a00 */
[C---:B------:R-:W-:Y:S03]  /*2ef0*/  @!P0 LEA R4, P1, R3.reuse, c[0x0][0x2a0], 0x2 ;  /* 0x0000a80003048a11 */ /* 0x040fe600078210ff */
[----:B------:R-:W-:Y:S01]  /*2f00*/  IMAD R50, R0, c[0x0][0x2b8], R2 ;  /* 0x0000ae0000327a24 */ /* 0x000fe200078e0202 */
[----:B------:R-:W-:Y:S03]  /*2f10*/  @!P0 LEA.HI.X R5, R3, c[0x0][0x2a4], R5, 0x2, P1 ;  /* 0x0000a90003058a11 */ /* 0x000fe600008f1405 */
[C---:B------:R-:W-:Y:S01]  /*2f20*/  IMAD.WIDE.U32 R2, R50.reuse, c[0x0][0x1e0], RZ ;  /* 0x0000780032027a25 */ /* 0x040fe200078e00ff */
[----:B------:R-:W-:Y:S01]  /*2f30*/  SHF.R.S32.HI R53, RZ, 0x1f, R50 ;  /* 0x0000001fff357819 */ /* 0x000fe20000011432 */
[----:B------:R-:W2:Y:S04]  /*2f40*/  @!P0 LDG.E R49, [R4.64] ;  /* 0x0000000804318981 */ /* 0x000ea8000c1e1900 */
[----:B------:R-:W-:Y:S01]  /*2f50*/  IMAD R0, R53, c[0x0][0x1e0], RZ ;  /* 0x0000780035007a24 */ /* 0x000fe200078e02ff */
[----:B------:R-:W-:Y:S03]  /*2f60*/  BAR.SYNC.DEFER_BLOCKING 0x0 ;  /* 0x0000000000007b1d */ /* 0x000fe60000010000 */
[----:B------:R-:W-:Y:S04]  /*2f70*/  IMAD R0, R50, c[0x0][0x1e4], R0 ;  /* 0x0000790032007a24 */ /* 0x000fe800078e0200 */
[----:B------:R-:W-:Y:S01]  /*2f80*/  IMAD.IADD R3, R3, 0x1, R0 ;  /* 0x0000000103037824 */ /* 0x000fe200078e0200 */
[----:B--2---:R-:W-:Y:S03]  /*2f90*/  SHF.R.S32.HI R54, RZ, 0x1f, R49 ;  /* 0x0000001fff367819 */ /* 0x004fe60000011431 */
[C---:B------:R-:W-:Y:S04]  /*2fa0*/  IMAD.WIDE.U32 R2, R49.reuse, c[0x0][0x1f0], R2 ;  /* 0x00007c0031027a25 */ /* 0x040fe800078e0002 */
[----:B------:R-:W-:Y:S01]  /*2fb0*/  IMAD R4, R54, c[0x0][0x1f0], RZ ;  /* 0x00007c0036047a24 */ /* 0x000fe200078e02ff */
[----:B------:R-:W-:Y:S03]  /*2fc0*/  IADD3 R0, P0, R74, R2, RZ ;  /* 0x000000024a007210 */ /* 0x000fe60007f1e0ff */
[----:B------:R-:W-:Y:S05]  /*2fd0*/  IMAD R4, R49, c[0x0][0x1f4], R4 ;  /* 0x00007d0031047a24 */ /* 0x000fea00078e0204 */
[----:B------:R-:W-:Y:S02]  /*2fe0*/  IADD3.X R2, R93, R3, R4, P0, !PT ;  /* 0x000000035d027210 */ /* 0x000fe400007fe404 */
[C---:B------:R-:W-:Y:S04]  /*2ff0*/  LEA R20, P0, R0.reuse, c[0x0][0x1c8], 0x1 ;  /* 0x0000720000147a11 */ /* 0x040fe800078008ff */
[----:B------:R-:W-:Y:S01]  /*3000*/  LEA.HI.X R18, R0, c[0x0][0x1cc], R2, 0x1, P0 ;  /* 0x0000730000127a11 */ /* 0x000fe200000f0c02 */
[----:B----4-:R-:W-:-:S05]  /*3010*/  @!P2 BRA `(.L_x_176) ;  /* 0x000026d00000a947 */ /* 0x010fca0003800000 */
[-C--:B------:R-:W-:Y:S01]  /*3020*/  IMAD R3, R103, R45.reuse, RZ ;  /* 0x0000002d67037224 */ /* 0x080fe200078e02ff */
[----:B------:R-:W-:Y:S01]  /*3030*/  ISETP.NE.AND P0, PT, RZ, UR5, PT ;  /* 0x00000005ff007c0c */ /* 0x000fe2000bf05270 */
[-C--:B------:R-:W-:Y:S01]  /*3040*/  IMAD R2, R102, R45.reuse, RZ ;  /* 0x0000002d66027224 */ /* 0x080fe200078e02ff */
[----:B------:R-:W-:Y:S01]  /*3050*/  SHF.R.S32.HI R0, RZ, 0x1f, R45 ;  /* 0x0000001fff007819 */ /* 0x000fe2000001142d */
[----:B------:R-:W-:Y:S01]  /*3060*/  IMAD.WIDE.U32 R8, R106, R45, RZ ;  /* 0x0000002d6a087225 */ /* 0x000fe200078e00ff */
[----:B------:R-:W-:Y:S03]  /*3070*/  IADD3 R4, -R52, R55, RZ ;  /* 0x0000003734047210 */ /* 0x000fe60007ffe1ff */
[----:B------:R-:W-:Y:S01]  /*3080*/  IMAD R3, R0, R106, R3 ;  /* 0x0000006a00037224 */ /* 0x000fe200078e0203 */
[----:B------:R-:W-:Y:S01]  /*3090*/  IMNMX R51, R4, 0x20, PT ;  /* 0x0000002004337817 */ /* 0x000fe20003800200 */
[----:B------:R-:W-:Y:S02]  /*30a0*/  IMAD R2, R0, R105, R2 ;  /* 0x0000006900027224 */ /* 0x000fe400078e0202 */
[----:B------:R-:W-:Y:S01]  /*30b0*/  IMAD.WIDE.U32 R10, R105, R45, RZ ;  /* 0x0000002d690a7225 */ /* 0x000fe200078e00ff */
[----:B------:R-:W-:Y:S04]  /*30c0*/  IADD3 R19, R9, R3, RZ ;  /* 0x0000000309137210 */ /* 0x000fe80007ffe0ff */
[----:B------:R-:W-:Y:S01]  /*30d0*/  IADD3 R21, R11, R2, RZ ;  /* 0x000000020b157210 */ /* 0x000fe20007ffe0ff */
[----:B------:R-:W-:-:S05]  /*30e0*/  @!P0 BRA `(.L_x_177) ;  /* 0x000012e000008947 */ /* 0x000fca0003800000 */
[----:B------:R-:W-:Y:S01]  /*30f0*/  ISETP.GE.AND P1, PT, R208, R51, PT ;  /* 0x00000033d000720c */ /* 0x000fe20003f26270 */
[----:B------:R-:W-:Y:S01]  /*3100*/  BSSY B0, `(.L_x_178) ;  /* 0x000002a000007945 */ /* 0x000fe20003800000 */
[----:B------:R-:W-:Y:S01]  /*3110*/  CS2R R30, SRZ ;  /* 0x00000000001e7805 */ /* 0x000fe2000001ff00 */
[----:B------:R-:W-:Y:S01]  /*3120*/  CS2R R28, SRZ ;  /* 0x00000000001c7805 */ /* 0x000fe2000001ff00 */
[----:B------:R-:W-:Y:S01]  /*3130*/  CS2R R26, SRZ ;  /* 0x00000000001a7805 */ /* 0x000fe2000001ff00 */
[----:B------:R-:W-:Y:S01]  /*3140*/  CS2R R24, SRZ ;  /* 0x0000000000187805 */ /* 0x000fe2000001ff00 */
[----:B------:R-:W-:Y:S01]  /*3150*/  CS2R R16, SRZ ;  /* 0x0000000000107805 */ /* 0x000fe2000001ff00 */
[----:B------:R-:W-:Y:S01]  /*3160*/  CS2R R12, SRZ ;  /* 0x00000000000c7805 */ /* 0x000fe2000001ff00 */
[----:B------:R-:W-:Y:S01]  /*3170*/  CS2R R6, SRZ ;  /* 0x0000000000067805 */ /* 0x000fe2000001ff00 */
[----:B------:R-:W-:Y:S04]  /*3180*/  CS2R R2, SRZ ;  /* 0x0000000000027805 */ /* 0x000fe8000001ff00 */
[----:B------:R-:W-:-:S05]  /*3190*/  @P1 BRA `(.L_x_179) ;  /* 0x0000020000001947 */ /* 0x000fca0003800000 */
[----:B------:R-:W-:Y:S01]  /*31a0*/  IADD3 R0, P0, R64, R8, RZ ;  /* 0x0000000840007210 */ /* 0x000fe20007f1e0ff */
[----:B------:R-:W-:Y:S01]  /*31b0*/  CS2R R24, SRZ ;  /* 0x0000000000187805 */ /* 0x000fe2000001ff00 */
[----:B------:R-:W-:Y:S01]  /*31c0*/  CS2R R26, SRZ ;  /* 0x00000000001a7805 */ /* 0x000fe2000001ff00 */
[----:B------:R-:W-:Y:S01]  /*31d0*/  CS2R R6, SRZ ;  /* 0x0000000000067805 */ /* 0x000fe2000001ff00 */
[----:B------:R-:W-:Y:S01]  /*31e0*/  CS2R R28, SRZ ;  /* 0x00000000001c7805 */ /* 0x000fe2000001ff00 */
[----:B------:R-:W-:Y:S01]  /*31f0*/  IMAD.X R3, R19, 0x1, R83, P0 ;  /* 0x0000000113037824 */ /* 0x000fe200000e0653 */
[----:B------:R-:W-:Y:S01]  /*3200*/  IADD3 R2, P0, R66, R10, RZ ;  /* 0x0000000a42027210 */ /* 0x000fe20007f1e0ff */
[----:B------:R-:W-:Y:S01]  /*3210*/  CS2R R12, SRZ ;  /* 0x00000000000c7805 */ /* 0x000fe2000001ff00 */
[----:B------:R-:W-:Y:S01]  /*3220*/  CS2R R30, SRZ ;  /* 0x00000000001e7805 */ /* 0x000fe2000001ff00 */
[----:B------:R-:W-:Y:S02]  /*3230*/  CS2R R16, SRZ ;  /* 0x0000000000107805 */ /* 0x000fe4000001ff00 */
[----:B------:R-:W-:Y:S01]  /*3240*/  IMAD.X R5, R21, 0x1, R86, P0 ;  /* 0x0000000115057824 */ /* 0x000fe200000e0656 */
[C---:B------:R-:W-:Y:S04]  /*3250*/  LEA R8, P0, R0.reuse, c[0x0][0x270], 0x1 ;  /* 0x00009c0000087a11 */ /* 0x040fe800078008ff */
[----:B------:R-:W-:Y:S02]  /*3260*/  LEA.HI.X R9, R0, c[0x0][0x274], R3, 0x1, P0 ;  /* 0x00009d0000097a11 */ /* 0x000fe400000f0c03 */
[C---:B------:R-:W-:Y:S04]  /*3270*/  LEA R4, P0, R2.reuse, c[0x0][0x288], 0x1 ;  /* 0x0000a20002047a11 */ /* 0x040fe800078008ff */
[----:B------:R-:W-:Y:S02]  /*3280*/  LEA.HI.X R5, R2, c[0x0][0x28c], R5, 0x1, P0 ;  /* 0x0000a30002057a11 */ /* 0x000fe400000f0c05 */
[----:B------:R-:W-:Y:S01]  /*3290*/  ISETP.GE.AND P0, PT, R138, c[0x0][0x27c], PT ;  /* 0x00009f008a007a0c */ /* 0x000fe20003f06270 */
[----:B------:R-:W-:Y:S11]  /*32a0*/  CS2R R2, SRZ ;  /* 0x0000000000027805 */ /* 0x000ff6000001ff00 */
[----:B------:R-:W-:Y:S01]  /*32b0*/  @!UPT UIADD3 URZ, URZ, URZ, URZ ;  /* 0x0000003f3f3ff290 */ /* 0x000fe2000fffe03f */
[----:B------:R1:W5:Y:S04]  /*32c0*/  @!P0 LDG.E.64 R24, [R8.64] ;  /* 0x0000000808188981 */ /* 0x000368000c1e1b00 */
[----:B------:R1:W5:Y:S01]  /*32d0*/  @!P0 LDG.E.64 R2, [R4.64] ;  /* 0x0000000804028981 */ /* 0x000362000c1e1b00 */
[----:B------:R-:W-:Y:S11]  /*32e0*/  ISETP.GE.AND P0, PT, R142, c[0x0][0x27c], PT ;  /* 0x00009f008e007a0c */ /* 0x000ff60003f06270 */
[----:B------:R-:W-:Y:S02]  /*32f0*/  @!UPT UIADD3 URZ, URZ, URZ, URZ ;  /* 0x0000003f3f3ff290 */ /* 0x000fe4000fffe03f */
[----:B------:R1:W5:Y:S04]  /*3300*/  @!P0 LDG.E.64 R26, [R8.64+0x40] ;  /* 0x00004008081a8981 */ /* 0x000368000c1e1b00 */
[----:B------:R1:W5:Y:S01]  /*3310*/  @!P0 LDG.E.64 R6, [R4.64+0x40] ;  /* 0x0000400804068981 */ /* 0x000362000c1e1b00 */
[----:B------:R-:W-:Y:S11]  /*3320*/  ISETP.GE.AND P0, PT, R140, c[0x0][0x27c], PT ;  /* 0x00009f008c007a0c */ /* 0x000ff60003f06270 */
[----:B------:R-:W-:Y:S02]  /*3330*/  @!UPT UIADD3 URZ, URZ, URZ, URZ ;  /* 0x0000003f3f3ff290 */ /* 0x000fe4000fffe03f */
[----:B------:R1:W5:Y:S04]  /*3340*/  @!P0 LDG.E.64 R28, [R8.64+0x80] ;  /* 0x00008008081c8981 */ /* 0x000368000c1e1b00 */
[----:B------:R1:W5:Y:S01]  /*3350*/  @!P0 LDG.E.64 R12, [R4.64+0x80] ;  /* 0x00008008040c8981 */ /* 0x000362000c1e1b00 */
[----:B------:R-:W-:Y:S11]  /*3360*/  ISETP.GE.AND P0, PT, R141, c[0x0][0x27c], PT ;  /* 0x00009f008d007a0c */ /* 0x000ff60003f06270 */
[----:B------:R-:W-:Y:S02]  /*3370*/  @!UPT UIADD3 URZ, URZ, URZ, URZ ;  /* 0x0000003f3f3ff290 */ /* 0x000fe4000fffe03f */
[----:B------:R1:W5:Y:S04]  /*3380*/  @!P0 LDG.E.64 R30, [R8.64+0xc0] ;  /* 0x0000c008081e8981 */ /* 0x000368000c1e1b00 */
[----:B------:R1:W5:Y:S02]  /*3390*/  @!P0 LDG.E.64 R16, [R4.64+0xc0] ;  /* 0x0000c00804108981 */ /* 0x000364000c1e1b00 */
.L_x_179:
[----:B------:R-:W-:Y:S05]  /*33a0*/  BSYNC B0 ;  /* 0x0000000000007941 */ /* 0x000fea0003800000 */
.L_x_178:
[----:B------:R2:W3:Y:S04]  /*33b0*/  SHFL.IDX PT, R40, R18, RZ, 0x181f ;  /* 0x00181fff12287589 */ /* 0x0004e800000e0000 */
[----:B------:R2:W4:Y:S01]  /*33c0*/  SHFL.IDX PT, R39, R20, RZ, 0x181f ;  /* 0x00181fff14277589 */ /* 0x00052200000e0000 */
[----:B------:R-:W-:-:S05]  /*33d0*/  @P1 BRA `(.L_x_180) ;  /* 0x000024c000001947 */ /* 0x000fca0003800000 */
[----:B------:R-:W-:Y:S01]  /*33e0*/  ISETP.GE.AND P0, PT, R132, c[0x0][0x1d4], PT ;  /* 0x0000750084007a0c */ /* 0x000fe20003f06270 */
[----:B-1---5:R-:W-:Y:S01]  /*33f0*/  IMAD.MOV.U32 R8, RZ, RZ, R30 ;  /* 0x000000ffff087224 */ /* 0x022fe200078e001e */
[----:B------:R-:W-:Y:S01]  /*3400*/  MOV R0, R29 ;  /* 0x0000001d00007202 */ /* 0x000fe20000000f00 */
[----:B------:R-:W-:Y:S01]  /*3410*/  IMAD.MOV.U32 R5, RZ, RZ, R31 ;  /* 0x000000ffff057224 */ /* 0x000fe200078e001f */
[----:B------:R-:W-:Y:S01]  /*3420*/  BSSY B0, `(.L_x_181) ;  /* 0x000004a000007945 */ /* 0x000fe20003800000 */
[----:B------:R-:W-:Y:S03]  /*3430*/  IMAD.MOV.U32 R4, RZ, RZ, R28 ;  /* 0x000000ffff047224 */ /* 0x000fe600078e001c */
[----:B------:R-:W-:Y:S01]  /*3440*/  PRMT R34, R8, 0x5410, R5 ;  /* 0x0000541008227816 */ /* 0x000fe20000000005 */
[----:B------:R-:W-:Y:S01]  /*3450*/  IMAD.MOV.U32 R8, RZ, RZ, R26 ;  /* 0x000000ffff087224 */ /* 0x000fe200078e001a */
[----:B------:R-:W-:Y:S01]  /*3460*/  PRMT R33, R4, 0x5410, R0 ;  /* 0x0000541004217816 */ /* 0x000fe20000000000 */
[----:B------:R-:W-:Y:S01]  /*3470*/  IMAD.MOV.U32 R5, RZ, RZ, R27 ;  /* 0x000000ffff057224 */ /* 0x000fe200078e001b */
[----:B------:R-:W-:Y:S01]  /*3480*/  MOV R4, R16 ;  /* 0x0000001000047202 */ /* 0x000fe20000000f00 */
[----:B------:R-:W-:Y:S03]  /*3490*/  IMAD.MOV.U32 R0, RZ, RZ, R17 ;  /* 0x000000ffff007224 */ /* 0x000fe600078e0011 */
[----:B------:R-:W-:Y:S01]  /*34a0*/  PRMT R32, R8, 0x5410, R5 ;  /* 0x0000541008207816 */ /* 0x000fe20000000005 */
[----:B------:R-:W-:Y:S01]  /*34b0*/  IMAD.MOV.U32 R8, RZ, RZ, R12 ;  /* 0x000000ffff087224 */ /* 0x000fe200078e000c */
[----:B------:R-:W-:Y:S01]  /*34c0*/  PRMT R21, R4, 0x5410, R0 ;  /* 0x0000541004157816 */ /* 0x000fe20000000000 */
[----:B------:R-:W-:Y:S01]  /*34d0*/  IMAD.MOV.U32 R4, RZ, RZ, R6 ;  /* 0x000000ffff047224 */ /* 0x000fe200078e0006 */
[----:B------:R-:W-:Y:S02]  /*34e0*/  MOV R5, R13 ;  /* 0x0000000d00057202 */ /* 0x000fe40000000f00 */
[----:B------:R-:W-:Y:S02]  /*34f0*/  MOV R0, R7 ;  /* 0x0000000700007202 */ /* 0x000fe40000000f00 */
[----:B--2---:R-:W-:Y:S02]  /*3500*/  PRMT R20, R8, 0x5410, R5 ;  /* 0x0000541008147816 */ /* 0x004fe40000000005 */
[----:B------:R-:W-:Y:S01]  /*3510*/  PRMT R19, R4, 0x5410, R0 ;  /* 0x0000541004137816 */ /* 0x000fe20000000000 */
[----:B------:R-:W-:-:S05]  /*3520*/  @P0 BRA `(.L_x_182) ;  /* 0x0000039000000947 */ /* 0x000fca0003800000 */
[C---:B----4-:R-:W-:Y:S01]  /*3530*/  LEA R36, P0, R132.reuse, R39, 0x1 ;  /* 0x0000002784247211 */ /* 0x050fe200078008ff */
[----:B------:R-:W1:Y:S01]  /*3540*/  LDS.128 R8, [R198+0xc080] ;  /* 0x00c08000c6087984 */ /* 0x000e620000000c00 */
[----:B------:R-:W-:Y:S01]  /*3550*/  MOV R4, R2 ;  /* 0x0000000200047202 */ /* 0x000fe20000000f00 */
[----:B------:R-:W-:Y:S01]  /*3560*/  IMAD.MOV.U32 R15, RZ, RZ, R3 ;  /* 0x000000ffff0f7224 */ /* 0x000fe200078e0003 */
[----:B---3--:R-:W-:Y:S02]  /*3570*/  LEA.HI.X R37, R132, R40, R133, 0x1, P0 ;  /* 0x0000002884257211 */ /* 0x008fe400000f0c85 */
[----:B------:R-:W-:Y:S02]  /*3580*/  ISETP.GE.AND P0, PT, R138, c[0x0][0x27c], PT ;  /* 0x00009f008a007a0c */ /* 0x000fe40003f06270 */
[----:B------:R-:W-:Y:S11]  /*3590*/  MOV R5, R24 ;  /* 0x0000001800057202 */ /* 0x000ff60000000f00 */
[----:B------:R-:W-:Y:S01]  /*35a0*/  @!P0 HADD2.F32 R4, -RZ, R4.H0_H0 ;  /* 0x20000004ff048230 */ /* 0x000fe20000004100 */
[----:B------:R-:W-:Y:S01]  /*35b0*/  @!P0 SHF.R.U64 R14, R2, 0x10, R3 ;  /* 0x00000010020e8819 */ /* 0x000fe20000001203 */
[----:B------:R-:W-:Y:S01]  /*35c0*/  @!P0 HADD2.F32 R23, -RZ, R5.H0_H0 ;  /* 0x20000005ff178230 */ /* 0x000fe20000004100 */
[----:B------:R-:W-:Y:S01]  /*35d0*/  @!P0 SHF.R.U64 R24, R24, 0x10, R25 ;  /* 0x0000001018188819 */ /* 0x000fe20000001219 */
[----:B------:R-:W-:Y:S01]  /*35e0*/  @!P0 HADD2.F32 R15, -RZ, R15.H0_H0 ;  /* 0x2000000fff0f8230 */ /* 0x000fe20000004100 */
[----:B------:R-:W-:Y:S02]  /*35f0*/  @!P0 SHF.R.U32.HI R18, RZ, 0x10, R3 ;  /* 0x00000010ff128819 */ /* 0x000fe40000011603 */
[----:B-1----:R-:W-:Y:S02]  /*3600*/  @!P0 MOV R0, R8 ;  /* 0x0000000800008202 */ /* 0x002fe40000000f00 */
[----:B------:R-:W-:Y:S03]  /*3610*/  @!P0 MOV R2, R9 ;  /* 0x0000000900028202 */ /* 0x000fe60000000f00 */
[--C-:B------:R-:W-:Y:S02]  /*3620*/  @!P0 HADD2.F32 R22, -RZ, R0.reuse.H1_H1 ;  /* 0x30000000ff168230 */ /* 0x100fe40000004100 */
[----:B------:R-:W-:Y:S02]  /*3630*/  @!P0 HADD2.F32 R5, -RZ, R0.H0_H0 ;  /* 0x20000000ff058230 */ /* 0x000fe40000004100 */
[----:B------:R-:W-:Y:S01]  /*3640*/  @!P0 HADD2.F32 R3, -RZ, R2.H0_H0 ;  /* 0x20000002ff038230 */ /* 0x000fe20000004100 */
[CC--:B------:R-:W-:Y:S02]  /*3650*/  @!P0 FMUL.FTZ R35, R22.reuse, R4.reuse ;  /* 0x0000000416238220 */ /* 0x0c0fe40000410000 */
[C---:B------:R-:W-:Y:S01]  /*3660*/  @!P0 FMUL.FTZ R0, R5.reuse, R4 ;  /* 0x0000000405008220 */ /* 0x040fe20000410000 */
[----:B------:R-:W-:Y:S01]  /*3670*/  @!P0 HADD2.F32 R4, -RZ, R14.H0_H0 ;  /* 0x2000000eff048230 */ /* 0x000fe20000004100 */
[-C--:B------:R-:W-:Y:S01]  /*3680*/  @!P0 FFMA.FTZ R35, R5, R23.reuse, -R35 ;  /* 0x0000001705238223 */ /* 0x080fe20000010823 */
[----:B------:R-:W-:Y:S01]  /*3690*/  @!P0 HADD2.F32 R5, -RZ, R2.H1_H1 ;  /* 0x30000002ff058230 */ /* 0x000fe20000004100 */
[----:B------:R-:W-:Y:S01]  /*36a0*/  @!P0 FFMA.FTZ R0, R22, R23, R0 ;  /* 0x0000001716008223 */ /* 0x000fe20000010000 */
[----:B------:R-:W-:Y:S01]  /*36b0*/  @!P0 HADD2.F32 R14, -RZ, R24.H0_H0 ;  /* 0x20000018ff0e8230 */ /* 0x000fe20000004100 */
[-C--:B------:R-:W-:Y:S01]  /*36c0*/  @!P0 FMUL.FTZ R2, R3, R4.reuse ;  /* 0x0000000403028220 */ /* 0x080fe20000410000 */
[----:B------:R-:W-:Y:S01]  /*36d0*/  MOV R23, R25 ;  /* 0x0000001900177202 */ /* 0x000fe20000000f00 */
[----:B------:R-:W-:Y:S01]  /*36e0*/  @!P0 FMUL.FTZ R22, R5, R4 ;  /* 0x0000000405168220 */ /* 0x000fe20000410000 */
[----:B------:R-:W-:Y:S01]  /*36f0*/  @!P0 SHF.R.U32.HI R24, RZ, 0x10, R25 ;  /* 0x00000010ff188819 */ /* 0x000fe20000011619 */
[----:B------:R-:W-:Y:S02]  /*3700*/  @!P0 IMAD.MOV.U32 R4, RZ, RZ, R10 ;  /* 0x000000ffff048224 */ /* 0x000fe400078e000a */
[-C--:B------:R-:W-:Y:S01]  /*3710*/  @!P0 FFMA.FTZ R38, R3, R14.reuse, -R22 ;  /* 0x0000000e03268223 */ /* 0x080fe20000010816 */
[----:B------:R-:W-:Y:S01]  /*3720*/  @!P0 MOV R3, R11 ;  /* 0x0000000b00038202 */ /* 0x000fe20000000f00 */
[----:B------:R-:W-:Y:S01]  /*3730*/  @!P0 FFMA.FTZ R2, R5, R14, R2 ;  /* 0x0000000e05028223 */ /* 0x000fe20000010002 */
[--C-:B------:R-:W-:Y:S02]  /*3740*/  @!P0 HADD2.F32 R22, -RZ, R4.reuse.H1_H1 ;  /* 0x30000004ff168230 */ /* 0x100fe40000004100 */
[----:B------:R-:W-:Y:S02]  /*3750*/  @!P0 HADD2.F32 R4, -RZ, R4.H0_H0 ;  /* 0x20000004ff048230 */ /* 0x000fe40000004100 */
[----:B------:R-:W-:Y:S01]  /*3760*/  @!P0 HADD2.F32 R5, -RZ, R3.H0_H0 ;  /* 0x20000003ff058230 */ /* 0x000fe20000004100 */
[-C--:B------:R-:W-:Y:S01]  /*3770*/  @!P0 FMUL.FTZ R25, R22, R15.reuse ;  /* 0x0000000f16198220 */ /* 0x080fe20000410000 */
[----:B------:R-:W-:Y:S01]  /*3780*/  @!P0 HADD2.F32 R23, -RZ, R23.H0_H0 ;  /* 0x20000017ff178230 */ /* 0x000fe20000004100 */
[----:B------:R-:W-:Y:S01]  /*3790*/  @!P0 F2FP.PACK_AB R2, R2, R38 ;  /* 0x000000260202823e */ /* 0x000fe200000000ff */
[----:B------:R-:W-:Y:S02]  /*37a0*/  @!P0 HADD2.F32 R14, -RZ, R18.H0_H0 ;  /* 0x20000012ff0e8230 */ /* 0x000fe40000004100 */
[----:B------:R-:W-:Y:S01]  /*37b0*/  @!P0 HADD2.F32 R18, -RZ, R3.H1_H1 ;  /* 0x30000003ff128230 */ /* 0x000fe20000004100 */
[C---:B------:R-:W-:Y:S01]  /*37c0*/  @!P0 FMUL.FTZ R3, R4.reuse, R15 ;  /* 0x0000000f04038220 */ /* 0x040fe20000410000 */
[----:B------:R-:W-:Y:S01]  /*37d0*/  @!P0 HADD2.F32 R15, -RZ, R24.H0_H0 ;  /* 0x20000018ff0f8230 */ /* 0x000fe20000004100 */
[-C--:B------:R-:W-:Y:S02]  /*37e0*/  @!P0 FFMA.FTZ R25, R4, R23.reuse, -R25 ;  /* 0x0000001704198223 */ /* 0x080fe40000010819 */
[CC--:B------:R-:W-:Y:S02]  /*37f0*/  @!P0 FMUL.FTZ R4, R5.reuse, R14.reuse ;  /* 0x0000000e05048220 */ /* 0x0c0fe40000410000 */
[----:B------:R-:W-:Y:S02]  /*3800*/  @!P0 FMUL.FTZ R24, R18, R14 ;  /* 0x0000000e12188220 */ /* 0x000fe40000410000 */
[----:B------:R-:W-:Y:S02]  /*3810*/  @!P0 FFMA.FTZ R3, R22, R23, R3 ;  /* 0x0000001716038223 */ /* 0x000fe40000010003 */
[----:B------:R-:W-:Y:S01]  /*3820*/  @!P0 FFMA.FTZ R24, R5, R15, -R24 ;  /* 0x0000000f05188223 */ /* 0x000fe20000010818 */
[----:B------:R-:W-:Y:S01]  /*3830*/  @!P0 F2FP.PACK_AB R5, R0, R35 ;  /* 0x000000230005823e */ /* 0x000fe200000000ff */
[----:B------:R-:W-:Y:S01]  /*3840*/  @!P0 FFMA.FTZ R4, R18, R15, R4 ;  /* 0x0000000f12048223 */ /* 0x000fe20000010004 */
[----:B------:R-:W-:Y:S01]  /*3850*/  @!P0 F2FP.PACK_AB R3, R3, R25 ;  /* 0x000000190303823e */ /* 0x000fe200000000ff */
[----:B------:R-:W-:Y:S01]  /*3860*/  @!P0 IMAD.MOV.U32 R9, RZ, RZ, R2 ;  /* 0x000000ffff098224 */ /* 0x000fe200078e0002 */
[----:B------:R-:W-:Y:S02]  /*3870*/  @!P0 MOV R8, R5 ;  /* 0x0000000500088202 */ /* 0x000fe40000000f00 */
[----:B------:R-:W-:Y:S02]  /*3880*/  @!P0 F2FP.PACK_AB R0, R4, R24 ;  /* 0x000000180400823e */ /* 0x000fe400000000ff */
[----:B------:R-:W-:Y:S02]  /*3890*/  @!P0 MOV R10, R3 ;  /* 0x00000003000a8202 */ /* 0x000fe40000000f00 */
[----:B------:R-:W-:Y:S05]  /*38a0*/  @!P0 MOV R11, R0 ;  /* 0x00000000000b8202 */ /* 0x000fea0000000f00 */
[----:B------:R1:W-:Y:S02]  /*38b0*/  ST.E.128 [R36.64], R8 ;  /* 0x0000000824007985 */ /* 0x0003e4000c101d08 */
.L_x_182:
[----:B------:R-:W-:Y:S05]  /*38c0*/  BSYNC B0 ;  /* 0x0000000000007941 */ /* 0x000fea0003800000 */
.L_x_181:
[----:B------:R-:W-:Y:S01]  /*38d0*/  ISETP.GE.AND P0, PT, R135, c[0x0][0x1d4], PT ;  /* 0x0000750087007a0c */ /* 0x000fe20003f06270 */
[----:B------:R-:W-:Y:S01]  /*38e0*/  @!UPT UIADD3 URZ, URZ, URZ, URZ ;  /* 0x0000003f3f3ff290 */ /* 0x000fe2000fffe03f */
[----:B------:R-:W-:Y:S11]  /*38f0*/  BSSY B0, `(.L_x_183) ;  /* 0x0000038000007945 */ /* 0x000ff60003800000 */
[----:B------:R-:W-:-:S05]  /*3900*/  @P0 BRA `(.L_x_184) ;  /* 0x0000036000000947 */ /* 0x000fca0003800000 */
[C---:B----4-:R-:W-:Y:S01]  /*3910*/  LEA R24, P0, R204.reuse, R39, 0x1 ;  /* 0x00000027cc187211 */ /* 0x050fe200078008ff */
[----:B-1----:R-:W1:Y:S03]  /*3920*/  LDS.128 R8, [R198+0xd080] ;  /* 0x00d08000c6087984 */ /* 0x002e660000000c00 */
[----:B---3--:R-:W-:Y:S02]  /*3930*/  LEA.HI.X R25, R204, R40, R209, 0x1, P0 ;  /* 0x00000028cc197211 */ /* 0x008fe400000f0cd1 */
[----:B------:R-:W-:Y:S11]  /*3940*/  ISETP.GE.AND P0, PT, R142, c[0x0][0x27c], PT ;  /* 0x00009f008e007a0c */ /* 0x000ff60003f06270 */
[----:B------:R-:W-:Y:S02]  /*3950*/  @!UPT UIADD3 URZ, URZ, URZ, URZ ;  /* 0x0000003f3f3ff290 */ /* 0x000fe4000fffe03f */
[----:B------:R-:W-:Y:S01]  /*3960*/  @!P0 HADD2.F32 R0, -RZ, R19.H0_H0 ;  /* 0x20000013ff008230 */ /* 0x000fe20000004100 */
[----:B------:R-:W-:Y:S01]  /*3970*/  @!P0 SHF.R.U64 R4, R6, 0x10, R7 ;  /* 0x0000001006048819 */ /* 0x000fe20000001207 */
[----:B------:R-:W-:Y:S01]  /*3980*/  @!P0 HADD2.F32 R6, -RZ, R32.H0_H0 ;  /* 0x20000020ff068230 */ /* 0x000fe20000004100 */
[----:B------:R-:W-:Y:S02]  /*3990*/  @!P0 SHF.R.U64 R15, R26, 0x10, R27 ;  /* 0x000000101a0f8819 */ /* 0x000fe4000000121b */
[----:B------:R-:W-:Y:S01]  /*39a0*/  @!P0 SHF.R.U32.HI R7, RZ, 0x10, R7 ;  /* 0x00000010ff078819 */ /* 0x000fe20000011607 */
[----:B------:R-:W-:Y:S01]  /*39b0*/  @!P0 HADD2.F32 R4, -RZ, R4.H0_H0 ;  /* 0x20000004ff048230 */ /* 0x000fe20000004100 */
[----:B------:R-:W-:Y:S01]  /*39c0*/  @!P0 SHF.R.U32.HI R23, RZ, 0x10, R27 ;  /* 0x00000010ff178819 */ /* 0x000fe2000001161b */
[----:B------:R-:W-:Y:S02]  /*39d0*/  @!P0 HADD2.F32 R15, -RZ, R15.H0_H0 ;  /* 0x2000000fff0f8230 */ /* 0x000fe40000004100 */
[----:B------:R-:W-:Y:S02]  /*39e0*/  @!P0 HADD2.F32 R7, -RZ, R7.H0_H0 ;  /* 0x20000007ff078230 */ /* 0x000fe40000004100 */
[----:B------:R-:W-:Y:S01]  /*39f0*/  @!P0 HADD2.F32 R23, -RZ, R23.H0_H0 ;  /* 0x20000017ff178230 */ /* 0x000fe20000004100 */
[----:B-1----:R-:W-:Y:S02]  /*3a00*/  @!P0 MOV R2, R8 ;  /* 0x0000000800028202 */ /* 0x002fe40000000f00 */
[----:B------:R-:W-:Y:S03]  /*3a10*/  @!P0 MOV R3, R9 ;  /* 0x0000000900038202 */ /* 0x000fe60000000f00 */
[--C-:B------:R-:W-:Y:S02]  /*3a20*/  @!P0 HADD2.F32 R5, -RZ, R2.reuse.H1_H1 ;  /* 0x30000002ff058230 */ /* 0x100fe40000004100 */
[----:B------:R-:W-:Y:S02]  /*3a30*/  @!P0 HADD2.F32 R2, -RZ, R2.H0_H0 ;  /* 0x20000002ff028230 */ /* 0x000fe40000004100 */
[--C-:B------:R-:W-:Y:S01]  /*3a40*/  @!P0 HADD2.F32 R14, -RZ, R3.reuse.H1_H1 ;  /* 0x30000003ff0e8230 */ /* 0x100fe20000004100 */
[CC--:B------:R-:W-:Y:S01]  /*3a50*/  @!P0 FMUL.FTZ R18, R5.reuse, R0.reuse ;  /* 0x0000000005128220 */ /* 0x0c0fe20000410000 */
[----:B------:R-:W-:Y:S01]  /*3a60*/  @!P0 HADD2.F32 R3, -RZ, R3.H0_H0 ;  /* 0x20000003ff038230 */ /* 0x000fe20000004100 */
[C---:B------:R-:W-:Y:S02]  /*3a70*/  @!P0 FMUL.FTZ R0, R2.reuse, R0 ;  /* 0x0000000002008220 */ /* 0x040fe40000410000 */
[-C--:B------:R-:W-:Y:S02]  /*3a80*/  @!P0 FFMA.FTZ R35, R2, R6.reuse, -R18 ;  /* 0x0000000602238223 */ /* 0x080fe40000010812 */
[----:B------:R-:W-:Y:S01]  /*3a90*/  @!P0 FFMA.FTZ R0, R5, R6, R0 ;  /* 0x0000000605008223 */ /* 0x000fe20000010000 */
[----:B------:R-:W-:Y:S01]  /*3aa0*/  @!P0 MOV R5, R10 ;  /* 0x0000000a00058202 */ /* 0x000fe20000000f00 */
[CC--:B------:R-:W-:Y:S02]  /*3ab0*/  @!P0 FMUL.FTZ R18, R14.reuse, R4.reuse ;  /* 0x000000040e128220 */ /* 0x0c0fe40000410000 */
[C---:B------:R-:W-:Y:S01]  /*3ac0*/  @!P0 FMUL.FTZ R2, R3.reuse, R4 ;  /* 0x0000000403028220 */ /* 0x040fe20000410000 */
[----:B------:R-:W-:Y:S01]  /*3ad0*/  @!P0 MOV R4, R11 ;  /* 0x0000000b00048202 */ /* 0x000fe20000000f00 */
[-C--:B------:R-:W-:Y:S01]  /*3ae0*/  @!P0 FFMA.FTZ R27, R3, R15.reuse, -R18 ;  /* 0x0000000f031b8223 */ /* 0x080fe20000010812 */
[----:B------:R-:W-:Y:S01]  /*3af0*/  @!P0 HADD2.F32 R18, -RZ, R5.H1_H1 ;  /* 0x30000005ff128230 */ /* 0x000fe20000004100 */
[----:B------:R-:W-:Y:S01]  /*3b00*/  @!P0 FFMA.FTZ R2, R14, R15, R2 ;  /* 0x0000000f0e028223 */ /* 0x000fe20000010002 */
[----:B------:R-:W-:Y:S02]  /*3b10*/  @!P0 HADD2.F32 R3, -RZ, R19.H1_H1 ;  /* 0x30000013ff038230 */ /* 0x000fe40000004100 */
[----:B------:R-:W-:Y:S02]  /*3b20*/  @!P0 HADD2.F32 R6, -RZ, R5.H0_H0 ;  /* 0x20000005ff068230 */ /* 0x000fe40000004100 */
[----:B------:R-:W-:Y:S01]  /*3b30*/  @!P0 F2FP.PACK_AB R2, R2, R27 ;  /* 0x0000001b0202823e */ /* 0x000fe200000000ff */
[----:B------:R-:W-:Y:S02]  /*3b40*/  @!P0 HADD2.F32 R5, -RZ, R4.H0_H0 ;  /* 0x20000004ff058230 */ /* 0x000fe40000004100 */
[----:B------:R-:W-:Y:S01]  /*3b50*/  @!P0 HADD2.F32 R19, -RZ, R32.H1_H1 ;  /* 0x30000020ff138230 */ /* 0x000fe20000004100 */
[----:B------:R-:W-:Y:S01]  /*3b60*/  @!P0 MOV R9, R2 ;  /* 0x0000000200098202 */ /* 0x000fe20000000f00 */
[----:B------:R-:W-:Y:S01]  /*3b70*/  @!P0 HADD2.F32 R22, -RZ, R4.H1_H1 ;  /* 0x30000004ff168230 */ /* 0x000fe20000004100 */
[-C--:B------:R-:W-:Y:S02]  /*3b80*/  @!P0 FMUL.FTZ R4, R18, R3.reuse ;  /* 0x0000000312048220 */ /* 0x080fe40000410000 */
[C---:B------:R-:W-:Y:S02]  /*3b90*/  @!P0 FMUL.FTZ R3, R6.reuse, R3 ;  /* 0x0000000306038220 */ /* 0x040fe40000410000 */
[----:B------:R-:W-:Y:S02]  /*3ba0*/  @!P0 FFMA.FTZ R6, R6, R19, -R4 ;  /* 0x0000001306068223 */ /* 0x000fe40000010804 */
[CC--:B------:R-:W-:Y:S02]  /*3bb0*/  @!P0 FMUL.FTZ R4, R5.reuse, R7.reuse ;  /* 0x0000000705048220 */ /* 0x0c0fe40000410000 */
[----:B------:R-:W-:Y:S02]  /*3bc0*/  @!P0 FMUL.FTZ R26, R22, R7 ;  /* 0x00000007161a8220 */ /* 0x000fe40000410000 */
[----:B------:R-:W-:Y:S02]  /*3bd0*/  @!P0 FFMA.FTZ R3, R18, R19, R3 ;  /* 0x0000001312038223 */ /* 0x000fe40000010003 */
[----:B------:R-:W-:Y:S01]  /*3be0*/  @!P0 FFMA.FTZ R26, R5, R23, -R26 ;  /* 0x00000017051a8223 */ /* 0x000fe2000001081a */
[----:B------:R-:W-:Y:S01]  /*3bf0*/  @!P0 F2FP.PACK_AB R5, R0, R35 ;  /* 0x000000230005823e */ /* 0x000fe200000000ff */
[----:B------:R-:W-:Y:S01]  /*3c00*/  @!P0 FFMA.FTZ R4, R22, R23, R4 ;  /* 0x0000001716048223 */ /* 0x000fe20000010004 */
[----:B------:R-:W-:Y:S02]  /*3c10*/  @!P0 F2FP.PACK_AB R3, R3, R6 ;  /* 0x000000060303823e */ /* 0x000fe400000000ff */
[----:B------:R-:W-:Y:S02]  /*3c20*/  @!P0 MOV R8, R5 ;  /* 0x0000000500088202 */ /* 0x000fe40000000f00 */
[----:B------:R-:W-:Y:S02]  /*3c30*/  @!P0 F2FP.PACK_AB R0, R4, R26 ;  /* 0x0000001a0400823e */ /* 0x000fe400000000ff */
[----:B------:R-:W-:Y:S02]  /*3c40*/  @!P0 MOV R10, R3 ;  /* 0x00000003000a8202 */ /* 0x000fe40000000f00 */
[----:B------:R-:W-:Y:S05]  /*3c50*/  @!P0 MOV R11, R0 ;  /* 0x00000000000b8202 */ /* 0x000fea0000000f00 */
[----:B------:R1:W-:Y:S02]  /*3c60*/  ST.E.128 [R24.64], R8 ;  /* 0x0000000818007985 */ /* 0x0003e4000c101d08 */
.L_x_184:
[----:B------:R-:W-:Y:S05]  /*3c70*/  BSYNC B0 ;  /* 0x0000000000007941 */ /* 0x000fea0003800000 */
.L_x_183:
        /* <DEDUP_REMOVED lines=10> */
[--C-:B------:R-:W-:Y:S01]  /*3d20*/  @!P0 SHF.R.U64 R4, R12, 0x10, R13.reuse ;  /* 0x000000100c048819 */ /* 0x100fe2000000120d */
[--C-:B------:R-:W-:Y:S01]  /*3d30*/  @!P0 HADD2.F32 R6, -RZ, R33.reuse.H0_H0 ;  /* 0x20000021ff068230 */ /* 0x100fe20000004100 */
[----:B------:R-:W-:Y:S01]  /*3d40*/  @!P0 SHF.R.U32.HI R7, RZ, 0x10, R13 ;  /* 0x00000010ff078819 */ /* 0x000fe2000001160d */
[----:B------:R-:W-:Y:S01]  /*3d50*/  @!P0 HADD2.F32 R15, -RZ, R33.H1_H1 ;  /* 0x30000021ff0f8230 */ /* 0x000fe20000004100 */
[--C-:B------:R-:W-:Y:S01]  /*3d60*/  @!P0 SHF.R.U64 R13, R28, 0x10, R29.reuse ;  /* 0x000000101c0d8819 */ /* 0x100fe2000000121d */
        /* <DEDUP_REMOVED lines=20> */
[--C-:B------:R-:W-:Y:S01]  /*3eb0*/  @!P0 HADD2.F32 R14, -RZ, R5.reuse.H1_H1 ;  /* 0x30000005ff0e8230 */ /* 0x100fe20000004100 */
[----:B------:R-:W-:Y:S01]  /*3ec0*/  @!P0 FFMA.FTZ R2, R12, R13, R2 ;  /* 0x0000000d0c028223 */ /* 0x000fe20000010002 */
[----:B------:R-:W-:Y:S02]  /*3ed0*/  @!P0 HADD2.F32 R3, -RZ, R20.H1_H1 ;  /* 0x30000014ff038230 */ /* 0x000fe40000004100 */
[----:B------:R-:W-:Y:S02]  /*3ee0*/  @!P0 HADD2.F32 R6, -RZ, R5.H0_H0 ;  /* 0x20000005ff068230 */ /* 0x000fe40000004100 */
[----:B------:R-:W-:Y:S01]  /*3ef0*/  @!P0 F2FP.PACK_AB R2, R2, R24 ;  /* 0x000000180202823e */ /* 0x000fe200000000ff */
[--C-:B------:R-:W-:Y:S02]  /*3f00*/  @!P0 HADD2.F32 R5, -RZ, R4.reuse.H0_H0 ;  /* 0x20000004ff058230 */ /* 0x100fe40000004100 */
[----:B------:R-:W-:Y:S01]  /*3f10*/  @!P0 HADD2.F32 R18, -RZ, R4.H1_H1 ;  /* 0x30000004ff128230 */ /* 0x000fe20000004100 */
[-C--:B------:R-:W-:Y:S01]  /*3f20*/  @!P0 FMUL.FTZ R4, R14, R3.reuse ;  /* 0x000000030e048220 */ /* 0x080fe20000410000 */
[----:B------:R-:W-:Y:S01]  /*3f30*/  @!P0 MOV R9, R2 ;  /* 0x0000000200098202 */ /* 0x000fe20000000f00 */
        /* <DEDUP_REMOVED lines=14> */
.L_x_186:
[----:B------:R-:W-:Y:S05]  /*4020*/  BSYNC B0 ;  /* 0x0000000000007941 */ /* 0x000fea0003800000 */
.L_x_185:
[----:B------:R-:W-:Y:S11]  /*4030*/  ISETP.GE.AND P0, PT, R200, c[0x0][0x1d4], PT ;  /* 0x00007500c8007a0c */ /* 0x000ff60003f06270 */
[----:B------:R-:W-:Y:S02]  /*4040*/  @!UPT UIADD3 URZ, URZ, URZ, URZ ;  /* 0x0000003f3f3ff290 */ /* 0x000fe4000fffe03f */
[----:B------:R-:W-:-:S05]  /*4050*/  @P0 BRA `(.L_x_180) ;  /* 0x0000184000000947 */ /* 0x000fca0003800000 */
[C---:B-1--4-:R-:W-:Y:S01]  /*4060*/  LEA R22, P0, R200.reuse, R39, 0x1 ;  /* 0x00000027c8167211 */ /* 0x052fe200078008ff */
[----:B------:R-:W1:Y:S03]  /*4070*/  LDS.128 R8, [R198+0xf080] ;  /* 0x00f08000c6087984 */ /* 0x000e660000000c00 */
[----:B---3--:R-:W-:Y:S02]  /*4080*/  LEA.HI.X R23, R200, R40, R210, 0x1, P0 ;  /* 0x00000028c8177211 */ /* 0x008fe400000f0cd2 */
[----:B------:R-:W-:Y:S11]  /*4090*/  ISETP.GE.AND P0, PT, R141, c[0x0][0x27c], PT ;  /* 0x00009f008d007a0c */ /* 0x000ff60003f06270 */
[----:B------:R-:W-:Y:S02]  /*40a0*/  @!UPT UIADD3 URZ, URZ, URZ, URZ ;  /* 0x0000003f3f3ff290 */ /* 0x000fe4000fffe03f */
[----:B------:R-:W-:Y:S01]  /*40b0*/  @!P0 HADD2.F32 R0, -RZ, R21.H0_H0 ;  /* 0x20000015ff008230 */ /* 0x000fe20000004100 */
[----:B------:R-:W-:Y:S01]  /*40c0*/  @!P0 SHF.R.U64 R4, R16, 0x10, R17 ;  /* 0x0000001010048819 */ /* 0x000fe20000001211 */
[--C-:B------:R-:W-:Y:S01]  /*40d0*/  @!P0 HADD2.F32 R6, -RZ, R34.reuse.H0_H0 ;  /* 0x20000022ff068230 */ /* 0x100fe20000004100 */
[----:B------:R-:W-:Y:S01]  /*40e0*/  @!P0 SHF.R.U64 R13, R30, 0x10, R31 ;  /* 0x000000101e0d8819 */ /* 0x000fe2000000121f */
[----:B------:R-:W-:Y:S01]  /*40f0*/  @!P0 HADD2.F32 R15, -RZ, R34.H1_H1 ;  /* 0x30000022ff0f8230 */ /* 0x000fe20000004100 */
        /* <DEDUP_REMOVED lines=35> */
[-C--:B------:R-:W-:Y:S01]  /*4330*/  @!P0 FFMA.FTZ R18, R5, R17.reuse, -R18 ;  /* 0x0000001105128223 */ /* 0x080fe20000010812 */
[----:B------:R-:W-:Y:S01]  /*4340*/  @!P0 F2FP.PACK_AB R5, R0, R20 ;  /* 0x000000140005823e */ /* 0x000fe200000000ff */
[----:B------:R-:W-:Y:S01]  /*4350*/  @!P0 FFMA.FTZ R4, R16, R17, R4 ;  /* 0x0000001110048223 */ /* 0x000fe20000010004 */
[----:B------:R-:W-:Y:S02]  /*4360*/  @!P0 F2FP.PACK_AB R3, R3, R6 ;  /* 0x000000060303823e */ /* 0x000fe400000000ff */
[----:B------:R-:W-:Y:S02]  /*4370*/  @!P0 MOV R8, R5 ;  /* 0x0000000500088202 */ /* 0x000fe40000000f00 */
[----:B------:R-:W-:Y:S02]  /*4380*/  @!P0 F2FP.PACK_AB R0, R4, R18 ;  /* 0x000000120400823e */ /* 0x000fe400000000ff */
[----:B------:R-:W-:Y:S02]  /*4390*/  @!P0 MOV R10, R3 ;  /* 0x00000003000a8202 */ /* 0x000fe40000000f00 */
[----:B------:R-:W-:Y:S05]  /*43a0*/  @!P0 MOV R11, R0 ;  /* 0x00000000000b8202 */ /* 0x000fea0000000f00 */
[----:B------:R1:W-:Y:S01]  /*43b0*/  ST.E.128 [R22.64], R8 ;  /* 0x0000000816007985 */ /* 0x0003e2000c101d08 */
[----:B------:R-:W-:-:S05]  /*43c0*/  BRA `(.L_x_180) ;  /* 0x000014d000007947 */ /* 0x000fca0003800000 */
.L_x_177:
        /* <DEDUP_REMOVED lines=17> */
[----:B------:R-:W-:Y:S05]  /*44e0*/  IADD3 R3, P0, R70, R10, RZ ;  /* 0x0000000a46037210 */ /* 0x000fea0007f1e0ff */
[----:B------:R-:W-:Y:S01]  /*44f0*/  IMAD.X R10, R21, 0x1, R88, P0 ;  /* 0x00000001150a7824 */ /* 0x000fe200000e0658 */
[C---:B------:R-:W-:Y:S04]  /*4500*/  LEA R8, P0, R0.reuse, c[0x0][0x270], 0x1 ;  /* 0x00009c0000087a11 */ /* 0x040fe800078008ff */
[----:B------:R-:W-:Y:S02]  /*4510*/  LEA.HI.X R9, R0, c[0x0][0x274], R2, 0x1, P0 ;  /* 0x00009d0000097a11 */ /* 0x000fe400000f0c02 */
[C---:B------:R-:W-:Y:S04]  /*4520*/  LEA R2, P0, R3.reuse, c[0x0][0x288], 0x1 ;  /* 0x0000a20003027a11 */ /* 0x040fe800078008ff */
[----:B------:R-:W-:Y:S02]  /*4530*/  LEA.HI.X R3, R3, c[0x0][0x28c], R10, 0x1, P0 ;  /* 0x0000a30003037a11 */ /* 0x000fe400000f0c0a */
[----:B------:R-:W-:Y:S11]  /*4540*/  ISETP.GE.AND P0, PT, R132, c[0x0][0x27c], PT ;  /* 0x00009f0084007a0c */ /* 0x000ff60003f06270 */
[----:B------:R-:W-:Y:S02]  /*4550*/  @!UPT UIADD3 URZ, URZ, URZ, URZ ;  /* 0x0000003f3f3ff290 */ /* 0x000fe4000fffe03f */
[----:B------:R1:W5:Y:S04]  /*4560*/  @!P0 LDG.E.128 R24, [R8.64] ;  /* 0x0000000808188981 */ /* 0x000368000c1e1d00 */
[----:B------:R1:W5:Y:S01]  /*4570*/  @!P0 LDG.E.128 R4, [R2.64] ;  /* 0x0000000802048981 */ /* 0x000362000c1e1d00 */
[----:B------:R-:W-:Y:S11]  /*4580*/  ISETP.GE.AND P0, PT, R135, c[0x0][0x27c], PT ;  /* 0x00009f0087007a0c */ /* 0x000ff60003f06270 */
[----:B------:R-:W-:Y:S02]  /*4590*/  @!UPT UIADD3 URZ, URZ, URZ, URZ ;  /* 0x0000003f3f3ff290 */ /* 0x000fe4000fffe03f */
[----:B------:R1:W5:Y:S04]  /*45a0*/  @!P0 LDG.E.128 R28, [R8.64+0x80] ;  /* 0x00008008081c8981 */ /* 0x000368000c1e1d00 */
[----:B------:R1:W5:Y:S02]  /*45b0*/  @!P0 LDG.E.128 R12, [R2.64+0x80] ;  /* 0x00008008020c8981 */ /* 0x000364000c1e1d00 */
.L_x_188:
[----:B------:R-:W-:Y:S05]  /*45c0*/  BSYNC B0 ;  /* 0x0000000000007941 */ /* 0x000fea0003800000 */
.L_x_187:
[----:B------:R2:W3:Y:S04]  /*45d0*/  SHFL.IDX PT, R41, R18, RZ, 0x181f ;  /* 0x00181fff12297589 */ /* 0x0004e800000e0000 */
[----:B------:R2:W4:Y:S01]  /*45e0*/  SHFL.IDX PT, R40, R20, RZ, 0x181f ;  /* 0x00181fff14287589 */ /* 0x00052200000e0000 */
[----:B------:R-:W-:-:S05]  /*45f0*/  @P1 BRA `(.L_x_180) ;  /* 0x000012a000001947 */ /* 0x000fca0003800000 */
[----:B------:R-:W-:Y:S01]  /*4600*/  ISETP.GE.AND P0, PT, R132, c[0x0][0x1d4], PT ;  /* 0x0000750084007a0c */ /* 0x000fe20003f06270 */
[----:B-1---5:R-:W-:Y:S01]  /*4610*/  IMAD.MOV.U32 R8, RZ, RZ, R30 ;  /* 0x000000ffff087224 */ /* 0x022fe200078e001e */
[----:B------:R-:W-:Y:S01]  /*4620*/  IADD3 R98, -R101, c[0x0][0x1d4], RZ ;  /* 0x0000750065627a10 */ /* 0x000fe20007ffe1ff */
[----:B------:R-:W-:Y:S01]  /*4630*/  IMAD.MOV.U32 R3, RZ, RZ, R31 ;  /* 0x000000ffff037224 */ /* 0x000fe200078e001f */
[----:B------:R-:W-:Y:S01]  /*4640*/  SHF.R.U32.HI R112, RZ, 0x3, R217 ;  /* 0x00000003ff707819 */ /* 0x000fe200000116d9 */
[----:B------:R-:W-:Y:S01]  /*4650*/  IMAD.MOV.U32 R2, RZ, RZ, R28 ;  /* 0x000000ffff027224 */ /* 0x000fe200078e001c */
[----:B------:R-:W-:Y:S01]  /*4660*/  BSSY B0, `(.L_x_189) ;  /* 0x000008a000007945 */ /* 0x000fe20003800000 */
[----:B------:R-:W-:Y:S01]  /*4670*/  IMAD.MOV.U32 R0, RZ, RZ, R29 ;  /* 0x000000ffff007224 */ /* 0x000fe200078e001d */
[----:B------:R-:W-:Y:S01]  /*4680*/  PRMT R39, R8, 0x5410, R3 ;  /* 0x0000541008277816 */ /* 0x000fe20000000003 */
[----:B------:R-:W-:Y:S01]  /*4690*/  IMAD.MOV.U32 R3, RZ, RZ, R15 ;  /* 0x000000ffff037224 */ /* 0x000fe200078e000f */
[----:B------:R-:W-:Y:S02]  /*46a0*/  MOV R8, R14 ;  /* 0x0000000e00087202 */ /* 0x000fe40000000f00 */
[----:B------:R-:W-:Y:S01]  /*46b0*/  PRMT R38, R2, 0x5410, R0 ;  /* 0x0000541002267816 */ /* 0x000fe20000000000 */
[----:B------:R-:W-:Y:S01]  /*46c0*/  IMAD.MOV.U32 R2, RZ, RZ, R12 ;  /* 0x000000ffff027224 */ /* 0x000fe200078e000c */
[----:B------:R-:W-:Y:S02]  /*46d0*/  MOV R0, R13 ;  /* 0x0000000d00007202 */ /* 0x000fe40000000f00 */
[----:B------:R-:W-:Y:S02]  /*46e0*/  PRMT R21, R8, 0x5410, R3 ;  /* 0x0000541008157816 */ /* 0x000fe40000000003 */
[----:B--2---:R-:W-:Y:S01]  /*46f0*/  PRMT R20, R2, 0x5410, R0 ;  /* 0x0000541002147816 */ /* 0x004fe20000000000 */
[----:B------:R-:W-:-:S05]  /*4700*/  @P0 BRA `(.L_x_190) ;  /* 0x000007f000000947 */ /* 0x000fca0003800000 */
[--C-:B------:R-:W-:Y:S01]  /*4710*/  IMAD.MOV.U32 R9, RZ, RZ, R5.reuse ;  /* 0x000000ffff097224 */ /* 0x100fe200078e0005 */
[----:B------:R-:W-:Y:S01]  /*4720*/  LOP3.LUT P2, RZ, R207, 0x2, RZ, 0xc0, !PT ;  /* 0x00000002cfff7812 */ /* 0x000fe2000784c0ff */
[----:B------:R-:W1:Y:S01]  /*4730*/  LDS.128 R16, [R82+0xc080] ;  /* 0x00c0800052107984 */ /* 0x000e620000000c00 */
[----:B------:R-:W-:Y:S02]  /*4740*/  ISETP.GE.AND P0, PT, R132, c[0x0][0x27c], PT ;  /* 0x00009f0084007a0c */ /* 0x000fe40003f06270 */
[----:B------:R-:W-:Y:S02]  /*4750*/  SEL R0, R101, R98, !P2 ;  /* 0x0000006265007207 */ /* 0x000fe40005000000 */
[----:B------:R-:W-:Y:S02]  /*4760*/  MOV R10, R24 ;  /* 0x00000018000a7202 */ /* 0x000fe40000000f00 */
[----:B------:R-:W-:Y:S02]  /*4770*/  SHF.R.S32.HI R2, RZ, 0x1f, R0 ;  /* 0x0000001fff027819 */ /* 0x000fe40000011400 */
[----:B------:R-:W-:Y:S02]  /*4780*/  MOV R37, R25 ;  /* 0x0000001900257202 */ /* 0x000fe40000000f00 */
[----:B------:R-:W-:Y:S03]  /*4790*/  LEA.HI R0, R2, R0, RZ, 0x4 ;  /* 0x0000000002007211 */ /* 0x000fe600078f20ff */
[----:B------:R-:W-:Y:S01]  /*47a0*/  @!P0 HADD2.F32 R22, -RZ, R10.H0_H0 ;  /* 0x2000000aff168230 */ /* 0x000fe20000004100 */
[----:B------:R-:W-:Y:S02]  /*47b0*/  LEA.HI.SX32 R0, R0, R90, 0x1c ;  /* 0x0000005a00007211 */ /* 0x000fe400078fe2ff */
[----:B------:R-:W-:Y:S02]  /*47c0*/  @!P0 SHF.R.U32.HI R10, RZ, 0x10, R5 ;  /* 0x00000010ff0a8819 */ /* 0x000fe40000011605 */
[----:B------:R-:W-:Y:S02]  /*47d0*/  SHF.R.S32.HI R2, RZ, 0x1f, R0 ;  /* 0x0000001fff027819 */ /* 0x000fe40000011400 */
[----:B------:R-:W-:Y:S02]  /*47e0*/  SHF.L.U32 R43, R0, 0x3, RZ ;  /* 0x00000003002b7819 */ /* 0x000fe400000006ff */
[----:B------:R-:W-:Y:S02]  /*47f0*/  LEA.HI R0, R2, R0, RZ, 0x3 ;  /* 0x0000000002007211 */ /* 0x000fe400078f18ff */
[----:B------:R-:W-:Y:S03]  /*4800*/  LOP3.LUT R2, R217, 0x38, R43, 0xf8, !PT ;  /* 0x00000038d9027812 */ /* 0x000fe600078ef82b */
[----:B------:R-:W-:Y:S01]  /*4810*/  IMAD.SHL.U32 R0, R0, 0x100, RZ ;  /* 0x0000010000007824 */ /* 0x000fe200078e00ff */
[----:B------:R-:W-:Y:S04]  /*4820*/  LOP3.LUT R2, R2, R112, RZ, 0x3c, !PT ;  /* 0x0000007002027212 */ /* 0x000fe800078e3cff */
[----:B------:R-:W-:Y:S04]  /*4830*/  LOP3.LUT R0, R0, 0x7ffff800, RZ, 0xc0, !PT ;  /* 0x7ffff80000007812 */ /* 0x000fe800078ec0ff */
[----:B------:R-:W-:Y:S02]  /*4840*/  IADD3 R0, R2, R0, R219 ;  /* 0x0000000002007210 */ /* 0x000fe40007ffe0db */
[----:B-1----:R-:W-:Y:S02]  /*4850*/  @!P0 MOV R8, R16 ;  /* 0x0000001000088202 */ /* 0x002fe40000000f00 */
[----:B------:R-:W-:Y:S03]  /*4860*/  SHF.L.U32 R0, R0, 0x1, RZ ;  /* 0x0000000100007819 */ /* 0x000fe600000006ff */
[----:B------:R-:W-:Y:S02]  /*4870*/  @!P0 HADD2.F32 R3, -RZ, R8.H0_H0 ;  /* 0x20000008ff038230 */ /* 0x000fe40000004100 */
[----:B------:R1:W2:Y:S02]  /*4880*/  LDS.128 R32, [R0+0xc080] ;  /* 0x00c0800000207984 */ /* 0x0002a40000000c00 */
[----:B-1----:R-:W-:Y:S05]  /*4890*/  IMAD.MOV.U32 R0, RZ, RZ, R4 ;  /* 0x000000ffff007224 */ /* 0x002fea00078e0004 */
[----:B------:R-:W-:Y:S05]  /*48a0*/  @!P0 HADD2.F32 R2, -RZ, R0.H0_H0 ;  /* 0x20000000ff028230 */ /* 0x000fea0000004100 */
[-C--:B------:R-:W-:Y:S02]  /*48b0*/  @!P0 FMUL.FTZ R0, R3, R2.reuse ;  /* 0x0000000203008220 */ /* 0x080fe40000410000 */
[----:B--2---:R-:W-:Y:S05]  /*48c0*/  @!P0 IMAD.MOV.U32 R23, RZ, RZ, R32 ;  /* 0x000000ffff178224 */ /* 0x004fea00078e0020 */
[----:B------:R-:W-:Y:S05]  /*48d0*/  @!P0 HADD2.F32 R11, -RZ, R23.H0_H0 ;  /* 0x20000017ff0b8230 */ /* 0x000fea0000004100 */
[C---:B------:R-:W-:Y:S01]  /*48e0*/  @!P0 FMUL.FTZ R36, R11.reuse, R2 ;  /* 0x000000020b248220 */ /* 0x040fe20000410000 */
[----:B------:R-:W-:Y:S01]  /*48f0*/  @!P0 SHF.R.U64 R2, R4, 0x10, R5 ;  /* 0x0000001004028819 */ /* 0x000fe20000001205 */
[-C--:B------:R-:W-:Y:S01]  /*4900*/  @!P0 FFMA.FTZ R0, R11, R22.reuse, R0 ;  /* 0x000000160b008223 */ /* 0x080fe20000010000 */
[----:B------:R-:W-:Y:S01]  /*4910*/  @!P0 SHF.R.U64 R4, R24, 0x10, R25 ;  /* 0x0000001018048819 */ /* 0x000fe20000001219 */
[----:B------:R-:W-:Y:S01]  /*4920*/  @!P0 FFMA.FTZ R48, R3, R22, -R36 ;  /* 0x0000001603308223 */ /* 0x000fe20000010824 */
[----:B------:R-:W-:Y:S01]  /*4930*/  @!P0 HADD2.F32 R5, -RZ, R9.H0_H0 ;  /* 0x20000009ff058230 */ /* 0x000fe20000004100 */
[----:B------:R-:W-:Y:S01]  /*4940*/  @!P0 IMAD.MOV.U32 R36, RZ, RZ, R33 ;  /* 0x000000ffff248224 */ /* 0x000fe200078e0021 */
[----:B------:R-:W-:Y:S01]  /*4950*/  @!P0 HADD2.F32 R2, -RZ, R2.H0_H0 ;  /* 0x20000002ff028230 */ /* 0x000fe20000004100 */
[----:B------:R-:W-:Y:S01]  /*4960*/  @!P0 MOV R9, R17 ;  /* 0x0000001100098202 */ /* 0x000fe20000000f00 */
[----:B------:R-:W-:Y:S02]  /*4970*/  @!P0 HADD2.F32 R11, -RZ, R23.H1_H1 ;  /* 0x30000017ff0b8230 */ /* 0x000fe40000004100 */
[----:B------:R-:W-:Y:S02]  /*4980*/  @!P0 HADD2.F32 R3, -RZ, R8.H1_H1 ;  /* 0x30000008ff038230 */ /* 0x000fe40000004100 */
[----:B------:R-:W-:Y:S01]  /*4990*/  @!P0 HADD2.F32 R8, -RZ, R4.H0_H0 ;  /* 0x20000004ff088230 */ /* 0x000fe20000004100 */
[-C--:B------:R-:W-:Y:S01]  /*49a0*/  @!P0 FMUL.FTZ R23, R11, R2.reuse ;  /* 0x000000020b178220 */ /* 0x080fe20000410000 */
[----:B------:R-:W-:Y:S01]  /*49b0*/  @!P0 HADD2.F32 R22, -RZ, R36.H0_H0 ;  /* 0x20000024ff168230 */ /* 0x000fe20000004100 */
[C---:B------:R-:W-:Y:S01]  /*49c0*/  @!P0 FMUL.FTZ R2, R3.reuse, R2 ;  /* 0x0000000203028220 */ /* 0x040fe20000410000 */
[----:B------:R-:W-:Y:S01]  /*49d0*/  @!P0 HADD2.F32 R4, -RZ, R9.H0_H0 ;  /* 0x20000009ff048230 */ /* 0x000fe20000004100 */
[-C--:B------:R-:W-:Y:S01]  /*49e0*/  @!P0 FFMA.FTZ R47, R3, R8.reuse, -R23 ;  /* 0x00000008032f8223 */ /* 0x080fe20000010817 */
[----:B------:R-:W-:Y:S01]  /*49f0*/  @!P0 HADD2.F32 R23, -RZ, R37.H0_H0 ;  /* 0x20000025ff178230 */ /* 0x000fe20000004100 */
[-C--:B------:R-:W-:Y:S01]  /*4a00*/  @!P0 FMUL.FTZ R24, R22, R5.reuse ;  /* 0x0000000516188220 */ /* 0x080fe20000410000 */
[----:B------:R-:W-:Y:S01]  /*4a10*/  @!P0 SHF.R.U32.HI R37, RZ, 0x10, R25 ;  /* 0x00000010ff258819 */ /* 0x000fe20000011619 */
[----:B------:R-:W-:Y:S01]  /*4a20*/  @!P0 FFMA.FTZ R2, R11, R8, R2 ;  /* 0x000000080b028223 */ /* 0x000fe20000010002 */
[----:B------:R-:W-:Y:S01]  /*4a30*/  @!P0 MOV R11, R34 ;  /* 0x00000022000b8202 */ /* 0x000fe20000000f00 */
[----:B------:R-:W-:Y:S01]  /*4a40*/  @!P0 FMUL.FTZ R3, R4, R5 ;  /* 0x0000000504038220 */ /* 0x000fe20000410000 */
[----:B------:R-:W-:Y:S01]  /*4a50*/  @!P0 MOV R8, R18 ;  /* 0x0000001200088202 */ /* 0x000fe20000000f00 */
[----:B------:R-:W-:Y:S01]  /*4a60*/  IMAD.MOV.U32 R5, RZ, RZ, R6 ;  /* 0x000000ffff057224 */ /* 0x000fe200078e0006 */
[----:B------:R-:W-:Y:S01]  /*4a70*/  @!P0 SHF.R.U64 R6, R6, 0x10, R7 ;  /* 0x0000001006068819 */ /* 0x000fe20000001207 */
[-C--:B------:R-:W-:Y:S02]  /*4a80*/  @!P0 FFMA.FTZ R42, R4, R23.reuse, -R24 ;  /* 0x00000017042a8223 */ /* 0x080fe40000010818 */
[----:B------:R-:W-:Y:S01]  /*4a90*/  IMAD.MOV.U32 R4, RZ, RZ, R26 ;  /* 0x000000ffff047224 */ /* 0x000fe200078e001a */
[----:B------:R-:W-:Y:S01]  /*4aa0*/  @!P0 HADD2.F32 R5, -RZ, R5.H0_H0 ;  /* 0x20000005ff058230 */ /* 0x000fe20000004100 */
[----:B------:R-:W-:Y:S01]  /*4ab0*/  @!P0 FFMA.FTZ R3, R22, R23, R3 ;  /* 0x0000001716038223 */ /* 0x000fe20000010003 */
[--C-:B------:R-:W-:Y:S02]  /*4ac0*/  @!P0 HADD2.F32 R22, -RZ, R11.reuse.H0_H0 ;  /* 0x2000000bff168230 */ /* 0x100fe40000004100 */
[----:B------:R-:W-:Y:S02]  /*4ad0*/  @!P0 HADD2.F32 R23, -RZ, R4.H0_H0 ;  /* 0x20000004ff178230 */ /* 0x000fe40000004100 */
[----:B------:R-:W-:Y:S01]  /*4ae0*/  @!P0 HADD2.F32 R4, -RZ, R8.H0_H0 ;  /* 0x20000008ff048230 */ /* 0x000fe20000004100 */
[----:B------:R-:W-:Y:S01]  /*4af0*/  @!P0 FMUL.FTZ R24, R22, R5 ;  /* 0x0000000516188220 */ /* 0x000fe20000410000 */
[----:B------:R-:W-:Y:S03]  /*4b00*/  @!P0 HADD2.F32 R6, -RZ, R6.H0_H0 ;  /* 0x20000006ff068230 */ /* 0x000fe60000004100 */
[C---:B------:R-:W-:Y:S01]  /*4b10*/  @!P0 FFMA.FTZ R46, R4.reuse, R23, -R24 ;  /* 0x00000017042e8223 */ /* 0x040fe20000010818 */
[----:B------:R-:W-:Y:S01]  /*4b20*/  @!P0 HADD2.F32 R24, -RZ, R11.H1_H1 ;  /* 0x3000000bff188230 */ /* 0x000fe20000004100 */
[----:B------:R-:W-:Y:S01]  /*4b30*/  @!P0 FMUL.FTZ R5, R4, R5 ;  /* 0x0000000504058220 */ /* 0x000fe20000410000 */
[----:B------:R-:W-:Y:S03]  /*4b40*/  @!P0 SHF.R.U64 R4, R26, 0x10, R27 ;  /* 0x000000101a048819 */ /* 0x000fe6000000121b */
[-C--:B------:R-:W-:Y:S02]  /*4b50*/  @!P0 FMUL.FTZ R11, R24, R6.reuse ;  /* 0x00000006180b8220 */ /* 0x080fe40000410000 */
[----:B------:R-:W-:Y:S02]  /*4b60*/  @!P0 HADD2.F32 R25, -RZ, R4.H0_H0 ;  /* 0x20000004ff198230 */ /* 0x000fe40000004100 */
[----:B------:R-:W-:Y:S02]  /*4b70*/  @!P0 HADD2.F32 R4, -RZ, R8.H1_H1 ;  /* 0x30000008ff048230 */ /* 0x000fe40000004100 */
[----:B------:R-:W-:Y:S02]  /*4b80*/  @!P0 HADD2.F32 R8, -RZ, R10.H0_H0 ;  /* 0x2000000aff088230 */ /* 0x000fe40000004100 */
[----:B------:R-:W-:Y:S01]  /*4b90*/  @!P0 HADD2.F32 R10, -RZ, R36.H1_H1 ;  /* 0x30000024ff0a8230 */ /* 0x000fe20000004100 */
[C---:B------:R-:W-:Y:S01]  /*4ba0*/  @!P0 FFMA.FTZ R44, R4.reuse, R25, -R11 ;  /* 0x00000019042c8223 */ /* 0x040fe2000001080b */
[----:B------:R-:W-:Y:S01]  /*4bb0*/  @!P0 HADD2.F32 R11, -RZ, R37.H0_H0 ;  /* 0x20000025ff0b8230 */ /* 0x000fe20000004100 */
[----:B------:R-:W-:Y:S01]  /*4bc0*/  @!P0 FMUL.FTZ R6, R4, R6 ;  /* 0x0000000604068220 */ /* 0x000fe20000410000 */
[----:B------:R-:W-:Y:S01]  /*4bd0*/  @!P0 HADD2.F32 R4, -RZ, R9.H1_H1 ;  /* 0x30000009ff048230 */ /* 0x000fe20000004100 */
[----:B------:R-:W-:Y:S01]  /*4be0*/  @!P0 FMUL.FTZ R9, R10, R8 ;  /* 0x000000080a098220 */ /* 0x000fe20000410000 */
[----:B------:R-:W-:Y:S01]  /*4bf0*/  @!P0 F2FP.PACK_AB R37, R47, R48 ;  /* 0x000000302f25823e */ /* 0x000fe200000000ff */
[--C-:B------:R-:W-:Y:S01]  /*4c00*/  IMAD.MOV.U32 R36, RZ, RZ, R27.reuse ;  /* 0x000000ffff247224 */ /* 0x100fe200078e001b */
[----:B------:R-:W-:Y:S01]  /*4c10*/  @!P0 SHF.R.U32.HI R27, RZ, 0x10, R27 ;  /* 0x00000010ff1b8819 */ /* 0x000fe2000001161b */
[C---:B------:R-:W-:Y:S01]  /*4c20*/  @!P0 FFMA.FTZ R26, R4.reuse, R11, -R9 ;  /* 0x0000000b041a8223 */ /* 0x040fe20000010809 */
[----:B------:R-:W-:Y:S01]  /*4c30*/  @!P0 SHF.R.U32.HI R9, RZ, 0x10, R7 ;  /* 0x00000010ff098819 */ /* 0x000fe20000011607 */
[----:B------:R-:W-:Y:S01]  /*4c40*/  @!P0 FMUL.FTZ R4, R4, R8 ;  /* 0x0000000804048220 */ /* 0x000fe20000410000 */
[----:B------:R-:W-:Y:S01]  /*4c50*/  MOV R8, R7 ;  /* 0x0000000700087202 */ /* 0x000fe20000000f00 */
[----:B------:R-:W-:Y:S01]  /*4c60*/  @!P0 IMAD.MOV.U32 R16, RZ, RZ, R37 ;  /* 0x000000ffff108224 */ /* 0x000fe200078e0025 */
[----:B------:R-:W-:Y:S01]  /*4c70*/  @!P0 F2FP.PACK_AB R42, R26, R42 ;  /* 0x0000002a1a2a823e */ /* 0x000fe200000000ff */
[----:B------:R-:W-:Y:S01]  /*4c80*/  @!P0 IMAD.MOV.U32 R26, RZ, RZ, R35 ;  /* 0x000000ffff1a8224 */ /* 0x000fe200078e0023 */
[----:B------:R-:W-:Y:S01]  /*4c90*/  @!P0 HADD2.F32 R9, -RZ, R9.H0_H0 ;  /* 0x20000009ff098230 */ /* 0x000fe20000004100 */
[----:B------:R-:W-:Y:S01]  /*4ca0*/  @!P0 FFMA.FTZ R4, R10, R11, R4 ;  /* 0x0000000b0a048223 */ /* 0x000fe20000010004 */
[----:B------:R-:W-:Y:S01]  /*4cb0*/  @!P0 MOV R17, R42 ;  /* 0x0000002a00118202 */ /* 0x000fe20000000f00 */
[----:B------:R-:W-:Y:S01]  /*4cc0*/  @!P0 HADD2.F32 R10, -RZ, R8.H0_H0 ;  /* 0x20000008ff0a8230 */ /* 0x000fe20000004100 */
[----:B------:R-:W-:Y:S01]  /*4cd0*/  @!P0 MOV R8, R19 ;  /* 0x0000001300088202 */ /* 0x000fe20000000f00 */
[----:B------:R-:W-:Y:S01]  /*4ce0*/  @!P0 FFMA.FTZ R5, R22, R23, R5 ;  /* 0x0000001716058223 */ /* 0x000fe20000010005 */
[----:B------:R-:W-:Y:S01]  /*4cf0*/  @!P0 F2FP.PACK_AB R3, R4, R3 ;  /* 0x000000030403823e */ /* 0x000fe200000000ff */
[----:B------:R-:W-:Y:S01]  /*4d00*/  @!P0 FFMA.FTZ R6, R24, R25, R6 ;  /* 0x0000001918068223 */ /* 0x000fe20000010006 */
[----:B------:R-:W-:Y:S02]  /*4d10*/  @!P0 HADD2.F32 R11, -RZ, R26.H0_H0 ;  /* 0x2000001aff0b8230 */ /* 0x000fe40000004100 */
[----:B------:R-:W-:Y:S01]  /*4d20*/  @!P0 HADD2.F32 R22, -RZ, R36.H0_H0 ;  /* 0x20000024ff168230 */ /* 0x000fe20000004100 */
[----:B------:R-:W-:Y:S01]  /*4d30*/  @!P0 IMAD.MOV.U32 R33, RZ, RZ, R3 ;  /* 0x000000ffff218224 */ /* 0x000fe200078e0003 */
[----:B------:R-:W-:Y:S01]  /*4d40*/  @!P0 HADD2.F32 R7, -RZ, R8.H0_H0 ;  /* 0x20000008ff078230 */ /* 0x000fe20000004100 */
[----:B------:R-:W-:Y:S01]  /*4d50*/  @!P0 FMUL.FTZ R36, R11, R10 ;  /* 0x0000000a0b248220 */ /* 0x000fe20000410000 */
[----:B------:R-:W-:Y:S02]  /*4d60*/  @!P0 HADD2.F32 R23, -RZ, R26.H1_H1 ;  /* 0x3000001aff178230 */ /* 0x000fe40000004100 */
[----:B------:R-:W-:Y:S01]  /*4d70*/  @!P0 HADD2.F32 R8, -RZ, R8.H1_H1 ;  /* 0x30000008ff088230 */ /* 0x000fe20000004100 */
[C---:B------:R-:W-:Y:S02]  /*4d80*/  @!P0 FFMA.FTZ R36, R7.reuse, R22, -R36 ;  /* 0x0000001607248223 */ /* 0x040fe40000010824 */
[----:B------:R-:W-:Y:S01]  /*4d90*/  @!P0 FMUL.FTZ R7, R7, R10 ;  /* 0x0000000a07078220 */ /* 0x000fe20000410000 */
[----:B------:R-:W-:Y:S01]  /*4da0*/  @!P0 HADD2.F32 R10, -RZ, R27.H0_H0 ;  /* 0x2000001bff0a8230 */ /* 0x000fe20000004100 */
[-C--:B------:R-:W-:Y:S02]  /*4db0*/  @!P0 FMUL.FTZ R26, R23, R9.reuse ;  /* 0x00000009171a8220 */ /* 0x080fe40000410000 */
[----:B------:R-:W-:Y:S02]  /*4dc0*/  @!P0 FFMA.FTZ R7, R11, R22, R7 ;  /* 0x000000160b078223 */ /* 0x000fe40000010007 */
[----:B------:R-:W-:Y:S01]  /*4dd0*/  @!P0 FFMA.FTZ R27, R8, R10, -R26 ;  /* 0x0000000a081b8223 */ /* 0x000fe2000001081a */
[----:B------:R-:W-:Y:S01]  /*4de0*/  @!P0 F2FP.PACK_AB R26, R44, R46 ;  /* 0x0000002e2c1a823e */ /* 0x000fe200000000ff */
[----:B------:R-:W-:Y:S01]  /*4df0*/  @!P0 FMUL.FTZ R8, R8, R9 ;  /* 0x0000000908088220 */ /* 0x000fe20000410000 */
[----:B------:R-:W-:Y:S02]  /*4e00*/  @!P0 F2FP.PACK_AB R9, R2, R0 ;  /* 0x000000000209823e */ /* 0x000fe400000000ff */
[----:B------:R-:W-:Y:S01]  /*4e10*/  @!P0 F2FP.PACK_AB R2, R6, R5 ;  /* 0x000000050602823e */ /* 0x000fe200000000ff */
[----:B------:R-:W-:Y:S01]  /*4e20*/  @!P0 FFMA.FTZ R8, R23, R10, R8 ;  /* 0x0000000a17088223 */ /* 0x000fe20000010008 */
[----:B------:R-:W-:Y:S01]  /*4e30*/  @!P0 F2FP.PACK_AB R10, R27, R36 ;  /* 0x000000241b0a823e */ /* 0x000fe200000000ff */
[----:B------:R-:W-:Y:S01]  /*4e40*/  @!P0 IMAD.MOV.U32 R18, RZ, RZ, R26 ;  /* 0x000000ffff128224 */ /* 0x000fe200078e001a */
[----:B------:R-:W-:Y:S02]  /*4e50*/  @!P0 MOV R32, R9 ;  /* 0x0000000900208202 */ /* 0x000fe40000000f00 */
[----:B------:R-:W-:Y:S02]  /*4e60*/  @!P0 F2FP.PACK_AB R0, R8, R7 ;  /* 0x000000070800823e */ /* 0x000fe400000000ff */
[----:B------:R-:W-:Y:S02]  /*4e70*/  @!P0 MOV R19, R10 ;  /* 0x0000000a00138202 */ /* 0x000fe40000000f00 */
[----:B------:R-:W-:Y:S02]  /*4e80*/  @!P0 MOV R34, R2 ;  /* 0x0000000200228202 */ /* 0x000fe40000000f00 */
[----:B------:R-:W-:Y:S02]  /*4e90*/  @!P0 MOV R35, R0 ;  /* 0x0000000000238202 */ /* 0x000fe40000000f00 */
[C---:B----4-:R-:W-:Y:S04]  /*4ea0*/  LEA R2, P0, R57.reuse, R40, 0x1 ;  /* 0x0000002839027211 */ /* 0x050fe800078008ff */
[----:B---3--:R-:W-:Y:S02]  /*4eb0*/  LEA.HI.X R3, R57, R41, R85, 0x1, P0 ;  /* 0x0000002939037211 */ /* 0x008fe400000f0c55 */
[C---:B------:R-:W-:Y:S03]  /*4ec0*/  ISETP.GE.AND P0, PT, R43.reuse, c[0x0][0x1d4], PT ;  /* 0x000075002b007a0c */ /* 0x040fe60003f06270 */
[----:B------:R1:W-:Y:S10]  /*4ed0*/  ST.E.128 [R2.64], R16 ;  /* 0x0000001002007985 */ /* 0x0003f4000c101d08 */
[----:B------:R-:W-:Y:S05]  /*4ee0*/  @!P0 IMAD.WIDE R4, R43, 0x2, R40 ;  /* 0x000000022b048825 */ /* 0x000fea00078e0228 */
[----:B------:R1:W-:Y:S02]  /*4ef0*/  @!P0 ST.E.128 [R4.64], R32 ;  /* 0x0000002004008985 */ /* 0x0003e4000c101d08 */
.L_x_190:
[----:B------:R-:W-:Y:S05]  /*4f00*/  BSYNC B0 ;  /* 0x0000000000007941 */ /* 0x000fea0003800000 */
.L_x_189:
[----:B------:R-:W-:Y:S11]  /*4f10*/  ISETP.GE.AND P0, PT, R135, c[0x0][0x1d4], PT ;  /* 0x0000750087007a0c */ /* 0x000ff60003f06270 */
[----:B------:R-:W-:Y:S02]  /*4f20*/  @!UPT UIADD3 URZ, URZ, URZ, URZ ;  /* 0x0000003f3f3ff290 */ /* 0x000fe4000fffe03f */
[----:B------:R-:W-:-:S05]  /*4f30*/  @P0 BRA `(.L_x_180) ;  /* 0x0000096000000947 */ /* 0x000fca0003800000 */
[----:B------:R-:W-:Y:S01]  /*4f40*/  LOP3.LUT P1, RZ, R207, 0x4, RZ, 0xc0, !PT ;  /* 0x00000004cfff7812 */ /* 0x000fe2000782c0ff */
[----:B-1----:R-:W-:Y:S01]  /*4f50*/  LDS.128 R16, [R81+0xc080] ;  /* 0x00c0800051107984 */ /* 0x002fe20000000c00 */
[----:B------:R-:W-:Y:S02]  /*4f60*/  ISETP.GE.AND P0, PT, R135, c[0x0][0x27c], PT ;  /* 0x00009f0087007a0c */ /* 0x000fe40003f06270 */
[----:B------:R-:W-:Y:S04]  /*4f70*/  SEL R0, R101, R98, !P1 ;  /* 0x0000006265007207 */ /* 0x000fe80004800000 */
[----:B------:R-:W-:Y:S04]  /*4f80*/  SHF.R.S32.HI R2, RZ, 0x1f, R0 ;  /* 0x0000001fff027819 */ /* 0x000fe80000011400 */
[----:B------:R-:W-:Y:S03]  /*4f90*/  LEA.HI R0, R2, R0, RZ, 0x4 ;  /* 0x0000000002007211 */ /* 0x000fe600078f20ff */
[----:B------:R-:W-:Y:S01]  /*4fa0*/  @!P0 SHF.R.U64 R3, R12, 0x10, R13 ;  /* 0x000000100c038819 */ /* 0x000fe2000000120d */
[----:B------:R-:W-:Y:S01]  /*4fb0*/  @!P0 HADD2.F32 R8, -RZ, R38.H0_H0 ;  /* 0x20000026ff088230 */ /* 0x000fe20000004100 */
[----:B------:R-:W-:Y:S01]  /*4fc0*/  LEA.HI.SX32 R0, R0, R89, 0x1c ;  /* 0x0000005900007211 */ /* 0x000fe200078fe2ff */
[----:B------:R-:W-:Y:S01]  /*4fd0*/  @!P0 HADD2.F32 R22, -RZ, R39.H1_H1 ;  /* 0x30000027ff168230 */ /* 0x000fe20000004100 */
[----:B------:R-:W-:Y:S01]  /*4fe0*/  @!P0 SHF.R.U64 R26, R30, 0x10, R31 ;  /* 0x000000101e1a8819 */ /* 0x000fe2000000121f */
[----:B------:R-:W-:Y:S01]  /*4ff0*/  @!P0 HADD2.F32 R5, -RZ, R3.H0_H0 ;  /* 0x20000003ff058230 */ /* 0x000fe20000004100 */
[----:B------:R-:W-:Y:S02]  /*5000*/  SHF.R.S32.HI R2, RZ, 0x1f, R0 ;  /* 0x0000001fff027819 */ /* 0x000fe40000011400 */
[----:B------:R-:W-:Y:S02]  /*5010*/  SHF.L.U32 R36, R0, 0x3, RZ ;  /* 0x0000000300247819 */ /* 0x000fe400000006ff */
[----:B------:R-:W-:Y:S02]  /*5020*/  LEA.HI R0, R2, R0, RZ, 0x3 ;  /* 0x0000000002007211 */ /* 0x000fe400078f18ff */
[----:B------:R-:W-:Y:S02]  /*5030*/  LOP3.LUT R2, R217, 0x38, R36, 0xf8, !PT ;  /* 0x00000038d9027812 */ /* 0x000fe400078ef824 */
[----:B------:R-:W-:Y:S02]  /*5040*/  SHF.L.U32 R0, R0, 0x8, RZ ;  /* 0x0000000800007819 */ /* 0x000fe400000006ff */
[----:B------:R-:W-:Y:S02]  /*5050*/  LOP3.LUT R2, R2, R112, RZ, 0x3c, !PT ;  /* 0x0000007002027212 */ /* 0x000fe400078e3cff */
[----:B------:R-:W-:Y:S02]  /*5060*/  LOP3.LUT R0, R0, 0x7ffff800, RZ, 0xc0, !PT ;  /* 0x7ffff80000007812 */ /* 0x000fe400078ec0ff */
[----:B------:R-:W-:Y:S02]  /*5070*/  @!P0 SHF.R.U64 R10, R28, 0x10, R29 ;  /* 0x000000101c0a8819 */ /* 0x000fe4000000121d */
[----:B------:R-:W-:Y:S01]  /*5080*/  IADD3 R0, R2, R0, R219 ;  /* 0x0000000002007210 */ /* 0x000fe20007ffe0db */
[----:B------:R-:W-:Y:S01]  /*5090*/  @!P0 HADD2.F32 R2, -RZ, R20.H0_H0 ;  /* 0x20000014ff028230 */ /* 0x000fe20000004100 */
[----:B------:R-:W-:Y:S01]  /*50a0*/  @!P0 SHF.R.U32.HI R11, RZ, 0x10, R15 ;  /* 0x00000010ff0b8819 */ /* 0x000fe2000001160f */
[----:B------:R-:W-:Y:S01]  /*50b0*/  @!P0 HADD2.F32 R10, -RZ, R10.H0_H0 ;  /* 0x2000000aff0a8230 */ /* 0x000fe20000004100 */
[----:B------:R-:W-:Y:S01]  /*50c0*/  @!P0 SHF.R.U32.HI R24, RZ, 0x10, R31 ;  /* 0x00000010ff188819 */ /* 0x000fe2000001161f */
[----:B------:R-:W-:Y:S01]  /*50d0*/  IMAD.SHL.U32 R0, R0, 0x2, RZ ;  /* 0x0000000200007824 */ /* 0x000fe200078e00ff */
[----:B------:R-:W-:Y:S01]  /*50e0*/  @!P0 SHF.R.U32.HI R7, RZ, 0x10, R13 ;  /* 0x00000010ff078819 */ /* 0x000fe2000001160d */
[----:B------:R-:W-:Y:S01]  /*50f0*/  @!P0 HADD2.F32 R11, -RZ, R11.H0_H0 ;  /* 0x2000000bff0b8230 */ /* 0x000fe20000004100 */
[----:B------:R-:W-:Y:S01]  /*5100*/  @!P0 SHF.R.U32.HI R13, RZ, 0x10, R29 ;  /* 0x00000010ff0d8819 */ /* 0x000fe2000001161d */
[----:B------:R-:W-:Y:S01]  /*5110*/  @!P0 HADD2.F32 R24, -RZ, R24.H0_H0 ;  /* 0x20000018ff188230 */ /* 0x000fe20000004100 */
[----:B------:R-:W1:Y:S01]  /*5120*/  LDS.128 R32, [R0+0xc080] ;  /* 0x00c0800000207984 */ /* 0x000e620000000c00 */
[----:B------:R-:W-:Y:S01]  /*5130*/  @!P0 HADD2.F32 R7, -RZ, R7.H0_H0 ;  /* 0x20000007ff078230 */ /* 0x000fe20000004100 */
[----:B------:R-:W-:Y:S01]  /*5140*/  @!P0 SHF.R.U64 R14, R14, 0x10, R15 ;  /* 0x000000100e0e8819 */ /* 0x000fe2000000120f */
[----:B------:R-:W-:Y:S01]  /*5150*/  @!P0 HADD2.F32 R13, -RZ, R13.H0_H0 ;  /* 0x2000000dff0d8230 */ /* 0x000fe20000004100 */
[----:B-1----:R-:W-:Y:S01]  /*5160*/  @!P0 IMAD.MOV.U32 R9, RZ, RZ, R32 ;  /* 0x000000ffff098224 */ /* 0x002fe200078e0020 */
[----:B------:R-:W-:Y:S02]  /*5170*/  @!P0 MOV R0, R16 ;  /* 0x0000001000008202 */ /* 0x000fe40000000f00 */
[----:B------:R-:W-:Y:S02]  /*5180*/  @!P0 MOV R25, R34 ;  /* 0x0000002200198202 */ /* 0x000fe40000000f00 */
[--C-:B------:R-:W-:Y:S01]  /*5190*/  @!P0 HADD2.F32 R6, -RZ, R9.reuse.H0_H0 ;  /* 0x20000009ff068230 */ /* 0x100fe20000004100 */
[----:B------:R-:W-:Y:S01]  /*51a0*/  @!P0 MOV R23, R35 ;  /* 0x0000002300178202 */ /* 0x000fe20000000f00 */
[--C-:B------:R-:W-:Y:S02]  /*51b0*/  @!P0 HADD2.F32 R4, -RZ, R0.reuse.H0_H0 ;  /* 0x20000000ff048230 */ /* 0x100fe40000004100 */
[----:B------:R-:W-:Y:S01]  /*51c0*/  @!P0 HADD2.F32 R9, -RZ, R9.H1_H1 ;  /* 0x30000009ff098230 */ /* 0x000fe20000004100 */
[-C--:B------:R-:W-:Y:S01]  /*51d0*/  @!P0 FMUL.FTZ R15, R6, R2.reuse ;  /* 0x00000002060f8220 */ /* 0x080fe20000410000 */
[----:B------:R-:W-:Y:S01]  /*51e0*/  @!P0 HADD2.F32 R3, -RZ, R0.H1_H1 ;  /* 0x30000000ff038230 */ /* 0x000fe20000004100 */
[C---:B------:R-:W-:Y:S02]  /*51f0*/  @!P0 FMUL.FTZ R0, R4.reuse, R2 ;  /* 0x0000000204008220 */ /* 0x040fe40000410000 */
[-C--:B------:R-:W-:Y:S02]  /*5200*/  @!P0 FMUL.FTZ R12, R9, R5.reuse ;  /* 0x00000005090c8220 */ /* 0x080fe40000410000 */
[C---:B------:R-:W-:Y:S01]  /*5210*/  @!P0 FMUL.FTZ R2, R3.reuse, R5 ;  /* 0x0000000503028220 */ /* 0x040fe20000410000 */
[----:B------:R-:W-:Y:S01]  /*5220*/  @!P0 MOV R5, R33 ;  /* 0x0000002100058202 */ /* 0x000fe20000000f00 */
[----:B------:R-:W-:Y:S01]  /*5230*/  @!P0 FFMA.FTZ R42, R4, R8, -R15 ;  /* 0x00000008042a8223 */ /* 0x000fe2000001080f */
[----:B------:R-:W-:Y:S01]  /*5240*/  @!P0 HADD2.F32 R15, -RZ, R25.H0_H0 ;  /* 0x20000019ff0f8230 */ /* 0x000fe20000004100 */
[----:B------:R-:W-:Y:S02]  /*5250*/  @!P0 IMAD.MOV.U32 R4, RZ, RZ, R17 ;  /* 0x000000ffff048224 */ /* 0x000fe400078e0011 */
[----:B------:R-:W-:Y:S01]  /*5260*/  @!P0 FFMA.FTZ R37, R3, R10, -R12 ;  /* 0x0000000a03258223 */ /* 0x000fe2000001080c */
[--C-:B------:R-:W-:Y:S01]  /*5270*/  @!P0 HADD2.F32 R12, -RZ, R5.reuse.H1_H1 ;  /* 0x30000005ff0c8230 */ /* 0x100fe20000004100 */
[----:B------:R-:W-:Y:S01]  /*5280*/  @!P0 FFMA.FTZ R0, R6, R8, R0 ;  /* 0x0000000806008223 */ /* 0x000fe20000010000 */
[----:B------:R-:W-:Y:S01]  /*5290*/  @!P0 HADD2.F32 R8, -RZ, R5.H0_H0 ;  /* 0x20000005ff088230 */ /* 0x000fe20000004100 */
[----:B------:R-:W-:Y:S01]  /*52a0*/  @!P0 FFMA.FTZ R2, R9, R10, R2 ;  /* 0x0000000a09028223 */ /* 0x000fe20000010002 */
[----:B------:R-:W-:Y:S01]  /*52b0*/  @!P0 HADD2.F32 R3, -RZ, R20.H1_H1 ;  /* 0x30000014ff038230 */ /* 0x000fe20000004100 */
[----:B------:R-:W-:Y:S01]  /*52c0*/  @!P0 FMUL.FTZ R10, R12, R7 ;  /* 0x000000070c0a8220 */ /* 0x000fe20000410000 */
[----:B------:R-:W-:Y:S02]  /*52d0*/  @!P0 HADD2.F32 R5, -RZ, R4.H1_H1 ;  /* 0x30000004ff058230 */ /* 0x000fe40000004100 */
[----:B------:R-:W-:Y:S02]  /*52e0*/  @!P0 HADD2.F32 R9, -RZ, R38.H1_H1 ;  /* 0x30000026ff098230 */ /* 0x000fe40000004100 */
[----:B------:R-:W-:Y:S01]  /*52f0*/  @!P0 HADD2.F32 R6, -RZ, R4.H0_H0 ;  /* 0x20000004ff068230 */ /* 0x000fe20000004100 */
[----:B------:R-:W-:Y:S01]  /*5300*/  @!P0 FMUL.FTZ R4, R8, R3 ;  /* 0x0000000308048220 */ /* 0x000fe20000410000 */
[----:B------:R-:W-:Y:S01]  /*5310*/  @!P0 HADD2.F32 R20, -RZ, R39.H0_H0 ;  /* 0x20000027ff148230 */ /* 0x000fe20000004100 */
[C---:B------:R-:W-:Y:S02]  /*5320*/  @!P0 FFMA.FTZ R29, R5.reuse, R13, -R10 ;  /* 0x0000000d051d8223 */ /* 0x040fe4000001080a */
[----:B------:R-:W-:Y:S02]  /*5330*/  @!P0 IMAD.MOV.U32 R10, RZ, RZ, R18 ;  /* 0x000000ffff0a8224 */ /* 0x000fe400078e0012 */
[C---:B------:R-:W-:Y:S02]  /*5340*/  @!P0 FMUL.FTZ R3, R6.reuse, R3 ;  /* 0x0000000306038220 */ /* 0x040fe40000410000 */
[----:B------:R-:W-:Y:S01]  /*5350*/  @!P0 FFMA.FTZ R28, R6, R9, -R4 ;  /* 0x00000009061c8223 */ /* 0x000fe20000010804 */
[----:B------:R-:W-:Y:S01]  /*5360*/  @!P0 HADD2.F32 R6, -RZ, R10.H0_H0 ;  /* 0x2000000aff068230 */ /* 0x000fe20000004100 */
[----:B------:R-:W-:Y:S01]  /*5370*/  @!P0 FMUL.FTZ R4, R5, R7 ;  /* 0x0000000705048220 */ /* 0x000fe20000410000 */
[--C-:B------:R-:W-:Y:S01]  /*5380*/  @!P0 HADD2.F32 R5, -RZ, R21.reuse.H0_H0 ;  /* 0x20000015ff058230 */ /* 0x100fe20000004100 */
[----:B------:R-:W-:Y:S01]  /*5390*/  @!P0 FFMA.FTZ R3, R8, R9, R3 ;  /* 0x0000000908038223 */ /* 0x000fe20000010003 */
[----:B------:R-:W-:Y:S01]  /*53a0*/  @!P0 F2FP.PACK_AB R29, R29, R28 ;  /* 0x0000001c1d1d823e */ /* 0x000fe200000000ff */
[----:B------:R-:W-:Y:S01]  /*53b0*/  @!P0 IMAD.MOV.U32 R9, RZ, RZ, R19 ;  /* 0x000000ffff098224 */ /* 0x000fe200078e0013 */
[----:B------:R-:W-:Y:S01]  /*53c0*/  @!P0 F2FP.PACK_AB R28, R37, R42 ;  /* 0x0000002a251c823e */ /* 0x000fe200000000ff */
[-C--:B------:R-:W-:Y:S01]  /*53d0*/  @!P0 FMUL.FTZ R7, R15, R5.reuse ;  /* 0x000000050f078220 */ /* 0x080fe20000410000 */
[----:B------:R-:W-:Y:S01]  /*53e0*/  @!P0 HADD2.F32 R8, -RZ, R21.H1_H1 ;  /* 0x30000015ff088230 */ /* 0x000fe20000004100 */
[C---:B------:R-:W-:Y:S01]  /*53f0*/  @!P0 FMUL.FTZ R5, R6.reuse, R5 ;  /* 0x0000000506058220 */ /* 0x040fe20000410000 */
[----:B------:R-:W-:Y:S01]  /*5400*/  @!P0 HADD2.F32 R21, -RZ, R23.H0_H0 ;  /* 0x20000017ff158230 */ /* 0x000fe20000004100 */
[----:B------:R-:W-:Y:S01]  /*5410*/  @!P0 FFMA.FTZ R31, R6, R20, -R7 ;  /* 0x00000014061f8223 */ /* 0x000fe20000010807 */
[----:B------:R-:W-:Y:S01]  /*5420*/  @!P0 HADD2.F32 R7, -RZ, R9.H0_H0 ;  /* 0x20000009ff078230 */ /* 0x000fe20000004100 */
[----:B------:R-:W-:Y:S01]  /*5430*/  @!P0 FFMA.FTZ R4, R12, R13, R4 ;  /* 0x0000000d0c048223 */ /* 0x000fe20000010004 */
[----:B------:R-:W-:Y:S01]  /*5440*/  @!P0 MOV R16, R28 ;  /* 0x0000001c00108202 */ /* 0x000fe20000000f00 */
[----:B------:R-:W-:Y:S01]  /*5450*/  @!P0 FMUL.FTZ R6, R21, R8 ;  /* 0x0000000815068220 */ /* 0x000fe20000410000 */
[----:B------:R-:W-:Y:S01]  /*5460*/  @!P0 HADD2.F32 R23, -RZ, R23.H1_H1 ;  /* 0x30000017ff178230 */ /* 0x000fe20000004100 */
[----:B------:R-:W-:Y:S01]  /*5470*/  @!P0 FFMA.FTZ R5, R15, R20, R5 ;  /* 0x000000140f058223 */ /* 0x000fe20000010005 */
[----:B------:R-:W-:Y:S01]  /*5480*/  @!P0 F2FP.PACK_AB R3, R4, R3 ;  /* 0x000000030403823e */ /* 0x000fe200000000ff */
[C---:B------:R-:W-:Y:S01]  /*5490*/  @!P0 FFMA.FTZ R30, R7.reuse, R22, -R6 ;  /* 0x00000016071e8223 */ /* 0x040fe20000010806 */
[----:B------:R-:W-:Y:S01]  /*54a0*/  @!P0 HADD2.F32 R6, -RZ, R9.H1_H1 ;  /* 0x30000009ff068230 */ /* 0x000fe20000004100 */
[----:B------:R-:W-:Y:S01]  /*54b0*/  @!P0 FMUL.FTZ R7, R7, R8 ;  /* 0x0000000807078220 */ /* 0x000fe20000410000 */
[----:B------:R-:W-:Y:S01]  /*54c0*/  @!P0 HADD2.F32 R9, -RZ, R14.H0_H0 ;  /* 0x2000000eff098230 */ /* 0x000fe20000004100 */
[-C--:B------:R-:W-:Y:S01]  /*54d0*/  @!P0 FMUL.FTZ R8, R23, R11.reuse ;  /* 0x0000000b17088220 */ /* 0x080fe20000410000 */
[----:B------:R-:W-:Y:S01]  /*54e0*/  @!P0 HADD2.F32 R14, -RZ, R25.H1_H1 ;  /* 0x30000019ff0e8230 */ /* 0x000fe20000004100 */
[----:B------:R-:W-:Y:S02]  /*54f0*/  @!P0 IMAD.MOV.U32 R17, RZ, RZ, R29 ;  /* 0x000000ffff118224 */ /* 0x000fe400078e001d */
[C---:B------:R-:W-:Y:S02]  /*5500*/  @!P0 FFMA.FTZ R25, R6.reuse, R24, -R8 ;  /* 0x0000001806198223 */ /* 0x040fe40000010808 */
[----:B------:R-:W-:Y:S01]  /*5510*/  @!P0 FMUL.FTZ R8, R6, R11 ;  /* 0x0000000b06088220 */ /* 0x000fe20000410000 */
[----:B------:R-:W-:Y:S01]  /*5520*/  @!P0 HADD2.F32 R11, -RZ, R26.H0_H0 ;  /* 0x2000001aff0b8230 */ /* 0x000fe20000004100 */
[----:B----4-:R-:W-:Y:S01]  /*5530*/  LEA R26, P1, R56, R40, 0x1 ;  /* 0x00000028381a7211 */ /* 0x010fe200078208ff */
[----:B------:R-:W-:Y:S01]  /*5540*/  @!P0 HADD2.F32 R6, -RZ, R10.H1_H1 ;  /* 0x3000000aff068230 */ /* 0x000fe20000004100 */
[----:B------:R-:W-:Y:S01]  /*5550*/  @!P0 F2FP.PACK_AB R25, R25, R30 ;  /* 0x0000001e1919823e */ /* 0x000fe200000000ff */
[----:B------:R-:W-:Y:S01]  /*5560*/  @!P0 FMUL.FTZ R10, R14, R9 ;  /* 0x000000090e0a8220 */ /* 0x000fe20000410000 */
[----:B---3--:R-:W-:Y:S01]  /*5570*/  LEA.HI.X R27, R56, R41, R84, 0x1, P1 ;  /* 0x00000029381b7211 */ /* 0x008fe200008f0c54 */
[----:B------:R-:W-:Y:S02]  /*5580*/  @!P0 IMAD.MOV.U32 R33, RZ, RZ, R3 ;  /* 0x000000ffff218224 */ /* 0x000fe400078e0003 */
[C---:B------:R-:W-:Y:S02]  /*5590*/  @!P0 FFMA.FTZ R10, R6.reuse, R11, -R10 ;  /* 0x0000000b060a8223 */ /* 0x040fe4000001080a */
[----:B------:R-:W-:Y:S01]  /*55a0*/  @!P0 FMUL.FTZ R6, R6, R9 ;  /* 0x0000000906068220 */ /* 0x000fe20000410000 */
[----:B------:R-:W-:Y:S01]  /*55b0*/  @!P0 F2FP.PACK_AB R9, R2, R0 ;  /* 0x000000000209823e */ /* 0x000fe200000000ff */
[----:B------:R-:W-:Y:S01]  /*55c0*/  @!P0 IMAD.MOV.U32 R19, RZ, RZ, R25 ;  /* 0x000000ffff138224 */ /* 0x000fe200078e0019 */
[----:B------:R-:W-:Y:S01]  /*55d0*/  @!P0 F2FP.PACK_AB R10, R10, R31 ;  /* 0x0000001f0a0a823e */ /* 0x000fe200000000ff */
[----:B------:R-:W-:Y:S01]  /*55e0*/  @!P0 FFMA.FTZ R6, R14, R11, R6 ;  /* 0x0000000b0e068223 */ /* 0x000fe20000010006 */
[----:B------:R-:W-:Y:S01]  /*55f0*/  @!P0 MOV R32, R9 ;  /* 0x0000000900208202 */ /* 0x000fe20000000f00 */
[----:B------:R-:W-:Y:S01]  /*5600*/  @!P0 FFMA.FTZ R7, R21, R22, R7 ;  /* 0x0000001615078223 */ /* 0x000fe20000010007 */
[----:B------:R-:W-:Y:S01]  /*5610*/  @!P0 MOV R18, R10 ;  /* 0x0000000a00128202 */ /* 0x000fe20000000f00 */
[----:B------:R-:W-:Y:S01]  /*5620*/  @!P0 FFMA.FTZ R8, R23, R24, R8 ;  /* 0x0000001817088223 */ /* 0x000fe20000010008 */
[----:B------:R-:W-:Y:S03]  /*5630*/  @!P0 F2FP.PACK_AB R2, R6, R5 ;  /* 0x000000050602823e */ /* 0x000fe600000000ff */
[----:B------:R1:W-:Y:S01]  /*5640*/  ST.E.128 [R26.64], R16 ;  /* 0x000000101a007985 */ /* 0x0003e2000c101d08 */
[----:B------:R-:W-:Y:S02]  /*5650*/  @!P0 F2FP.PACK_AB R0, R8, R7 ;  /* 0x000000070800823e */ /* 0x000fe400000000ff */
[----:B------:R-:W-:Y:S03]  /*5660*/  @!P0 MOV R34, R2 ;  /* 0x0000000200228202 */ /* 0x000fe60000000f00 */
[----:B------:R-:W-:Y:S01]  /*5670*/  @!P0 IMAD.MOV.U32 R35, RZ, RZ, R0 ;  /* 0x000000ffff238224 */ /* 0x000fe200078e0000 */
[----:B------:R-:W-:Y:S11]  /*5680*/  ISETP.GE.AND P0, PT, R36, c[0x0][0x1d4], PT ;  /* 0x0000750024007a0c */ /* 0x000ff60003f06270 */
[----:B------:R-:W-:Y:S02]  /*5690*/  @!UPT UIADD3 URZ, URZ, URZ, URZ ;  /* 0x0000003f3f3ff290 */ /* 0x000fe4000fffe03f */
[----:B------:R-:W-:-:S05]  /*56a0*/  @P0 BRA `(.L_x_180) ;  /* 0x000001f000000947 */ /* 0x000fca0003800000 */
[C---:B------:R-:W-:Y:S04]  /*56b0*/  LEA R2, P0, R36.reuse, R40, 0x1 ;  /* 0x0000002824027211 */ /* 0x040fe800078008ff */
[----:B------:R-:W-:Y:S05]  /*56c0*/  LEA.HI.X.SX32 R3, R36, R41, 0x1, P0 ;  /* 0x0000002924037211 */ /* 0x000fea00000f0eff */
[----:B------:R2:W-:Y:S01]  /*56d0*/  ST.E.128 [R2.64], R32 ;  /* 0x0000002002007985 */ /* 0x0005e2000c101d08 */
[----:B------:R-:W-:-:S05]  /*56e0*/  BRA `(.L_x_180) ;  /* 0x000001b000007947 */ /* 0x000fca0003800000 */
.L_x_176:
[----:B------:R1:W2:Y:S01]  /*56f0*/  SHFL.IDX PT, R2, R18, RZ, 0x181f ;  /* 0x00181fff12027589 */ /* 0x0002a200000e0000 */
[----:B------:R-:W-:Y:S03]  /*5700*/  IMAD.IADD R3, R55, 0x1, -R52 ;  /* 0x0000000137037824 */ /* 0x000fe600078e0a34 */
[----:B------:R1:W3:Y:S02]  /*5710*/  SHFL.IDX PT, R0, R20, RZ, 0x181f ;  /* 0x00181fff14007589 */ /* 0x0002e400000e0000 */
[----:B------:R-:W-:Y:S04]  /*5720*/  IMNMX R51, R3, 0x20, PT ;  /* 0x0000002003337817 */ /* 0x000fe80003800200 */
[----:B------:R-:W-:Y:S11]  /*5730*/  ISETP.GT.AND P0, PT, R51, R208, PT ;  /* 0x000000d03300720c */ /* 0x000ff60003f04270 */
[----:B------:R-:W-:Y:S02]  /*5740*/  @!UPT UIADD3 URZ, URZ, URZ, URZ ;  /* 0x0000003f3f3ff290 */ /* 0x000fe4000fffe03f */
[----:B------:R-:W-:-:S05]  /*5750*/  @!P0 BRA `(.L_x_180) ;  /* 0x0000014000008947 */ /* 0x000fca0003800000 */
[C---:B------:R-:W-:Y:S02]  /*5760*/  ISETP.GE.AND P2, PT, R132.reuse, c[0x0][0x1d4], PT ;  /* 0x0000750084007a0c */ /* 0x040fe40003f46270 */
[----:B------:R-:W-:Y:S02]  /*5770*/  ISETP.GE.AND P3, PT, R135, c[0x0][0x1d4], PT ;  /* 0x0000750087007a0c */ /* 0x000fe40003f66270 */
[C---:B------:R-:W-:Y:S09]  /*5780*/  ISETP.GE.AND P1, PT, R199.reuse, c[0x0][0x1d4], PT ;  /* 0x00007500c7007a0c */ /* 0x040ff20003f26270 */
[----:B------:R-:W4:Y:S01]  /*5790*/  @!P2 LDS.128 R12, [R198+0xc080] ;  /* 0x00c08000c60ca984 */ /* 0x000f220000000c00 */
[C---:B---3--:R-:W-:Y:S04]  /*57a0*/  @!P2 LEA R4, P0, R132.reuse, R0, 0x1 ;  /* 0x000000008404a211 */ /* 0x048fe800078008ff */
[----:B--2---:R-:W-:Y:S02]  /*57b0*/  @!P2 LEA.HI.X R5, R132, R2, R133, 0x1, P0 ;  /* 0x000000028405a211 */ /* 0x004fe400000f0c85 */
[C---:B------:R-:W-:Y:S04]  /*57c0*/  @!P3 LEA R8, P0, R204.reuse, R0, 0x1 ;  /* 0x00000000cc08b211 */ /* 0x040fe800078008ff */
[----:B------:R-:W-:Y:S02]  /*57d0*/  @!P3 LEA.HI.X R9, R204, R2, R209, 0x1, P0 ;  /* 0x00000002cc09b211 */ /* 0x000fe400000f0cd1 */
[C---:B------:R-:W-:Y:S04]  /*57e0*/  @!P1 LEA R6, P0, R199.reuse, R0, 0x1 ;  /* 0x00000000c7069211 */ /* 0x040fe800078008ff */
[----:B------:R-:W-:Y:S02]  /*57f0*/  @!P1 LEA.HI.X R7, R199, R2, R211, 0x1, P0 ;  /* 0x00000002c7079211 */ /* 0x000fe400000f0cd3 */
[C---:B------:R-:W-:Y:S01]  /*5800*/  ISETP.GE.AND P0, PT, R200.reuse, c[0x0][0x1d4], PT ;  /* 0x00007500c8007a0c */ /* 0x040fe20003f06270 */
[----:B----4-:R2:W-:Y:S04]  /*5810*/  @!P2 ST.E.128 [R4.64], R12 ;  /* 0x0000000c0400a985 */ /* 0x0105e8000c101d08 */
[----:B------:R-:W3:Y:S08]  /*5820*/  @!P3 LDS.128 R12, [R198+0xd080] ;  /* 0x00d08000c60cb984 */ /* 0x000ef00000000c00 */
[C---:B--2---:R-:W-:Y:S04]  /*5830*/  @!P0 LEA R4, P2, R200.reuse, R0, 0x1 ;  /* 0x00000000c8048211 */ /* 0x044fe800078408ff */
[----:B------:R-:W-:Y:S01]  /*5840*/  @!P0 LEA.HI.X R5, R200, R2, R210, 0x1, P2 ;  /* 0x00000002c8058211 */ /* 0x000fe200010f0cd2 */
[----:B---3--:R-:W-:Y:S04]  /*5850*/  @!P3 ST.E.128 [R8.64], R12 ;  /* 0x0000000c0800b985 */ /* 0x008fe8000c101d08 */
[----:B------:R-:W2:Y:S04]  /*5860*/  @!P1 LDS.128 R8, [R198+0xe080] ;  /* 0x00e08000c6089984 */ /* 0x000ea80000000c00 */
[----:B--2---:R-:W-:Y:S04]  /*5870*/  @!P1 ST.E.128 [R6.64], R8 ;  /* 0x0000000806009985 */ /* 0x004fe8000c101d08 */
[----:B------:R-:W2:Y:S04]  /*5880*/  @!P0 LDS.128 R8, [R198+0xf080] ;  /* 0x00f08000c6088984 */ /* 0x000ea80000000c00 */
[----:B--2---:R2:W-:Y:S02]  /*5890*/  @!P0 ST.E.128 [R4.64], R8 ;  /* 0x0000000804008985 */ /* 0x0045e4000c101d08 */
.L_x_180:
[----:B------:R-:W-:Y:S05]  /*58a0*/  BSYNC B1 ;  /* 0x0000000000017941 */ /* 0x000fea0003800000 */
.L_x_175:
[----:B---3--:R-:W-:Y:S01]  /*58b0*/  IMAD R0, R53, c[0x0][0x208], RZ ;  /* 0x0000820035007a24 */ /* 0x008fe200078e02ff */
[----:B------:R-:W-:Y:S01]  /*58c0*/  LOP3.LUT P2, RZ, R207, 0x1, RZ, 0xc0, !PT ;  /* 0x00000001cfff7812 */ /* 0x000fe2000784c0ff */
[C---:B-12--5:R-:W-:Y:S01]  /*58d0*/  IMAD.WIDE.U32 R2, R50.reuse, c[0x0][0x208], RZ ;  /* 0x0000820032027a25 */ /* 0x066fe200078e00ff */
[----:B------:R-:W-:Y:S03]  /*58e0*/  BSSY B0, `(.L_x_191) ;  /* 0x0000038000007945 */ /* 0x000fe60003800000 */
[----:B------:R-:W-:Y:S05]  /*58f0*/  IMAD R0, R50, c[0x0][0x20c], R0 ;  /* 0x0000830032007a24 */ /* 0x000fea00078e0200 */
[----:B------:R-:W-:Y:S01]  /*5900*/  IADD3 R3, R3, R0, RZ ;  /* 0x0000000003037210 */ /* 0x000fe20007ffe0ff */
[----:B------:R-:W-:Y:S04]  /*5910*/  IMAD R0, R54, c[0x0][0x218], RZ ;  /* 0x0000860036007a24 */ /* 0x000fe800078e02ff */
[C---:B------:R-:W-:Y:S04]  /*5920*/  IMAD.WIDE.U32 R2, R49.reuse, c[0x0][0x218], R2 ;  /* 0x0000860031027a25 */ /* 0x040fe800078e0002 */
[----:B------:R-:W-:Y:S01]  /*5930*/  IMAD R0, R49, c[0x0][0x21c], R0 ;  /* 0x0000870031007a24 */ /* 0x000fe200078e0200 */
[----:B------:R-:W-:Y:S04]  /*5940*/  IADD3 R6, P0, R76, R2, RZ ;  /* 0x000000024c067210 */ /* 0x000fe80007f1e0ff */
[----:B------:R-:W-:Y:S02]  /*5950*/  IADD3.X R7, R94, R3, R0, P0, !PT ;  /* 0x000000035e077210 */ /* 0x000fe400007fe400 */
[----:B------:R-:W-:Y:S04]  /*5960*/  IADD3 R0, R95, -R52, RZ ;  /* 0x800000345f007210 */ /* 0x000fe80007ffe0ff */
[----:B------:R-:W-:Y:S11]  /*5970*/  ISETP.GE.AND P0, PT, R0, 0x1, PT ;  /* 0x000000010000780c */ /* 0x000ff60003f06270 */
[----:B------:R-:W-:Y:S02]  /*5980*/  @!UPT UIADD3 URZ, URZ, URZ, URZ ;  /* 0x0000003f3f3ff290 */ /* 0x000fe4000fffe03f */
[----:B------:R-:W-:Y:S01]  /*5990*/  @P0 IMAD.WIDE R4, R45, 0x20, R58 ;  /* 0x000000202d040825 */ /* 0x000fe200078e023a */
[----:B------:R-:W-:Y:S03]  /*59a0*/  @P0 MOV R3, R92 ;  /* 0x0000005c00030202 */ /* 0x000fe60000000f00 */
[----:B------:R-:W-:Y:S02]  /*59b0*/  @P0 IMAD R0, R5, c[0x0][0x258], RZ ;  /* 0x0000960005000a24 */ /* 0x000fe400078e02ff */
[----:B------:R-:W-:Y:S02]  /*59c0*/  @P0 IMAD.MOV.U32 R2, RZ, RZ, R78 ;  /* 0x000000ffff020224 */ /* 0x000fe400078e004e */
[C---:B------:R-:W-:Y:S02]  /*59d0*/  @P0 IMAD R0, R4.reuse, c[0x0][0x25c], R0 ;  /* 0x0000970004000a24 */ /* 0x040fe400078e0200 */
[----:B------:R-:W-:Y:S04]  /*59e0*/  @P0 IMAD.WIDE.U32 R2, R4, c[0x0][0x258], R2 ;  /* 0x0000960004020a25 */ /* 0x000fe800078e0002 */
[----:B------:R-:W-:Y:S01]  /*59f0*/  @P0 IMAD.IADD R0, R3, 0x1, R0 ;  /* 0x0000000103000824 */ /* 0x000fe200078e0200 */
[C---:B------:R-:W-:Y:S04]  /*5a00*/  @P0 LEA R4, P1, R2.reuse, c[0x0][0x250], 0x1 ;  /* 0x0000940002040a11 */ /* 0x040fe800078208ff */
[----:B------:R-:W-:Y:S02]  /*5a10*/  @P0 LEA.HI.X R5, R2, c[0x0][0x254], R0, 0x1, P1 ;  /* 0x0000950002050a11 */ /* 0x000fe400008f0c00 */
[C---:B------:R-:W-:Y:S03]  /*5a20*/  LEA R0, P1, R6.reuse, c[0x0][0x1f8], 0x1 ;  /* 0x00007e0006007a11 */ /* 0x040fe600078208ff */
[----:B------:R-:W-:Y:S01]  /*5a30*/  @!PT LDS RZ, [RZ] ;  /* 0x00000000fffff984 */ /* 0x000fe20000000800 */
[----:B------:R-:W-:Y:S01]  /*5a40*/  @!PT LDS RZ, [RZ] ;  /* 0x00000000fffff984 */ /* 0x000fe20000000800 */
[----:B------:R-:W-:Y:S01]  /*5a50*/  @!PT LDS RZ, [RZ] ;  /* 0x00000000fffff984 */ /* 0x000fe20000000800 */
[----:B------:R1:W-:Y:S01]  /*5a60*/  @P0 LDGSTS.E.BYPASS.LTC128B.128 [R198+0x8080], [R4.64], !P2 ;  /* 0x0808000004c60fae */ /* 0x0003e2000d101d48 */
[----:B------:R-:W-:Y:S03]  /*5a70*/  LEA.HI.X R2, R6, c[0x0][0x1fc], R7, 0x1, P1 ;  /* 0x00007f0006027a11 */ /* 0x000fe600008f0c07 */
[----:B------:R1:W-:Y:S04]  /*5a80*/  @P0 LDGSTS.E.BYPASS.LTC128B.128 [R198+0x9080], [R4.64+0x80], !P6 ;  /* 0x0908008004c60fae */ /* 0x0003e8000f101d48 */
[----:B------:R1:W-:Y:S04]  /*5a90*/  @P0 LDGSTS.E.BYPASS.LTC128B.128 [R198+0xa080], [R4.64+0x100], !P5 ;  /* 0x0a08010004c60fae */ /* 0x0003e8000e901d48 */
[----:B------:R1:W-:Y:S01]  /*5aa0*/  @P0 LDGSTS.E.BYPASS.LTC128B.128 [R198+0xb080], [R4.64+0x180], !P4 ;  /* 0x0b08018004c60fae */ /* 0x0003e2000e101d48 */
[----:B------:R-:W-:Y:S03]  /*5ab0*/  ISETP.GT.AND P0, PT, R51, R208, PT ;  /* 0x000000d03300720c */ /* 0x000fe60003f04270 */
[----:B------:R-:W0:Y:S04]  /*5ac0*/  LDGDEPBAR ;  /* 0x00000000000079af */ /* 0x000e280000000000 */
[----:B------:R-:W2:Y:S04]  /*5ad0*/  SHFL.IDX PT, R0, R0, RZ, 0x181f ;  /* 0x00181fff00007589 */ /* 0x000ea800000e0000 */
[----:B------:R-:W3:Y:S01]  /*5ae0*/  SHFL.IDX PT, R2, R2, RZ, 0x181f ;  /* 0x00181fff02027589 */ /* 0x000ee200000e0000 */
[----:B------:R-:W-:Y:S04]  /*5af0*/  DEPBAR.LE SB0, 0x0 ;  /* 0x000080000000791a */ /* 0x000fe80000000000 */
[----:B------:R-:W-:Y:S06]  /*5b00*/  BAR.SYNC.DEFER_BLOCKING 0x0 ;  /* 0x0000000000007b1d */ /* 0x000fec0000010000 */
[----:B------:R-:W-:-:S05]  /*5b10*/  @!P0 BRA `(.L_x_192) ;  /* 0x0000014000008947 */ /* 0x000fca0003800000 */
[C---:B-123--:R-:W-:Y:S02]  /*5b20*/  ISETP.GE.AND P2, PT, R132.reuse, c[0x0][0x1d4], PT ;  /* 0x0000750084007a0c */ /* 0x04efe40003f46270 */
[----:B------:R-:W-:Y:S02]  /*5b30*/  ISETP.GE.AND P3, PT, R135, c[0x0][0x1d4], PT ;  /* 0x0000750087007a0c */ /* 0x000fe40003f66270 */
[C---:B------:R-:W-:Y:S09]  /*5b40*/  ISETP.GE.AND P1, PT, R199.reuse, c[0x0][0x1d4], PT ;  /* 0x00007500c7007a0c */ /* 0x040ff20003f26270 */
[----:B------:R-:W1:Y:S01]  /*5b50*/  @!P2 LDS.128 R12, [R198+0x8080] ;  /* 0x00808000c60ca984 */ /* 0x000e620000000c00 */
[C---:B------:R-:W-:Y:S04]  /*5b60*/  @!P2 LEA R4, P0, R132.reuse, R0, 0x1 ;  /* 0x000000008404a211 */ /* 0x040fe800078008ff */
[----:B------:R-:W-:Y:S02]  /*5b70*/  @!P2 LEA.HI.X R5, R132, R2, R133, 0x1, P0 ;  /* 0x000000028405a211 */ /* 0x000fe400000f0c85 */
[C---:B------:R-:W-:Y:S04]  /*5b80*/  @!P3 LEA R8, P0, R204.reuse, R0, 0x1 ;  /* 0x00000000cc08b211 */ /* 0x040fe800078008ff */
[----:B------:R-:W-:Y:S02]  /*5b90*/  @!P3 LEA.HI.X R9, R204, R2, R209, 0x1, P0 ;  /* 0x00000002cc09b211 */ /* 0x000fe400000f0cd1 */
[C---:B------:R-:W-:Y:S04]  /*5ba0*/  @!P1 LEA R6, P0, R199.reuse, R0, 0x1 ;  /* 0x00000000c7069211 */ /* 0x040fe800078008ff */
[----:B------:R-:W-:Y:S02]  /*5bb0*/  @!P1 LEA.HI.X R7, R199, R2, R211, 0x1, P0 ;  /* 0x00000002c7079211 */ /* 0x000fe400000f0cd3 */
[C---:B------:R-:W-:Y:S01]  /*5bc0*/  ISETP.GE.AND P0, PT, R200.reuse, c[0x0][0x1d4], PT ;  /* 0x00007500c8007a0c */ /* 0x040fe20003f06270 */
[----:B-1----:R1:W-:Y:S04]  /*5bd0*/  @!P2 ST.E.128 [R4.64], R12 ;  /* 0x0000000c0400a985 */ /* 0x0023e8000c101d08 */
[----:B------:R-:W2:Y:S08]  /*5be0*/  @!P3 LDS.128 R12, [R198+0x9080] ;  /* 0x00908000c60cb984 */ /* 0x000eb00000000c00 */
[C---:B-1----:R-:W-:Y:S04]  /*5bf0*/  @!P0 LEA R4, P2, R200.reuse, R0, 0x1 ;  /* 0x00000000c8048211 */ /* 0x042fe800078408ff */
[----:B------:R-:W-:Y:S01]  /*5c00*/  @!P0 LEA.HI.X R5, R200, R2, R210, 0x1, P2 ;  /* 0x00000002c8058211 */ /* 0x000fe200010f0cd2 */
[----:B--2---:R-:W-:Y:S04]  /*5c10*/  @!P3 ST.E.128 [R8.64], R12 ;  /* 0x0000000c0800b985 */ /* 0x004fe8000c101d08 */
[----:B------:R-:W1:Y:S04]  /*5c20*/  @!P1 LDS.128 R8, [R198+0xa080] ;  /* 0x00a08000c6089984 */ /* 0x000e680000000c00 */
[----:B-1----:R-:W-:Y:S04]  /*5c30*/  @!P1 ST.E.128 [R6.64], R8 ;  /* 0x0000000806009985 */ /* 0x002fe8000c101d08 */
[----:B------:R-:W1:Y:S04]  /*5c40*/  @!P0 LDS.128 R8, [R198+0xb080] ;  /* 0x00b08000c6088984 */ /* 0x000e680000000c00 */
[----:B-1----:R1:W-:Y:S02]  /*5c50*/  @!P0 ST.E.128 [R4.64], R8 ;  /* 0x0000000804008985 */ /* 0x0023e4000c101d08 */
.L_x_192:
[----:B-123--:R-:W-:Y:S05]  /*5c60*/  BSYNC B0 ;  /* 0x0000000000007941 */ /* 0x00efea0003800000 */
.L_x_191:
[C---:B------:R-:W-:Y:S02]  /*5c70*/  ISETP.GT.AND P0, PT, R45.reuse, R80, PT ;  /* 0x000000502d00720c */ /* 0x040fe40003f04270 */
[----:B------:R-:W-:Y:S02]  /*5c80*/  IADD3 R45, R45, -0x1, RZ ;  /* 0xffffffff2d2d7810 */ /* 0x000fe40007ffe0ff */
[----:B------:R-:W-:Y:S09]  /*5c90*/  LOP3.LUT P2, RZ, R207, 0x1, RZ, 0xc0, !PT ;  /* 0x00000001cfff7812 */ /* 0x000ff2000784c0ff */
[----:B------:R-:W-:Y:S01]  /*5ca0*/  @P0 SHF.R.S32.HI R4, RZ, 0x1f, R45 ;  /* 0x0000001fff040819 */ /* 0x000fe2000001142d */
[----:B------:R-:W-:Y:S02]  /*5cb0*/  @P0 IMAD R0, R104, R45, RZ ;  /* 0x0000002d68000224 */ /* 0x000fe400078e02ff */
[----:B------:R-:W-:Y:S02]  /*5cc0*/  @P0 IMAD.MOV.U32 R2, RZ, RZ, R62 ;  /* 0x000000ffff020224 */ /* 0x000fe400078e003e */
[----:B------:R-:W-:Y:S02]  /*5cd0*/  @P0 IMAD.MOV.U32 R3, RZ, RZ, R61 ;  /* 0x000000ffff030224 */ /* 0x000fe400078e003d */
[-C--:B------:R-:W-:Y:S02]  /*5ce0*/  @P0 IMAD R0, R4, R107.reuse, R0 ;  /* 0x0000006b04000224 */ /* 0x080fe400078e0200 */
[----:B------:R-:W-:Y:S04]  /*5cf0*/  @P0 IMAD.WIDE.U32 R2, R45, R107, R2 ;  /* 0x0000006b2d020225 */ /* 0x000fe800078e0002 */
[----:B------:R-:W-:Y:S01]  /*5d00*/  @P0 IMAD.IADD R0, R3, 0x1, R0 ;  /* 0x0000000103000824 */ /* 0x000fe200078e0200 */
[C---:B------:R-:W-:Y:S04]  /*5d10*/  @P0 LEA R4, P1, R2.reuse, c[0x0][0x220], 0x1 ;  /* 0x0000880002040a11 */ /* 0x040fe800078208ff */
[----:B------:R-:W-:Y:S05]  /*5d20*/  @P0 LEA.HI.X R5, R2, c[0x0][0x224], R0, 0x1, P1 ;  /* 0x0000890002050a11 */ /* 0x000fea00008f0c00 */
[----:B------:R-:W-:Y:S01]  /*5d30*/  @!PT LDS RZ, [RZ] ;  /* 0x00000000fffff984 */ /* 0x000fe20000000800 */
[----:B------:R-:W-:Y:S01]  /*5d40*/  @!PT LDS RZ, [RZ] ;  /* 0x00000000fffff984 */ /* 0x000fe20000000800 */
[----:B------:R-:W-:Y:S01]  /*5d50*/  @!PT LDS RZ, [RZ] ;  /* 0x00000000fffff984 */ /* 0x000fe20000000800 */
[----:B------:R1:W-:Y:S04]  /*5d60*/  @P0 LDGSTS.E.BYPASS.LTC128B.128 [R198+0xc080], [R4.64], !P2 ;  /* 0x0c08000004c60fae */ /* 0x0003e8000d101d48 */
[----:B------:R1:W-:Y:S04]  /*5d70*/  @P0 LDGSTS.E.BYPASS.LTC128B.128 [R198+0xd080], [R4.64+0x80], !P6 ;  /* 0x0d08008004c60fae */ /* 0x0003e8000f101d48 */
[----:B------:R1:W-:Y:S04]  /*5d80*/  @P0 LDGSTS.E.BYPASS.LTC128B.128 [R198+0xe080], [R4.64+0x100], !P5 ;  /* 0x0e08010004c60fae */ /* 0x0003e8000e901d48 */
[----:B------:R1:W-:Y:S04]  /*5d90*/  @P0 LDGSTS.E.BYPASS.LTC128B.128 [R198+0xf080], [R4.64+0x180], !P4 ;  /* 0x0f08018004c60fae */ /* 0x0003e8000e101d48 */
[----:B------:R-:W0:Y:S01]  /*5da0*/  LDGDEPBAR ;  /* 0x00000000000079af */ /* 0x000e220000000000 */
[----:B------:R-:W-:-:S05]  /*5db0*/  @P0 BRA `(.L_x_193) ;  /* 0xffffd02000000947 */ /* 0x000fca000383ffff */
[----:B------:R-:W-:Y:S01]  /*5dc0*/  WARPSYNC 0xffffffff ;  /* 0xffffffff00007948 */ /* 0x000fe20003800000 */
[----:B------:R-:W-:Y:S06]  /*5dd0*/  BAR.SYNC.DEFER_BLOCKING 0x0 ;  /* 0x0000000000007b1d */ /* 0x000fec0000010000 */
.L_x_174:
[----:B------:R-:W-:Y:S01]  /*5de0*/  ISETP.GE.AND P0, PT, R110, 0x1, PT ;  /* 0x000000016e00780c */ /* 0x000fe20003f06270 */
[----:B------:R-:W-:Y:S01]  /*5df0*/  BSSY B0, `(.L_x_194) ;  /* 0x0000020000007945 */ /* 0x000fe20003800000 */
[----:B------:R-:W-:-:S11]  /*5e00*/  MOV R0, RZ ;  /* 0x000000ff00007202 */ /* 0x000fd60000000f00 */
[----:B------:R-:W-:Y:S05]  /*5e10*/  @!P0 BRA `(.L_x_195) ;  /* 0x000001d000008947 */ /* 0x000fea0003800000 */
[----:B------:R-:W-:Y:S02]  /*5e20*/  IABS R0, R97 ;  /* 0x0000006100007213 */ /* 0x000fe40000000000 */
[----:B-1----:R-:W-:-:S03]  /*5e30*/  IADD3 R5, R100, -0x1, R97 ;  /* 0xffffffff64057810 */ /* 0x002fc60007ffe061 */
        /* <DEDUP_REMOVED lines=27> */
.L_x_195:
[----:B------:R-:W-:Y:S05]  /*5ff0*/  BSYNC B0 ;  /* 0x0000000000007941 */ /* 0x000fea0003800000 */
.L_x_194:
[----:B------:R-:W-:Y:S01]  /*6000*/  IMAD R213, R245, R0, RZ ;  /* 0x00000000f5d57224 */ /* 0x000fe200078e02ff */
[----:B------:R-:W-:Y:S01]  /*6010*/  MOV R17, RZ ;  /* 0x000000ff00117202 */ /* 0x000fe20000000f00 */
[----:B------:R-:W-:Y:S01]  /*6020*/  IMAD.MOV.U32 R18, RZ, RZ, RZ ;  /* 0x000000ffff127224 */ /* 0x000fe200078e00ff */
[----:B------:R-:W-:Y:S01]  /*6030*/  CS2R R66, SRZ ;  /* 0x0000000000427805 */ /* 0x000fe2000001ff00 */
[--C-:B------:R-:W-:Y:S01]  /*6040*/  IMAD.IADD R2, R213, 0x1, R0.reuse ;  /* 0x00000001d5027824 */ /* 0x100fe200078e0200 */
[----:B------:R-:W-:Y:S01]  /*6050*/  PRMT R0, RZ, 0x7610, R0 ;  /* 0x00007610ff007816 */ /* 0x000fe20000000000 */
        /* <DEDUP_REMOVED lines=33> */
[----:B----4-:R-:W-:Y:S01]  /*6270*/  CS2R R38, SRZ ;  /* 0x0000000000267805 */ /* 0x010fe2000001ff00 */
        /* <DEDUP_REMOVED lines=32> */
[----:B------:R-:W-:-:S04]  /*6480*/  ISETP.NE.U32.AND P0, PT, RZ, c[0x0][0x340], PT ;  /* 0x0000d000ff007a0c */ /* 0x000fc80003f05070 */
[----:B------:R-:W-:-:S13]  /*6490*/  ISETP.NE.AND.EX P2, PT, RZ, c[0x0][0x344], PT, P0 ;  /* 0x0000d100ff007a0c */ /* 0x000fda0003f45300 */
[----:B------:R-:W-:-:S04]  /*64a0*/  @P2 IADD3 R2, P0, R227, c[0x0][0x340], RZ ;  /* 0x0000d000e3022a10 */ /* 0x000fc80007f1e0ff */
[----:B------:R-:W-:-:S05]  /*64b0*/  @P2 IADD3.X R3, R232, c[0x0][0x344], RZ, P0, !PT ;  /* 0x0000d100e8032a10 */ /* 0x000fca00007fe4ff */
[----:B------:R2:W5:Y:S01]  /*64c0*/  @P2 LDG.E R14, [R2.64] ;  /* 0x00000008020e2981 */ /* 0x000562000c1e1900 */
[----:B-1----:R-:W-:Y:S01]  /*64d0*/  IMAD.MOV.U32 R4, RZ, RZ, c[0x0][0x2c4] ;  /* 0x0000b100ff047624 */ /* 0x002fe200078e00ff */
[----:B------:R-:W-:Y:S01]  /*64e0*/  SHF.R.S32.HI R0, RZ, 0x1f, R111 ;  /* 0x0000001fff007819 */ /* 0x000fe2000001146f */
[C---:B------:R-:W-:Y:S01]  /*64f0*/  IMAD R12, R229.reuse, 0x80, R208 ;  /* 0x00000080e50c7824 */ /* 0x040fe200078e02d0 */
[----:B------:R-:W-:Y:S02]  /*6500*/  ISETP.NE.U32.AND P0, PT, RZ, c[0x0][0x348], PT ;  /* 0x0000d200ff007a0c */ /* 0x000fe40003f05070 */
[----:B------:R-:W-:Y:S01]  /*6510*/  ISETP.NE.AND P1, PT, R4, 0x1, PT ;  /* 0x000000010400780c */ /* 0x000fe20003f25270 */
[----:B------:R-:W-:Y:S01]  /*6520*/  IMAD R0, R0, c[0x0][0x178], RZ ;  /* 0x00005e0000007a24 */ /* 0x000fe200078e02ff */
[----:B------:R-:W-:Y:S02]  /*6530*/  LEA R4, R229, R218, 0x7 ;  /* 0x000000dae5047211 */ /* 0x000fe400078e38ff */
[----:B------:R-:W-:Y:S01]  /*6540*/  LOP3.LUT R216, R230, 0xffff, RZ, 0xc0, !PT ;  /* 0x0000ffffe6d87812 */ /* 0x000fe200078ec0ff */
[----:B------:R-:W-:Y:S01]  /*6550*/  IMAD R0, R111, c[0x0][0x17c], R0 ;  /* 0x00005f006f007a24 */ /* 0x000fe200078e0200 */
[----:B------:R-:W-:-:S02]  /*6560*/  ISETP.NE.AND.EX P0, PT, RZ, c[0x0][0x34c], PT, P0 ;  /* 0x0000d300ff007a0c */ /* 0x000fc40003f05300 */
[----:B------:R-:W-:Y:S02]  /*6570*/  ISETP.GE.AND P6, PT, R132, c[0x0][0x198], PT ;  /* 0x0000660084007a0c */ /* 0x000fe40003fc6270 */
[----:B------:R-:W-:Y:S02]  /*6580*/  SEL R6, R235, RZ, !P0 ;  /* 0x000000ffeb067207 */ /* 0x000fe40004000000 */
[----:B------:R-:W-:Y:S01]  /*6590*/  SEL R5, R233, RZ, !P0 ;  /* 0x000000ffe9057207 */ /* 0x000fe20004000000 */
[----:B------:R-:W-:Y:S01]  /*65a0*/  @P1 IMAD.HI.U32 R7, R4, c[0x0][0x2c8], RZ ;  /* 0x0000b20004071a27 */ /* 0x000fe200078e00ff */
[----:B------:R-:W-:Y:S02]  /*65b0*/  ISETP.GE.AND P5, PT, R135, c[0x0][0x198], PT ;  /* 0x0000660087007a0c */ /* 0x000fe40003fa6270 */
[----:B------:R-:W-:Y:S01]  /*65c0*/  ISETP.GE.AND P4, PT, R199, c[0x0][0x198], PT ;  /* 0x00006600c7007a0c */ /* 0x000fe20003f86270 */
[----:B------:R-:W-:Y:S01]  /*65d0*/  IMAD R6, R6, c[0x0][0x1c0], RZ ;  /* 0x0000700006067a24 */ /* 0x000fe200078e02ff */
[----:B------:R-:W-:Y:S01]  /*65e0*/  ISETP.GE.AND P3, PT, R200, c[0x0][0x198], PT ;  /* 0x00006600c8007a0c */ /* 0x000fe20003f66270 */
[----:B--2---:R-:W-:Y:S01]  /*65f0*/  IMAD.WIDE.U32 R2, R111, c[0x0][0x178], RZ ;  /* 0x00005e006f027a25 */ /* 0x004fe200078e00ff */
[----:B------:R-:W-:-:S03]  /*6600*/  IADD3 R80, R172, -0x1, RZ ;  /* 0xffffffffac507810 */ /* 0x000fc60007ffe0ff */
[----:B------:R-:W-:Y:S02]  /*6610*/  IMAD.IADD R3, R3, 0x1, R0 ;  /* 0x0000000103037824 */ /* 0x000fe400078e0200 */
[----:B------:R-:W-:Y:S01]  /*6620*/  IMAD.MOV.U32 R0, RZ, RZ, R4 ;  /* 0x000000ffff007224 */ /* 0x000fe200078e0004 */
[----:B------:R-:W-:Y:S01]  /*6630*/  @P1 SHF.R.U32.HI R0, RZ, c[0x0][0x2cc], R7 ;  /* 0x0000b300ff001a19 */ /* 0x000fe20000011607 */
[----:B------:R-:W-:-:S03]  /*6640*/  IMAD.WIDE.U32 R2, R216, c[0x0][0x1b8], R2 ;  /* 0x00006e00d8027a25 */ /* 0x000fc600078e0002 */
[----:B------:R-:W-:Y:S01]  /*6650*/  SHF.R.S32.HI R7, RZ, 0x1f, R0 ;  /* 0x0000001fff077819 */ /* 0x000fe20000011400 */
[----:B------:R-:W-:Y:S02]  /*6660*/  IMAD R3, R216, c[0x0][0x1bc], R3 ;  /* 0x00006f00d8037a24 */ /* 0x000fe400078e0203 */
[C---:B------:R-:W-:Y:S02]  /*6670*/  IMAD R6, R5.reuse, c[0x0][0x1c4], R6 ;  /* 0x0000710005067a24 */ /* 0x040fe400078e0206 */
[----:B------:R-:W-:-:S04]  /*6680*/  IMAD.WIDE.U32 R2, R5, c[0x0][0x1c0], R2 ;  /* 0x0000700005027a25 */ /* 0x000fc800078e0002 */
[----:B------:R-:W-:Y:S01]  /*6690*/  IMAD.MOV R5, RZ, RZ, -R0 ;  /* 0x000000ffff057224 */ /* 0x000fe200078e0a00 */
[----:B------:R-:W-:-:S03]  /*66a0*/  IADD3 R3, R3, R6, RZ ;  /* 0x0000000603037210 */ /* 0x000fc60007ffe0ff */
[----:B------:R-:W-:Y:S02]  /*66b0*/  IMAD R4, R5, c[0x0][0x2c4], R4 ;  /* 0x0000b10005047a24 */ /* 0x000fe400078e0204 */
[----:B------:R-:W-:Y:S02]  /*66c0*/  IMAD R5, R7, c[0x0][0x1b0], RZ ;  /* 0x00006c0007057a24 */ /* 0x000fe400078e02ff */
[----:B------:R-:W-:-:S04]  /*66d0*/  IMAD.WIDE.U32 R2, R0, c[0x0][0x1b0], R2 ;  /* 0x00006c0000027a25 */ /* 0x000fc800078e0002 */
[----:B------:R-:W-:Y:S01]  /*66e0*/  IMAD R6, R0, c[0x0][0x1b4], R5 ;  /* 0x00006d0000067a24 */ /* 0x000fe200078e0205 */
[----:B------:R-:W-:-:S03]  /*66f0*/  SHF.R.S32.HI R5, RZ, 0x1f, R4 ;  /* 0x0000001fff057819 */ /* 0x000fc60000011404 */
[----:B------:R-:W-:Y:S02]  /*6700*/  IMAD.IADD R3, R3, 0x1, R6 ;  /* 0x0000000103037824 */ /* 0x000fe400078e0206 */
[----:B------:R-:W-:Y:S02]  /*6710*/  IMAD R0, R5, c[0x0][0x1a8], RZ ;  /* 0x00006a0005007a24 */ /* 0x000fe400078e02ff */
[----:B------:R-:W-:-:S04]  /*6720*/  IMAD.WIDE.U32 R2, R4, c[0x0][0x1a8], R2 ;  /* 0x00006a0004027a25 */ /* 0x000fc800078e0002 */
[----:B------:R-:W-:Y:S01]  /*6730*/  IMAD R0, R4, c[0x0][0x1ac], R0 ;  /* 0x00006b0004007a24 */ /* 0x000fe200078e0200 */
[----:B------:R-:W-:-:S04]  /*6740*/  LEA R13, P0, R2, c[0x0][0x160], 0x1 ;  /* 0x00005800020d7a11 */ /* 0x000fc800078008ff */
[----:B------:R-:W-:-:S04]  /*6750*/  IADD3 R0, R3, R0, RZ ;  /* 0x0000000003007210 */ /* 0x000fc80007ffe0ff */
[----:B------:R-:W-:Y:S02]  /*6760*/  LEA.HI.X R5, R2, c[0x0][0x164], R0, 0x1, P0 ;  /* 0x0000590002057a11 */ /* 0x000fe400000f0c00 */
[----:B------:R-:W-:Y:S01]  /*6770*/  @!P2 MOV R14, R233 ;  /* 0x000000e9000ea202 */ /* 0x000fe20000000f00 */
[----:B------:R-:W-:Y:S05]  /*6780*/  BRA.DIV ~URZ, `(.L_x_197) ;  /* 0x00010fe27f007947 */ /* 0x000fea000b800000 */
[----:B------:R1:W2:Y:S02]  /*6790*/  SHFL.IDX PT, R4, R5, RZ, 0x181f ;  /* 0x00181fff05047589 */ /* 0x0002a400000e0000 */
.L_x_338:
[----:B------:R-:W-:Y:S05]  /*67a0*/  BRA.DIV ~URZ, `(.L_x_198) ;  /* 0x000110327f007947 */ /* 0x000fea000b800000 */
[----:B------:R3:W4:Y:S02]  /*67b0*/  SHFL.IDX PT, R0, R13, RZ, 0x181f ;  /* 0x00181fff0d007589 */ /* 0x00072400000e0000 */
.L_x_339:
[----:B------:R-:W-:Y:S01]  /*67c0*/  IMAD R37, R114, c[0x0][0x2c4], RZ ;  /* 0x0000b10072257a24 */ /* 0x000fe200078e02ff */
[----:B------:R-:W-:Y:S01]  /*67d0*/  LOP3.LUT R207, R207, 0xfffffffd, RZ, 0xc0, !PT ;  /* 0xfffffffdcfcf7812 */ /* 0x000fe200078ec0ff */
[----:B------:R-:W-:Y:S03]  /*67e0*/  BSSY B0, `(.L_x_199) ;  /* 0x0000013000007945 */ /* 0x000fe60003800000 */
[----:B------:R-:W-:-:S13]  /*67f0*/  ISETP.GE.AND P0, PT, R12, R37, PT ;  /* 0x000000250c00720c */ /* 0x000fda0003f06270 */
[----:B------:R-:W-:Y:S01]  /*6800*/  @P0 LOP3.LUT R207, R207, 0x2, RZ, 0xfc, !PT ;  /* 0x00000002cfcf0812 */ /* 0x000fe200078efcff */
[----:B------:R-:W-:Y:S05]  /*6810*/  @P0 BRA `(.L_x_200) ;  /* 0x000000f000000947 */ /* 0x000fea0003800000 */
[-C--:B----4-:R-:W-:Y:S02]  /*6820*/  LEA R10, P0, R132, R0.reuse, 0x1 ;  /* 0x00000000840a7211 */ /* 0x090fe400078008ff */
[----:B------:R-:W-:Y:S02]  /*6830*/  LEA R8, P2, R204, R0, 0x1 ;  /* 0x00000000cc087211 */ /* 0x000fe400078408ff */
[----:B--2---:R-:W-:Y:S02]  /*6840*/  LEA.HI.X R11, R132, R4, R133, 0x1, P0 ;  /* 0x00000004840b7211 */ /* 0x004fe400000f0c85 */
[-C--:B------:R-:W-:Y:S02]  /*6850*/  LEA R6, P1, R199, R0.reuse, 0x1 ;  /* 0x00000000c7067211 */ /* 0x080fe400078208ff */
[----:B------:R-:W-:Y:S01]  /*6860*/  LEA R2, P0, R200, R0, 0x1 ;  /* 0x00000000c8027211 */ /* 0x000fe200078008ff */
[----:B------:R-:W-:Y:S01]  /*6870*/  @!PT LDS RZ, [RZ] ;  /* 0x00000000fffff984 */ /* 0x000fe20000000800 */
[----:B------:R-:W-:Y:S01]  /*6880*/  @!PT LDS RZ, [RZ] ;  /* 0x00000000fffff984 */ /* 0x000fe20000000800 */
[----:B------:R-:W-:Y:S01]  /*6890*/  @!PT LDS RZ, [RZ] ;  /* 0x00000000fffff984 */ /* 0x000fe20000000800 */
[----:B------:R2:W-:Y:S01]  /*68a0*/  LDGSTS.E.BYPASS.LTC128B.128 [R198+0x10080], [R10.64], !P6 ;  /* 0x100800000ac67fae */ /* 0x0005e2000f101d48 */
[----:B------:R-:W-:-:S02]  /*68b0*/  LEA.HI.X R9, R204, R4, R209, 0x1, P2 ;  /* 0x00000004cc097211 */ /* 0x000fc400010f0cd1 */
[-C--:B------:R-:W-:Y:S02]  /*68c0*/  LEA.HI.X R7, R199, R4.reuse, R211, 0x1, P1 ;  /* 0x00000004c7077211 */ /* 0x080fe400008f0cd3 */
[----:B------:R-:W-:Y:S01]  /*68d0*/  LEA.HI.X R3, R200, R4, R210, 0x1, P0 ;  /* 0x00000004c8037211 */ /* 0x000fe200000f0cd2 */
[----:B------:R2:W-:Y:S04]  /*68e0*/  LDGSTS.E.BYPASS.LTC128B.128 [R198+0x14080], [R8.64], !P5 ;  /* 0x1408000008c67fae */ /* 0x0005e8000e901d48 */
[----:B------:R2:W-:Y:S04]  /*68f0*/  LDGSTS.E.BYPASS.LTC128B.128 [R198+0x18080], [R6.64], !P4 ;  /* 0x1808000006c67fae */ /* 0x0005e8000e101d48 */
[----:B------:R2:W-:Y:S02]  /*6900*/  LDGSTS.E.BYPASS.LTC128B.128 [R198+0x1c080], [R2.64], !P3 ;  /* 0x1c08000002c67fae */ /* 0x0005e4000d901d48 */
.L_x_200:
[----:B------:R-:W-:Y:S05]  /*6910*/  BSYNC B0 ;  /* 0x0000000000007941 */ /* 0x000fea0003800000 */
.L_x_199:
[----:B------:R-:W-:Y:S05]  /*6920*/  BRA.DIV ~URZ, `(.L_x_201) ;  /* 0x00010f227f007947 */ /* 0x000fea000b800000 */
[----:B--2---:R2:W1:Y:S04]  /*6930*/  SHFL.IDX PT, R4, R5, 0x1, 0x181f ;  /* 0x00381f0005047f89 */ /* 0x00446800000e0000 */
[----:B----4-:R2:W4:Y:S02]  /*6940*/  SHFL.IDX PT, R0, R13, 0x1, 0x181f ;  /* 0x00381f000d007f89 */ /* 0x01052400000e0000 */
.L_x_340:
[----:B------:R-:W-:Y:S01]  /*6950*/  IADD3 R2, R12, 0x20, RZ ;  /* 0x000000200c027810 */ /* 0x000fe20007ffe0ff */
[----:B------:R-:W-:Y:S03]  /*6960*/  BSSY B0, `(.L_x_202) ;  /* 0x0000012000007945 */ /* 0x000fe60003800000 */
[----:B------:R-:W-:-:S13]  /*6970*/  ISETP.GE.AND P0, PT, R2, R37, PT ;  /* 0x000000250200720c */ /* 0x000fda0003f06270 */
[----:B------:R-:W-:Y:S05]  /*6980*/  @P0 BRA `(.L_x_203) ;  /* 0x000000f000000947 */ /* 0x000fea0003800000 */
[-C--:B----4-:R-:W-:Y:S02]  /*6990*/  LEA R10, P0, R132, R0.reuse, 0x1 ;  /* 0x00000000840a7211 */ /* 0x090fe400078008ff */
[----:B------:R-:W-:Y:S02]  /*69a0*/  LEA R8, P2, R204, R0, 0x1 ;  /* 0x00000000cc087211 */ /* 0x000fe400078408ff */
[----:B-1----:R-:W-:Y:S02]  /*69b0*/  LEA.HI.X R11, R132, R4, R133, 0x1, P0 ;  /* 0x00000004840b7211 */ /* 0x002fe400000f0c85 */
        /* <DEDUP_REMOVED lines=12> */
.L_x_203:
[----:B------:R-:W-:Y:S05]  /*6a80*/  BSYNC B0 ;  /* 0x0000000000007941 */ /* 0x000fea0003800000 */
.L_x_202:
[----:B------:R-:W-:Y:S05]  /*6a90*/  BRA.DIV ~URZ, `(.L_x_204) ;  /* 0x00010e827f007947 */ /* 0x000fea000b800000 */
[----:B-1----:R1:W2:Y:S02]  /*6aa0*/  SHFL.IDX PT, R4, R5, 0x2, 0x181f ;  /* 0x00581f0005047f89 */ /* 0x0022a400000e0000 */
.L_x_341:
[----:B------:R-:W-:Y:S05]  /*6ab0*/  BRA.DIV ~URZ, `(.L_x_205) ;  /* 0x00010ed27f007947 */ /* 0x000fea000b800000 */
[----:B----4-:R4:W1:Y:S02]  /*6ac0*/  SHFL.IDX PT, R0, R13, 0x2, 0x181f ;  /* 0x00581f000d007f89 */ /* 0x01086400000e0000 */
.L_x_342:
[----:B------:R-:W-:Y:S01]  /*6ad0*/  IADD3 R2, R12, 0x40, RZ ;  /* 0x000000400c027810 */ /* 0x000fe20007ffe0ff */
[----:B------:R-:W-:Y:S03]  /*6ae0*/  BSSY B0, `(.L_x_206) ;  /* 0x0000012000007945 */ /* 0x000fe60003800000 */
[----:B------:R-:W-:-:S13]  /*6af0*/  ISETP.GE.AND P0, PT, R2, R37, PT ;  /* 0x000000250200720c */ /* 0x000fda0003f06270 */
[----:B------:R-:W-:Y:S05]  /*6b00*/  @P0 BRA `(.L_x_207) ;  /* 0x000000f000000947 */ /* 0x000fea0003800000 */
[-C--:B-1----:R-:W-:Y:S02]  /*6b10*/  LEA R10, P0, R132, R0.reuse, 0x1 ;  /* 0x00000000840a7211 */ /* 0x082fe400078008ff */
        /* <DEDUP_REMOVED lines=14> */
.L_x_207:
[----:B------:R-:W-:Y:S05]  /*6c00*/  BSYNC B0 ;  /* 0x0000000000007941 */ /* 0x000fea0003800000 */
.L_x_206:
[----:B------:R-:W-:Y:S05]  /*6c10*/  BRA.DIV ~URZ, `(.L_x_208) ;  /* 0x00010de27f007947 */ /* 0x000fea000b800000 */
[----:B--2---:R2:W3:Y:S04]  /*6c20*/  SHFL.IDX PT, R4, R5, 0x3, 0x181f ;  /* 0x00781f0005047f89 */ /* 0x0044e800000e0000 */
[----:B-1----:R2:W1:Y:S02]  /*6c30*/  SHFL.IDX PT, R0, R13, 0x3, 0x181f ;  /* 0x00781f000d007f89 */ /* 0x00246400000e0000 */
.L_x_343:
[----:B------:R-:W-:Y:S01]  /*6c40*/  IADD3 R2, R12, 0x60, RZ ;  /* 0x000000600c027810 */ /* 0x000fe20007ffe0ff */
[----:B-----5:R-:W-:Y:S01]  /*6c50*/  IMAD.WIDE.U32 R222, R14, c[0x0][0x2b0], RZ ;  /* 0x0000ac000ede7a25 */ /* 0x020fe200078e00ff */
[----:B------:R-:W-:-:S02]  /*6c60*/  ISETP.GE.AND P2, PT, R132, c[0x0][0x1d4], PT ;  /* 0x0000750084007a0c */ /* 0x000fc40003f46270 */
[----:B------:R-:W-:Y:S02]  /*6c70*/  ISETP.GE.AND P0, PT, R2, R37, PT ;  /* 0x000000250200720c */ /* 0x000fe40003f06270 */
[----:B------:R-:W-:-:S09]  /*6c80*/  LOP3.LUT R207, R207, 0xfffffffe, RZ, 0xc0, !PT ;  /* 0xfffffffecfcf7812 */ /* 0x000fd200078ec0ff */
[----:B------:R-:W-:Y:S02]  /*6c90*/  @P2 LOP3.LUT R207, R207, 0x1, RZ, 0xfc, !PT ;  /* 0x00000001cfcf2812 */ /* 0x000fe400078efcff */
[----:B-1----:R-:W-:-:S04]  /*6ca0*/  @!P0 LEA R10, P1, R132, R0, 0x1 ;  /* 0x00000000840a8211 */ /* 0x002fc800078208ff */
[----:B---3--:R-:W-:Y:S02]  /*6cb0*/  @!P0 LEA.HI.X R11, R132, R4, R133, 0x1, P1 ;  /* 0x00000004840b8211 */ /* 0x008fe400008f0c85 */
[----:B------:R-:W-:-:S03]  /*6cc0*/  @!P0 LEA R8, P1, R204, R0, 0x1 ;  /* 0x00000000cc088211 */ /* 0x000fc600078208ff */
[----:B------:R-:W-:Y:S01]  /*6cd0*/  @!PT LDS RZ, [RZ] ;  /* 0x00000000fffff984 */ /* 0x000fe20000000800 */
[----:B------:R-:W-:Y:S01]  /*6ce0*/  @!PT LDS RZ, [RZ] ;  /* 0x00000000fffff984 */ /* 0x000fe20000000800 */
[----:B------:R-:W-:Y:S01]  /*6cf0*/  @!PT LDS RZ, [RZ] ;  /* 0x00000000fffff984 */ /* 0x000fe20000000800 */
[----:B------:R1:W-:Y:S01]  /*6d00*/  @!P0 LDGSTS.E.BYPASS.LTC128B.128 [R234+0x3000], [R10.64], !P6 ;  /* 0x030000000aea8fae */ /* 0x0003e2000f101d48 */
[----:B------:R-:W-:Y:S02]  /*6d10*/  @!P0 LEA.HI.X R9, R204, R4, R209, 0x1, P1 ;  /* 0x00000004cc098211 */ /* 0x000fe400008f0cd1 */
[----:B------:R-:W-:-:S03]  /*6d20*/  @!P0 LEA R6, P1, R199, R0, 0x1 ;  /* 0x00000000c7068211 */ /* 0x000fc600078208ff */
[----:B------:R1:W-:Y:S01]  /*6d30*/  @!P0 LDGSTS.E.BYPASS.LTC128B.128 [R234+0x7000], [R8.64], !P5 ;  /* 0x0700000008ea8fae */ /* 0x0003e2000e901d48 */
[----:B------:R-:W-:Y:S02]  /*6d40*/  @!P0 LEA.HI.X R7, R199, R4, R211, 0x1, P1 ;  /* 0x00000004c7078211 */ /* 0x000fe400008f0cd3 */
[C---:B------:R-:W-:Y:S02]  /*6d50*/  @!P0 LEA R2, P1, R200.reuse, R0, 0x1 ;  /* 0x00000000c8028211 */ /* 0x040fe400078208ff */
[----:B------:R-:W-:Y:S01]  /*6d60*/  SHF.R.S32.HI R0, RZ, 0x1f, R14 ;  /* 0x0000001fff007819 */ /* 0x000fe2000001140e */
[----:B------:R1:W-:Y:S01]  /*6d70*/  @!P0 LDGSTS.E.BYPASS.LTC128B.128 [R234+0xb000], [R6.64], !P4 ;  /* 0x0b00000006ea8fae */ /* 0x0003e2000e101d48 */
[----:B------:R-:W-:Y:S02]  /*6d80*/  @!P0 LEA.HI.X R3, R200, R4, R210, 0x1, P1 ;  /* 0x00000004c8038211 */ /* 0x000fe400008f0cd2 */
[----:B------:R-:W-:Y:S01]  /*6d90*/  ISETP.GE.AND P5, PT, R135, c[0x0][0x1d4], PT ;  /* 0x0000750087007a0c */ /* 0x000fe20003fa6270 */
[----:B------:R-:W-:Y:S01]  /*6da0*/  IMAD R0, R0, c[0x0][0x2b0], RZ ;  /* 0x0000ac0000007a24 */ /* 0x000fe200078e02ff */
[----:B------:R-:W-:Y:S01]  /*6db0*/  ISETP.GE.AND P4, PT, R199, c[0x0][0x1d4], PT ;  /* 0x00007500c7007a0c */ /* 0x000fe20003f86270 */
[----:B------:R1:W-:Y:S01]  /*6dc0*/  @!P0 LDGSTS.E.BYPASS.LTC128B.128 [R234+0xf000], [R2.64], !P3 ;  /* 0x0f00000002ea8fae */ /* 0x0003e2000d901d48 */
[----:B------:R-:W-:Y:S01]  /*6dd0*/  ISETP.GE.AND P3, PT, R200, c[0x0][0x1d4], PT ;  /* 0x00007500c8007a0c */ /* 0x000fe20003f66270 */
[----:B------:R-:W-:-:S02]  /*6de0*/  IMAD R0, R14, c[0x0][0x2b4], R0 ;  /* 0x0000ad000e007a24 */ /* 0x000fc400078e0200 */
[----:B------:R-:W0:Y:S01]  /*6df0*/  LDGDEPBAR ;  /* 0x00000000000079af */ /* 0x000e220000000000 */
[----:B------:R-:W-:Y:S01]  /*6e00*/  WARPSYNC 0xffffffff ;  /* 0xffffffff00007948 */ /* 0x000fe20003800000 */
[----:B------:R-:W-:Y:S02]  /*6e10*/  IMAD.IADD R225, R223, 0x1, R0 ;  /* 0x00000001dfe17824 */ /* 0x000fe400078e0200 */
[----:B------:R-:W-:Y:S01]  /*6e20*/  IMAD.MOV.U32 R0, RZ, RZ, c[0x0][0x2b8] ;  /* 0x0000ae00ff007624 */ /* 0x000fe200078e00ff */
[----:B------:R-:W-:Y:S01]  /*6e30*/  BAR.SYNC.DEFER_BLOCKING 0x0 ;  /* 0x0000000000007b1d */ /* 0x000fe20000010000 */
[----:B-1----:R-:W-:Y:S02]  /*6e40*/  IMAD R2, R80, 0x20, R218 ;  /* 0x0000002050027824 */ /* 0x002fe400078e02da */
[----:B------:R-:W-:Y:S01]  /*6e50*/  IMAD.MOV.U32 R202, RZ, RZ, RZ ;  /* 0x000000ffffca7224 */ /* 0x000fe200078e00ff */
[----:B------:R-:W-:Y:S02]  /*6e60*/  ISETP.NE.AND P6, PT, R0, 0x1, PT ;  /* 0x000000010000780c */ /* 0x000fe40003fc5270 */
[C---:B------:R-:W-:Y:S01]  /*6e70*/  ISETP.GE.AND P0, PT, R2.reuse, R110, PT ;  /* 0x0000006e0200720c */ /* 0x040fe20003f06270 */
[----:B------:R-:W-:-:S03]  /*6e80*/  IMAD.IADD R2, R2, 0x1, R226 ;  /* 0x0000000102027824 */ /* 0x000fc600078e02e2 */
[----:B------:R-:W-:Y:S01]  /*6e90*/  ISETP.GT.OR P0, PT, R218, 0x1f, P0 ;  /* 0x0000001fda00780c */ /* 0x000fe20000704670 */
[----:B------:R-:W-:-:S06]  /*6ea0*/  IMAD.MOV.U32 R0, RZ, RZ, R2 ;  /* 0x000000ffff007224 */ /* 0x000fcc00078e0002 */
[----:B------:R-:W-:-:S05]  /*6eb0*/  @P6 IMAD.HI.U32 R3, R2, c[0x0][0x2bc], RZ ;  /* 0x0000af0002036a27 */ /* 0x000fca00078e00ff */
[----:B------:R-:W-:-:S04]  /*6ec0*/  @P6 SHF.R.U32.HI R0, RZ, c[0x0][0x2c0], R3 ;  /* 0x0000b000ff006a19 */ /* 0x000fc80000011603 */
[----:B------:R-:W-:-:S04]  /*6ed0*/  @!P0 IADD3 R3, P1, R0, R222, RZ ;  /* 0x000000de00038210 */ /* 0x000fc80007f3e0ff */
[----:B--2---:R-:W-:Y:S02]  /*6ee0*/  @!P0 LEA.HI.X.SX32 R5, R0, R225, 0x1, P1 ;  /* 0x000000e100058211 */ /* 0x004fe400008f0eff */
[----:B------:R-:W-:-:S04]  /*6ef0*/  @!P0 LEA R4, P1, R3, c[0x0][0x2a0], 0x2 ;  /* 0x0000a80003048a11 */ /* 0x000fc800078210ff */
[----:B------:R-:W-:-:S05]  /*6f00*/  @!P0 LEA.HI.X R5, R3, c[0x0][0x2a4], R5, 0x2, P1 ;  /* 0x0000a90003058a11 */ /* 0x000fca00008f1405 */
[----:B------:R-:W2:Y:S01]  /*6f10*/  @!P0 LDG.E R202, [R4.64] ;  /* 0x0000000804ca8981 */ /* 0x000ea2000c1e1900 */
[----:B------:R-:W-:Y:S02]  /*6f20*/  IMAD.MOV R0, RZ, RZ, -R0 ;  /* 0x000000ffff007224 */ /* 0x000fe400078e0a00 */
[----:B------:R-:W-:-:S04]  /*6f30*/  IMAD.WIDE.U32 R220, R216, c[0x0][0x1e8], RZ ;  /* 0x00007a00d8dc7a25 */ /* 0x000fc800078e00ff */
[----:B------:R-:W-:Y:S02]  /*6f40*/  IMAD R203, R0, c[0x0][0x2b8], R2 ;  /* 0x0000ae0000cb7a24 */ /* 0x000fe400078e0202 */
[----:B------:R-:W-:Y:S02]  /*6f50*/  IMAD R224, R216, c[0x0][0x1ec], R221 ;  /* 0x00007b00d8e07a24 */ /* 0x000fe400078e02dd */
[----:B------:R-:W-:Y:S01]  /*6f60*/  IMAD.WIDE.U32 R2, R203, c[0x0][0x1e0], RZ ;  /* 0x00007800cb027a25 */ /* 0x000fe200078e00ff */
[----:B------:R-:W-:-:S03]  /*6f70*/  SHF.R.S32.HI R55, RZ, 0x1f, R203 ;  /* 0x0000001fff377819 */ /* 0x000fc600000114cb */
[----:B------:R-:W-:Y:S02]  /*6f80*/  IMAD R110, R80, -0x20, R110 ;  /* 0xffffffe0506e7824 */ /* 0x000fe400078e026e */
[----:B------:R-:W-:-:S04]  /*6f90*/  IMAD R0, R55, c[0x0][0x1e0], RZ ;  /* 0x0000780037007a24 */ /* 0x000fc800078e02ff */
[----:B------:R-:W-:-:S04]  /*6fa0*/  IMAD R0, R203, c[0x0][0x1e4], R0 ;  /* 0x00007900cb007a24 */ /* 0x000fc800078e0200 */
[----:B------:R-:W-:Y:S01]  /*6fb0*/  IMAD.IADD R3, R3, 0x1, R0 ;  /* 0x0000000103037824 */ /* 0x000fe200078e0200 */
[----:B--2---:R-:W-:-:S03]  /*6fc0*/  SHF.R.S32.HI R56, RZ, 0x1f, R202 ;  /* 0x0000001fff387819 */ /* 0x004fc600000114ca */
[----:B------:R-:W-:-:S04]  /*6fd0*/  IMAD.WIDE.U32 R2, R202, c[0x0][0x1f0], R2 ;  /* 0x00007c00ca027a25 */ /* 0x000fc800078e0002 */
[----:B------:R-:W-:-:S04]  /*6fe0*/  IMAD R0, R56, c[0x0][0x1f0], RZ ;  /* 0x00007c0038007a24 */ /* 0x000fc800078e02ff */
[----:B------:R-:W-:Y:S01]  /*6ff0*/  IMAD R4, R202, c[0x0][0x1f4], R0 ;  /* 0x00007d00ca047a24 */ /* 0x000fe200078e0200 */
[----:B------:R-:W-:-:S04]  /*7000*/  IADD3 R0, P0, R2, R220, RZ ;  /* 0x000000dc02007210 */ /* 0x000fc80007f1e0ff */
[----:B------:R-:W-:Y:S02]  /*7010*/  IADD3.X R2, R224, R3, R4, P0, !PT ;  /* 0x00000003e0027210 */ /* 0x000fe400007fe404 */
[----:B------:R-:W-:-:S04]  /*7020*/  LEA R3, P0, R0, c[0x0][0x1c8], 0x1 ;  /* 0x0000720000037a11 */ /* 0x000fc800078008ff */
[----:B------:R-:W-:Y:S02]  /*7030*/  LEA.HI.X R2, R0, c[0x0][0x1cc], R2, 0x1, P0 ;  /* 0x0000730000027a11 */ /* 0x000fe400000f0c02 */
[----:B------:R1:W2:Y:S04]  /*7040*/  SHFL.IDX PT, R0, R3, RZ, 0x181f ;  /* 0x00181fff03007589 */ /* 0x0002a800000e0000 */
[----:B------:R-:W3:Y:S01]  /*7050*/  SHFL.IDX PT, R2, R2, RZ, 0x181f ;  /* 0x00181fff02027589 */ /* 0x000ee200000e0000 */
[----:B-1----:R-:W-:-:S05]  /*7060*/  IMAD.IADD R3, R110, 0x1, -R208 ;  /* 0x000000016e037824 */ /* 0x002fca00078e0ad0 */
[----:B------:R-:W-:-:S13]  /*7070*/  ISETP.GE.AND P0, PT, R3, 0x1, PT ;  /* 0x000000010300780c */ /* 0x000fda0003f06270 */
[----:B--2---:R-:W-:-:S04]  /*7080*/  @P0 LEA R10, P1, R132, R0, 0x1 ;  /* 0x00000000840a0211 */ /* 0x004fc800078208ff */
[----:B---3--:R-:W-:Y:S02]  /*7090*/  @P0 LEA.HI.X R11, R132, R2, R133, 0x1, P1 ;  /* 0x00000002840b0211 */ /* 0x008fe400008f0c85 */
[----:B------:R-:W-:-:S03]  /*70a0*/  @P0 LEA R8, P1, R204, R0, 0x1 ;  /* 0x00000000cc080211 */ /* 0x000fc600078208ff */
[----:B------:R-:W-:Y:S01]  /*70b0*/  @!PT LDS RZ, [RZ] ;  /* 0x00000000fffff984 */ /* 0x000fe20000000800 */
[----:B------:R1:W-:Y:S01]  /*70c0*/  @P0 LDGSTS.E.BYPASS.LTC128B.128 [R198+0xc080], [R10.64], !P2 ;  /* 0x0c0800000ac60fae */ /* 0x0003e2000d101d48 */
[----:B------:R-:W-:Y:S02]  /*70d0*/  @P0 LEA.HI.X R9, R204, R2, R209, 0x1, P1 ;  /* 0x00000002cc090211 */ /* 0x000fe400008f0cd1 */
[----:B------:R-:W-:-:S03]  /*70e0*/  @P0 LEA R6, P1, R199, R0, 0x1 ;  /* 0x00000000c7060211 */ /* 0x000fc600078208ff */
[----:B------:R1:W-:Y:S01]  /*70f0*/  @P0 LDGSTS.E.BYPASS.LTC128B.128 [R198+0xd080], [R8.64], !P5 ;  /* 0x0d08000008c60fae */ /* 0x0003e2000e901d48 */
[----:B------:R-:W-:Y:S02]  /*7100*/  @P0 LEA.HI.X R7, R199, R2, R211, 0x1, P1 ;  /* 0x00000002c7070211 */ /* 0x000fe400008f0cd3 */
[----:B------:R-:W-:-:S03]  /*7110*/  @P0 LEA R4, P1, R200, R0, 0x1 ;  /* 0x00000000c8040211 */ /* 0x000fc600078208ff */
[----:B------:R1:W-:Y:S01]  /*7120*/  @P0 LDGSTS.E.BYPASS.LTC128B.128 [R198+0xe080], [R6.64], !P4 ;  /* 0x0e08000006c60fae */ /* 0x0003e2000e101d48 */
[----:B------:R-:W-:-:S05]  /*7130*/  @P0 LEA.HI.X R5, R200, R2, R210, 0x1, P1 ;  /* 0x00000002c8050211 */ /* 0x000fca00008f0cd2 */
[----:B------:R1:W-:Y:S01]  /*7140*/  @P0 LDGSTS.E.BYPASS.LTC128B.128 [R198+0xf080], [R4.64], !P3 ;  /* 0x0f08000004c60fae */ /* 0x0003e2000d901d48 */
[----:B------:R-:W-:-:S03]  /*7150*/  ISETP.LT.AND P0, PT, RZ, c[0x0][0x27c], PT ;  /* 0x00009f00ff007a0c */ /* 0x000fc60003f01270 */
[----:B------:R-:W0:Y:S10]  /*7160*/  LDGDEPBAR ;  /* 0x00000000000079af */ /* 0x000e340000000000 */
[----:B------:R-:W-:Y:S05]  /*7170*/  @P0 BRA `(.L_x_209) ;  /* 0x0000002000000947 */ /* 0x000fea0003800000 */
[----:B------:R-:W-:-:S04]  /*7180*/  DEPBAR.LE SB0, 0x1 ;  /* 0x000080400000791a */ /* 0x000fc80000000000 */
[----:B------:R-:W-:Y:S05]  /*7190*/  BRA `(.L_x_210) ;  /* 0x000068e000007947 */ /* 0x000fea0003800000 */
.L_x_209:
[----:B------:R-:W-:Y:S01]  /*71a0*/  SHF.R.S32.HI R0, RZ, 0x1f, R99 ;  /* 0x0000001fff007819 */ /* 0x000fe20000011463 */
[C---:B-1----:R-:W-:Y:S01]  /*71b0*/  IMAD.WIDE.U32 R4, R99.reuse, c[0x0][0x280], RZ ;  /* 0x0000a00063047a25 */ /* 0x042fe200078e00ff */
[----:B------:R-:W-:Y:S01]  /*71c0*/  ULDC.U8 UR4, c[0x0][0x298] ;  /* 0x0000a60000047ab9 */ /* 0x000fe20000000000 */
[----:B------:R-:W-:Y:S02]  /*71d0*/  BSSY B2, `(.L_x_210) ;  /* 0x000068a000027945 */ /* 0x000fe40003800000 */
[----:B------:R-:W-:Y:S01]  /*71e0*/  IMAD R2, R0, c[0x0][0x280], RZ ;  /* 0x0000a00000027a24 */ /* 0x000fe200078e02ff */
[----:B------:R-:W-:Y:S01]  /*71f0*/  LEA R7, P0, R4, c[0x0][0x270], 0x1 ;  /* 0x00009c0004077a11 */ /* 0x000fe200078008ff */
[----:B------:R-:W-:Y:S02]  /*7200*/  IMAD R0, R0, c[0x0][0x290], RZ ;  /* 0x0000a40000007a24 */ /* 0x000fe400078e02ff */
[C---:B------:R-:W-:Y:S02]  /*7210*/  IMAD R6, R99.reuse, c[0x0][0x284], R2 ;  /* 0x0000a10063067a24 */ /* 0x040fe400078e0202 */
[----:B------:R-:W-:-:S03]  /*7220*/  IMAD.WIDE.U32 R2, R99, c[0x0][0x290], RZ ;  /* 0x0000a40063027a25 */ /* 0x000fc600078e00ff */
[----:B------:R-:W-:Y:S01]  /*7230*/  IADD3 R6, R6, R5, RZ ;  /* 0x0000000506067210 */ /* 0x000fe20007ffe0ff */
[----:B------:R-:W-:-:S03]  /*7240*/  IMAD R5, R99, c[0x0][0x294], R0 ;  /* 0x0000a50063057a24 */ /* 0x000fc600078e0200 */
[----:B------:R-:W-:Y:S02]  /*7250*/  LEA.HI.X R0, R4, c[0x0][0x274], R6, 0x1, P0 ;  /* 0x00009d0004007a11 */ /* 0x000fe400000f0c06 */
[----:B------:R-:W-:Y:S02]  /*7260*/  LEA R6, P0, R2, c[0x0][0x288], 0x1 ;  /* 0x0000a20002067a11 */ /* 0x000fe400078008ff */
[----:B------:R-:W-:-:S04]  /*7270*/  IADD3 R3, R5, R3, RZ ;  /* 0x0000000305037210 */ /* 0x000fc80007ffe0ff */
[----:B------:R-:W-:Y:S02]  /*7280*/  LEA.HI.X R2, R2, c[0x0][0x28c], R3, 0x1, P0 ;  /* 0x0000a30002027a11 */ /* 0x000fe400000f0c03 */
[----:B------:R-:W-:-:S13]  /*7290*/  ISETP.NE.AND P0, PT, RZ, UR4, PT ;  /* 0x00000004ff007c0c */ /* 0x000fda000bf05270 */
[----:B------:R-:W-:Y:S05]  /*72a0*/  @!P0 BRA `(.L_x_211) ;  /* 0x000031d000008947 */ /* 0x000fea0003800000 */
[----:B------:R-:W-:Y:S01]  /*72b0*/  LOP3.LUT P1, RZ, R207, 0x2, RZ, 0xc0, !PT ;  /* 0x00000002cfff7812 */ /* 0x000fe2000782c0ff */
[----:B------:R-:W1:Y:S01]  /*72c0*/  SHFL.IDX PT, R3, R2, RZ, 0x181f ;  /* 0x00181fff02037589 */ /* 0x000e6200000e0000 */
[----:B------:R-:W-:Y:S01]  /*72d0*/  BSSY B0, `(.L_x_212) ;  /* 0x0000035000007945 */ /* 0x000fe20003800000 */
[----:B------:R-:W-:Y:S01]  /*72e0*/  CS2R R20, SRZ ;  /* 0x0000000000147805 */ /* 0x000fe2000001ff00 */
[----:B------:R-:W-:Y:S01]  /*72f0*/  CS2R R18, SRZ ;  /* 0x0000000000127805 */ /* 0x000fe2000001ff00 */
[----:B------:R-:W2:Y:S01]  /*7300*/  SHFL.IDX PT, R5, R0, RZ, 0x181f ;  /* 0x00181fff00057589 */ /* 0x000ea200000e0000 */
[----:B------:R-:W-:Y:S01]  /*7310*/  CS2R R16, SRZ ;  /* 0x0000000000107805 */ /* 0x000fe2000001ff00 */
[----:B------:R-:W-:Y:S01]  /*7320*/  CS2R R14, SRZ ;  /* 0x00000000000e7805 */ /* 0x000fe2000001ff00 */
[----:B----4-:R-:W-:Y:S01]  /*7330*/  CS2R R12, SRZ ;  /* 0x00000000000c7805 */ /* 0x010fe2000001ff00 */
[----:B------:R-:W3:Y:S01]  /*7340*/  SHFL.IDX PT, R4, R7, RZ, 0x181f ;  /* 0x00181fff07047589 */ /* 0x000ee200000e0000 */
[----:B------:R-:W-:Y:S01]  /*7350*/  CS2R R10, SRZ ;  /* 0x00000000000a7805 */ /* 0x000fe2000001ff00 */
[----:B------:R-:W-:-:S02]  /*7360*/  CS2R R8, SRZ ;  /* 0x0000000000087805 */ /* 0x000fc4000001ff00 */
[----:B------:R4:W1:Y:S02]  /*7370*/  SHFL.IDX PT, R2, R6, RZ, 0x181f ;  /* 0x00181fff06027589 */ /* 0x00086400000e0000 */
[----:B----4-:R-:W-:Y:S01]  /*7380*/  CS2R R6, SRZ ;  /* 0x0000000000067805 */ /* 0x010fe2000001ff00 */
[----:B------:R-:W-:Y:S05]  /*7390*/  @P1 BRA `(.L_x_213) ;  /* 0x0000028000001947 */ /* 0x000fea0003800000 */
[----:B-123--:R-:W2:Y:S04]  /*73a0*/  LDL R27, [R1+0x38] ;  /* 0x00003800011b7983 */ /* 0x00eea80000100800 */
[----:B------:R-:W3:Y:S04]  /*73b0*/  LDL R26, [R1+0x34] ;  /* 0x00003400011a7983 */ /* 0x000ee80000100800 */
[----:B------:R-:W4:Y:S04]  /*73c0*/  LDL R25, [R1+0x3c] ;  /* 0x00003c0001197983 */ /* 0x000f280000100800 */
[----:B------:R-:W4:Y:S04]  /*73d0*/  LDL R24, [R1+0x30] ;  /* 0x0000300001187983 */ /* 0x000f280000100800 */
[----:B------:R-:W4:Y:S04]  /*73e0*/  LDL R23, [R1+0x40] ;  /* 0x0000400001177983 */ /* 0x000f280000100800 */
[----:B------:R-:W4:Y:S01]  /*73f0*/  LDL R22, [R1+0x2c] ;  /* 0x00002c0001167983 */ /* 0x000f220000100800 */
[----:B------:R-:W-:Y:S01]  /*7400*/  ISETP.GE.AND P0, PT, R138, c[0x0][0x27c], PT ;  /* 0x00009f008a007a0c */ /* 0x000fe20003f06270 */
[----:B------:R-:W-:Y:S01]  /*7410*/  CS2R R14, SRZ ;  /* 0x00000000000e7805 */ /* 0x000fe2000001ff00 */
[----:B------:R-:W-:Y:S01]  /*7420*/  ISETP.GE.AND P2, PT, R142, c[0x0][0x27c], PT ;  /* 0x00009f008e007a0c */ /* 0x000fe20003f46270 */
[----:B------:R-:W-:Y:S01]  /*7430*/  CS2R R6, SRZ ;  /* 0x0000000000067805 */ /* 0x000fe2000001ff00 */
[----:B------:R-:W-:-:S09]  /*7440*/  ISETP.GE.AND P1, PT, R140, c[0x0][0x27c], PT ;  /* 0x00009f008c007a0c */ /* 0x000fd20003f26270 */
[----:B------:R-:W-:-:S04]  /*7450*/  @!P0 IMAD.WIDE R10, R138, 0x2, R4 ;  /* 0x000000028a0a8825 */ /* 0x000fc800078e0204 */
[----:B------:R-:W-:Y:S01]  /*7460*/  @!P0 IMAD.WIDE R8, R138, 0x2, R2 ;  /* 0x000000028a088825 */ /* 0x000fe200078e0202 */
[----:B------:R1:W5:Y:S04]  /*7470*/  @!P0 LD.E.64 R14, [R10.64] ;  /* 0x000000080a0e8980 */ /* 0x000368000c101b00 */
[----:B------:R1:W5:Y:S01]  /*7480*/  @!P0 LD.E.64 R6, [R8.64] ;  /* 0x0000000808068980 */ /* 0x000362000c101b00 */
[----:B------:R-:W-:Y:S01]  /*7490*/  CS2R R16, SRZ ;  /* 0x0000000000107805 */ /* 0x000fe2000001ff00 */
[----:B------:R-:W-:Y:S01]  /*74a0*/  CS2R R18, SRZ ;  /* 0x0000000000127805 */ /* 0x000fe2000001ff00 */
[----:B-1----:R-:W-:Y:S01]  /*74b0*/  CS2R R8, SRZ ;  /* 0x0000000000087805 */ /* 0x002fe2000001ff00 */
[----:B--2---:R-:W-:-:S05]  /*74c0*/  @!P2 IADD3 R12, P0, R4, R27, RZ ;  /* 0x0000001b040ca210 */ /* 0x004fca0007f1e0ff */
[----:B---3--:R-:W-:Y:S01]  /*74d0*/  @!P2 IMAD.X R13, R5, 0x1, R26, P0 ;  /* 0x00000001050da824 */ /* 0x008fe200000e061a */
[----:B------:R-:W-:-:S04]  /*74e0*/  @!P2 IADD3 R10, P0, R2, R27, RZ ;  /* 0x0000001b020aa210 */ /* 0x000fc80007f1e0ff */
[----:B------:R1:W5:Y:S01]  /*74f0*/  @!P2 LD.E.64 R16, [R12.64] ;  /* 0x000000080c10a980 */ /* 0x000362000c101b00 */
[----:B------:R-:W-:Y:S01]  /*7500*/  @!P2 IMAD.X R11, R3, 0x1, R26, P0 ;  /* 0x00000001030ba824 */ /* 0x000fe200000e061a */
[----:B----4-:R-:W-:-:S04]  /*7510*/  @!P1 IADD3 R20, P0, R4, R25, RZ ;  /* 0x0000001904149210 */ /* 0x010fc80007f1e0ff */
[----:B------:R2:W5:Y:S01]  /*7520*/  @!P2 LD.E.64 R8, [R10.64] ;  /* 0x000000080a08a980 */ /* 0x000562000c101b00 */
[----:B------:R-:W-:-:S05]  /*7530*/  @!P1 IMAD.X R21, R5, 0x1, R24, P0 ;  /* 0x0000000105159824 */ /* 0x000fca00000e0618 */
[----:B------:R3:W5:Y:S01]  /*7540*/  @!P1 LD.E.64 R18, [R20.64] ;  /* 0x0000000814129980 */ /* 0x000762000c101b00 */
[----:B-1----:R-:W-:-:S05]  /*7550*/  @!P1 IADD3 R12, P0, R2, R25, RZ ;  /* 0x00000019020c9210 */ /* 0x002fca0007f1e0ff */
[----:B------:R-:W-:Y:S01]  /*7560*/  @!P1 IMAD.X R13, R3, 0x1, R24, P0 ;  /* 0x00000001030d9824 */ /* 0x000fe200000e0618 */
[----:B------:R-:W-:Y:S01]  /*7570*/  ISETP.GE.AND P0, PT, R141, c[0x0][0x27c], PT ;  /* 0x00009f008d007a0c */ /* 0x000fe20003f06270 */
[----:B--2---:R-:W-:-:S06]  /*7580*/  CS2R R10, SRZ ;  /* 0x00000000000a7805 */ /* 0x004fcc000001ff00 */
[----:B------:R1:W5:Y:S06]  /*7590*/  @!P1 LD.E.64 R10, [R12.64] ;  /* 0x000000080c0a9980 */ /* 0x00036c000c101b00 */
[----:B------:R-:W-:-:S05]  /*75a0*/  @!P0 IADD3 R4, P1, R4, R23, RZ ;  /* 0x0000001704048210 */ /* 0x000fca0007f3e0ff */
[----:B------:R-:W-:Y:S01]  /*75b0*/  @!P0 IMAD.X R5, R5, 0x1, R22, P1 ;  /* 0x0000000105058824 */ /* 0x000fe200008e0616 */
[----:B------:R-:W-:Y:S01]  /*75c0*/  @!P0 IADD3 R2, P1, R2, R23, RZ ;  /* 0x0000001702028210 */ /* 0x000fe20007f3e0ff */
[----:B---3--:R-:W-:-:S04]  /*75d0*/  CS2R R20, SRZ ;  /* 0x0000000000147805 */ /* 0x008fc8000001ff00 */
[----:B------:R-:W-:Y:S02]  /*75e0*/  @!P0 IMAD.X R3, R3, 0x1, R22, P1 ;  /* 0x0000000103038824 */ /* 0x000fe400008e0616 */
[----:B------:R2:W5:Y:S01]  /*75f0*/  @!P0 LD.E.64 R20, [R4.64] ;  /* 0x0000000804148980 */ /* 0x000562000c101b00 */
[----:B-1----:R-:W-:-:S06]  /*7600*/  CS2R R12, SRZ ;  /* 0x00000000000c7805 */ /* 0x002fcc000001ff00 */
[----:B------:R2:W5:Y:S02]  /*7610*/  @!P0 LD.E.64 R12, [R2.64] ;  /* 0x00000008020c8980 */ /* 0x000564000c101b00 */
.L_x_213:
[----:B-123--:R-:W-:Y:S05]  /*7620*/  BSYNC B0 ;  /* 0x0000000000007941 */ /* 0x00efea0003800000 */
.L_x_212:
[----:B-----5:R-:W-:Y:S01]  /*7630*/  IMAD.MOV.U32 R29, RZ, RZ, R18 ;  /* 0x000000ffff1d7224 */ /* 0x020fe200078e0012 */
[----:B------:R-:W-:Y:S01]  /*7640*/  SHF.R.U64 R26, R18, 0x10, R19 ;  /* 0x00000010121a7819 */ /* 0x000fe20000001213 */
[----:B------:R-:W-:Y:S01]  /*7650*/  IMAD.MOV.U32 R25, RZ, RZ, R20 ;  /* 0x000000ffff197224 */ /* 0x000fe200078e0014 */
[--C-:B------:R-:W-:Y:S01]  /*7660*/  SHF.R.U64 R22, R20, 0x10, R21.reuse ;  /* 0x0000001014167819 */ /* 0x100fe20000001215 */
[----:B------:R-:W-:Y:S01]  /*7670*/  IMAD.MOV.U32 R24, RZ, RZ, R21 ;  /* 0x000000ffff187224 */ /* 0x000fe200078e0015 */
[----:B------:R-:W-:Y:S01]  /*7680*/  SHF.R.U64 R30, R16, 0x10, R17 ;  /* 0x00000010101e7819 */ /* 0x000fe20000001211 */
[----:B------:R-:W-:Y:S01]  /*7690*/  IMAD.MOV.U32 R18, RZ, RZ, R8 ;  /* 0x000000ffff127224 */ /* 0x000fe200078e0008 */
[--C-:B------:R-:W-:Y:S01]  /*76a0*/  SHF.R.U64 R2, R6, 0x10, R7.reuse ;  /* 0x0000001006027819 */ /* 0x100fe20000001207 */
[----:B------:R-:W-:Y:S01]  /*76b0*/  IMAD.MOV.U32 R20, RZ, RZ, R7 ;  /* 0x000000ffff147224 */ /* 0x000fe200078e0007 */
[----:B------:R-:W-:Y:S01]  /*76c0*/  SHF.R.U64 R34, R14, 0x10, R15 ;  /* 0x000000100e227819 */ /* 0x000fe2000000120f */
[----:B------:R-:W-:Y:S01]  /*76d0*/  IMAD.MOV.U32 R32, RZ, RZ, R17 ;  /* 0x000000ffff207224 */ /* 0x000fe200078e0011 */
[--C-:B------:R-:W-:Y:S01]  /*76e0*/  SHF.R.U32.HI R23, RZ, 0x10, R19.reuse ;  /* 0x00000010ff177819 */ /* 0x100fe20000011613 */
[----:B------:R-:W-:Y:S01]  /*76f0*/  IMAD.MOV.U32 R28, RZ, RZ, R19 ;  /* 0x000000ffff1c7224 */ /* 0x000fe200078e0013 */
[----:B------:R-:W-:Y:S01]  /*7700*/  SHF.R.U32.HI R19, RZ, 0x10, R21 ;  /* 0x00000010ff137819 */ /* 0x000fe20000011615 */
[----:B------:R-:W-:Y:S01]  /*7710*/  IMAD.MOV.U32 R33, RZ, RZ, R16 ;  /* 0x000000ffff217224 */ /* 0x000fe200078e0010 */
[----:B------:R-:W-:Y:S01]  /*7720*/  PRMT R24, R24, 0x5410, R30 ;  /* 0x0000541018187816 */ /* 0x000fe2000000001e */
[----:B------:R-:W-:Y:S01]  /*7730*/  IMAD.MOV.U32 R36, RZ, RZ, R14 ;  /* 0x000000ffff247224 */ /* 0x000fe200078e000e */
[----:B------:R-:W-:Y:S01]  /*7740*/  PRMT R18, R18, 0x5410, R2 ;  /* 0x0000541012127816 */ /* 0x000fe20000000002 */
[----:B------:R-:W-:Y:S01]  /*7750*/  IMAD R2, R229, -0x80, R37 ;  /* 0xffffff80e5027824 */ /* 0x000fe200078e0225 */
[----:B------:R-:W-:Y:S01]  /*7760*/  SHF.R.U32.HI R16, RZ, 0x10, R7 ;  /* 0x00000010ff107819 */ /* 0x000fe20000011607 */
[----:B------:R-:W-:Y:S01]  /*7770*/  IMAD.MOV.U32 R21, RZ, RZ, R6 ;  /* 0x000000ffff157224 */ /* 0x000fe200078e0006 */
[----:B------:R-:W-:Y:S01]  /*7780*/  PRMT R20, R20, 0x5410, R34 ;  /* 0x0000541014147816 */ /* 0x000fe20000000022 */
[----:B------:R-:W-:Y:S01]  /*7790*/  IMAD.MOV.U32 R35, RZ, RZ, R15 ;  /* 0x000000ffff237224 */ /* 0x000fe200078e000f */
[----:B------:R-:W-:Y:S01]  /*77a0*/  PRMT R26, R26, 0x5410, R32 ;  /* 0x000054101a1a7816 */ /* 0x000fe20000000020 */
[----:B------:R-:W-:Y:S01]  /*77b0*/  IMAD.MOV.U32 R6, RZ, RZ, R12 ;  /* 0x000000ffff067224 */ /* 0x000fe200078e000c */
[----:B------:R-:W-:Y:S01]  /*77c0*/  PRMT R32, R19, 0x5410, R24 ;  /* 0x0000541013207816 */ /* 0x000fe20000000018 */
[----:B------:R-:W-:Y:S01]  /*77d0*/  IMAD.MOV.U32 R14, RZ, RZ, R10 ;  /* 0x000000ffff0e7224 */ /* 0x000fe200078e000a */
[----:B------:R-:W-:Y:S01]  /*77e0*/  PRMT R19, R16, 0x5410, R20 ;  /* 0x0000541010137816 */ /* 0x000fe20000000014 */
[----:B------:R-:W-:Y:S01]  /*77f0*/  IMAD.MOV.U32 R5, RZ, RZ, R13 ;  /* 0x000000ffff057224 */ /* 0x000fe200078e000d */
[----:B------:R-:W-:Y:S01]  /*7800*/  IMNMX R16, R2, 0x80, PT ;  /* 0x0000008002107817 */ /* 0x000fe20003800200 */
[----:B------:R-:W-:-:S04]  /*7810*/  DEPBAR.LE SB0, 0x1 ;  /* 0x000080400000791a */ /* 0x000fc80000000000 */
[----:B------:R-:W-:Y:S01]  /*7820*/  ISETP.GE.AND P0, PT, R208, R16, PT ;  /* 0x00000010d000720c */ /* 0x000fe20003f06270 */
[----:B------:R-:W-:Y:S01]  /*7830*/  BSSY B1, `(.L_x_214) ;  /* 0x00000c4000017945 */ /* 0x000fe20003800000 */
[----:B------:R-:W-:Y:S01]  /*7840*/  SHF.R.U32.HI R27, RZ, 0x10, R17 ;  /* 0x00000010ff1b7819 */ /* 0x000fe20000011611 */
[----:B------:R-:W-:Y:S01]  /*7850*/  IMAD.MOV.U32 R17, RZ, RZ, R9 ;  /* 0x000000ffff117224 */ /* 0x000fe200078e0009 */
[----:B------:R-:W-:Y:S02]  /*7860*/  SHF.R.U32.HI R31, RZ, 0x10, R15 ;  /* 0x00000010ff1f7819 */ /* 0x000fe4000001160f */
[----:B------:R-:W-:Y:S02]  /*7870*/  PRMT R21, R21, 0x5410, R36 ;  /* 0x0000541015157816 */ /* 0x000fe40000000024 */
[--C-:B------:R-:W-:Y:S02]  /*7880*/  SHF.R.U64 R15, R8, 0x10, R9.reuse ;  /* 0x00000010080f7819 */ /* 0x100fe40000001209 */
[----:B------:R-:W-:Y:S01]  /*7890*/  SHF.R.U32.HI R8, RZ, 0x10, R9 ;  /* 0x00000010ff087819 */ /* 0x000fe20000011609 */
[----:B------:R-:W-:Y:S01]  /*78a0*/  IMAD.MOV.U32 R9, RZ, RZ, R11 ;  /* 0x000000ffff097224 */ /* 0x000fe200078e000b */
[----:B------:R-:W-:-:S02]  /*78b0*/  SHF.R.U64 R3, R12, 0x10, R13 ;  /* 0x000000100c037819 */ /* 0x000fc4000000120d */
[----:B------:R-:W-:Y:S02]  /*78c0*/  PRMT R23, R23, 0x5410, R35 ;  /* 0x0000541017177816 */ /* 0x000fe40000000023 */
[----:B------:R-:W-:Y:S02]  /*78d0*/  PRMT R22, R22, 0x5410, R31 ;  /* 0x0000541016167816 */ /* 0x000fe4000000001f */
[----:B------:R-:W-:Y:S02]  /*78e0*/  PRMT R25, R25, 0x5410, R33 ;  /* 0x0000541019197816 */ /* 0x000fe40000000021 */
[----:B------:R-:W-:Y:S02]  /*78f0*/  PRMT R17, R17, 0x5410, R21 ;  /* 0x0000541011117816 */ /* 0x000fe40000000015 */
[--C-:B------:R-:W-:Y:S02]  /*7900*/  SHF.R.U64 R7, R10, 0x10, R11.reuse ;  /* 0x000000100a077819 */ /* 0x100fe4000000120b */
[----:B------:R-:W-:-:S02]  /*7910*/  SHF.R.U32.HI R4, RZ, 0x10, R11 ;  /* 0x00000010ff047819 */ /* 0x000fc4000001160b */
[----:B------:R-:W-:Y:S02]  /*7920*/  SHF.R.U32.HI R0, RZ, 0x10, R13 ;  /* 0x00000010ff007819 */ /* 0x000fe4000001160d */
[----:B------:R-:W-:Y:S02]  /*7930*/  PRMT R27, R27, 0x5410, R29 ;  /* 0x000054101b1b7816 */ /* 0x000fe4000000001d */
[----:B------:R-:W-:Y:S02]  /*7940*/  PRMT R29, R28, 0x5410, R3 ;  /* 0x000054101c1d7816 */ /* 0x000fe40000000003 */
[----:B------:R-:W-:Y:S02]  /*7950*/  PRMT R28, R6, 0x5410, R23 ;  /* 0x00005410061c7816 */ /* 0x000fe40000000017 */
[----:B------:R-:W-:Y:S02]  /*7960*/  PRMT R31, R22, 0x5410, R25 ;  /* 0x00005410161f7816 */ /* 0x000fe40000000019 */
[----:B------:R-:W-:-:S02]  /*7970*/  PRMT R21, R17, 0x7610, R21 ;  /* 0x0000761011157816 */ /* 0x000fc40000000015 */
[----:B------:R-:W-:Y:S02]  /*7980*/  PRMT R17, R15, 0x7610, R17 ;  /* 0x000076100f117816 */ /* 0x000fe40000000011 */
[----:B------:R-:W-:Y:S02]  /*7990*/  PRMT R20, R8, 0x7610, R20 ;  /* 0x0000761008147816 */ /* 0x000fe40000000014 */
[----:B------:R-:W-:Y:S02]  /*79a0*/  PRMT R22, R14, 0x7610, R22 ;  /* 0x000076100e167816 */ /* 0x000fe40000000016 */
[----:B------:R-:W-:Y:S02]  /*79b0*/  PRMT R25, R9, 0x7610, R25 ;  /* 0x0000761009197816 */ /* 0x000fe40000000019 */
[----:B------:R-:W-:Y:S02]  /*79c0*/  PRMT R23, R7, 0x7610, R23 ;  /* 0x0000761007177816 */ /* 0x000fe40000000017 */
[----:B------:R-:W-:-:S02]  /*79d0*/  PRMT R24, R4, 0x7610, R24 ;  /* 0x0000761004187816 */ /* 0x000fc40000000018 */
[----:B------:R-:W-:Y:S01]  /*79e0*/  PRMT R30, R0, 0x5410, R5 ;  /* 0x00005410001e7816 */ /* 0x000fe20000000005 */
[----:B------:R-:W-:Y:S06]  /*79f0*/  BAR.SYNC.DEFER_BLOCKING 0x0 ;  /* 0x0000000000007b1d */ /* 0x000fec0000010000 */
[----:B------:R-:W-:Y:S05]  /*7a00*/  @P0 BRA `(.L_x_215) ;  /* 0x00000a6000000947 */ /* 0x000fea0003800000 */
[----:B------:R-:W-:Y:S01]  /*7a10*/  ISETP.GE.AND P0, PT, R138, c[0x0][0x27c], PT ;  /* 0x00009f008a007a0c */ /* 0x000fe20003f06270 */
[----:B------:R-:W-:-:S12]  /*7a20*/  BSSY B0, `(.L_x_216) ;  /* 0x0000028000007945 */ /* 0x000fd80003800000 */
[----:B------:R-:W-:Y:S05]  /*7a30*/  @P0 BRA `(.L_x_217) ;  /* 0x0000026000000947 */ /* 0x000fea0003800000 */
[----:B------:R-:W1:Y:S01]  /*7a40*/  LDS.128 R4, [R198+0x10080] ;  /* 0x01008000c6047984 */ /* 0x000e620000000c00 */
[----:B------:R-:W-:Y:S02]  /*7a50*/  HADD2.F32 R9, -RZ, R17.H1_H1 ;  /* 0x30000011ff097230 */ /* 0x000fe40000004100 */
[----:B------:R-:W-:Y:S02]  /*7a60*/  HADD2.F32 R0, -RZ, R18.H1_H1 ;  /* 0x30000012ff007230 */ /* 0x000fe40000004100 */
[----:B------:R-:W-:Y:S02]  /*7a70*/  HADD2.F32 R3, -RZ, R21.H1_H1 ;  /* 0x30000015ff037230 */ /* 0x000fe40000004100 */
[----:B------:R-:W-:Y:S02]  /*7a80*/  HADD2.F32 R2, -RZ, R20.H1_H1 ;  /* 0x30000014ff027230 */ /* 0x000fe40000004100 */
[--C-:B-1----:R-:W-:Y:S02]  /*7a90*/  HADD2.F32 R10, -RZ, R4.reuse.H0_H0 ;  /* 0x20000004ff0a7230 */ /* 0x102fe40000004100 */
[----:B------:R-:W-:-:S02]  /*7aa0*/  HADD2.F32 R8, -RZ, R4.H1_H1 ;  /* 0x30000004ff087230 */ /* 0x000fc40000004100 */
[--C-:B------:R-:W-:Y:S01]  /*7ab0*/  HADD2.F32 R4, -RZ, R5.reuse.H0_H0 ;  /* 0x20000005ff047230 */ /* 0x100fe20000004100 */
[-C--:B------:R-:W-:Y:S01]  /*7ac0*/  FMUL.FTZ R13, R10, R9.reuse ;  /* 0x000000090a0d7220 */ /* 0x080fe20000410000 */
[----:B------:R-:W-:Y:S01]  /*7ad0*/  HADD2.F32 R5, -RZ, R5.H1_H1 ;  /* 0x30000005ff057230 */ /* 0x000fe20000004100 */
[----:B------:R-:W-:Y:S01]  /*7ae0*/  FMUL.FTZ R14, R8, R9 ;  /* 0x00000009080e7220 */ /* 0x000fe20000410000 */
[--C-:B------:R-:W-:Y:S02]  /*7af0*/  HADD2.F32 R12, -RZ, R6.reuse.H0_H0 ;  /* 0x20000006ff0c7230 */ /* 0x100fe40000004100 */
[----:B------:R-:W-:Y:S01]  /*7b00*/  HADD2.F32 R11, -RZ, R6.H1_H1 ;  /* 0x30000006ff0b7230 */ /* 0x000fe20000004100 */
[-C--:B------:R-:W-:Y:S01]  /*7b10*/  FMUL.FTZ R9, R5, R0.reuse ;  /* 0x0000000005097220 */ /* 0x080fe20000410000 */
[--C-:B------:R-:W-:Y:S01]  /*7b20*/  HADD2.F32 R6, -RZ, R7.reuse.H0_H0 ;  /* 0x20000007ff067230 */ /* 0x100fe20000004100 */
[----:B------:R-:W-:Y:S01]  /*7b30*/  FMUL.FTZ R0, R4, R0 ;  /* 0x0000000004007220 */ /* 0x000fe20000410000 */
[----:B------:R-:W-:Y:S01]  /*7b40*/  HADD2.F32 R7, -RZ, R7.H1_H1 ;  /* 0x30000007ff077230 */ /* 0x000fe20000004100 */
[----:B------:R-:W-:-:S02]  /*7b50*/  FFMA.FTZ R15, R10, R3, -R14 ;  /* 0x000000030a0f7223 */ /* 0x000fc4000001080e */
[----:B------:R-:W-:Y:S01]  /*7b60*/  FFMA.FTZ R14, R8, R3, R13 ;  /* 0x00000003080e7223 */ /* 0x000fe2000001000d */
[----:B------:R-:W-:Y:S01]  /*7b70*/  HADD2.F32 R3, -RZ, R23.H1_H1 ;  /* 0x30000017ff037230 */ /* 0x000fe20000004100 */
[-C--:B------:R-:W-:Y:S01]  /*7b80*/  FFMA.FTZ R13, R4, R2.reuse, -R9 ;  /* 0x00000002040d7223 */ /* 0x080fe20000010809 */
[--C-:B------:R-:W-:Y:S01]  /*7b90*/  HADD2.F32 R4, -RZ, R19.reuse.H1_H1 ;  /* 0x30000013ff047230 */ /* 0x100fe20000004100 */
[----:B------:R-:W-:Y:S01]  /*7ba0*/  FFMA.FTZ R10, R5, R2, R0 ;  /* 0x00000002050a7223 */ /* 0x000fe20000010000 */
[----:B------:R-:W-:Y:S02]  /*7bb0*/  HADD2.F32 R0, -RZ, R19.H0_H0 ;  /* 0x20000013ff007230 */ /* 0x000fe40000004100 */
[----:B------:R-:W-:Y:S01]  /*7bc0*/  HADD2.F32 R2, -RZ, R22.H1_H1 ;  /* 0x30000016ff027230 */ /* 0x000fe20000004100 */
[----:B------:R-:W-:Y:S02]  /*7bd0*/  FMUL.FTZ R9, R11, R4 ;  /* 0x000000040b097220 */ /* 0x000fe40000410000 */
[----:B------:R-:W-:-:S02]  /*7be0*/  FMUL.FTZ R8, R7, R0 ;  /* 0x0000000007087220 */ /* 0x000fc40000410000 */
[----:B------:R-:W-:Y:S02]  /*7bf0*/  FMUL.FTZ R4, R12, R4 ;  /* 0x000000040c047220 */ /* 0x000fe40000410000 */
[----:B------:R-:W-:Y:S02]  /*7c00*/  FMUL.FTZ R5, R6, R0 ;  /* 0x0000000006057220 */ /* 0x000fe40000410000 */
[-C--:B------:R-:W-:Y:S02]  /*7c10*/  FFMA.FTZ R9, R12, R3.reuse, -R9 ;  /* 0x000000030c097223 */ /* 0x080fe40000010809 */
[-C--:B------:R-:W-:Y:S02]  /*7c20*/  FFMA.FTZ R0, R6, R2.reuse, -R8 ;  /* 0x0000000206007223 */ /* 0x080fe40000010808 */
[----:B------:R-:W-:Y:S01]  /*7c30*/  FFMA.FTZ R3, R11, R3, R4 ;  /* 0x000000030b037223 */ /* 0x000fe20000010004 */
[----:B------:R-:W-:Y:S01]  /*7c40*/  F2FP.PACK_AB R4, R14, R15 ;  /* 0x0000000f0e04723e */ /* 0x000fe200000000ff */
[----:B------:R-:W-:Y:S01]  /*7c50*/  FFMA.FTZ R2, R7, R2, R5 ;  /* 0x0000000207027223 */ /* 0x000fe20000010005 */
[----:B------:R-:W-:-:S02]  /*7c60*/  F2FP.PACK_AB R5, R10, R13 ;  /* 0x0000000d0a05723e */ /* 0x000fc400000000ff */
[----:B------:R-:W-:Y:S02]  /*7c70*/  F2FP.PACK_AB R6, R3, R9 ;  /* 0x000000090306723e */ /* 0x000fe400000000ff */
[----:B------:R-:W-:-:S05]  /*7c80*/  F2FP.PACK_AB R7, R2, R0 ;  /* 0x000000000207723e */ /* 0x000fca00000000ff */
[----:B------:R1:W-:Y:S02]  /*7c90*/  STS.128 [R198+0x10080], R4 ;  /* 0x01008004c6007388 */ /* 0x0003e40000000c00 */
.L_x_217:
[----:B------:R-:W-:Y:S05]  /*7ca0*/  BSYNC B0 ;  /* 0x0000000000007941 */ /* 0x000fea0003800000 */
.L_x_216:
[----:B------:R-:W-:Y:S01]  /*7cb0*/  ISETP.GE.AND P0, PT, R142, c[0x0][0x27c], PT ;  /* 0x00009f008e007a0c */ /* 0x000fe20003f06270 */
[----:B------:R-:W-:-:S12]  /*7cc0*/  BSSY B0, `(.L_x_218) ;  /* 0x0000028000007945 */ /* 0x000fd80003800000 */
[----:B------:R-:W-:Y:S05]  /*7cd0*/  @P0 BRA `(.L_x_219) ;  /* 0x0000026000000947 */ /* 0x000fea0003800000 */
[----:B-1----:R-:W1:Y:S01]  /*7ce0*/  LDS.128 R4, [R198+0x14080] ;  /* 0x01408000c6047984 */ /* 0x002e620000000c00 */
[----:B------:R-:W-:Y:S02]  /*7cf0*/  HADD2.F32 R9, -RZ, R18.H0_H0 ;  /* 0x20000012ff097230 */ /* 0x000fe40000004100 */
[----:B------:R-:W-:Y:S02]  /*7d00*/  HADD2.F32 R0, -RZ, R17.H0_H0 ;  /* 0x20000011ff007230 */ /* 0x000fe40000004100 */
        /* <DEDUP_REMOVED lines=18> */
[----:B------:R-:W-:Y:S01]  /*7e30*/  HADD2.F32 R4, -RZ, R21.H0_H0 ;  /* 0x20000015ff047230 */ /* 0x000fe20000004100 */
[----:B------:R-:W-:Y:S01]  /*7e40*/  FFMA.FTZ R10, R5, R2, R0 ;  /* 0x00000002050a7223 */ /* 0x000fe20000010000 */
[----:B------:R-:W-:Y:S02]  /*7e50*/  HADD2.F32 R0, -RZ, R20.H0_H0 ;  /* 0x20000014ff007230 */ /* 0x000fe40000004100 */
[----:B------:R-:W-:Y:S01]  /*7e60*/  HADD2.F32 R2, -RZ, R27.H0_H0 ;  /* 0x2000001bff027230 */ /* 0x000fe20000004100 */
        /* <DEDUP_REMOVED lines=13> */
.L_x_219:
[----:B------:R-:W-:Y:S05]  /*7f40*/  BSYNC B0 ;  /* 0x0000000000007941 */ /* 0x000fea0003800000 */
.L_x_218:
[----:B------:R-:W-:Y:S01]  /*7f50*/  ISETP.GE.AND P0, PT, R140, c[0x0][0x27c], PT ;  /* 0x00009f008c007a0c */ /* 0x000fe20003f06270 */
[----:B------:R-:W-:-:S12]  /*7f60*/  BSSY B0, `(.L_x_220) ;  /* 0x0000028000007945 */ /* 0x000fd80003800000 */
[----:B------:R-:W-:Y:S05]  /*7f70*/  @P0 BRA `(.L_x_221) ;  /* 0x0000026000000947 */ /* 0x000fea0003800000 */
[----:B-1----:R-:W1:Y:S01]  /*7f80*/  LDS.128 R4, [R198+0x18080] ;  /* 0x01808000c6047984 */ /* 0x002e620000000c00 */
[----:B------:R-:W-:Y:S02]  /*7f90*/  HADD2.F32 R9, -RZ, R22.H0_H0 ;  /* 0x20000016ff097230 */ /* 0x000fe40000004100 */
[----:B------:R-:W-:Y:S02]  /*7fa0*/  HADD2.F32 R0, -RZ, R23.H0_H0 ;  /* 0x20000017ff007230 */ /* 0x000fe40000004100 */
[----:B------:R-:W-:Y:S02]  /*7fb0*/  HADD2.F32 R3, -RZ, R27.H1_H1 ;  /* 0x3000001bff037230 */ /* 0x000fe40000004100 */
[----:B------:R-:W-:Y:S02]  /*7fc0*/  HADD2.F32 R2, -RZ, R26.H0_H0 ;  /* 0x2000001aff027230 */ /* 0x000fe40000004100 */
        /* <DEDUP_REMOVED lines=14> */
[----:B------:R-:W-:Y:S01]  /*80b0*/  HADD2.F32 R3, -RZ, R29.H0_H0 ;  /* 0x2000001dff037230 */ /* 0x000fe20000004100 */
[-C--:B------:R-:W-:Y:S01]  /*80c0*/  FFMA.FTZ R13, R4, R2.reuse, -R9 ;  /* 0x00000002040d7223 */ /* 0x080fe20000010809 */
[----:B------:R-:W-:Y:S01]  /*80d0*/  HADD2.F32 R4, -RZ, R25.H0_H0 ;  /* 0x20000019ff047230 */ /* 0x000fe20000004100 */
        /* <DEDUP_REMOVED lines=16> */
.L_x_221:
[----:B------:R-:W-:Y:S05]  /*81e0*/  BSYNC B0 ;  /* 0x0000000000007941 */ /* 0x000fea0003800000 */
.L_x_220:
[----:B------:R-:W-:-:S13]  /*81f0*/  ISETP.GE.AND P0, PT, R141, c[0x0][0x27c], PT ;  /* 0x00009f008d007a0c */ /* 0x000fda0003f06270 */
[----:B------:R-:W-:Y:S05]  /*8200*/  @P0 BRA `(.L_x_215) ;  /* 0x0000026000000947 */ /* 0x000fea0003800000 */
[----:B-1----:R-:W1:Y:S01]  /*8210*/  LDS.128 R4, [R198+0x1c080] ;  /* 0x01c08000c6047984 */ /* 0x002e620000000c00 */
[----:B------:R-:W-:Y:S02]  /*8220*/  HADD2.F32 R9, -RZ, R28.H0_H0 ;  /* 0x2000001cff097230 */ /* 0x000fe40000004100 */
[----:B------:R-:W-:Y:S02]  /*8230*/  HADD2.F32 R0, -RZ, R29.H1_H1 ;  /* 0x3000001dff007230 */ /* 0x000fe40000004100 */
[--C-:B------:R-:W-:Y:S02]  /*8240*/  HADD2.F32 R3, -RZ, R31.reuse.H1_H1 ;  /* 0x3000001fff037230 */ /* 0x100fe40000004100 */
        /* <DEDUP_REMOVED lines=34> */
.L_x_215:
[----:B------:R-:W-:Y:S05]  /*8470*/  BSYNC B1 ;  /* 0x0000000000017941 */ /* 0x000fea0003800000 */
.L_x_214:
[----:B------:R-:W-:Y:S01]  /*8480*/  IADD3 R0, R208, 0x20, RZ ;  /* 0x00000020d0007810 */ /* 0x000fe20007ffe0ff */
[----:B------:R-:W-:Y:S03]  /*8490*/  BSSY B1, `(.L_x_222) ;  /* 0x00000a9000017945 */ /* 0x000fe60003800000 */
[----:B------:R-:W-:-:S13]  /*84a0*/  ISETP.GE.AND P0, PT, R0, R16, PT ;  /* 0x000000100000720c */ /* 0x000fda0003f06270 */
[----:B------:R-:W-:Y:S05]  /*84b0*/  @P0 BRA `(.L_x_223) ;  /* 0x00000a6000000947 */ /* 0x000fea0003800000 */
[----:B------:R-:W-:Y:S01]  /*84c0*/  ISETP.GE.AND P0, PT, R138, c[0x0][0x27c], PT ;  /* 0x00009f008a007a0c */ /* 0x000fe20003f06270 */
[----:B------:R-:W-:-:S12]  /*84d0*/  BSSY B0, `(.L_x_224) ;  /* 0x0000028000007945 */ /* 0x000fd80003800000 */
[----:B------:R-:W-:Y:S05]  /*84e0*/  @P0 BRA `(.L_x_225) ;  /* 0x0000026000000947 */ /* 0x000fea0003800000 */
[----:B-1----:R-:W1:Y:S01]  /*84f0*/  LDS.128 R4, [R198+0x11080] ;  /* 0x01108000c6047984 */ /* 0x002e620000000c00 */
[----:B------:R-:W-:Y:S02]  /*8500*/  HADD2.F32 R9, -RZ, R17.H1_H1 ;  /* 0x30000011ff097230 */ /* 0x000fe40000004100 */
[----:B------:R-:W-:Y:S02]  /*8510*/  HADD2.F32 R0, -RZ, R18.H1_H1 ;  /* 0x30000012ff007230 */ /* 0x000fe40000004100 */
[----:B------:R-:W-:Y:S02]  /*8520*/  HADD2.F32 R3, -RZ, R21.H1_H1 ;  /* 0x30000015ff037230 */ /* 0x000fe40000004100 */
[----:B------:R-:W-:Y:S02]  /*8530*/  HADD2.F32 R2, -RZ, R20.H1_H1 ;  /* 0x30000014ff027230 */ /* 0x000fe40000004100 */
[--C-:B-1----:R-:W-:Y:S02]  /*8540*/  HADD2.F32 R10, -RZ, R4.reuse.H0_H0 ;  /* 0x20000004ff0a7230 */ /* 0x102fe40000004100 */
[----:B------:R-:W-:-:S02]  /*8550*/  HADD2.F32 R8, -RZ, R4.H1_H1 ;  /* 0x30000004ff087230 */ /* 0x000fc40000004100 */
[--C-:B------:R-:W-:Y:S01]  /*8560*/  HADD2.F32 R4, -RZ, R5.reuse.H0_H0 ;  /* 0x20000005ff047230 */ /* 0x100fe20000004100 */
[C---:B------:R-:W-:Y:S01]  /*8570*/  FMUL.FTZ R13, R9.reuse, R10 ;  /* 0x0000000a090d7220 */ /* 0x040fe20000410000 */
[----:B------:R-:W-:Y:S01]  /*8580*/  HADD2.F32 R5, -RZ, R5.H1_H1 ;  /* 0x30000005ff057230 */ /* 0x000fe20000004100 */
[----:B------:R-:W-:Y:S01]  /*8590*/  FMUL.FTZ R14, R9, R8 ;  /* 0x00000008090e7220 */ /* 0x000fe20000410000 */
[--C-:B------:R-:W-:Y:S02]  /*85a0*/  HADD2.F32 R12, -RZ, R6.reuse.H0_H0 ;  /* 0x20000006ff0c7230 */ /* 0x100fe40000004100 */
[----:B------:R-:W-:Y:S01]  /*85b0*/  HADD2.F32 R11, -RZ, R6.H1_H1 ;  /* 0x30000006ff0b7230 */ /* 0x000fe20000004100 */
[C---:B------:R-:W-:Y:S01]  /*85c0*/  FMUL.FTZ R9, R0.reuse, R5 ;  /* 0x0000000500097220 */ /* 0x040fe20000410000 */
[--C-:B------:R-:W-:Y:S01]  /*85d0*/  HADD2.F32 R6, -RZ, R7.reuse.H0_H0 ;  /* 0x20000007ff067230 */ /* 0x100fe20000004100 */
[----:B------:R-:W-:Y:S01]  /*85e0*/  FMUL.FTZ R0, R0, R4 ;  /* 0x0000000400007220 */ /* 0x000fe20000410000 */
[----:B------:R-:W-:Y:S01]  /*85f0*/  HADD2.F32 R7, -RZ, R7.H1_H1 ;  /* 0x30000007ff077230 */ /* 0x000fe20000004100 */
[----:B------:R-:W-:-:S02]  /*8600*/  FFMA.FTZ R15, R3, R10, -R14 ;  /* 0x0000000a030f7223 */ /* 0x000fc4000001080e */
[----:B------:R-:W-:Y:S01]  /*8610*/  FFMA.FTZ R14, R3, R8, R13 ;  /* 0x00000008030e7223 */ /* 0x000fe2000001000d */
[----:B------:R-:W-:Y:S01]  /*8620*/  HADD2.F32 R3, -RZ, R23.H1_H1 ;  /* 0x30000017ff037230 */ /* 0x000fe20000004100 */
[C---:B------:R-:W-:Y:S01]  /*8630*/  FFMA.FTZ R13, R2.reuse, R4, -R9 ;  /* 0x00000004020d7223 */ /* 0x040fe20000010809 */
        /* <DEDUP_REMOVED lines=8> */
[C---:B------:R-:W-:Y:S02]  /*86c0*/  FFMA.FTZ R9, R3.reuse, R12, -R9 ;  /* 0x0000000c03097223 */ /* 0x040fe40000010809 */
[----:B------:R-:W-:Y:S02]  /*86d0*/  FFMA.FTZ R0, R2, R6, -R8 ;  /* 0x0000000602007223 */ /* 0x000fe40000010808 */
[----:B------:R-:W-:Y:S01]  /*86e0*/  FFMA.FTZ R3, R3, R11, R4 ;  /* 0x0000000b03037223 */ /* 0x000fe20000010004 */
[----:B------:R-:W-:Y:S01]  /*86f0*/  F2FP.PACK_AB R4, R14, R15 ;  /* 0x0000000f0e04723e */ /* 0x000fe200000000ff */
[----:B------:R-:W-:Y:S01]  /*8700*/  FFMA.FTZ R2, R2, R7, R5 ;  /* 0x0000000702027223 */ /* 0x000fe20000010005 */
[----:B------:R-:W-:-:S02]  /*8710*/  F2FP.PACK_AB R5, R10, R13 ;  /* 0x0000000d0a05723e */ /* 0x000fc400000000ff */
[----:B------:R-:W-:Y:S02]  /*8720*/  F2FP.PACK_AB R6, R3, R9 ;  /* 0x000000090306723e */ /* 0x000fe400000000ff */
[----:B------:R-:W-:-:S05]  /*8730*/  F2FP.PACK_AB R7, R2, R0 ;  /* 0x000000000207723e */ /* 0x000fca00000000ff */
[----:B------:R1:W-:Y:S02]  /*8740*/  STS.128 [R198+0x11080], R4 ;  /* 0x01108004c6007388 */ /* 0x0003e40000000c00 */
.L_x_225:
[----:B------:R-:W-:Y:S05]  /*8750*/  BSYNC B0 ;  /* 0x0000000000007941 */ /* 0x000fea0003800000 */
.L_x_224:
        /* <DEDUP_REMOVED lines=41> */
.L_x_227:
[----:B------:R-:W-:Y:S05]  /*89f0*/  BSYNC B0 ;  /* 0x0000000000007941 */ /* 0x000fea0003800000 */
.L_x_226:
        /* <DEDUP_REMOVED lines=22> */
[----:B------:R-:W-:Y:S01]  /*8b60*/  HADD2.F32 R3, -RZ, R29.H0_H0 ;  /* 0x2000001dff037230 */ /* 0x000fe20000004100 */
[C---:B------:R-:W-:Y:S01]  /*8b70*/  FFMA.FTZ R13, R2.reuse, R4, -R9 ;  /* 0x00000004020d7223 */ /* 0x040fe20000010809 */
        /* <DEDUP_REMOVED lines=17> */
.L_x_229:
[----:B------:R-:W-:Y:S05]  /*8c90*/  BSYNC B0 ;  /* 0x0000000000007941 */ /* 0x000fea0003800000 */
.L_x_228:
        /* <DEDUP_REMOVED lines=40> */
.L_x_223:
[----:B------:R-:W-:Y:S05]  /*8f20*/  BSYNC B1 ;  /* 0x0000000000017941 */ /* 0x000fea0003800000 */
.L_x_222:
        /* <DEDUP_REMOVED lines=45> */
.L_x_233:
[----:B------:R-:W-:Y:S05]  /*9200*/  BSYNC B0 ;  /* 0x0000000000007941 */ /* 0x000fea0003800000 */
.L_x_232:
        /* <DEDUP_REMOVED lines=41> */
.L_x_235:
[----:B------:R-:W-:Y:S05]  /*94a0*/  BSYNC B0 ;  /* 0x0000000000007941 */ /* 0x000fea0003800000 */
.L_x_234:
        /* <DEDUP_REMOVED lines=41> */
.L_x_237:
[----:B------:R-:W-:Y:S05]  /*9740*/  BSYNC B0 ;  /* 0x0000000000007941 */ /* 0x000fea0003800000 */
.L_x_236:
        /* <DEDUP_REMOVED lines=40> */
.L_x_231:
[----:B------:R-:W-:Y:S05]  /*99d0*/  BSYNC B1 ;  /* 0x0000000000017941 */ /* 0x000fea0003800000 */
.L_x_230:
[----:B------:R-:W-:-:S04]  /*99e0*/  IADD3 R0, R208, 0x60, RZ ;  /* 0x00000060d0007810 */ /* 0x000fc80007ffe0ff */
        /* <DEDUP_REMOVED lines=43> */
.L_x_240:
[----:B------:R-:W-:Y:S05]  /*9ca0*/  BSYNC B0 ;  /* 0x0000000000007941 */ /* 0x000fea0003800000 */
.L_x_239:
        /* <DEDUP_REMOVED lines=41> */
.L_x_242:
[----:B------:R-:W-:Y:S05]  /*9f40*/  BSYNC B0 ;  /* 0x0000000000007941 */ /* 0x000fea0003800000 */
.L_x_241:
        /* <DEDUP_REMOVED lines=41> */
.L_x_244:
[----:B------:R-:W-:Y:S05]  /*a1e0*/  BSYNC B0 ;  /* 0x0000000000007941 */ /* 0x000fea0003800000 */
.L_x_243:
        /* <DEDUP_REMOVED lines=39> */
[----:B------:R1:W-:Y:S01]  /*a460*/  STS.128 [R198+0x1f080], R4 ;  /* 0x01f08004c6007388 */ /* 0x0003e20000000c00 */
[----:B------:R-:W-:Y:S05]  /*a470*/  BRA `(.L_x_238) ;  /* 0x000035f000007947 */ /* 0x000fea0003800000 */
.L_x_211:
        /* <DEDUP_REMOVED lines=8> */
[----:B------:R-:W-:Y:S01]  /*a500*/  CS2R R4, SRZ ;  /* 0x0000000000047805 */ /* 0x000fe2000001ff00 */
[----:B------:R-:W3:Y:S01]  /*a510*/  SHFL.IDX PT, R23, R2, RZ, 0x181f ;  /* 0x00181fff02177589 */ /* 0x000ee200000e0000 */
[----:B------:R-:W-:Y:S01]  /*a520*/  CS2R R14, SRZ ;  /* 0x00000000000e7805 */ /* 0x000fe2000001ff00 */
[----:B----4-:R-:W-:-:S02]  /*a530*/  CS2R R12, SRZ ;  /* 0x00000000000c7805 */ /* 0x010fc4000001ff00 */
[----:B------:R4:W1:Y:S02]  /*a540*/  SHFL.IDX PT, R22, R6, RZ, 0x181f ;  /* 0x00181fff06167589 */ /* 0x00086400000e0000 */
[----:B----4-:R-:W-:Y:S01]  /*a550*/  CS2R R6, SRZ ;  /* 0x0000000000067805 */ /* 0x010fe2000001ff00 */
[----:B------:R-:W-:Y:S05]  /*a560*/  @P0 BRA `(.L_x_246) ;  /* 0x0000016000000947 */ /* 0x000fea0003800000 */
[----:B-123--:R-:W-:-:S13]  /*a570*/  ISETP.GE.AND P1, PT, R132, c[0x0][0x27c], PT ;  /* 0x00009f0084007a0c */ /* 0x00efda0003f26270 */
[C---:B------:R-:W-:Y:S01]  /*a580*/  @!P1 IMAD.SHL.U32 R2, R132.reuse, 0x2, RZ ;  /* 0x0000000284029824 */ /* 0x040fe200078e00ff */
[----:B------:R-:W-:-:S04]  /*a590*/  @!P1 SHF.L.U64.HI R0, R132, 0x1, R133 ;  /* 0x0000000184009819 */ /* 0x000fc80000010285 */
[----:B------:R-:W-:-:S05]  /*a5a0*/  @!P1 IADD3 R4, P0, R20, R2, RZ ;  /* 0x0000000214049210 */ /* 0x000fca0007f1e0ff */
[----:B------:R-:W-:Y:S01]  /*a5b0*/  @!P1 IMAD.X R5, R21, 0x1, R0, P0 ;  /* 0x0000000115059824 */ /* 0x000fe200000e0600 */
[----:B------:R-:W-:-:S04]  /*a5c0*/  @!P1 IADD3 R2, P0, R22, R2, RZ ;  /* 0x0000000216029210 */ /* 0x000fc80007f1e0ff */
[----:B------:R1:W5:Y:S01]  /*a5d0*/  @!P1 LD.E.128 R16, [R4.64] ;  /* 0x0000000804109980 */ /* 0x000362000c101d00 */
[----:B------:R-:W-:Y:S01]  /*a5e0*/  @!P1 IMAD.X R3, R23, 0x1, R0, P0 ;  /* 0x0000000117039824 */ /* 0x000fe200000e0600 */
[----:B------:R-:W-:-:S04]  /*a5f0*/  ISETP.GE.AND P0, PT, R135, c[0x0][0x27c], PT ;  /* 0x00009f0087007a0c */ /* 0x000fc80003f06270 */
[----:B------:R2:W5:Y:S09]  /*a600*/  @!P1 LD.E.128 R12, [R2.64] ;  /* 0x00000008020c9980 */ /* 0x000572000c101d00 */
[C---:B------:R-:W-:Y:S01]  /*a610*/  @!P0 IMAD.SHL.U32 R6, R204.reuse, 0x2, RZ ;  /* 0x00000002cc068824 */ /* 0x040fe200078e00ff */
[----:B------:R-:W-:-:S04]  /*a620*/  @!P0 SHF.L.U64.HI R0, R204, 0x1, R209 ;  /* 0x00000001cc008819 */ /* 0x000fc800000102d1 */
[----:B------:R-:W-:-:S05]  /*a630*/  @!P0 IADD3 R20, P1, R20, R6, RZ ;  /* 0x0000000614148210 */ /* 0x000fca0007f3e0ff */
[----:B------:R-:W-:Y:S01]  /*a640*/  @!P0 IMAD.X R21, R21, 0x1, R0, P1 ;  /* 0x0000000115158824 */ /* 0x000fe200008e0600 */
[----:B------:R-:W-:Y:S01]  /*a650*/  CS2R R10, SRZ ;  /* 0x00000000000a7805 */ /* 0x000fe2000001ff00 */
[----:B------:R-:W-:Y:S01]  /*a660*/  CS2R R8, SRZ ;  /* 0x0000000000087805 */ /* 0x000fe2000001ff00 */
[----:B--2---:R-:W-:Y:S01]  /*a670*/  @!P0 IADD3 R2, P1, R22, R6, RZ ;  /* 0x0000000616028210 */ /* 0x004fe20007f3e0ff */
[----:B-1----:R-:W-:Y:S01]  /*a680*/  CS2R R4, SRZ ;  /* 0x0000000000047805 */ /* 0x002fe2000001ff00 */
[----:B------:R-:W-:-:S03]  /*a690*/  CS2R R6, SRZ ;  /* 0x0000000000067805 */ /* 0x000fc6000001ff00 */
[----:B------:R1:W5:Y:S01]  /*a6a0*/  @!P0 LD.E.128 R8, [R20.64] ;  /* 0x0000000814088980 */ /* 0x000362000c101d00 */
[----:B------:R-:W-:-:S05]  /*a6b0*/  @!P0 IMAD.X R3, R23, 0x1, R0, P1 ;  /* 0x0000000117038824 */ /* 0x000fca00008e0600 */
[----:B------:R1:W5:Y:S02]  /*a6c0*/  @!P0 LD.E.128 R4, [R2.64] ;  /* 0x0000000802048980 */ /* 0x000364000c101d00 */
.L_x_246:
[----:B-123--:R-:W-:Y:S05]  /*a6d0*/  BSYNC B0 ;  /* 0x0000000000007941 */ /* 0x00efea0003800000 */
.L_x_245:
[----:B-----5:R-:W-:Y:S01]  /*a6e0*/  IMAD.MOV.U32 R21, RZ, RZ, R12 ;  /* 0x000000ffff157224 */ /* 0x020fe200078e000c */
[----:B------:R-:W-:Y:S01]  /*a6f0*/  SHF.R.U64 R2, R12, 0x10, R13 ;  /* 0x000000100c027819 */ /* 0x000fe2000000120d */
[--C-:B------:R-:W-:Y:S01]  /*a700*/  IMAD.MOV.U32 R32, RZ, RZ, R19.reuse ;  /* 0x000000ffff207224 */ /* 0x100fe200078e0013 */
[----:B------:R-:W-:Y:S01]  /*a710*/  SHF.R.U64 R30, R18, 0x10, R19 ;  /* 0x00000010121e7819 */ /* 0x000fe20000001213 */
[----:B------:R-:W-:Y:S01]  /*a720*/  IMAD.MOV.U32 R28, RZ, RZ, R9 ;  /* 0x000000ffff1c7224 */ /* 0x000fe200078e0009 */
[----:B------:R-:W-:Y:S01]  /*a730*/  PRMT R39, R21, 0x5410, R2 ;  /* 0x0000541015277816 */ /* 0x000fe20000000002 */
[----:B------:R-:W-:Y:S01]  /*a740*/  IMAD R2, R229, -0x80, R37 ;  /* 0xffffff80e5027824 */ /* 0x000fe200078e0225 */
[----:B------:R-:W-:Y:S01]  /*a750*/  SHF.R.U32.HI R27, RZ, 0x10, R19 ;  /* 0x00000010ff1b7819 */ /* 0x000fe20000011613 */
[----:B------:R-:W-:Y:S01]  /*a760*/  IMAD.MOV.U32 R24, RZ, RZ, R11 ;  /* 0x000000ffff187224 */ /* 0x000fe200078e000b */
[--C-:B------:R-:W-:Y:S01]  /*a770*/  SHF.R.U64 R26, R8, 0x10, R9.reuse ;  /* 0x00000010081a7819 */ /* 0x100fe20000001209 */
[----:B------:R-:W-:Y:S01]  /*a780*/  IMAD.MOV.U32 R12, RZ, RZ, R4 ;  /* 0x000000ffff0c7224 */ /* 0x000fe200078e0004 */
[----:B------:R-:W-:Y:S01]  /*a790*/  IMNMX R38, R2, 0x80, PT ;  /* 0x0000008002267817 */ /* 0x000fe20003800200 */
[----:B------:R-:W-:Y:S01]  /*a7a0*/  IMAD.MOV.U32 R36, RZ, RZ, R16 ;  /* 0x000000ffff247224 */ /* 0x000fe200078e0010 */
[----:B------:R-:W-:Y:S01]  /*a7b0*/  SHF.R.U32.HI R23, RZ, 0x10, R9 ;  /* 0x00000010ff177819 */ /* 0x000fe20000011609 */
[----:B------:R-:W-:Y:S01]  /*a7c0*/  IMAD.MOV.U32 R35, RZ, RZ, R17 ;  /* 0x000000ffff237224 */ /* 0x000fe200078e0011 */
[----:B------:R-:W-:Y:S01]  /*a7d0*/  ISETP.GE.AND P0, PT, R208, R38, PT ;  /* 0x00000026d000720c */ /* 0x000fe20003f06270 */
[----:B------:R-:W-:Y:S01]  /*a7e0*/  IMAD.MOV.U32 R33, RZ, RZ, R18 ;  /* 0x000000ffff217224 */ /* 0x000fe200078e0012 */
[--C-:B------:R-:W-:Y:S01]  /*a7f0*/  SHF.R.U64 R22, R10, 0x10, R11.reuse ;  /* 0x000000100a167819 */ /* 0x100fe2000000120b */
[----:B------:R-:W-:Y:S01]  /*a800*/  IMAD.MOV.U32 R29, RZ, RZ, R8 ;  /* 0x000000ffff1d7224 */ /* 0x000fe200078e0008 */
[----:B------:R-:W-:Y:S01]  /*a810*/  SHF.R.U32.HI R19, RZ, 0x10, R11 ;  /* 0x00000010ff137819 */ /* 0x000fe2000001160b */
[--C-:B------:R-:W-:Y:S01]  /*a820*/  IMAD.MOV.U32 R11, RZ, RZ, R5.reuse ;  /* 0x000000ffff0b7224 */ /* 0x100fe200078e0005 */
[----:B------:R-:W-:Y:S01]  /*a830*/  SHF.R.U64 R9, R4, 0x10, R5 ;  /* 0x0000001004097819 */ /* 0x000fe20000001205 */
[----:B------:R-:W-:Y:S01]  /*a840*/  IMAD.MOV.U32 R25, RZ, RZ, R10 ;  /* 0x000000ffff197224 */ /* 0x000fe200078e000a */
[----:B------:R-:W-:Y:S01]  /*a850*/  SHF.R.U64 R34, R16, 0x10, R17 ;  /* 0x0000001010227819 */ /* 0x000fe20000001211 */
[----:B------:R-:W-:Y:S01]  /*a860*/  IMAD.MOV.U32 R20, RZ, RZ, R13 ;  /* 0x000000ffff147224 */ /* 0x000fe200078e000d */
[----:B------:R-:W-:Y:S01]  /*a870*/  SHF.R.U32.HI R31, RZ, 0x10, R17 ;  /* 0x00000010ff1f7819 */ /* 0x000fe20000011611 */
[----:B------:R-:W-:Y:S01]  /*a880*/  IMAD.MOV.U32 R18, RZ, RZ, R14 ;  /* 0x000000ffff127224 */ /* 0x000fe200078e000e */
[----:B------:R-:W-:Y:S01]  /*a890*/  SHF.R.U32.HI R4, RZ, 0x10, R5 ;  /* 0x00000010ff047819 */ /* 0x000fe20000011605 */
[----:B------:R-:W-:Y:S01]  /*a8a0*/  IMAD.MOV.U32 R17, RZ, RZ, R15 ;  /* 0x000000ffff117224 */ /* 0x000fe200078e000f */
[----:B------:R-:W-:Y:S01]  /*a8b0*/  SHF.R.U32.HI R16, RZ, 0x10, R13 ;  /* 0x00000010ff107819 */ /* 0x000fe2000001160d */
[----:B------:R-:W-:Y:S01]  /*a8c0*/  IMAD.MOV.U32 R8, RZ, RZ, R6 ;  /* 0x000000ffff087224 */ /* 0x000fe200078e0006 */
[----:B------:R-:W-:Y:S01]  /*a8d0*/  SHF.R.U64 R13, R14, 0x10, R15 ;  /* 0x000000100e0d7819 */ /* 0x000fe2000000120f */
[----:B------:R-:W-:Y:S01]  /*a8e0*/  IMAD.MOV.U32 R5, RZ, RZ, R7 ;  /* 0x000000ffff057224 */ /* 0x000fe200078e0007 */
[----:B------:R-:W-:Y:S01]  /*a8f0*/  SHF.R.U32.HI R10, RZ, 0x10, R15 ;  /* 0x00000010ff0a7819 */ /* 0x000fe2000001160f */
[----:B------:R-:W-:-:S04]  /*a900*/  DEPBAR.LE SB0, 0x1 ;  /* 0x000080400000791a */ /* 0x000fc80000000000 */
[--C-:B------:R-:W-:Y:S01]  /*a910*/  SHF.R.U64 R3, R6, 0x10, R7.reuse ;  /* 0x0000001006037819 */ /* 0x100fe20000001207 */
[----:B------:R-:W-:Y:S01]  /*a920*/  BSSY B1, `(.L_x_247) ;  /* 0x00000ca000017945 */ /* 0x000fe20003800000 */
[----:B------:R-:W-:Y:S02]  /*a930*/  SHF.R.U32.HI R0, RZ, 0x10, R7 ;  /* 0x00000010ff007819 */ /* 0x000fe40000011607 */
        /* <DEDUP_REMOVED lines=14> */
[----:B------:R-:W-:Y:S01]  /*aa20*/  PRMT R49, R8, 0x5410, R3 ;  /* 0x0000541008317816 */ /* 0x000fe20000000003 */
[----:B------:R-:W-:Y:S06]  /*aa30*/  BAR.SYNC.DEFER_BLOCKING 0x0 ;  /* 0x0000000000007b1d */ /* 0x000fec0000010000 */
[----:B------:R-:W-:Y:S05]  /*aa40*/  @P0 BRA `(.L_x_248) ;  /* 0x00000b7000000947 */ /* 0x000fea0003800000 */
[----:B------:R-:W-:Y:S01]  /*aa50*/  ISETP.GE.AND P0, PT, R132, c[0x0][0x27c], PT ;  /* 0x00009f0084007a0c */ /* 0x000fe20003f06270 */
[----:B------:R-:W-:Y:S01]  /*aa60*/  BSSY B0, `(.L_x_249) ;  /* 0x000005a000007945 */ /* 0x000fe20003800000 */
[----:B------:R-:W-:-:S11]  /*aa70*/  SHF.R.U32.HI R58, RZ, 0x3, R217 ;  /* 0x00000003ff3a7819 */ /* 0x000fd600000116d9 */
[----:B------:R-:W-:Y:S05]  /*aa80*/  @P0 BRA `(.L_x_250) ;  /* 0x0000057000000947 */ /* 0x000fea0003800000 */
[----:B------:R-:W-:Y:S01]  /*aa90*/  MOV R0, c[0x0][0x27c] ;  /* 0x00009f0000007a02 */ /* 0x000fe20000000f00 */
[----:B------:R-:W1:Y:S01]  /*aaa0*/  LDS.128 R4, [R198+0x10080] ;  /* 0x01008000c6047984 */ /* 0x000e620000000c00 */
[----:B------:R-:W-:Y:S02]  /*aab0*/  HADD2.F32 R13, -RZ, R42.H0_H0 ;  /* 0x2000002aff0d7230 */ /* 0x000fe40000004100 */
[----:B------:R-:W-:-:S04]  /*aac0*/  LEA.HI R0, R0, R212, RZ, 0x1d ;  /* 0x000000d400007211 */ /* 0x000fc800078fe8ff */
[----:B------:R-:W-:Y:S02]  /*aad0*/  SHF.R.S32.HI R3, RZ, 0x1f, R0 ;  /* 0x0000001fff037819 */ /* 0x000fe40000011400 */
[----:B------:R-:W-:Y:S02]  /*aae0*/  SHF.L.U32 R2, R0, 0x3, RZ ;  /* 0x0000000300027819 */ /* 0x000fe400000006ff */
[----:B------:R-:W-:Y:S02]  /*aaf0*/  LEA.HI R0, R3, R0, RZ, 0x3 ;  /* 0x0000000003007211 */ /* 0x000fe400078f18ff */
[----:B------:R-:W-:Y:S02]  /*ab00*/  LOP3.LUT R2, R217, 0x38, R2, 0xf8, !PT ;  /* 0x00000038d9027812 */ /* 0x000fe400078ef802 */
[----:B------:R-:W-:Y:S02]  /*ab10*/  SHF.L.U32 R0, R0, 0xa, RZ ;  /* 0x0000000a00007819 */ /* 0x000fe400000006ff */
[----:B------:R-:W-:-:S02]  /*ab20*/  LOP3.LUT R2, R2, R58, RZ, 0x3c, !PT ;  /* 0x0000003a02027212 */ /* 0x000fc400078e3cff */
[----:B------:R-:W-:-:S04]  /*ab30*/  LOP3.LUT R0, R0, 0x7fffe000, RZ, 0xc0, !PT ;  /* 0x7fffe00000007812 */ /* 0x000fc800078ec0ff */
[----:B------:R-:W-:Y:S01]  /*ab40*/  IADD3 R0, R2, R0, R219 ;  /* 0x0000000002007210 */ /* 0x000fe20007ffe0db */
[----:B------:R-:W-:-:S03]  /*ab50*/  HADD2.F32 R2, -RZ, R39.H0_H0 ;  /* 0x20000027ff027230 */ /* 0x000fc60000004100 */
[----:B------:R-:W-:Y:S01]  /*ab60*/  SHF.L.U32 R28, R0, 0x1, RZ ;  /* 0x00000001001c7819 */ /* 0x000fe200000006ff */
[----:B------:R-:W-:-:S04]  /*ab70*/  HADD2.F32 R0, -RZ, R39.H1_H1 ;  /* 0x30000027ff007230 */ /* 0x000fc80000004100 */
[----:B------:R-:W2:Y:S01]  /*ab80*/  LDS.128 R8, [R28+0x10080] ;  /* 0x010080001c087984 */ /* 0x000ea20000000c00 */
[--C-:B-1----:R-:W-:Y:S02]  /*ab90*/  HADD2.F32 R17, -RZ, R4.reuse.H0_H0 ;  /* 0x20000004ff117230 */ /* 0x102fe40000004100 */
[----:B------:R-:W-:Y:S02]  /*aba0*/  HADD2.F32 R16, -RZ, R4.H1_H1 ;  /* 0x30000004ff107230 */ /* 0x000fe40000004100 */
[--C-:B------:R-:W-:Y:S02]  /*abb0*/  HADD2.F32 R23, -RZ, R7.reuse.H0_H0 ;  /* 0x20000007ff177230 */ /* 0x100fe40000004100 */
[----:B------:R-:W-:Y:S01]  /*abc0*/  HADD2.F32 R22, -RZ, R7.H1_H1 ;  /* 0x30000007ff167230 */ /* 0x000fe20000004100 */
[----:B------:R-:W-:Y:S01]  /*abd0*/  FMUL.FTZ R7, R17, R2 ;  /* 0x0000000211077220 */ /* 0x000fe20000410000 */
[--C-:B------:R-:W-:Y:S02]  /*abe0*/  HADD2.F32 R19, -RZ, R5.reuse.H0_H0 ;  /* 0x20000005ff137230 */ /* 0x100fe40000004100 */
[----:B------:R-:W-:-:S02]  /*abf0*/  HADD2.F32 R18, -RZ, R5.H1_H1 ;  /* 0x30000005ff127230 */ /* 0x000fc40000004100 */
[----:B------:R-:W-:Y:S02]  /*ac00*/  HADD2.F32 R5, -RZ, R40.H0_H0 ;  /* 0x20000028ff057230 */ /* 0x000fe40000004100 */
[--C-:B------:R-:W-:Y:S02]  /*ac10*/  HADD2.F32 R21, -RZ, R6.reuse.H0_H0 ;  /* 0x20000006ff157230 */ /* 0x100fe40000004100 */
[----:B------:R-:W-:Y:S02]  /*ac20*/  HADD2.F32 R20, -RZ, R6.H1_H1 ;  /* 0x30000006ff147230 */ /* 0x000fe40000004100 */
[--C-:B--2---:R-:W-:Y:S02]  /*ac30*/  HADD2.F32 R4, -RZ, R8.reuse.H0_H0 ;  /* 0x20000008ff047230 */ /* 0x104fe40000004100 */
[--C-:B------:R-:W-:Y:S02]  /*ac40*/  HADD2.F32 R15, -RZ, R11.reuse.H0_H0 ;  /* 0x2000000bff0f7230 */ /* 0x100fe40000004100 */
[----:B------:R-:W-:Y:S01]  /*ac50*/  HADD2.F32 R14, -RZ, R11.H1_H1 ;  /* 0x3000000bff0e7230 */ /* 0x000fe20000004100 */
[----:B------:R-:W-:Y:S01]  /*ac60*/  FMUL.FTZ R34, R4, R2 ;  /* 0x0000000204227220 */ /* 0x000fe20000410000 */
[----:B------:R-:W-:Y:S01]  /*ac70*/  HADD2.F32 R3, -RZ, R8.H1_H1 ;  /* 0x30000008ff037230 */ /* 0x000fe20000004100 */
[-C--:B------:R-:W-:Y:S01]  /*ac80*/  FMUL.FTZ R2, R16, R0.reuse ;  /* 0x0000000010027220 */ /* 0x080fe20000410000 */
[----:B------:R-:W-:Y:S01]  /*ac90*/  HADD2.F32 R11, -RZ, R43.H0_H0 ;  /* 0x2000002bff0b7230 */ /* 0x000fe20000004100 */
[----:B------:R-:W-:Y:S01]  /*aca0*/  FFMA.FTZ R37, R4, R13, R7 ;  /* 0x0000000d04257223 */ /* 0x000fe20000010007 */
[--C-:B------:R-:W-:Y:S01]  /*acb0*/  HADD2.F32 R8, -RZ, R10.reuse.H0_H0 ;  /* 0x2000000aff087230 */ /* 0x100fe20000004100 */
[----:B------:R-:W-:Y:S01]  /*acc0*/  FMUL.FTZ R4, R19, R5 ;  /* 0x0000000513047220 */ /* 0x000fe20000410000 */
[----:B------:R-:W-:Y:S01]  /*acd0*/  HADD2.F32 R12, -RZ, R10.H1_H1 ;  /* 0x3000000aff0c7230 */ /* 0x000fe20000004100 */
[C---:B------:R-:W-:Y:S01]  /*ace0*/  FFMA.FTZ R36, R3.reuse, R11, R2 ;  /* 0x0000000b03247223 */ /* 0x040fe20000010002 */
[----:B------:R-:W-:Y:S01]  /*acf0*/  HADD2.F32 R6, -RZ, R9.H0_H0 ;  /* 0x20000009ff067230 */ /* 0x000fe20000004100 */
[----:B------:R-:W-:Y:S01]  /*ad00*/  FMUL.FTZ R33, R3, R0 ;  /* 0x0000000003217220 */ /* 0x000fe20000410000 */
[----:B------:R-:W-:Y:S01]  /*ad10*/  HADD2.F32 R10, -RZ, R44.H0_H0 ;  /* 0x2000002cff0a7230 */ /* 0x000fe20000004100 */
[----:B------:R-:W-:Y:S01]  /*ad20*/  FFMA.FTZ R13, R17, R13, -R34 ;  /* 0x0000000d110d7223 */ /* 0x000fe20000010822 */
[----:B------:R-:W-:Y:S01]  /*ad30*/  HADD2.F32 R2, -RZ, R40.H1_H1 ;  /* 0x30000028ff027230 */ /* 0x000fe20000004100 */
[C---:B------:R-:W-:Y:S01]  /*ad40*/  FMUL.FTZ R31, R6.reuse, R5 ;  /* 0x00000005061f7220 */ /* 0x040fe20000410000 */
[----:B------:R-:W-:Y:S01]  /*ad50*/  HADD2.F32 R0, -RZ, R41.H0_H0 ;  /* 0x20000029ff007230 */ /* 0x000fe20000004100 */
[----:B------:R-:W-:Y:S01]  /*ad60*/  FFMA.FTZ R35, R6, R10, R4 ;  /* 0x0000000a06237223 */ /* 0x000fe20000010004 */
[----:B------:R-:W-:Y:S01]  /*ad70*/  HADD2.F32 R9, -RZ, R9.H1_H1 ;  /* 0x30000009ff097230 */ /* 0x000fe20000004100 */
[----:B------:R-:W-:Y:S01]  /*ad80*/  FMUL.FTZ R5, R18, R2 ;  /* 0x0000000212057220 */ /* 0x000fe20000410000 */
[----:B------:R-:W-:Y:S01]  /*ad90*/  HADD2.F32 R7, -RZ, R44.H1_H1 ;  /* 0x3000002cff077230 */ /* 0x000fe20000004100 */
[----:B------:R-:W-:Y:S01]  /*ada0*/  FMUL.FTZ R4, R21, R0 ;  /* 0x0000000015047220 */ /* 0x000fe20000410000 */
[----:B------:R-:W-:Y:S01]  /*adb0*/  HADD2.F32 R6, -RZ, R45.H0_H0 ;  /* 0x2000002dff067230 */ /* 0x000fe20000004100 */
[C---:B------:R-:W-:Y:S01]  /*adc0*/  FMUL.FTZ R29, R9.reuse, R2 ;  /* 0x00000002091d7220 */ /* 0x040fe20000410000 */
[----:B------:R-:W-:Y:S01]  /*add0*/  HADD2.F32 R3, -RZ, R41.H1_H1 ;  /* 0x30000029ff037230 */ /* 0x000fe20000004100 */
[----:B------:R-:W-:Y:S01]  /*ade0*/  FFMA.FTZ R32, R9, R7, R5 ;  /* 0x0000000709207223 */ /* 0x000fe20000010005 */
[----:B------:R-:W-:Y:S01]  /*adf0*/  HADD2.F32 R5, -RZ, R45.H1_H1 ;  /* 0x3000002dff057230 */ /* 0x000fe20000004100 */
[----:B------:R-:W-:Y:S01]  /*ae00*/  FFMA.FTZ R30, R8, R6, R4 ;  /* 0x00000006081e7223 */ /* 0x000fe20000010004 */
[----:B------:R-:W-:Y:S01]  /*ae10*/  HADD2.F32 R2, -RZ, R43.H1_H1 ;  /* 0x3000002bff027230 */ /* 0x000fe20000004100 */
[----:B------:R-:W-:-:S02]  /*ae20*/  FMUL.FTZ R4, R20, R3 ;  /* 0x0000000314047220 */ /* 0x000fc40000410000 */
[----:B------:R-:W-:Y:S01]  /*ae30*/  FMUL.FTZ R26, R8, R0 ;  /* 0x00000000081a7220 */ /* 0x000fe20000410000 */
[----:B------:R-:W-:Y:S01]  /*ae40*/  HADD2.F32 R0, -RZ, R42.H1_H1 ;  /* 0x3000002aff007230 */ /* 0x000fe20000004100 */
[C---:B------:R-:W-:Y:S01]  /*ae50*/  FFMA.FTZ R27, R12.reuse, R5, R4 ;  /* 0x000000050c1b7223 */ /* 0x040fe20000010004 */
[--C-:B------:R-:W-:Y:S01]  /*ae60*/  HADD2.F32 R4, -RZ, R46.reuse.H1_H1 ;  /* 0x3000002eff047230 */ /* 0x100fe20000004100 */
[----:B------:R-:W-:Y:S01]  /*ae70*/  FMUL.FTZ R25, R12, R3 ;  /* 0x000000030c197220 */ /* 0x000fe20000410000 */
[----:B------:R-:W-:Y:S01]  /*ae80*/  HADD2.F32 R3, -RZ, R46.H0_H0 ;  /* 0x2000002eff037230 */ /* 0x000fe20000004100 */
[----:B------:R-:W-:Y:S02]  /*ae90*/  FMUL.FTZ R9, R23, R2 ;  /* 0x0000000217097220 */ /* 0x000fe40000410000 */
[----:B------:R-:W-:Y:S02]  /*aea0*/  FMUL.FTZ R8, R22, R0 ;  /* 0x0000000016087220 */ /* 0x000fe40000410000 */
[----:B------:R-:W-:-:S02]  /*aeb0*/  FMUL.FTZ R24, R15, R2 ;  /* 0x000000020f187220 */ /* 0x000fc40000410000 */
[C---:B------:R-:W-:Y:S02]  /*aec0*/  FMUL.FTZ R12, R14.reuse, R0 ;  /* 0x000000000e0c7220 */ /* 0x040fe40000410000 */
[----:B------:R-:W-:Y:S02]  /*aed0*/  FFMA.FTZ R15, R15, R4, R9 ;  /* 0x000000040f0f7223 */ /* 0x000fe40000010009 */
[----:B------:R-:W-:Y:S02]  /*aee0*/  FFMA.FTZ R14, R14, R3, R8 ;  /* 0x000000030e0e7223 */ /* 0x000fe40000010008 */
[----:B------:R-:W-:Y:S02]  /*aef0*/  FFMA.FTZ R10, R19, R10, -R31 ;  /* 0x0000000a130a7223 */ /* 0x000fe4000001081f */
[----:B------:R-:W-:Y:S02]  /*af00*/  FFMA.FTZ R9, R18, R7, -R29 ;  /* 0x0000000712097223 */ /* 0x000fe4000001081d */
[----:B------:R-:W-:-:S02]  /*af10*/  FFMA.FTZ R8, R16, R11, -R33 ;  /* 0x0000000b10087223 */ /* 0x000fc40000010821 */
[----:B------:R-:W-:Y:S01]  /*af20*/  FFMA.FTZ R7, R21, R6, -R26 ;  /* 0x0000000615077223 */ /* 0x000fe2000001081a */
[----:B------:R-:W-:Y:S01]  /*af30*/  F2FP.PACK_AB R9, R9, R10 ;  /* 0x0000000a0909723e */ /* 0x000fe200000000ff */
[----:B------:R-:W-:Y:S01]  /*af40*/  FFMA.FTZ R2, R20, R5, -R25 ;  /* 0x0000000514027223 */ /* 0x000fe20000010819 */
[----:B------:R-:W-:Y:S01]  /*af50*/  F2FP.PACK_AB R8, R8, R13 ;  /* 0x0000000d0808723e */ /* 0x000fe200000000ff */
[----:B------:R-:W-:Y:S01]  /*af60*/  FFMA.FTZ R0, R23, R4, -R24 ;  /* 0x0000000417007223 */ /* 0x000fe20000010818 */
[----:B------:R-:W-:Y:S01]  /*af70*/  F2FP.PACK_AB R4, R36, R37 ;  /* 0x000000252404723e */ /* 0x000fe200000000ff */
[----:B------:R-:W-:Y:S01]  /*af80*/  FFMA.FTZ R3, R22, R3, -R12 ;  /* 0x0000000316037223 */ /* 0x000fe2000001080c */
[----:B------:R-:W-:Y:S02]  /*af90*/  F2FP.PACK_AB R10, R2, R7 ;  /* 0x00000007020a723e */ /* 0x000fe400000000ff */
[----:B------:R-:W-:Y:S02]  /*afa0*/  F2FP.PACK_AB R5, R32, R35 ;  /* 0x000000232005723e */ /* 0x000fe400000000ff */
[----:B------:R-:W-:-:S02]  /*afb0*/  F2FP.PACK_AB R11, R3, R0 ;  /* 0x00000000030b723e */ /* 0x000fc400000000ff */
[----:B------:R-:W-:Y:S02]  /*afc0*/  F2FP.PACK_AB R6, R27, R30 ;  /* 0x0000001e1b06723e */ /* 0x000fe400000000ff */
[----:B------:R-:W-:Y:S01]  /*afd0*/  F2FP.PACK_AB R7, R14, R15 ;  /* 0x0000000f0e07723e */ /* 0x000fe200000000ff */
[----:B------:R1:W-:Y:S04]  /*afe0*/  STS.128 [R198+0x10080], R8 ;  /* 0x01008008c6007388 */ /* 0x0003e80000000c00 */
[----:B------:R1:W-:Y:S02]  /*aff0*/  STS.128 [R28+0x10080], R4 ;  /* 0x010080041c007388 */ /* 0x0003e40000000c00 */
.L_x_250:
[----:B------:R-:W-:Y:S05]  /*b000*/  BSYNC B0 ;  /* 0x0000000000007941 */ /* 0x000fea0003800000 */
.L_x_249:
[----:B------:R-:W-:-:S13]  /*b010*/  ISETP.GE.AND P0, PT, R135, c[0x0][0x27c], PT ;  /* 0x00009f0087007a0c */ /* 0x000fda0003f06270 */
[----:B------:R-:W-:Y:S05]  /*b020*/  @P0 BRA `(.L_x_248) ;  /* 0x0000059000000947 */ /* 0x000fea0003800000 */
[----:B------:R-:W2:Y:S04]  /*b030*/  LDL R2, [R1] ;  /* 0x0000000001027983 */ /* 0x000ea80000100800 */
[----:B------:R-:W3:Y:S01]  /*b040*/  LDL R57, [R1+0x1c] ;  /* 0x00001c0001397983 */ /* 0x000ee20000100800 */
[----:B------:R-:W-:Y:S01]  /*b050*/  MOV R0, c[0x0][0x27c] ;  /* 0x00009f0000007a02 */ /* 0x000fe20000000f00 */
[----:B------:R-:W-:-:S03]  /*b060*/  HADD2.F32 R13, -RZ, R50.H0_H0 ;  /* 0x20000032ff0d7230 */ /* 0x000fc60000004100 */
[----:B--2---:R-:W-:-:S04]  /*b070*/  LEA.HI R0, R0, R2, RZ, 0x1d ;  /* 0x0000000200007211 */ /* 0x004fc800078fe8ff */
[----:B------:R-:W-:Y:S01]  /*b080*/  SHF.R.S32.HI R2, RZ, 0x1f, R0 ;  /* 0x0000001fff027819 */ /* 0x000fe20000011400 */
[----:B-1-3--:R-:W1:Y:S01]  /*b090*/  LDS.128 R4, [R57] ;  /* 0x0000000039047984 */ /* 0x00ae620000000c00 */
        /* <DEDUP_REMOVED lines=80> */
[----:B------:R1:W-:Y:S04]  /*b5a0*/  STS.128 [R57], R8 ;  /* 0x0000000839007388 */ /* 0x0003e80000000c00 */
[----:B------:R1:W-:Y:S02]  /*b5b0*/  STS.128 [R28+0x10080], R4 ;  /* 0x010080041c007388 */ /* 0x0003e40000000c00 */
.L_x_248:
[----:B------:R-:W-:Y:S05]  /*b5c0*/  BSYNC B1 ;  /* 0x0000000000017941 */ /* 0x000fea0003800000 */
.L_x_247:
[----:B------:R-:W-:Y:S01]  /*b5d0*/  IADD3 R0, R208, 0x20, RZ ;  /* 0x00000020d0007810 */ /* 0x000fe20007ffe0ff */
[----:B------:R-:W-:Y:S03]  /*b5e0*/  BSSY B1, `(.L_x_251) ;  /* 0x00000c2000017945 */ /* 0x000fe60003800000 */
[----:B------:R-:W-:-:S13]  /*b5f0*/  ISETP.GE.AND P0, PT, R0, R38, PT ;  /* 0x000000260000720c */ /* 0x000fda0003f06270 */
[----:B------:R-:W-:Y:S05]  /*b600*/  @P0 BRA `(.L_x_252) ;  /* 0x00000bf000000947 */ /* 0x000fea0003800000 */
[----:B------:R2:W5:Y:S01]  /*b610*/  LDL R58, [R1+0xc] ;  /* 0x00000c00013a7983 */ /* 0x0005620000100800 */
[----:B------:R-:W-:Y:S01]  /*b620*/  ISETP.GE.AND P0, PT, R132, c[0x0][0x27c], PT ;  /* 0x00009f0084007a0c */ /* 0x000fe20003f06270 */
[----:B------:R-:W-:Y:S01]  /*b630*/  BSSY B0, `(.L_x_253) ;  /* 0x0000061000007945 */ /* 0x000fe20003800000 */
[C---:B------:R-:W-:Y:S02]  /*b640*/  IADD3 R59, R208.reuse, 0x20, RZ ;  /* 0x00000020d03b7810 */ /* 0x040fe40007ffe0ff */
[----:B------:R-:W-:-:S03]  /*b650*/  IADD3 R60, R208, 0x20, RZ ;  /* 0x00000020d03c7810 */ /* 0x000fc60007ffe0ff */
[----:B------:R-:W-:Y:S02]  /*b660*/  IMAD.SHL.U32 R59, R59, 0x40, RZ ;  /* 0x000000403b3b7824 */ /* 0x000fe400078e00ff */
[----:B------:R-:W-:-:S03]  /*b670*/  IMAD.SHL.U32 R60, R60, 0x40, RZ ;  /* 0x000000403c3c7824 */ /* 0x000fc600078e00ff */
[----:B------:R-:W-:Y:S02]  /*b680*/  LOP3.LUT R59, R59, 0x1c0, RZ, 0xc0, !PT ;  /* 0x000001c03b3b7812 */ /* 0x000fe400078ec0ff */
[----:B------:R-:W-:Y:S02]  /*b690*/  LOP3.LUT R60, R60, 0x1c0, RZ, 0xc0, !PT ;  /* 0x000001c03c3c7812 */ /* 0x000fe400078ec0ff */
[----:B------:R-:W-:Y:S01]  /*b6a0*/  SHF.R.U32.HI R59, RZ, 0x3, R59 ;  /* 0x00000003ff3b7819 */ /* 0x000fe2000001163b */
[----:B------:R-:W-:Y:S05]  /*b6b0*/  @P0 BRA `(.L_x_254) ;  /* 0x0000058000000947 */ /* 0x000fea0003800000 */
[----:B-1----:R-:W3:Y:S01]  /*b6c0*/  LDL R57, [R1+0x28] ;  /* 0x0000280001397983 */ /* 0x002ee20000100800 */
[----:B------:R-:W-:Y:S01]  /*b6d0*/  MOV R0, c[0x0][0x27c] ;  /* 0x00009f0000007a02 */ /* 0x000fe20000000f00 */
[----:B------:R-:W-:-:S03]  /*b6e0*/  HADD2.F32 R13, -RZ, R42.H0_H0 ;  /* 0x2000002aff0d7230 */ /* 0x000fc60000004100 */
        /* <DEDUP_REMOVED lines=8> */
[----:B-----5:R-:W-:Y:S01]  /*b770*/  IADD3 R0, R2, R0, R58 ;  /* 0x0000000002007210 */ /* 0x020fe20007ffe03a */
[----:B------:R-:W-:-:S03]  /*b780*/  HADD2.F32 R2, -RZ, R39.H0_H0 ;  /* 0x20000027ff027230 */ /* 0x000fc60000004100 */
[----:B------:R-:W-:Y:S01]  /*b790*/  SHF.L.U32 R28, R0, 0x1, RZ ;  /* 0x00000001001c7819 */ /* 0x000fe200000006ff */
[----:B------:R-:W-:-:S04]  /*b7a0*/  HADD2.F32 R0, -RZ, R39.H1_H1 ;  /* 0x30000027ff007230 */ /* 0x000fc80000004100 */
[----:B------:R-:W1:Y:S02]  /*b7b0*/  LDS.128 R8, [R28+0x10080] ;  /* 0x010080001c087984 */ /* 0x000e640000000c00 */
[--C-:B-1----:R-:W-:Y:S02]  /*b7c0*/  HADD2.F32 R15, -RZ, R11.reuse.H0_H0 ;  /* 0x2000000bff0f7230 */ /* 0x102fe40000004100 */
[----:B------:R-:W-:Y:S02]  /*b7d0*/  HADD2.F32 R14, -RZ, R11.H1_H1 ;  /* 0x3000000bff0e7230 */ /* 0x000fe40000004100 */
[----:B------:R-:W-:Y:S02]  /*b7e0*/  HADD2.F32 R3, -RZ, R8.H1_H1 ;  /* 0x30000008ff037230 */ /* 0x000fe40000004100 */
[----:B------:R-:W-:Y:S02]  /*b7f0*/  HADD2.F32 R11, -RZ, R43.H0_H0 ;  /* 0x2000002bff0b7230 */ /* 0x000fe40000004100 */
[----:B------:R-:W-:Y:S01]  /*b800*/  HADD2.F32 R12, -RZ, R10.H1_H1 ;  /* 0x3000000aff0c7230 */ /* 0x000fe20000004100 */
[----:B------:R-:W-:Y:S01]  /*b810*/  FMUL.FTZ R33, R0, R3 ;  /* 0x0000000300217220 */ /* 0x000fe20000410000 */
[----:B---3--:R-:W1:Y:S02]  /*b820*/  LDS.128 R4, [R57] ;  /* 0x0000000039047984 */ /* 0x008e640000000c00 */
[----:B-1----:R-:W-:-:S02]  /*b830*/  HADD2.F32 R17, -RZ, R4.H0_H0 ;  /* 0x20000004ff117230 */ /* 0x002fc40000004100 */
[----:B------:R-:W-:Y:S02]  /*b840*/  HADD2.F32 R16, -RZ, R4.H1_H1 ;  /* 0x30000004ff107230 */ /* 0x000fe40000004100 */
[----:B------:R-:W-:Y:S02]  /*b850*/  HADD2.F32 R4, -RZ, R8.H0_H0 ;  /* 0x20000008ff047230 */ /* 0x000fe40000004100 */
[--C-:B------:R-:W-:Y:S02]  /*b860*/  HADD2.F32 R23, -RZ, R7.reuse.H0_H0 ;  /* 0x20000007ff177230 */ /* 0x100fe40000004100 */
[----:B------:R-:W-:Y:S01]  /*b870*/  HADD2.F32 R22, -RZ, R7.H1_H1 ;  /* 0x30000007ff167230 */ /* 0x000fe20000004100 */
[C---:B------:R-:W-:Y:S01]  /*b880*/  FMUL.FTZ R7, R2.reuse, R17 ;  /* 0x0000001102077220 */ /* 0x040fe20000410000 */
[--C-:B------:R-:W-:Y:S01]  /*b890*/  HADD2.F32 R19, -RZ, R5.reuse.H0_H0 ;  /* 0x20000005ff137230 */ /* 0x100fe20000004100 */
[----:B------:R-:W-:Y:S01]  /*b8a0*/  FMUL.FTZ R34, R2, R4 ;  /* 0x0000000402227220 */ /* 0x000fe20000410000 */
[----:B------:R-:W-:Y:S01]  /*b8b0*/  HADD2.F32 R18, -RZ, R5.H1_H1 ;  /* 0x30000005ff127230 */ /* 0x000fe20000004100 */
[----:B------:R-:W-:Y:S01]  /*b8c0*/  FMUL.FTZ R2, R0, R16 ;  /* 0x0000001000027220 */ /* 0x000fe20000410000 */
[----:B------:R-:W-:Y:S01]  /*b8d0*/  HADD2.F32 R5, -RZ, R40.H0_H0 ;  /* 0x20000028ff057230 */ /* 0x000fe20000004100 */
[----:B------:R-:W-:Y:S01]  /*b8e0*/  FFMA.FTZ R37, R13, R4, R7 ;  /* 0x000000040d257223 */ /* 0x000fe20000010007 */
[--C-:B------:R-:W-:Y:S01]  /*b8f0*/  HADD2.F32 R21, -RZ, R6.reuse.H0_H0 ;  /* 0x20000006ff157230 */ /* 0x100fe20000004100 */
[----:B------:R-:W-:Y:S01]  /*b900*/  FFMA.FTZ R36, R11, R3, R2 ;  /* 0x000000030b247223 */ /* 0x000fe20000010002 */
[----:B------:R-:W-:Y:S01]  /*b910*/  HADD2.F32 R20, -RZ, R6.H1_H1 ;  /* 0x30000006ff147230 */ /* 0x000fe20000004100 */
[----:B------:R-:W-:Y:S01]  /*b920*/  FMUL.FTZ R4, R5, R19 ;  /* 0x0000001305047220 */ /* 0x000fe20000410000 */
[----:B------:R-:W-:Y:S01]  /*b930*/  HADD2.F32 R8, -RZ, R10.H0_H0 ;  /* 0x2000000aff087230 */ /* 0x000fe20000004100 */
[----:B------:R-:W-:Y:S01]  /*b940*/  FFMA.FTZ R13, R13, R17, -R34 ;  /* 0x000000110d0d7223 */ /* 0x000fe20000010822 */
[----:B------:R-:W-:-:S02]  /*b950*/  HADD2.F32 R6, -RZ, R9.H0_H0 ;  /* 0x20000009ff067230 */ /* 0x000fc40000004100 */
[----:B------:R-:W-:Y:S02]  /*b960*/  HADD2.F32 R10, -RZ, R44.H0_H0 ;  /* 0x2000002cff0a7230 */ /* 0x000fe40000004100 */
[----:B------:R-:W-:Y:S01]  /*b970*/  HADD2.F32 R2, -RZ, R40.H1_H1 ;  /* 0x30000028ff027230 */ /* 0x000fe20000004100 */
[-C--:B------:R-:W-:Y:S01]  /*b980*/  FMUL.FTZ R31, R5, R6.reuse ;  /* 0x00000006051f7220 */ /* 0x080fe20000410000 */
[----:B------:R-:W-:Y:S01]  /*b990*/  HADD2.F32 R0, -RZ, R41.H0_H0 ;  /* 0x20000029ff007230 */ /* 0x000fe20000004100 */
[----:B------:R-:W-:Y:S01]  /*b9a0*/  FFMA.FTZ R35, R10, R6, R4 ;  /* 0x000000060a237223 */ /* 0x000fe20000010004 */
[----:B------:R-:W-:Y:S01]  /*b9b0*/  HADD2.F32 R9, -RZ, R9.H1_H1 ;  /* 0x30000009ff097230 */ /* 0x000fe20000004100 */
[----:B------:R-:W-:Y:S01]  /*b9c0*/  FMUL.FTZ R5, R2, R18 ;  /* 0x0000001202057220 */ /* 0x000fe20000410000 */
[----:B------:R-:W-:Y:S01]  /*b9d0*/  HADD2.F32 R7, -RZ, R44.H1_H1 ;  /* 0x3000002cff077230 */ /* 0x000fe20000004100 */
[----:B------:R-:W-:Y:S01]  /*b9e0*/  FMUL.FTZ R4, R0, R21 ;  /* 0x0000001500047220 */ /* 0x000fe20000410000 */
[----:B------:R-:W-:Y:S01]  /*b9f0*/  HADD2.F32 R6, -RZ, R45.H0_H0 ;  /* 0x2000002dff067230 */ /* 0x000fe20000004100 */
[-C--:B------:R-:W-:Y:S01]  /*ba00*/  FMUL.FTZ R29, R2, R9.reuse ;  /* 0x00000009021d7220 */ /* 0x080fe20000410000 */
        /* <DEDUP_REMOVED lines=8> */
[-C--:B------:R-:W-:Y:S01]  /*ba90*/  FFMA.FTZ R27, R5, R12.reuse, R4 ;  /* 0x0000000c051b7223 */ /* 0x080fe20000010004 */
[--C-:B------:R-:W-:Y:S01]  /*baa0*/  HADD2.F32 R4, -RZ, R46.reuse.H1_H1 ;  /* 0x3000002eff047230 */ /* 0x100fe20000004100 */
[----:B------:R-:W-:Y:S01]  /*bab0*/  FMUL.FTZ R25, R3, R12 ;  /* 0x0000000c03197220 */ /* 0x000fe20000410000 */
[----:B------:R-:W-:Y:S01]  /*bac0*/  HADD2.F32 R3, -RZ, R46.H0_H0 ;  /* 0x2000002eff037230 */ /* 0x000fe20000004100 */
[----:B------:R-:W-:Y:S02]  /*bad0*/  FMUL.FTZ R9, R2, R23 ;  /* 0x0000001702097220 */ /* 0x000fe40000410000 */
[----:B------:R-:W-:Y:S02]  /*bae0*/  FMUL.FTZ R8, R0, R22 ;  /* 0x0000001600087220 */ /* 0x000fe40000410000 */
[----:B------:R-:W-:-:S02]  /*baf0*/  FMUL.FTZ R24, R2, R15 ;  /* 0x0000000f02187220 */ /* 0x000fc40000410000 */
[-C--:B------:R-:W-:Y:S02]  /*bb00*/  FMUL.FTZ R12, R0, R14.reuse ;  /* 0x0000000e000c7220 */ /* 0x080fe40000410000 */
        /* <DEDUP_REMOVED lines=19> */
.L_x_254:
[----:B------:R-:W-:Y:S05]  /*bc40*/  BSYNC B0 ;  /* 0x0000000000007941 */ /* 0x000fea0003800000 */
.L_x_253:
[----:B------:R-:W-:-:S13]  /*bc50*/  ISETP.GE.AND P0, PT, R135, c[0x0][0x27c], PT ;  /* 0x00009f0087007a0c */ /* 0x000fda0003f06270 */
[----:B------:R-:W-:Y:S05]  /*bc60*/  @P0 BRA `(.L_x_252) ;  /* 0x0000059000000947 */ /* 0x000fea0003800000 */
[----:B------:R-:W3:Y:S04]  /*bc70*/  LDL R2, [R1] ;  /* 0x0000000001027983 */ /* 0x000ee80000100800 */
[----:B-1----:R-:W4:Y:S01]  /*bc80*/  LDL R57, [R1+0x18] ;  /* 0x0000180001397983 */ /* 0x002f220000100800 */
[----:B------:R-:W-:Y:S01]  /*bc90*/  MOV R0, c[0x0][0x27c] ;  /* 0x00009f0000007a02 */ /* 0x000fe20000000f00 */
[----:B------:R-:W-:-:S03]  /*bca0*/  HADD2.F32 R13, -RZ, R50.H0_H0 ;  /* 0x20000032ff0d7230 */ /* 0x000fc60000004100 */
[----:B---3--:R-:W-:-:S04]  /*bcb0*/  LEA.HI R0, R0, R2, RZ, 0x1d ;  /* 0x0000000200007211 */ /* 0x008fc800078fe8ff */
[----:B------:R-:W-:Y:S01]  /*bcc0*/  SHF.R.S32.HI R2, RZ, 0x1f, R0 ;  /* 0x0000001fff027819 */ /* 0x000fe20000011400 */
[----:B----4-:R-:W1:Y:S01]  /*bcd0*/  LDS.128 R4, [R57] ;  /* 0x0000000039047984 */ /* 0x010e620000000c00 */
        /* <DEDUP_REMOVED lines=10> */
[----:B------:R-:W3:Y:S01]  /*bd80*/  LDS.128 R8, [R28+0x10080] ;  /* 0x010080001c087984 */ /* 0x000ee20000000c00 */
        /* <DEDUP_REMOVED lines=10> */
[--C-:B---3--:R-:W-:Y:S02]  /*be30*/  HADD2.F32 R4, -RZ, R8.reuse.H0_H0 ;  /* 0x20000008ff047230 */ /* 0x108fe40000004100 */
[--C-:B------:R-:W-:Y:S02]  /*be40*/  HADD2.F32 R15, -RZ, R11.reuse.H0_H0 ;  /* 0x2000000bff0f7230 */ /* 0x100fe40000004100 */
[----:B------:R-:W-:Y:S01]  /*be50*/  HADD2.F32 R14, -RZ, R11.H1_H1 ;  /* 0x3000000bff0e7230 */ /* 0x000fe20000004100 */
[----:B------:R-:W-:Y:S01]  /*be60*/  FMUL.FTZ R34, R2, R4 ;  /* 0x0000000402227220 */ /* 0x000fe20000410000 */
[----:B------:R-:W-:Y:S01]  /*be70*/  HADD2.F32 R3, -RZ, R8.H1_H1 ;  /* 0x30000008ff037230 */ /* 0x000fe20000004100 */
[C---:B------:R-:W-:Y:S01]  /*be80*/  FMUL.FTZ R2, R0.reuse, R16 ;  /* 0x0000001000027220 */ /* 0x040fe20000410000 */
[----:B------:R-:W-:Y:S01]  /*be90*/  HADD2.F32 R11, -RZ, R51.H0_H0 ;  /* 0x20000033ff0b7230 */ /* 0x000fe20000004100 */
[----:B------:R-:W-:Y:S01]  /*bea0*/  FFMA.FTZ R37, R13, R4, R7 ;  /* 0x000000040d257223 */ /* 0x000fe20000010007 */
[--C-:B------:R-:W-:Y:S01]  /*beb0*/  HADD2.F32 R8, -RZ, R10.reuse.H0_H0 ;  /* 0x2000000aff087230 */ /* 0x100fe20000004100 */
[----:B------:R-:W-:Y:S01]  /*bec0*/  FMUL.FTZ R4, R5, R19 ;  /* 0x0000001305047220 */ /* 0x000fe20000410000 */
[----:B------:R-:W-:Y:S01]  /*bed0*/  HADD2.F32 R12, -RZ, R10.H1_H1 ;  /* 0x3000000aff0c7230 */ /* 0x000fe20000004100 */
[-C--:B------:R-:W-:Y:S01]  /*bee0*/  FFMA.FTZ R36, R11, R3.reuse, R2 ;  /* 0x000000030b247223 */ /* 0x080fe20000010002 */
[----:B------:R-:W-:Y:S01]  /*bef0*/  HADD2.F32 R6, -RZ, R9.H0_H0 ;  /* 0x20000009ff067230 */ /* 0x000fe20000004100 */
[----:B------:R-:W-:Y:S01]  /*bf00*/  FMUL.FTZ R33, R0, R3 ;  /* 0x0000000300217220 */ /* 0x000fe20000410000 */
[----:B------:R-:W-:Y:S01]  /*bf10*/  HADD2.F32 R10, -RZ, R52.H0_H0 ;  /* 0x20000034ff0a7230 */ /* 0x000fe20000004100 */
[----:B------:R-:W-:Y:S01]  /*bf20*/  FFMA.FTZ R13, R13, R17, -R34 ;  /* 0x000000110d0d7223 */ /* 0x000fe20000010822 */
        /* <DEDUP_REMOVED lines=45> */
.L_x_252:
[----:B------:R-:W-:Y:S05]  /*c200*/  BSYNC B1 ;  /* 0x0000000000017941 */ /* 0x000fea0003800000 */
.L_x_251:
[----:B------:R-:W-:Y:S01]  /*c210*/  IADD3 R0, R208, 0x40, RZ ;  /* 0x00000040d0007810 */ /* 0x000fe20007ffe0ff */
[----:B------:R-:W-:Y:S03]  /*c220*/  BSSY B1, `(.L_x_255) ;  /* 0x00000c2000017945 */ /* 0x000fe60003800000 */
[----:B------:R-:W-:-:S13]  /*c230*/  ISETP.GE.AND P0, PT, R0, R38, PT ;  /* 0x000000260000720c */ /* 0x000fda0003f06270 */
[----:B------:R-:W-:Y:S05]  /*c240*/  @P0 BRA `(.L_x_256) ;  /* 0x00000bf000000947 */ /* 0x000fea0003800000 */
[----:B-----5:R3:W5:Y:S01]  /*c250*/  LDL R58, [R1+0x8] ;  /* 0x00000800013a7983 */ /* 0x0207620000100800 */
        /* <DEDUP_REMOVED lines=10> */
[----:B-1----:R-:W4:Y:S01]  /*c300*/  LDL R57, [R1+0x24] ;  /* 0x0000240001397983 */ /* 0x002f220000100800 */
        /* <DEDUP_REMOVED lines=21> */
[----:B----4-:R-:W1:Y:S02]  /*c460*/  LDS.128 R4, [R57] ;  /* 0x0000000039047984 */ /* 0x010e640000000c00 */
        /* <DEDUP_REMOVED lines=65> */
.L_x_258:
[----:B------:R-:W-:Y:S05]  /*c880*/  BSYNC B0 ;  /* 0x0000000000007941 */ /* 0x000fea0003800000 */
.L_x_257:
[----:B------:R-:W-:-:S13]  /*c890*/  ISETP.GE.AND P0, PT, R135, c[0x0][0x27c], PT ;  /* 0x00009f0087007a0c */ /* 0x000fda0003f06270 */
[----:B------:R-:W-:Y:S05]  /*c8a0*/  @P0 BRA `(.L_x_256) ;  /* 0x0000059000000947 */ /* 0x000fea0003800000 */
[----:B------:R-:W4:Y:S04]  /*c8b0*/  LDL R2, [R1] ;  /* 0x0000000001027983 */ /* 0x000f280000100800 */
[----:B-12---:R-:W2:Y:S01]  /*c8c0*/  LDL R57, [R1+0x14] ;  /* 0x0000140001397983 */ /* 0x006ea20000100800 */
[----:B------:R-:W-:Y:S01]  /*c8d0*/  MOV R0, c[0x0][0x27c] ;  /* 0x00009f0000007a02 */ /* 0x000fe20000000f00 */
[----:B------:R-:W-:-:S03]  /*c8e0*/  HADD2.F32 R13, -RZ, R50.H0_H0 ;  /* 0x20000032ff0d7230 */ /* 0x000fc60000004100 */
[----:B----4-:R-:W-:-:S04]  /*c8f0*/  LEA.HI R0, R0, R2, RZ, 0x1d ;  /* 0x0000000200007211 */ /* 0x010fc800078fe8ff */
[----:B------:R-:W-:Y:S01]  /*c900*/  SHF.R.S32.HI R2, RZ, 0x1f, R0 ;  /* 0x0000001fff027819 */ /* 0x000fe20000011400 */
[----:B--2---:R-:W1:Y:S01]  /*c910*/  LDS.128 R4, [R57] ;  /* 0x0000000039047984 */ /* 0x004e620000000c00 */
        /* <DEDUP_REMOVED lines=82> */
.L_x_256:
[----:B------:R-:W-:Y:S05]  /*ce40*/  BSYNC B1 ;  /* 0x0000000000017941 */ /* 0x000fea0003800000 */
.L_x_255:
[----:B------:R-:W-:-:S04]  /*ce50*/  IADD3 R0, R208, 0x60, RZ ;  /* 0x00000060d0007810 */ /* 0x000fc80007ffe0ff */
[----:B------:R-:W-:-:S13]  /*ce60*/  ISETP.GE.AND P0, PT, R0, R38, PT ;  /* 0x000000260000720c */ /* 0x000fda0003f06270 */
[----:B------:R-:W-:Y:S05]  /*ce70*/  @P0 BRA `(.L_x_238) ;  /* 0x00000bf000000947 */ /* 0x000fea0003800000 */
[----:B-1----:R1:W5:Y:S01]  /*ce80*/  LDL R57, [R1+0x4] ;  /* 0x0000040001397983 */ /* 0x0023620000100800 */
[----:B------:R-:W-:Y:S01]  /*ce90*/  ISETP.GE.AND P0, PT, R132, c[0x0][0x27c], PT ;  /* 0x00009f0084007a0c */ /* 0x000fe20003f06270 */
[----:B------:R-:W-:Y:S01]  /*cea0*/  BSSY B0, `(.L_x_259) ;  /* 0x0000061000007945 */ /* 0x000fe20003800000 */
[C---:B-----5:R-:W-:Y:S02]  /*ceb0*/  IADD3 R58, R208.reuse, 0x60, RZ ;  /* 0x00000060d03a7810 */ /* 0x060fe40007ffe0ff */
[----:B------:R-:W-:-:S03]  /*cec0*/  IADD3 R59, R208, 0x60, RZ ;  /* 0x00000060d03b7810 */ /* 0x000fc60007ffe0ff */
[----:B------:R-:W-:Y:S02]  /*ced0*/  IMAD.SHL.U32 R58, R58, 0x40, RZ ;  /* 0x000000403a3a7824 */ /* 0x000fe400078e00ff */
[----:B------:R-:W-:-:S03]  /*cee0*/  IMAD.SHL.U32 R59, R59, 0x40, RZ ;  /* 0x000000403b3b7824 */ /* 0x000fc600078e00ff */
[----:B------:R-:W-:Y:S02]  /*cef0*/  LOP3.LUT R58, R58, 0x1c0, RZ, 0xc0, !PT ;  /* 0x000001c03a3a7812 */ /* 0x000fe400078ec0ff */
[----:B------:R-:W-:Y:S02]  /*cf00*/  LOP3.LUT R59, R59, 0x1c0, RZ, 0xc0, !PT ;  /* 0x000001c03b3b7812 */ /* 0x000fe400078ec0ff */
[----:B------:R-:W-:Y:S01]  /*cf10*/  SHF.R.U32.HI R58, RZ, 0x3, R58 ;  /* 0x00000003ff3a7819 */ /* 0x000fe2000001163a */
[----:B------:R-:W-:Y:S05]  /*cf20*/  @P0 BRA `(.L_x_260) ;  /* 0x0000058000000947 */ /* 0x000fea0003800000 */
[----:B------:R-:W4:Y:S01]  /*cf30*/  LDL R60, [R1+0x20] ;  /* 0x00002000013c7983 */ /* 0x000f220000100800 */
        /* <DEDUP_REMOVED lines=14> */
[----:B------:R-:W5:Y:S02]  /*d020*/  LDS.128 R8, [R28+0x10080] ;  /* 0x010080001c087984 */ /* 0x000f640000000c00 */
[--C-:B-----5:R-:W-:Y:S02]  /*d030*/  HADD2.F32 R15, -RZ, R11.reuse.H0_H0 ;  /* 0x2000000bff0f7230 */ /* 0x120fe40000004100 */
[----:B------:R-:W-:Y:S02]  /*d040*/  HADD2.F32 R14, -RZ, R11.H1_H1 ;  /* 0x3000000bff0e7230 */ /* 0x000fe40000004100 */
[----:B------:R-:W-:Y:S02]  /*d050*/  HADD2.F32 R3, -RZ, R8.H1_H1 ;  /* 0x30000008ff037230 */ /* 0x000fe40000004100 */
[----:B------:R-:W-:Y:S02]  /*d060*/  HADD2.F32 R11, -RZ, R43.H0_H0 ;  /* 0x2000002bff0b7230 */ /* 0x000fe40000004100 */
[----:B------:R-:W-:Y:S01]  /*d070*/  HADD2.F32 R12, -RZ, R10.H1_H1 ;  /* 0x3000000aff0c7230 */ /* 0x000fe20000004100 */
[----:B------:R-:W-:Y:S01]  /*d080*/  FMUL.FTZ R33, R0, R3 ;  /* 0x0000000300217220 */ /* 0x000fe20000410000 */
[----:B----4-:R-:W4:Y:S02]  /*d090*/  LDS.128 R4, [R60] ;  /* 0x000000003c047984 */ /* 0x010f240000000c00 */
[----:B----4-:R-:W-:-:S02]  /*d0a0*/  HADD2.F32 R17, -RZ, R4.H0_H0 ;  /* 0x20000004ff117230 */ /* 0x010fc40000004100 */
        /* <DEDUP_REMOVED lines=64> */
.L_x_260:
[----:B------:R-:W-:Y:S05]  /*d4b0*/  BSYNC B0 ;  /* 0x0000000000007941 */ /* 0x000fea0003800000 */
.L_x_259:
[----:B------:R-:W-:-:S13]  /*d4c0*/  ISETP.GE.AND P0, PT, R135, c[0x0][0x27c], PT ;  /* 0x00009f0087007a0c */ /* 0x000fda0003f06270 */
[----:B------:R-:W-:Y:S05]  /*d4d0*/  @P0 BRA `(.L_x_238) ;  /* 0x0000059000000947 */ /* 0x000fea0003800000 */
[----:B------:R-:W5:Y:S04]  /*d4e0*/  LDL R2, [R1] ;  /* 0x0000000001027983 */ /* 0x000f680000100800 */
[----:B--2---:R-:W2:Y:S01]  /*d4f0*/  LDL R38, [R1+0x10] ;  /* 0x0000100001267983 */ /* 0x004ea20000100800 */
[----:B------:R-:W-:Y:S01]  /*d500*/  MOV R0, c[0x0][0x27c] ;  /* 0x00009f0000007a02 */ /* 0x000fe20000000f00 */
[----:B------:R-:W-:-:S03]  /*d510*/  HADD2.F32 R13, -RZ, R50.H0_H0 ;  /* 0x20000032ff0d7230 */ /* 0x000fc60000004100 */
[----:B-----5:R-:W-:-:S04]  /*d520*/  LEA.HI R0, R0, R2, RZ, 0x1d ;  /* 0x0000000200007211 */ /* 0x020fc800078fe8ff */
[----:B------:R-:W-:Y:S01]  /*d530*/  SHF.R.S32.HI R2, RZ, 0x1f, R0 ;  /* 0x0000001fff027819 */ /* 0x000fe20000011400 */
[----:B--2-4-:R-:W2:Y:S01]  /*d540*/  LDS.128 R4, [R38] ;  /* 0x0000000026047984 */ /* 0x014ea20000000c00 */
        /* <DEDUP_REMOVED lines=10> */
[----:B------:R-:W4:Y:S01]  /*d5f0*/  LDS.128 R8, [R28+0x10080] ;  /* 0x010080001c087984 */ /* 0x000f220000000c00 */
[--C-:B--2---:R-:W-:Y:S02]  /*d600*/  HADD2.F32 R17, -RZ, R4.reuse.H0_H0 ;  /* 0x20000004ff117230 */ /* 0x104fe40000004100 */
        /* <DEDUP_REMOVED lines=9> */
[--C-:B----4-:R-:W-:Y:S02]  /*d6a0*/  HADD2.F32 R4, -RZ, R8.reuse.H0_H0 ;  /* 0x20000008ff047230 */ /* 0x110fe40000004100 */
        /* <DEDUP_REMOVED lines=60> */
.L_x_238:
[----:B------:R-:W-:Y:S05]  /*da70*/  BSYNC B2 ;  /* 0x0000000000027941 */ /* 0x000fea0003800000 */
.L_x_210:
[----:B------:R-:W-:Y:S01]  /*da80*/  IMAD R0, R55, c[0x0][0x208], RZ ;  /* 0x0000820037007a24 */ /* 0x000fe200078e02ff */
[----:B------:R-:W-:-:S04]  /*da90*/  DEPBAR.LE SB0, 0x0 ;  /* 0x000080000000791a */ /* 0x000fc80000000000 */
[C---:B------:R-:W-:Y:S01]  /*daa0*/  IMAD.WIDE.U32 R2, R203.reuse, c[0x0][0x208], RZ ;  /* 0x00008200cb027a25 */ /* 0x040fe200078e00ff */
[----:B------:R-:W-:Y:S03]  /*dab0*/  BAR.SYNC.DEFER_BLOCKING 0x0 ;  /* 0x0000000000007b1d */ /* 0x000fe60000010000 */
[----:B------:R-:W-:Y:S02]  /*dac0*/  IMAD R0, R203, c[0x0][0x20c], R0 ;  /* 0x00008300cb007a24 */ /* 0x000fe400078e0200 */
[----:B------:R-:W-:Y:S01]  /*dad0*/  IMAD.WIDE.U32 R214, R216, c[0x0][0x210], RZ ;  /* 0x00008400d8d67a25 */ /* 0x000fe200078e00ff */
[----:B------:R-:W-:Y:S02]  /*dae0*/  BSSY B0, `(.L_x_261) ;  /* 0x00000ec000007945 */ /* 0x000fe40003800000 */
[----:B------:R-:W-:Y:S01]  /*daf0*/  IADD3 R3, R3, R0, RZ ;  /* 0x0000000003037210 */ /* 0x000fe20007ffe0ff */
[----:B------:R-:W-:-:S02]  /*db00*/  IMAD R0, R56, c[0x0][0x218], RZ ;  /* 0x0000860038007a24 */ /* 0x000fc400078e02ff */
[----:B------:R-:W-:Y:S02]  /*db10*/  IMAD R216, R216, c[0x0][0x214], R215 ;  /* 0x00008500d8d87a24 */ /* 0x000fe400078e02d7 */
[----:B------:R-:W-:-:S04]  /*db20*/  IMAD.WIDE.U32 R2, R202, c[0x0][0x218], R2 ;  /* 0x00008600ca027a25 */ /* 0x000fc800078e0002 */
[----:B-12-4-:R-:W-:Y:S01]  /*db30*/  IMAD R4, R202, c[0x0][0x21c], R0 ;  /* 0x00008700ca047a24 */ /* 0x016fe200078e0200 */
[----:B------:R-:W-:-:S04]  /*db40*/  IADD3 R0, P0, R2, R214, RZ ;  /* 0x000000d602007210 */ /* 0x000fc80007f1e0ff */
[----:B------:R-:W-:Y:S02]  /*db50*/  IADD3.X R2, R216, R3, R4, P0, !PT ;  /* 0x00000003d8027210 */ /* 0x000fe400007fe404 */
[C---:B------:R-:W-:Y:S01]  /*db60*/  LEA R3, P0, R0.reuse, c[0x0][0x1f8], 0x1 ;  /* 0x00007e0000037a11 */ /* 0x040fe200078008ff */
[----:B------:R-:W-:Y:S03]  /*db70*/  LDSM.16.M88.4 R16, [R194] ;  /* 0x00000000c210783b */ /* 0x000fe60000000200 */
[----:B------:R-:W-:Y:S01]  /*db80*/  LEA.HI.X R2, R0, c[0x0][0x1fc], R2, 0x1, P0 ;  /* 0x00007f0000027a11 */ /* 0x000fe200000f0c02 */
[----:B------:R-:W-:Y:S01]  /*db90*/  LDSM.16.M88.4 R24, [R143] ;  /* 0x000000008f18783b */ /* 0x000fe20000000200 */
[----:B------:R-:W-:-:S03]  /*dba0*/  R2P PR, R212, 0x6 ;  /* 0x00000006d4007804 */ /* 0x000fc60000000000 */
[----:B------:R1:W2:Y:S04]  /*dbb0*/  SHFL.IDX PT, R0, R3, RZ, 0x181f ;  /* 0x00181fff03007589 */ /* 0x0002a800000e0000 */
[----:B------:R-:W4:Y:S04]  /*dbc0*/  SHFL.IDX PT, R2, R2, RZ, 0x181f ;  /* 0x00181fff02027589 */ /* 0x000f2800000e0000 */
[----:B------:R-:W3:Y:S04]  /*dbd0*/  LDSM.16.M88.4 R44, [R143+0x800] ;  /* 0x000800008f2c783b */ /* 0x000ee80000000200 */
[----:B------:R-:W-:Y:S01]  /*dbe0*/  LDSM.16.M88.4 R28, [R195] ;  /* 0x00000000c31c783b */ /* 0x000fe20000000200 */
[----:B-1----:R-:W-:-:S02]  /*dbf0*/  IADD3 R3, R143, 0x20, RZ ;  /* 0x000000208f037810 */ /* 0x002fc40007ffe0ff */
[C---:B--2---:R-:W-:Y:S02]  /*dc00*/  LEA R4, P0, R132.reuse, R0, 0x1 ;  /* 0x0000000084047211 */ /* 0x044fe400078008ff */
[----:B------:R-:W-:Y:S02]  /*dc10*/  @P1 IADD3 R3, R143, -0x20, RZ ;  /* 0xffffffe08f031810 */ /* 0x000fe40007ffe0ff */
[----:B----4-:R-:W-:Y:S02]  /*dc20*/  LEA.HI.X R5, R132, R2, R133, 0x1, P0 ;  /* 0x0000000284057211 */ /* 0x010fe400000f0c85 */
[C---:B------:R-:W-:Y:S01]  /*dc30*/  LEA R8, P0, R204.reuse, R0, 0x1 ;  /* 0x00000000cc087211 */ /* 0x040fe200078008ff */
[----:B------:R-:W1:Y:S03]  /*dc40*/  LDSM.16.M88.4 R40, [R3] ;  /* 0x000000000328783b */ /* 0x000e660000000200 */
[----:B------:R-:W-:Y:S01]  /*dc50*/  LEA.HI.X R9, R204, R2, R209, 0x1, P0 ;  /* 0x00000002cc097211 */ /* 0x000fe200000f0cd1 */
[----:B------:R-:W2:Y:S01]  /*dc60*/  LDSM.16.M88.4 R64, [R3+0x800] ;  /* 0x000800000340783b */ /* 0x000ea20000000200 */
[C---:B------:R-:W-:Y:S01]  /*dc70*/  LEA R10, P0, R199.reuse, R0, 0x1 ;  /* 0x00000000c70a7211 */ /* 0x040fe200078008ff */
[----:B------:R-:W-:Y:S03]  /*dc80*/  HMMA.16816.F32 R20, R16, R24, RZ ;  /* 0x000000181014723c */ /* 0x000fe600000018ff */
[----:B------:R-:W-:-:S02]  /*dc90*/  LEA.HI.X R11, R199, R2, R211, 0x1, P0 ;  /* 0x00000002c70b7211 */ /* 0x000fc400000f0cd3 */
[----:B------:R-:W-:-:S03]  /*dca0*/  ISETP.GT.AND P0, PT, R110, R208, PT ;  /* 0x000000d06e00720c */ /* 0x000fc60003f04270 */
[----:B------:R-:W-:Y:S01]  /*dcb0*/  HMMA.16816.F32 R24, R16, R26, RZ ;  /* 0x0000001a1018723c */ /* 0x000fe200000018ff */
[----:B------:R-:W-:-:S07]  /*dcc0*/  ISETP.GE.OR P1, PT, R132, c[0x0][0x1d4], !P0 ;  /* 0x0000750084007a0c */ /* 0x000fce0004726670 */
[C---:B---3--:R-:W-:Y:S06]  /*dcd0*/  HMMA.16816.F32 R32, R16.reuse, R44, RZ ;  /* 0x0000002c1020723c */ /* 0x048fec00000018ff */
[----:B------:R-:W-:Y:S01]  /*dce0*/  @!PT LDS RZ, [RZ] ;  /* 0x00000000fffff984 */ /* 0x000fe20000000800 */
[----:B------:R-:W-:Y:S01]  /*dcf0*/  @!PT LDS RZ, [RZ] ;  /* 0x00000000fffff984 */ /* 0x000fe20000000800 */
[----:B------:R-:W-:Y:S01]  /*dd00*/  @!PT LDS RZ, [RZ] ;  /* 0x00000000fffff984 */ /* 0x000fe20000000800 */
[----:B------:R3:W-:Y:S01]  /*dd10*/  LDGSTS.E.BYPASS.LTC128B.128 [R198+0x8080], [R4.64], !P1 ;  /* 0x0808000004c67fae */ /* 0x0007e2000c901d48 */
[C---:B------:R-:W-:Y:S01]  /*dd20*/  LEA R6, P1, R200.reuse, R0, 0x1 ;  /* 0x00000000c8067211 */ /* 0x040fe200078208ff */
[----:B------:R-:W-:Y:S01]  /*dd30*/  HMMA.16816.F32 R44, R16, R46, RZ ;  /* 0x0000002e102c723c */ /* 0x000fe200000018ff */
[----:B------:R-:W-:Y:S02]  /*dd40*/  MOV R0, 0x40 ;  /* 0x0000004000007802 */ /* 0x000fe40000000f00 */
[----:B------:R-:W-:-:S02]  /*dd50*/  LEA.HI.X R7, R200, R2, R210, 0x1, P1 ;  /* 0x00000002c8077211 */ /* 0x000fc400008f0cd2 */
[----:B------:R-:W-:Y:S02]  /*dd60*/  ISETP.GE.OR P1, PT, R135, c[0x0][0x1d4], !P0 ;  /* 0x0000750087007a0c */ /* 0x000fe40004726670 */
[----:B------:R-:W-:Y:S02]  /*dd70*/  SEL R0, R0, 0xffffffc0, !P2 ;  /* 0xffffffc000007807 */ /* 0x000fe40005000000 */
[----:B------:R-:W-:Y:S01]  /*dd80*/  IADD3 R2, R3, 0x3000, RZ ;  /* 0x0000300003027810 */ /* 0x000fe20007ffe0ff */
[----:B-1----:R-:W-:Y:S03]  /*dd90*/  HMMA.16816.F32 R20, R28, R40, R20 ;  /* 0x000000281c14723c */ /* 0x002fe60000001814 */
[----:B------:R-:W-:-:S05]  /*dda0*/  IADD3 R188, R2, R0, RZ ;  /* 0x0000000002bc7210 */ /* 0x000fca0007ffe0ff */
[----:B------:R1:W-:Y:S01]  /*ddb0*/  LDGSTS.E.BYPASS.LTC128B.128 [R198+0x9080], [R8.64], !P1 ;  /* 0x0908000008c67fae */ /* 0x0003e2000c901d48 */
[----:B------:R-:W-:Y:S01]  /*ddc0*/  ISETP.GE.OR P1, PT, R199, c[0x0][0x1d4], !P0 ;  /* 0x00007500c7007a0c */ /* 0x000fe20004726670 */
[----:B------:R-:W-:Y:S01]  /*ddd0*/  HMMA.16816.F32 R40, R28, R42, R24 ;  /* 0x0000002a1c28723c */ /* 0x000fe20000001818 */
[----:B------:R-:W-:Y:S02]  /*dde0*/  ISETP.GE.OR P0, PT, R200, c[0x0][0x1d4], !P0 ;  /* 0x00007500c8007a0c */ /* 0x000fe40004706670 */
[----:B---3--:R-:W-:-:S05]  /*ddf0*/  IADD3 R4, R143, R0, RZ ;  /* 0x000000008f047210 */ /* 0x008fca0007ffe0ff */
[C---:B--2---:R-:W-:Y:S04]  /*de00*/  HMMA.16816.F32 R32, R28.reuse, R64, R32 ;  /* 0x000000401c20723c */ /* 0x044fe80000001820 */
[----:B------:R1:W-:Y:S04]  /*de10*/  LDGSTS.E.BYPASS.LTC128B.128 [R198+0xa080], [R10.64], !P1 ;  /* 0x0a0800000ac67fae */ /* 0x0003e8000c901d48 */
[----:B------:R2:W-:Y:S01]  /*de20*/  LDGSTS.E.BYPASS.LTC128B.128 [R198+0xb080], [R6.64], !P0 ;  /* 0x0b08000006c67fae */ /* 0x0005e2000c101d48 */
[----:B------:R-:W-:Y:S01]  /*de30*/  HMMA.16816.F32 R44, R28, R66, R44 ;  /* 0x000000421c2c723c */ /* 0x000fe2000000182c */
[----:B------:R-:W-:-:S02]  /*de40*/  ISETP.GT.AND P0, PT, R80, R213, PT ;  /* 0x000000d55000720c */ /* 0x000fc40003f04270 */
[----:B------:R-:W-:Y:S04]  /*de50*/  LDSM.16.M88.4 R12, [R197] ;  /* 0x00000000c50c783b */ /* 0x000fe80000000200 */
[----:B------:R-:W3:Y:S04]  /*de60*/  LDSM.16.M88.4 R36, [R4] ;  /* 0x000000000424783b */ /* 0x000ee80000000200 */
[----:B------:R-:W-:Y:S04]  /*de70*/  LDSM.16.M88.4 R48, [R188+-0x3000] ;  /* 0xffd00000bc30783b */ /* 0x000fe80000000200 */
[----:B------:R-:W4:Y:S04]  /*de80*/  LDSM.16.M88.4 R52, [R4+0x800] ;  /* 0x000800000434783b */ /* 0x000f280000000200 */
[----:B------:R-:W-:Y:S04]  /*de90*/  LDSM.16.M88.4 R60, [R143+0x1000] ;  /* 0x001000008f3c783b */ /* 0x000fe80000000200 */
[----:B-1----:R-:W1:Y:S04]  /*dea0*/  LDSM.16.M88.4 R8, [R196] ;  /* 0x00000000c408783b */ /* 0x002e680000000200 */
[----:B-----5:R-:W-:Y:S04]  /*deb0*/  LDSM.16.M88.4 R56, [R188+-0x2800] ;  /* 0xffd80000bc38783b */ /* 0x020fe80000000200 */
[----:B------:R-:W-:Y:S04]  /*dec0*/  LDSM.16.M88.4 R68, [R3+0x1000] ;  /* 0x001000000344783b */ /* 0x000fe80000000200 */
[----:B------:R-:W-:Y:S04]  /*ded0*/  LDSM.16.M88.4 R28, [R197+0x4000] ;  /* 0x00400000c51c783b */ /* 0x000fe80000000200 */
[----:B------:R-:W-:Y:S04]  /*dee0*/  LDSM.16.M88.4 R64, [R4+0x1000] ;  /* 0x001000000440783b */ /* 0x000fe80000000200 */
[----:B------:R-:W-:Y:S01]  /*def0*/  LDSM.16.M88.4 R76, [R188+-0x1000] ;  /* 0xfff00000bc4c783b */ /* 0x000fe20000000200 */
[C---:B---3--:R-:W-:Y:S03]  /*df00*/  HMMA.16816.F32 R24, R12.reuse, R36, R20 ;  /* 0x000000240c18723c */ /* 0x048fe60000001814 */
[----:B------:R-:W3:Y:S04]  /*df10*/  LDSM.16.M88.4 R20, [R194+0x4000] ;  /* 0x00400000c214783b */ /* 0x000ee80000000200 */
[----:B------:R-:W-:Y:S01]  /*df20*/  LDSM.16.M88.4 R72, [R3+0x3000] ;  /* 0x003000000348783b */ /* 0x000fe20000000200 */
[C---:B------:R-:W-:Y:S03]  /*df30*/  HMMA.16816.F32 R40, R12.reuse, R38, R40 ;  /* 0x000000260c28723c */ /* 0x040fe60000001828 */
[----:B------:R-:W-:Y:S04]  /*df40*/  LDSM.16.M88.4 R36, [R143+0x1800] ;  /* 0x001800008f24783b */ /* 0x000fe80000000200 */
[----:B------:R-:W0:Y:S01]  /*df50*/  LDGDEPBAR ;  /* 0x00000000000079af */ /* 0x000e220000000000 */
[----:B----4-:R-:W-:Y:S08]  /*df60*/  HMMA.16816.F32 R32, R12, R52, R32 ;  /* 0x000000340c20723c */ /* 0x010ff00000001820 */
[C---:B-1----:R-:W-:Y:S01]  /*df70*/  HMMA.16816.F32 R16, R8.reuse, R48, R24 ;  /* 0x000000300810723c */ /* 0x042fe20000001818 */
[----:B------:R-:W1:Y:S07]  /*df80*/  LDSM.16.M88.4 R24, [R195+0x4000] ;  /* 0x00400000c318783b */ /* 0x000e6e0000000200 */
[----:B------:R-:W-:Y:S01]  /*df90*/  HMMA.16816.F32 R40, R8, R50, R40 ;  /* 0x000000320828723c */ /* 0x000fe20000001828 */
[----:B------:R-:W4:Y:S07]  /*dfa0*/  LDSM.16.M88.4 R48, [R3+0x1800] ;  /* 0x001800000330783b */ /* 0x000f2e0000000200 */
[----:B------:R-:W-:Y:S01]  /*dfb0*/  HMMA.16816.F32 R44, R12, R54, R44 ;  /* 0x000000360c2c723c */ /* 0x000fe2000000182c */
[----:B------:R-:W-:Y:S07]  /*dfc0*/  LDSM.16.M88.4 R52, [R188+-0x2000] ;  /* 0xffe00000bc34783b */ /* 0x000fee0000000200 */
[----:B---3--:R-:W-:Y:S08]  /*dfd0*/  HMMA.16816.F32 R16, R20, R60, R16 ;  /* 0x0000003c1410723c */ /* 0x008ff00000001810 */
[----:B------:R-:W-:Y:S08]  /*dfe0*/  HMMA.16816.F32 R32, R8, R56, R32 ;  /* 0x000000380820723c */ /* 0x000ff00000001820 */
[----:B------:R-:W-:Y:S01]  /*dff0*/  HMMA.16816.F32 R40, R20, R62, R40 ;  /* 0x0000003e1428723c */ /* 0x000fe20000001828 */
[----:B------:R-:W-:Y:S07]  /*e000*/  LDSM.16.M88.4 R60, [R143+0x2000] ;  /* 0x002000008f3c783b */ /* 0x000fee0000000200 */
[----:B-1----:R-:W-:Y:S01]  /*e010*/  HMMA.16816.F32 R12, R24, R68, R16 ;  /* 0x00000044180c723c */ /* 0x002fe20000001810 */
[----:B------:R-:W1:Y:S07]  /*e020*/  LDSM.16.M88.4 R16, [R196+0x4000] ;  /* 0x00400000c410783b */ /* 0x000e6e0000000200 */
[----:B------:R-:W-:Y:S01]  /*e030*/  HMMA.16816.F32 R44, R8, R58, R44 ;  /* 0x0000003a082c723c */ /* 0x000fe2000000182c */
[----:B------:R-:W3:Y:S07]  /*e040*/  LDSM.16.M88.4 R56, [R4+0x1800] ;  /* 0x001800000438783b */ /* 0x000eee0000000200 */
[----:B------:R-:W-:Y:S08]  /*e050*/  HMMA.16816.F32 R32, R20, R36, R32 ;  /* 0x000000241420723c */ /* 0x000ff00000001820 */
[----:B------:R-:W-:Y:S01]  /*e060*/  HMMA.16816.F32 R40, R24, R70, R40 ;  /* 0x000000461828723c */ /* 0x000fe20000001828 */
[----:B------:R-:W-:Y:S07]  /*e070*/  LDSM.16.M88.4 R68, [R3+0x2000] ;  /* 0x002000000344783b */ /* 0x000fee0000000200 */
[----:B------:R-:W-:Y:S01]  /*e080*/  HMMA.16816.F32 R8, R28, R64, R12 ;  /* 0x000000401c08723c */ /* 0x000fe2000000180c */
[----:B------:R-:W2:Y:S07]  /*e090*/  LDSM.16.M88.4 R12, [R194+0x8000] ;  /* 0x00800000c20c783b */ /* 0x000eae0000000200 */
[----:B------:R-:W-:Y:S01]  /*e0a0*/  HMMA.16816.F32 R44, R20, R38, R44 ;  /* 0x00000026142c723c */ /* 0x000fe2000000182c */
[----:B------:R-:W2:Y:S07]  /*e0b0*/  LDSM.16.M88.4 R36, [R188+-0x1800] ;  /* 0xffe80000bc24783b */ /* 0x000eae0000000200 */
[----:B----4-:R-:W-:Y:S08]  /*e0c0*/  HMMA.16816.F32 R32, R24, R48, R32 ;  /* 0x000000301820723c */ /* 0x010ff00000001820 */
[----:B------:R-:W-:Y:S01]  /*e0d0*/  HMMA.16816.F32 R40, R28, R66, R40 ;  /* 0x000000421c28723c */ /* 0x000fe20000001828 */
[----:B------:R-:W-:Y:S07]  /*e0e0*/  LDSM.16.M88.4 R64, [R4+0x2000] ;  /* 0x002000000440783b */ /* 0x000fee0000000200 */
[----:B-1----:R-:W-:Y:S01]  /*e0f0*/  HMMA.16816.F32 R20, R16, R52, R8 ;  /* 0x000000341014723c */ /* 0x002fe20000001808 */
[----:B------:R-:W1:Y:S07]  /*e100*/  LDSM.16.M88.4 R8, [R195+0x8000] ;  /* 0x00800000c308783b */ /* 0x000e6e0000000200 */
[----:B------:R-:W-:Y:S01]  /*e110*/  HMMA.16816.F32 R44, R24, R50, R44 ;  /* 0x00000032182c723c */ /* 0x000fe2000000182c */
[----:B------:R-:W-:Y:S04]  /*e120*/  LDSM.16.M88.4 R24, [R197+0x8000] ;  /* 0x00800000c518783b */ /* 0x000fe80000000200 */
[----:B------:R-:W-:Y:S03]  /*e130*/  LDSM.16.M88.4 R48, [R4+0x2800] ;  /* 0x002800000430783b */ /* 0x000fe60000000200 */
[----:B---3--:R-:W-:Y:S08]  /*e140*/  HMMA.16816.F32 R32, R28, R56, R32 ;  /* 0x000000381c20723c */ /* 0x008ff00000001820 */
[----:B------:R-:W-:Y:S01]  /*e150*/  HMMA.16816.F32 R40, R16, R54, R40 ;  /* 0x000000361028723c */ /* 0x000fe20000001828 */
[----:B------:R-:W3:Y:S07]  /*e160*/  LDSM.16.M88.4 R52, [R143+0x2800] ;  /* 0x002800008f34783b */ /* 0x000eee0000000200 */
[----:B--2---:R-:W-:Y:S08]  /*e170*/  HMMA.16816.F32 R20, R12, R60, R20 ;  /* 0x0000003c0c14723c */ /* 0x004ff00000001814 */
[----:B------:R-:W-:Y:S01]  /*e180*/  HMMA.16816.F32 R44, R28, R58, R44 ;  /* 0x0000003a1c2c723c */ /* 0x000fe2000000182c */
[----:B------:R-:W-:Y:S04]  /*e190*/  LDSM.16.M88.4 R28, [R196+0x8000] ;  /* 0x00800000c41c783b */ /* 0x000fe80000000200 */
[----:B------:R-:W-:Y:S03]  /*e1a0*/  LDSM.16.M88.4 R56, [R188+-0x800] ;  /* 0xfff80000bc38783b */ /* 0x000fe60000000200 */
[----:B------:R-:W-:Y:S08]  /*e1b0*/  HMMA.16816.F32 R32, R16, R36, R32 ;  /* 0x000000241020723c */ /* 0x000ff00000001820 */
[----:B------:R-:W-:Y:S01]  /*e1c0*/  HMMA.16816.F32 R40, R12, R62, R40 ;  /* 0x0000003e0c28723c */ /* 0x000fe20000001828 */
[----:B------:R-:W2:Y:S07]  /*e1d0*/  LDSM.16.M88.4 R60, [R3+0x2800] ;  /* 0x00280000033c783b */ /* 0x000eae0000000200 */
[----:B-1----:R-:W-:Y:S08]  /*e1e0*/  HMMA.16816.F32 R20, R8, R68, R20 ;  /* 0x000000440814723c */ /* 0x002ff00000001814 */
[----:B------:R-:W-:Y:S08]  /*e1f0*/  HMMA.16816.F32 R44, R16, R38, R44 ;  /* 0x00000026102c723c */ /* 0x000ff0000000182c */
[----:B---3--:R-:W-:Y:S08]  /*e200*/  HMMA.16816.F32 R32, R12, R52, R32 ;  /* 0x000000340c20723c */ /* 0x008ff00000001820 */
[----:B------:R-:W-:Y:S01]  /*e210*/  HMMA.16816.F32 R40, R8, R70, R40 ;  /* 0x000000460828723c */ /* 0x000fe20000001828 */
[----:B------:R-:W-:Y:S07]  /*e220*/  LDSM.16.M88.4 R68, [R143+0x3000] ;  /* 0x003000008f44783b */ /* 0x000fee0000000200 */
[----:B------:R-:W-:Y:S01]  /*e230*/  HMMA.16816.F32 R16, R24, R64, R20 ;  /* 0x000000401810723c */ /* 0x000fe20000001814 */
[----:B------:R-:W1:Y:S07]  /*e240*/  LDSM.16.M88.4 R20, [R194+0xc000] ;  /* 0x00c00000c214783b */ /* 0x000e6e0000000200 */
[----:B------:R-:W-:Y:S01]  /*e250*/  HMMA.16816.F32 R44, R12, R54, R44 ;  /* 0x000000360c2c723c */ /* 0x000fe2000000182c */
[----:B------:R-:W-:Y:S07]  /*e260*/  LDSM.16.M88.4 R52, [R143+0x3800] ;  /* 0x003800008f34783b */ /* 0x000fee0000000200 */
[----:B--2---:R-:W-:Y:S08]  /*e270*/  HMMA.16816.F32 R32, R8, R60, R32 ;  /* 0x0000003c0820723c */ /* 0x004ff00000001820 */
[----:B------:R-:W-:Y:S01]  /*e280*/  HMMA.16816.F32 R40, R24, R66, R40 ;  /* 0x000000421828723c */ /* 0x000fe20000001828 */
[----:B------:R-:W-:Y:S07]  /*e290*/  LDSM.16.M88.4 R64, [R4+0x3000] ;  /* 0x003000000440783b */ /* 0x000fee0000000200 */
[----:B------:R-:W-:Y:S01]  /*e2a0*/  HMMA.16816.F32 R12, R28, R76, R16 ;  /* 0x0000004c1c0c723c */ /* 0x000fe20000001810 */
[----:B------:R-:W2:Y:S07]  /*e2b0*/  LDSM.16.M88.4 R16, [R195+0xc000] ;  /* 0x00c00000c310783b */ /* 0x000eae0000000200 */
[----:B------:R-:W-:Y:S01]  /*e2c0*/  HMMA.16816.F32 R44, R8, R62, R44 ;  /* 0x0000003e082c723c */ /* 0x000fe2000000182c */
[----:B------:R-:W-:Y:S07]  /*e2d0*/  LDSM.16.M88.4 R60, [R188] ;  /* 0x00000000bc3c783b */ /* 0x000fee0000000200 */
[----:B------:R-:W-:Y:S08]  /*e2e0*/  HMMA.16816.F32 R36, R24, R48, R32 ;  /* 0x000000301824723c */ /* 0x000ff00000001820 */
[----:B------:R-:W-:Y:S08]  /*e2f0*/  HMMA.16816.F32 R32, R28, R78, R40 ;  /* 0x0000004e1c20723c */ /* 0x000ff00000001828 */
[----:B-1----:R-:W-:Y:S01]  /*e300*/  HMMA.16816.F32 R8, R20, R68, R12 ;  /* 0x000000441408723c */ /* 0x002fe2000000180c */
[----:B------:R-:W1:Y:S07]  /*e310*/  LDSM.16.M88.4 R12, [R197+0xc000] ;  /* 0x00c00000c50c783b */ /* 0x000e6e0000000200 */
[----:B------:R-:W-:Y:S01]  /*e320*/  HMMA.16816.F32 R40, R24, R50, R44 ;  /* 0x000000321828723c */ /* 0x000fe2000000182c */
[----:B------:R-:W3:Y:S04]  /*e330*/  LDSM.16.M88.4 R48, [R3+0x3800] ;  /* 0x003800000330783b */ /* 0x000ee80000000200 */
[----:B------:R3:W-:Y:S03]  /*e340*/  LDSM.16.M88.4 R44, [R4+0x3800] ;  /* 0x00380000042c783b */ /* 0x0007e60000000200 */
[----:B------:R-:W-:Y:S08]  /*e350*/  HMMA.16816.F32 R36, R28, R56, R36 ;  /* 0x000000381c24723c */ /* 0x000ff00000001824 */
[----:B------:R-:W-:Y:S08]  /*e360*/  HMMA.16816.F32 R32, R20, R70, R32 ;  /* 0x000000461420723c */ /* 0x000ff00000001820 */
[----:B--2---:R-:W-:Y:S01]  /*e370*/  HMMA.16816.F32 R24, R16, R72, R8 ;  /* 0x000000481018723c */ /* 0x004fe20000001808 */
[----:B------:R-:W2:Y:S07]  /*e380*/  LDSM.16.M88.4 R8, [R196+0xc000] ;  /* 0x00c00000c408783b */ /* 0x000eae0000000200 */
[----:B------:R-:W-:Y:S08]  /*e390*/  HMMA.16816.F32 R28, R28, R58, R40 ;  /* 0x0000003a1c1c723c */ /* 0x000ff00000001828 */
[----:B------:R-:W-:Y:S08]  /*e3a0*/  HMMA.16816.F32 R40, R20, R52, R36 ;  /* 0x000000341428723c */ /* 0x000ff00000001824 */
[----:B------:R-:W-:Y:S08]  /*e3b0*/  HMMA.16816.F32 R36, R16, R74, R32 ;  /* 0x0000004a1024723c */ /* 0x000ff00000001820 */
[----:B-1----:R-:W-:Y:S08]  /*e3c0*/  HMMA.16816.F32 R32, R12, R64, R24 ;  /* 0x000000400c20723c */ /* 0x002ff00000001818 */
[----:B------:R-:W-:Y:S01]  /*e3d0*/  HMMA.16816.F32 R20, R20, R54, R28 ;  /* 0x000000361414723c */ /* 0x000fe2000000181c */
[----:B------:R-:W1:Y:S01]  /*e3e0*/  LDSM.16.M88.4 R28, [R188+0x800] ;  /* 0x00080000bc1c783b */ /* 0x000e620000000200 */
[----:B------:R-:W-:-:S06]  /*e3f0*/  DEPBAR.LE SB0, 0x0 ;  /* 0x000080000000791a */ /* 0x000fcc0000000000 */
[----:B---3--:R-:W-:Y:S08]  /*e400*/  HMMA.16816.F32 R4, R16, R48, R40 ;  /* 0x000000301004723c */ /* 0x008ff00000001828 */
[----:B------:R-:W-:Y:S08]  /*e410*/  HMMA.16816.F32 R24, R12, R66, R36 ;  /* 0x000000420c18723c */ /* 0x000ff00000001824 */
[----:B--2---:R-:W-:Y:S08]  /*e420*/  HMMA.16816.F32 R32, R8, R60, R32 ;  /* 0x0000003c0820723c */ /* 0x004ff00000001820 */
[----:B------:R-:W-:Y:S08]  /*e430*/  HMMA.16816.F32 R16, R16, R50, R20 ;  /* 0x000000321010723c */ /* 0x000ff00000001814 */
[----:B------:R-:W-:Y:S08]  /*e440*/  HMMA.16816.F32 R4, R12, R44, R4 ;  /* 0x0000002c0c04723c */ /* 0x000ff00000001804 */
[----:B------:R-:W-:Y:S01]  /*e450*/  HMMA.16816.F32 R20, R8, R62, R24 ;  /* 0x0000003e0814723c */ /* 0x000fe20000001818 */
[----:B------:R-:W-:-:S04]  /*e460*/  FMUL.FTZ R0, R32, c[0x0][0x320] ;  /* 0x0000c80020007a20 */ /* 0x000fc80000410000 */
[----:B------:R2:W3:Y:S03]  /*e470*/  MUFU.TANH R36, R0 ;  /* 0x0000000000247308 */ /* 0x0004e60000002400 */
[----:B------:R-:W-:Y:S08]  /*e480*/  HMMA.16816.F32 R12, R12, R46, R16 ;  /* 0x0000002e0c0c723c */ /* 0x000ff00000001810 */
[----:B-1----:R-:W-:Y:S01]  /*e490*/  HMMA.16816.F32 R4, R8, R28, R4 ;  /* 0x0000001c0804723c */ /* 0x002fe20000001804 */
[----:B--2---:R-:W-:-:S04]  /*e4a0*/  FMUL.FTZ R0, R33, c[0x0][0x320] ;  /* 0x0000c80021007a20 */ /* 0x004fc80000410000 */
[----:B------:R1:W2:Y:S11]  /*e4b0*/  MUFU.TANH R33, R0 ;  /* 0x0000000000217308 */ /* 0x0002b60000002400 */
[----:B------:R-:W-:Y:S01]  /*e4c0*/  HMMA.16816.F32 R8, R8, R30, R12 ;  /* 0x0000001e0808723c */ /* 0x000fe2000000180c */
[----:B-1----:R-:W-:-:S04]  /*e4d0*/  FMUL.FTZ R0, R34, c[0x0][0x320] ;  /* 0x0000c80022007a20 */ /* 0x002fc80000410000 */
[----:B------:R1:W4:Y:S02]  /*e4e0*/  MUFU.TANH R32, R0 ;  /* 0x0000000000207308 */ /* 0x0003240000002400 */
        /* <DEDUP_REMOVED lines=28> */
[----:B--234-:R-:W-:Y:S01]  /*e6b0*/  IMAD R2, R80, 0x20, R226 ;  /* 0x0000002050027824 */ /* 0x01cfe200078e02e2 */
[----:B------:R-:W-:Y:S01]  /*e6c0*/  ISETP.GT.AND P0, PT, R218, 0x1f, PT ;  /* 0x0000001fda00780c */ /* 0x000fe20003f04270 */
[----:B------:R-:W-:-:S03]  /*e6d0*/  IMAD.MOV.U32 R202, RZ, RZ, RZ ;  /* 0x000000ffffca7224 */ /* 0x000fc600078e00ff */
[----:B------:R-:W-:-:S05]  /*e6e0*/  IADD3 R2, R2, -0x20, R218 ;  /* 0xffffffe002027810 */ /* 0x000fca0007ffe0da */
[----:B------:R-:W-:-:S04]  /*e6f0*/  @P6 IMAD.HI.U32 R3, R2, c[0x0][0x2bc], RZ ;  /* 0x0000af0002036a27 */ /* 0x000fc800078e00ff */
[----:B-1----:R-:W-:Y:S01]  /*e700*/  IMAD.MOV.U32 R0, RZ, RZ, R2 ;  /* 0x000000ffff007224 */ /* 0x002fe200078e0002 */
[----:B------:R-:W-:-:S04]  /*e710*/  @P6 SHF.R.U32.HI R0, RZ, c[0x0][0x2c0], R3 ;  /* 0x0000b000ff006a19 */ /* 0x000fc80000011603 */
[----:B------:R-:W-:-:S04]  /*e720*/  @!P0 IADD3 R3, P1, R0, R222, RZ ;  /* 0x000000de00038210 */ /* 0x000fc80007f3e0ff */
[----:B------:R-:W-:Y:S02]  /*e730*/  @!P0 LEA.HI.X.SX32 R5, R0, R225, 0x1, P1 ;  /* 0x000000e100058211 */ /* 0x000fe400008f0eff */
[----:B------:R-:W-:-:S04]  /*e740*/  @!P0 LEA R4, P1, R3, c[0x0][0x2a0], 0x2 ;  /* 0x0000a80003048a11 */ /* 0x000fc800078210ff */
[----:B------:R-:W-:-:S05]  /*e750*/  @!P0 LEA.HI.X R5, R3, c[0x0][0x2a4], R5, 0x2, P1 ;  /* 0x0000a90003058a11 */ /* 0x000fca00008f1405 */
[----:B------:R-:W2:Y:S01]  /*e760*/  @!P0 LDG.E R202, [R4.64] ;  /* 0x0000000804ca8981 */ /* 0x000ea2000c1e1900 */
[----:B------:R-:W-:-:S04]  /*e770*/  IMAD.MOV R0, RZ, RZ, -R0 ;  /* 0x000000ffff007224 */ /* 0x000fc800078e0a00 */
[----:B------:R-:W-:-:S04]  /*e780*/  IMAD R203, R0, c[0x0][0x2b8], R2 ;  /* 0x0000ae0000cb7a24 */ /* 0x000fc800078e0202 */
[----:B------:R-:W-:Y:S01]  /*e790*/  IMAD.WIDE.U32 R2, R203, c[0x0][0x1e0], RZ ;  /* 0x00007800cb027a25 */ /* 0x000fe200078e00ff */
[----:B------:R-:W-:-:S05]  /*e7a0*/  SHF.R.S32.HI R0, RZ, 0x1f, R203 ;  /* 0x0000001fff007819 */ /* 0x000fca00000114cb */
[----:B------:R-:W-:-:S04]  /*e7b0*/  IMAD R0, R0, c[0x0][0x1e0], RZ ;  /* 0x0000780000007a24 */ /* 0x000fc800078e02ff */
[----:B------:R-:W-:-:S04]  /*e7c0*/  IMAD R0, R203, c[0x0][0x1e4], R0 ;  /* 0x00007900cb007a24 */ /* 0x000fc800078e0200 */
[----:B------:R-:W-:Y:S01]  /*e7d0*/  IMAD.IADD R3, R3, 0x1, R0 ;  /* 0x0000000103037824 */ /* 0x000fe200078e0200 */
[----:B--2---:R-:W-:-:S03]  /*e7e0*/  SHF.R.S32.HI R0, RZ, 0x1f, R202 ;  /* 0x0000001fff007819 */ /* 0x004fc600000114ca */
[----:B------:R-:W-:-:S04]  /*e7f0*/  IMAD.WIDE.U32 R2, R202, c[0x0][0x1f0], R2 ;  /* 0x00007c00ca027a25 */ /* 0x000fc800078e0002 */
[----:B------:R-:W-:Y:S01]  /*e800*/  IMAD R4, R0, c[0x0][0x1f0], RZ ;  /* 0x00007c0000047a24 */ /* 0x000fe200078e02ff */
[----:B------:R-:W-:-:S03]  /*e810*/  IADD3 R0, P1, R220, R2, RZ ;  /* 0x00000002dc007210 */ /* 0x000fc60007f3e0ff */
[----:B------:R-:W-:Y:S01]  /*e820*/  IMAD R2, R202, c[0x0][0x1f4], R4 ;  /* 0x00007d00ca027a24 */ /* 0x000fe200078e0204 */
[----:B------:R-:W-:-:S04]  /*e830*/  LEA R5, P0, R0, c[0x0][0x1c8], 0x1 ;  /* 0x0000720000057a11 */ /* 0x000fc800078008ff */
[----:B------:R-:W-:-:S04]  /*e840*/  IADD3.X R2, R224, R3, R2, P1, !PT ;  /* 0x00000003e0027210 */ /* 0x000fc80000ffe402 */
[----:B------:R-:W-:Y:S01]  /*e850*/  LEA.HI.X R0, R0, c[0x0][0x1cc], R2, 0x1, P0 ;  /* 0x0000730000007a11 */ /* 0x000fe200000f0c02 */
[----:B------:R-:W-:Y:S05]  /*e860*/  BRA.DIV ~URZ, `(.L_x_263) ;  /* 0x000092627f007947 */ /* 0x000fea000b800000 */
[----:B------:R1:W2:Y:S02]  /*e870*/  SHFL.IDX PT, R4, R0, RZ, 0x181f ;  /* 0x00181fff00047589 */ /* 0x0002a400000e0000 */
.L_x_344:
[----:B------:R-:W-:Y:S05]  /*e880*/  BRA.DIV ~URZ, `(.L_x_264) ;  /* 0x000092b27f007947 */ /* 0x000fea000b800000 */
[----:B-1----:R1:W3:Y:S02]  /*e890*/  SHFL.IDX PT, R0, R5, RZ, 0x181f ;  /* 0x00181fff05007589 */ /* 0x0022e400000e0000 */
.L_x_345:
[----:B------:R-:W-:Y:S02]  /*e8a0*/  LOP3.LUT P6, RZ, R207, 0x1, RZ, 0xc0, !PT ;  /* 0x00000001cfff7812 */ /* 0x000fe400078cc0ff */
[-C--:B---3--:R-:W-:Y:S02]  /*e8b0*/  LEA R10, P0, R132, R0.reuse, 0x1 ;  /* 0x00000000840a7211 */ /* 0x088fe400078008ff */
[-C--:B------:R-:W-:Y:S02]  /*e8c0*/  LEA R8, P2, R204, R0.reuse, 0x1 ;  /* 0x00000000cc087211 */ /* 0x080fe400078408ff */
[----:B------:R-:W-:Y:S02]  /*e8d0*/  LEA R6, P1, R199, R0, 0x1 ;  /* 0x00000000c7067211 */ /* 0x000fe400078208ff */
[----:B--2---:R-:W-:Y:S02]  /*e8e0*/  LEA.HI.X R11, R132, R4, R133, 0x1, P0 ;  /* 0x00000004840b7211 */ /* 0x004fe400000f0c85 */
[----:B------:R-:W-:-:S02]  /*e8f0*/  LEA R2, P0, R200, R0, 0x1 ;  /* 0x00000000c8027211 */ /* 0x000fc400078008ff */
[-C--:B------:R-:W-:Y:S01]  /*e900*/  LEA.HI.X R9, R204, R4.reuse, R209, 0x1, P2 ;  /* 0x00000004cc097211 */ /* 0x080fe200010f0cd1 */
[----:B------:R-:W-:Y:S01]  /*e910*/  @!PT LDS RZ, [RZ] ;  /* 0x00000000fffff984 */ /* 0x000fe20000000800 */
[----:B------:R-:W-:Y:S01]  /*e920*/  @!PT LDS RZ, [RZ] ;  /* 0x00000000fffff984 */ /* 0x000fe20000000800 */
[----:B------:R-:W-:Y:S01]  /*e930*/  @!PT LDS RZ, [RZ] ;  /* 0x00000000fffff984 */ /* 0x000fe20000000800 */
[----:B------:R2:W-:Y:S01]  /*e940*/  LDGSTS.E.BYPASS.LTC128B.128 [R198+0xc080], [R10.64], !P6 ;  /* 0x0c0800000ac67fae */ /* 0x0005e2000f101d48 */
[-C--:B------:R-:W-:Y:S02]  /*e950*/  LEA.HI.X R7, R199, R4.reuse, R211, 0x1, P1 ;  /* 0x00000004c7077211 */ /* 0x080fe400008f0cd3 */
[----:B------:R-:W-:Y:S01]  /*e960*/  LEA.HI.X R3, R200, R4, R210, 0x1, P0 ;  /* 0x00000004c8037211 */ /* 0x000fe200000f0cd2 */
[----:B------:R2:W-:Y:S04]  /*e970*/  LDGSTS.E.BYPASS.LTC128B.128 [R198+0xd080], [R8.64], !P5 ;  /* 0x0d08000008c67fae */ /* 0x0005e8000e901d48 */
[----:B------:R2:W-:Y:S04]  /*e980*/  LDGSTS.E.BYPASS.LTC128B.128 [R198+0xe080], [R6.64], !P4 ;  /* 0x0e08000006c67fae */ /* 0x0005e8000e101d48 */
[----:B------:R2:W-:Y:S02]  /*e990*/  LDGSTS.E.BYPASS.LTC128B.128 [R198+0xf080], [R2.64], !P3 ;  /* 0x0f08000002c67fae */ /* 0x0005e4000d901d48 */
.L_x_262:
[----:B--234-:R-:W-:Y:S05]  /*e9a0*/  BSYNC B0 ;  /* 0x0000000000007941 */ /* 0x01cfea0003800000 */
.L_x_261:
[----:B-1----:R-:W-:Y:S01]  /*e9b0*/  IMAD.IADD R0, R110, 0x1, -R248 ;  /* 0x000000016e007824 */ /* 0x002fe200078e0af8 */
[----:B------:R-:W0:Y:S04]  /*e9c0*/  LDGDEPBAR ;  /* 0x00000000000079af */ /* 0x000e280000000000 */
[----:B------:R-:W-:-:S02]  /*e9d0*/  ISETP.GT.AND P0, PT, R0, RZ, PT ;  /* 0x000000ff0000720c */ /* 0x000fc40003f04270 */
[C---:B------:R-:W-:Y:S02]  /*e9e0*/  ISETP.GT.AND P2, PT, R0.reuse, 0x1, PT ;  /* 0x000000010000780c */ /* 0x040fe40003f44270 */
[----:B------:R-:W-:Y:S02]  /*e9f0*/  ISETP.GT.AND P6, PT, R0, 0x8, PT ;  /* 0x000000080000780c */ /* 0x000fe40003fc4270 */
[----:B------:R-:W-:Y:S02]  /*ea00*/  FSEL R11, R32, -INF , P0 ;  /* 0xff800000200b7808 */ /* 0x000fe40000000000 */
[----:B------:R-:W-:Y:S02]  /*ea10*/  FSEL R6, R36, -INF , P0 ;  /* 0xff80000024067808 */ /* 0x000fe40000000000 */
[----:B------:R-:W-:Y:S02]  /*ea20*/  FSEL R18, R18, -INF , P2 ;  /* 0xff80000012127808 */ /* 0x000fe40001000000 */
[----:B------:R-:W-:-:S02]  /*ea30*/  FSEL R7, R33, -INF , P2 ;  /* 0xff80000021077808 */ /* 0x000fc40001000000 */
[C---:B------:R-:W-:Y:S02]  /*ea40*/  ISETP.GT.AND P5, PT, R0.reuse, 0x9, PT ;  /* 0x000000090000780c */ /* 0x040fe40003fa4270 */
[C---:B------:R-:W-:Y:S02]  /*ea50*/  ISETP.GT.AND P4, PT, R0.reuse, 0x10, PT ;  /* 0x000000100000780c */ /* 0x040fe40003f84270 */
[C---:B------:R-:W-:Y:S02]  /*ea60*/  ISETP.GT.AND P3, PT, R0.reuse, 0x11, PT ;  /* 0x000000110000780c */ /* 0x040fe40003f64270 */
[C---:B------:R-:W-:Y:S02]  /*ea70*/  ISETP.GT.AND P1, PT, R0.reuse, 0x18, PT ;  /* 0x000000180000780c */ /* 0x040fe40003f24270 */
[----:B------:R-:W-:Y:S02]  /*ea80*/  ISETP.GT.AND P0, PT, R0, 0x19, PT ;  /* 0x000000190000780c */ /* 0x000fe40003f04270 */
[----:B------:R-:W-:-:S02]  /*ea90*/  FSEL R20, R20, -INF , P6 ;  /* 0xff80000014147808 */ /* 0x000fc40003000000 */
[----:B------:R-:W-:Y:S02]  /*eaa0*/  FSEL R8, R26, -INF , P6 ;  /* 0xff8000001a087808 */ /* 0x000fe40003000000 */
[----:B------:R-:W-:Y:S02]  /*eab0*/  FMNMX.FTZ R0, R6, R7, !PT ;  /* 0x0000000706007209 */ /* 0x000fe40007810000 */
[----:B------:R-:W-:Y:S02]  /*eac0*/  FMNMX.FTZ R2, R11, R18, !PT ;  /* 0x000000120b027209 */ /* 0x000fe40007810000 */
[----:B------:R-:W-:Y:S02]  /*ead0*/  FSEL R21, R21, -INF , P5 ;  /* 0xff80000015157808 */ /* 0x000fe40002800000 */
[----:B------:R-:W-:Y:S02]  /*eae0*/  FSEL R10, R27, -INF , P5 ;  /* 0xff8000001b0a7808 */ /* 0x000fe40002800000 */
[----:B------:R-:W-:-:S02]  /*eaf0*/  FMNMX.FTZ R0, R8, R0, !PT ;  /* 0x0000000008007209 */ /* 0x000fc40007810000 */
[----:B------:R-:W-:Y:S02]  /*eb00*/  FMNMX.FTZ R2, R20, R2, !PT ;  /* 0x0000000214027209 */ /* 0x000fe40007810000 */
[----:B------:R-:W-:Y:S02]  /*eb10*/  FSEL R22, R13, -INF , P4 ;  /* 0xff8000000d167808 */ /* 0x000fe40002000000 */
[----:B------:R-:W-:Y:S02]  /*eb20*/  FSEL R9, R17, -INF , P4 ;  /* 0xff80000011097808 */ /* 0x000fe40002000000 */
[----:B------:R-:W-:Y:S02]  /*eb30*/  FMNMX.FTZ R0, R10, R0, !PT ;  /* 0x000000000a007209 */ /* 0x000fe40007810000 */
[----:B------:R-:W-:Y:S02]  /*eb40*/  FMNMX.FTZ R2, R21, R2, !PT ;  /* 0x0000000215027209 */ /* 0x000fe40007810000 */
        /* <DEDUP_REMOVED lines=12> */
[----:B------:R-:W-:-:S02]  /*ec10*/  FMNMX.FTZ R4, R19, R0, !PT ;  /* 0x0000000013047209 */ /* 0x000fc40007810000 */
[----:B------:R-:W-:Y:S01]  /*ec20*/  FMNMX.FTZ R5, R29, R2, !PT ;  /* 0x000000021d057209 */ /* 0x000fe20007810000 */
[----:B------:R-:W-:Y:S05]  /*ec30*/  BRA.DIV ~URZ, `(.L_x_265) ;  /* 0x00008f727f007947 */ /* 0x000fea000b800000 */
[----:B------:R-:W1:Y:S04]  /*ec40*/  SHFL.BFLY PT, R0, R4, 0x2, 0x1f ;  /* 0x0c401f0004007f89 */ /* 0x000e6800000e0000 */
[----:B------:R-:W2:Y:S01]  /*ec50*/  SHFL.BFLY PT, R3, R5, 0x2, 0x1f ;  /* 0x0c401f0005037f89 */ /* 0x000ea200000e0000 */
[----:B-1----:R-:W-:Y:S02]  /*ec60*/  FMNMX.FTZ R0, R4, R0, !PT ;  /* 0x0000000004007209 */ /* 0x002fe40007810000 */
[----:B--2---:R-:W-:-:S03]  /*ec70*/  FMNMX.FTZ R5, R5, R3, !PT ;  /* 0x0000000305057209 */ /* 0x004fc60007810000 */
[----:B------:R-:W1:Y:S04]  /*ec80*/  SHFL.BFLY PT, R2, R0, 0x1, 0x1f ;  /* 0x0c201f0000027f89 */ /* 0x000e6800000e0000 */
[----:B------:R2:W3:Y:S01]  /*ec90*/  SHFL.BFLY PT, R3, R5, 0x1, 0x1f ;  /* 0x0c201f0005037f89 */ /* 0x0004e200000e0000 */
[----:B-1----:R-:W-:-:S05]  /*eca0*/  FMNMX.FTZ R134, R0, R2, !PT ;  /* 0x0000000200867209 */ /* 0x002fca0007810000 */
.L_x_346:
[C---:B------:R-:W-:Y:S01]  /*ecb0*/  FMUL.FTZ R2, R134.reuse, c[0x0][0x2d0] ;  /* 0x0000b40086027a20 */ /* 0x040fe20000410000 */
[----:B------:R-:W-:Y:S01]  /*ecc0*/  FSETP.NEU.FTZ.AND P0, PT, R134, -INF , PT ;  /* 0xff8000008600780b */ /* 0x000fe20003f1d000 */
[----:B------:R-:W-:Y:S01]  /*ecd0*/  WARPSYNC 0xffffffff ;  /* 0xffffffff00007948 */ /* 0x000fe20003800000 */
[----:B------:R-:W1:Y:S02]  /*ece0*/  LDSM.16.MT88.4 R12, [R189] ;  /* 0x00000000bd0c783b */ /* 0x000e640000004200 */
[----:B------:R-:W-:-:S02]  /*ecf0*/  FSEL R2, R2, RZ, P0 ;  /* 0x000000ff02027208 */ /* 0x000fc40000000000 */
[----:B------:R-:W4:Y:S03]  /*ed00*/  LDSM.16.MT88.4 R24, [R190] ;  /* 0x00000000be18783b */ /* 0x000f260000004200 */
[--C-:B------:R-:W-:Y:S01]  /*ed10*/  FFMA.FTZ R0, R6, c[0x0][0x2d0], -R2.reuse ;  /* 0x0000b40006007a23 */ /* 0x100fe20000010802 */
[----:B------:R-:W-:Y:S03]  /*ed20*/  LDSM.16.MT88.4 R32, [R192] ;  /* 0x00000000c020783b */ /* 0x000fe60000004200 */
[----:B------:R5:W-:Y:S01]  /*ed30*/  MUFU.EX2 R110, R0 ;  /* 0x00000000006e7308 */ /* 0x000be20000000800 */
[----:B------:R-:W-:Y:S04]  /*ed40*/  LDSM.16.MT88.4 R152, [R189+0x800] ;  /* 0x00080000bd98783b */ /* 0x000fe80000004200 */
[----:B------:R-:W-:Y:S04]  /*ed50*/  LDSM.16.MT88.4 R144, [R190+0x800] ;  /* 0x00080000be90783b */ /* 0x000fe80000004200 */
[----:B------:R-:W-:Y:S04]  /*ed60*/  LDSM.16.MT88.4 R36, [R191] ;  /* 0x00000000bf24783b */ /* 0x000fe80000004200 */
[----:B------:R-:W-:Y:S01]  /*ed70*/  LDSM.16.MT88.4 R40, [R189+0x1000] ;  /* 0x00100000bd28783b */ /* 0x000fe20000004200 */
[----:B-----5:R-:W-:-:S03]  /*ed80*/  FFMA.FTZ R0, R7, c[0x0][0x2d0], -R2 ;  /* 0x0000b40007007a23 */ /* 0x020fc60000010802 */
[----:B------:R-:W-:Y:S01]  /*ed90*/  LDSM.16.MT88.4 R52, [R191+0x800] ;  /* 0x00080000bf34783b */ /* 0x000fe20000004200 */
[----:B------:R5:W2:Y:S03]  /*eda0*/  MUFU.EX2 R108, R0 ;  /* 0x00000000006c7308 */ /* 0x000aa60000000800 */
[----:B------:R-:W-:Y:S04]  /*edb0*/  LDSM.16.MT88.4 R56, [R192+0x1000] ;  /* 0x00100000c038783b */ /* 0x000fe80000004200 */
[----:B------:R-:W-:Y:S04]  /*edc0*/  LDSM.16.MT88.4 R68, [R192+0x1800] ;  /* 0x00180000c044783b */ /* 0x000fe80000004200 */
[----:B------:R-:W-:Y:S04]  /*edd0*/  LDSM.16.MT88.4 R72, [R189+0x2000] ;  /* 0x00200000bd48783b */ /* 0x000fe80000004200 */
[----:B------:R-:W3:Y:S01]  /*ede0*/  LDSM.16.MT88.4 R60, [R190+0x1000] ;  /* 0x00100000be3c783b */ /* 0x000ee20000004200 */
[--C-:B-----5:R-:W-:Y:S01]  /*edf0*/  FFMA.FTZ R0, R8, c[0x0][0x2d0], -R2.reuse ;  /* 0x0000b40008007a23 */ /* 0x120fe20000010802 */
[----:B---3--:R-:W-:Y:S01]  /*ee00*/  FMNMX.FTZ R8, R3, R5, !PT ;  /* 0x0000000503087209 */ /* 0x008fe20007810000 */
[----:B------:R-:W-:Y:S01]  /*ee10*/  FFMA.FTZ R3, R10, c[0x0][0x2d0], -R2 ;  /* 0x0000b4000a037a23 */ /* 0x000fe20000010802 */
[----:B--2---:R-:W-:Y:S01]  /*ee20*/  F2FP.PACK_AB R4, R108, R110 ;  /* 0x0000006e6c04723e */ /* 0x004fe200000000ff */
[----:B------:R2:W-:Y:S01]  /*ee30*/  MUFU.EX2 R109, R0 ;  /* 0x00000000006d7308 */ /* 0x0005e20000000800 */
[C---:B------:R-:W-:Y:S01]  /*ee40*/  FSETP.NEU.FTZ.AND P0, PT, R8.reuse, -INF , PT ;  /* 0xff8000000800780b */ /* 0x040fe20003f1d000 */
[----:B------:R-:W-:Y:S04]  /*ee50*/  LDSM.16.MT88.4 R64, [R191+0x1000] ;  /* 0x00100000bf40783b */ /* 0x000fe80000004200 */
[----:B------:R-:W-:Y:S02]  /*ee60*/  LDSM.16.MT88.4 R80, [R191+0x1800] ;  /* 0x00180000bf50783b */ /* 0x000fe40000004200 */
[----:B------:R3:W5:Y:S02]  /*ee70*/  MUFU.EX2 R119, R3 ;  /* 0x0000000300777308 */ /* 0x0007640000000800 */
[----:B------:R-:W1:Y:S04]  /*ee80*/  LDSM.16.MT88.4 R84, [R190+0x2000] ;  /* 0x00200000be54783b */ /* 0x000e680000004200 */
[----:B------:R-:W-:Y:S01]  /*ee90*/  LDSM.16.MT88.4 R92, [R190+0x2800] ;  /* 0x00280000be5c783b */ /* 0x000fe20000004200 */
[----:B--2---:R-:W-:-:S03]  /*eea0*/  FMUL.FTZ R0, R8, c[0x0][0x2d0] ;  /* 0x0000b40008007a20 */ /* 0x004fc60000410000 */
[----:B------:R-:W-:Y:S02]  /*eeb0*/  LDSM.16.MT88.4 R96, [R191+0x2800] ;  /* 0x00280000bf60783b */ /* 0x000fe40000004200 */
[----:B------:R-:W-:Y:S02]  /*eec0*/  FSEL R0, R0, RZ, P0 ;  /* 0x000000ff00007208 */ /* 0x000fe40000000000 */
[----:B------:R-:W-:Y:S01]  /*eed0*/  LDSM.16.MT88.4 R112, [R190+0x3000] ;  /* 0x00300000be70783b */ /* 0x000fe20000004200 */
[----:B---3--:R-:W-:Y:S01]  /*eee0*/  FFMA.FTZ R3, R9, c[0x0][0x2d0], -R2 ;  /* 0x0000b40009037a23 */ /* 0x008fe20000010802 */
[----:B-----5:R-:W-:Y:S02]  /*eef0*/  F2FP.PACK_AB R6, R119, R109 ;  /* 0x0000006d7706723e */ /* 0x020fe400000000ff */
[----:B------:R-:W-:Y:S01]  /*ef00*/  LDSM.16.MT88.4 R120, [R192+0x3000] ;  /* 0x00300000c078783b */ /* 0x000fe20000004200 */
[----:B------:R2:W-:Y:S03]  /*ef10*/  MUFU.EX2 R118, R3 ;  /* 0x0000000300767308 */ /* 0x0005e60000000800 */
[----:B------:R-:W-:Y:S04]  /*ef20*/  LDSM.16.MT88.4 R48, [R190+0x1800] ;  /* 0x00180000be30783b */ /* 0x000fe80000004200 */
[----:B------:R-:W-:Y:S04]  /*ef30*/  LDSM.16.MT88.4 R88, [R192+0x2000] ;  /* 0x00200000c058783b */ /* 0x000fe80000004200 */
[----:B------:R-:W3:Y:S01]  /*ef40*/  LDSM.16.MT88.4 R104, [R189+0x3000] ;  /* 0x00300000bd68783b */ /* 0x000ee20000004200 */
[----:B--2---:R-:W-:-:S04]  /*ef50*/  FFMA.FTZ R3, R11, c[0x0][0x2d0], -R0 ;  /* 0x0000b4000b037a23 */ /* 0x004fc80000010800 */
[----:B------:R2:W-:Y:S02]  /*ef60*/  MUFU.EX2 R10, R3 ;  /* 0x00000003000a7308 */ /* 0x0005e40000000800 */
[----:B--2---:R-:W-:-:S06]  /*ef70*/  FFMA.FTZ R3, R18, c[0x0][0x2d0], -R0 ;  /* 0x0000b40012037a23 */ /* 0x004fcc0000010800 */
[----:B------:R2:W5:Y:S02]  /*ef80*/  MUFU.EX2 R9, R3 ;  /* 0x0000000300097308 */ /* 0x0005640000000800 */
[----:B--2---:R-:W-:Y:S01]  /*ef90*/  FFMA.FTZ R3, R20, c[0x0][0x2d0], -R0 ;  /* 0x0000b40014037a23 */ /* 0x004fe20000010800 */
[----:B-----5:R-:W-:-:S05]  /*efa0*/  F2FP.PACK_AB R5, R9, R10 ;  /* 0x0000000a0905723e */ /* 0x020fca00000000ff */
[----:B------:R2:W-:Y:S02]  /*efb0*/  MUFU.EX2 R116, R3 ;  /* 0x0000000300747308 */ /* 0x0005e40000000800 */
[----:B--2---:R-:W-:-:S06]  /*efc0*/  FFMA.FTZ R3, R21, c[0x0][0x2d0], -R0 ;  /* 0x0000b40015037a23 */ /* 0x004fcc0000010800 */
[----:B------:R2:W5:Y:S02]  /*efd0*/  MUFU.EX2 R11, R3 ;  /* 0x00000003000b7308 */ /* 0x0005640000000800 */
[----:B--2---:R-:W-:Y:S01]  /*efe0*/  FFMA.FTZ R3, R17, c[0x0][0x2d0], -R2 ;  /* 0x0000b40011037a23 */ /* 0x004fe20000010802 */
[----:B-----5:R-:W-:-:S05]  /*eff0*/  F2FP.PACK_AB R7, R11, R116 ;  /* 0x000000740b07723e */ /* 0x020fca00000000ff */
[----:B------:R2:W5:Y:S02]  /*f000*/  MUFU.EX2 R124, R3 ;  /* 0x00000003007c7308 */ /* 0x0005640000000800 */
[C---:B-1----:R-:W-:Y:S08]  /*f010*/  HMMA.16816.F32 R156, R4.reuse, R12, RZ ;  /* 0x0000000c049c723c */ /* 0x042ff000000018ff */
[----:B------:R-:W-:Y:S01]  /*f020*/  HMMA.16816.F32 R12, R4, R14, RZ ;  /* 0x0000000e040c723c */ /* 0x000fe200000018ff */
[--C-:B--2---:R-:W-:Y:S01]  /*f030*/  FFMA.FTZ R3, R16, c[0x0][0x2d0], -R2.reuse ;  /* 0x0000b40010037a23 */ /* 0x104fe20000010802 */
[----:B-----5:R-:W-:Y:S01]  /*f040*/  F2FP.PACK_AB R128, R124, R118 ;  /* 0x000000767c80723e */ /* 0x020fe200000000ff */
[----:B------:R-:W-:-:S02]  /*f050*/  FFMA.FTZ R2, R19, c[0x0][0x2d0], -R2 ;  /* 0x0000b40013027a23 */ /* 0x000fc40000010802 */
[----:B------:R-:W-:Y:S01]  /*f060*/  MUFU.EX2 R125, R3 ;  /* 0x00000003007d7308 */ /* 0x000fe20000000800 */
[----:B------:R-:W1:Y:S02]  /*f070*/  LDSM.16.MT88.4 R16, [R192+0x800] ;  /* 0x00080000c010783b */ /* 0x000e640000004200 */
[C---:B----4-:R-:W-:Y:S05]  /*f080*/  HMMA.16816.F32 R148, R4.reuse, R24, RZ ;  /* 0x000000180494723c */ /* 0x050fea00000018ff */
[----:B------:R2:W4:Y:S03]  /*f090*/  MUFU.EX2 R206, R2 ;  /* 0x0000000200ce7308 */ /* 0x0005260000000800 */
[C---:B------:R-:W-:Y:S08]  /*f0a0*/  HMMA.16816.F32 R24, R4.reuse, R26, RZ ;  /* 0x0000001a0418723c */ /* 0x040ff000000018ff */
[----:B------:R-:W-:Y:S01]  /*f0b0*/  HMMA.16816.F32 R44, R4, R60, RZ ;  /* 0x0000003c042c723c */ /* 0x000fe200000018ff */
[----:B--2---:R-:W-:Y:S01]  /*f0c0*/  FFMA.FTZ R2, R22, c[0x0][0x2d0], -R0 ;  /* 0x0000b40016027a23 */ /* 0x004fe20000010800 */
[----:B----4-:R-:W-:-:S06]  /*f0d0*/  F2FP.PACK_AB R130, R206, R125 ;  /* 0x0000007dce82723e */ /* 0x010fcc00000000ff */
[C---:B------:R-:W-:Y:S01]  /*f0e0*/  HMMA.16816.F32 R76, R4.reuse, R84, RZ ;  /* 0x00000054044c723c */ /* 0x040fe200000018ff */
[----:B------:R2:W-:Y:S07]  /*f0f0*/  MUFU.EX2 R3, R2 ;  /* 0x0000000200037308 */ /* 0x0005ee0000000800 */
[C---:B---3--:R-:W-:Y:S08]  /*f100*/  HMMA.16816.F32 R100, R4.reuse, R104, RZ ;  /* 0x000000680464723c */ /* 0x048ff000000018ff */
[----:B------:R-:W-:Y:S01]  /*f110*/  HMMA.16816.F32 R104, R4, R106, RZ ;  /* 0x0000006a0468723c */ /* 0x000fe200000018ff */
[----:B--2---:R-:W-:-:S04]  /*f120*/  FFMA.FTZ R2, R23, c[0x0][0x2d0], -R0 ;  /* 0x0000b40017027a23 */ /* 0x004fc80000010800 */
[----:B------:R2:W3:Y:S03]  /*f130*/  MUFU.EX2 R117, R2 ;  /* 0x0000000200757308 */ /* 0x0004e60000000800 */
[C---:B------:R-:W-:Y:S08]  /*f140*/  HMMA.16816.F32 R20, R4.reuse, R32, RZ ;  /* 0x000000200414723c */ /* 0x040ff000000018ff */
[----:B------:R-:W-:Y:S01]  /*f150*/  HMMA.16816.F32 R32, R4, R34, RZ ;  /* 0x000000220420723c */ /* 0x000fe200000018ff */
[--C-:B--2---:R-:W-:Y:S01]  /*f160*/  FFMA.FTZ R2, R28, c[0x0][0x2d0], -R0.reuse ;  /* 0x0000b4001c027a23 */ /* 0x104fe20000010800 */
[----:B---3--:R-:W-:Y:S01]  /*f170*/  F2FP.PACK_AB R129, R117, R3 ;  /* 0x000000037581723e */ /* 0x008fe200000000ff */
[----:B------:R-:W-:-:S02]  /*f180*/  FFMA.FTZ R0, R29, c[0x0][0x2d0], -R0 ;  /* 0x0000b4001d007a23 */ /* 0x000fc40000010800 */
[----:B------:R2:W-:Y:S03]  /*f190*/  MUFU.EX2 R126, R2 ;  /* 0x00000002007e7308 */ /* 0x0005e60000000800 */
[----:B------:R-:W-:Y:S05]  /*f1a0*/  HMMA.16816.F32 R28, R4, R36, RZ ;  /* 0x00000024041c723c */ /* 0x000fea00000018ff */
[----:B------:R-:W3:Y:S01]  /*f1b0*/  MUFU.EX2 R205, R0 ;  /* 0x0000000000cd7308 */ /* 0x000ee20000000800 */
[----:B--2---:R-:W-:-:S04]  /*f1c0*/  FADD.FTZ R2, R10, R9 ;  /* 0x000000090a027221 */ /* 0x004fc80000010000 */
[----:B------:R-:W-:Y:S01]  /*f1d0*/  FADD.FTZ R2, R116, R2 ;  /* 0x0000000274027221 */ /* 0x000fe20000010000 */
[----:B---3--:R-:W-:Y:S01]  /*f1e0*/  F2FP.PACK_AB R131, R205, R126 ;  /* 0x0000007ecd83723e */ /* 0x008fe200000000ff */
[----:B------:R-:W-:Y:S02]  /*f1f0*/  FADD.FTZ R0, R110, R108 ;  /* 0x0000006c6e007221 */ /* 0x000fe40000010000 */
[----:B------:R-:W-:Y:S02]  /*f200*/  FADD.FTZ R2, R11, R2 ;  /* 0x000000020b027221 */ /* 0x000fe40000010000 */
[----:B------:R-:W-:Y:S02]  /*f210*/  FADD.FTZ R0, R109, R0 ;  /* 0x000000006d007221 */ /* 0x000fe40000010000 */
[----:B------:R-:W-:Y:S01]  /*f220*/  HMMA.16816.F32 R156, R128, R152, R156 ;  /* 0x00000098809c723c */ /* 0x000fe2000000189c */
[----:B------:R-:W-:Y:S02]  /*f230*/  FADD.FTZ R2, R3, R2 ;  /* 0x0000000203027221 */ /* 0x000fe40000010000 */
[----:B------:R-:W-:-:S02]  /*f240*/  FADD.FTZ R0, R119, R0 ;  /* 0x0000000077007221 */ /* 0x000fc40000010000 */
[----:B------:R-:W-:Y:S02]  /*f250*/  FADD.FTZ R2, R117, R2 ;  /* 0x0000000275027221 */ /* 0x000fe40000010000 */
[----:B------:R-:W-:Y:S01]  /*f260*/  FADD.FTZ R0, R118, R0 ;  /* 0x0000000076007221 */ /* 0x000fe20000010000 */
[----:B------:R-:W-:Y:S01]  /*f270*/  HMMA.16816.F32 R152, R128, R154, R12 ;  /* 0x0000009a8098723c */ /* 0x000fe2000000180c */
[----:B------:R-:W2:Y:S02]  /*f280*/  LDSM.16.MT88.4 R12, [R189+0x1800] ;  /* 0x00180000bd0c783b */ /* 0x000ea40000004200 */
[----:B------:R-:W-:-:S04]  /*f290*/  FADD.FTZ R0, R124, R0 ;  /* 0x000000007c007221 */ /* 0x000fc80000010000 */
[----:B------:R-:W-:Y:S01]  /*f2a0*/  FADD.FTZ R0, R125, R0 ;  /* 0x000000007d007221 */ /* 0x000fe20000010000 */
[----:B------:R-:W-:Y:S03]  /*f2b0*/  HMMA.16816.F32 R148, R128, R144, R148 ;  /* 0x000000908094723c */ /* 0x000fe60000001894 */
[----:B------:R-:W-:Y:S02]  /*f2c0*/  FADD.FTZ R206, R206, R0 ;  /* 0x00000000cece7221 */ /* 0x000fe40000010000 */
[----:B------:R-:W-:-:S03]  /*f2d0*/  FADD.FTZ R0, R126, R2 ;  /* 0x000000027e007221 */ /* 0x000fc60000010000 */
[----:B------:R-:W-:Y:S01]  /*f2e0*/  HMMA.16816.F32 R144, R128, R146, R24 ;  /* 0x000000928090723c */ /* 0x000fe20000001818 */
[----:B------:R-:W-:Y:S01]  /*f2f0*/  FADD.FTZ R205, R205, R0 ;  /* 0x00000000cdcd7221 */ /* 0x000fe20000010000 */
[----:B------:R-:W-:-:S04]  /*f300*/  IADD3 R0, R172, -0x2, RZ ;  /* 0xfffffffeac007810 */ /* 0x000fc80007ffe0ff */
[----:B------:R-:W-:Y:S02]  /*f310*/  ISETP.GE.AND P0, PT, R0, R213, PT ;  /* 0x000000d50000720c */ /* 0x000fe40003f06270 */
[----:B-1----:R-:W-:Y:S08]  /*f320*/  HMMA.16816.F32 R24, R128, R18, R32 ;  /* 0x000000128018723c */ /* 0x002ff00000001820 */
[C---:B------:R-:W-:Y:S08]  /*f330*/  HMMA.16816.F32 R32, R4.reuse, R38, RZ ;  /* 0x000000260420723c */ /* 0x040ff000000018ff */
[C---:B------:R-:W-:Y:S08]  /*f340*/  HMMA.16816.F32 R36, R4.reuse, R40, RZ ;  /* 0x000000280424723c */ /* 0x040ff000000018ff */
[----:B------:R-:W-:Y:S08]  /*f350*/  HMMA.16816.F32 R40, R4, R42, RZ ;  /* 0x0000002a0428723c */ /* 0x000ff000000018ff */
[C---:B------:R-:W-:Y:S08]  /*f360*/  HMMA.16816.F32 R28, R128.reuse, R52, R28 ;  /* 0x00000034801c723c */ /* 0x040ff0000000181c */
[----:B------:R-:W-:Y:S08]  /*f370*/  HMMA.16816.F32 R32, R128, R54, R32 ;  /* 0x000000368020723c */ /* 0x000ff00000001820 */
[C---:B------:R-:W-:Y:S08]  /*f380*/  HMMA.16816.F32 R52, R4.reuse, R56, RZ ;  /* 0x000000380434723c */ /* 0x040ff000000018ff */
[----:B------:R-:W-:Y:S08]  /*f390*/  HMMA.16816.F32 R56, R4, R58, RZ ;  /* 0x0000003a0438723c */ /* 0x000ff000000018ff */
[C---:B--2---:R-:W-:Y:S08]  /*f3a0*/  HMMA.16816.F32 R36, R128.reuse, R12, R36 ;  /* 0x0000000c8024723c */ /* 0x044ff00000001824 */
[C---:B------:R-:W-:Y:S01]  /*f3b0*/  HMMA.16816.F32 R40, R128.reuse, R14, R40 ;  /* 0x0000000e8028723c */ /* 0x040fe20000001828 */
[----:B------:R-:W1:Y:S07]  /*f3c0*/  LDSM.16.MT88.4 R12, [R189+0x2800] ;  /* 0x00280000bd0c783b */ /* 0x000e6e0000004200 */
[C---:B------:R-:W-:Y:S08]  /*f3d0*/  HMMA.16816.F32 R52, R128.reuse, R68, R52 ;  /* 0x000000448034723c */ /* 0x040ff00000001834 */
[----:B------:R-:W-:Y:S08]  /*f3e0*/  HMMA.16816.F32 R56, R128, R70, R56 ;  /* 0x000000468038723c */ /* 0x000ff00000001838 */
[C---:B------:R-:W-:Y:S08]  /*f3f0*/  HMMA.16816.F32 R68, R4.reuse, R72, RZ ;  /* 0x000000480444723c */ /* 0x040ff000000018ff */
[----:B------:R-:W-:Y:S08]  /*f400*/  HMMA.16816.F32 R72, R4, R74, RZ ;  /* 0x0000004a0448723c */ /* 0x000ff000000018ff */
[----:B------:R-:W-:Y:S08]  /*f410*/  HMMA.16816.F32 R20, R128, R16, R20 ;  /* 0x000000108014723c */ /* 0x000ff00000001814 */
[C---:B------:R-:W-:Y:S08]  /*f420*/  HMMA.16816.F32 R16, R4.reuse, R62, RZ ;  /* 0x0000003e0410723c */ /* 0x040ff000000018ff */
[C---:B------:R-:W-:Y:S08]  /*f430*/  HMMA.16816.F32 R60, R4.reuse, R64, RZ ;  /* 0x00000040043c723c */ /* 0x040ff000000018ff */
[----:B------:R-:W-:Y:S08]  /*f440*/  HMMA.16816.F32 R64, R4, R66, RZ ;  /* 0x000000420440723c */ /* 0x000ff000000018ff */
[C---:B-1----:R-:W-:Y:S08]  /*f450*/  HMMA.16816.F32 R68, R128.reuse, R12, R68 ;  /* 0x0000000c8044723c */ /* 0x042ff00000001844 */
[C---:B------:R-:W-:Y:S01]  /*f460*/  HMMA.16816.F32 R72, R128.reuse, R14, R72 ;  /* 0x0000000e8048723c */ /* 0x040fe20000001848 */
[----:B------:R-:W1:Y:S07]  /*f470*/  LDSM.16.MT88.4 R12, [R191+0x2000] ;  /* 0x00200000bf0c783b */ /* 0x000e6e0000004200 */
[C---:B------:R-:W-:Y:S08]  /*f480*/  HMMA.16816.F32 R60, R128.reuse, R80, R60 ;  /* 0x00000050803c723c */ /* 0x040ff0000000183c */
[----:B------:R-:W-:Y:S08]  /*f490*/  HMMA.16816.F32 R64, R128, R82, R64 ;  /* 0x000000528040723c */ /* 0x000ff00000001840 */
[----:B------:R-:W-:Y:S08]  /*f4a0*/  HMMA.16816.F32 R80, R4, R86, RZ ;  /* 0x000000560450723c */ /* 0x000ff000000018ff */
[----:B------:R-:W-:Y:S08]  /*f4b0*/  HMMA.16816.F32 R76, R128, R92, R76 ;  /* 0x0000005c804c723c */ /* 0x000ff0000000184c */
[----:B------:R-:W-:Y:S08]  /*f4c0*/  HMMA.16816.F32 R108, R4, R112, RZ ;  /* 0x00000070046c723c */ /* 0x000ff000000018ff */
[----:B------:R-:W-:Y:S08]  /*f4d0*/  HMMA.16816.F32 R80, R128, R94, R80 ;  /* 0x0000005e8050723c */ /* 0x000ff00000001850 */
[C---:B-1----:R-:W-:Y:S08]  /*f4e0*/  HMMA.16816.F32 R92, R4.reuse, R12, RZ ;  /* 0x0000000c045c723c */ /* 0x042ff000000018ff */
[C---:B------:R-:W-:Y:S08]  /*f4f0*/  HMMA.16816.F32 R12, R4.reuse, R14, RZ ;  /* 0x0000000e040c723c */ /* 0x040ff000000018ff */
[----:B------:R-:W-:Y:S08]  /*f500*/  HMMA.16816.F32 R112, R4, R114, RZ ;  /* 0x000000720470723c */ /* 0x000ff000000018ff */
[C---:B------:R-:W-:Y:S08]  /*f510*/  HMMA.16816.F32 R92, R128.reuse, R96, R92 ;  /* 0x00000060805c723c */ /* 0x040ff0000000185c */
[----:B------:R-:W-:Y:S01]  /*f520*/  HMMA.16816.F32 R96, R128, R98, R12 ;  /* 0x000000628060723c */ /* 0x000fe2000000180c */
[----:B------:R-:W1:Y:S07]  /*f530*/  LDSM.16.MT88.4 R12, [R190+0x3800] ;  /* 0x00380000be0c783b */ /* 0x000e6e0000004200 */
[C---:B------:R-:W-:Y:S08]  /*f540*/  HMMA.16816.F32 R116, R4.reuse, R120, RZ ;  /* 0x000000780474723c */ /* 0x040ff000000018ff */
[----:B------:R-:W-:Y:S08]  /*f550*/  HMMA.16816.F32 R120, R4, R122, RZ ;  /* 0x0000007a0478723c */ /* 0x000ff000000018ff */
[C---:B------:R-:W-:Y:S08]  /*f560*/  HMMA.16816.F32 R44, R128.reuse, R48, R44 ;  /* 0x00000030802c723c */ /* 0x040ff0000000182c */
[----:B------:R-:W-:Y:S01]  /*f570*/  HMMA.16816.F32 R48, R128, R50, R16 ;  /* 0x000000328030723c */ /* 0x000fe20000001810 */
[----:B------:R-:W2:Y:S07]  /*f580*/  LDSM.16.MT88.4 R16, [R192+0x2800] ;  /* 0x00280000c010783b */ /* 0x000eae0000004200 */
[----:B------:R-:W-:Y:S08]  /*f590*/  HMMA.16816.F32 R84, R4, R88, RZ ;  /* 0x000000580454723c */ /* 0x000ff000000018ff */
[C---:B-1----:R-:W-:Y:S08]  /*f5a0*/  HMMA.16816.F32 R108, R128.reuse, R12, R108 ;  /* 0x0000000c806c723c */ /* 0x042ff0000000186c */
[----:B------:R-:W-:Y:S01]  /*f5b0*/  HMMA.16816.F32 R112, R128, R14, R112 ;  /* 0x0000000e8070723c */ /* 0x000fe20000001870 */
[----:B------:R-:W1:Y:S07]  /*f5c0*/  LDSM.16.MT88.4 R12, [R192+0x3800] ;  /* 0x00380000c00c783b */ /* 0x000e6e0000004200 */
[----:B------:R-:W-:Y:S08]  /*f5d0*/  HMMA.16816.F32 R88, R4, R90, RZ ;  /* 0x0000005a0458723c */ /* 0x000ff000000018ff */
[C---:B--2---:R-:W-:Y:S11]  /*f5e0*/  HMMA.16816.F32 R84, R128.reuse, R16, R84 ;  /* 0x000000108054723c */ /* 0x044ff60000001854 */
[----:B------:R-:W-:Y:S05]  /*f5f0*/  @!UPT UIADD3 URZ, URZ, URZ, URZ ;  /* 0x0000003f3f3ff290 */ /* 0x000fea000fffe03f */
[C---:B------:R-:W-:Y:S01]  /*f600*/  HMMA.16816.F32 R88, R128.reuse, R18, R88 ;  /* 0x000000128058723c */ /* 0x040fe20000001858 */
[----:B------:R-:W2:Y:S07]  /*f610*/  LDSM.16.MT88.4 R16, [R189+0x3800] ;  /* 0x00380000bd10783b */ /* 0x000eae0000004200 */
[C---:B-1----:R-:W-:Y:S08]  /*f620*/  HMMA.16816.F32 R116, R128.reuse, R12, R116 ;  /* 0x0000000c8074723c */ /* 0x042ff00000001874 */
[C---:B------:R-:W-:Y:S01]  /*f630*/  HMMA.16816.F32 R120, R128.reuse, R14, R120 ;  /* 0x0000000e8078723c */ /* 0x040fe20000001878 */
[----:B------:R-:W1:Y:S07]  /*f640*/  LDSM.16.MT88.4 R12, [R191+0x3000] ;  /* 0x00300000bf0c783b */ /* 0x000e6e0000004200 */
[C---:B--2---:R-:W-:Y:S08]  /*f650*/  HMMA.16816.F32 R100, R128.reuse, R16, R100 ;  /* 0x000000108064723c */ /* 0x044ff00000001864 */
[----:B------:R-:W-:Y:S08]  /*f660*/  HMMA.16816.F32 R104, R128, R18, R104 ;  /* 0x000000128068723c */ /* 0x000ff00000001868 */
[C---:B-1----:R-:W-:Y:S08]  /*f670*/  HMMA.16816.F32 R124, R4.reuse, R12, RZ ;  /* 0x0000000c047c723c */ /* 0x042ff000000018ff */
[----:B------:R-:W-:Y:S01]  /*f680*/  HMMA.16816.F32 R12, R4, R14, RZ ;  /* 0x0000000e040c723c */ /* 0x000fe200000018ff */
[----:B------:R-:W1:Y:S11]  /*f690*/  LDSM.16.MT88.4 R4, [R191+0x3800] ;  /* 0x00380000bf04783b */ /* 0x000e760000004200 */
[----:B------:R-:W-:Y:S04]  /*f6a0*/  @!UPT UIADD3 URZ, URZ, URZ, URZ ;  /* 0x0000003f3f3ff290 */ /* 0x000fe8000fffe03f */
[C---:B-1----:R-:W-:Y:S08]  /*f6b0*/  HMMA.16816.F32 R124, R128.reuse, R4, R124 ;  /* 0x00000004807c723c */ /* 0x042ff0000000187c */
[----:B------:R-:W-:Y:S01]  /*f6c0*/  HMMA.16816.F32 R128, R128, R6, R12 ;  /* 0x000000068080723c */ /* 0x000fe2000000180c */
[----:B------:R-:W-:Y:S07]  /*f6d0*/  @!UPT UIADD3 URZ, URZ, URZ, URZ ;  /* 0x0000003f3f3ff290 */ /* 0x000fee000fffe03f */
[----:B------:R-:W-:Y:S11]  /*f6e0*/  @!P0 BRA `(.L_x_266) ;  /* 0x0000245000008947 */ /* 0x000ff60003800000 */
[----:B------:R-:W-:Y:S02]  /*f6f0*/  MOV R201, R0 ;  /* 0x0000000000c97202 */ /* 0x000fe40000000f00 */
[----:B------:R-:W-:-:S02]  /*f700*/  MOV R137, R8 ;  /* 0x0000000800897202 */ /* 0x000fc40000000f00 */
[----:B------:R-:W-:Y:S02]  /*f710*/  MOV R136, R134 ;  /* 0x0000008600887202 */ /* 0x000fe40000000f00 */
.L_x_273:
[----:B------:R-:W-:Y:S01]  /*f720*/  SHF.R.S32.HI R0, RZ, 0x1f, R203 ;  /* 0x0000001fff007819 */ /* 0x000fe200000114cb */
[----:B------:R-:W-:Y:S04]  /*f730*/  DEPBAR.LE SB0, 0x0 ;  /* 0x000080000000791a */ /* 0x000fe80000000000 */
[----:B------:R-:W-:Y:S01]  /*f740*/  SHF.R.S32.HI R4, RZ, 0x1f, R202 ;  /* 0x0000001fff047819 */ /* 0x000fe200000114ca */
[----:B------:R-:W-:Y:S01]  /*f750*/  WARPSYNC 0xffffffff ;  /* 0xffffffff00007948 */ /* 0x000fe20003800000 */
[----:B------:R-:W-:Y:S01]  /*f760*/  BAR.SYNC.DEFER_BLOCKING 0x0 ;  /* 0x0000000000007b1d */ /* 0x000fe20000010000 */
[----:B------:R-:W-:Y:S01]  /*f770*/  R2P PR, R212, 0x6 ;  /* 0x00000006d4007804 */ /* 0x000fe20000000000 */
[----:B------:R-:W-:Y:S01]  /*f780*/  IMAD R0, R0, c[0x0][0x208], RZ ;  /* 0x0000820000007a24 */ /* 0x000fe200078e02ff */
[----:B------:R-:W-:Y:S01]  /*f790*/  IADD3 R134, R143, 0x40, RZ ;  /* 0x000000408f867810 */ /* 0x000fe20007ffe0ff */
[----:B------:R-:W-:Y:S01]  /*f7a0*/  IMAD.WIDE.U32 R2, R203, c[0x0][0x208], RZ ;  /* 0x00008200cb027a25 */ /* 0x000fe200078e00ff */
[----:B------:R-:W-:Y:S02]  /*f7b0*/  ISETP.GE.AND P5, PT, R200, c[0x0][0x1d4], PT ;  /* 0x00007500c8007a0c */ /* 0x000fe40003fa6270 */
[----:B------:R-:W-:Y:S01]  /*f7c0*/  ISETP.GE.AND P4, PT, R199, c[0x0][0x1d4], PT ;  /* 0x00007500c7007a0c */ /* 0x000fe20003f86270 */
[----:B------:R-:W-:Y:S01]  /*f7d0*/  IMAD R0, R203, c[0x0][0x20c], R0 ;  /* 0x00008300cb007a24 */ /* 0x000fe200078e0200 */
[----:B------:R-:W-:Y:S01]  /*f7e0*/  ISETP.GE.AND P3, PT, R135, c[0x0][0x1d4], PT ;  /* 0x0000750087007a0c */ /* 0x000fe20003f66270 */
[----:B------:R-:W-:Y:S02]  /*f7f0*/  IMAD R4, R4, c[0x0][0x218], RZ ;  /* 0x0000860004047a24 */ /* 0x000fe400078e02ff */
[----:B------:R-:W-:Y:S01]  /*f800*/  IMAD.IADD R3, R3, 0x1, R0 ;  /* 0x0000000103037824 */ /* 0x000fe200078e0200 */
[C---:B------:R-:W-:Y:S01]  /*f810*/  IADD3 R0, R143.reuse, 0x20, RZ ;  /* 0x000000208f007810 */ /* 0x040fe20007ffe0ff */
[C---:B------:R-:W-:Y:S01]  /*f820*/  IMAD R4, R202.reuse, c[0x0][0x21c], R4 ;  /* 0x00008700ca047a24 */ /* 0x040fe200078e0204 */
[C---:B------:R-:W-:Y:S01]  /*f830*/  @P2 IADD3 R134, R143.reuse, -0x40, RZ ;  /* 0xffffffc08f862810 */ /* 0x040fe20007ffe0ff */
[----:B------:R-:W-:Y:S01]  /*f840*/  IMAD.WIDE.U32 R2, R202, c[0x0][0x218], R2 ;  /* 0x00008600ca027a25 */ /* 0x000fe200078e0002 */
[----:B------:R-:W-:Y:S02]  /*f850*/  @P1 IADD3 R0, R143, -0x20, RZ ;  /* 0xffffffe08f001810 */ /* 0x000fe40007ffe0ff */
[----:B------:R-:W-:Y:S02]  /*f860*/  IADD3 R193, R134, 0x3800, RZ ;  /* 0x0000380086c17810 */ /* 0x000fe40007ffe0ff */
[----:B------:R-:W-:Y:S02]  /*f870*/  IADD3 R2, P0, R214, R2, RZ ;  /* 0x00000002d6027210 */ /* 0x000fe40007f1e0ff */
[----:B------:R-:W-:Y:S01]  /*f880*/  IADD3 R186, R0, 0x3800, RZ ;  /* 0x0000380000ba7810 */ /* 0x000fe20007ffe0ff */
[----:B------:R-:W1:Y:S01]  /*f890*/  LDSM.16.M88.4 R16, [R194] ;  /* 0x00000000c210783b */ /* 0x000e620000000200 */
[----:B------:R-:W-:Y:S02]  /*f8a0*/  IADD3.X R3, R216, R3, R4, P0, !PT ;  /* 0x00000003d8037210 */ /* 0x000fe400007fe404 */
[----:B------:R-:W-:Y:S01]  /*f8b0*/  LEA R4, P0, R2, c[0x0][0x1f8], 0x1 ;  /* 0x00007e0002047a11 */ /* 0x000fe200078008ff */
[----:B------:R-:W2:Y:S01]  /*f8c0*/  LDSM.16.M88.4 R8, [R143] ;  /* 0x000000008f08783b */ /* 0x000ea20000000200 */
[----:B------:R-:W-:Y:S02]  /*f8d0*/  IADD3 R185, R0, 0x3000, RZ ;  /* 0x0000300000b97810 */ /* 0x000fe40007ffe0ff */
[----:B------:R-:W-:Y:S01]  /*f8e0*/  LEA.HI.X R3, R2, c[0x0][0x1fc], R3, 0x1, P0 ;  /* 0x00007f0002037a11 */ /* 0x000fe200000f0c03 */
[----:B------:R-:W3:Y:S01]  /*f8f0*/  LDSM.16.M88.4 R160, [R143+0x800] ;  /* 0x000800008fa0783b */ /* 0x000ee20000000200 */
[C---:B------:R-:W-:Y:S02]  /*f900*/  IADD3 R182, R0.reuse, 0x2800, RZ ;  /* 0x0000280000b67810 */ /* 0x040fe40007ffe0ff */
[C---:B------:R-:W-:Y:S01]  /*f910*/  IADD3 R181, R0.reuse, 0x2000, RZ ;  /* 0x0000200000b57810 */ /* 0x040fe20007ffe0ff */
[----:B------:R-:W4:Y:S01]  /*f920*/  LDSM.16.M88.4 R164, [R195] ;  /* 0x00000000c3a4783b */ /* 0x000f220000000200 */
[C---:B------:R-:W-:Y:S02]  /*f930*/  IADD3 R177, R0.reuse, 0x1800, RZ ;  /* 0x0000180000b17810 */ /* 0x040fe40007ffe0ff */
[----:B------:R-:W-:Y:S01]  /*f940*/  IADD3 R176, R0, 0x1000, RZ ;  /* 0x0000100000b07810 */ /* 0x000fe20007ffe0ff */
[----:B------:R-:W1:Y:S01]  /*f950*/  LDSM.16.M88.4 R168, [R0] ;  /* 0x0000000000a8783b */ /* 0x000e620000000200 */
[C---:B------:R-:W-:Y:S02]  /*f960*/  IADD3 R187, R134.reuse, 0x3000, RZ ;  /* 0x0000300086bb7810 */ /* 0x040fe40007ffe0ff */
[C---:B------:R-:W-:Y:S01]  /*f970*/  IADD3 R184, R134.reuse, 0x2800, RZ ;  /* 0x0000280086b87810 */ /* 0x040fe20007ffe0ff */
[----:B------:R5:W1:Y:S01]  /*f980*/  LDSM.16.M88.4 R172, [R0+0x800] ;  /* 0x0008000000ac783b */ /* 0x000a620000000200 */
[C---:B------:R-:W-:Y:S02]  /*f990*/  IADD3 R183, R134.reuse, 0x2000, RZ ;  /* 0x0000200086b77810 */ /* 0x040fe40007ffe0ff */
[C---:B------:R-:W-:Y:S02]  /*f9a0*/  IADD3 R180, R134.reuse, 0x1800, RZ ;  /* 0x0000180086b47810 */ /* 0x040fe40007ffe0ff */
[C---:B------:R-:W-:Y:S02]  /*f9b0*/  IADD3 R178, R134.reuse, 0x1000, RZ ;  /* 0x0000100086b27810 */ /* 0x040fe40007ffe0ff */
[----:B-----5:R-:W-:Y:S01]  /*f9c0*/  IADD3 R0, R134, 0x800, RZ ;  /* 0x0000080086007810 */ /* 0x020fe20007ffe0ff */
[----:B------:R-:W-:-:S05]  /*f9d0*/  BRA.DIV ~URZ, `(.L_x_267) ;  /* 0x000083027f007947 */ /* 0x000fca000b800000 */
[----:B--2---:R-:W2:Y:S02]  /*f9e0*/  SHFL.IDX PT, R3, R3, RZ, 0x181f ;  /* 0x00181fff03037589 */ /* 0x004ea400000e0000 */
.L_x_347:
[----:B------:R-:W5:Y:S01]  /*f9f0*/  SHFL.IDX PT, R2, R4, RZ, 0x181f ;  /* 0x00181fff04027589 */ /* 0x000f6200000e0000 */
[----:B------:R-:W-:Y:S01]  /*fa00*/  LOP3.LUT P1, RZ, R207, 0x1, RZ, 0xc0, !PT ;  /* 0x00000001cfff7812 */ /* 0x000fe2000782c0ff */
[----:B------:R-:W-:Y:S01]  /*fa10*/  BSSY B0, `(.L_x_268) ;  /* 0x00000cf000007945 */ /* 0x000fe20003800000 */
[CC--:B-----5:R-:W-:Y:S04]  /*fa20*/  LEA R12, P0, R132.reuse, R2.reuse, 0x1 ;  /* 0x00000002840c7211 */ /* 0x0e0fe800078008ff */
[-C--:B--2---:R-:W-:Y:S02]  /*fa30*/  LEA.HI.X R13, R132, R3.reuse, R133, 0x1, P0 ;  /* 0x00000003840d7211 */ /* 0x084fe400000f0c85 */
[CC--:B------:R-:W-:Y:S05]  /*fa40*/  LEA R4, P0, R204.reuse, R2.reuse, 0x1 ;  /* 0x00000002cc047211 */ /* 0x0c0fea00078008ff */
[----:B------:R-:W-:Y:S01]  /*fa50*/  @!PT LDS RZ, [RZ] ;  /* 0x00000000fffff984 */ /* 0x000fe20000000800 */
[----:B------:R-:W-:Y:S01]  /*fa60*/  @!PT LDS RZ, [RZ] ;  /* 0x00000000fffff984 */ /* 0x000fe20000000800 */
[----:B------:R2:W-:Y:S01]  /*fa70*/  LDGSTS.E.BYPASS.LTC128B.128 [R198+0x8080], [R12.64], !P1 ;  /* 0x080800000cc67fae */ /* 0x0005e2000c901d48 */
[-C--:B------:R-:W-:Y:S05]  /*fa80*/  LEA.HI.X R5, R204, R3.reuse, R209, 0x1, P0 ;  /* 0x00000003cc057211 */ /* 0x080fea00000f0cd1 */
[----:B------:R5:W-:Y:S02]  /*fa90*/  LDGSTS.E.BYPASS.LTC128B.128 [R198+0x9080], [R4.64], !P3 ;  /* 0x0908000004c67fae */ /* 0x000be4000d901d48 */
[CC--:B-----5:R-:W-:Y:S04]  /*faa0*/  LEA R4, P0, R199.reuse, R2.reuse, 0x1 ;  /* 0x00000002c7047211 */ /* 0x0e0fe800078008ff */
[-C--:B------:R-:W-:Y:S02]  /*fab0*/  LEA.HI.X R5, R199, R3.reuse, R211, 0x1, P0 ;  /* 0x00000003c7057211 */ /* 0x080fe400000f0cd3 */
[C---:B------:R-:W-:Y:S03]  /*fac0*/  LEA R2, P0, R200.reuse, R2, 0x1 ;  /* 0x00000002c8027211 */ /* 0x040fe600078008ff */
[----:B------:R5:W-:Y:S01]  /*fad0*/  LDGSTS.E.BYPASS.LTC128B.128 [R198+0xa080], [R4.64], !P4 ;  /* 0x0a08000004c67fae */ /* 0x000be2000e101d48 */
[----:B------:R-:W-:Y:S02]  /*fae0*/  LEA.HI.X R3, R200, R3, R210, 0x1, P0 ;  /* 0x00000003c8037211 */ /* 0x000fe400000f0cd2 */
[----:B------:R-:W-:Y:S03]  /*faf0*/  ISETP.GT.AND P0, PT, R201, R213, PT ;  /* 0x000000d5c900720c */ /* 0x000fe60003f04270 */
[----:B------:R4:W-:Y:S06]  /*fb00*/  LDGSTS.E.BYPASS.LTC128B.128 [R198+0xb080], [R2.64], !P5 ;  /* 0x0b08000002c67fae */ /* 0x0009ec000e901d48 */
[----:B------:R-:W0:Y:S01]  /*fb10*/  LDGDEPBAR ;  /* 0x00000000000079af */ /* 0x000e220000000000 */
[C---:B-1---5:R-:W-:Y:S08]  /*fb20*/  HMMA.16816.F32 R4, R16.reuse, R8, RZ ;  /* 0x000000081004723c */ /* 0x062ff000000018ff */
[C---:B------:R-:W-:Y:S08]  /*fb30*/  HMMA.16816.F32 R8, R16.reuse, R10, RZ ;  /* 0x0000000a1008723c */ /* 0x040ff000000018ff */
[C---:B--23--:R-:W-:Y:S08]  /*fb40*/  HMMA.16816.F32 R12, R16.reuse, R160, RZ ;  /* 0x000000a0100c723c */ /* 0x04cff000000018ff */
[----:B------:R-:W-:Y:S01]  /*fb50*/  HMMA.16816.F32 R16, R16, R162, RZ ;  /* 0x000000a21010723c */ /* 0x000fe200000018ff */
[----:B------:R-:W-:Y:S07]  /*fb60*/  LDSM.16.M88.4 R160, [R197] ;  /* 0x00000000c5a0783b */ /* 0x000fee0000000200 */
[C---:B----4-:R-:W-:Y:S08]  /*fb70*/  HMMA.16816.F32 R4, R164.reuse, R168, R4 ;  /* 0x000000a8a404723c */ /* 0x050ff00000001804 */
[C---:B------:R-:W-:Y:S01]  /*fb80*/  HMMA.16816.F32 R8, R164.reuse, R170, R8 ;  /* 0x000000aaa408723c */ /* 0x040fe20000001808 */
[----:B------:R-:W-:Y:S07]  /*fb90*/  LDSM.16.M88.4 R168, [R0] ;  /* 0x0000000000a8783b */ /* 0x000fee0000000200 */
[C---:B------:R-:W-:Y:S08]  /*fba0*/  HMMA.16816.F32 R12, R164.reuse, R172, R12 ;  /* 0x000000aca40c723c */ /* 0x040ff0000000180c */
[----:B------:R-:W-:Y:S01]  /*fbb0*/  HMMA.16816.F32 R16, R164, R174, R16 ;  /* 0x000000aea410723c */ /* 0x000fe20000001810 */
[----:B------:R-:W1:Y:S06]  /*fbc0*/  LDSM.16.M88.4 R164, [R134] ;  /* 0x0000000086a4783b */ /* 0x000e6c0000000200 */
[----:B------:R-:W-:Y:S01]  /*fbd0*/  LDSM.16.M88.4 R172, [R188+-0x3000] ;  /* 0xffd00000bcac783b */ /* 0x000fe20000000200 */
[C---:B-1----:R-:W-:Y:S08]  /*fbe0*/  HMMA.16816.F32 R4, R160.reuse, R164, R4 ;  /* 0x000000a4a004723c */ /* 0x042ff00000001804 */
[C---:B------:R-:W-:Y:S01]  /*fbf0*/  HMMA.16816.F32 R8, R160.reuse, R166, R8 ;  /* 0x000000a6a008723c */ /* 0x040fe20000001808 */
[----:B------:R-:W1:Y:S07]  /*fc00*/  LDSM.16.M88.4 R164, [R196] ;  /* 0x00000000c4a4783b */ /* 0x000e6e0000000200 */
[C---:B------:R-:W-:Y:S08]  /*fc10*/  HMMA.16816.F32 R12, R160.reuse, R168, R12 ;  /* 0x000000a8a00c723c */ /* 0x040ff0000000180c */
[----:B------:R-:W-:Y:S01]  /*fc20*/  HMMA.16816.F32 R16, R160, R170, R16 ;  /* 0x000000aaa010723c */ /* 0x000fe20000001810 */
[----:B------:R-:W2:Y:S06]  /*fc30*/  LDSM.16.M88.4 R160, [R188+-0x2800] ;  /* 0xffd80000bca0783b */ /* 0x000eac0000000200 */
[----:B------:R-:W-:Y:S01]  /*fc40*/  LDSM.16.M88.4 R168, [R194+0x4000] ;  /* 0x00400000c2a8783b */ /* 0x000fe20000000200 */
[C---:B-1----:R-:W-:Y:S08]  /*fc50*/  HMMA.16816.F32 R4, R164.reuse, R172, R4 ;  /* 0x000000aca404723c */ /* 0x042ff00000001804 */
[C---:B------:R-:W-:Y:S01]  /*fc60*/  HMMA.16816.F32 R8, R164.reuse, R174, R8 ;  /* 0x000000aea408723c */ /* 0x040fe20000001808 */
[----:B------:R-:W1:Y:S07]  /*fc70*/  LDSM.16.M88.4 R172, [R143+0x1000] ;  /* 0x001000008fac783b */ /* 0x000e6e0000000200 */
[C---:B--2---:R-:W-:Y:S08]  /*fc80*/  HMMA.16816.F32 R12, R164.reuse, R160, R12 ;  /* 0x000000a0a40c723c */ /* 0x044ff0000000180c */
[----:B------:R-:W-:Y:S01]  /*fc90*/  HMMA.16816.F32 R16, R164, R162, R16 ;  /* 0x000000a2a410723c */ /* 0x000fe20000001810 */
[----:B------:R-:W2:Y:S06]  /*fca0*/  LDSM.16.M88.4 R160, [R143+0x1800] ;  /* 0x001800008fa0783b */ /* 0x000eac0000000200 */
[----:B------:R-:W-:Y:S01]  /*fcb0*/  LDSM.16.M88.4 R164, [R195+0x4000] ;  /* 0x00400000c3a4783b */ /* 0x000fe20000000200 */
[C---:B-1----:R-:W-:Y:S08]  /*fcc0*/  HMMA.16816.F32 R4, R168.reuse, R172, R4 ;  /* 0x000000aca804723c */ /* 0x042ff00000001804 */
[C---:B------:R-:W-:Y:S01]  /*fcd0*/  HMMA.16816.F32 R8, R168.reuse, R174, R8 ;  /* 0x000000aea808723c */ /* 0x040fe20000001808 */
[----:B------:R-:W1:Y:S07]  /*fce0*/  LDSM.16.M88.4 R172, [R176] ;  /* 0x00000000b0ac783b */ /* 0x000e6e0000000200 */
[C---:B--2---:R-:W-:Y:S08]  /*fcf0*/  HMMA.16816.F32 R12, R168.reuse, R160, R12 ;  /* 0x000000a0a80c723c */ /* 0x044ff0000000180c */
[----:B------:R-:W-:Y:S01]  /*fd00*/  HMMA.16816.F32 R16, R168, R162, R16 ;  /* 0x000000a2a810723c */ /* 0x000fe20000001810 */
[----:B------:R-:W2:Y:S06]  /*fd10*/  LDSM.16.M88.4 R160, [R177] ;  /* 0x00000000b1a0783b */ /* 0x000eac0000000200 */
[----:B------:R-:W-:Y:S06]  /*fd20*/  LDSM.16.M88.4 R176, [R178] ;  /* 0x00000000b2b0783b */ /* 0x000fec0000000200 */
[----:B------:R-:W3:Y:S01]  /*fd30*/  LDSM.16.M88.4 R168, [R197+0x4000] ;  /* 0x00400000c5a8783b */ /* 0x000ee20000000200 */
[C---:B-1----:R-:W-:Y:S08]  /*fd40*/  HMMA.16816.F32 R4, R164.reuse, R172, R4 ;  /* 0x000000aca404723c */ /* 0x042ff00000001804 */
[C---:B------:R-:W-:Y:S01]  /*fd50*/  HMMA.16816.F32 R8, R164.reuse, R174, R8 ;  /* 0x000000aea408723c */ /* 0x040fe20000001808 */
[----:B------:R-:W1:Y:S07]  /*fd60*/  LDSM.16.M88.4 R172, [R180] ;  /* 0x00000000b4ac783b */ /* 0x000e6e0000000200 */
[C---:B--2---:R-:W-:Y:S08]  /*fd70*/  HMMA.16816.F32 R12, R164.reuse, R160, R12 ;  /* 0x000000a0a40c723c */ /* 0x044ff0000000180c */
[----:B------:R-:W-:Y:S01]  /*fd80*/  HMMA.16816.F32 R16, R164, R162, R16 ;  /* 0x000000a2a410723c */ /* 0x000fe20000001810 */
[----:B------:R-:W-:Y:S06]  /*fd90*/  LDSM.16.M88.4 R160, [R196+0x4000] ;  /* 0x00400000c4a0783b */ /* 0x000fec0000000200 */
[----:B------:R-:W2:Y:S01]  /*fda0*/  LDSM.16.M88.4 R164, [R188+-0x2000] ;  /* 0xffe00000bca4783b */ /* 0x000ea20000000200 */
[C---:B---3--:R-:W-:Y:S08]  /*fdb0*/  HMMA.16816.F32 R4, R168.reuse, R176, R4 ;  /* 0x000000b0a804723c */ /* 0x048ff00000001804 */
[C---:B------:R-:W-:Y:S01]  /*fdc0*/  HMMA.16816.F32 R8, R168.reuse, R178, R8 ;  /* 0x000000b2a808723c */ /* 0x040fe20000001808 */
[----:B------:R-:W3:Y:S07]  /*fdd0*/  LDSM.16.M88.4 R176, [R188+-0x1800] ;  /* 0xffe80000bcb0783b */ /* 0x000eee0000000200 */
[C---:B-1----:R-:W-:Y:S08]  /*fde0*/  HMMA.16816.F32 R12, R168.reuse, R172, R12 ;  /* 0x000000aca80c723c */ /* 0x042ff0000000180c */
[----:B------:R-:W-:Y:S01]  /*fdf0*/  HMMA.16816.F32 R16, R168, R174, R16 ;  /* 0x000000aea810723c */ /* 0x000fe20000001810 */
[----:B------:R-:W-:Y:S06]  /*fe00*/  LDSM.16.M88.4 R168, [R194+0x8000] ;  /* 0x00800000c2a8783b */ /* 0x000fec0000000200 */
[----:B------:R-:W1:Y:S01]  /*fe10*/  LDSM.16.M88.4 R172, [R143+0x2000] ;  /* 0x002000008fac783b */ /* 0x000e620000000200 */
[C---:B--2---:R-:W-:Y:S08]  /*fe20*/  HMMA.16816.F32 R4, R160.reuse, R164, R4 ;  /* 0x000000a4a004723c */ /* 0x044ff00000001804 */
[C---:B------:R-:W-:Y:S01]  /*fe30*/  HMMA.16816.F32 R8, R160.reuse, R166, R8 ;  /* 0x000000a6a008723c */ /* 0x040fe20000001808 */
[----:B------:R-:W2:Y:S07]  /*fe40*/  LDSM.16.M88.4 R164, [R143+0x2800] ;  /* 0x002800008fa4783b */ /* 0x000eae0000000200 */
[C---:B---3--:R-:W-:Y:S08]  /*fe50*/  HMMA.16816.F32 R12, R160.reuse, R176, R12 ;  /* 0x000000b0a00c723c */ /* 0x048ff0000000180c */
[----:B------:R-:W-:Y:S01]  /*fe60*/  HMMA.16816.F32 R16, R160, R178, R16 ;  /* 0x000000b2a010723c */ /* 0x000fe20000001810 */
[----:B------:R-:W-:Y:S06]  /*fe70*/  LDSM.16.M88.4 R176, [R181] ;  /* 0x00000000b5b0783b */ /* 0x000fec0000000200 */
[----:B------:R-:W3:Y:S01]  /*fe80*/  LDSM.16.M88.4 R160, [R195+0x8000] ;  /* 0x00800000c3a0783b */ /* 0x000ee20000000200 */
[C---:B-1----:R-:W-:Y:S08]  /*fe90*/  HMMA.16816.F32 R4, R168.reuse, R172, R4 ;  /* 0x000000aca804723c */ /* 0x042ff00000001804 */
[C---:B------:R-:W-:Y:S01]  /*fea0*/  HMMA.16816.F32 R8, R168.reuse, R174, R8 ;  /* 0x000000aea808723c */ /* 0x040fe20000001808 */
[----:B------:R-:W1:Y:S07]  /*feb0*/  LDSM.16.M88.4 R172, [R182] ;  /* 0x00000000b6ac783b */ /* 0x000e6e0000000200 */
[C---:B--2---:R-:W-:Y:S08]  /*fec0*/  HMMA.16816.F32 R12, R168.reuse, R164, R12 ;  /* 0x000000a4a80c723c */ /* 0x044ff0000000180c */
[----:B------:R-:W-:Y:S01]  /*fed0*/  HMMA.16816.F32 R16, R168, R166, R16 ;  /* 0x000000a6a810723c */ /* 0x000fe20000001810 */
[----:B------:R-:W-:Y:S06]  /*fee0*/  LDSM.16.M88.4 R168, [R183] ;  /* 0x00000000b7a8783b */ /* 0x000fec0000000200 */
[----:B------:R-:W2:Y:S06]  /*fef0*/  LDSM.16.M88.4 R164, [R197+0x8000] ;  /* 0x00800000c5a4783b */ /* 0x000eac0000000200 */
[----:B------:R-:W4:Y:S01]  /*ff00*/  LDSM.16.M88.4 R180, [R184] ;  /* 0x00000000b8b4783b */ /* 0x000f220000000200 */
[C---:B---3--:R-:W-:Y:S08]  /*ff10*/  HMMA.16816.F32 R4, R160.reuse, R176, R4 ;  /* 0x000000b0a004723c */ /* 0x048ff00000001804 */
[C---:B------:R-:W-:Y:S01]  /*ff20*/  HMMA.16816.F32 R8, R160.reuse, R178, R8 ;  /* 0x000000b2a008723c */ /* 0x040fe20000001808 */
[----:B------:R-:W-:Y:S07]  /*ff30*/  LDSM.16.M88.4 R176, [R188+-0x800] ;  /* 0xfff80000bcb0783b */ /* 0x000fee0000000200 */
[C---:B-1----:R-:W-:Y:S08]  /*ff40*/  HMMA.16816.F32 R12, R160.reuse, R172, R12 ;  /* 0x000000aca00c723c */ /* 0x042ff0000000180c */
[----:B------:R-:W-:Y:S01]  /*ff50*/  HMMA.16816.F32 R16, R160, R174, R16 ;  /* 0x000000aea010723c */ /* 0x000fe20000001810 */
[----:B------:R-:W-:Y:S06]  /*ff60*/  LDSM.16.M88.4 R160, [R196+0x8000] ;  /* 0x00800000c4a0783b */ /* 0x000fec0000000200 */
[----:B------:R-:W1:Y:S01]  /*ff70*/  LDSM.16.M88.4 R172, [R188+-0x1000] ;  /* 0xfff00000bcac783b */ /* 0x000e620000000200 */
[C---:B--2---:R-:W-:Y:S08]  /*ff80*/  HMMA.16816.F32 R4, R164.reuse, R168, R4 ;  /* 0x000000a8a404723c */ /* 0x044ff00000001804 */
[C---:B------:R-:W-:Y:S01]  /*ff90*/  HMMA.16816.F32 R8, R164.reuse, R170, R8 ;  /* 0x000000aaa408723c */ /* 0x040fe20000001808 */
[----:B------:R-:W-:Y:S07]  /*ffa0*/  LDSM.16.M88.4 R168, [R143+0x3000] ;  /* 0x003000008fa8783b */ /* 0x000fee0000000200 */
[C---:B----4-:R-:W-:Y:S08]  /*ffb0*/  HMMA.16816.F32 R12, R164.reuse, R180, R12 ;  /* 0x000000b4a40c723c */ /* 0x050ff0000000180c */
[----:B------:R-:W-:Y:S01]  /*ffc0*/  HMMA.16816.F32 R16, R164, R182, R16 ;  /* 0x000000b6a410723c */ /* 0x000fe20000001810 */
[----:B------:R-:W2:Y:S06]  /*ffd0*/  LDSM.16.M88.4 R164, [R194+0xc000] ;  /* 0x00c00000c2a4783b */ /* 0x000eac0000000200 */
[----:B------:R-:W3:Y:S01]  /*ffe0*/  LDSM.16.M88.4 R180, [R143+0x3800] ;  /* 0x003800008fb4783b */ /* 0x000ee20000000200 */
[C---:B-1----:R-:W-:Y:S08]  /*fff0*/  HMMA.16816.F32 R4, R160.reuse, R172, R4 ;  /* 0x000000aca004723c */ /* 0x042ff00000001804 */
[C---:B------:R-:W-:Y:S01]  /*10000*/  HMMA.16816.F32 R8, R160.reuse, R174, R8 ;  /* 0x000000aea008723c */ /* 0x040fe20000001808 */
[----:B------:R-:W-:Y:S07]  /*10010*/  LDSM.16.M88.4 R172, [R185] ;  /* 0x00000000b9ac783b */ /* 0x000fee0000000200 */
[C---:B------:R-:W-:Y:S08]  /*10020*/  HMMA.16816.F32 R12, R160.reuse, R176, R12 ;  /* 0x000000b0a00c723c */ /* 0x040ff0000000180c */
[----:B------:R-:W-:Y:S01]  /*10030*/  HMMA.16816.F32 R16, R160, R178, R16 ;  /* 0x000000b2a010723c */ /* 0x000fe20000001810 */
[----:B------:R-:W1:Y:S06]  /*10040*/  LDSM.16.M88.4 R160, [R195+0xc000] ;  /* 0x00c00000c3a0783b */ /* 0x000e6c0000000200 */
[----:B------:R-:W4:Y:S01]  /*10050*/  LDSM.16.M88.4 R176, [R186] ;  /* 0x00000000bab0783b */ /* 0x000f220000000200 */
[C---:B--2---:R-:W-:Y:S08]  /*10060*/  HMMA.16816.F32 R4, R164.reuse, R168, R4 ;  /* 0x000000a8a404723c */ /* 0x044ff00000001804 */
[C---:B------:R-:W-:Y:S01]  /*10070*/  HMMA.16816.F32 R8, R164.reuse, R170, R8 ;  /* 0x000000aaa408723c */ /* 0x040fe20000001808 */
[----:B------:R-:W-:Y:S06]  /*10080*/  LDSM.16.M88.4 R168, [R187] ;  /* 0x00000000bba8783b */ /* 0x000fec0000000200 */
[----:B------:R-:W-:Y:S01]  /*10090*/  LDSM.16.M88.4 R184, [R188] ;  /* 0x00000000bcb8783b */ /* 0x000fe20000000200 */
[C---:B---3--:R-:W-:Y:S08]  /*100a0*/  HMMA.16816.F32 R12, R164.reuse, R180, R12 ;  /* 0x000000b4a40c723c */ /* 0x048ff0000000180c */
[----:B------:R-:W-:Y:S01]  /*100b0*/  HMMA.16816.F32 R16, R164, R182, R16 ;  /* 0x000000b6a410723c */ /* 0x000fe20000001810 */
[----:B------:R-:W2:Y:S06]  /*100c0*/  LDSM.16.M88.4 R164, [R197+0xc000] ;  /* 0x00c00000c5a4783b */ /* 0x000eac0000000200 */
[----:B------:R-:W-:Y:S01]  /*100d0*/  LDSM.16.M88.4 R180, [R196+0xc000] ;  /* 0x00c00000c4b4783b */ /* 0x000fe20000000200 */
[C---:B-1----:R-:W-:Y:S08]  /*100e0*/  HMMA.16816.F32 R4, R160.reuse, R172, R4 ;  /* 0x000000aca004723c */ /* 0x042ff00000001804 */
[C---:B------:R-:W-:Y:S01]  /*100f0*/  HMMA.16816.F32 R8, R160.reuse, R174, R8 ;  /* 0x000000aea008723c */ /* 0x040fe20000001808 */
[----:B------:R-:W1:Y:S07]  /*10100*/  LDSM.16.M88.4 R172, [R193] ;  /* 0x00000000c1ac783b */ /* 0x000e6e0000000200 */
[C---:B----4-:R-:W-:Y:S08]  /*10110*/  HMMA.16816.F32 R12, R160.reuse, R176, R12 ;  /* 0x000000b0a00c723c */ /* 0x050ff0000000180c */
[----:B------:R-:W-:Y:S01]  /*10120*/  HMMA.16816.F32 R16, R160, R178, R16 ;  /* 0x000000b2a010723c */ /* 0x000fe20000001810 */
[----:B------:R-:W3:Y:S01]  /*10130*/  LDSM.16.M88.4 R160, [R188+0x800] ;  /* 0x00080000bca0783b */ /* 0x000ee20000000200 */
[----:B------:R-:W-:Y:S05]  /*10140*/  DEPBAR.LE SB0, 0x0 ;  /* 0x000080000000791a */ /* 0x000fea0000000000 */
[----:B------:R-:W-:Y:S01]  /*10150*/  BAR.SYNC.DEFER_BLOCKING 0x0 ;  /* 0x0000000000007b1d */ /* 0x000fe20000010000 */
[C---:B--2---:R-:W-:Y:S08]  /*10160*/  HMMA.16816.F32 R4, R164.reuse, R168, R4 ;  /* 0x000000a8a404723c */ /* 0x044ff00000001804 */
[C---:B------:R-:W-:Y:S08]  /*10170*/  HMMA.16816.F32 R8, R164.reuse, R170, R8 ;  /* 0x000000aaa408723c */ /* 0x040ff00000001808 */
[C---:B-1----:R-:W-:Y:S08]  /*10180*/  HMMA.16816.F32 R12, R164.reuse, R172, R12 ;  /* 0x000000aca40c723c */ /* 0x042ff0000000180c */
[----:B------:R-:W-:Y:S08]  /*10190*/  HMMA.16816.F32 R16, R164, R174, R16 ;  /* 0x000000aea410723c */ /* 0x000ff00000001810 */
[C---:B------:R-:W-:Y:S08]  /*101a0*/  HMMA.16816.F32 R4, R180.reuse, R184, R4 ;  /* 0x000000b8b404723c */ /* 0x040ff00000001804 */
[C---:B------:R-:W-:Y:S08]  /*101b0*/  HMMA.16816.F32 R8, R180.reuse, R186, R8 ;  /* 0x000000bab408723c */ /* 0x040ff00000001808 */
[C---:B---3--:R-:W-:Y:S08]  /*101c0*/  HMMA.16816.F32 R12, R180.reuse, R160, R12 ;  /* 0x000000a0b40c723c */ /* 0x048ff0000000180c */
[----:B------:R-:W-:Y:S01]  /*101d0*/  FMUL.FTZ R0, R4, c[0x0][0x320] ;  /* 0x0000c80004007a20 */ /* 0x000fe20000410000 */
[----:B------:R-:W-:Y:S03]  /*101e0*/  HMMA.16816.F32 R16, R180, R162, R16 ;  /* 0x000000a2b410723c */ /* 0x000fe60000001810 */
[----:B------:R1:W2:Y:S02]  /*101f0*/  MUFU.TANH R168, R0 ;  /* 0x0000000000a87308 */ /* 0x0002a40000002400 */
[----:B-1----:R-:W-:Y:S08]  /*10200*/  FMUL.FTZ R0, R5, c[0x0][0x320] ;  /* 0x0000c80005007a20 */ /* 0x002ff00000410000 */
[----:B------:R1:W3:Y:S02]  /*10210*/  MUFU.TANH R167, R0 ;  /* 0x0000000000a77308 */ /* 0x0002e40000002400 */
[----:B-1----:R-:W-:Y:S08]  /*10220*/  FMUL.FTZ R0, R6, c[0x0][0x320] ;  /* 0x0000c80006007a20 */ /* 0x002ff00000410000 */
[----:B------:R1:W4:Y:S02]  /*10230*/  MUFU.TANH R169, R0 ;  /* 0x0000000000a97308 */ /* 0x0003240000002400 */
[----:B-1----:R-:W-:Y:S08]  /*10240*/  FMUL.FTZ R0, R7, c[0x0][0x320] ;  /* 0x0000c80007007a20 */ /* 0x002ff00000410000 */
[----:B------:R1:W1:Y:S02]  /*10250*/  MUFU.TANH R170, R0 ;  /* 0x0000000000aa7308 */ /* 0x0002640000002400 */
        /* <DEDUP_REMOVED lines=23> */
[----:B------:R1:W1:Y:S01]  /*103d0*/  MUFU.TANH R10, R0 ;  /* 0x00000000000a7308 */ /* 0x0002620000002400 */
[----:B------:R-:W-:-:S05]  /*103e0*/  @!P0 BRA `(.L_x_269) ;  /* 0x0000031000008947 */ /* 0x000fca0003800000 */
[----:B-1234-:R-:W-:Y:S01]  /*103f0*/  IMAD.MOV.U32 R0, RZ, RZ, 0x1 ;  /* 0x00000001ff007424 */ /* 0x01efe200078e00ff */
[----:B------:R-:W-:Y:S01]  /*10400*/  ISETP.GT.AND P0, PT, R218, 0x1f, PT ;  /* 0x0000001fda00780c */ /* 0x000fe20003f04270 */
[----:B------:R-:W-:Y:S02]  /*10410*/  IMAD R2, R201, 0x20, R226 ;  /* 0x00000020c9027824 */ /* 0x000fe400078e02e2 */
[----:B------:R-:W-:Y:S01]  /*10420*/  IMAD.MOV.U32 R202, RZ, RZ, RZ ;  /* 0x000000ffffca7224 */ /* 0x000fe200078e00ff */
[----:B------:R-:W-:Y:S02]  /*10430*/  ISETP.NE.AND P1, PT, R0, c[0x0][0x2b8], PT ;  /* 0x0000ae0000007a0c */ /* 0x000fe40003f25270 */
[----:B------:R-:W-:Y:S05]  /*10440*/  IADD3 R2, R2, -0x20, R218 ;  /* 0xffffffe002027810 */ /* 0x000fea0007ffe0da */
[----:B------:R-:W-:Y:S06]  /*10450*/  IMAD.MOV.U32 R0, RZ, RZ, R2 ;  /* 0x000000ffff007224 */ /* 0x000fec00078e0002 */
[----:B------:R-:W-:Y:S05]  /*10460*/  @P1 IMAD.HI.U32 R3, R2, c[0x0][0x2bc], RZ ;  /* 0x0000af0002031a27 */ /* 0x000fea00078e00ff */
[----:B------:R-:W-:Y:S04]  /*10470*/  @P1 SHF.R.U32.HI R0, RZ, c[0x0][0x2c0], R3 ;  /* 0x0000b000ff001a19 */ /* 0x000fe80000011603 */
[C---:B------:R-:W-:Y:S01]  /*10480*/  @!P0 IADD3 R3, P1, R0.reuse, R222, RZ ;  /* 0x000000de00038210 */ /* 0x040fe20007f3e0ff */
[----:B------:R-:W-:Y:S03]  /*10490*/  IMAD.MOV R4, RZ, RZ, -R0 ;  /* 0x000000ffff047224 */ /* 0x000fe600078e0a00 */
[----:B------:R-:W-:Y:S01]  /*104a0*/  @!P0 LEA.HI.X.SX32 R0, R0, R225, 0x1, P1 ;  /* 0x000000e100008211 */ /* 0x000fe200008f0eff */
[----:B------:R-:W-:Y:S01]  /*104b0*/  IMAD R203, R4, c[0x0][0x2b8], R2 ;  /* 0x0000ae0004cb7a24 */ /* 0x000fe200078e0202 */
[C---:B------:R-:W-:Y:S04]  /*104c0*/  @!P0 LEA R2, P1, R3.reuse, c[0x0][0x2a0], 0x2 ;  /* 0x0000a80003028a11 */ /* 0x040fe800078210ff */
[----:B------:R-:W-:Y:S02]  /*104d0*/  @!P0 LEA.HI.X R3, R3, c[0x0][0x2a4], R0, 0x2, P1 ;  /* 0x0000a90003038a11 */ /* 0x000fe400008f1400 */
[----:B------:R-:W-:Y:S03]  /*104e0*/  SHF.R.S32.HI R0, RZ, 0x1f, R203 ;  /* 0x0000001fff007819 */ /* 0x000fe600000114cb */
[----:B------:R1:W2:Y:S02]  /*104f0*/  @!P0 LDG.E R202, [R2.64] ;  /* 0x0000000802ca8981 */ /* 0x0002a4000c1e1900 */
[----:B------:R-:W-:Y:S04]  /*10500*/  IMAD R0, R0, c[0x0][0x1e0], RZ ;  /* 0x0000780000007a24 */ /* 0x000fe800078e02ff */
[C---:B------:R-:W-:Y:S02]  /*10510*/  IMAD R0, R203.reuse, c[0x0][0x1e4], R0 ;  /* 0x00007900cb007a24 */ /* 0x040fe400078e0200 */
[----:B-1----:R-:W-:Y:S04]  /*10520*/  IMAD.WIDE.U32 R2, R203, c[0x0][0x1e0], RZ ;  /* 0x00007800cb027a25 */ /* 0x002fe800078e00ff */
[----:B------:R-:W-:Y:S01]  /*10530*/  IMAD.IADD R3, R3, 0x1, R0 ;  /* 0x0000000103037824 */ /* 0x000fe200078e0200 */
[----:B--2---:R-:W-:Y:S03]  /*10540*/  SHF.R.S32.HI R0, RZ, 0x1f, R202 ;  /* 0x0000001fff007819 */ /* 0x004fe600000114ca */
[----:B------:R-:W-:Y:S04]  /*10550*/  IMAD.WIDE.U32 R2, R202, c[0x0][0x1f0], R2 ;  /* 0x00007c00ca027a25 */ /* 0x000fe800078e0002 */
[----:B------:R-:W-:Y:S01]  /*10560*/  IMAD R4, R0, c[0x0][0x1f0], RZ ;  /* 0x00007c0000047a24 */ /* 0x000fe200078e02ff */
[----:B------:R-:W-:Y:S03]  /*10570*/  IADD3 R0, P0, R220, R2, RZ ;  /* 0x00000002dc007210 */ /* 0x000fe60007f1e0ff */
[----:B------:R-:W-:Y:S05]  /*10580*/  IMAD R4, R202, c[0x0][0x1f4], R4 ;  /* 0x00007d00ca047a24 */ /* 0x000fea00078e0204 */
[----:B------:R-:W-:Y:S02]  /*10590*/  IADD3.X R2, R224, R3, R4, P0, !PT ;  /* 0x00000003e0027210 */ /* 0x000fe400007fe404 */
[C---:B------:R-:W-:Y:S04]  /*105a0*/  LEA R5, P0, R0.reuse, c[0x0][0x1c8], 0x1 ;  /* 0x0000720000057a11 */ /* 0x040fe800078008ff */
[----:B------:R-:W-:Y:S01]  /*105b0*/  LEA.HI.X R0, R0, c[0x0][0x1cc], R2, 0x1, P0 ;  /* 0x0000730000007a11 */ /* 0x000fe200000f0c02 */
[----:B------:R-:W-:-:S06]  /*105c0*/  BRA.DIV ~URZ, `(.L_x_270) ;  /* 0x000077727f007947 */ /* 0x000fcc000b800000 */
[----:B------:R1:W2:Y:S02]  /*105d0*/  SHFL.IDX PT, R4, R0, RZ, 0x181f ;  /* 0x00181fff00047589 */ /* 0x0002a400000e0000 */
.L_x_348:
[----:B------:R-:W-:-:S05]  /*105e0*/  BRA.DIV ~URZ, `(.L_x_271) ;  /* 0x000077c27f007947 */ /* 0x000fca000b800000 */
[----:B-1----:R1:W3:Y:S02]  /*105f0*/  SHFL.IDX PT, R0, R5, RZ, 0x181f ;  /* 0x00181fff05007589 */ /* 0x0022e400000e0000 */
.L_x_349:
[----:B------:R-:W-:Y:S02]  /*10600*/  LOP3.LUT P1, RZ, R207, 0x1, RZ, 0xc0, !PT ;  /* 0x00000001cfff7812 */ /* 0x000fe4000782c0ff */
[C---:B---3--:R-:W-:Y:S04]  /*10610*/  LEA R2, P0, R132.reuse, R0, 0x1 ;  /* 0x0000000084027211 */ /* 0x048fe800078008ff */
[----:B--2---:R-:W-:Y:S07]  /*10620*/  LEA.HI.X R3, R132, R4, R133, 0x1, P0 ;  /* 0x0000000484037211 */ /* 0x004fee00000f0c85 */
[----:B------:R-:W-:Y:S01]  /*10630*/  @!PT LDS RZ, [RZ] ;  /* 0x00000000fffff984 */ /* 0x000fe20000000800 */
[----:B------:R-:W-:Y:S01]  /*10640*/  @!PT LDS RZ, [RZ] ;  /* 0x00000000fffff984 */ /* 0x000fe20000000800 */
[----:B------:R-:W-:Y:S01]  /*10650*/  @!PT LDS RZ, [RZ] ;  /* 0x00000000fffff984 */ /* 0x000fe20000000800 */
[----:B------:R2:W-:Y:S02]  /*10660*/  LDGSTS.E.BYPASS.LTC128B.128 [R198+0xc080], [R2.64], !P1 ;  /* 0x0c08000002c67fae */ /* 0x0005e4000c901d48 */
[C---:B--2---:R-:W-:Y:S04]  /*10670*/  LEA R2, P0, R204.reuse, R0, 0x1 ;  /* 0x00000000cc027211 */ /* 0x044fe800078008ff */
[----:B------:R-:W-:Y:S02]  /*10680*/  LEA.HI.X R3, R204, R4, R209, 0x1, P0 ;  /* 0x00000004cc037211 */ /* 0x000fe400000f0cd1 */
[C---:B------:R-:W-:Y:S03]  /*10690*/  LEA R6, P0, R199.reuse, R0, 0x1 ;  /* 0x00000000c7067211 */ /* 0x040fe600078008ff */
[----:B------:R2:W-:Y:S01]  /*106a0*/  LDGSTS.E.BYPASS.LTC128B.128 [R198+0xd080], [R2.64], !P3 ;  /* 0x0d08000002c67fae */ /* 0x0005e2000d901d48 */
[----:B------:R-:W-:Y:S05]  /*106b0*/  LEA.HI.X R7, R199, R4, R211, 0x1, P0 ;  /* 0x00000004c7077211 */ /* 0x000fea00000f0cd3 */
[----:B------:R3:W-:Y:S01]  /*106c0*/  LDGSTS.E.BYPASS.LTC128B.128 [R198+0xe080], [R6.64], !P4 ;  /* 0x0e08000006c67fae */ /* 0x0007e2000e101d48 */
[C---:B--2---:R-:W-:Y:S04]  /*106d0*/  LEA R2, P0, R200.reuse, R0, 0x1 ;  /* 0x00000000c8027211 */ /* 0x044fe800078008ff */
[----:B------:R-:W-:Y:S05]  /*106e0*/  LEA.HI.X R3, R200, R4, R210, 0x1, P0 ;  /* 0x00000004c8037211 */ /* 0x000fea00000f0cd2 */
[----:B------:R3:W-:Y:S04]  /*106f0*/  LDGSTS.E.BYPASS.LTC128B.128 [R198+0xf080], [R2.64], !P5 ;  /* 0x0f08000002c67fae */ /* 0x0007e8000e901d48 */
.L_x_269:
[----:B--234-:R-:W-:Y:S05]  /*10700*/  BSYNC B0 ;  /* 0x0000000000007941 */ /* 0x01cfea0003800000 */
.L_x_268:
[----:B------:R-:W-:Y:S01]  /*10710*/  FMNMX.FTZ R2, R168, R136, !PT ;  /* 0x00000088a8027209 */ /* 0x000fe20007810000 */
[----:B------:R-:W0:Y:S01]  /*10720*/  LDGDEPBAR ;  /* 0x00000000000079af */ /* 0x000e220000000000 */
        /* <DEDUP_REMOVED lines=16> */
[----:B------:R-:W1:Y:S02]  /*10830*/  SHFL.BFLY PT, R0, R4, 0x2, 0x1f ;  /* 0x0c401f0004007f89 */ /* 0x000e6400000e0000 */
[----:B-1----:R-:W-:Y:S05]  /*10840*/  FMNMX.FTZ R0, R4, R0, !PT ;  /* 0x0000000004007209 */ /* 0x002fea0007810000 */
[----:B------:R-:W1:Y:S02]  /*10850*/  SHFL.BFLY PT, R2, R0, 0x1, 0x1f ;  /* 0x0c201f0000027f89 */ /* 0x000e6400000e0000 */
[----:B-1----:R-:W-:Y:S02]  /*10860*/  FMNMX.FTZ R134, R0, R2, !PT ;  /* 0x0000000200867209 */ /* 0x002fe40007810000 */
[----:B------:R-:W1:Y:S02]  /*10870*/  SHFL.BFLY PT, R0, R5, 0x2, 0x1f ;  /* 0x0c401f0005007f89 */ /* 0x000e6400000e0000 */
[----:B-1----:R-:W-:Y:S05]  /*10880*/  FMNMX.FTZ R4, R5, R0, !PT ;  /* 0x0000000005047209 */ /* 0x002fea0007810000 */
[----:B------:R1:W2:Y:S02]  /*10890*/  SHFL.BFLY PT, R0, R4, 0x1, 0x1f ;  /* 0x0c201f0004007f89 */ /* 0x0002a400000e0000 */
.L_x_350:
[----:B--2---:R-:W-:Y:S01]  /*108a0*/  FMNMX.FTZ R3, R0, R4, !PT ;  /* 0x0000000400037209 */ /* 0x004fe20007810000 */
[C---:B------:R-:W-:Y:S01]  /*108b0*/  FADD.FTZ R0, -R134.reuse, R136 ;  /* 0x0000008886007221 */ /* 0x040fe20000010100 */
[----:B------:R-:W-:Y:S01]  /*108c0*/  WARPSYNC 0xffffffff ;  /* 0xffffffff00007948 */ /* 0x000fe20003800000 */
[----:B-1----:R-:W-:Y:S01]  /*108d0*/  FMUL.FTZ R4, R134, c[0x0][0x2d0] ;  /* 0x0000b40086047a20 */ /* 0x002fe20000410000 */
[----:B------:R-:W-:Y:S01]  /*108e0*/  ISETP.GT.AND P0, PT, R201, R213, PT ;  /* 0x000000d5c900720c */ /* 0x000fe20003f04270 */
[----:B------:R-:W-:Y:S02]  /*108f0*/  FMUL.FTZ R0, R0, c[0x0][0x2d0] ;  /* 0x0000b40000007a20 */ /* 0x000fe40000410000 */
[--C-:B------:R-:W-:Y:S02]  /*10900*/  FFMA.FTZ R171, R9, c[0x0][0x2d0], -R4.reuse ;  /* 0x0000b40009ab7a23 */ /* 0x100fe40000010804 */
[----:B------:R1:W-:Y:S01]  /*10910*/  MUFU.EX2 R2, R0 ;  /* 0x0000000000027308 */ /* 0x0003e20000000800 */
[--C-:B------:R-:W-:Y:S02]  /*10920*/  FFMA.FTZ R7, R168, c[0x0][0x2d0], -R4.reuse ;  /* 0x0000b400a8077a23 */ /* 0x100fe40000010804 */
[--C-:B------:R-:W-:Y:S02]  /*10930*/  FFMA.FTZ R6, R167, c[0x0][0x2d0], -R4.reuse ;  /* 0x0000b400a7067a23 */ /* 0x100fe40000010804 */
[--C-:B------:R-:W-:Y:S02]  /*10940*/  FFMA.FTZ R167, R8, c[0x0][0x2d0], -R4.reuse ;  /* 0x0000b40008a77a23 */ /* 0x100fe40000010804 */
[--C-:B------:R-:W-:Y:S02]  /*10950*/  FFMA.FTZ R5, R164, c[0x0][0x2d0], -R4.reuse ;  /* 0x0000b400a4057a23 */ /* 0x100fe40000010804 */
[--C-:B------:R-:W-:Y:S01]  /*10960*/  FFMA.FTZ R172, R12, c[0x0][0x2d0], -R4.reuse ;  /* 0x0000b4000cac7a23 */ /* 0x100fe20000010804 */
[----:B------:R-:W-:Y:S01]  /*10970*/  MUFU.EX2 R8, R7 ;  /* 0x0000000700087308 */ /* 0x000fe20000000800 */
[--C-:B------:R-:W-:Y:S09]  /*10980*/  FFMA.FTZ R173, R160, c[0x0][0x2d0], -R4.reuse ;  /* 0x0000b400a0ad7a23 */ /* 0x100ff20000010804 */
[----:B------:R-:W-:Y:S01]  /*10990*/  MUFU.EX2 R7, R6 ;  /* 0x0000000600077308 */ /* 0x000fe20000000800 */
[----:B-1----:R-:W-:Y:S09]  /*109a0*/  FFMA.FTZ R0, R161, c[0x0][0x2d0], -R4 ;  /* 0x0000b400a1007a23 */ /* 0x002ff20000010804 */
[----:B------:R1:W-:Y:S10]  /*109b0*/  MUFU.EX2 R9, R0 ;  /* 0x0000000000097308 */ /* 0x0003f40000000800 */
[----:B------:R-:W-:Y:S01]  /*109c0*/  MUFU.EX2 R12, R5 ;  /* 0x00000005000c7308 */ /* 0x000fe20000000800 */
[----:B-1----:R-:W-:Y:S04]  /*109d0*/  FADD.FTZ R0, -R3, R137 ;  /* 0x0000008903007221 */ /* 0x002fe80000010100 */
[----:B------:R-:W-:Y:S06]  /*109e0*/  FMUL.FTZ R0, R0, c[0x0][0x2d0] ;  /* 0x0000b40000007a20 */ /* 0x000fec0000410000 */
[----:B------:R-:W1:Y:S02]  /*109f0*/  MUFU.EX2 R0, R0 ;  /* 0x0000000000007308 */ /* 0x000e640000000800 */
[----:B-1----:R-:W-:Y:S01]  /*10a00*/  FMUL.FTZ R18, R0, R146 ;  /* 0x0000009200127220 */ /* 0x002fe20000410000 */
[----:B------:R-:W-:Y:S01]  /*10a10*/  F2FP.PACK_AB R160, R7, R8 ;  /* 0x0000000807a0723e */ /* 0x000fe200000000ff */
[C---:B------:R-:W-:Y:S01]  /*10a20*/  FFMA.FTZ R4, R2.reuse, R206, R8 ;  /* 0x000000ce02047223 */ /* 0x040fe20000010008 */
[----:B------:R-:W-:Y:S01]  /*10a30*/  F2FP.PACK_AB R162, R9, R12 ;  /* 0x0000000c09a2723e */ /* 0x000fe200000000ff */
[C---:B------:R-:W-:Y:S02]  /*10a40*/  FMUL.FTZ R16, R2.reuse, R144 ;  /* 0x0000009002107220 */ /* 0x040fe40000410000 */
[----:B------:R-:W-:Y:S02]  /*10a50*/  FMUL.FTZ R17, R2, R145 ;  /* 0x0000009102117220 */ /* 0x000fe40000410000 */
[----:B------:R-:W-:Y:S02]  /*10a60*/  FMUL.FTZ R19, R0, R147 ;  /* 0x0000009300137220 */ /* 0x000fe40000410000 */
[----:B------:R-:W1:Y:S01]  /*10a70*/  LDSM.16.MT88.4 R144, [R189] ;  /* 0x00000000bd90783b */ /* 0x000e620000004200 */
[----:B------:R-:W-:Y:S02]  /*10a80*/  FADD.FTZ R6, R7, R4 ;  /* 0x0000000407067221 */ /* 0x000fe40000010000 */
[----:B------:R-:W-:Y:S02]  /*10a90*/  FMUL.FTZ R4, R3, c[0x0][0x2d0] ;  /* 0x0000b40003047a20 */ /* 0x000fe40000410000 */
[----:B------:R-:W-:Y:S02]  /*10aa0*/  FADD.FTZ R6, R12, R6 ;  /* 0x000000060c067221 */ /* 0x000fe40000010000 */
[--C-:B------:R-:W-:Y:S02]  /*10ab0*/  FFMA.FTZ R5, R169, c[0x0][0x2d0], -R4.reuse ;  /* 0x0000b400a9057a23 */ /* 0x100fe40000010804 */
[--C-:B------:R-:W-:Y:S02]  /*10ac0*/  FFMA.FTZ R7, R170, c[0x0][0x2d0], -R4.reuse ;  /* 0x0000b400aa077a23 */ /* 0x100fe40000010804 */
[--C-:B------:R-:W-:Y:S01]  /*10ad0*/  FFMA.FTZ R136, R166, c[0x0][0x2d0], -R4.reuse ;  /* 0x0000b400a6887a23 */ /* 0x100fe20000010804 */
[----:B------:R2:W3:Y:S01]  /*10ae0*/  MUFU.EX2 R161, R5 ;  /* 0x0000000500a17308 */ /* 0x0004e20000000800 */
[--C-:B------:R-:W-:Y:S02]  /*10af0*/  FFMA.FTZ R137, R165, c[0x0][0x2d0], -R4.reuse ;  /* 0x0000b400a5897a23 */ /* 0x100fe40000010804 */
[--C-:B------:R-:W-:Y:S02]  /*10b00*/  FFMA.FTZ R166, R11, c[0x0][0x2d0], -R4.reuse ;  /* 0x0000b4000ba67a23 */ /* 0x100fe40000010804 */
[--C-:B------:R-:W-:Y:S02]  /*10b10*/  FFMA.FTZ R168, R10, c[0x0][0x2d0], -R4.reuse ;  /* 0x0000b4000aa87a23 */ /* 0x100fe40000010804 */
[--C-:B------:R-:W-:Y:S02]  /*10b20*/  FFMA.FTZ R165, R14, c[0x0][0x2d0], -R4.reuse ;  /* 0x0000b4000ea57a23 */ /* 0x100fe40000010804 */
[----:B------:R-:W-:Y:S01]  /*10b30*/  FMUL.FTZ R14, R0, R150 ;  /* 0x00000096000e7220 */ /* 0x000fe20000410000 */
[----:B------:R-:W-:Y:S01]  /*10b40*/  MUFU.EX2 R174, R137 ;  /* 0x0000008900ae7308 */ /* 0x000fe20000000800 */
[----:B------:R-:W-:Y:S02]  /*10b50*/  FFMA.FTZ R164, R13, c[0x0][0x2d0], -R4 ;  /* 0x0000b4000da47a23 */ /* 0x000fe40000010804 */
[C---:B------:R-:W-:Y:S02]  /*10b60*/  FMUL.FTZ R4, R2.reuse, R156 ;  /* 0x0000009c02047220 */ /* 0x040fe40000410000 */
[----:B------:R-:W-:Y:S02]  /*10b70*/  FADD.FTZ R169, R9, R6 ;  /* 0x0000000609a97221 */ /* 0x000fe40000010000 */
[----:B------:R-:W-:Y:S02]  /*10b80*/  FMUL.FTZ R13, R2, R149 ;  /* 0x00000095020d7220 */ /* 0x000fe40000410000 */
[----:B------:R-:W-:Y:S01]  /*10b90*/  FMUL.FTZ R6, R0, R158 ;  /* 0x0000009e00067220 */ /* 0x000fe20000410000 */
[----:B------:R-:W4:Y:S01]  /*10ba0*/  MUFU.EX2 R156, R7 ;  /* 0x00000007009c7308 */ /* 0x000f220000000800 */
[C---:B------:R-:W-:Y:S02]  /*10bb0*/  FMUL.FTZ R8, R2.reuse, R152 ;  /* 0x0000009802087220 */ /* 0x040fe40000410000 */
[C---:B------:R-:W-:Y:S02]  /*10bc0*/  FMUL.FTZ R9, R2.reuse, R153 ;  /* 0x0000009902097220 */ /* 0x040fe40000410000 */
[----:B--2---:R-:W-:Y:S02]  /*10bd0*/  FMUL.FTZ R5, R2, R157 ;  /* 0x0000009d02057220 */ /* 0x004fe40000410000 */
[C---:B---3--:R-:W-:Y:S02]  /*10be0*/  FFMA.FTZ R149, R0.reuse, R205, R161 ;  /* 0x000000cd00957223 */ /* 0x048fe400000100a1 */
[C---:B------:R-:W-:Y:S01]  /*10bf0*/  FMUL.FTZ R10, R0.reuse, R154 ;  /* 0x0000009a000a7220 */ /* 0x040fe20000410000 */
[----:B------:R-:W2:Y:S01]  /*10c00*/  MUFU.EX2 R150, R136 ;  /* 0x0000008800967308 */ /* 0x000ea20000000800 */
[----:B------:R-:W-:Y:S02]  /*10c10*/  FMUL.FTZ R11, R0, R155 ;  /* 0x0000009b000b7220 */ /* 0x000fe40000410000 */
[----:B------:R-:W-:Y:S01]  /*10c20*/  FMUL.FTZ R12, R2, R148 ;  /* 0x00000094020c7220 */ /* 0x000fe20000410000 */
[----:B------:R-:W-:Y:S01]  /*10c30*/  LDSM.16.MT88.4 R152, [R189+0x800] ;  /* 0x00080000bd98783b */ /* 0x000fe20000004200 */
[----:B------:R-:W-:Y:S02]  /*10c40*/  FMUL.FTZ R15, R0, R151 ;  /* 0x00000097000f7220 */ /* 0x000fe40000410000 */
[C---:B------:R-:W-:Y:S02]  /*10c50*/  FMUL.FTZ R20, R2.reuse, R20 ;  /* 0x0000001402147220 */ /* 0x040fe40000410000 */
[----:B------:R-:W-:Y:S01]  /*10c60*/  FMUL.FTZ R21, R2, R21 ;  /* 0x0000001502157220 */ /* 0x000fe20000410000 */
[----:B------:R-:W-:Y:S01]  /*10c70*/  MUFU.EX2 R136, R173 ;  /* 0x000000ad00887308 */ /* 0x000fe20000000800 */
[C---:B------:R-:W-:Y:S02]  /*10c80*/  FMUL.FTZ R22, R0.reuse, R22 ;  /* 0x0000001600167220 */ /* 0x040fe40000410000 */
[----:B------:R-:W-:Y:S01]  /*10c90*/  FMUL.FTZ R23, R0, R23 ;  /* 0x0000001700177220 */ /* 0x000fe20000410000 */
[----:B----4-:R-:W-:Y:S01]  /*10ca0*/  F2FP.PACK_AB R161, R156, R161 ;  /* 0x000000a19ca1723e */ /* 0x010fe200000000ff */
[----:B------:R-:W-:Y:S02]  /*10cb0*/  FMUL.FTZ R7, R0, R159 ;  /* 0x0000009f00077220 */ /* 0x000fe40000410000 */
[C---:B------:R-:W-:Y:S02]  /*10cc0*/  FMUL.FTZ R24, R2.reuse, R24 ;  /* 0x0000001802187220 */ /* 0x040fe40000410000 */
[----:B------:R-:W-:Y:S01]  /*10cd0*/  FMUL.FTZ R25, R2, R25 ;  /* 0x0000001902197220 */ /* 0x000fe20000410000 */
[----:B------:R-:W-:Y:S01]  /*10ce0*/  MUFU.EX2 R170, R164 ;  /* 0x000000a400aa7308 */ /* 0x000fe20000000800 */
[C---:B------:R-:W-:Y:S02]  /*10cf0*/  FMUL.FTZ R26, R0.reuse, R26 ;  /* 0x0000001a001a7220 */ /* 0x040fe40000410000 */
[----:B------:R-:W-:Y:S01]  /*10d00*/  FMUL.FTZ R27, R0, R27 ;  /* 0x0000001b001b7220 */ /* 0x000fe20000410000 */
[----:B--2---:R-:W-:Y:S01]  /*10d10*/  F2FP.PACK_AB R163, R174, R150 ;  /* 0x00000096aea3723e */ /* 0x004fe200000000ff */
[C---:B------:R-:W-:Y:S02]  /*10d20*/  FMUL.FTZ R28, R2.reuse, R28 ;  /* 0x0000001c021c7220 */ /* 0x040fe40000410000 */
[----:B------:R-:W-:Y:S02]  /*10d30*/  FMUL.FTZ R29, R2, R29 ;  /* 0x0000001d021d7220 */ /* 0x000fe40000410000 */
[C---:B------:R-:W-:Y:S01]  /*10d40*/  FMUL.FTZ R30, R0.reuse, R30 ;  /* 0x0000001e001e7220 */ /* 0x040fe20000410000 */
[----:B------:R-:W-:Y:S01]  /*10d50*/  MUFU.EX2 R148, R171 ;  /* 0x000000ab00947308 */ /* 0x000fe20000000800 */
[C---:B-1----:R-:W-:Y:S05]  /*10d60*/  HMMA.16816.F32 R4, R160.reuse, R144, R4 ;  /* 0x00000090a004723c */ /* 0x042fea0000001804 */
[----:B------:R-:W-:Y:S02]  /*10d70*/  FMUL.FTZ R31, R0, R31 ;  /* 0x0000001f001f7220 */ /* 0x000fe40000410000 */
[C---:B------:R-:W-:Y:S01]  /*10d80*/  FMUL.FTZ R32, R2.reuse, R32 ;  /* 0x0000002002207220 */ /* 0x040fe20000410000 */
[C---:B------:R-:W-:Y:S01]  /*10d90*/  HMMA.16816.F32 R8, R160.reuse, R146, R8 ;  /* 0x00000092a008723c */ /* 0x040fe20000001808 */
[----:B------:R-:W1:Y:S01]  /*10da0*/  LDSM.16.MT88.4 R144, [R190] ;  /* 0x00000000be90783b */ /* 0x000e620000004200 */
[----:B------:R-:W-:Y:S02]  /*10db0*/  MUFU.EX2 R137, R167 ;  /* 0x000000a700897308 */ /* 0x000fe40000000800 */
[----:B------:R-:W-:Y:S02]  /*10dc0*/  FMUL.FTZ R33, R2, R33 ;  /* 0x0000002102217220 */ /* 0x000fe40000410000 */
[C---:B------:R-:W-:Y:S02]  /*10dd0*/  FMUL.FTZ R34, R0.reuse, R34 ;  /* 0x0000002200227220 */ /* 0x040fe40000410000 */
[----:B------:R-:W-:Y:S04]  /*10de0*/  FMUL.FTZ R35, R0, R35 ;  /* 0x0000002300237220 */ /* 0x000fe80000410000 */
[C---:B------:R-:W-:Y:S01]  /*10df0*/  FMUL.FTZ R36, R2.reuse, R36 ;  /* 0x0000002402247220 */ /* 0x040fe20000410000 */
[----:B------:R-:W2:Y:S01]  /*10e00*/  MUFU.EX2 R171, R165 ;  /* 0x000000a500ab7308 */ /* 0x000ea20000000800 */
        /* <DEDUP_REMOVED lines=11> */
[----:B------:R-:W-:Y:S01]  /*10ec0*/  FMUL.FTZ R48, R2, R48 ;  /* 0x0000003002307220 */ /* 0x000fe20000410000 */
[----:B--2---:R-:W-:Y:S01]  /*10ed0*/  F2FP.PACK_AB R165, R170, R171 ;  /* 0x000000abaaa5723e */ /* 0x004fe200000000ff */
[----:B------:R-:W-:Y:S02]  /*10ee0*/  FMUL.FTZ R49, R2, R49 ;  /* 0x0000003102317220 */ /* 0x000fe40000410000 */
[C---:B------:R-:W-:Y:S01]  /*10ef0*/  FMUL.FTZ R50, R0.reuse, R50 ;  /* 0x0000003200327220 */ /* 0x040fe20000410000 */
[C---:B-1----:R-:W-:Y:S03]  /*10f00*/  HMMA.16816.F32 R12, R160.reuse, R144, R12 ;  /* 0x00000090a00c723c */ /* 0x042fe6000000180c */
[----:B------:R-:W-:Y:S02]  /*10f10*/  FMUL.FTZ R51, R0, R51 ;  /* 0x0000003300337220 */ /* 0x000fe40000410000 */
[C---:B------:R-:W-:Y:S02]  /*10f20*/  FMUL.FTZ R52, R2.reuse, R52 ;  /* 0x0000003402347220 */ /* 0x040fe40000410000 */
[----:B------:R-:W-:Y:S01]  /*10f30*/  FMUL.FTZ R53, R2, R53 ;  /* 0x0000003502357220 */ /* 0x000fe20000410000 */
[C---:B------:R-:W-:Y:S01]  /*10f40*/  HMMA.16816.F32 R16, R160.reuse, R146, R16 ;  /* 0x00000092a010723c */ /* 0x040fe20000001810 */
[----:B------:R-:W1:Y:S03]  /*10f50*/  LDSM.16.MT88.4 R144, [R192] ;  /* 0x00000000c090783b */ /* 0x000e660000004200 */
[C---:B------:R-:W-:Y:S02]  /*10f60*/  FMUL.FTZ R54, R0.reuse, R54 ;  /* 0x0000003600367220 */ /* 0x040fe40000410000 */
[----:B------:R-:W-:Y:S02]  /*10f70*/  FMUL.FTZ R55, R0, R55 ;  /* 0x0000003700377220 */ /* 0x000fe40000410000 */
[C---:B------:R-:W-:Y:S04]  /*10f80*/  FMUL.FTZ R56, R2.reuse, R56 ;  /* 0x0000003802387220 */ /* 0x040fe80000410000 */
        /* <DEDUP_REMOVED lines=14> */
[----:B------:R-:W-:Y:S01]  /*11070*/  FMUL.FTZ R71, R0, R71 ;  /* 0x0000004700477220 */ /* 0x000fe20000410000 */
[C---:B-1----:R-:W-:Y:S03]  /*11080*/  HMMA.16816.F32 R20, R160.reuse, R144, R20 ;  /* 0x00000090a014723c */ /* 0x042fe60000001814 */
[C---:B------:R-:W-:Y:S02]  /*11090*/  FMUL.FTZ R72, R2.reuse, R72 ;  /* 0x0000004802487220 */ /* 0x040fe40000410000 */
[----:B------:R-:W-:Y:S02]  /*110a0*/  FMUL.FTZ R73, R2, R73 ;  /* 0x0000004902497220 */ /* 0x000fe40000410000 */
[C---:B------:R-:W-:Y:S01]  /*110b0*/  FMUL.FTZ R74, R0.reuse, R74 ;  /* 0x0000004a004a7220 */ /* 0x040fe20000410000 */
[C---:B------:R-:W-:Y:S01]  /*110c0*/  HMMA.16816.F32 R24, R160.reuse, R146, R24 ;  /* 0x00000092a018723c */ /* 0x040fe20000001818 */
[----:B------:R-:W1:Y:S03]  /*110d0*/  LDSM.16.MT88.4 R144, [R191] ;  /* 0x00000000bf90783b */ /* 0x000e660000004200 */
[----:B------:R-:W-:Y:S02]  /*110e0*/  FMUL.FTZ R75, R0, R75 ;  /* 0x0000004b004b7220 */ /* 0x000fe40000410000 */
[C---:B------:R-:W-:Y:S02]  /*110f0*/  FMUL.FTZ R76, R2.reuse, R76 ;  /* 0x0000004c024c7220 */ /* 0x040fe40000410000 */
[----:B------:R-:W-:Y:S04]  /*11100*/  FMUL.FTZ R77, R2, R77 ;  /* 0x0000004d024d7220 */ /* 0x000fe80000410000 */
        /* <DEDUP_REMOVED lines=14> */
[C---:B------:R-:W-:Y:S01]  /*111f0*/  FMUL.FTZ R92, R2.reuse, R92 ;  /* 0x0000005c025c7220 */ /* 0x040fe20000410000 */
[C---:B-1----:R-:W-:Y:S03]  /*11200*/  HMMA.16816.F32 R28, R160.reuse, R144, R28 ;  /* 0x00000090a01c723c */ /* 0x042fe6000000181c */
[----:B------:R-:W-:Y:S02]  /*11210*/  FMUL.FTZ R93, R2, R93 ;  /* 0x0000005d025d7220 */ /* 0x000fe40000410000 */
[C---:B------:R-:W-:Y:S02]  /*11220*/  FMUL.FTZ R94, R0.reuse, R94 ;  /* 0x0000005e005e7220 */ /* 0x040fe40000410000 */
[----:B------:R-:W-:Y:S01]  /*11230*/  FMUL.FTZ R95, R0, R95 ;  /* 0x0000005f005f7220 */ /* 0x000fe20000410000 */
[C---:B------:R-:W-:Y:S01]  /*11240*/  HMMA.16816.F32 R32, R160.reuse, R146, R32 ;  /* 0x00000092a020723c */ /* 0x040fe20000001820 */
[----:B------:R-:W1:Y:S03]  /*11250*/  LDSM.16.MT88.4 R144, [R189+0x1000] ;  /* 0x00100000bd90783b */ /* 0x000e660000004200 */
        /* <DEDUP_REMOVED lines=23> */
[----:B------:R-:W1:Y:S03]  /*113d0*/  LDSM.16.MT88.4 R144, [R190+0x1000] ;  /* 0x00100000be90783b */ /* 0x000e660000004200 */
        /* <DEDUP_REMOVED lines=8> */
[C---:B------:R-:W-:Y:S02]  /*11460*/  FMUL.FTZ R125, R2.reuse, R125 ;  /* 0x0000007d027d7220 */ /* 0x040fe40000410000 */
[C---:B------:R-:W-:Y:S02]  /*11470*/  FMUL.FTZ R128, R2.reuse, R128 ;  /* 0x0000008002807220 */ /* 0x040fe40000410000 */
[----:B------:R-:W-:Y:S02]  /*11480*/  FMUL.FTZ R129, R2, R129 ;  /* 0x0000008102817220 */ /* 0x000fe40000410000 */
[C---:B------:R-:W-:Y:S01]  /*11490*/  FMUL.FTZ R126, R0.reuse, R126 ;  /* 0x0000007e007e7220 */ /* 0x040fe20000410000 */
[----:B------:R-:W2:Y:S01]  /*114a0*/  MUFU.EX2 R2, R172 ;  /* 0x000000ac00027308 */ /* 0x000ea20000000800 */
[C---:B------:R-:W-:Y:S02]  /*114b0*/  FMUL.FTZ R127, R0.reuse, R127 ;  /* 0x0000007f007f7220 */ /* 0x040fe40000410000 */
[C---:B------:R-:W-:Y:S02]  /*114c0*/  FMUL.FTZ R130, R0.reuse, R130 ;  /* 0x0000008200827220 */ /* 0x040fe40000410000 */
[----:B------:R-:W-:Y:S02]  /*114d0*/  FMUL.FTZ R131, R0, R131 ;  /* 0x0000008300837220 */ /* 0x000fe40000410000 */
[----:B------:R-:W-:Y:S01]  /*114e0*/  FADD.FTZ R0, R136, R169 ;  /* 0x000000a988007221 */ /* 0x000fe20000010000 */
[C---:B-1----:R-:W-:Y:S08]  /*114f0*/  HMMA.16816.F32 R44, R160.reuse, R144, R44 ;  /* 0x00000090a02c723c */ /* 0x042ff0000000182c */
[C---:B------:R-:W-:Y:S01]  /*11500*/  HMMA.16816.F32 R48, R160.reuse, R146, R48 ;  /* 0x00000092a030723c */ /* 0x040fe20000001830 */
[----:B------:R-:W1:Y:S03]  /*11510*/  LDSM.16.MT88.4 R144, [R192+0x1000] ;  /* 0x00100000c090783b */ /* 0x000e660000004200 */
[C---:B--2---:R-:W-:Y:S01]  /*11520*/  F2FP.PACK_AB R164, R2.reuse, R136 ;  /* 0x0000008802a4723e */ /* 0x044fe200000000ff */
[----:B------:R-:W-:Y:S01]  /*11530*/  FADD.FTZ R0, R2, R0 ;  /* 0x0000000002007221 */ /* 0x000fe20000010000 */
[----:B------:R-:W-:Y:S01]  /*11540*/  MUFU.EX2 R136, R168 ;  /* 0x000000a800887308 */ /* 0x000fe20000000800 */
[----:B------:R-:W-:Y:S02]  /*11550*/  FADD.FTZ R2, R156, R149 ;  /* 0x000000959c027221 */ /* 0x000fe40000010000 */
[----:B------:R-:W-:Y:S04]  /*11560*/  FADD.FTZ R0, R148, R0 ;  /* 0x0000000094007221 */ /* 0x000fe80000010000 */
[----:B------:R-:W-:Y:S02]  /*11570*/  FADD.FTZ R206, R137, R0 ;  /* 0x0000000089ce7221 */ /* 0x000fe40000010000 */
[----:B------:R-:W-:Y:S04]  /*11580*/  FADD.FTZ R0, R150, R2 ;  /* 0x0000000296007221 */ /* 0x000fe80000010000 */
[----:B------:R-:W-:Y:S04]  /*11590*/  FADD.FTZ R0, R174, R0 ;  /* 0x00000000ae007221 */ /* 0x000fe80000010000 */
        /* <DEDUP_REMOVED lines=31> */
[----:B------:R1:W2:Y:S01]  /*11790*/  MUFU.EX2 R160, R166 ;  /* 0x000000a600a07308 */ /* 0x0002a20000000800 */
[----:B------:R-:W3:Y:S02]  /*117a0*/  LDSM.16.MT88.4 R144, [R190+0x800] ;  /* 0x00080000be90783b */ /* 0x000ee40000004200 */
[----:B-1----:R-:W-:Y:S01]  /*117b0*/  F2FP.PACK_AB R166, R137, R148 ;  /* 0x0000009489a6723e */ /* 0x002fe200000000ff */
[----:B--2---:R-:W-:Y:S01]  /*117c0*/  FADD.FTZ R2, R160, R0 ;  /* 0x00000000a0027221 */ /* 0x004fe20000010000 */
[C---:B------:R-:W-:Y:S02]  /*117d0*/  F2FP.PACK_AB R167, R136.reuse, R160 ;  /* 0x000000a088a7723e */ /* 0x040fe400000000ff */
[----:B------:R-:W-:Y:S01]  /*117e0*/  IADD3 R0, R201, -0x1, RZ ;  /* 0xffffffffc9007810 */ /* 0x000fe20007ffe0ff */
[----:B------:R-:W-:Y:S03]  /*117f0*/  FADD.FTZ R205, R136, R2 ;  /* 0x0000000288cd7221 */ /* 0x000fe60000010000 */
[----:B------:R-:W-:Y:S02]  /*11800*/  MOV R136, R134 ;  /* 0x0000008600887202 */ /* 0x000fe40000000f00 */
[----:B------:R-:W-:Y:S01]  /*11810*/  MOV R201, R0 ;  /* 0x0000000000c97202 */ /* 0x000fe20000000f00 */
[C---:B------:R-:W-:Y:S01]  /*11820*/  HMMA.16816.F32 R156, R164.reuse, R152, R4 ;  /* 0x00000098a49c723c */ /* 0x040fe20000001804 */
[----:B------:R-:W1:Y:S04]  /*11830*/  LDSM.16.MT88.4 R4, [R192+0x800] ;  /* 0x00080000c004783b */ /* 0x000e680000004200 */
[-C--:B------:R-:W-:Y:S03]  /*11840*/  MOV R137, R3.reuse ;  /* 0x0000000300897202 */ /* 0x080fe60000000f00 */
[C---:B------:R-:W-:Y:S01]  /*11850*/  HMMA.16816.F32 R152, R164.reuse, R154, R8 ;  /* 0x0000009aa498723c */ /* 0x040fe20000001808 */
[----:B------:R-:W2:Y:S07]  /*11860*/  LDSM.16.MT88.4 R8, [R191+0x800] ;  /* 0x00080000bf08783b */ /* 0x000eae0000004200 */
[C---:B---3--:R-:W-:Y:S08]  /*11870*/  HMMA.16816.F32 R148, R164.reuse, R144, R12 ;  /* 0x00000090a494723c */ /* 0x048ff0000000180c */
[C---:B------:R-:W-:Y:S08]  /*11880*/  HMMA.16816.F32 R144, R164.reuse, R146, R16 ;  /* 0x00000092a490723c */ /* 0x040ff00000001810 */
        /* <DEDUP_REMOVED lines=37> */
[C---:B------:R-:W-:Y:S08]  /*11ae0*/  HMMA.16816.F32 R120, R164.reuse, R6, R120 ;  /* 0x00000006a478723c */ /* 0x040ff00000001878 */
[C---:B--2---:R-:W-:Y:S07]  /*11af0*/  HMMA.16816.F32 R124, R164.reuse, R8, R124 ;  /* 0x00000008a47c723c */ /* 0x044fee000000187c */
[----:B------:R-:W-:Y:S01]  /*11b00*/  MOV R8, R3 ;  /* 0x0000000300087202 */ /* 0x000fe20000000f00 */
[----:B------:R-:W-:Y:S01]  /*11b10*/  HMMA.16816.F32 R128, R164, R10, R128 ;  /* 0x0000000aa480723c */ /* 0x000fe20000001880 */
[----:B------:R-:W-:Y:S07]  /*11b20*/  @!UPT UIADD3 URZ, URZ, URZ, URZ ;  /* 0x0000003f3f3ff290 */ /* 0x000fee000fffe03f */
[----:B------:R-:W-:-:S11]  /*11b30*/  @P0 BRA `(.L_x_273) ;  /* 0xffffdbe000000947 */ /* 0x000fd6000383ffff */
.L_x_266:
[----:B------:R-:W-:Y:S05]  /*11b40*/  BRA.DIV ~URZ, `(.L_x_274) ;  /* 0x000063e27f007947 */ /* 0x000fea000b800000 */
[----:B------:R1:W2:Y:S02]  /*11b50*/  SHFL.BFLY PT, R0, R206, 0x2, 0x1f ;  /* 0x0c401f00ce007f89 */ /* 0x0002a400000e0000 */
.L_x_351:
[----:B--2---:R-:W-:Y:S01]  /*11b60*/  FADD.FTZ R5, R0, R206 ;  /* 0x000000ce00057221 */ /* 0x004fe20000010000 */
[----:B------:R-:W-:Y:S05]  /*11b70*/  BRA.DIV ~URZ, `(.L_x_275) ;  /* 0x000064027f007947 */ /* 0x000fea000b800000 */
[----:B------:R-:W2:Y:S02]  /*11b80*/  SHFL.BFLY PT, R0, R5, 0x1, 0x1f ;  /* 0x0c201f0005007f89 */ /* 0x000ea400000e0000 */
[----:B--2---:R-:W-:-:S02]  /*11b90*/  FADD.FTZ R5, R5, R0 ;  /* 0x0000000005057221 */ /* 0x004fc40000010000 */
[----:B------:R-:W2:Y:S02]  /*11ba0*/  SHFL.BFLY PT, R0, R205, 0x2, 0x1f ;  /* 0x0c401f00cd007f89 */ /* 0x000ea400000e0000 */
[----:B--2---:R-:W-:-:S05]  /*11bb0*/  FADD.FTZ R4, R0, R205 ;  /* 0x000000cd00047221 */ /* 0x004fca0000010000 */
[----:B------:R2:W3:Y:S02]  /*11bc0*/  SHFL.BFLY PT, R3, R4, 0x1, 0x1f ;  /* 0x0c201f0004037f89 */ /* 0x0004e400000e0000 */
.L_x_352:
[----:B------:R-:W-:Y:S01]  /*11bd0*/  FSETP.NE.FTZ.AND P0, PT, R5, RZ, PT ;  /* 0x000000ff0500720b */ /* 0x000fe20003f15000 */
[----:B---3--:R-:W-:Y:S01]  /*11be0*/  FADD.FTZ R3, R3, R4 ;  /* 0x0000000403037221 */ /* 0x008fe20000010000 */
[----:B------:R-:W-:Y:S02]  /*11bf0*/  MOV R2, RZ ;  /* 0x000000ff00027202 */ /* 0x000fe40000000f00 */
[----:B------:R-:W-:Y:S02]  /*11c00*/  MOV R18, 0xff800000 ;  /* 0xff80000000127802 */ /* 0x000fe40000000f00 */
[----:B------:R-:W-:-:S07]  /*11c10*/  MOV R17, 0xff800000 ;  /* 0xff80000000117802 */ /* 0x000fce0000000f00 */
[----:B------:R-:W3:Y:S08]  /*11c20*/  @P0 MUFU.LG2 R0, R5 ;  /* 0x0000000500000308 */ /* 0x000ef00000000c00 */
[----:B------:R4:W5:Y:S01]  /*11c30*/  @P0 MUFU.RCP R2, R5 ;  /* 0x0000000500020308 */ /* 0x0009620000001000 */
[----:B--23--:R-:W-:Y:S01]  /*11c40*/  @P0 FMUL.FTZ R4, R0, 0.69314718246459960938 ;  /* 0x3f31721800040820 */ /* 0x00cfe20000410000 */
[----:B----4-:R-:W-:Y:S01]  /*11c50*/  @P0 MOV R5, 0x3f317218 ;  /* 0x3f31721800050802 */ /* 0x010fe20000000f00 */
[----:B-----5:R-:W-:-:S02]  /*11c60*/  FMUL.FTZ R160, R2, R100 ;  /* 0x0000006402a07220 */ /* 0x020fc40000410000 */
[C---:B------:R-:W-:Y:S02]  /*11c70*/  FMUL.FTZ R161, R2.reuse, R101 ;  /* 0x0000006502a17220 */ /* 0x040fe40000410000 */
[----:B------:R-:W-:Y:S02]  /*11c80*/  @P0 FMUL.FTZ R0, R5, c[0x0][0x2d0] ;  /* 0x0000b40005000a20 */ /* 0x000fe40000410000 */
[----:B------:R-:W-:Y:S02]  /*11c90*/  FMUL.FTZ R136, R2, R156 ;  /* 0x0000009c02887220 */ /* 0x000fe40000410000 */
[----:B------:R-:W-:Y:S01]  /*11ca0*/  @P0 FFMA.FTZ R18, R0, R134, R4 ;  /* 0x0000008600120223 */ /* 0x000fe20000010004 */
[----:B------:R-:W-:Y:S01]  /*11cb0*/  FSETP.NE.FTZ.AND P0, PT, R3, RZ, PT ;  /* 0x000000ff0300720b */ /* 0x000fe20003f15000 */
[C---:B------:R-:W-:Y:S01]  /*11cc0*/  FMUL.FTZ R137, R2.reuse, R157 ;  /* 0x0000009d02897220 */ /* 0x040fe20000410000 */
[----:B------:R-:W-:Y:S01]  /*11cd0*/  MOV R0, RZ ;  /* 0x000000ff00007202 */ /* 0x000fe20000000f00 */
[----:B------:R-:W-:-:S02]  /*11ce0*/  FMUL.FTZ R100, R2, R104 ;  /* 0x0000006802647220 */ /* 0x000fc40000410000 */
[C---:B------:R-:W-:Y:S02]  /*11cf0*/  FMUL.FTZ R101, R2.reuse, R105 ;  /* 0x0000006902657220 */ /* 0x040fe40000410000 */
[C---:B------:R-:W-:Y:S02]  /*11d00*/  FMUL.FTZ R156, R2.reuse, R20 ;  /* 0x00000014029c7220 */ /* 0x040fe40000410000 */
[C---:B------:R-:W-:Y:S02]  /*11d10*/  FMUL.FTZ R157, R2.reuse, R21 ;  /* 0x00000015029d7220 */ /* 0x040fe40000410000 */
[C---:B------:R-:W-:Y:S02]  /*11d20*/  FMUL.FTZ R104, R2.reuse, R108 ;  /* 0x0000006c02687220 */ /* 0x040fe40000410000 */
[----:B------:R-:W2:Y:S01]  /*11d30*/  @P0 MUFU.RCP R0, R3 ;  /* 0x0000000300000308 */ /* 0x000ea20000001000 */
[----:B------:R-:W-:Y:S01]  /*11d40*/  @P0 MOV R4, 0x3f317218 ;  /* 0x3f31721800040802 */ /* 0x000fe20000000f00 */
[----:B------:R-:W-:-:S02]  /*11d50*/  FMUL.FTZ R105, R2, R109 ;  /* 0x0000006d02697220 */ /* 0x000fc40000410000 */
[C---:B------:R-:W-:Y:S02]  /*11d60*/  FMUL.FTZ R108, R2.reuse, R112 ;  /* 0x00000070026c7220 */ /* 0x040fe40000410000 */
[C---:B------:R-:W-:Y:S02]  /*11d70*/  FMUL.FTZ R109, R2.reuse, R113 ;  /* 0x00000071026d7220 */ /* 0x040fe40000410000 */
[----:B------:R-:W3:Y:S01]  /*11d80*/  @P0 MUFU.LG2 R3, R3 ;  /* 0x0000000300030308 */ /* 0x000ee20000000c00 */
[C---:B------:R-:W-:Y:S02]  /*11d90*/  FMUL.FTZ R162, R2.reuse, R120 ;  /* 0x0000007802a27220 */ /* 0x040fe40000410000 */
[C---:B------:R-:W-:Y:S02]  /*11da0*/  FMUL.FTZ R163, R2.reuse, R121 ;  /* 0x0000007902a37220 */ /* 0x040fe40000410000 */
[C---:B------:R-:W-:Y:S02]  /*11db0*/  FMUL.FTZ R20, R2.reuse, R128 ;  /* 0x0000008002147220 */ /* 0x040fe40000410000 */
[----:B------:R-:W-:-:S02]  /*11dc0*/  FMUL.FTZ R21, R2, R129 ;  /* 0x0000008102157220 */ /* 0x000fc40000410000 */
[C---:B------:R-:W-:Y:S02]  /*11dd0*/  FMUL.FTZ R112, R2.reuse, R124 ;  /* 0x0000007c02707220 */ /* 0x040fe40000410000 */
[----:B------:R-:W-:Y:S02]  /*11de0*/  FMUL.FTZ R113, R2, R125 ;  /* 0x0000007d02717220 */ /* 0x000fe40000410000 */
[C---:B--2---:R-:W-:Y:S02]  /*11df0*/  FMUL.FTZ R120, R0.reuse, R146 ;  /* 0x0000009200787220 */ /* 0x044fe40000410000 */
        /* <DEDUP_REMOVED lines=11> */
[----:B---3--:R-:W-:Y:S02]  /*11eb0*/  @P0 FMUL.FTZ R3, R3, 0.69314718246459960938 ;  /* 0x3f31721803030820 */ /* 0x008fe40000410000 */
[----:B------:R-:W-:Y:S02]  /*11ec0*/  @P0 FMUL.FTZ R4, R4, c[0x0][0x2d0] ;  /* 0x0000b40004040a20 */ /* 0x000fe40000410000 */
        /* <DEDUP_REMOVED lines=55> */
[----:B------:R-:W-:Y:S02]  /*12240*/  @P0 FFMA.FTZ R17, R4, R8, R3 ;  /* 0x0000000804110223 */ /* 0x000fe40000010003 */
        /* <DEDUP_REMOVED lines=43> */
[----:B------:R-:W-:Y:S02]  /*12500*/  FMUL.FTZ R97, R2, R97 ;  /* 0x0000006102617220 */ /* 0x000fe40000410000 */
.L_x_196:
[----:B-----5:R-:W2:Y:S01]  /*12510*/  S2R R99, SR_TID.X ;  /* 0x0000000000637919 */ /* 0x020ea20000002100 */
[----:B------:R-:W-:Y:S01]  /*12520*/  BSSY B0, `(.L_x_276) ;  /* 0x0000010000007945 */ /* 0x000fe20003800000 */
[----:B--2---:R-:W-:-:S13]  /*12530*/  LOP3.LUT P0, RZ, R99, 0xff, RZ, 0xc0, !PT ;  /* 0x000000ff63ff7812 */ /* 0x004fda000780c0ff */
[----:B------:R-:W-:Y:S05]  /*12540*/  @P0 BRA `(.L_x_277) ;  /* 0x000000d000000947 */ /* 0x000fea0003800000 */
[----:B------:R-:W2:Y:S01]  /*12550*/  S2R R2, SR_LANEID ;  /* 0x0000000000027919 */ /* 0x000ea20000000000 */
[----:B------:R-:W-:Y:S01]  /*12560*/  VOTEU.ANY UR4, UPT, PT ;  /* 0x0000000000047886 */ /* 0x000fe200038e0100 */
[----:B-1----:R-:W-:Y:S01]  /*12570*/  IMAD.MOV.U32 R4, RZ, RZ, c[0x0][0x560] ;  /* 0x00015800ff047624 */ /* 0x002fe200078e00ff */
[----:B------:R-:W2:Y:S01]  /*12580*/  FLO.U32 R3, UR4 ;  /* 0x0000000400037d00 */ /* 0x000ea200080e0000 */
[----:B------:R-:W-:Y:S01]  /*12590*/  IMAD.MOV.U32 R5, RZ, RZ, c[0x0][0x564] ;  /* 0x00015900ff057624 */ /* 0x000fe200078e00ff */
[----:B--2---:R-:W-:-:S06]  /*125a0*/  ISETP.EQ.U32.AND P0, PT, R3, R2, PT ;  /* 0x000000020300720c */ /* 0x004fcc0003f02070 */
[----:B------:R-:W1:Y:S07]  /*125b0*/  POPC R2, UR4 ;  /* 0x0000000400027d09 */ /* 0x000e6e0008000000 */
[----:B-1----:R-:W2:Y:S04]  /*125c0*/  @P0 ATOMG.E.ADD.STRONG.GPU PT, R2, [R4.64], R2 ;  /* 0x00000002040209a8 */ /* 0x002ea800081ee1c8 */
[----:B--2---:R1:W2:Y:S04]  /*125d0*/  SHFL.IDX PT, R3, R2, R3, 0x1f ;  /* 0x00001f0302037589 */ /* 0x0042a800000e0000 */
[----:B-1----:R-:W1:Y:S02]  /*125e0*/  S2R R2, SR_LTMASK ;  /* 0x0000000000027919 */ /* 0x002e640000003900 */
[----:B-1----:R-:W-:-:S06]  /*125f0*/  LOP3.LUT R2, R2, UR4, RZ, 0xc0, !PT ;  /* 0x0000000402027c12 */ /* 0x002fcc000f8ec0ff */
[----:B------:R-:W2:Y:S02]  /*12600*/  POPC R2, R2 ;  /* 0x0000000200027309 */ /* 0x000ea40000000000 */
[----:B--2---:R-:W-:-:S06]  /*12610*/  IADD3 R228, R3, c[0x0][0xc], R2 ;  /* 0x0000030003e47a10 */ /* 0x004fcc0007ffe002 */
.L_x_277:
[----:B------:R-:W-:Y:S05]  /*12620*/  BSYNC B0 ;  /* 0x0000000000007941 */ /* 0x000fea0003800000 */
.L_x_276:
[----:B------:R-:W-:Y:S01]  /*12630*/  PRMT R0, R0, 0x9910, RZ ;  /* 0x0000991000007816 */ /* 0x000fe200000000ff */
[----:B------:R-:W-:Y:S01]  /*12640*/  BSSY B1, `(.L_x_278) ;  /* 0x000041e000017945 */ /* 0x000fe20003800000 */
[----:B------:R-:W-:Y:S02]  /*12650*/  IMAD.MOV.U32 R98, RZ, RZ, R228 ;  /* 0x000000ffff627224 */ /* 0x000fe400078e00e4 */
[----:B------:R-:W-:-:S13]  /*12660*/  ISETP.NE.AND P0, PT, R0, RZ, PT ;  /* 0x000000ff0000720c */ /* 0x000fda0003f05270 */
[----:B------:R-:W-:Y:S05]  /*12670*/  @!P0 BRA `(.L_x_279) ;  /* 0x000034e000008947 */ /* 0x000fea0003800000 */
[----:B------:R-:W-:Y:S01]  /*12680*/  WARPSYNC 0xffffffff ;  /* 0xffffffff00007948 */ /* 0x000fe20003800000 */
[----:B------:R-:W-:Y:S01]  /*12690*/  BAR.SYNC.DEFER_BLOCKING 0x1, 0x100 ;  /* 0x0044000000007b1d */ /* 0x000fe20000010000 */
[----:B------:R-:W-:Y:S01]  /*126a0*/  F2FP.PACK_AB R2, R137, R136 ;  /* 0x000000888902723e */ /* 0x000fe200000000ff */
[----:B------:R-:W-:Y:S01]  /*126b0*/  IMAD.MOV.U32 R12, RZ, RZ, c[0x0][0x388] ;  /* 0x0000e200ff0c7624 */ /* 0x000fe200078e00ff */
[----:B------:R-:W-:Y:S02]  /*126c0*/  F2FP.PACK_AB R0, R117, R116 ;  /* 0x000000747500723e */ /* 0x000fe400000000ff */
[----:B------:R-:W-:-:S04]  /*126d0*/  ISETP.NE.U32.AND P0, PT, RZ, c[0x0][0x508], PT ;  /* 0x00014200ff007a0c */ /* 0x000fc80003f05070 */
[----:B------:R-:W-:Y:S01]  /*126e0*/  ISETP.NE.AND.EX P1, PT, RZ, c[0x0][0x50c], PT, P0 ;  /* 0x00014300ff007a0c */ /* 0x000fe20003f25300 */
[----:B------:R2:W-:Y:S04]  /*126f0*/  STS [R236+0x80], R2 ;  /* 0x00008002ec007388 */ /* 0x0005e80000000800 */
[----:B------:R3:W-:Y:S01]  /*12700*/  STS [R236+0x480], R0 ;  /* 0x00048000ec007388 */ /* 0x0007e20000000800 */
[----:B--2---:R-:W-:Y:S02]  /*12710*/  F2FP.PACK_AB R2, R153, R152 ;  /* 0x000000989902723e */ /* 0x004fe400000000ff */
[----:B---3--:R-:W-:-:S03]  /*12720*/  F2FP.PACK_AB R0, R155, R154 ;  /* 0x0000009a9b00723e */ /* 0x008fc600000000ff */
[----:B------:R2:W-:Y:S04]  /*12730*/  STS [R237], R2 ;  /* 0x00000002ed007388 */ /* 0x0005e80000000800 */
[----:B------:R3:W-:Y:S01]  /*12740*/  STS [R237+0x400], R0 ;  /* 0x00040000ed007388 */ /* 0x0007e20000000800 */
[----:B--2---:R-:W-:Y:S02]  /*12750*/  F2FP.PACK_AB R2, R149, R148 ;  /* 0x000000949502723e */ /* 0x004fe400000000ff */
[----:B---3--:R-:W-:-:S03]  /*12760*/  F2FP.PACK_AB R0, R125, R124 ;  /* 0x0000007c7d00723e */ /* 0x008fc600000000ff */
        /* <DEDUP_REMOVED lines=114> */
[----:B------:R-:W-:Y:S02]  /*12e90*/  ISETP.NE.U32.AND P2, PT, RZ, c[0x0][0x500], PT ;  /* 0x00014000ff007a0c */ /* 0x000fe40003f45070 */
[----:B--2---:R-:W-:Y:S02]  /*12ea0*/  F2FP.PACK_AB R2, R21, R20 ;  /* 0x000000141502723e */ /* 0x004fe400000000ff */
[----:B---3--:R-:W-:-:S03]  /*12eb0*/  F2FP.PACK_AB R0, R67, R66 ;  /* 0x000000424300723e */ /* 0x008fc600000000ff */
[----:B------:R2:W-:Y:S04]  /*12ec0*/  STS [R241+0xc000], R2 ;  /* 0x00c00002f1007388 */ /* 0x0005e80000000800 */
[----:B------:R3:W-:Y:S04]  /*12ed0*/  STS [R241+0xc400], R0 ;  /* 0x00c40000f1007388 */ /* 0x0007e80000000800 */
[----:B------:R-:W-:Y:S01]  /*12ee0*/  BAR.SYNC.DEFER_BLOCKING 0x1, 0x100 ;  /* 0x0044000000007b1d */ /* 0x000fe20000010000 */
[----:B------:R-:W-:Y:S02]  /*12ef0*/  ISETP.NE.AND.EX P2, PT, RZ, c[0x0][0x504], PT, P2 ;  /* 0x00014100ff007a0c */ /* 0x000fe40003f45320 */
[----:B--2---:R-:W-:-:S04]  /*12f00*/  @P1 IADD3 R2, P0, R227, c[0x0][0x508], RZ ;  /* 0x00014200e3021a10 */ /* 0x004fc80007f1e0ff */
[----:B------:R-:W-:Y:S02]  /*12f10*/  @P1 IADD3.X R3, R232, c[0x0][0x50c], RZ, P0, !PT ;  /* 0x00014300e8031a10 */ /* 0x000fe400007fe4ff */
[----:B-1----:R-:W-:-:S03]  /*12f20*/  IADD3 R4, P0, R227, c[0x0][0x500], RZ ;  /* 0x00014000e3047a10 */ /* 0x002fc60007f1e0ff */
[----:B------:R1:W5:Y:S01]  /*12f30*/  @P1 LDG.E R12, [R2.64] ;  /* 0x00000008020c1981 */ /* 0x000362000c1e1900 */
[----:B------:R-:W-:Y:S01]  /*12f40*/  IADD3.X R5, R232, c[0x0][0x504], RZ, P0, !PT ;  /* 0x00014100e8057a10 */ /* 0x000fe200007fe4ff */
[----:B-1----:R-:W-:-:S06]  /*12f50*/  IMAD.MOV.U32 R2, RZ, RZ, RZ ;  /* 0x000000ffff027224 */ /* 0x002fcc00078e00ff */
[----:B------:R3:W5:Y:S01]  /*12f60*/  @P2 LDG.E R2, [R4.64] ;  /* 0x0000000804022981 */ /* 0x000762000c1e1900 */
[----:B------:R-:W-:-:S04]  /*12f70*/  ISETP.NE.AND P0, PT, R238, RZ, PT ;  /* 0x000000ffee00720c */ /* 0x000fc80003f05270 */
[----:B------:R-:W-:Y:S01]  /*12f80*/  SEL R3, R238, c[0x0][0x3d4], P0 ;  /* 0x0000f500ee037a07 */ /* 0x000fe20000000000 */
[----:B------:R-:W-:Y:S05]  /*12f90*/  @P1 BRA `(.L_x_280) ;  /* 0x0000004000001947 */ /* 0x000fea0003800000 */
[----:B------:R-:W-:Y:S05]  /*12fa0*/  @!P2 BRA `(.L_x_280) ;  /* 0x000000300000a947 */ /* 0x000fea0003800000 */
[----:B---3--:R1:W2:Y:S04]  /*12fb0*/  LDG.E R0, [R4.64] ;  /* 0x0000000804007981 */ /* 0x0082a8000c1e1900 */
[----:B-1----:R-:W2:Y:S02]  /*12fc0*/  LDG.E R4, [R4.64+0x4] ;  /* 0x0000040804047981 */ /* 0x002ea4000c1e1900 */
[----:B--2--5:R-:W-:Y:S02]  /*12fd0*/  IADD3 R12, -R0, R4, RZ ;  /* 0x00000004000c7210 */ /* 0x024fe40007ffe1ff */
.L_x_280:
[----:B------:R-:W2:Y:S01]  /*12fe0*/  LDL R19, [R1+0x50] ;  /* 0x0000500001137983 */ /* 0x000ea20000100800 */
[----:B------:R-:W-:Y:S01]  /*12ff0*/  IMAD.MOV.U32 R16, RZ, RZ, 0x368 ;  /* 0x00000368ff107424 */ /* 0x000fe200078e00ff */
[----:B------:R-:W-:Y:S02]  /*13000*/  ISETP.GT.AND P2, PT, R3, 0x1, PT ;  /* 0x000000010300780c */ /* 0x000fe40003f44270 */
[----:B------:R-:W-:-:S02]  /*13010*/  ISETP.NE.U32.AND P0, PT, RZ, c[0x0][0x500], PT ;  /* 0x00014000ff007a0c */ /* 0x000fc40003f05070 */
[----:B------:R-:W-:Y:S02]  /*13020*/  SEL R16, R16, 0x328, P2 ;  /* 0x0000032810107807 */ /* 0x000fe40001000000 */
[----:B------:R-:W-:Y:S02]  /*13030*/  ISETP.NE.AND.EX P0, PT, RZ, c[0x0][0x504], PT, P0 ;  /* 0x00014100ff007a0c */ /* 0x000fe40003f05300 */
[----:B------:R-:W1:Y:S01]  /*13040*/  LDC.64 R6, c[0x0][R16+0x170] ;  /* 0x00005c0010067b82 */ /* 0x000e620000000a00 */
[----:B---3--:R-:W-:Y:S02]  /*13050*/  LOP3.LUT R4, R230, 0xffff, RZ, 0xc0, !PT ;  /* 0x0000ffffe6047812 */ /* 0x008fe400078ec0ff */
[----:B------:R-:W-:Y:S02]  /*13060*/  SEL R0, R233, RZ, !P0 ;  /* 0x000000ffe9007207 */ /* 0x000fe40004000000 */
[----:B------:R-:W-:-:S03]  /*13070*/  SEL R5, R235, RZ, !P0 ;  /* 0x000000ffeb057207 */ /* 0x000fc60004000000 */
[----:B------:R-:W3:Y:S08]  /*13080*/  LDC.64 R10, c[0x0][R16+0x168] ;  /* 0x00005a00100a7b82 */ /* 0x000ef00000000a00 */
[----:B------:R-:W4:Y:S01]  /*13090*/  LDC.64 R14, c[0x0][R16+0x178] ;  /* 0x00005e00100e7b82 */ /* 0x000f220000000a00 */
[----:B-1----:R-:W-:-:S04]  /*130a0*/  IMAD R3, R7, R0, RZ ;  /* 0x0000000007037224 */ /* 0x002fc800078e02ff */
[C---:B------:R-:W-:Y:S02]  /*130b0*/  IMAD R5, R6.reuse, R5, R3 ;  /* 0x0000000506057224 */ /* 0x040fe400078e0203 */
[----:B------:R-:W-:-:S04]  /*130c0*/  IMAD.WIDE.U32 R6, R6, R0, RZ ;  /* 0x0000000006067225 */ /* 0x000fc800078e00ff */
[----:B---3--:R-:W-:-:S04]  /*130d0*/  IMAD.WIDE.U32 R8, R10, R4, RZ ;  /* 0x000000040a087225 */ /* 0x008fc800078e00ff */
[----:B------:R-:W-:Y:S01]  /*130e0*/  IMAD R3, R11, R4, RZ ;  /* 0x000000040b037224 */ /* 0x000fe200078e02ff */
[--C-:B-----5:R-:W-:Y:S01]  /*130f0*/  IADD3 R13, P1, P0, R6, R8, R2.reuse ;  /* 0x00000008060d7210 */ /* 0x120fe2000783e002 */
[----:B------:R-:W-:Y:S01]  /*13100*/  IMAD.IADD R5, R7, 0x1, R5 ;  /* 0x0000000107057824 */ /* 0x000fe200078e0205 */
[----:B------:R-:W-:Y:S01]  /*13110*/  SEL R6, R245, RZ, P2 ;  /* 0x000000fff5067207 */ /* 0x000fe20001000000 */
[----:B------:R-:W-:Y:S01]  /*13120*/  IMAD.IADD R8, R9, 0x1, R3 ;  /* 0x0000000109087824 */ /* 0x000fe200078e0203 */
[----:B------:R-:W-:Y:S01]  /*13130*/  SHF.R.S32.HI R11, RZ, 0x1f, R2 ;  /* 0x0000001fff0b7819 */ /* 0x000fe20000011402 */
[----:B------:R-:W-:Y:S02]  /*13140*/  IMAD.MOV.U32 R3, RZ, RZ, c[0x0][0x4e8] ;  /* 0x00013a00ff037624 */ /* 0x000fe400078e00ff */
[----:B----4-:R-:W-:Y:S01]  /*13150*/  IMAD R9, R15, R6, RZ ;  /* 0x000000060f097224 */ /* 0x010fe200078e02ff */
[----:B------:R-:W-:Y:S01]  /*13160*/  IADD3.X R10, R5, R8, R11, P1, P0 ;  /* 0x00000008050a7210 */ /* 0x000fe20000fe040b */
[----:B------:R-:W-:Y:S01]  /*13170*/  IMAD.WIDE.U32 R6, R14, R6, RZ ;  /* 0x000000060e067225 */ /* 0x000fe200078e00ff */
[----:B------:R-:W-:Y:S01]  /*13180*/  ISETP.NE.AND P3, PT, R3, 0x1, PT ;  /* 0x000000010300780c */ /* 0x000fe20003f65270 */
[----:B------:R-:W3:Y:S02]  /*13190*/  LDL R14, [R1+0x4c] ;  /* 0x00004c00010e7983 */ /* 0x000ee40000100800 */
[----:B------:R-:W-:-:S02]  /*131a0*/  IMAD.IADD R9, R7, 0x1, R9 ;  /* 0x0000000107097824 */ /* 0x000fc400078e0209 */
[----:B------:R-:W-:Y:S02]  /*131b0*/  IMAD R12, R12, c[0x0][0x4e8], RZ ;  /* 0x00013a000c0c7a24 */ /* 0x000fe400078e02ff */
[----:B--2---:R-:W-:-:S06]  /*131c0*/  IMAD R3, R229, 0x80, R19 ;  /* 0x00000080e5037824 */ /* 0x004fcc00078e0213 */
[----:B------:R-:W-:-:S04]  /*131d0*/  @P3 IMAD.HI.U32 R8, R3, c[0x0][0x4ec], RZ ;  /* 0x00013b0003083a27 */ /* 0x000fc800078e00ff */
[----:B------:R-:W-:Y:S01]  /*131e0*/  IMAD.MOV.U32 R5, RZ, RZ, R3 ;  /* 0x000000ffff057224 */ /* 0x000fe200078e0003 */
[----:B------:R-:W-:-:S04]  /*131f0*/  @P3 SHF.R.U32.HI R5, RZ, c[0x0][0x4f0], R8 ;  /* 0x00013c00ff053a19 */ /* 0x000fc80000011608 */
[----:B------:R-:W-:Y:S02]  /*13200*/  IADD3 R6, P1, P0, R5, R13, R6 ;  /* 0x0000000d05067210 */ /* 0x000fe4000783e006 */
[----:B------:R-:W-:-:S04]  /*13210*/  SHF.R.S32.HI R7, RZ, 0x1f, R5 ;  /* 0x0000001fff077819 */ /* 0x000fc80000011405 */
[----:B------:R-:W-:Y:S02]  /*13220*/  IADD3.X R7, R7, R10, R9, P1, P0 ;  /* 0x0000000a07077210 */ /* 0x000fe40000fe0409 */
[----:B------:R-:W1:Y:S01]  /*13230*/  LDC.64 R8, c[0x0][R16+0x160] ;  /* 0x0000580010087b82 */ /* 0x000e620000000a00 */
[----:B------:R-:W-:-:S04]  /*13240*/  IMAD.MOV R5, RZ, RZ, -R5 ;  /* 0x000000ffff057224 */ /* 0x000fc800078e0a05 */
[----:B------:R-:W-:-:S05]  /*13250*/  IMAD R5, R5, c[0x0][0x4e8], R3 ;  /* 0x00013a0005057a24 */ /* 0x000fca00078e0203 */
[----:B------:R-:W-:Y:S02]  /*13260*/  SHF.R.S32.HI R10, RZ, 0x1f, R5 ;  /* 0x0000001fff0a7819 */ /* 0x000fe40000011405 */
[----:B------:R-:W-:-:S04]  /*13270*/  SHF.R.S32.HI R19, RZ, 0x1f, R99 ;  /* 0x0000001fff137819 */ /* 0x000fc80000011463 */
[----:B------:R-:W-:-:S04]  /*13280*/  LEA.HI R19, R19, R99, RZ, 0x5 ;  /* 0x0000006313137211 */ /* 0x000fc800078f28ff */
[----:B------:R-:W-:Y:S01]  /*13290*/  LOP3.LUT R19, R19, 0xffffffe0, RZ, 0xc0, !PT ;  /* 0xffffffe013137812 */ /* 0x000fe200078ec0ff */
[----:B-1----:R-:W-:-:S04]  /*132a0*/  IMAD.WIDE.U32 R6, R8, R5, R6 ;  /* 0x0000000508067225 */ /* 0x002fc800078e0006 */
[----:B------:R-:W-:-:S04]  /*132b0*/  IMAD R5, R9, R5, RZ ;  /* 0x0000000509057224 */ /* 0x000fc800078e02ff */
[----:B------:R-:W-:Y:S02]  /*132c0*/  IMAD R5, R8, R10, R5 ;  /* 0x0000000a08057224 */ /* 0x000fe400078e0205 */
[----:B------:R-:W-:Y:S02]  /*132d0*/  IMAD.MOV.U32 R8, RZ, RZ, c[0x0][0x4a8] ;  /* 0x00012a00ff087624 */ /* 0x000fe400078e00ff */
[----:B------:R-:W-:-:S03]  /*132e0*/  IMAD.MOV.U32 R9, RZ, RZ, c[0x0][0x4ac] ;  /* 0x00012b00ff097624 */ /* 0x000fc600078e00ff */
[----:B------:R-:W-:Y:S01]  /*132f0*/  SEL R8, R8, c[0x0][0x450], P2 ;  /* 0x0001140008087a07 */ /* 0x000fe20001000000 */
[----:B------:R-:W-:Y:S01]  /*13300*/  IMAD.IADD R7, R7, 0x1, R5 ;  /* 0x0000000107077824 */ /* 0x000fe200078e0205 */
[----:B------:R-:W-:Y:S02]  /*13310*/  SEL R9, R9, c[0x0][0x454], P2 ;  /* 0x0001150009097a07 */ /* 0x000fe40001000000 */
[----:B------:R-:W-:-:S04]  /*13320*/  LEA R5, P0, R6, R8, 0x2 ;  /* 0x0000000806057211 */ /* 0x000fc800078010ff */
[----:B------:R-:W-:Y:S01]  /*13330*/  LEA.HI.X R7, R6, R9, R7, 0x2, P0 ;  /* 0x0000000906077211 */ /* 0x000fe200000f1407 */
[----:B------:R-:W-:Y:S01]  /*13340*/  SHFL.IDX PT, R8, R5, RZ, 0x1c1f ;  /* 0x001c1fff05087589 */ /* 0x000fe200000e0000 */
[----:B------:R-:W-:-:S03]  /*13350*/  IMAD.IADD R19, R99, 0x1, -R19 ;  /* 0x0000000163137824 */ /* 0x000fc600078e0a13 */
[----:B------:R-:W1:Y:S04]  /*13360*/  SHFL.IDX PT, R9, R7, RZ, 0x1c1f ;  /* 0x001c1fff07097589 */ /* 0x000e6800000e0000 */
[----:B------:R3:W-:Y:S01]  /*13370*/  SHFL.IDX PT, R6, R5, 0x1, 0x1c1f ;  /* 0x003c1f0005067f89 */ /* 0x0007e200000e0000 */
[----:B------:R-:W-:-:S03]  /*13380*/  LOP3.LUT P0, RZ, R19, 0x3, RZ, 0xc0, !PT ;  /* 0x0000000313ff7812 */ /* 0x000fc6000780c0ff */
[----:B------:R-:W2:Y:S01]  /*13390*/  SHFL.IDX PT, R7, R7, 0x1, 0x1c1f ;  /* 0x003c1f0007077f89 */ /* 0x000ea200000e0000 */
[----:B---3--:R-:W-:-:S05]  /*133a0*/  IMAD R5, R229, 0x80, R14 ;  /* 0x00000080e5057824 */ /* 0x008fca00078e020e */
[C---:B------:R-:W-:Y:S02]  /*133b0*/  IADD3 R10, R5.reuse, 0x8, RZ ;  /* 0x00000008050a7810 */ /* 0x040fe40007ffe0ff */
[-C--:B------:R-:W-:Y:S02]  /*133c0*/  ISETP.GE.OR P1, PT, R5, R12.reuse, P0 ;  /* 0x0000000c0500720c */ /* 0x080fe40000726670 */
[----:B------:R-:W-:-:S11]  /*133d0*/  ISETP.GE.OR P0, PT, R10, R12, P0 ;  /* 0x0000000c0a00720c */ /* 0x000fd60000706670 */
[----:B-1----:R1:W-:Y:S01]  /*133e0*/  @!P1 ST.E [R8.64], R18 ;  /* 0x0000001208009985 */ /* 0x0023e2000c101908 */
[----:B------:R-:W-:-:S03]  /*133f0*/  ISETP.GE.AND P1, PT, R10, R12, PT ;  /* 0x0000000c0a00720c */ /* 0x000fc60003f26270 */
[----:B--2---:R1:W-:Y:S01]  /*13400*/  @!P0 ST.E [R6.64], R17 ;  /* 0x0000001106008985 */ /* 0x0043e2000c101908 */
[----:B------:R-:W-:Y:S02]  /*13410*/  ISETP.GE.AND P0, PT, R5, R12, PT ;  /* 0x0000000c0500720c */ /* 0x000fe40003f06270 */
[----:B------:R-:W-:Y:S01]  /*13420*/  P2R R13, PR, RZ, 0x2 ;  /* 0x00000002ff0d7803 */ /* 0x000fe20000000000 */
[----:B------:R-:W-:Y:S05]  /*13430*/  @P2 BRA `(.L_x_281) ;  /* 0x0000091000002947 */ /* 0x000fea0003800000 */
[----:B------:R-:W-:Y:S01]  /*13440*/  IMAD R11, R11, c[0x0][0x3a0], RZ ;  /* 0x0000e8000b0b7a24 */ /* 0x000fe200078e02ff */
[----:B-1----:R-:W-:Y:S01]  /*13450*/  LEA R8, R229, R218, 0x7 ;  /* 0x000000dae5087211 */ /* 0x002fe200078e38ff */
[C---:B------:R-:W-:Y:S01]  /*13460*/  IMAD.WIDE.U32 R6, R2.reuse, c[0x0][0x3a0], RZ ;  /* 0x0000e80002067a25 */ /* 0x040fe200078e00ff */
[----:B------:R-:W-:Y:S01]  /*13470*/  SHF.R.S32.HI R5, RZ, 0x1f, R0 ;  /* 0x0000001fff057819 */ /* 0x000fe20000011400 */
[----:B------:R1:W2:Y:S02]  /*13480*/  LDS.128 R28, [R198+0x80] ;  /* 0x00008000c61c7984 */ /* 0x0002a40000000c00 */
[----:B------:R-:W-:-:S02]  /*13490*/  IMAD R2, R2, c[0x0][0x3a4], R11 ;  /* 0x0000e90002027a24 */ /* 0x000fc400078e020b */
[----:B------:R-:W-:Y:S01]  /*134a0*/  @P3 IMAD.HI.U32 R9, R8, c[0x0][0x4ec], RZ ;  /* 0x00013b0008093a27 */ /* 0x000fe200078e00ff */
[----:B------:R1:W3:Y:S02]  /*134b0*/  LDS.128 R44, [R198+0x1080] ;  /* 0x00108000c62c7984 */ /* 0x0002e40000000c00 */
[----:B------:R-:W-:Y:S02]  /*134c0*/  IADD3 R3, R7, R2, RZ ;  /* 0x0000000207037210 */ /* 0x000fe40007ffe0ff */
[----:B------:R-:W-:Y:S01]  /*134d0*/  MOV R2, R6 ;  /* 0x0000000600027202 */ /* 0x000fe20000000f00 */
[----:B------:R1:W4:Y:S04]  /*134e0*/  LDS.128 R60, [R198+0x2080] ;  /* 0x00208000c63c7984 */ /* 0x0003280000000c00 */
[----:B------:R-:W-:Y:S01]  /*134f0*/  IMAD.WIDE.U32 R6, R4, c[0x0][0x3e8], R2 ;  /* 0x0000fa0004067a25 */ /* 0x000fe200078e0002 */
[----:B------:R1:W1:Y:S01]  /*13500*/  LDS.128 R76, [R198+0x3080] ;  /* 0x00308000c64c7984 */ /* 0x0002620000000c00 */
[----:B------:R-:W-:-:S02]  /*13510*/  MOV R2, R8 ;  /* 0x0000000800027202 */ /* 0x000fc40000000f00 */
[----:B------:R-:W-:Y:S01]  /*13520*/  IMAD R3, R5, c[0x0][0x3f0], RZ ;  /* 0x0000fc0005037a24 */ /* 0x000fe200078e02ff */
[----:B------:R1:W1:Y:S01]  /*13530*/  LDS.128 R24, [R198+0x4080] ;  /* 0x00408000c6187984 */ /* 0x0002620000000c00 */
[----:B------:R-:W-:Y:S01]  /*13540*/  IMAD R5, R4, c[0x0][0x3ec], R7 ;  /* 0x0000fb0004057a24 */ /* 0x000fe200078e0207 */
[----:B------:R-:W-:Y:S01]  /*13550*/  MOV R4, R6 ;  /* 0x0000000600047202 */ /* 0x000fe20000000f00 */
[C---:B------:R-:W-:Y:S01]  /*13560*/  IMAD R7, R0.reuse, c[0x0][0x3f4], R3 ;  /* 0x0000fd0000077a24 */ /* 0x040fe200078e0203 */
[----:B------:R1:W1:Y:S01]  /*13570*/  LDS.128 R40, [R198+0x5080] ;  /* 0x00508000c6287984 */ /* 0x0002620000000c00 */
[----:B------:R-:W-:Y:S02]  /*13580*/  @P3 SHF.R.U32.HI R2, RZ, c[0x0][0x4f0], R9 ;  /* 0x00013c00ff023a19 */ /* 0x000fe40000011609 */
[----:B------:R-:W-:Y:S01]  /*13590*/  IMAD.WIDE.U32 R4, R0, c[0x0][0x3f0], R4 ;  /* 0x0000fc0000047a25 */ /* 0x000fe200078e0004 */
[----:B------:R1:W1:Y:S01]  /*135a0*/  LDS.128 R56, [R198+0x6080] ;  /* 0x00608000c6387984 */ /* 0x0002620000000c00 */
[----:B------:R-:W-:-:S02]  /*135b0*/  SHF.R.S32.HI R3, RZ, 0x1f, R2 ;  /* 0x0000001fff037819 */ /* 0x000fc40000011402 */
[----:B------:R-:W-:Y:S01]  /*135c0*/  IADD3 R0, -R2, RZ, RZ ;  /* 0x000000ff02007210 */ /* 0x000fe20007ffe1ff */
[----:B------:R1:W1:Y:S01]  /*135d0*/  LDS.128 R72, [R198+0x7080] ;  /* 0x00708000c6487984 */ /* 0x0002620000000c00 */
[----:B------:R-:W-:Y:S01]  /*135e0*/  IADD3 R5, R5, R7, RZ ;  /* 0x0000000705057210 */ /* 0x000fe20007ffe0ff */
[----:B------:R-:W-:Y:S02]  /*135f0*/  IMAD R3, R3, c[0x0][0x3e0], RZ ;  /* 0x0000f80003037a24 */ /* 0x000fe400078e02ff */
[----:B------:R1:W1:Y:S01]  /*13600*/  LDS.128 R20, [R198+0x8080] ;  /* 0x00808000c6147984 */ /* 0x0002620000000c00 */
[----:B------:R-:W-:Y:S02]  /*13610*/  IMAD R0, R0, c[0x0][0x4e8], R8 ;  /* 0x00013a0000007a24 */ /* 0x000fe400078e0208 */
[C---:B------:R-:W-:Y:S01]  /*13620*/  IMAD R6, R2.reuse, c[0x0][0x3e4], R3 ;  /* 0x0000f90002067a24 */ /* 0x040fe200078e0203 */
[----:B------:R1:W1:Y:S01]  /*13630*/  LDS.128 R36, [R198+0x9080] ;  /* 0x00908000c6247984 */ /* 0x0002620000000c00 */
[----:B------:R-:W-:Y:S01]  /*13640*/  IMAD.WIDE.U32 R2, R2, c[0x0][0x3e0], R4 ;  /* 0x0000f80002027a25 */ /* 0x000fe200078e0004 */
[----:B------:R-:W-:-:S02]  /*13650*/  SHF.R.S32.HI R4, RZ, 0x1f, R0 ;  /* 0x0000001fff047819 */ /* 0x000fc40000011400 */
[----:B------:R1:W1:Y:S01]  /*13660*/  LDS.128 R52, [R198+0xa080] ;  /* 0x00a08000c6347984 */ /* 0x0002620000000c00 */
[----:B------:R-:W-:Y:S02]  /*13670*/  LEA R5, R229, R208, 0x7 ;  /* 0x000000d0e5057211 */ /* 0x000fe400078e38ff */
[----:B------:R-:W-:Y:S01]  /*13680*/  IADD3 R3, R3, R6, RZ ;  /* 0x0000000603037210 */ /* 0x000fe20007ffe0ff */
[----:B------:R1:W1:Y:S01]  /*13690*/  LDS.128 R68, [R198+0xb080] ;  /* 0x00b08000c6447984 */ /* 0x0002620000000c00 */
[----:B------:R-:W-:-:S03]  /*136a0*/  IMAD R4, R4, c[0x0][0x3d8], RZ ;  /* 0x0000f60004047a24 */ /* 0x000fc600078e02ff */
[----:B------:R1:W1:Y:S01]  /*136b0*/  LDS.128 R16, [R198+0xc080] ;  /* 0x00c08000c6107984 */ /* 0x0002620000000c00 */
[----:B------:R-:W-:-:S03]  /*136c0*/  IMAD.WIDE.U32 R2, R0, c[0x0][0x3d8], R2 ;  /* 0x0000f60000027a25 */ /* 0x000fc600078e0002 */
[----:B------:R1:W1:Y:S01]  /*136d0*/  LDS.128 R32, [R198+0xd080] ;  /* 0x00d08000c6207984 */ /* 0x0002620000000c00 */
[----:B------:R-:W-:Y:S01]  /*136e0*/  IMAD R0, R0, c[0x0][0x3dc], R4 ;  /* 0x0000f70000007a24 */ /* 0x000fe200078e0204 */
[C---:B------:R-:W-:Y:S02]  /*136f0*/  LEA R14, P0, R2.reuse, c[0x0][0x380], 0x1 ;  /* 0x0000e000020e7a11 */ /* 0x040fe400078008ff */
[----:B------:R1:W1:Y:S02]  /*13700*/  LDS.128 R48, [R198+0xe080] ;  /* 0x00e08000c6307984 */ /* 0x0002640000000c00 */
[----:B------:R-:W-:Y:S02]  /*13710*/  IADD3 R0, R3, R0, RZ ;  /* 0x0000000003007210 */ /* 0x000fe40007ffe0ff */
[----:B------:R1:W1:Y:S02]  /*13720*/  LDS.128 R64, [R198+0xf080] ;  /* 0x00f08000c6407984 */ /* 0x0002640000000c00 */
[----:B------:R-:W-:Y:S01]  /*13730*/  LEA.HI.X R13, R2, c[0x0][0x384], R0, 0x1, P0 ;  /* 0x0000e100020d7a11 */ /* 0x000fe200000f0c00 */
[----:B------:R-:W-:Y:S05]  /*13740*/  BRA.DIV ~URZ, `(.L_x_282) ;  /* 0x000049227f007947 */ /* 0x000fea000b800000 */
[----:B--234-:R2:W3:Y:S02]  /*13750*/  SHFL.IDX PT, R4, R13, RZ, 0x181f ;  /* 0x00181fff0d047589 */ /* 0x01c4e400000e0000 */
.L_x_353:
[----:B------:R-:W-:Y:S05]  /*13760*/  BRA.DIV ~URZ, `(.L_x_283) ;  /* 0x000049727f007947 */ /* 0x000fea000b800000 */
[----:B------:R4:W2:Y:S02]  /*13770*/  SHFL.IDX PT, R0, R14, RZ, 0x181f ;  /* 0x00181fff0e007589 */ /* 0x0008a400000e0000 */
.L_x_354:
[----:B------:R-:W-:Y:S01]  /*13780*/  ISETP.GE.AND P0, PT, R5, R12, PT ;  /* 0x0000000c0500720c */ /* 0x000fe20003f06270 */
[----:B------:R-:W-:-:S12]  /*13790*/  BSSY B0, `(.L_x_284) ;  /* 0x0000012000007945 */ /* 0x000fd80003800000 */
[----:B------:R-:W-:Y:S05]  /*137a0*/  @P0 BRA `(.L_x_285) ;  /* 0x0000010000000947 */ /* 0x000fea0003800000 */
[----:B------:R-:W-:Y:S02]  /*137b0*/  ISETP.GE.AND P3, PT, R132, c[0x0][0x3c8], PT ;  /* 0x0000f20084007a0c */ /* 0x000fe40003f66270 */
[----:B------:R-:W-:Y:S02]  /*137c0*/  ISETP.GE.AND P2, PT, R135, c[0x0][0x3c8], PT ;  /* 0x0000f20087007a0c */ /* 0x000fe40003f46270 */
[----:B------:R-:W-:Y:S02]  /*137d0*/  ISETP.GE.AND P1, PT, R199, c[0x0][0x3c8], PT ;  /* 0x0000f200c7007a0c */ /* 0x000fe40003f26270 */
[----:B------:R-:W-:-:S07]  /*137e0*/  ISETP.GE.AND P0, PT, R200, c[0x0][0x3c8], PT ;  /* 0x0000f200c8007a0c */ /* 0x000fce0003f06270 */
[-C--:B--2---:R-:W-:Y:S02]  /*137f0*/  @!P3 LEA R10, P4, R132, R0.reuse, 0x1 ;  /* 0x00000000840ab211 */ /* 0x084fe400078808ff */
[-C--:B------:R-:W-:Y:S02]  /*13800*/  @!P2 LEA R8, P6, R204, R0.reuse, 0x1 ;  /* 0x00000000cc08a211 */ /* 0x080fe400078c08ff */
[C---:B------:R-:W-:Y:S02]  /*13810*/  @!P1 LEA R6, P5, R199.reuse, R0, 0x1 ;  /* 0x00000000c7069211 */ /* 0x040fe400078a08ff */
[----:B---3--:R-:W-:Y:S02]  /*13820*/  @!P3 LEA.HI.X R11, R132, R4, R133, 0x1, P4 ;  /* 0x00000004840bb211 */ /* 0x008fe400020f0c85 */
[----:B------:R-:W-:Y:S02]  /*13830*/  @!P0 LEA R2, P4, R200, R0, 0x1 ;  /* 0x00000000c8028211 */ /* 0x000fe400078808ff */
[-C--:B------:R-:W-:Y:S01]  /*13840*/  @!P2 LEA.HI.X R9, R204, R4.reuse, R209, 0x1, P6 ;  /* 0x00000004cc09a211 */ /* 0x080fe200030f0cd1 */
[----:B------:R2:W-:Y:S01]  /*13850*/  @!P3 ST.E.128 [R10.64], R28 ;  /* 0x0000001c0a00b985 */ /* 0x0005e2000c101d08 */
[----:B------:R-:W-:-:S02]  /*13860*/  @!P1 LEA.HI.X R7, R199, R4, R211, 0x1, P5 ;  /* 0x00000004c7079211 */ /* 0x000fc400028f0cd3 */
[----:B------:R-:W-:Y:S01]  /*13870*/  @!P0 LEA.HI.X R3, R200, R4, R210, 0x1, P4 ;  /* 0x00000004c8038211 */ /* 0x000fe200020f0cd2 */
[----:B-1----:R2:W-:Y:S04]  /*13880*/  @!P2 ST.E.128 [R8.64], R24 ;  /* 0x000000180800a985 */ /* 0x0025e8000c101d08 */
[----:B------:R2:W-:Y:S04]  /*13890*/  @!P1 ST.E.128 [R6.64], R20 ;  /* 0x0000001406009985 */ /* 0x0005e8000c101d08 */
[----:B------:R2:W-:Y:S02]  /*138a0*/  @!P0 ST.E.128 [R2.64], R16 ;  /* 0x0000001002008985 */ /* 0x0005e4000c101d08 */
.L_x_285:
[----:B------:R-:W-:Y:S05]  /*138b0*/  BSYNC B0 ;  /* 0x0000000000007941 */ /* 0x000fea0003800000 */
.L_x_284:
[----:B------:R-:W-:Y:S05]  /*138c0*/  BRA.DIV ~URZ, `(.L_x_286) ;  /* 0x000048827f007947 */ /* 0x000fea000b800000 */
[----:B---3--:R3:W4:Y:S04]  /*138d0*/  SHFL.IDX PT, R4, R13, 0x1, 0x181f ;  /* 0x00381f000d047f89 */ /* 0x00872800000e0000 */
[----:B--2---:R3:W2:Y:S02]  /*138e0*/  SHFL.IDX PT, R0, R14, 0x1, 0x181f ;  /* 0x00381f000e007f89 */ /* 0x0046a400000e0000 */
.L_x_355:
[----:B------:R-:W-:Y:S01]  /*138f0*/  IADD3 R2, R5, 0x20, RZ ;  /* 0x0000002005027810 */ /* 0x000fe20007ffe0ff */
[----:B------:R-:W-:Y:S03]  /*13900*/  BSSY B0, `(.L_x_287) ;  /* 0x0000013000007945 */ /* 0x000fe60003800000 */
[----:B------:R-:W-:-:S13]  /*13910*/  ISETP.GE.AND P0, PT, R2, R12, PT ;  /* 0x0000000c0200720c */ /* 0x000fda0003f06270 */
        /* <DEDUP_REMOVED lines=8> */
[----:B----4-:R-:W-:Y:S02]  /*139a0*/  @!P3 LEA.HI.X R11, R132, R4, R133, 0x1, P4 ;  /* 0x00000004840bb211 */ /* 0x010fe400020f0c85 */
        /* <DEDUP_REMOVED lines=8> */
.L_x_288:
[----:B------:R-:W-:Y:S05]  /*13a30*/  BSYNC B0 ;  /* 0x0000000000007941 */ /* 0x000fea0003800000 */
.L_x_287:
[----:B------:R-:W-:Y:S05]  /*13a40*/  BRA.DIV ~URZ, `(.L_x_289) ;  /* 0x000047d27f007947 */ /* 0x000fea000b800000 */
[----:B----4-:R4:W3:Y:S02]  /*13a50*/  SHFL.IDX PT, R4, R13, 0x2, 0x181f ;  /* 0x00581f000d047f89 */ /* 0x0108e400000e0000 */
.L_x_356:
[----:B------:R-:W-:Y:S05]  /*13a60*/  BRA.DIV ~URZ, `(.L_x_290) ;  /* 0x000048227f007947 */ /* 0x000fea000b800000 */
[----:B--2---:R2:W4:Y:S02]  /*13a70*/  SHFL.IDX PT, R0, R14, 0x2, 0x181f ;  /* 0x00581f000e007f89 */ /* 0x00452400000e0000 */
.L_x_357:
        /* <DEDUP_REMOVED lines=8> */
[-C--:B----4-:R-:W-:Y:S02]  /*13b00*/  @!P3 LEA R10, P4, R132, R0.reuse, 0x1 ;  /* 0x00000000840ab211 */ /* 0x090fe400078808ff */
        /* <DEDUP_REMOVED lines=11> */
.L_x_292:
[----:B------:R-:W-:Y:S05]  /*13bc0*/  BSYNC B0 ;  /* 0x0000000000007941 */ /* 0x000fea0003800000 */
.L_x_291:
[----:B------:R-:W-:Y:S05]  /*13bd0*/  BRA.DIV ~URZ, `(.L_x_293) ;  /* 0x000047227f007947 */ /* 0x000fea000b800000 */
[----:B---3--:R3:W2:Y:S04]  /*13be0*/  SHFL.IDX PT, R4, R13, 0x3, 0x181f ;  /* 0x00781f000d047f89 */ /* 0x0086a800000e0000 */
[----:B----4-:R3:W4:Y:S02]  /*13bf0*/  SHFL.IDX PT, R0, R14, 0x3, 0x181f ;  /* 0x00781f000e007f89 */ /* 0x01072400000e0000 */
.L_x_358:
[----:B------:R-:W-:-:S04]  /*13c00*/  IADD3 R2, R5, 0x60, RZ ;  /* 0x0000006005027810 */ /* 0x000fc80007ffe0ff */
[----:B------:R-:W-:-:S13]  /*13c10*/  ISETP.GE.AND P0, PT, R2, R12, PT ;  /* 0x0000000c0200720c */ /* 0x000fda0003f06270 */
[----:B------:R-:W-:Y:S05]  /*13c20*/  @P0 BRA `(.L_x_294) ;  /* 0x00002bf000000947 */ /* 0x000fea0003800000 */
[----:B------:R-:W-:Y:S02]  /*13c30*/  ISETP.GE.AND P2, PT, R132, c[0x0][0x3c8], PT ;  /* 0x0000f20084007a0c */ /* 0x000fe40003f46270 */
[----:B------:R-:W-:Y:S02]  /*13c40*/  ISETP.GE.AND P1, PT, R135, c[0x0][0x3c8], PT ;  /* 0x0000f20087007a0c */ /* 0x000fe40003f26270 */
[----:B------:R-:W-:-:S09]  /*13c50*/  ISETP.GE.AND P0, PT, R199, c[0x0][0x3c8], PT ;  /* 0x0000f200c7007a0c */ /* 0x000fd20003f06270 */
[-C--:B----4-:R-:W-:Y:S02]  /*13c60*/  @!P2 LEA R8, P5, R132, R0.reuse, 0x1 ;  /* 0x000000008408a211 */ /* 0x090fe400078a08ff */
[-C--:B------:R-:W-:Y:S02]  /*13c70*/  @!P1 LEA R6, P4, R204, R0.reuse, 0x1 ;  /* 0x00000000cc069211 */ /* 0x080fe400078808ff */
[C---:B------:R-:W-:Y:S02]  /*13c80*/  @!P0 LEA R2, P3, R199.reuse, R0, 0x1 ;  /* 0x00000000c7028211 */ /* 0x040fe400078608ff */
[-C--:B--2---:R-:W-:Y:S02]  /*13c90*/  @!P2 LEA.HI.X R9, R132, R4.reuse, R133, 0x1, P5 ;  /* 0x000000048409a211 */ /* 0x084fe400028f0c85 */
[-C--:B------:R-:W-:Y:S02]  /*13ca0*/  @!P1 LEA.HI.X R7, R204, R4.reuse, R209, 0x1, P4 ;  /* 0x00000004cc079211 */ /* 0x080fe400020f0cd1 */
[----:B------:R-:W-:Y:S01]  /*13cb0*/  @!P0 LEA.HI.X R3, R199, R4, R211, 0x1, P3 ;  /* 0x00000004c7038211 */ /* 0x000fe200018f0cd3 */
[----:B-1----:R1:W-:Y:S04]  /*13cc0*/  @!P2 ST.E.128 [R8.64], R76 ;  /* 0x0000004c0800a985 */ /* 0x0023e8000c101d08 */
[----:B------:R1:W-:Y:S04]  /*13cd0*/  @!P1 ST.E.128 [R6.64], R72 ;  /* 0x0000004806009985 */ /* 0x0003e8000c101d08 */
[----:B------:R1:W-:Y:S01]  /*13ce0*/  @!P0 ST.E.128 [R2.64], R68 ;  /* 0x0000004402008985 */ /* 0x0003e2000c101d08 */
[----:B------:R-:W-:-:S13]  /*13cf0*/  ISETP.GE.AND P0, PT, R200, c[0x0][0x3c8], PT ;  /* 0x0000f200c8007a0c */ /* 0x000fda0003f06270 */
[----:B------:R-:W-:Y:S05]  /*13d00*/  @P0 BRA `(.L_x_294) ;  /* 0x00002b1000000947 */ /* 0x000fea0003800000 */
[----:B-1----:R-:W-:-:S04]  /*13d10*/  LEA R2, P0, R200, R0, 0x1 ;  /* 0x00000000c8027211 */ /* 0x002fc800078008ff */
[----:B------:R-:W-:-:S05]  /*13d20*/  LEA.HI.X R3, R200, R4, R210, 0x1, P0 ;  /* 0x00000004c8037211 */ /* 0x000fca00000f0cd2 */
[----:B------:R1:W-:Y:S01]  /*13d30*/  ST.E.128 [R2.64], R64 ;  /* 0x0000004002007985 */ /* 0x0003e2000c101d08 */
[----:B------:R-:W-:Y:S05]  /*13d40*/  BRA `(.L_x_294) ;  /* 0x00002ad000007947 */ /* 0x000fea0003800000 */
.L_x_281:
[----:B------:R-:W-:Y:S02]  /*13d50*/  IMAD R11, R11, c[0x0][0x408], RZ ;  /* 0x000102000b0b7a24 */ /* 0x000fe400078e02ff */
[----:B-1----:R-:W-:-:S04]  /*13d60*/  IMAD.WIDE.U32 R6, R2, c[0x0][0x408], RZ ;  /* 0x0001020002067a25 */ /* 0x002fc800078e00ff */
[----:B------:R-:W-:Y:S01]  /*13d70*/  IMAD R11, R2, c[0x0][0x40c], R11 ;  /* 0x00010300020b7a24 */ /* 0x000fe200078e020b */
[----:B------:R-:W-:-:S04]  /*13d80*/  SHF.R.S32.HI R2, RZ, 0x1f, R0 ;  /* 0x0000001fff027819 */ /* 0x000fc80000011400 */
[----:B------:R-:W-:Y:S01]  /*13d90*/  IADD3 R7, R7, R11, RZ ;  /* 0x0000000b07077210 */ /* 0x000fe20007ffe0ff */
[----:B------:R-:W-:-:S04]  /*13da0*/  IMAD R2, R2, c[0x0][0x440], RZ ;  /* 0x0001100002027a24 */ /* 0x000fc800078e02ff */
[----:B------:R-:W-:-:S04]  /*13db0*/  IMAD.WIDE.U32 R6, R4, c[0x0][0x438], R6 ;  /* 0x00010e0004067a25 */ /* 0x000fc800078e0006 */
[----:B------:R-:W-:Y:S01]  /*13dc0*/  IMAD R5, R4, c[0x0][0x43c], R7 ;  /* 0x00010f0004057a24 */ /* 0x000fe200078e0207 */
[----:B------:R-:W-:-:S05]  /*13dd0*/  MOV R4, R6 ;  /* 0x0000000600047202 */ /* 0x000fca0000000f00 */
[----:B------:R-:W-:-:S04]  /*13de0*/  IMAD.WIDE.U32 R4, R0, c[0x0][0x440], R4 ;  /* 0x0001100000047a25 */ /* 0x000fc800078e0004 */
[----:B------:R-:W-:Y:S02]  /*13df0*/  IMAD R0, R0, c[0x0][0x444], R2 ;  /* 0x0001110000007a24 */ /* 0x000fe400078e0202 */
[----:B------:R-:W-:-:S03]  /*13e00*/  @P3 IMAD.HI.U32 R2, R3, c[0x0][0x4ec], RZ ;  /* 0x00013b0003023a27 */ /* 0x000fc600078e00ff */
[----:B------:R-:W-:Y:S02]  /*13e10*/  IADD3 R5, R5, R0, RZ ;  /* 0x0000000005057210 */ /* 0x000fe40007ffe0ff */
[----:B------:R-:W-:Y:S02]  /*13e20*/  MOV R0, R3 ;  /* 0x0000000300007202 */ /* 0x000fe40000000f00 */
[----:B------:R-:W-:Y:S01]  /*13e30*/  @P3 SHF.R.U32.HI R0, RZ, c[0x0][0x4f0], R2 ;  /* 0x00013c00ff003a19 */ /* 0x000fe20000011602 */
[----:B------:R-:W-:-:S03]  /*13e40*/  IMAD.WIDE.U32 R4, R245, c[0x0][0x448], R4 ;  /* 0x00011200f5047a25 */ /* 0x000fc600078e0004 */
[----:B------:R-:W-:Y:S01]  /*13e50*/  SHF.R.S32.HI R2, RZ, 0x1f, R0 ;  /* 0x0000001fff027819 */ /* 0x000fe20000011400 */
[----:B------:R-:W-:Y:S01]  /*13e60*/  IMAD R5, R245, c[0x0][0x44c], R5 ;  /* 0x00011300f5057a24 */ /* 0x000fe200078e0205 */
[----:B------:R-:W-:-:S03]  /*13e70*/  IADD3 R6, -R0, RZ, RZ ;  /* 0x000000ff00067210 */ /* 0x000fc60007ffe1ff */
[----:B------:R-:W-:Y:S02]  /*13e80*/  IMAD R7, R2, c[0x0][0x430], RZ ;  /* 0x00010c0002077a24 */ /* 0x000fe400078e02ff */
[----:B------:R-:W-:Y:S02]  /*13e90*/  IMAD R6, R6, c[0x0][0x4e8], R3 ;  /* 0x00013a0006067a24 */ /* 0x000fe400078e0203 */
[----:B------:R-:W-:-:S04]  /*13ea0*/  IMAD.WIDE.U32 R2, R0, c[0x0][0x430], R4 ;  /* 0x00010c0000027a25 */ /* 0x000fc800078e0004 */
[----:B------:R-:W-:-:S05]  /*13eb0*/  IMAD R0, R0, c[0x0][0x434], R7 ;  /* 0x00010d0000007a24 */ /* 0x000fca00078e0207 */
[----:B------:R-:W-:Y:S02]  /*13ec0*/  IADD3 R3, R3, R0, RZ ;  /* 0x0000000003037210 */ /* 0x000fe40007ffe0ff */
[----:B------:R-:W-:-:S03]  /*13ed0*/  SHF.R.S32.HI R0, RZ, 0x1f, R6 ;  /* 0x0000001fff007819 */ /* 0x000fc60000011406 */
[----:B------:R-:W-:-:S04]  /*13ee0*/  IMAD.WIDE.U32 R2, R6, c[0x0][0x428], R2 ;  /* 0x00010a0006027a25 */ /* 0x000fc800078e0002 */
[----:B------:R-:W-:Y:S01]  /*13ef0*/  IMAD R0, R0, c[0x0][0x428], RZ ;  /* 0x00010a0000007a24 */ /* 0x000fe200078e02ff */
[----:B------:R-:W-:-:S03]  /*13f00*/  LEA R12, P1, R2, c[0x0][0x400], 0x2 ;  /* 0x00010000020c7a11 */ /* 0x000fc600078210ff */
[----:B------:R-:W-:-:S05]  /*13f10*/  IMAD R6, R6, c[0x0][0x42c], R0 ;  /* 0x00010b0006067a24 */ /* 0x000fca00078e0200 */
[----:B------:R-:W-:-:S04]  /*13f20*/  IADD3 R6, R3, R6, RZ ;  /* 0x0000000603067210 */ /* 0x000fc80007ffe0ff */
[----:B------:R-:W-:Y:S01]  /*13f30*/  LEA.HI.X R5, R2, c[0x0][0x404], R6, 0x2, P1 ;  /* 0x0001010002057a11 */ /* 0x000fe200008f1406 */
[----:B------:R-:W-:Y:S05]  /*13f40*/  BRA.DIV ~URZ, `(.L_x_295) ;  /* 0x000044827f007947 */ /* 0x000fea000b800000 */
[----:B------:R1:W2:Y:S02]  /*13f50*/  SHFL.IDX PT, R4, R5, RZ, 0x1c1f ;  /* 0x001c1fff05047589 */ /* 0x0002a400000e0000 */
.L_x_359:
[----:B------:R-:W-:Y:S05]  /*13f60*/  BRA.DIV ~URZ, `(.L_x_296) ;  /* 0x000044d27f007947 */ /* 0x000fea000b800000 */
[----:B------:R3:W4:Y:S02]  /*13f70*/  SHFL.IDX PT, R0, R12, RZ, 0x1c1f ;  /* 0x001c1fff0c007589 */ /* 0x00072400000e0000 */
.L_x_360:
[----:B------:R-:W-:Y:S01]  /*13f80*/  BSSY B0, `(.L_x_297) ;  /* 0x00000d4000007945 */ /* 0x000fe20003800000 */
[----:B------:R-:W-:Y:S05]  /*13f90*/  @P0 BRA `(.L_x_298) ;  /* 0x00000d2000000947 */ /* 0x000fea0003800000 */
[C---:B------:R-:W-:Y:S02]  /*13fa0*/  ISETP.GE.AND P0, PT, R248.reuse, c[0x0][0x3c8], PT ;  /* 0x0000f200f8007a0c */ /* 0x040fe40003f06270 */
[C---:B------:R-:W-:Y:S02]  /*13fb0*/  IADD3 R8, R248.reuse, 0x8, RZ ;  /* 0x00000008f8087810 */ /* 0x040fe40007ffe0ff */
[C---:B------:R-:W-:Y:S02]  /*13fc0*/  IADD3 R9, R248.reuse, 0x8, RZ ;  /* 0x00000008f8097810 */ /* 0x040fe40007ffe0ff */
[----:B------:R-:W-:Y:S02]  /*13fd0*/  IADD3 R7, R248, 0x10, RZ ;  /* 0x00000010f8077810 */ /* 0x000fe40007ffe0ff */
[----:B------:R-:W-:-:S02]  /*13fe0*/  SHF.R.S32.HI R9, RZ, 0x1f, R9 ;  /* 0x0000001fff097819 */ /* 0x000fc40000011409 */
[C---:B------:R-:W-:Y:S02]  /*13ff0*/  IADD3 R6, R248.reuse, 0x18, RZ ;  /* 0x00000018f8067810 */ /* 0x040fe40007ffe0ff */
[----:B------:R-:W-:Y:S01]  /*14000*/  IADD3 R14, R248, 0x60, RZ ;  /* 0x00000060f80e7810 */ /* 0x000fe20007ffe0ff */
[----:B----4-:R-:W-:Y:S01]  /*14010*/  @!P0 IMAD.MOV.U32 R2, RZ, RZ, R0 ;  /* 0x000000ffff028224 */ /* 0x010fe200078e0000 */
[----:B------:R-:W-:Y:S01]  /*14020*/  ISETP.GE.AND P2, PT, R6, c[0x0][0x3c8], PT ;  /* 0x0000f20006007a0c */ /* 0x000fe20003f46270 */
[----:B--2---:R-:W-:Y:S01]  /*14030*/  @!P0 IMAD.MOV.U32 R3, RZ, RZ, R4 ;  /* 0x000000ffff038224 */ /* 0x004fe200078e0004 */
[----:B------:R-:W-:Y:S02]  /*14040*/  ISETP.GE.AND P3, PT, R14, c[0x0][0x3c8], PT ;  /* 0x0000f2000e007a0c */ /* 0x000fe40003f66270 */
[C---:B------:R-:W-:Y:S01]  /*14050*/  IADD3 R10, R248.reuse, 0x70, RZ ;  /* 0x00000070f80a7810 */ /* 0x040fe20007ffe0ff */
[C---:B------:R-:W-:Y:S01]  /*14060*/  @!P0 IMAD.WIDE R2, R248.reuse, 0x4, R2 ;  /* 0x00000004f8028825 */ /* 0x040fe200078e0202 */
[----:B------:R-:W-:-:S02]  /*14070*/  IADD3 R15, R248, 0x60, RZ ;  /* 0x00000060f80f7810 */ /* 0x000fc40007ffe0ff */
[----:B------:R-:W-:Y:S02]  /*14080*/  ISETP.GE.AND P4, PT, R10, c[0x0][0x3c8], PT ;  /* 0x0000f2000a007a0c */ /* 0x000fe40003f86270 */
[----:B------:R2:W-:Y:S01]  /*14090*/  @!P0 ST.E.64 [R2.64], R136 ;  /* 0x0000008802008985 */ /* 0x0005e2000c101b08 */
[----:B------:R-:W-:Y:S02]  /*140a0*/  ISETP.GE.AND P0, PT, R8, c[0x0][0x3c8], PT ;  /* 0x0000f20008007a0c */ /* 0x000fe40003f06270 */
[----:B------:R-:W-:Y:S02]  /*140b0*/  SHF.R.S32.HI R15, RZ, 0x1f, R15 ;  /* 0x0000001fff0f7819 */ /* 0x000fe4000001140f */
[C---:B------:R-:W-:Y:S02]  /*140c0*/  IADD3 R11, R248.reuse, 0x68, RZ ;  /* 0x00000068f80b7810 */ /* 0x040fe40007ffe0ff */
[----:B------:R-:W-:Y:S02]  /*140d0*/  IADD3 R16, R248, 0xa0, RZ ;  /* 0x000000a0f8107810 */ /* 0x000fe40007ffe0ff */
[----:B------:R-:W-:-:S02]  /*140e0*/  SHF.R.S32.HI R11, RZ, 0x1f, R11 ;  /* 0x0000001fff0b7819 */ /* 0x000fc4000001140b */
[----:B------:R-:W-:-:S03]  /*140f0*/  SHF.R.S32.HI R16, RZ, 0x1f, R16 ;  /* 0x0000001fff107819 */ /* 0x000fc60000011410 */
[----:B--2---:R-:W-:-:S04]  /*14100*/  @!P0 LEA R2, P1, R8, R0, 0x2 ;  /* 0x0000000008028211 */ /* 0x004fc800078210ff */
[----:B------:R-:W-:Y:S02]  /*14110*/  @!P0 LEA.HI.X R3, R8, R4, R9, 0x2, P1 ;  /* 0x0000000408038211 */ /* 0x000fe400008f1409 */
[C---:B------:R-:W-:Y:S02]  /*14120*/  IADD3 R8, R248.reuse, 0x10, RZ ;  /* 0x00000010f8087810 */ /* 0x040fe40007ffe0ff */
[----:B------:R-:W-:Y:S01]  /*14130*/  IADD3 R9, R248, 0x30, RZ ;  /* 0x00000030f8097810 */ /* 0x000fe20007ffe0ff */
[----:B------:R2:W-:Y:S01]  /*14140*/  @!P0 ST.E.64 [R2.64], R152 ;  /* 0x0000009802008985 */ /* 0x0005e2000c101b08 */
[----:B------:R-:W-:Y:S02]  /*14150*/  ISETP.GE.AND P0, PT, R7, c[0x0][0x3c8], PT ;  /* 0x0000f20007007a0c */ /* 0x000fe40003f06270 */
[----:B------:R-:W-:Y:S02]  /*14160*/  SHF.R.S32.HI R8, RZ, 0x1f, R8 ;  /* 0x0000001fff087819 */ /* 0x000fe40000011408 */
[----:B------:R-:W-:-:S09]  /*14170*/  SHF.R.S32.HI R9, RZ, 0x1f, R9 ;  /* 0x0000001fff097819 */ /* 0x000fd20000011409 */
[----:B--2---:R-:W-:-:S04]  /*14180*/  @!P0 LEA R2, P1, R7, R0, 0x2 ;  /* 0x0000000007028211 */ /* 0x004fc800078210ff */
[----:B------:R-:W-:Y:S02]  /*14190*/  @!P0 LEA.HI.X R3, R7, R4, R8, 0x2, P1 ;  /* 0x0000000407038211 */ /* 0x000fe400008f1408 */
[C---:B------:R-:W-:Y:S02]  /*141a0*/  IADD3 R7, R248.reuse, 0x18, RZ ;  /* 0x00000018f8077810 */ /* 0x040fe40007ffe0ff */
[----:B------:R-:W-:Y:S01]  /*141b0*/  ISETP.GE.AND P1, PT, R247, c[0x0][0x3c8], PT ;  /* 0x0000f200f7007a0c */ /* 0x000fe20003f26270 */
[----:B------:R2:W-:Y:S01]  /*141c0*/  @!P0 ST.E.64 [R2.64], R148 ;  /* 0x0000009402008985 */ /* 0x0005e2000c101b08 */
[----:B------:R-:W-:Y:S02]  /*141d0*/  SHF.R.S32.HI R7, RZ, 0x1f, R7 ;  /* 0x0000001fff077819 */ /* 0x000fe40000011407 */
[----:B------:R-:W-:Y:S02]  /*141e0*/  IADD3 R8, R248, 0x30, RZ ;  /* 0x00000030f8087810 */ /* 0x000fe40007ffe0ff */
[----:B--2---:R-:W-:-:S04]  /*141f0*/  @!P2 LEA R2, P0, R6, R0, 0x2 ;  /* 0x000000000602a211 */ /* 0x004fc800078010ff */
[----:B------:R-:W-:Y:S02]  /*14200*/  @!P2 LEA.HI.X R3, R6, R4, R7, 0x2, P0 ;  /* 0x000000040603a211 */ /* 0x000fe400000f1407 */
[----:B------:R-:W-:Y:S02]  /*14210*/  SHF.R.S32.HI R6, RZ, 0x1f, R247 ;  /* 0x0000001fff067819 */ /* 0x000fe400000114f7 */
[----:B------:R-:W-:Y:S01]  /*14220*/  IADD3 R7, R248, 0x38, RZ ;  /* 0x00000038f8077810 */ /* 0x000fe20007ffe0ff */
[----:B------:R2:W-:Y:S01]  /*14230*/  @!P2 ST.E.64 [R2.64], R144 ;  /* 0x000000900200a985 */ /* 0x0005e2000c101b08 */
[----:B------:R-:W-:Y:S02]  /*14240*/  ISETP.GE.AND P2, PT, R246, c[0x0][0x3c8], PT ;  /* 0x0000f200f6007a0c */ /* 0x000fe40003f46270 */
[----:B--2---:R-:W-:-:S04]  /*14250*/  @!P1 LEA R2, P0, R247, R0, 0x2 ;  /* 0x00000000f7029211 */ /* 0x004fc800078010ff */
[----:B------:R-:W-:Y:S02]  /*14260*/  @!P1 LEA.HI.X R3, R247, R4, R6, 0x2, P0 ;  /* 0x00000004f7039211 */ /* 0x000fe400000f1406 */
[----:B------:R-:W-:-:S03]  /*14270*/  SHF.R.S32.HI R6, RZ, 0x1f, R246 ;  /* 0x0000001fff067819 */ /* 0x000fc600000114f6 */
[----:B------:R2:W-:Y:S01]  /*14280*/  @!P1 ST.E.64 [R2.64], R156 ;  /* 0x0000009c02009985 */ /* 0x0005e2000c101b08 */
[----:B------:R-:W-:Y:S02]  /*14290*/  ISETP.GE.AND P1, PT, R8, c[0x0][0x3c8], PT ;  /* 0x0000f20008007a0c */ /* 0x000fe40003f26270 */
[----:B--2---:R-:W-:-:S04]  /*142a0*/  @!P2 LEA R2, P0, R246, R0, 0x2 ;  /* 0x00000000f602a211 */ /* 0x004fc800078010ff */
[----:B------:R-:W-:Y:S02]  /*142b0*/  @!P2 LEA.HI.X R3, R246, R4, R6, 0x2, P0 ;  /* 0x00000004f603a211 */ /* 0x000fe400000f1406 */
[----:B------:R-:W-:-:S03]  /*142c0*/  IADD3 R6, R248, 0x40, RZ ;  /* 0x00000040f8067810 */ /* 0x000fc60007ffe0ff */
[----:B------:R2:W-:Y:S01]  /*142d0*/  @!P2 ST.E.64 [R2.64], R24 ;  /* 0x000000180200a985 */ /* 0x0005e2000c101b08 */
[----:B------:R-:W-:Y:S02]  /*142e0*/  ISETP.GE.AND P2, PT, R7, c[0x0][0x3c8], PT ;  /* 0x0000f20007007a0c */ /* 0x000fe40003f46270 */
[----:B--2---:R-:W-:-:S04]  /*142f0*/  @!P1 LEA R2, P0, R8, R0, 0x2 ;  /* 0x0000000008029211 */ /* 0x004fc800078010ff */
[----:B------:R-:W-:Y:S02]  /*14300*/  @!P1 LEA.HI.X R3, R8, R4, R9, 0x2, P0 ;  /* 0x0000000408039211 */ /* 0x000fe400000f1409 */
[C---:B------:R-:W-:Y:S02]  /*14310*/  IADD3 R9, R248.reuse, 0x38, RZ ;  /* 0x00000038f8097810 */ /* 0x040fe40007ffe0ff */
[----:B------:R-:W-:Y:S01]  /*14320*/  IADD3 R8, R248, 0x48, RZ ;  /* 0x00000048f8087810 */ /* 0x000fe20007ffe0ff */
[----:B------:R2:W-:Y:S01]  /*14330*/  @!P1 ST.E.64 [R2.64], R28 ;  /* 0x0000001c02009985 */ /* 0x0005e2000c101b08 */
[----:B------:R-:W-:Y:S02]  /*14340*/  SHF.R.S32.HI R9, RZ, 0x1f, R9 ;  /* 0x0000001fff097819 */ /* 0x000fe40000011409 */
[----:B------:R-:W-:Y:S02]  /*14350*/  ISETP.GE.AND P1, PT, R6, c[0x0][0x3c8], PT ;  /* 0x0000f20006007a0c */ /* 0x000fe40003f26270 */
[----:B--2---:R-:W-:-:S04]  /*14360*/  @!P2 LEA R2, P0, R7, R0, 0x2 ;  /* 0x000000000702a211 */ /* 0x004fc800078010ff */
[----:B------:R-:W-:Y:S02]  /*14370*/  @!P2 LEA.HI.X R3, R7, R4, R9, 0x2, P0 ;  /* 0x000000040703a211 */ /* 0x000fe400000f1409 */
[C---:B------:R-:W-:Y:S02]  /*14380*/  IADD3 R9, R248.reuse, 0x40, RZ ;  /* 0x00000040f8097810 */ /* 0x040fe40007ffe0ff */
[----:B------:R-:W-:Y:S01]  /*14390*/  IADD3 R7, R248, 0x50, RZ ;  /* 0x00000050f8077810 */ /* 0x000fe20007ffe0ff */
[----:B------:R2:W-:Y:S01]  /*143a0*/  @!P2 ST.E.64 [R2.64], R32 ;  /* 0x000000200200a985 */ /* 0x0005e2000c101b08 */
[----:B------:R-:W-:Y:S02]  /*143b0*/  ISETP.GE.AND P2, PT, R8, c[0x0][0x3c8], PT ;  /* 0x0000f20008007a0c */ /* 0x000fe40003f46270 */
[----:B------:R-:W-:Y:S02]  /*143c0*/  SHF.R.S32.HI R9, RZ, 0x1f, R9 ;  /* 0x0000001fff097819 */ /* 0x000fe40000011409 */
        /* <DEDUP_REMOVED lines=23> */
[----:B------:R-:W-:-:S03]  /*14540*/  @!P3 LEA R6, P5, R14, R0, 0x2 ;  /* 0x000000000e06b211 */ /* 0x000fc600078a10ff */
[----:B------:R2:W-:Y:S01]  /*14550*/  @!P2 ST.E.64 [R2.64], R48 ;  /* 0x000000300200a985 */ /* 0x0005e2000c101b08 */
[----:B------:R-:W-:Y:S02]  /*14560*/  @!P3 LEA.HI.X R7, R14, R4, R15, 0x2, P5 ;  /* 0x000000040e07b211 */ /* 0x000fe400028f140f */
[----:B------:R-:W-:Y:S02]  /*14570*/  ISETP.GE.AND P2, PT, R8, c[0x0][0x3c8], PT ;  /* 0x0000f20008007a0c */ /* 0x000fe40003f46270 */
[C---:B------:R-:W-:Y:S01]  /*14580*/  IADD3 R14, R248.reuse, 0x80, RZ ;  /* 0x00000080f80e7810 */ /* 0x040fe20007ffe0ff */
[----:B------:R4:W-:Y:S01]  /*14590*/  @!P3 ST.E.64 [R6.64], R52 ;  /* 0x000000340600b985 */ /* 0x0009e2000c101b08 */
[----:B------:R-:W-:Y:S02]  /*145a0*/  IADD3 R15, R248, 0x70, RZ ;  /* 0x00000070f80f7810 */ /* 0x000fe40007ffe0ff */
[----:B------:R-:W-:Y:S02]  /*145b0*/  ISETP.GE.AND P3, PT, R14, c[0x0][0x3c8], PT ;  /* 0x0000f2000e007a0c */ /* 0x000fe40003f66270 */
[----:B------:R-:W-:-:S02]  /*145c0*/  SHF.R.S32.HI R15, RZ, 0x1f, R15 ;  /* 0x0000001fff0f7819 */ /* 0x000fc4000001140f */
[----:B--2---:R-:W-:-:S04]  /*145d0*/  @!P1 LEA R2, P0, R9, R0, 0x2 ;  /* 0x0000000009029211 */ /* 0x004fc800078010ff */
[----:B------:R-:W-:Y:S02]  /*145e0*/  @!P1 LEA.HI.X R3, R9, R4, R11, 0x2, P0 ;  /* 0x0000000409039211 */ /* 0x000fe400000f140b */
[----:B----4-:R-:W-:Y:S02]  /*145f0*/  @!P4 LEA R6, P5, R10, R0, 0x2 ;  /* 0x000000000a06c211 */ /* 0x010fe400078a10ff */
[C---:B------:R-:W-:Y:S01]  /*14600*/  IADD3 R9, R248.reuse, 0x88, RZ ;  /* 0x00000088f8097810 */ /* 0x040fe20007ffe0ff */
[----:B------:R2:W-:Y:S01]  /*14610*/  @!P1 ST.E.64 [R2.64], R56 ;  /* 0x0000003802009985 */ /* 0x0005e2000c101b08 */
[----:B------:R-:W-:Y:S02]  /*14620*/  IADD3 R11, R248, 0x78, RZ ;  /* 0x00000078f80b7810 */ /* 0x000fe40007ffe0ff */
[----:B------:R-:W-:Y:S02]  /*14630*/  @!P4 LEA.HI.X R7, R10, R4, R15, 0x2, P5 ;  /* 0x000000040a07c211 */ /* 0x000fe400028f140f */
[----:B------:R-:W-:-:S02]  /*14640*/  ISETP.GE.AND P1, PT, R9, c[0x0][0x3c8], PT ;  /* 0x0000f20009007a0c */ /* 0x000fc40003f26270 */
[----:B------:R-:W-:Y:S01]  /*14650*/  SHF.R.S32.HI R11, RZ, 0x1f, R11 ;  /* 0x0000001fff0b7819 */ /* 0x000fe2000001140b */
[----:B------:R4:W-:Y:S01]  /*14660*/  @!P4 ST.E.64 [R6.64], R60 ;  /* 0x0000003c0600c985 */ /* 0x0009e2000c101b08 */
[C---:B------:R-:W-:Y:S02]  /*14670*/  IADD3 R10, R248.reuse, 0x90, RZ ;  /* 0x00000090f80a7810 */ /* 0x040fe40007ffe0ff */
[----:B------:R-:W-:Y:S02]  /*14680*/  IADD3 R15, R248, 0x80, RZ ;  /* 0x00000080f80f7810 */ /* 0x000fe40007ffe0ff */
[----:B------:R-:W-:Y:S02]  /*14690*/  ISETP.GE.AND P4, PT, R10, c[0x0][0x3c8], PT ;  /* 0x0000f2000a007a0c */ /* 0x000fe40003f86270 */
[----:B------:R-:W-:Y:S02]  /*146a0*/  SHF.R.S32.HI R15, RZ, 0x1f, R15 ;  /* 0x0000001fff0f7819 */ /* 0x000fe4000001140f */
[----:B--2---:R-:W-:-:S04]  /*146b0*/  @!P2 LEA R2, P0, R8, R0, 0x2 ;  /* 0x000000000802a211 */ /* 0x004fc800078010ff */
[----:B------:R-:W-:Y:S02]  /*146c0*/  @!P2 LEA.HI.X R3, R8, R4, R11, 0x2, P0 ;  /* 0x000000040803a211 */ /* 0x000fe400000f140b */
[----:B------:R-:W-:Y:S02]  /*146d0*/  IADD3 R8, R248, 0x98, RZ ;  /* 0x00000098f8087810 */ /* 0x000fe40007ffe0ff */
[----:B----4-:R-:W-:Y:S01]  /*146e0*/  @!P3 LEA R6, P5, R14, R0, 0x2 ;  /* 0x000000000e06b211 */ /* 0x010fe200078a10ff */
[----:B------:R2:W-:Y:S01]  /*146f0*/  @!P2 ST.E.64 [R2.64], R64 ;  /* 0x000000400200a985 */ /* 0x0005e2000c101b08 */
[----:B------:R-:W-:Y:S02]  /*14700*/  IADD3 R11, R248, 0x88, RZ ;  /* 0x00000088f80b7810 */ /* 0x000fe40007ffe0ff */
[----:B------:R-:W-:Y:S02]  /*14710*/  @!P3 LEA.HI.X R7, R14, R4, R15, 0x2, P5 ;  /* 0x000000040e07b211 */ /* 0x000fe400028f140f */
[----:B------:R-:W-:-:S02]  /*14720*/  ISETP.GE.AND P2, PT, R8, c[0x0][0x3c8], PT ;  /* 0x0000f20008007a0c */ /* 0x000fc40003f46270 */
[C---:B------:R-:W-:Y:S01]  /*14730*/  IADD3 R15, R248.reuse, 0xa0, RZ ;  /* 0x000000a0f80f7810 */ /* 0x040fe20007ffe0ff */
[----:B------:R4:W-:Y:S01]  /*14740*/  @!P3 ST.E.64 [R6.64], R68 ;  /* 0x000000440600b985 */ /* 0x0009e2000c101b08 */
[----:B------:R-:W-:Y:S02]  /*14750*/  SHF.R.S32.HI R11, RZ, 0x1f, R11 ;  /* 0x0000001fff0b7819 */ /* 0x000fe4000001140b */
        /* <DEDUP_REMOVED lines=16> */
[----:B--2---:R-:W-:-:S04]  /*14860*/  @!P2 LEA R2, P0, R8, R0, 0x2 ;  /* 0x000000000802a211 */ /* 0x004fc800078010ff */
[----:B------:R-:W-:Y:S02]  /*14870*/  @!P2 LEA.HI.X R3, R8, R4, R11, 0x2, P0 ;  /* 0x000000040803a211 */ /* 0x000fe400000f140b */
[C---:B------:R-:W-:Y:S02]  /*14880*/  IADD3 R8, R248.reuse, 0xb8, RZ ;  /* 0x000000b8f8087810 */ /* 0x040fe40007ffe0ff */
[C---:B----4-:R-:W-:Y:S01]  /*14890*/  @!P3 LEA R6, P5, R15.reuse, R0, 0x2 ;  /* 0x000000000f06b211 */ /* 0x050fe200078a10ff */
[----:B------:R2:W-:Y:S01]  /*148a0*/  @!P2 ST.E.64 [R2.64], R80 ;  /* 0x000000500200a985 */ /* 0x0005e2000c101b08 */
[----:B------:R-:W-:Y:S02]  /*148b0*/  IADD3 R11, R248, 0xa8, RZ ;  /* 0x000000a8f80b7810 */ /* 0x000fe40007ffe0ff */
[----:B------:R-:W-:Y:S02]  /*148c0*/  @!P3 LEA.HI.X R7, R15, R4, R16, 0x2, P5 ;  /* 0x000000040f07b211 */ /* 0x000fe400028f1410 */
[----:B------:R-:W-:-:S02]  /*148d0*/  ISETP.GE.AND P2, PT, R8, c[0x0][0x3c8], PT ;  /* 0x0000f20008007a0c */ /* 0x000fc40003f46270 */
[----:B------:R-:W-:Y:S01]  /*148e0*/  SHF.R.S32.HI R11, RZ, 0x1f, R11 ;  /* 0x0000001fff0b7819 */ /* 0x000fe2000001140b */
[----:B------:R4:W-:Y:S01]  /*148f0*/  @!P3 ST.E.64 [R6.64], R84 ;  /* 0x000000540600b985 */ /* 0x0009e2000c101b08 */
[----:B------:R-:W-:Y:S02]  /*14900*/  ISETP.GE.AND P3, PT, R14, c[0x0][0x3c8], PT ;  /* 0x0000f2000e007a0c */ /* 0x000fe40003f66270 */
[C---:B------:R-:W-:Y:S02]  /*14910*/  IADD3 R16, R248.reuse, 0xb0, RZ ;  /* 0x000000b0f8107810 */ /* 0x040fe40007ffe0ff */
[----:B------:R-:W-:Y:S02]  /*14920*/  IADD3 R15, R248, 0xc8, RZ ;  /* 0x000000c8f80f7810 */ /* 0x000fe40007ffe0ff */
[----:B------:R-:W-:Y:S02]  /*14930*/  SHF.R.S32.HI R16, RZ, 0x1f, R16 ;  /* 0x0000001fff107819 */ /* 0x000fe40000011410 */
[----:B--2---:R-:W-:-:S04]  /*14940*/  @!P1 LEA R2, P0, R9, R0, 0x2 ;  /* 0x0000000009029211 */ /* 0x004fc800078010ff */
[----:B------:R-:W-:Y:S02]  /*14950*/  @!P1 LEA.HI.X R3, R9, R4, R11, 0x2, P0 ;  /* 0x0000000409039211 */ /* 0x000fe400000f140b */
[----:B------:R-:W-:Y:S02]  /*14960*/  IADD3 R9, R248, 0xb8, RZ ;  /* 0x000000b8f8097810 */ /* 0x000fe40007ffe0ff */
[C---:B----4-:R-:W-:Y:S01]  /*14970*/  @!P4 LEA R6, P5, R10.reuse, R0, 0x2 ;  /* 0x000000000a06c211 */ /* 0x050fe200078a10ff */
[----:B------:R2:W-:Y:S01]  /*14980*/  @!P1 ST.E.64 [R2.64], R88 ;  /* 0x0000005802009985 */ /* 0x0005e2000c101b08 */
[----:B------:R-:W-:Y:S02]  /*14990*/  SHF.R.S32.HI R9, RZ, 0x1f, R9 ;  /* 0x0000001fff097819 */ /* 0x000fe40000011409 */
[----:B------:R-:W-:Y:S02]  /*149a0*/  @!P4 LEA.HI.X R7, R10, R4, R16, 0x2, P5 ;  /* 0x000000040a07c211 */ /* 0x000fe400028f1410 */
[----:B------:R-:W-:-:S02]  /*149b0*/  IADD3 R11, R248, 0xd0, RZ ;  /* 0x000000d0f80b7810 */ /* 0x000fc40007ffe0ff */
[----:B------:R-:W-:Y:S01]  /*149c0*/  ISETP.GE.AND P1, PT, R15, c[0x0][0x3c8], PT ;  /* 0x0000f2000f007a0c */ /* 0x000fe20003f26270 */
[----:B------:R4:W-:Y:S01]  /*149d0*/  @!P4 ST.E.64 [R6.64], R92 ;  /* 0x0000005c0600c985 */ /* 0x0009e2000c101b08 */
[C---:B------:R-:W-:Y:S02]  /*149e0*/  IADD3 R16, R248.reuse, 0xc0, RZ ;  /* 0x000000c0f8107810 */ /* 0x040fe40007ffe0ff */
[----:B------:R-:W-:Y:S02]  /*149f0*/  ISETP.GE.AND P6, PT, R11, c[0x0][0x3c8], PT ;  /* 0x0000f2000b007a0c */ /* 0x000fe40003fc6270 */
[----:B------:R-:W-:Y:S02]  /*14a00*/  SHF.R.S32.HI R16, RZ, 0x1f, R16 ;  /* 0x0000001fff107819 */ /* 0x000fe40000011410 */
[----:B------:R-:W-:Y:S02]  /*14a10*/  IADD3 R10, R248, 0xd8, RZ ;  /* 0x000000d8f80a7810 */ /* 0x000fe40007ffe0ff */
[----:B------:R-:W-:-:S02]  /*14a20*/  ISETP.GE.AND P4, PT, R252, c[0x0][0x3c8], PT ;  /* 0x0000f200fc007a0c */ /* 0x000fc40003f86270 */
[----:B------:R-:W-:Y:S02]  /*14a30*/  ISETP.GE.AND P5, PT, R10, c[0x0][0x3c8], PT ;  /* 0x0000f2000a007a0c */ /* 0x000fe40003fa6270 */
[----:B--2---:R-:W-:-:S04]  /*14a40*/  @!P2 LEA R2, P0, R8, R0, 0x2 ;  /* 0x000000000802a211 */ /* 0x004fc800078010ff */
[----:B------:R-:W-:Y:S02]  /*14a50*/  @!P2 LEA.HI.X R3, R8, R4, R9, 0x2, P0 ;  /* 0x000000040803a211 */ /* 0x000fe400000f1409 */
[----:B------:R-:W-:-:S03]  /*14a60*/  @!P3 LEA R8, P0, R14, R0, 0x2 ;  /* 0x000000000e08b211 */ /* 0x000fc600078010ff */
[----:B------:R2:W-:Y:S01]  /*14a70*/  @!P2 ST.E.64 [R2.64], R96 ;  /* 0x000000600200a985 */ /* 0x0005e2000c101b08 */
[----:B------:R-:W-:Y:S02]  /*14a80*/  @!P3 LEA.HI.X R9, R14, R4, R16, 0x2, P0 ;  /* 0x000000040e09b211 */ /* 0x000fe400000f1410 */
[C---:B------:R-:W-:Y:S02]  /*14a90*/  IADD3 R16, R248.reuse, 0xc8, RZ ;  /* 0x000000c8f8107810 */ /* 0x040fe40007ffe0ff */
[----:B------:R-:W-:Y:S01]  /*14aa0*/  IADD3 R14, R248, 0xd0, RZ ;  /* 0x000000d0f80e7810 */ /* 0x000fe20007ffe0ff */
[----:B------:R-:W-:Y:S01]  /*14ab0*/  @!P3 ST.E.64 [R8.64], R160 ;  /* 0x000000a00800b985 */ /* 0x000fe2000c101b08 */
[----:B------:R-:W-:Y:S02]  /*14ac0*/  SHF.R.S32.HI R16, RZ, 0x1f, R16 ;  /* 0x0000001fff107819 */ /* 0x000fe40000011410 */
[----:B----4-:R-:W-:Y:S02]  /*14ad0*/  @!P6 LEA R6, P0, R11, R0, 0x2 ;  /* 0x000000000b06e211 */ /* 0x010fe400078010ff */
[----:B------:R-:W-:-:S04]  /*14ae0*/  SHF.R.S32.HI R14, RZ, 0x1f, R14 ;  /* 0x0000001fff0e7819 */ /* 0x000fc8000001140e */
[----:B------:R-:W-:Y:S02]  /*14af0*/  @!P6 LEA.HI.X R7, R11, R4, R14, 0x2, P0 ;  /* 0x000000040b07e211 */ /* 0x000fe400000f140e */
[----:B------:R-:W-:Y:S02]  /*14b00*/  IADD3 R11, R248, 0xd8, RZ ;  /* 0x000000d8f80b7810 */ /* 0x000fe40007ffe0ff */
[----:B------:R-:W-:Y:S02]  /*14b10*/  ISETP.GE.AND P0, PT, R249, c[0x0][0x3c8], PT ;  /* 0x0000f200f9007a0c */ /* 0x000fe40003f06270 */
[----:B------:R-:W-:Y:S02]  /*14b20*/  SHF.R.S32.HI R11, RZ, 0x1f, R11 ;  /* 0x0000001fff0b7819 */ /* 0x000fe4000001140b */
[----:B------:R-:W-:Y:S02]  /*14b30*/  SHF.R.S32.HI R14, RZ, 0x1f, R252 ;  /* 0x0000001fff0e7819 */ /* 0x000fe400000114fc */
[----:B--2---:R-:W-:-:S04]  /*14b40*/  @!P1 LEA R2, P2, R15, R0, 0x2 ;  /* 0x000000000f029211 */ /* 0x004fc800078410ff */
[----:B------:R-:W-:Y:S02]  /*14b50*/  @!P1 LEA.HI.X R3, R15, R4, R16, 0x2, P2 ;  /* 0x000000040f039211 */ /* 0x000fe400010f1410 */
[----:B------:R-:W-:Y:S02]  /*14b60*/  ISETP.GE.AND P2, PT, R251, c[0x0][0x3c8], PT ;  /* 0x0000f200fb007a0c */ /* 0x000fe40003f46270 */
[----:B------:R-:W-:Y:S01]  /*14b70*/  SHF.R.S32.HI R16, RZ, 0x1f, R251 ;  /* 0x0000001fff107819 */ /* 0x000fe200000114fb */
[----:B------:R2:W-:Y:S01]  /*14b80*/  @!P1 ST.E.64 [R2.64], R100 ;  /* 0x0000006402009985 */ /* 0x0005e2000c101b08 */
[----:B------:R-:W-:Y:S02]  /*14b90*/  ISETP.GE.AND P1, PT, R250, c[0x0][0x3c8], PT ;  /* 0x0000f200fa007a0c */ /* 0x000fe40003f26270 */
[----:B------:R-:W-:Y:S01]  /*14ba0*/  SHF.R.S32.HI R15, RZ, 0x1f, R250 ;  /* 0x0000001fff0f7819 */ /* 0x000fe200000114fa */
[----:B------:R4:W-:Y:S01]  /*14bb0*/  @!P6 ST.E.64 [R6.64], R104 ;  /* 0x000000680600e985 */ /* 0x0009e2000c101b08 */
[----:B--2---:R-:W-:-:S04]  /*14bc0*/  @!P5 LEA R2, P3, R10, R0, 0x2 ;  /* 0x000000000a02d211 */ /* 0x004fc800078610ff */
[----:B------:R-:W-:Y:S02]  /*14bd0*/  @!P5 LEA.HI.X R3, R10, R4, R11, 0x2, P3 ;  /* 0x000000040a03d211 */ /* 0x000fe400018f140b */
[CC--:B------:R-:W-:Y:S02]  /*14be0*/  @!P4 LEA R10, P6, R252.reuse, R0.reuse, 0x2 ;  /* 0x00000000fc0ac211 */ /* 0x0c0fe400078c10ff */
[C---:B------:R-:W-:Y:S01]  /*14bf0*/  @!P2 LEA R8, P3, R251.reuse, R0, 0x2 ;  /* 0x00000000fb08a211 */ /* 0x040fe200078610ff */
[----:B------:R2:W-:Y:S01]  /*14c00*/  @!P5 ST.E.64 [R2.64], R108 ;  /* 0x0000006c0200d985 */ /* 0x0005e2000c101b08 */
[----:B------:R-:W-:Y:S02]  /*14c10*/  @!P4 LEA.HI.X R11, R252, R4, R14, 0x2, P6 ;  /* 0x00000004fc0bc211 */ /* 0x000fe400030f140e */
[----:B----4-:R-:W-:Y:S02]  /*14c20*/  @!P1 LEA R6, P5, R250, R0, 0x2 ;  /* 0x00000000fa069211 */ /* 0x010fe400078a10ff */
[----:B------:R-:W-:Y:S01]  /*14c30*/  @!P2 LEA.HI.X R9, R251, R4, R16, 0x2, P3 ;  /* 0x00000004fb09a211 */ /* 0x000fe200018f1410 */
[----:B------:R4:W-:Y:S01]  /*14c40*/  @!P4 ST.E.64 [R10.64], R164 ;  /* 0x000000a40a00c985 */ /* 0x0009e2000c101b08 */
[----:B------:R-:W-:-:S02]  /*14c50*/  SHF.R.S32.HI R14, RZ, 0x1f, R249 ;  /* 0x0000001fff0e7819 */ /* 0x000fc400000114f9 */
[----:B------:R-:W-:Y:S01]  /*14c60*/  @!P1 LEA.HI.X R7, R250, R4, R15, 0x2, P5 ;  /* 0x00000004fa079211 */ /* 0x000fe200028f140f */
[----:B------:R4:W-:Y:S04]  /*14c70*/  @!P2 ST.E.64 [R8.64], R162 ;  /* 0x000000a20800a985 */ /* 0x0009e8000c101b08 */
[----:B------:R4:W-:Y:S01]  /*14c80*/  @!P1 ST.E.64 [R6.64], R112 ;  /* 0x0000007006009985 */ /* 0x0009e2000c101b08 */
[----:B--2---:R-:W-:-:S04]  /*14c90*/  @!P0 LEA R2, P3, R249, R0, 0x2 ;  /* 0x00000000f9028211 */ /* 0x004fc800078610ff */
[----:B------:R-:W-:-:S05]  /*14ca0*/  @!P0 LEA.HI.X R3, R249, R4, R14, 0x2, P3 ;  /* 0x00000004f9038211 */ /* 0x000fca00018f140e */
[----:B------:R4:W-:Y:S04]  /*14cb0*/  @!P0 ST.E.64 [R2.64], R20 ;  /* 0x0000001402008985 */ /* 0x0009e8000c101b08 */
.L_x_298:
[----:B------:R-:W-:Y:S05]  /*14cc0*/  BSYNC B0 ;  /* 0x0000000000007941 */ /* 0x000fea0003800000 */
.L_x_297:
[----:B------:R-:W-:Y:S05]  /*14cd0*/  BRA.DIV ~URZ, `(.L_x_299) ;  /* 0x000037d27f007947 */ /* 0x000fea000b800000 */
[----:B--2---:R2:W1:Y:S04]  /*14ce0*/  SHFL.IDX PT, R4, R5, 0x1, 0x1c1f ;  /* 0x003c1f0005047f89 */ /* 0x00446800000e0000 */
[----:B----4-:R2:W4:Y:S02]  /*14cf0*/  SHFL.IDX PT, R0, R12, 0x1, 0x1c1f ;  /* 0x003c1f000c007f89 */ /* 0x01052400000e0000 */
.L_x_361:
[----:B------:R-:W-:-:S13]  /*14d00*/  ISETP.NE.AND P0, PT, R13, RZ, PT ;  /* 0x000000ff0d00720c */ /* 0x000fda0003f05270 */
[----:B------:R-:W-:Y:S05]  /*14d10*/  @P0 BRA `(.L_x_294) ;  /* 0x00001b0000000947 */ /* 0x000fea0003800000 */
[C---:B------:R-:W-:Y:S02]  /*14d20*/  ISETP.GE.AND P3, PT, R248.reuse, c[0x0][0x3c8], PT ;  /* 0x0000f200f8007a0c */ /* 0x040fe40003f66270 */
[C---:B------:R-:W-:Y:S02]  /*14d30*/  IADD3 R11, R248.reuse, 0x8, RZ ;  /* 0x00000008f80b7810 */ /* 0x040fe40007ffe0ff */
[----:B--23--:R-:W-:Y:S02]  /*14d40*/  IADD3 R12, R248, 0x10, RZ ;  /* 0x00000010f80c7810 */ /* 0x00cfe40007ffe0ff */
[----:B------:R-:W-:Y:S02]  /*14d50*/  ISETP.GE.AND P2, PT, R11, c[0x0][0x3c8], PT ;  /* 0x0000f2000b007a0c */ /* 0x000fe40003f46270 */
[----:B------:R-:W-:Y:S02]  /*14d60*/  ISETP.GE.AND P1, PT, R12, c[0x0][0x3c8], PT ;  /* 0x0000f2000c007a0c */ /* 0x000fe40003f26270 */
[----:B------:R-:W-:-:S02]  /*14d70*/  IADD3 R14, R248, 0x8, RZ ;  /* 0x00000008f80e7810 */ /* 0x000fc40007ffe0ff */
[----:B------:R-:W-:Y:S01]  /*14d80*/  IADD3 R10, R248, 0x18, RZ ;  /* 0x00000018f80a7810 */ /* 0x000fe20007ffe0ff */
[----:B----4-:R-:W-:Y:S01]  /*14d90*/  @!P3 IMAD.MOV.U32 R2, RZ, RZ, R0 ;  /* 0x000000ffff02b224 */ /* 0x010fe200078e0000 */
[----:B------:R-:W-:Y:S01]  /*14da0*/  SHF.R.S32.HI R14, RZ, 0x1f, R14 ;  /* 0x0000001fff0e7819 */ /* 0x000fe2000001140e */
[----:B-1----:R-:W-:Y:S01]  /*14db0*/  @!P3 IMAD.MOV.U32 R3, RZ, RZ, R4 ;  /* 0x000000ffff03b224 */ /* 0x002fe200078e0004 */
[----:B------:R-:W-:Y:S02]  /*14dc0*/  ISETP.GE.AND P0, PT, R10, c[0x0][0x3c8], PT ;  /* 0x0000f2000a007a0c */ /* 0x000fe40003f06270 */
[C---:B------:R-:W-:Y:S01]  /*14dd0*/  IADD3 R5, R248.reuse, 0x30, RZ ;  /* 0x00000030f8057810 */ /* 0x040fe20007ffe0ff */
[----:B------:R-:W-:Y:S01]  /*14de0*/  @!P3 IMAD.WIDE R2, R248, 0x4, R2 ;  /* 0x00000004f802b825 */ /* 0x000fe200078e0202 */
[----:B------:R-:W-:Y:S02]  /*14df0*/  SHF.R.S32.HI R15, RZ, 0x1f, R246 ;  /* 0x0000001fff0f7819 */ /* 0x000fe400000114f6 */
[----:B------:R-:W-:-:S02]  /*14e00*/  @!P1 LEA R6, P4, R12, R0, 0x2 ;  /* 0x000000000c069211 */ /* 0x000fc400078810ff */
[----:B------:R1:W-:Y:S01]  /*14e10*/  @!P3 ST.E.64 [R2.64], R116 ;  /* 0x000000740200b985 */ /* 0x0003e2000c101b08 */
[----:B------:R-:W-:Y:S02]  /*14e20*/  @!P2 LEA R8, P3, R11, R0, 0x2 ;  /* 0x000000000b08a211 */ /* 0x000fe400078610ff */
[----:B------:R-:W-:Y:S02]  /*14e30*/  ISETP.GE.AND P6, PT, R5, c[0x0][0x3c8], PT ;  /* 0x0000f20005007a0c */ /* 0x000fe40003fc6270 */
[----:B------:R-:W-:Y:S02]  /*14e40*/  @!P2 LEA.HI.X R9, R11, R4, R14, 0x2, P3 ;  /* 0x000000040b09a211 */ /* 0x000fe400018f140e */
[C---:B------:R-:W-:Y:S02]  /*14e50*/  IADD3 R14, R248.reuse, 0x10, RZ ;  /* 0x00000010f80e7810 */ /* 0x040fe40007ffe0ff */
[----:B------:R-:W-:Y:S01]  /*14e60*/  IADD3 R11, R248, 0x18, RZ ;  /* 0x00000018f80b7810 */ /* 0x000fe20007ffe0ff */
[----:B------:R2:W-:Y:S01]  /*14e70*/  @!P2 ST.E.64 [R8.64], R154 ;  /* 0x0000009a0800a985 */ /* 0x0005e2000c101b08 */
[----:B------:R-:W-:-:S02]  /*14e80*/  SHF.R.S32.HI R14, RZ, 0x1f, R14 ;  /* 0x0000001fff0e7819 */ /* 0x000fc4000001140e */
[----:B------:R-:W-:Y:S02]  /*14e90*/  SHF.R.S32.HI R11, RZ, 0x1f, R11 ;  /* 0x0000001fff0b7819 */ /* 0x000fe4000001140b */
[----:B------:R-:W-:Y:S02]  /*14ea0*/  @!P1 LEA.HI.X R7, R12, R4, R14, 0x2, P4 ;  /* 0x000000040c079211 */ /* 0x000fe400020f140e */
[----:B------:R-:W-:Y:S02]  /*14eb0*/  ISETP.GE.AND P4, PT, R247, c[0x0][0x3c8], PT ;  /* 0x0000f200f7007a0c */ /* 0x000fe40003f86270 */
[C---:B------:R-:W-:Y:S01]  /*14ec0*/  IADD3 R14, R248.reuse, 0x40, RZ ;  /* 0x00000040f80e7810 */ /* 0x040fe20007ffe0ff */
[----:B------:R3:W-:Y:S01]  /*14ed0*/  @!P1 ST.E.64 [R6.64], R124 ;  /* 0x0000007c06009985 */ /* 0x0007e2000c101b08 */
[C---:B------:R-:W-:Y:S02]  /*14ee0*/  IADD3 R12, R248.reuse, 0x30, RZ ;  /* 0x00000030f80c7810 */ /* 0x040fe40007ffe0ff */
[----:B------:R-:W-:-:S02]  /*14ef0*/  IADD3 R13, R248, 0x40, RZ ;  /* 0x00000040f80d7810 */ /* 0x000fc40007ffe0ff */
[----:B------:R-:W-:Y:S02]  /*14f00*/  SHF.R.S32.HI R12, RZ, 0x1f, R12 ;  /* 0x0000001fff0c7819 */ /* 0x000fe4000001140c */
[----:B------:R-:W-:Y:S02]  /*14f10*/  SHF.R.S32.HI R13, RZ, 0x1f, R13 ;  /* 0x0000001fff0d7819 */ /* 0x000fe4000001140d */
[----:B-1----:R-:W-:-:S04]  /*14f20*/  @!P0 LEA R2, P3, R10, R0, 0x2 ;  /* 0x000000000a028211 */ /* 0x002fc800078610ff */
[----:B------:R-:W-:Y:S02]  /*14f30*/  @!P0 LEA.HI.X R3, R10, R4, R11, 0x2, P3 ;  /* 0x000000040a038211 */ /* 0x000fe400018f140b */
[----:B------:R-:W-:Y:S02]  /*14f40*/  ISETP.GE.AND P3, PT, R246, c[0x0][0x3c8], PT ;  /* 0x0000f200f6007a0c */ /* 0x000fe40003f66270 */
[----:B------:R-:W-:Y:S01]  /*14f50*/  SHF.R.S32.HI R11, RZ, 0x1f, R247 ;  /* 0x0000001fff0b7819 */ /* 0x000fe200000114f7 */
[----:B------:R1:W-:Y:S01]  /*14f60*/  @!P0 ST.E.64 [R2.64], R120 ;  /* 0x0000007802008985 */ /* 0x0003e2000c101b08 */
[C---:B--2---:R-:W-:Y:S02]  /*14f70*/  @!P4 LEA R8, P0, R247.reuse, R0, 0x2 ;  /* 0x00000000f708c211 */ /* 0x044fe400078010ff */
[----:B------:R-:W-:Y:S02]  /*14f80*/  IADD3 R10, R248, 0x38, RZ ;  /* 0x00000038f80a7810 */ /* 0x000fe40007ffe0ff */
[----:B------:R-:W-:-:S02]  /*14f90*/  @!P4 LEA.HI.X R9, R247, R4, R11, 0x2, P0 ;  /* 0x00000004f709c211 */ /* 0x000fc400000f140b */
[----:B------:R-:W-:Y:S02]  /*14fa0*/  ISETP.GE.AND P0, PT, R246, c[0x0][0x3c8], PT ;  /* 0x0000f200f6007a0c */ /* 0x000fe40003f06270 */
[----:B------:R-:W-:Y:S02]  /*14fb0*/  ISETP.GE.AND P4, PT, R14, c[0x0][0x3c8], PT ;  /* 0x0000f2000e007a0c */ /* 0x000fe40003f86270 */
[----:B---3--:R-:W-:Y:S02]  /*14fc0*/  @!P3 LEA R6, P1, R246, R0, 0x2 ;  /* 0x00000000f606b211 */ /* 0x008fe400078210ff */
[----:B------:R-:W-:Y:S02]  /*14fd0*/  ISETP.GE.AND P5, PT, R10, c[0x0][0x3c8], PT ;  /* 0x0000f2000a007a0c */ /* 0x000fe40003fa6270 */
[----:B------:R-:W-:-:S04]  /*14fe0*/  IADD3 R11, R248, 0x48, RZ ;  /* 0x00000048f80b7810 */ /* 0x000fc80007ffe0ff */
[----:B------:R-:W-:-:S05]  /*14ff0*/  ISETP.GE.AND P3, PT, R11, c[0x0][0x3c8], PT ;  /* 0x0000f2000b007a0c */ /* 0x000fca0003f66270 */
[----:B------:R-:W-:Y:S02]  /*15000*/  @!P0 LEA.HI.X R7, R246, R4, R15, 0x2, P1 ;  /* 0x00000004f6078211 */ /* 0x000fe400008f140f */
[----:B------:R-:W-:Y:S02]  /*15010*/  ISETP.GE.AND P1, PT, R247, c[0x0][0x3c8], PT ;  /* 0x0000f200f7007a0c */ /* 0x000fe40003f26270 */
[----:B------:R-:W-:Y:S02]  /*15020*/  IADD3 R15, R248, 0x58, RZ ;  /* 0x00000058f80f7810 */ /* 0x000fe40007ffe0ff */
[----:B-1----:R-:W-:-:S04]  /*15030*/  @!P6 LEA R2, P2, R5, R0, 0x2 ;  /* 0x000000000502e211 */ /* 0x002fc800078410ff */
[----:B------:R-:W-:Y:S02]  /*15040*/  @!P6 LEA.HI.X R3, R5, R4, R12, 0x2, P2 ;  /* 0x000000040503e211 */ /* 0x000fe400010f140c */
[C---:B------:R-:W-:Y:S02]  /*15050*/  IADD3 R12, R248.reuse, 0x38, RZ ;  /* 0x00000038f80c7810 */ /* 0x040fe40007ffe0ff */
[----:B------:R-:W-:Y:S01]  /*15060*/  IADD3 R5, R248, 0x50, RZ ;  /* 0x00000050f8057810 */ /* 0x000fe20007ffe0ff */
[----:B------:R1:W-:Y:S01]  /*15070*/  @!P1 ST.E.64 [R8.64], R146 ;  /* 0x0000009208009985 */ /* 0x0003e2000c101b08 */
[----:B------:R-:W-:Y:S02]  /*15080*/  SHF.R.S32.HI R12, RZ, 0x1f, R12 ;  /* 0x0000001fff0c7819 */ /* 0x000fe4000001140c */
[----:B------:R-:W-:Y:S01]  /*15090*/  ISETP.GE.AND P1, PT, R15, c[0x0][0x3c8], PT ;  /* 0x0000f2000f007a0c */ /* 0x000fe20003f26270 */
[----:B------:R2:W-:Y:S01]  /*150a0*/  @!P0 ST.E.64 [R6.64], R128 ;  /* 0x0000008006008985 */ /* 0x0005e2000c101b08 */
[----:B------:R-:W-:-:S03]  /*150b0*/  ISETP.GE.AND P2, PT, R5, c[0x0][0x3c8], PT ;  /* 0x0000f20005007a0c */ /* 0x000fc60003f46270 */
[----:B------:R3:W-:Y:S01]  /*150c0*/  @!P6 ST.E.64 [R2.64], R22 ;  /* 0x000000160200e985 */ /* 0x0007e2000c101b08 */
[-C--:B-1----:R-:W-:Y:S02]  /*150d0*/  @!P5 LEA R8, P0, R10, R0.reuse, 0x2 ;  /* 0x000000000a08d211 */ /* 0x082fe400078010ff */
[----:B--2---:R-:W-:Y:S02]  /*150e0*/  @!P4 LEA R6, P6, R14, R0, 0x2 ;  /* 0x000000000e06c211 */ /* 0x004fe400078c10ff */
[----:B------:R-:W-:Y:S02]  /*150f0*/  @!P5 LEA.HI.X R9, R10, R4, R12, 0x2, P0 ;  /* 0x000000040a09d211 */ /* 0x000fe400000f140c */
[C---:B------:R-:W-:Y:S02]  /*15100*/  IADD3 R12, R248.reuse, 0x48, RZ ;  /* 0x00000048f80c7810 */ /* 0x040fe40007ffe0ff */
[----:B------:R-:W-:Y:S01]  /*15110*/  IADD3 R10, R248, 0x60, RZ ;  /* 0x00000060f80a7810 */ /* 0x000fe20007ffe0ff */
[----:B------:R1:W-:Y:S01]  /*15120*/  @!P5 ST.E.64 [R8.64], R150 ;  /* 0x000000960800d985 */ /* 0x0003e2000c101b08 */
[----:B------:R-:W-:-:S05]  /*15130*/  SHF.R.S32.HI R12, RZ, 0x1f, R12 ;  /* 0x0000001fff0c7819 */ /* 0x000fca000001140c */
[----:B---3--:R-:W-:-:S04]  /*15140*/  P2R R2, PR, RZ, 0x40 ;  /* 0x00000040ff027803 */ /* 0x008fc80000000000 */
[----:B------:R-:W-:Y:S02]  /*15150*/  ISETP.NE.AND P0, PT, R2, RZ, PT ;  /* 0x000000ff0200720c */ /* 0x000fe40003f05270 */
[C---:B------:R-:W-:Y:S02]  /*15160*/  @!P3 LEA R2, P6, R11.reuse, R0, 0x2 ;  /* 0x000000000b02b211 */ /* 0x040fe400078c10ff */
[-C--:B------:R-:W-:Y:S02]  /*15170*/  @!P4 LEA.HI.X R7, R14, R4.reuse, R13, 0x2, P0 ;  /* 0x000000040e07c211 */ /* 0x080fe400000f140d */
[----:B------:R-:W-:Y:S02]  /*15180*/  @!P3 LEA.HI.X R3, R11, R4, R12, 0x2, P6 ;  /* 0x000000040b03b211 */ /* 0x000fe400030f140c */
[----:B------:R-:W-:Y:S01]  /*15190*/  IADD3 R12, R248, 0x50, RZ ;  /* 0x00000050f80c7810 */ /* 0x000fe20007ffe0ff */
[----:B------:R2:W-:Y:S01]  /*151a0*/  @!P4 ST.E.64 [R6.64], R34 ;  /* 0x000000220600c985 */ /* 0x0005e2000c101b08 */
[----:B------:R-:W-:-:S02]  /*151b0*/  ISETP.GE.AND P0, PT, R10, c[0x0][0x3c8], PT ;  /* 0x0000f2000a007a0c */ /* 0x000fc40003f06270 */
[----:B------:R-:W-:Y:S01]  /*151c0*/  SHF.R.S32.HI R12, RZ, 0x1f, R12 ;  /* 0x0000001fff0c7819 */ /* 0x000fe2000001140c */
[----:B------:R3:W-:Y:S01]  /*151d0*/  @!P3 ST.E.64 [R2.64], R26 ;  /* 0x0000001a0200b985 */ /* 0x0007e2000c101b08 */
[C---:B------:R-:W-:Y:S02]  /*151e0*/  IADD3 R13, R248.reuse, 0x58, RZ ;  /* 0x00000058f80d7810 */ /* 0x040fe40007ffe0ff */
[C---:B------:R-:W-:Y:S02]  /*151f0*/  IADD3 R11, R248.reuse, 0x68, RZ ;  /* 0x00000068f80b7810 */ /* 0x040fe40007ffe0ff */
[----:B------:R-:W-:Y:S02]  /*15200*/  SHF.R.S32.HI R13, RZ, 0x1f, R13 ;  /* 0x0000001fff0d7819 */ /* 0x000fe4000001140d */
[----:B-1----:R-:W-:Y:S02]  /*15210*/  @!P2 LEA R8, P3, R5, R0, 0x2 ;  /* 0x000000000508a211 */ /* 0x002fe400078610ff */
[----:B------:R-:W-:-:S02]  /*15220*/  IADD3 R14, R248, 0x70, RZ ;  /* 0x00000070f80e7810 */ /* 0x000fc40007ffe0ff */
[----:B------:R-:W-:Y:S02]  /*15230*/  @!P2 LEA.HI.X R9, R5, R4, R12, 0x2, P3 ;  /* 0x000000040509a211 */ /* 0x000fe400018f140c */
[C---:B------:R-:W-:Y:S02]  /*15240*/  IADD3 R5, R248.reuse, 0x78, RZ ;  /* 0x00000078f8057810 */ /* 0x040fe40007ffe0ff */
[----:B------:R-:W-:Y:S01]  /*15250*/  IADD3 R12, R248, 0x60, RZ ;  /* 0x00000060f80c7810 */ /* 0x000fe20007ffe0ff */
[----:B------:R1:W-:Y:S01]  /*15260*/  @!P2 ST.E.64 [R8.64], R158 ;  /* 0x0000009e0800a985 */ /* 0x0003e2000c101b08 */
[----:B------:R-:W-:Y:S02]  /*15270*/  ISETP.GE.AND P5, PT, R11, c[0x0][0x3c8], PT ;  /* 0x0000f2000b007a0c */ /* 0x000fe40003fa6270 */
[----:B------:R-:W-:Y:S02]  /*15280*/  SHF.R.S32.HI R12, RZ, 0x1f, R12 ;  /* 0x0000001fff0c7819 */ /* 0x000fe4000001140c */
[----:B------:R-:W-:-:S02]  /*15290*/  ISETP.GE.AND P4, PT, R14, c[0x0][0x3c8], PT ;  /* 0x0000f2000e007a0c */ /* 0x000fc40003f86270 */
[----:B--2---:R-:W-:-:S13]  /*152a0*/  @!P1 LEA R6, P6, R15, R0, 0x2 ;  /* 0x000000000f069211 */ /* 0x004fda00078c10ff */
[----:B---3--:R-:W-:-:S04]  /*152b0*/  P2R R2, PR, RZ, 0x40 ;  /* 0x00000040ff027803 */ /* 0x008fc80000000000 */
[----:B------:R-:W-:Y:S02]  /*152c0*/  ISETP.NE.AND P3, PT, R2, RZ, PT ;  /* 0x000000ff0200720c */ /* 0x000fe40003f65270 */
[C---:B------:R-:W-:Y:S02]  /*152d0*/  @!P0 LEA R2, P6, R10.reuse, R0, 0x2 ;  /* 0x000000000a028211 */ /* 0x040fe400078c10ff */
[-C--:B------:R-:W-:Y:S02]  /*152e0*/  @!P1 LEA.HI.X R7, R15, R4.reuse, R13, 0x2, P3 ;  /* 0x000000040f079211 */ /* 0x080fe400018f140d */
[----:B------:R-:W-:Y:S02]  /*152f0*/  ISETP.GE.AND P3, PT, R5, c[0x0][0x3c8], PT ;  /* 0x0000f20005007a0c */ /* 0x000fe40003f66270 */
[----:B------:R-:W-:Y:S01]  /*15300*/  @!P0 LEA.HI.X R3, R10, R4, R12, 0x2, P6 ;  /* 0x000000040a038211 */ /* 0x000fe200030f140c */
[----:B------:R2:W-:Y:S01]  /*15310*/  @!P1 ST.E.64 [R6.64], R42 ;  /* 0x0000002a06009985 */ /* 0x0005e2000c101b08 */
[----:B------:R-:W-:-:S02]  /*15320*/  IADD3 R12, R248, 0x68, RZ ;  /* 0x00000068f80c7810 */ /* 0x000fc40007ffe0ff */
[C---:B------:R-:W-:Y:S01]  /*15330*/  IADD3 R13, R248.reuse, 0x88, RZ ;  /* 0x00000088f80d7810 */ /* 0x040fe20007ffe0ff */
[----:B------:R3:W-:Y:S01]  /*15340*/  @!P0 ST.E.64 [R2.64], R30 ;  /* 0x0000001e02008985 */ /* 0x0007e2000c101b08 */
[C---:B-1----:R-:W-:Y:S02]  /*15350*/  @!P5 LEA R8, P0, R11.reuse, R0, 0x2 ;  /* 0x000000000b08d211 */ /* 0x042fe400078010ff */
[----:B------:R-:W-:Y:S02]  /*15360*/  SHF.R.S32.HI R12, RZ, 0x1f, R12 ;  /* 0x0000001fff0c7819 */ /* 0x000fe4000001140c */
[----:B------:R-:W-:Y:S02]  /*15370*/  IADD3 R15, R248, 0x70, RZ ;  /* 0x00000070f80f7810 */ /* 0x000fe40007ffe0ff */
[----:B------:R-:W-:Y:S02]  /*15380*/  @!P5 LEA.HI.X R9, R11, R4, R12, 0x2, P0 ;  /* 0x000000040b09d211 */ /* 0x000fe400000f140c */
[----:B------:R-:W-:-:S02]  /*15390*/  SHF.R.S32.HI R15, RZ, 0x1f, R15 ;  /* 0x0000001fff0f7819 */ /* 0x000fc4000001140f */
[C---:B------:R-:W-:Y:S01]  /*153a0*/  IADD3 R12, R248.reuse, 0x78, RZ ;  /* 0x00000078f80c7810 */ /* 0x040fe20007ffe0ff */
[----:B------:R1:W-:Y:S01]  /*153b0*/  @!P5 ST.E.64 [R8.64], R166 ;  /* 0x000000a60800d985 */ /* 0x0003e2000c101b08 */
[----:B------:R-:W-:Y:S02]  /*153c0*/  IADD3 R10, R248, 0x80, RZ ;  /* 0x00000080f80a7810 */ /* 0x000fe40007ffe0ff */
[----:B------:R-:W-:Y:S02]  /*153d0*/  SHF.R.S32.HI R12, RZ, 0x1f, R12 ;  /* 0x0000001fff0c7819 */ /* 0x000fe4000001140c */
[----:B------:R-:W-:Y:S02]  /*153e0*/  ISETP.GE.AND P2, PT, R10, c[0x0][0x3c8], PT ;  /* 0x0000f2000a007a0c */ /* 0x000fe40003f46270 */
[----:B------:R-:W-:-:S04]  /*153f0*/  IADD3 R11, R248, 0x90, RZ ;  /* 0x00000090f80b7810 */ /* 0x000fc80007ffe0ff */
[----:B------:R-:W-:Y:S02]  /*15400*/  ISETP.GE.AND P0, PT, R11, c[0x0][0x3c8], PT ;  /* 0x0000f2000b007a0c */ /* 0x000fe40003f06270 */
[CC--:B--2---:R-:W-:Y:S02]  /*15410*/  @!P4 LEA R6, P6, R14.reuse, R0.reuse, 0x2 ;  /* 0x000000000e06c211 */ /* 0x0c4fe400078c10ff */
[----:B---3--:R-:W-:Y:S02]  /*15420*/  @!P3 LEA R2, P1, R5, R0, 0x2 ;  /* 0x000000000502b211 */ /* 0x008fe400078210ff */
[----:B------:R-:W-:Y:S02]  /*15430*/  @!P4 LEA.HI.X R7, R14, R4, R15, 0x2, P6 ;  /* 0x000000040e07c211 */ /* 0x000fe400030f140f */
[C---:B------:R-:W-:Y:S02]  /*15440*/  IADD3 R14, R248.reuse, 0xa0, RZ ;  /* 0x000000a0f80e7810 */ /* 0x040fe40007ffe0ff */
[----:B------:R-:W-:Y:S01]  /*15450*/  IADD3 R15, R248, 0x88, RZ ;  /* 0x00000088f80f7810 */ /* 0x000fe20007ffe0ff */
[----:B------:R2:W-:Y:S01]  /*15460*/  @!P4 ST.E.64 [R6.64], R50 ;  /* 0x000000320600c985 */ /* 0x0005e2000c101b08 */
[----:B------:R-:W-:-:S02]  /*15470*/  ISETP.GE.AND P4, PT, R14, c[0x0][0x3c8], PT ;  /* 0x0000f2000e007a0c */ /* 0x000fc40003f86270 */
[----:B------:R-:W-:-:S03]  /*15480*/  SHF.R.S32.HI R15, RZ, 0x1f, R15 ;  /* 0x0000001fff0f7819 */ /* 0x000fc6000001140f */
[----:B------:R-:W-:Y:S02]  /*15490*/  P2R R3, PR, RZ, 0x2 ;  /* 0x00000002ff037803 */ /* 0x000fe40000000000 */
[----:B------:R-:W-:Y:S02]  /*154a0*/  ISETP.GE.AND P1, PT, R13, c[0x0][0x3c8], PT ;  /* 0x0000f2000d007a0c */ /* 0x000fe40003f26270 */
[----:B------:R-:W-:-:S04]  /*154b0*/  ISETP.NE.AND P6, PT, R3, RZ, PT ;  /* 0x000000ff0300720c */ /* 0x000fc80003fc5270 */
[----:B------:R-:W-:Y:S02]  /*154c0*/  @!P3 LEA.HI.X R3, R5, R4, R12, 0x2, P6 ;  /* 0x000000040503b211 */ /* 0x000fe400030f140c */
[C---:B------:R-:W-:Y:S02]  /*154d0*/  IADD3 R12, R248.reuse, 0x80, RZ ;  /* 0x00000080f80c7810 */ /* 0x040fe40007ffe0ff */
[----:B------:R-:W-:Y:S01]  /*154e0*/  IADD3 R5, R248, 0x98, RZ ;  /* 0x00000098f8057810 */ /* 0x000fe20007ffe0ff */
[----:B------:R3:W-:Y:S01]  /*154f0*/  @!P3 ST.E.64 [R2.64], R38 ;  /* 0x000000260200b985 */ /* 0x0007e2000c101b08 */
[----:B-1----:R-:W-:Y:S02]  /*15500*/  @!P2 LEA R8, P3, R10, R0, 0x2 ;  /* 0x000000000a08a211 */ /* 0x002fe400078610ff */
[----:B------:R-:W-:Y:S02]  /*15510*/  SHF.R.S32.HI R12, RZ, 0x1f, R12 ;  /* 0x0000001fff0c7819 */ /* 0x000fe4000001140c */
[----:B------:R-:W-:-:S02]  /*15520*/  ISETP.GE.AND P5, PT, R5, c[0x0][0x3c8], PT ;  /* 0x0000f20005007a0c */ /* 0x000fc40003fa6270 */
[----:B------:R-:W-:Y:S02]  /*15530*/  @!P2 LEA.HI.X R9, R10, R4, R12, 0x2, P3 ;  /* 0x000000040a09a211 */ /* 0x000fe400018f140c */
[C---:B------:R-:W-:Y:S02]  /*15540*/  IADD3 R12, R248.reuse, 0x90, RZ ;  /* 0x00000090f80c7810 */ /* 0x040fe40007ffe0ff */
[----:B--2---:R-:W-:Y:S01]  /*15550*/  @!P1 LEA R6, P6, R13, R0, 0x2 ;  /* 0x000000000d069211 */ /* 0x004fe200078c10ff */
[----:B------:R1:W-:Y:S01]  /*15560*/  @!P2 ST.E.64 [R8.64], R168 ;  /* 0x000000a80800a985 */ /* 0x0003e2000c101b08 */
[----:B------:R-:W-:Y:S02]  /*15570*/  SHF.R.S32.HI R12, RZ, 0x1f, R12 ;  /* 0x0000001fff0c7819 */ /* 0x000fe4000001140c */
[----:B------:R-:W-:-:S09]  /*15580*/  IADD3 R10, R248, 0xa8, RZ ;  /* 0x000000a8f80a7810 */ /* 0x000fd20007ffe0ff */
[----:B---3--:R-:W-:-:S04]  /*15590*/  P2R R2, PR, RZ, 0x40 ;  /* 0x00000040ff027803 */ /* 0x008fc80000000000 */
[----:B------:R-:W-:Y:S02]  /*155a0*/  ISETP.NE.AND P3, PT, R2, RZ, PT ;  /* 0x000000ff0200720c */ /* 0x000fe40003f65270 */
[----:B------:R-:W-:Y:S02]  /*155b0*/  @!P0 LEA R2, P6, R11, R0, 0x2 ;  /* 0x000000000b028211 */ /* 0x000fe400078c10ff */
[-C--:B------:R-:W-:Y:S02]  /*155c0*/  @!P1 LEA.HI.X R7, R13, R4.reuse, R15, 0x2, P3 ;  /* 0x000000040d079211 */ /* 0x080fe400018f140f */
[----:B------:R-:W-:Y:S02]  /*155d0*/  @!P0 LEA.HI.X R3, R11, R4, R12, 0x2, P6 ;  /* 0x000000040b038211 */ /* 0x000fe400030f140c */
[C---:B------:R-:W-:Y:S01]  /*155e0*/  IADD3 R12, R248.reuse, 0x98, RZ ;  /* 0x00000098f80c7810 */ /* 0x040fe20007ffe0ff */
[----:B------:R2:W-:Y:S01]  /*155f0*/  @!P1 ST.E.64 [R6.64], R58 ;  /* 0x0000003a06009985 */ /* 0x0005e2000c101b08 */
[----:B------:R-:W-:-:S02]  /*15600*/  IADD3 R13, R248, 0xb8, RZ ;  /* 0x000000b8f80d7810 */ /* 0x000fc40007ffe0ff */
[----:B------:R-:W-:Y:S01]  /*15610*/  ISETP.GE.AND P3, PT, R10, c[0x0][0x3c8], PT ;  /* 0x0000f2000a007a0c */ /* 0x000fe20003f66270 */
[----:B------:R3:W-:Y:S01]  /*15620*/  @!P0 ST.E.64 [R2.64], R46 ;  /* 0x0000002e02008985 */ /* 0x0007e2000c101b08 */
[----:B-1----:R-:W-:Y:S02]  /*15630*/  @!P5 LEA R8, P0, R5, R0, 0x2 ;  /* 0x000000000508d211 */ /* 0x002fe400078010ff */
[----:B------:R-:W-:Y:S02]  /*15640*/  SHF.R.S32.HI R12, RZ, 0x1f, R12 ;  /* 0x0000001fff0c7819 */ /* 0x000fe4000001140c */
[----:B------:R-:W-:Y:S02]  /*15650*/  IADD3 R15, R248, 0xa0, RZ ;  /* 0x000000a0f80f7810 */ /* 0x000fe40007ffe0ff */
[----:B------:R-:W-:Y:S02]  /*15660*/  ISETP.GE.AND P1, PT, R13, c[0x0][0x3c8], PT ;  /* 0x0000f2000d007a0c */ /* 0x000fe40003f26270 */
[----:B------:R-:W-:-:S02]  /*15670*/  @!P5 LEA.HI.X R9, R5, R4, R12, 0x2, P0 ;  /* 0x000000040509d211 */ /* 0x000fc400000f140c */
[C---:B------:R-:W-:Y:S02]  /*15680*/  IADD3 R11, R248.reuse, 0xb0, RZ ;  /* 0x000000b0f80b7810 */ /* 0x040fe40007ffe0ff */
[----:B------:R-:W-:Y:S01]  /*15690*/  SHF.R.S32.HI R15, RZ, 0x1f, R15 ;  /* 0x0000001fff0f7819 */ /* 0x000fe2000001140f */
[----:B------:R1:W-:Y:S01]  /*156a0*/  @!P5 ST.E.64 [R8.64], R170 ;  /* 0x000000aa0800d985 */ /* 0x0003e2000c101b08 */
[C---:B------:R-:W-:Y:S02]  /*156b0*/  IADD3 R12, R248.reuse, 0xa8, RZ ;  /* 0x000000a8f80c7810 */ /* 0x040fe40007ffe0ff */
[----:B------:R-:W-:Y:S02]  /*156c0*/  ISETP.GE.AND P2, PT, R11, c[0x0][0x3c8], PT ;  /* 0x0000f2000b007a0c */ /* 0x000fe40003f46270 */
[----:B------:R-:W-:Y:S02]  /*156d0*/  SHF.R.S32.HI R12, RZ, 0x1f, R12 ;  /* 0x0000001fff0c7819 */ /* 0x000fe4000001140c */
[----:B------:R-:W-:-:S02]  /*156e0*/  IADD3 R5, R248, 0xc0, RZ ;  /* 0x000000c0f8057810 */ /* 0x000fc40007ffe0ff */
[----:B--2---:R-:W-:-:S13]  /*156f0*/  @!P4 LEA R6, P6, R14, R0, 0x2 ;  /* 0x000000000e06c211 */ /* 0x004fda00078c10ff */
[----:B---3--:R-:W-:-:S04]  /*15700*/  P2R R2, PR, RZ, 0x40 ;  /* 0x00000040ff027803 */ /* 0x008fc80000000000 */
[----:B------:R-:W-:Y:S02]  /*15710*/  ISETP.NE.AND P0, PT, R2, RZ, PT ;  /* 0x000000ff0200720c */ /* 0x000fe40003f05270 */
[----:B------:R-:W-:Y:S02]  /*15720*/  @!P3 LEA R2, P6, R10, R0, 0x2 ;  /* 0x000000000a02b211 */ /* 0x000fe400078c10ff */
[-C--:B------:R-:W-:Y:S02]  /*15730*/  @!P4 LEA.HI.X R7, R14, R4.reuse, R15, 0x2, P0 ;  /* 0x000000040e07c211 */ /* 0x080fe400000f140f */
[----:B------:R-:W-:Y:S02]  /*15740*/  @!P3 LEA.HI.X R3, R10, R4, R12, 0x2, P6 ;  /* 0x000000040a03b211 */ /* 0x000fe400030f140c */
[----:B------:R-:W-:Y:S01]  /*15750*/  ISETP.GE.AND P0, PT, R5, c[0x0][0x3c8], PT ;  /* 0x0000f20005007a0c */ /* 0x000fe20003f06270 */
[----:B------:R2:W-:Y:S01]  /*15760*/  @!P4 ST.E.64 [R6.64], R70 ;  /* 0x000000460600c985 */ /* 0x0005e2000c101b08 */
[----:B------:R-:W-:-:S02]  /*15770*/  IADD3 R14, R248, 0xb0, RZ ;  /* 0x000000b0f80e7810 */ /* 0x000fc40007ffe0ff */
[----:B------:R-:W-:Y:S01]  /*15780*/  IADD3 R12, R248, 0xc8, RZ ;  /* 0x000000c8f80c7810 */ /* 0x000fe20007ffe0ff */
[----:B------:R3:W-:Y:S01]  /*15790*/  @!P3 ST.E.64 [R2.64], R54 ;  /* 0x000000360200b985 */ /* 0x0007e2000c101b08 */
[C---:B-1----:R-:W-:Y:S02]  /*157a0*/  @!P2 LEA R8, P3, R11.reuse, R0, 0x2 ;  /* 0x000000000b08a211 */ /* 0x042fe400078610ff */
[----:B------:R-:W-:Y:S02]  /*157b0*/  SHF.R.S32.HI R14, RZ, 0x1f, R14 ;  /* 0x0000001fff0e7819 */ /* 0x000fe4000001140e */
[----:B------:R-:W-:Y:S02]  /*157c0*/  ISETP.GE.AND P5, PT, R12, c[0x0][0x3c8], PT ;  /* 0x0000f2000c007a0c */ /* 0x000fe40003fa6270 */
[----:B------:R-:W-:Y:S02]  /*157d0*/  @!P2 LEA.HI.X R9, R11, R4, R14, 0x2, P3 ;  /* 0x000000040b09a211 */ /* 0x000fe400018f140e */
[----:B------:R-:W-:-:S02]  /*157e0*/  IADD3 R11, R248, 0xc0, RZ ;  /* 0x000000c0f80b7810 */ /* 0x000fc40007ffe0ff */
[C---:B------:R-:W-:Y:S01]  /*157f0*/  IADD3 R14, R248.reuse, 0xb8, RZ ;  /* 0x000000b8f80e7810 */ /* 0x040fe20007ffe0ff */
[----:B------:R-:W-:Y:S01]  /*15800*/  @!P2 ST.E.64 [R8.64], R94 ;  /* 0x0000005e0800a985 */ /* 0x000fe2000c101b08 */
[----:B------:R-:W-:Y:S02]  /*15810*/  IADD3 R10, R248, 0xd0, RZ ;  /* 0x000000d0f80a7810 */ /* 0x000fe40007ffe0ff */
[----:B------:R-:W-:Y:S02]  /*15820*/  SHF.R.S32.HI R11, RZ, 0x1f, R11 ;  /* 0x0000001fff0b7819 */ /* 0x000fe4000001140b */
[----:B------:R-:W-:Y:S02]  /*15830*/  SHF.R.S32.HI R14, RZ, 0x1f, R14 ;  /* 0x0000001fff0e7819 */ /* 0x000fe4000001140e */
[----:B------:R-:W-:Y:S02]  /*15840*/  ISETP.GE.AND P2, PT, R252, c[0x0][0x3c8], PT ;  /* 0x0000f200fc007a0c */ /* 0x000fe40003f46270 */
[----:B--2---:R-:W-:-:S02]  /*15850*/  @!P1 LEA R6, P4, R13, R0, 0x2 ;  /* 0x000000000d069211 */ /* 0x004fc400078810ff */
[----:B---3--:R-:W-:-:S11]  /*15860*/  @!P0 LEA R2, P6, R5, R0, 0x2 ;  /* 0x0000000005028211 */ /* 0x008fd600078c10ff */
[----:B------:R-:W-:Y:S02]  /*15870*/  P2R R3, PR, RZ, 0x10 ;  /* 0x00000010ff037803 */ /* 0x000fe40000000000 */
[----:B------:R-:W-:Y:S02]  /*15880*/  ISETP.GE.AND P4, PT, R10, c[0x0][0x3c8], PT ;  /* 0x0000f2000a007a0c */ /* 0x000fe40003f86270 */
[----:B------:R-:W-:Y:S02]  /*15890*/  ISETP.NE.AND P3, PT, R3, RZ, PT ;  /* 0x000000ff0300720c */ /* 0x000fe40003f65270 */
[-C--:B------:R-:W-:Y:S02]  /*158a0*/  @!P0 LEA.HI.X R3, R5, R4.reuse, R11, 0x2, P6 ;  /* 0x0000000405038211 */ /* 0x080fe400030f140b */
[----:B------:R-:W-:Y:S02]  /*158b0*/  @!P1 LEA.HI.X R7, R13, R4, R14, 0x2, P3 ;  /* 0x000000040d079211 */ /* 0x000fe400018f140e */
[----:B------:R-:W-:-:S02]  /*158c0*/  IADD3 R5, R248, 0xd8, RZ ;  /* 0x000000d8f8057810 */ /* 0x000fc40007ffe0ff */
[C---:B------:R-:W-:Y:S01]  /*158d0*/  IADD3 R13, R248.reuse, 0xc8, RZ ;  /* 0x000000c8f80d7810 */ /* 0x040fe20007ffe0ff */
[----:B------:R1:W-:Y:S01]  /*158e0*/  @!P1 ST.E.64 [R6.64], R78 ;  /* 0x0000004e06009985 */ /* 0x0003e2000c101b08 */
[----:B------:R-:W-:Y:S02]  /*158f0*/  ISETP.GE.AND P3, PT, R5, c[0x0][0x3c8], PT ;  /* 0x0000f20005007a0c */ /* 0x000fe40003f66270 */
[----:B------:R-:W-:Y:S01]  /*15900*/  SHF.R.S32.HI R13, RZ, 0x1f, R13 ;  /* 0x0000001fff0d7819 */ /* 0x000fe2000001140d */
[----:B------:R2:W-:Y:S01]  /*15910*/  @!P0 ST.E.64 [R2.64], R62 ;  /* 0x0000003e02008985 */ /* 0x0005e2000c101b08 */
[----:B------:R-:W-:Y:S02]  /*15920*/  IADD3 R11, R248, 0xd0, RZ ;  /* 0x000000d0f80b7810 */ /* 0x000fe40007ffe0ff */
[----:B------:R-:W-:Y:S02]  /*15930*/  ISETP.GE.AND P1, PT, R251, c[0x0][0x3c8], PT ;  /* 0x0000f200fb007a0c */ /* 0x000fe40003f26270 */
[----:B------:R-:W-:-:S02]  /*15940*/  SHF.R.S32.HI R11, RZ, 0x1f, R11 ;  /* 0x0000001fff0b7819 */ /* 0x000fc4000001140b */
[----:B-1----:R-:W-:-:S04]  /*15950*/  @!P5 LEA R6, P0, R12, R0, 0x2 ;  /* 0x000000000c06d211 */ /* 0x002fc800078010ff */
[----:B------:R-:W-:Y:S02]  /*15960*/  @!P5 LEA.HI.X R7, R12, R4, R13, 0x2, P0 ;  /* 0x000000040c07d211 */ /* 0x000fe400000f140d */
[----:B--2---:R-:W-:Y:S02]  /*15970*/  @!P4 LEA R2, P6, R10, R0, 0x2 ;  /* 0x000000000a02c211 */ /* 0x004fe400078c10ff */
[----:B------:R-:W-:Y:S01]  /*15980*/  ISETP.GE.AND P0, PT, R250, c[0x0][0x3c8], PT ;  /* 0x0000f200fa007a0c */ /* 0x000fe20003f06270 */
[----:B------:R-:W-:Y:S01]  /*15990*/  @!P5 ST.E.64 [R6.64], R82 ;  /* 0x000000520600d985 */ /* 0x000fe2000c101b08 */
[----:B------:R-:W-:Y:S02]  /*159a0*/  @!P4 LEA.HI.X R3, R10, R4, R11, 0x2, P6 ;  /* 0x000000040a03c211 */ /* 0x000fe400030f140b */
[-C--:B------:R-:W-:Y:S02]  /*159b0*/  @!P3 LEA R10, P5, R5, R0.reuse, 0x2 ;  /* 0x00000000050ab211 */ /* 0x080fe400078a10ff */
[----:B------:R-:W-:Y:S01]  /*159c0*/  IADD3 R12, R248, 0xd8, RZ ;  /* 0x000000d8f80c7810 */ /* 0x000fe20007ffe0ff */
[----:B------:R1:W-:Y:S01]  /*159d0*/  @!P4 ST.E.64 [R2.64], R86 ;  /* 0x000000560200c985 */ /* 0x0003e2000c101b08 */
[----:B------:R-:W-:-:S02]  /*159e0*/  @!P2 LEA R8, P6, R252, R0, 0x2 ;  /* 0x00000000fc08a211 */ /* 0x000fc400078c10ff */
[----:B------:R-:W-:Y:S02]  /*159f0*/  SHF.R.S32.HI R12, RZ, 0x1f, R12 ;  /* 0x0000001fff0c7819 */ /* 0x000fe4000001140c */
[----:B------:R-:W-:-:S04]  /*15a00*/  SHF.R.S32.HI R13, RZ, 0x1f, R252 ;  /* 0x0000001fff0d7819 */ /* 0x000fc800000114fc */
[----:B------:R-:W-:Y:S02]  /*15a10*/  @!P2 LEA.HI.X R9, R252, R4, R13, 0x2, P6 ;  /* 0x00000004fc09a211 */ /* 0x000fe400030f140d */
[----:B-1----:R-:W-:Y:S02]  /*15a20*/  P2R R2, PR, RZ, 0x20 ;  /* 0x00000020ff027803 */ /* 0x002fe40000000000 */
[----:B------:R-:W-:Y:S02]  /*15a30*/  @!P1 LEA R6, P5, R251, R0, 0x2 ;  /* 0x00000000fb069211 */ /* 0x000fe400078a10ff */
[----:B------:R-:W-:-:S04]  /*15a40*/  ISETP.NE.AND P4, PT, R2, RZ, PT ;  /* 0x000000ff0200720c */ /* 0x000fc80003f85270 */
[----:B------:R-:W-:Y:S02]  /*15a50*/  @!P3 LEA.HI.X R11, R5, R4, R12, 0x2, P4 ;  /* 0x00000004050bb211 */ /* 0x000fe400020f140c */
[----:B------:R-:W-:Y:S02]  /*15a60*/  SHF.R.S32.HI R12, RZ, 0x1f, R251 ;  /* 0x0000001fff0c7819 */ /* 0x000fe400000114fb */
[----:B------:R-:W-:Y:S01]  /*15a70*/  SHF.R.S32.HI R5, RZ, 0x1f, R250 ;  /* 0x0000001fff057819 */ /* 0x000fe200000114fa */
[----:B------:R1:W-:Y:S01]  /*15a80*/  @!P3 ST.E.64 [R10.64], R106 ;  /* 0x0000006a0a00b985 */ /* 0x0003e2000c101b08 */
[C---:B------:R-:W-:Y:S02]  /*15a90*/  @!P0 LEA R2, P4, R250.reuse, R0, 0x2 ;  /* 0x00000000fa028211 */ /* 0x040fe400078810ff */
[-C--:B------:R-:W-:Y:S01]  /*15aa0*/  @!P1 LEA.HI.X R7, R251, R4.reuse, R12, 0x2, P5 ;  /* 0x00000004fb079211 */ /* 0x080fe200028f140c */
[----:B------:R1:W-:Y:S01]  /*15ab0*/  @!P2 ST.E.64 [R8.64], R102 ;  /* 0x000000660800a985 */ /* 0x0003e2000c101b08 */
[----:B------:R-:W-:-:S03]  /*15ac0*/  @!P0 LEA.HI.X R3, R250, R4, R5, 0x2, P4 ;  /* 0x00000004fa038211 */ /* 0x000fc600020f1405 */
[----:B------:R1:W-:Y:S04]  /*15ad0*/  @!P1 ST.E.64 [R6.64], R90 ;  /* 0x0000005a06009985 */ /* 0x0003e8000c101b08 */
[----:B------:R1:W-:Y:S01]  /*15ae0*/  @!P0 ST.E.64 [R2.64], R74 ;  /* 0x0000004a02008985 */ /* 0x0003e2000c101b08 */
[----:B------:R-:W-:-:S13]  /*15af0*/  ISETP.GE.AND P0, PT, R249, c[0x0][0x3c8], PT ;  /* 0x0000f200f9007a0c */ /* 0x000fda0003f06270 */
[----:B------:R-:W-:Y:S05]  /*15b00*/  @P0 BRA `(.L_x_294) ;  /* 0x00000d1000000947 */ /* 0x000fea0003800000 */
[----:B------:R-:W-:Y:S02]  /*15b10*/  SHF.R.S32.HI R5, RZ, 0x1f, R249 ;  /* 0x0000001fff057819 */ /* 0x000fe400000114f9 */
[----:B-1----:R-:W-:-:S04]  /*15b20*/  LEA R2, P0, R249, R0, 0x2 ;  /* 0x00000000f9027211 */ /* 0x002fc800078010ff */
[----:B------:R-:W-:-:S05]  /*15b30*/  LEA.HI.X R3, R249, R4, R5, 0x2, P0 ;  /* 0x00000004f9037211 */ /* 0x000fca00000f1405 */
[----:B------:R1:W-:Y:S01]  /*15b40*/  ST.E.64 [R2.64], R66 ;  /* 0x0000004202007985 */ /* 0x0003e2000c101b08 */
[----:B------:R-:W-:Y:S05]  /*15b50*/  BRA `(.L_x_294) ;  /* 0x00000cc000007947 */ /* 0x000fea0003800000 */
.L_x_279:
[----:B------:R-:W-:Y:S01]  /*15b60*/  ISETP.NE.U32.AND P0, PT, RZ, c[0x0][0x508], PT ;  /* 0x00014200ff007a0c */ /* 0x000fe20003f05070 */
[----:B------:R-:W-:Y:S01]  /*15b70*/  IMAD.MOV.U32 R6, RZ, RZ, RZ ;  /* 0x000000ffff067224 */ /* 0x000fe200078e00ff */
[----:B------:R-:W-:Y:S01]  /*15b80*/  ISETP.NE.U32.AND P3, PT, RZ, c[0x0][0x500], PT ;  /* 0x00014000ff007a0c */ /* 0x000fe20003f65070 */
[----:B------:R-:W-:Y:S01]  /*15b90*/  IMAD.MOV.U32 R20, RZ, RZ, c[0x0][0x388] ;  /* 0x0000e200ff147624 */ /* 0x000fe200078e00ff */
[----:B------:R-:W-:Y:S02]  /*15ba0*/  ISETP.NE.AND.EX P2, PT, RZ, c[0x0][0x50c], PT, P0 ;  /* 0x00014300ff007a0c */ /* 0x000fe40003f45300 */
[----:B------:R-:W-:Y:S02]  /*15bb0*/  ISETP.NE.AND.EX P3, PT, RZ, c[0x0][0x504], PT, P3 ;  /* 0x00014100ff007a0c */ /* 0x000fe40003f65330 */
[----:B------:R-:W-:-:S04]  /*15bc0*/  IADD3 R2, P1, R227, c[0x0][0x500], RZ ;  /* 0x00014000e3027a10 */ /* 0x000fc80007f3e0ff */
[----:B------:R-:W-:-:S05]  /*15bd0*/  IADD3.X R3, R232, c[0x0][0x504], RZ, P1, !PT ;  /* 0x00014100e8037a10 */ /* 0x000fca0000ffe4ff */
[----:B-1----:R-:W-:Y:S02]  /*15be0*/  @P2 IADD3 R4, P0, R227, c[0x0][0x508], RZ ;  /* 0x00014200e3042a10 */ /* 0x002fe40007f1e0ff */
[----:B------:R1:W5:Y:S02]  /*15bf0*/  @P3 LDG.E R6, [R2.64] ;  /* 0x0000000802063981 */ /* 0x000364000c1e1900 */
[----:B------:R-:W-:-:S05]  /*15c00*/  @P2 IADD3.X R5, R232, c[0x0][0x50c], RZ, P0, !PT ;  /* 0x00014300e8052a10 */ /* 0x000fca00007fe4ff */
[----:B------:R1:W5:Y:S01]  /*15c10*/  @P2 LDG.E R20, [R4.64] ;  /* 0x0000000804142981 */ /* 0x000362000c1e1900 */
[----:B------:R-:W-:-:S04]  /*15c20*/  ISETP.NE.AND P0, PT, R238, RZ, PT ;  /* 0x000000ffee00720c */ /* 0x000fc80003f05270 */
[----:B------:R-:W-:Y:S01]  /*15c30*/  SEL R19, R238, c[0x0][0x3d4], P0 ;  /* 0x0000f500ee137a07 */ /* 0x000fe20000000000 */
[----:B------:R-:W-:Y:S05]  /*15c40*/  @P2 BRA `(.L_x_300) ;  /* 0x0000004000002947 */ /* 0x000fea0003800000 */
[----:B------:R-:W-:Y:S05]  /*15c50*/  @!P3 BRA `(.L_x_300) ;  /* 0x000000300000b947 */ /* 0x000fea0003800000 */
[----:B------:R2:W3:Y:S04]  /*15c60*/  LDG.E R0, [R2.64] ;  /* 0x0000000802007981 */ /* 0x0004e8000c1e1900 */
[----:B-12---:R-:W3:Y:S02]  /*15c70*/  LDG.E R2, [R2.64+0x4] ;  /* 0x0000040802027981 */ /* 0x006ee4000c1e1900 */
[----:B---3-5:R-:W-:Y:S02]  /*15c80*/  IADD3 R20, -R0, R2, RZ ;  /* 0x0000000200147210 */ /* 0x028fe40007ffe1ff */
.L_x_300:
[----:B-1----:R-:W1:Y:S01]  /*15c90*/  S2R R2, SR_TID.X ;  /* 0x0000000000027919 */ /* 0x002e620000002100 */
[----:B------:R-:W-:Y:S01]  /*15ca0*/  BSSY B0, `(.L_x_301) ;  /* 0x0000036000007945 */ /* 0x000fe20003800000 */
[----:B------:R-:W-:Y:S02]  /*15cb0*/  LOP3.LUT R12, R230, 0xffff, RZ, 0xc0, !PT ;  /* 0x0000ffffe60c7812 */ /* 0x000fe400078ec0ff */
[----:B------:R-:W-:-:S02]  /*15cc0*/  SEL R13, R233, RZ, !P3 ;  /* 0x000000ffe90d7207 */ /* 0x000fc40005800000 */
[----:B------:R-:W-:Y:S02]  /*15cd0*/  SEL R21, R235, RZ, !P3 ;  /* 0x000000ffeb157207 */ /* 0x000fe40005800000 */
[----:B-----5:R-:W-:Y:S02]  /*15ce0*/  SHF.R.S32.HI R18, RZ, 0x1f, R6 ;  /* 0x0000001fff127819 */ /* 0x020fe40000011406 */
[----:B-1----:R-:W-:-:S13]  /*15cf0*/  ISETP.GT.AND P0, PT, R2, 0x7f, PT ;  /* 0x0000007f0200780c */ /* 0x002fda0003f04270 */
[----:B------:R-:W-:Y:S05]  /*15d00*/  @P0 BRA `(.L_x_302) ;  /* 0x000002f000000947 */ /* 0x000fea0003800000 */
[----:B------:R-:W-:Y:S01]  /*15d10*/  IMAD R0, R20, c[0x0][0x4e8], RZ ;  /* 0x00013a0014007a24 */ /* 0x000fe200078e02ff */
[----:B------:R-:W-:-:S04]  /*15d20*/  LEA R16, R229, R2, 0x7 ;  /* 0x00000002e5107211 */ /* 0x000fc800078e38ff */
[----:B------:R-:W-:-:S13]  /*15d30*/  ISETP.GE.AND P0, PT, R16, R0, PT ;  /* 0x000000001000720c */ /* 0x000fda0003f06270 */
[----:B------:R-:W-:Y:S05]  /*15d40*/  @P0 BRA `(.L_x_302) ;  /* 0x000002b000000947 */ /* 0x000fea0003800000 */
[----:B------:R-:W-:Y:S01]  /*15d50*/  IMAD.MOV.U32 R0, RZ, RZ, 0x368 ;  /* 0x00000368ff007424 */ /* 0x000fe200078e00ff */
[----:B------:R-:W-:-:S04]  /*15d60*/  ISETP.GT.AND P2, PT, R19, 0x1, PT ;  /* 0x000000011300780c */ /* 0x000fc80003f44270 */
[----:B------:R-:W-:-:S04]  /*15d70*/  SEL R0, R0, 0x328, P2 ;  /* 0x0000032800007807 */ /* 0x000fc80001000000 */
[----:B------:R1:W2:Y:S08]  /*15d80*/  LDC.64 R8, c[0x0][R0+0x170] ;  /* 0x00005c0000087b82 */ /* 0x0002b00000000a00 */
[----:B------:R1:W3:Y:S08]  /*15d90*/  LDC.64 R4, c[0x0][R0+0x168] ;  /* 0x00005a0000047b82 */ /* 0x0002f00000000a00 */
[----:B------:R1:W4:Y:S08]  /*15da0*/  LDC.64 R14, c[0x0][R0+0x178] ;  /* 0x00005e00000e7b82 */ /* 0x0003300000000a00 */
[----:B------:R1:W5:Y:S02]  /*15db0*/  LDC.64 R10, c[0x0][R0+0x160] ;  /* 0x00005800000a7b82 */ /* 0x0003640000000a00 */
[----:B-1----:R-:W-:-:S02]  /*15dc0*/  IMAD.MOV.U32 R0, RZ, RZ, c[0x0][0x4e8] ;  /* 0x00013a00ff007624 */ /* 0x002fc400078e00ff */
[-C--:B--2---:R-:W-:Y:S02]  /*15dd0*/  IMAD R7, R9, R13.reuse, RZ ;  /* 0x0000000d09077224 */ /* 0x084fe400078e02ff */
[----:B------:R-:W-:Y:S01]  /*15de0*/  IMAD.WIDE.U32 R2, R8, R13, RZ ;  /* 0x0000000d08027225 */ /* 0x000fe200078e00ff */
[----:B------:R-:W-:Y:S02]  /*15df0*/  ISETP.NE.AND P0, PT, R0, 0x1, PT ;  /* 0x000000010000780c */ /* 0x000fe40003f05270 */
[----:B------:R-:W-:Y:S01]  /*15e00*/  MOV R0, R16 ;  /* 0x0000001000007202 */ /* 0x000fe20000000f00 */
[----:B------:R-:W-:Y:S01]  /*15e10*/  IMAD R8, R8, R21, R7 ;  /* 0x0000001508087224 */ /* 0x000fe200078e0207 */
[----:B------:R-:W-:Y:S01]  /*15e20*/  SEL R7, R245, RZ, P2 ;  /* 0x000000fff5077207 */ /* 0x000fe20001000000 */
[-C--:B---3--:R-:W-:Y:S02]  /*15e30*/  IMAD R9, R5, R12.reuse, RZ ;  /* 0x0000000c05097224 */ /* 0x088fe400078e02ff */
[----:B------:R-:W-:Y:S01]  /*15e40*/  IMAD.WIDE.U32 R4, R4, R12, RZ ;  /* 0x0000000c04047225 */ /* 0x000fe200078e00ff */
[----:B------:R-:W-:-:S03]  /*15e50*/  IADD3 R3, R3, R8, RZ ;  /* 0x0000000803037210 */ /* 0x000fc60007ffe0ff */
[----:B------:R-:W-:Y:S02]  /*15e60*/  IMAD.IADD R9, R5, 0x1, R9 ;  /* 0x0000000105097824 */ /* 0x000fe400078e0209 */
[----:B------:R-:W-:-:S04]  /*15e70*/  @P0 IMAD.HI.U32 R17, R16, c[0x0][0x4ec], RZ ;  /* 0x00013b0010110a27 */ /* 0x000fc800078e00ff */
[-C--:B----4-:R-:W-:Y:S01]  /*15e80*/  IMAD R8, R15, R7.reuse, RZ ;  /* 0x000000070f087224 */ /* 0x090fe200078e02ff */
[----:B------:R-:W-:Y:S02]  /*15e90*/  @P0 SHF.R.U32.HI R0, RZ, c[0x0][0x4f0], R17 ;  /* 0x00013c00ff000a19 */ /* 0x000fe40000011611 */
[----:B------:R-:W-:Y:S01]  /*15ea0*/  IADD3 R17, P1, P0, R2, R4, R6 ;  /* 0x0000000402117210 */ /* 0x000fe2000783e006 */
[----:B------:R-:W-:-:S03]  /*15eb0*/  IMAD.WIDE.U32 R4, R14, R7, RZ ;  /* 0x000000070e047225 */ /* 0x000fc600078e00ff */
[----:B------:R-:W-:Y:S01]  /*15ec0*/  IADD3.X R9, R3, R9, R18, P1, P0 ;  /* 0x0000000903097210 */ /* 0x000fe20000fe0412 */
[----:B------:R-:W-:Y:S01]  /*15ed0*/  IMAD.MOV R2, RZ, RZ, -R0 ;  /* 0x000000ffff027224 */ /* 0x000fe200078e0a00 */
[----:B------:R-:W-:Y:S01]  /*15ee0*/  IADD3 R5, R5, R8, RZ ;  /* 0x0000000805057210 */ /* 0x000fe20007ffe0ff */
[----:B------:R-:W-:Y:S01]  /*15ef0*/  IMAD.MOV.U32 R8, RZ, RZ, c[0x0][0x4a8] ;  /* 0x00012a00ff087624 */ /* 0x000fe200078e00ff */
[----:B------:R-:W-:Y:S01]  /*15f00*/  IADD3 R4, P1, P0, R0, R17, R4 ;  /* 0x0000001100047210 */ /* 0x000fe2000783e004 */
[----:B------:R-:W-:Y:S01]  /*15f10*/  IMAD R2, R2, c[0x0][0x4e8], R16 ;  /* 0x00013a0002027a24 */ /* 0x000fe200078e0210 */
[----:B------:R-:W-:-:S03]  /*15f20*/  SHF.R.S32.HI R3, RZ, 0x1f, R0 ;  /* 0x0000001fff037819 */ /* 0x000fc60000011400 */
[----:B-----5:R-:W-:Y:S01]  /*15f30*/  IMAD R0, R11, R2, RZ ;  /* 0x000000020b007224 */ /* 0x020fe200078e02ff */
[----:B------:R-:W-:Y:S02]  /*15f40*/  SHF.R.S32.HI R7, RZ, 0x1f, R2 ;  /* 0x0000001fff077819 */ /* 0x000fe40000011402 */
        /* <DEDUP_REMOVED lines=11> */
.L_x_302:
[----:B------:R-:W-:Y:S05]  /*16000*/  BSYNC B0 ;  /* 0x0000000000007941 */ /* 0x000fea0003800000 */
.L_x_301:
[----:B------:R-:W-:-:S13]  /*16010*/  ISETP.GT.AND P0, PT, R19, 0x1, PT ;  /* 0x000000011300780c */ /* 0x000fda0003f04270 */
[----:B------:R-:W-:Y:S05]  /*16020*/  @P0 BRA `(.L_x_294) ;  /* 0x000007f000000947 */ /* 0x000fea0003800000 */
[----:B------:R-:W-:Y:S01]  /*16030*/  MOV R2, c[0x0][0x4e8] ;  /* 0x00013a0000027a02 */ /* 0x000fe20000000f00 */
[----:B-1----:R-:W-:Y:S01]  /*16040*/  IMAD R0, R18, c[0x0][0x3a0], RZ ;  /* 0x0000e80012007a24 */ /* 0x002fe200078e02ff */
[----:B------:R-:W-:Y:S01]  /*16050*/  LEA R4, R229, R218, 0x7 ;  /* 0x000000dae5047211 */ /* 0x000fe200078e38ff */
[----:B------:R-:W-:Y:S01]  /*16060*/  IMAD R5, R21, c[0x0][0x3f0], RZ ;  /* 0x0000fc0015057a24 */ /* 0x000fe200078e02ff */
[----:B------:R-:W-:Y:S01]  /*16070*/  ISETP.NE.AND P0, PT, R2, 0x1, PT ;  /* 0x000000010200780c */ /* 0x000fe20003f05270 */
[----:B------:R-:W-:-:S04]  /*16080*/  IMAD.WIDE.U32 R2, R6, c[0x0][0x3a0], RZ ;  /* 0x0000e80006027a25 */ /* 0x000fc800078e00ff */
[----:B------:R-:W-:Y:S01]  /*16090*/  IMAD R6, R6, c[0x0][0x3a4], R0 ;  /* 0x0000e90006067a24 */ /* 0x000fe200078e0200 */
[----:B------:R-:W-:Y:S01]  /*160a0*/  MOV R0, R4 ;  /* 0x0000000400007202 */ /* 0x000fe20000000f00 */
[----:B------:R-:W-:-:S03]  /*160b0*/  IMAD R7, R13, c[0x0][0x3f4], R5 ;  /* 0x0000fd000d077a24 */ /* 0x000fc600078e0205 */
[----:B------:R-:W-:-:S03]  /*160c0*/  IADD3 R3, R3, R6, RZ ;  /* 0x0000000603037210 */ /* 0x000fc60007ffe0ff */
[----:B------:R-:W-:-:S04]  /*160d0*/  @P0 IMAD.HI.U32 R6, R4, c[0x0][0x4ec], RZ ;  /* 0x00013b0004060a27 */ /* 0x000fc800078e00ff */
[----:B------:R-:W-:Y:S01]  /*160e0*/  IMAD.WIDE.U32 R2, R12, c[0x0][0x3e8], R2 ;  /* 0x0000fa000c027a25 */ /* 0x000fe200078e0002 */
[----:B------:R-:W-:-:S03]  /*160f0*/  @P0 SHF.R.U32.HI R0, RZ, c[0x0][0x4f0], R6 ;  /* 0x00013c00ff000a19 */ /* 0x000fc60000011606 */
[----:B------:R-:W-:Y:S01]  /*16100*/  IMAD R3, R12, c[0x0][0x3ec], R3 ;  /* 0x0000fb000c037a24 */ /* 0x000fe200078e0203 */
[----:B------:R-:W-:Y:S02]  /*16110*/  SHF.R.S32.HI R6, RZ, 0x1f, R0 ;  /* 0x0000001fff067819 */ /* 0x000fe40000011400 */
[----:B------:R-:W-:Y:S01]  /*16120*/  IADD3 R5, -R0, RZ, RZ ;  /* 0x000000ff00057210 */ /* 0x000fe20007ffe1ff */
[----:B------:R-:W-:Y:S01]  /*16130*/  IMAD.WIDE.U32 R2, R13, c[0x0][0x3f0], R2 ;  /* 0x0000fc000d027a25 */ /* 0x000fe200078e0002 */
[----:B------:R-:W-:-:S03]  /*16140*/  LEA R13, R229, R208, 0x7 ;  /* 0x000000d0e50d7211 */ /* 0x000fc600078e38ff */
[----:B------:R-:W-:Y:S01]  /*16150*/  IMAD R6, R6, c[0x0][0x3e0], RZ ;  /* 0x0000f80006067a24 */ /* 0x000fe200078e02ff */
[----:B------:R-:W-:Y:S01]  /*16160*/  IADD3 R3, R3, R7, RZ ;  /* 0x0000000703037210 */ /* 0x000fe20007ffe0ff */
        /* <DEDUP_REMOVED lines=13> */
.L_x_362:
[----:B------:R-:W-:Y:S05]  /*16240*/  BRA.DIV ~URZ, `(.L_x_304) ;  /* 0x000023a27f007947 */ /* 0x000fea000b800000 */
[----:B------:R3:W4:Y:S02]  /*16250*/  SHFL.IDX PT, R0, R14, RZ, 0x181f ;  /* 0x00181fff0e007589 */ /* 0x00072400000e0000 */
.L_x_363:
[----:B------:R-:W-:Y:S01]  /*16260*/  IMAD R12, R20, c[0x0][0x4e8], RZ ;  /* 0x00013a00140c7a24 */ /* 0x000fe200078e02ff */
[----:B------:R-:W-:Y:S04]  /*16270*/  BSSY B0, `(.L_x_305) ;  /* 0x0000013000007945 */ /* 0x000fe80003800000 */
        /* <DEDUP_REMOVED lines=9> */
[----:B--2---:R-:W-:Y:S02]  /*16310*/  @!P3 LEA.HI.X R11, R132, R4, R133, 0x1, P4 ;  /* 0x00000004840bb211 */ /* 0x004fe400020f0c85 */
[----:B------:R-:W-:Y:S02]  /*16320*/  @!P0 LEA R2, P4, R200, R0, 0x1 ;  /* 0x00000000c8028211 */ /* 0x000fe400078808ff */
[-C--:B------:R-:W-:Y:S01]  /*16330*/  @!P2 LEA.HI.X R9, R204, R4.reuse, R209, 0x1, P6 ;  /* 0x00000004cc09a211 */ /* 0x080fe200030f0cd1 */
[----:B------:R2:W-:Y:S01]  /*16340*/  @!P3 ST.E.128 [R10.64], RZ ;  /* 0x000000ff0a00b985 */ /* 0x0005e2000c101d08 */
[----:B------:R-:W-:-:S02]  /*16350*/  @!P1 LEA.HI.X R7, R199, R4, R211, 0x1, P5 ;  /* 0x00000004c7079211 */ /* 0x000fc400028f0cd3 */
[----:B------:R-:W-:Y:S01]  /*16360*/  @!P0 LEA.HI.X R3, R200, R4, R210, 0x1, P4 ;  /* 0x00000004c8038211 */ /* 0x000fe200020f0cd2 */
[----:B------:R2:W-:Y:S04]  /*16370*/  @!P2 ST.E.128 [R8.64], RZ ;  /* 0x000000ff0800a985 */ /* 0x0005e8000c101d08 */
[----:B------:R2:W-:Y:S04]  /*16380*/  @!P1 ST.E.128 [R6.64], RZ ;  /* 0x000000ff06009985 */ /* 0x0005e8000c101d08 */
[----:B------:R2:W-:Y:S02]  /*16390*/  @!P0 ST.E.128 [R2.64], RZ ;  /* 0x000000ff02008985 */ /* 0x0005e4000c101d08 */
.L_x_306:
[----:B------:R-:W-:Y:S05]  /*163a0*/  BSYNC B0 ;  /* 0x0000000000007941 */ /* 0x000fea0003800000 */
.L_x_305:
[----:B------:R-:W-:Y:S05]  /*163b0*/  BRA.DIV ~URZ, `(.L_x_307) ;  /* 0x000022a27f007947 */ /* 0x000fea000b800000 */
[----:B--2---:R2:W1:Y:S04]  /*163c0*/  SHFL.IDX PT, R4, R5, 0x1, 0x181f ;  /* 0x00381f0005047f89 */ /* 0x00446800000e0000 */
[----:B----4-:R2:W4:Y:S02]  /*163d0*/  SHFL.IDX PT, R0, R14, 0x1, 0x181f ;  /* 0x00381f000e007f89 */ /* 0x01052400000e0000 */
.L_x_364:
        /* <DEDUP_REMOVED lines=11> */
[----:B-1----:R-:W-:Y:S02]  /*16490*/  @!P3 LEA.HI.X R11, R132, R4, R133, 0x1, P4 ;  /* 0x00000004840bb211 */ /* 0x002fe400020f0c85 */
        /* <DEDUP_REMOVED lines=8> */
.L_x_309:
[----:B------:R-:W-:Y:S05]  /*16520*/  BSYNC B0 ;  /* 0x0000000000007941 */ /* 0x000fea0003800000 */
.L_x_308:
[----:B------:R-:W-:Y:S05]  /*16530*/  BRA.DIV ~URZ, `(.L_x_310) ;  /* 0x000021f27f007947 */ /* 0x000fea000b800000 */
[----:B-1----:R1:W2:Y:S02]  /*16540*/  SHFL.IDX PT, R4, R5, 0x2, 0x181f ;  /* 0x00581f0005047f89 */ /* 0x0022a400000e0000 */
.L_x_365:
[----:B------:R-:W-:Y:S05]  /*16550*/  BRA.DIV ~URZ, `(.L_x_311) ;  /* 0x000022427f007947 */ /* 0x000fea000b800000 */
[----:B----4-:R4:W1:Y:S02]  /*16560*/  SHFL.IDX PT, R0, R14, 0x2, 0x181f ;  /* 0x00581f000e007f89 */ /* 0x01086400000e0000 */
.L_x_366:
        /* <DEDUP_REMOVED lines=8> */
[-C--:B-1----:R-:W-:Y:S02]  /*165f0*/  @!P3 LEA R10, P4, R132, R0.reuse, 0x1 ;  /* 0x00000000840ab211 */ /* 0x082fe400078808ff */
        /* <DEDUP_REMOVED lines=11> */
.L_x_313:
[----:B------:R-:W-:Y:S05]  /*166b0*/  BSYNC B0 ;  /* 0x0000000000007941 */ /* 0x000fea0003800000 */
.L_x_312:
[----:B------:R-:W-:Y:S05]  /*166c0*/  BRA.DIV ~URZ, `(.L_x_314) ;  /* 0x000021427f007947 */ /* 0x000fea000b800000 */
[----:B--2---:R2:W3:Y:S04]  /*166d0*/  SHFL.IDX PT, R4, R5, 0x3, 0x181f ;  /* 0x00781f0005047f89 */ /* 0x0044e800000e0000 */
[----:B-1----:R2:W1:Y:S02]  /*166e0*/  SHFL.IDX PT, R0, R14, 0x3, 0x181f ;  /* 0x00781f000e007f89 */ /* 0x00246400000e0000 */
.L_x_367:
[----:B------:R-:W-:-:S04]  /*166f0*/  IADD3 R2, R13, 0x60, RZ ;  /* 0x000000600d027810 */ /* 0x000fc80007ffe0ff */
        /* <DEDUP_REMOVED lines=9> */
[----:B---3--:R-:W-:Y:S02]  /*16790*/  @!P3 LEA.HI.X R11, R132, R4, R133, 0x1, P4 ;  /* 0x00000004840bb211 */ /* 0x008fe400020f0c85 */
        /* <DEDUP_REMOVED lines=8> */
.L_x_294:
[----:B------:R-:W-:Y:S05]  /*16820*/  BSYNC B1 ;  /* 0x0000000000017941 */ /* 0x000fea0003800000 */
.L_x_278:
[----:B-1--4-:R-:W4:Y:S02]  /*16830*/  LDL R0, [R1+0x44] ;  /* 0x0000440001007983 */ /* 0x012f240000100800 */
[----:B----4-:R-:W-:-:S13]  /*16840*/  ISETP.NE.AND P0, PT, R0, RZ, PT ;  /* 0x000000ff0000720c */ /* 0x010fda0003f05270 */
[----:B------:R-:W-:Y:S01]  /*16850*/  @P0 WARPSYNC 0xffffffff ;  /* 0xffffffff00000948 */ /* 0x000fe20003800000 */
[----:B------:R-:W-:Y:S06]  /*16860*/  @P0 BAR.SYNC.DEFER_BLOCKING 0x5, 0x100 ;  /* 0x0144000000000b1d */ /* 0x000fec0000010000 */
[----:B------:R-:W1:Y:S04]  /*16870*/  @P0 LDS.128 R228, [0x20080] ;  /* 0x02008000ffe40984 */ /* 0x000e680000000c00 */
[----:B------:R-:W-:Y:S06]  /*16880*/  @P0 BAR.ARV 0x4, 0x100 ;  /* 0x0104000000000b1d */ /* 0x000fec0000002000 */
[----:B------:R-:W-:Y:S05]  /*16890*/  @P0 BRA `(.L_x_315) ;  /* 0x00000af000000947 */ /* 0x000fea0003800000 */
[----:B------:R-:W4:Y:S01]  /*168a0*/  S2R R0, SR_TID.X ;  /* 0x0000000000007919 */ /* 0x000f220000002100 */
[----:B------:R-:W-:Y:S01]  /*168b0*/  IMAD.MOV.U32 R8, RZ, RZ, RZ ;  /* 0x000000ffff087224 */ /* 0x000fe200078e00ff */
[----:B---34-:R-:W-:-:S04]  /*168c0*/  LOP3.LUT R13, R0, 0x1f, RZ, 0xc0, !PT ;  /* 0x0000001f000d7812 */ /* 0x018fc800078ec0ff */
[----:B------:R-:W-:Y:S01]  /*168d0*/  ISETP.NE.AND P6, PT, R13, 0x1f, PT ;  /* 0x0000001f0d00780c */ /* 0x000fe20003fc5270 */
[----:B------:R-:W-:Y:S10]  /*168e0*/  BRA.DIV ~URZ, `(.L_x_316) ;  /* 0x00001ff27f007947 */ /* 0x000ff4000b800000 */
[----:B------:R3:W4:Y:S02]  /*168f0*/  SHFL.IDX PT, R9, R98, RZ, 0x1f ;  /* 0x00001fff62097589 */ /* 0x00072400000e0000 */
.L_x_368:
[----:B------:R-:W-:Y:S05]  /*16900*/  BRA.DIV ~URZ, `(.L_x_317) ;  /* 0x000020427f007947 */ /* 0x000fea000b800000 */
[----:B------:R3:W4:Y:S02]  /*16910*/  SHFL.IDX PT, R6, R98, 0x1, 0x1f ;  /* 0x00201f0062067f89 */ /* 0x00072400000e0000 */
.L_x_369:
[----:B-1----:R-:W-:Y:S02]  /*16920*/  IMAD.IADD R0, R231, 0x1, R13 ;  /* 0x00000001e7007824 */ /* 0x002fe400078e020d */
[----:B------:R-:W-:-:S03]  /*16930*/  IMAD.MOV.U32 R7, RZ, RZ, RZ ;  /* 0x000000ffff077224 */ /* 0x000fc600078e00ff */
[----:B------:R-:W-:-:S13]  /*16940*/  ISETP.GE.OR P0, PT, R0, c[0x0][0x53c], !P6 ;  /* 0x00014f0000007a0c */ /* 0x000fda0007706670 */
[----:B------:R-:W-:Y:S01]  /*16950*/  @!P0 MOV R2, 0x4 ;  /* 0x0000000400028802 */ /* 0x000fe20000000f00 */
[----:B--2---:R-:W-:-:S04]  /*16960*/  @!P0 IMAD.MOV.U32 R4, RZ, RZ, 0x4 ;  /* 0x00000004ff048424 */ /* 0x004fc800078e00ff */
[----:B------:R-:W-:-:S04]  /*16970*/  @!P0 IMAD.WIDE R4, R0, R4, c[0x0][0x580] ;  /* 0x0001600000048625 */ /* 0x000fc800078e0204 */
[----:B------:R-:W-:Y:S01]  /*16980*/  @!P0 IMAD.WIDE R2, R0, R2, c[0x0][0x578] ;  /* 0x00015e0000028625 */ /* 0x000fe200078e0202 */
[----:B------:R-:W2:Y:S04]  /*16990*/  @!P0 LDG.E R7, [R4.64] ;  /* 0x0000000804078981 */ /* 0x000ea8000c1e1900 */
[----:B------:R-:W2:Y:S01]  /*169a0*/  @!P0 LDG.E R8, [R2.64] ;  /* 0x0000000802088981 */ /* 0x000ea2000c1e1900 */
[C---:B------:R-:W-:Y:S02]  /*169b0*/  ISETP.GE.U32.AND P4, PT, R13.reuse, 0x10, PT ;  /* 0x000000100d00780c */ /* 0x040fe40003f86070 */
[C---:B------:R-:W-:Y:S02]  /*169c0*/  ISETP.GE.U32.AND P3, PT, R13.reuse, 0x8, PT ;  /* 0x000000080d00780c */ /* 0x040fe40003f66070 */
[----:B------:R-:W-:-:S02]  /*169d0*/  ISETP.GE.U32.AND P2, PT, R13, 0x4, PT ;  /* 0x000000040d00780c */ /* 0x000fc40003f46070 */
[C---:B------:R-:W-:Y:S02]  /*169e0*/  ISETP.GE.U32.AND P1, PT, R13.reuse, 0x2, PT ;  /* 0x000000020d00780c */ /* 0x040fe40003f26070 */
[----:B------:R-:W-:Y:S02]  /*169f0*/  ISETP.NE.AND P5, PT, R13, RZ, PT ;  /* 0x000000ff0d00720c */ /* 0x000fe40003fa5270 */
[----:B------:R-:W-:Y:S01]  /*16a00*/  MOV R11, RZ ;  /* 0x000000ff000b7202 */ /* 0x000fe20000000f00 */
[----:B--2---:R-:W-:Y:S01]  /*16a10*/  IMAD R0, R8, R7, RZ ;  /* 0x0000000708007224 */ /* 0x004fe200078e02ff */
[----:B------:R-:W-:Y:S07]  /*16a20*/  BRA.DIV ~URZ, `(.L_x_318) ;  /* 0x00001f927f007947 */ /* 0x000fee000b800000 */
[----:B------:R1:W2:Y:S02]  /*16a30*/  SHFL.UP PT, R4, R0, 0x1, RZ ;  /* 0x0420000000047989 */ /* 0x0002a400000e00ff */
.L_x_370:
        /* <DEDUP_REMOVED lines=16> */
.L_x_371:
[----:B--2---:R-:W-:Y:S01]  /*16b40*/  IMAD R0, R0, c[0x0][0x538], RZ ;  /* 0x00014e0000007a24 */ /* 0x004fe200078e02ff */
[----:B------:R-:W-:Y:S04]  /*16b50*/  BSSY B1, `(.L_x_320) ;  /* 0x000007e000017945 */ /* 0x000fe80003800000 */
[----:B----4-:R-:W-:-:S04]  /*16b60*/  IADD3 R6, R0, R6, RZ ;  /* 0x0000000600067210 */ /* 0x010fc80007ffe0ff */
[----:B------:R-:W-:-:S13]  /*16b70*/  ISETP.GT.AND P0, PT, R6, R9, PT ;  /* 0x000000090600720c */ /* 0x000fda0003f04270 */
[----:B------:R-:W-:Y:S05]  /*16b80*/  @P0 BRA `(.L_x_321) ;  /* 0x0000025000000947 */ /* 0x000fea0003800000 */
.L_x_325:
        /* <DEDUP_REMOVED lines=8> */
[----:B-1----:R-:W-:Y:S01]  /*16c10*/  @!P0 MOV R4, 0x4 ;  /* 0x0000000400048802 */ /* 0x002fe20000000f00 */
        /* <DEDUP_REMOVED lines=8> */
.L_x_372:
        /* <DEDUP_REMOVED lines=16> */
.L_x_373:
[----:B--2---:R-:W-:-:S05]  /*16da0*/  IMAD R0, R0, c[0x0][0x538], RZ ;  /* 0x00014e0000007a24 */ /* 0x004fca00078e02ff */
[----:B------:R-:W-:-:S04]  /*16db0*/  IADD3 R6, R0, R6, RZ ;  /* 0x0000000600067210 */ /* 0x000fc80007ffe0ff */
[----:B------:R-:W-:-:S13]  /*16dc0*/  ISETP.GT.AND P0, PT, R6, R9, PT ;  /* 0x000000090600720c */ /* 0x000fda0003f04270 */
[----:B-1-3--:R-:W-:Y:S05]  /*16dd0*/  @!P0 BRA `(.L_x_325) ;  /* 0xfffffdb000008947 */ /* 0x00afea000383ffff */
.L_x_321:
[----:B------:R-:W-:-:S05]  /*16de0*/  IADD3 R6, -R0, R6, RZ ;  /* 0x0000000600067210 */ /* 0x000fca0007ffe1ff */
[----:B------:R-:W-:-:S05]  /*16df0*/  IMAD R0, R4, c[0x0][0x538], R6 ;  /* 0x00014e0004007a24 */ /* 0x000fca00078e0206 */
[----:B------:R-:W-:Y:S01]  /*16e00*/  ISETP.GT.AND P0, PT, R0, R9, PT ;  /* 0x000000090000720c */ /* 0x000fe20003f04270 */
[----:B------:R-:W-:-:S12]  /*16e10*/  BRA.DIV ~URZ, `(.L_x_326) ;  /* 0x00001f927f007947 */ /* 0x000fd8000b800000 */
[----:B------:R-:W-:-:S04]  /*16e20*/  VOTE.ANY R0, PT, !P0 ;  /* 0x0000000000007806 */ /* 0x000fc800040e0100 */
.L_x_374:
[----:B------:R2:W4:Y:S01]  /*16e30*/  POPC R10, R0 ;  /* 0x00000000000a7309 */ /* 0x0005220000000000 */
[----:B------:R-:W-:Y:S05]  /*16e40*/  BRA.DIV ~URZ, `(.L_x_327) ;  /* 0x00001fa27f007947 */ /* 0x000fea000b800000 */
[----:B----4-:R4:W1:Y:S04]  /*16e50*/  SHFL.IDX PT, R7, R7, R10, 0x1f ;  /* 0x00001f0a07077589 */ /* 0x01086800000e0000 */
[----:B------:R4:W2:Y:S02]  /*16e60*/  SHFL.IDX PT, R5, R8, R10, 0x1f ;  /* 0x00001f0a08057589 */ /* 0x0008a400000e0000 */
.L_x_375:
[----:B------:R-:W-:Y:S01]  /*16e70*/  ISETP.NE.AND P0, PT, R0, RZ, PT ;  /* 0x000000ff0000720c */ /* 0x000fe20003f05270 */
[----:B------:R-:W-:-:S12]  /*16e80*/  BSSY B0, `(.L_x_328) ;  /* 0x0000005000007945 */ /* 0x000fd80003800000 */
[----:B------:R-:W-:Y:S05]  /*16e90*/  @!P0 BRA `(.L_x_329) ;  /* 0x0000003000008947 */ /* 0x000fea0003800000 */
[----:B--2---:R-:W-:Y:S01]  /*16ea0*/  IADD3 R0, R10, -0x1, RZ ;  /* 0xffffffff0a007810 */ /* 0x004fe20007ffe0ff */
[----:B------:R-:W-:Y:S05]  /*16eb0*/  BRA.DIV ~URZ, `(.L_x_330) ;  /* 0x000020027f007947 */ /* 0x000fea000b800000 */
[----:B------:R2:W3:Y:S02]  /*16ec0*/  SHFL.IDX PT, R11, R4, R0, 0x1f ;  /* 0x00001f00040b7589 */ /* 0x0004e400000e0000 */
.L_x_329:
[----:B------:R-:W-:Y:S05]  /*16ed0*/  BSYNC B0 ;  /* 0x0000000000007941 */ /* 0x000fea0003800000 */
.L_x_328:
[----:B-12---:R-:W-:Y:S01]  /*16ee0*/  IABS R4, R7 ;  /* 0x0000000700047213 */ /* 0x006fe20000000000 */
[----:B---3--:R-:W-:Y:S02]  /*16ef0*/  IMAD R228, R11, c[0x0][0x538], R6 ;  /* 0x00014e000be47a24 */ /* 0x008fe400078e0206 */
[----:B------:R-:W-:Y:S01]  /*16f00*/  IMAD.IADD R231, R10, 0x1, R231 ;  /* 0x000000010ae77824 */ /* 0x000fe200078e02e7 */
[----:B------:R-:W1:Y:S01]  /*16f10*/  I2F.RP R2, R4 ;  /* 0x0000000400027306 */ /* 0x000e620000209400 */
[----:B----4-:R-:W-:-:S07]  /*16f20*/  IMAD.IADD R8, R9, 0x1, -R228 ;  /* 0x0000000109087824 */ /* 0x010fce00078e0ae4 */
[----:B-1----:R-:W1:Y:S02]  /*16f30*/  MUFU.RCP R2, R2 ;  /* 0x0000000200027308 */ /* 0x002e640000001000 */
[----:B-1----:R-:W-:-:S06]  /*16f40*/  IADD3 R2, R2, 0xffffffe, RZ ;  /* 0x0ffffffe02027810 */ /* 0x002fcc0007ffe0ff */
[----:B------:R1:W2:Y:S02]  /*16f50*/  F2I.FTZ.U32.TRUNC.NTZ R3, R2 ;  /* 0x0000000200037305 */ /* 0x0002a4000021f000 */
[----:B-1----:R-:W-:Y:S01]  /*16f60*/  IABS R2, R5 ;  /* 0x0000000500027213 */ /* 0x002fe20000000000 */
[----:B--2---:R-:W-:-:S03]  /*16f70*/  IMAD.MOV R0, RZ, RZ, -R3 ;  /* 0x000000ffff007224 */ /* 0x004fc600078e0a03 */
[----:B------:R-:W-:Y:S01]  /*16f80*/  MOV R6, R2 ;  /* 0x0000000200067202 */ /* 0x000fe20000000f00 */
[----:B------:R-:W-:Y:S01]  /*16f90*/  IMAD.MOV.U32 R11, RZ, RZ, R0 ;  /* 0x000000ffff0b7224 */ /* 0x000fe200078e0000 */
[----:B------:R-:W-:Y:S01]  /*16fa0*/  IABS R0, R7 ;  /* 0x0000000700007213 */ /* 0x000fe20000000000 */
[----:B------:R-:W-:Y:S01]  /*16fb0*/  IMAD.MOV.U32 R2, RZ, RZ, RZ ;  /* 0x000000ffff027224 */ /* 0x000fe200078e00ff */
[----:B------:R-:W1:Y:S01]  /*16fc0*/  I2F.RP R12, R6 ;  /* 0x00000006000c7306 */ /* 0x000e620000209400 */
[----:B------:R-:W-:Y:S01]  /*16fd0*/  IMAD R9, R11, R4, RZ ;  /* 0x000000040b097224 */ /* 0x000fe200078e02ff */
[----:B------:R-:W-:Y:S01]  /*16fe0*/  IABS R11, R8 ;  /* 0x00000008000b7213 */ /* 0x000fe20000000000 */
[----:B------:R-:W-:Y:S02]  /*16ff0*/  IMAD.MOV R0, RZ, RZ, -R0 ;  /* 0x000000ffff007224 */ /* 0x000fe400078e0a00 */
[----:B------:R-:W-:-:S03]  /*17000*/  IMAD.HI.U32 R9, R3, R9, R2 ;  /* 0x0000000903097227 */ /* 0x000fc600078e0002 */
[----:B------:R-:W-:Y:S01]  /*17010*/  MOV R3, R0 ;  /* 0x0000000000037202 */ /* 0x000fe20000000f00 */
[----:B------:R-:W-:-:S04]  /*17020*/  IMAD.MOV.U32 R2, RZ, RZ, R11 ;  /* 0x000000ffff027224 */ /* 0x000fc800078e000b */
[----:B------:R-:W-:-:S04]  /*17030*/  IMAD.HI.U32 R0, R9, R2, RZ ;  /* 0x0000000209007227 */ /* 0x000fc800078e00ff */
[----:B------:R-:W-:Y:S02]  /*17040*/  IMAD R2, R0, R3, R2 ;  /* 0x0000000300027224 */ /* 0x000fe400078e0202 */
[----:B-1----:R-:W1:Y:S03]  /*17050*/  MUFU.RCP R3, R12 ;  /* 0x0000000c00037308 */ /* 0x002e660000001000 */
        /* <DEDUP_REMOVED lines=9> */
[----:B------:R-:W-:Y:S01]  /*170f0*/  @P2 IADD3 R0, R0, 0x1, RZ ;  /* 0x0000000100002810 */ /* 0x000fe20007ffe0ff */
[----:B-1----:R-:W-:-:S05]  /*17100*/  IMAD.MOV R2, RZ, RZ, -R3 ;  /* 0x000000ffff027224 */ /* 0x002fca00078e0a03 */
[----:B------:R-:W-:Y:S01]  /*17110*/  @!P1 IMAD.MOV R0, RZ, RZ, -R0 ;  /* 0x000000ffff009224 */ /* 0x000fe200078e0a00 */
[----:B------:R-:W-:Y:S02]  /*17120*/  MOV R4, R2 ;  /* 0x0000000200047202 */ /* 0x000fe40000000f00 */
[----:B------:R-:W-:Y:S02]  /*17130*/  IABS R2, R5 ;  /* 0x0000000500027213 */ /* 0x000fe40000000000 */
[----:B------:R-:W-:Y:S01]  /*17140*/  @!P0 LOP3.LUT R0, RZ, R7, RZ, 0x33, !PT ;  /* 0x00000007ff008212 */ /* 0x000fe200078e33ff */
[----:B------:R-:W-:Y:S02]  /*17150*/  IMAD R4, R4, R6, RZ ;  /* 0x0000000604047224 */ /* 0x000fe400078e02ff */
[----:B------:R-:W-:Y:S01]  /*17160*/  IMAD.MOV R9, RZ, RZ, -R2 ;  /* 0x000000ffff097224 */ /* 0x000fe200078e0a02 */
[----:B------:R-:W-:Y:S01]  /*17170*/  IABS R11, R0 ;  /* 0x00000000000b7213 */ /* 0x000fe20000000000 */
[----:B------:R-:W-:-:S02]  /*17180*/  IMAD.MOV.U32 R2, RZ, RZ, RZ ;  /* 0x000000ffff027224 */ /* 0x000fc400078e00ff */
[----:B------:R-:W-:Y:S02]  /*17190*/  IMAD R7, R0, R7, RZ ;  /* 0x0000000700077224 */ /* 0x000fe400078e02ff */
[----:B------:R-:W-:Y:S01]  /*171a0*/  IMAD.HI.U32 R2, R3, R4, R2 ;  /* 0x0000000403027227 */ /* 0x000fe200078e0002 */
[----:B------:R-:W-:Y:S02]  /*171b0*/  MOV R4, R9 ;  /* 0x0000000900047202 */ /* 0x000fe40000000f00 */
[----:B------:R-:W-:Y:S01]  /*171c0*/  IADD3 R229, R8, -R7, RZ ;  /* 0x8000000708e57210 */ /* 0x000fe20007ffe0ff */
[----:B------:R-:W-:-:S04]  /*171d0*/  IMAD.MOV.U32 R3, RZ, RZ, R11 ;  /* 0x000000ffff037224 */ /* 0x000fc800078e000b */
        /* <DEDUP_REMOVED lines=11> */
[----:B------:R-:W-:-:S04]  /*17290*/  @!P0 LOP3.LUT R2, RZ, R5, RZ, 0x33, !PT ;  /* 0x00000005ff028212 */ /* 0x000fc800078e33ff */
[----:B------:R-:W-:Y:S01]  /*172a0*/  IADD3 R3, -R2, RZ, RZ ;  /* 0x000000ff02037210 */ /* 0x000fe20007ffe1ff */
[----:B------:R-:W-:-:S04]  /*172b0*/  IMAD R2, R5, 0x1000000, R2 ;  /* 0x0100000005027824 */ /* 0x000fc800078e0202 */
[----:B------:R-:W-:-:S04]  /*172c0*/  IMAD R0, R5, R3, R0 ;  /* 0x0000000305007224 */ /* 0x000fc800078e0200 */
[----:B------:R-:W-:Y:S01]  /*172d0*/  IMAD R230, R0, 0x10000, R2 ;  /* 0x0001000000e67824 */ /* 0x000fe200078e0202 */
[----:B------:R-:W-:Y:S05]  /*172e0*/  BRA `(.L_x_331) ;  /* 0x0000004000007947 */ /* 0x000fea0003800000 */
.L_x_322:
[----:B------:R-:W-:Y:S01]  /*172f0*/  IMAD.MOV.U32 R228, RZ, RZ, R9 ;  /* 0x000000ffffe47224 */ /* 0x000fe200078e0009 */
[----:B------:R-:W-:Y:S01]  /*17300*/  MOV R230, RZ ;  /* 0x000000ff00e67202 */ /* 0x000fe20000000f00 */
[----:B------:R-:W-:Y:S01]  /*17310*/  IMAD.MOV.U32 R229, RZ, RZ, RZ ;  /* 0x000000ffffe57224 */ /* 0x000fe200078e00ff */
[----:B------:R-:W-:Y:S02]  /*17320*/  MOV R231, c[0x0][0x53c] ;  /* 0x00014f0000e77a02 */ /* 0x000fe40000000f00 */
.L_x_331:
[----:B------:R-:W-:Y:S05]  /*17330*/  BSYNC B1 ;  /* 0x0000000000017941 */ /* 0x000fea0003800000 */
.L_x_320:
[----:B------:R-:W-:Y:S01]  /*17340*/  WARPSYNC 0xffffffff ;  /* 0xffffffff00007948 */ /* 0x000fe20003800000 */
[----:B------:R-:W-:Y:S01]  /*17350*/  BAR.SYNC.DEFER_BLOCKING 0x4, 0x100 ;  /* 0x0104000000007b1d */ /* 0x000fe20000010000 */
[----:B------:R-:W-:-:S13]  /*17360*/  ISETP.NE.AND P0, PT, R13, RZ, PT ;  /* 0x000000ff0d00720c */ /* 0x000fda0003f05270 */
[----:B------:R2:W-:Y:S04]  /*17370*/  @!P0 STS.128 [0x20080], R228 ;  /* 0x020080e4ff008388 */ /* 0x0005e80000000c00 */
[----:B------:R-:W-:Y:S06]  /*17380*/  BAR.ARV 0x5, 0x100 ;  /* 0x0144000000007b1d */ /* 0x000fec0000002000 */
.L_x_315:
[----:B-1----:R-:W-:-:S13]  /*17390*/  ISETP.GE.AND P0, PT, R231, c[0x0][0x53c], PT ;  /* 0x00014f00e7007a0c */ /* 0x002fda0003f06270 */
[----:B--23--:R-:W-:Y:S01]  /*173a0*/  @P0 CALL.REL.NOINC `(.L_x_332) ;  /* 0x0000001000000944 */ /* 0x00cfe20003c00000 */
[----:B------:R-:W-:Y:S05]  /*173b0*/  BRA `(.L_x_333) ;  /* 0xfffea87000007947 */ /* 0x000fea000383ffff */
.L_x_332:
[----:B------:R-:W-:Y:S05]  /*173c0*/  EXIT ;  /* 0x000000000000794d */ /* 0x000fea0003800000 */
.L_x_160:
[----:B------:R-:W-:Y:S01]  /*173d0*/  IMAD.MOV.U32 R0, RZ, RZ, R5 ;  /* 0x000000ffff007224 */ /* 0x000fe200078e0005 */
[----:B------:R-:W-:Y:S02]  /*173e0*/  MOV R3, 0x1 ;  /* 0x0000000100037802 */ /* 0x000fe40000000f00 */
[----:B------:R-:W-:Y:S02]  /*173f0*/  MOV R2, 0x17410 ;  /* 0x0001741000027802 */ /* 0x000fe40000000f00 */
[----:B--2---:R-:W-:Y:S05]  /*17400*/  CALL.REL.NOINC `($__internal_6_$__cuda_sm70_shflsync_up_p) ;  /* 0x00001bf000007944 */ /* 0x004fea0003c00000 */
[----:B------:R-:W-:Y:S01]  /*17410*/  MOV R0, R4 ;  /* 0x0000000400007202 */ /* 0x000fe20000000f00 */
[----:B------:R-:W-:Y:S05]  /*17420*/  BRA `(.L_x_334) ;  /* 0xfffe902000007947 */ /* 0x000fea000383ffff */
.L_x_161:
[----:B------:R-:W-:Y:S01]  /*17430*/  IMAD.MOV.U32 R0, RZ, RZ, R5 ;  /* 0x000000ffff007224 */ /* 0x000fe200078e0005 */
[----:B------:R-:W-:Y:S02]  /*17440*/  MOV R3, 0x2 ;  /* 0x0000000200037802 */ /* 0x000fe40000000f00 */
[----:B------:R-:W-:Y:S02]  /*17450*/  MOV R2, 0x17470 ;  /* 0x0001747000027802 */ /* 0x000fe40000000f00 */
[----:B--2---:R-:W-:Y:S05]  /*17460*/  CALL.REL.NOINC `($__internal_6_$__cuda_sm70_shflsync_up_p) ;  /* 0x00001b9000007944 */ /* 0x004fea0003c00000 */
[----:B------:R-:W-:Y:S01]  /*17470*/  SEL R4, R4, RZ, P4 ;  /* 0x000000ff04047207 */ /* 0x000fe20002000000 */
[----:B------:R-:W-:Y:S01]  /*17480*/  IMAD.MOV.U32 R3, RZ, RZ, 0x4 ;  /* 0x00000004ff037424 */ /* 0x000fe200078e00ff */
[----:B------:R-:W-:-:S03]  /*17490*/  MOV R2, 0x174c0 ;  /* 0x000174c000027802 */ /* 0x000fc60000000f00 */
[----:B------:R-:W-:Y:S02]  /*174a0*/  IMAD.IADD R0, R5, 0x1, R4 ;  /* 0x0000000105007824 */ /* 0x000fe400078e0204 */
[----:B------:R-:W-:Y:S05]  /*174b0*/  CALL.REL.NOINC `($__internal_6_$__cuda_sm70_shflsync_up_p) ;  /* 0x00001b4000007944 */ /* 0x000fea0003c00000 */
        /* <DEDUP_REMOVED lines=12> */
[----:B------:R-:W-:Y:S02]  /*17580*/  MOV R15, 0x1f ;  /* 0x0000001f000f7802 */ /* 0x000fe40000000f00 */
[----:B------:R-:W-:Y:S01]  /*17590*/  MOV R2, 0x175d0 ;  /* 0x000175d000027802 */ /* 0x000fe20000000f00 */
[----:B------:R-:W-:-:S04]  /*175a0*/  IMAD.IADD R4, R0, 0x1, R4 ;  /* 0x0000000100047824 */ /* 0x000fc800078e0204 */
[----:B------:R-:W-:Y:S02]  /*175b0*/  IMAD.MOV.U32 R3, RZ, RZ, R4 ;  /* 0x000000ffff037224 */ /* 0x000fe400078e0004 */
[----:B------:R-:W-:Y:S05]  /*175c0*/  CALL.REL.NOINC `($__internal_5_$__cuda_sm70_shflsync_idx_p) ;  /* 0x000019c000007944 */ /* 0x000fea0003c00000 */
[----:B-----5:R-:W-:Y:S01]  /*175d0*/  MOV R0, R15 ;  /* 0x0000000f00007202 */ /* 0x020fe20000000f00 */
[----:B-1----:R-:W-:Y:S05]  /*175e0*/  BRA `(.L_x_335) ;  /* 0xfffe8f6000007947 */ /* 0x002fea000383ffff */
.L_x_163:
[----:B------:R-:W-:Y:S02]  /*175f0*/  SEL R0, RZ, 0x1, P0 ;  /* 0x00000001ff007807 */ /* 0x000fe40000000000 */
[----:B------:R-:W-:Y:S02]  /*17600*/  MOV R2, 0x17620 ;  /* 0x0001762000027802 */ /* 0x000fe40000000f00 */
[----:B--2---:R-:W-:Y:S05]  /*17610*/  CALL.REL.NOINC `($__internal_7_$__cuda_sm70_votesync_ballot) ;  /* 0x00001a4000007944 */ /* 0x004fea0003c00000 */
[----:B------:R-:W-:Y:S05]  /*17620*/  BRA `(.L_x_336) ;  /* 0xfffe8fb000007947 */ /* 0x000fea000383ffff */
.L_x_164:
[----:B------:R-:W-:Y:S01]  /*17630*/  IMAD.MOV.U32 R3, RZ, RZ, R8 ;  /* 0x000000ffff037224 */ /* 0x000fe200078e0008 */
[----:B---3--:R-:W-:Y:S01]  /*17640*/  MOV R179, R13 ;  /* 0x0000000d00b37202 */ /* 0x008fe20000000f00 */
[----:B------:R-:W-:Y:S01]  /*17650*/  IMAD.MOV.U32 R15, RZ, RZ, 0x1f ;  /* 0x0000001fff0f7424 */ /* 0x000fe200078e00ff */
[----:B------:R-:W-:Y:S02]  /*17660*/  MOV R2, 0x17680 ;  /* 0x0001768000027802 */ /* 0x000fe40000000f00 */
[----:B-12---:R-:W-:Y:S05]  /*17670*/  CALL.REL.NOINC `($__internal_5_$__cuda_sm70_shflsync_idx_p) ;  /* 0x0000191000007944 */ /* 0x006fea0003c00000 */
[----:B------:R-:W-:Y:S01]  /*17680*/  IMAD.MOV.U32 R11, RZ, RZ, R15 ;  /* 0x000000ffff0b7224 */ /* 0x000fe200078e000f */
[----:B------:R-:W-:Y:S01]  /*17690*/  MOV R3, R7 ;  /* 0x0000000700037202 */ /* 0x000fe20000000f00 */
[----:B------:R-:W-:Y:S01]  /*176a0*/  IMAD.MOV.U32 R6, RZ, RZ, RZ ;  /* 0x000000ffff067224 */ /* 0x000fe200078e00ff */
[----:B------:R-:W-:Y:S01]  /*176b0*/  MOV R179, R13 ;  /* 0x0000000d00b37202 */ /* 0x000fe20000000f00 */
[----:B------:R-:W-:Y:S01]  /*176c0*/  IMAD.MOV.U32 R15, RZ, RZ, 0x1f ;  /* 0x0000001fff0f7424 */ /* 0x000fe200078e00ff */
[----:B------:R-:W-:-:S02]  /*176d0*/  MOV R2, 0x176f0 ;  /* 0x000176f000027802 */ /* 0x000fc40000000f00 */
[----:B-1---5:R-:W-:Y:S05]  /*176e0*/  CALL.REL.NOINC `($__internal_5_$__cuda_sm70_shflsync_idx_p) ;  /* 0x000018a000007944 */ /* 0x022fea0003c00000 */
[----:B------:R-:W-:Y:S01]  /*176f0*/  MOV R10, R15 ;  /* 0x0000000f000a7202 */ /* 0x000fe20000000f00 */
[----:B-1---5:R-:W-:Y:S05]  /*17700*/  BRA `(.L_x_337) ;  /* 0xfffe8f2000007947 */ /* 0x022fea000383ffff */
.L_x_167:
[----:B------:R-:W-:Y:S01]  /*17710*/  IMAD.MOV.U32 R3, RZ, RZ, R4 ;  /* 0x000000ffff037224 */ /* 0x000fe200078e0004 */
[----:B------:R-:W-:-:S02]  /*17720*/  MOV R15, 0x1f ;  /* 0x0000001f000f7802 */ /* 0x000fc40000000f00 */
[----:B------:R-:W-:Y:S02]  /*17730*/  MOV R2, 0x17750 ;  /* 0x0001775000027802 */ /* 0x000fe40000000f00 */
[----:B-1234-:R-:W-:Y:S05]  /*17740*/  CALL.REL.NOINC `($__internal_5_$__cuda_sm70_shflsync_idx_p) ;  /* 0x0000184000007944 */ /* 0x01efea0003c00000 */
[----:B------:R-:W-:Y:S01]  /*17750*/  MOV R6, R15 ;  /* 0x0000000f00067202 */ /* 0x000fe20000000f00 */
[----:B-1---5:R-:W-:Y:S05]  /*17760*/  BRA `(.L_x_166) ;  /* 0xfffe8f2000007947 */ /* 0x022fea000383ffff */
.L_x_197:
[----:B------:R-:W-:Y:S01]  /*17770*/  IMAD.MOV.U32 R3, RZ, RZ, R5 ;  /* 0x000000ffff037224 */ /* 0x000fe200078e0005 */
[----:B------:R-:W-:Y:S01]  /*17780*/  MOV R179, RZ ;  /* 0x000000ff00b37202 */ /* 0x000fe20000000f00 */
[----:B------:R-:W-:Y:S01]  /*17790*/  IMAD.MOV.U32 R15, RZ, RZ, 0x181f ;  /* 0x0000181fff0f7424 */ /* 0x000fe200078e00ff */
[----:B------:R-:W-:Y:S02]  /*177a0*/  MOV R2, 0x177c0 ;  /* 0x000177c000027802 */ /* 0x000fe40000000f00 */
[----:B-----5:R-:W-:Y:S05]  /*177b0*/  CALL.REL.NOINC `($__internal_5_$__cuda_sm70_shflsync_idx_p) ;  /* 0x000017d000007944 */ /* 0x020fea0003c00000 */
[----:B------:R-:W-:Y:S01]  /*177c0*/  MOV R4, R15 ;  /* 0x0000000f00047202 */ /* 0x000fe20000000f00 */
[----:B-1---5:R-:W-:Y:S05]  /*177d0*/  BRA `(.L_x_338) ;  /* 0xfffeefc000007947 */ /* 0x022fea000383ffff */
.L_x_198:
[----:B------:R-:W-:Y:S01]  /*177e0*/  IMAD.MOV.U32 R3, RZ, RZ, R13 ;  /* 0x000000ffff037224 */ /* 0x000fe200078e000d */
[----:B------:R-:W-:Y:S01]  /*177f0*/  MOV R179, RZ ;  /* 0x000000ff00b37202 */ /* 0x000fe20000000f00 */
[----:B------:R-:W-:Y:S01]  /*17800*/  IMAD.MOV.U32 R15, RZ, RZ, 0x181f ;  /* 0x0000181fff0f7424 */ /* 0x000fe200078e00ff */
[----:B------:R-:W-:Y:S02]  /*17810*/  MOV R2, 0x17830 ;  /* 0x0001783000027802 */ /* 0x000fe40000000f00 */
[----:B-12--5:R-:W-:Y:S05]  /*17820*/  CALL.REL.NOINC `($__internal_5_$__cuda_sm70_shflsync_idx_p) ;  /* 0x0000176000007944 */ /* 0x026fea0003c00000 */
[----:B-----5:R-:W-:Y:S01]  /*17830*/  MOV R0, R15 ;  /* 0x0000000f00007202 */ /* 0x020fe20000000f00 */
[----:B-1----:R-:W-:Y:S05]  /*17840*/  BRA `(.L_x_339) ;  /* 0xfffeef7000007947 */ /* 0x002fea000383ffff */
.L_x_201:
[----:B--2---:R-:W-:Y:S01]  /*17850*/  IMAD.MOV.U32 R3, RZ, RZ, R5 ;  /* 0x000000ffff037224 */ /* 0x004fe200078e0005 */
[----:B------:R-:W-:Y:S01]  /*17860*/  MOV R179, 0x1 ;  /* 0x0000000100b37802 */ /* 0x000fe20000000f00 */
[----:B------:R-:W-:Y:S01]  /*17870*/  IMAD.MOV.U32 R15, RZ, RZ, 0x181f ;  /* 0x0000181fff0f7424 */ /* 0x000fe200078e00ff */
[----:B------:R-:W-:-:S02]  /*17880*/  MOV R2, 0x178a0 ;  /* 0x000178a000027802 */ /* 0x000fc40000000f00 */
[----:B-1-345:R-:W-:Y:S05]  /*17890*/  CALL.REL.NOINC `($__internal_5_$__cuda_sm70_shflsync_idx_p) ;  /* 0x000016f000007944 */ /* 0x03afea0003c00000 */
[----:B------:R-:W-:Y:S01]  /*178a0*/  IMAD.MOV.U32 R4, RZ, RZ, R15 ;  /* 0x000000ffff047224 */ /* 0x000fe200078e000f */
[----:B------:R-:W-:Y:S01]  /*178b0*/  MOV R179, 0x1 ;  /* 0x0000000100b37802 */ /* 0x000fe20000000f00 */
[----:B------:R-:W-:Y:S01]  /*178c0*/  IMAD.MOV.U32 R3, RZ, RZ, R13 ;  /* 0x000000ffff037224 */ /* 0x000fe200078e000d */
[----:B------:R-:W-:-:S02]  /*178d0*/  MOV R15, 0x181f ;  /* 0x0000181f000f7802 */ /* 0x000fc40000000f00 */
[----:B------:R-:W-:Y:S02]  /*178e0*/  MOV R2, 0x17900 ;  /* 0x0001790000027802 */ /* 0x000fe40000000f00 */
[----:B-1---5:R-:W-:Y:S05]  /*178f0*/  CALL.REL.NOINC `($__internal_5_$__cuda_sm70_shflsync_idx_p) ;  /* 0x0000169000007944 */ /* 0x022fea0003c00000 */
[----:B-----5:R-:W-:Y:S01]  /*17900*/  MOV R0, R15 ;  /* 0x0000000f00007202 */ /* 0x020fe20000000f00 */
[----:B-1----:R-:W-:Y:S05]  /*17910*/  BRA `(.L_x_340) ;  /* 0xfffef03000007947 */ /* 0x002fea000383ffff */
.L_x_204:
[----:B-1----:R-:W-:Y:S01]  /*17920*/  IMAD.MOV.U32 R3, RZ, RZ, R5 ;  /* 0x000000ffff037224 */ /* 0x002fe200078e0005 */
[----:B------:R-:W-:Y:S01]  /*17930*/  MOV R179, 0x2 ;  /* 0x0000000200b37802 */ /* 0x000fe20000000f00 */
[----:B------:R-:W-:Y:S01]  /*17940*/  IMAD.MOV.U32 R15, RZ, RZ, 0x181f ;  /* 0x0000181fff0f7424 */ /* 0x000fe200078e00ff */
[----:B------:R-:W-:Y:S02]  /*17950*/  MOV R2, 0x17970 ;  /* 0x0001797000027802 */ /* 0x000fe40000000f00 */
[----:B--2345:R-:W-:Y:S05]  /*17960*/  CALL.REL.NOINC `($__internal_5_$__cuda_sm70_shflsync_idx_p) ;  /* 0x0000162000007944 */ /* 0x03cfea0003c00000 */
[----:B------:R-:W-:Y:S01]  /*17970*/  MOV R4, R15 ;  /* 0x0000000f00047202 */ /* 0x000fe20000000f00 */
[----:B-1---5:R-:W-:Y:S05]  /*17980*/  BRA `(.L_x_341) ;  /* 0xfffef12000007947 */ /* 0x022fea000383ffff */
.L_x_205:
[----:B------:R-:W-:Y:S01]  /*17990*/  IMAD.MOV.U32 R3, RZ, RZ, R13 ;  /* 0x000000ffff037224 */ /* 0x000fe200078e000d */
[----:B------:R-:W-:Y:S01]  /*179a0*/  MOV R179, 0x2 ;  /* 0x0000000200b37802 */ /* 0x000fe20000000f00 */
[----:B------:R-:W-:Y:S01]  /*179b0*/  IMAD.MOV.U32 R15, RZ, RZ, 0x181f ;  /* 0x0000181fff0f7424 */ /* 0x000fe200078e00ff */
[----:B------:R-:W-:Y:S02]  /*179c0*/  MOV R2, 0x179e0 ;  /* 0x000179e000027802 */ /* 0x000fe40000000f00 */
[----:B-12345:R-:W-:Y:S05]  /*179d0*/  CALL.REL.NOINC `($__internal_5_$__cuda_sm70_shflsync_idx_p) ;  /* 0x000015b000007944 */ /* 0x03efea0003c00000 */
[----:B-----5:R-:W-:Y:S01]  /*179e0*/  MOV R0, R15 ;  /* 0x0000000f00007202 */ /* 0x020fe20000000f00 */
[----:B-1----:R-:W-:Y:S05]  /*179f0*/  BRA `(.L_x_342) ;  /* 0xfffef0d000007947 */ /* 0x002fea000383ffff */
.L_x_208:
[----:B-1----:R-:W-:Y:S01]  /*17a00*/  IMAD.MOV.U32 R3, RZ, RZ, R5 ;  /* 0x000000ffff037224 */ /* 0x002fe200078e0005 */
[----:B------:R-:W-:Y:S01]  /*17a10*/  MOV R179, 0x3 ;  /* 0x0000000300b37802 */ /* 0x000fe20000000f00 */
[----:B------:R-:W-:Y:S01]  /*17a20*/  IMAD.MOV.U32 R15, RZ, RZ, 0x181f ;  /* 0x0000181fff0f7424 */ /* 0x000fe200078e00ff */
[----:B------:R-:W-:-:S02]  /*17a30*/  MOV R2, 0x17a50 ;  /* 0x00017a5000027802 */ /* 0x000fc40000000f00 */
[----:B--2345:R-:W-:Y:S05]  /*17a40*/  CALL.REL.NOINC `($__internal_5_$__cuda_sm70_shflsync_idx_p) ;  /* 0x0000154000007944 */ /* 0x03cfea0003c00000 */
        /* <DEDUP_REMOVED lines=8> */
.L_x_263:
[----:B------:R-:W-:Y:S01]  /*17ad0*/  IMAD.MOV.U32 R3, RZ, RZ, R0 ;  /* 0x000000ffff037224 */ /* 0x000fe200078e0000 */
[----:B------:R-:W-:Y:S01]  /*17ae0*/  MOV R179, RZ ;  /* 0x000000ff00b37202 */ /* 0x000fe20000000f00 */
[----:B------:R-:W-:Y:S01]  /*17af0*/  IMAD.MOV.U32 R15, RZ, RZ, 0x181f ;  /* 0x0000181fff0f7424 */ /* 0x000fe200078e00ff */
[----:B------:R-:W-:Y:S02]  /*17b00*/  MOV R2, 0x17b20 ;  /* 0x00017b2000027802 */ /* 0x000fe40000000f00 */
[----:B------:R-:W-:Y:S05]  /*17b10*/  CALL.REL.NOINC `($__internal_5_$__cuda_sm70_shflsync_idx_p) ;  /* 0x0000147000007944 */ /* 0x000fea0003c00000 */
[----:B------:R-:W-:Y:S01]  /*17b20*/  MOV R4, R15 ;  /* 0x0000000f00047202 */ /* 0x000fe20000000f00 */
[----:B-1---5:R-:W-:Y:S05]  /*17b30*/  BRA `(.L_x_344) ;  /* 0xffff6d4000007947 */ /* 0x022fea000383ffff */
.L_x_264:
[----:B------:R-:W-:Y:S01]  /*17b40*/  IMAD.MOV.U32 R3, RZ, RZ, R5 ;  /* 0x000000ffff037224 */ /* 0x000fe200078e0005 */
[----:B------:R-:W-:Y:S01]  /*17b50*/  MOV R179, RZ ;  /* 0x000000ff00b37202 */ /* 0x000fe20000000f00 */
[----:B------:R-:W-:Y:S01]  /*17b60*/  IMAD.MOV.U32 R15, RZ, RZ, 0x181f ;  /* 0x0000181fff0f7424 */ /* 0x000fe200078e00ff */
[----:B------:R-:W-:Y:S02]  /*17b70*/  MOV R2, 0x17b90 ;  /* 0x00017b9000027802 */ /* 0x000fe40000000f00 */
[----:B-12---:R-:W-:Y:S05]  /*17b80*/  CALL.REL.NOINC `($__internal_5_$__cuda_sm70_shflsync_idx_p) ;  /* 0x0000140000007944 */ /* 0x006fea0003c00000 */
[----:B-----5:R-:W-:Y:S01]  /*17b90*/  MOV R0, R15 ;  /* 0x0000000f00007202 */ /* 0x020fe20000000f00 */
[----:B-1----:R-:W-:Y:S05]  /*17ba0*/  BRA `(.L_x_345) ;  /* 0xffff6cf000007947 */ /* 0x002fea000383ffff */
.L_x_265:
[----:B------:R-:W-:Y:S02]  /*17bb0*/  MOV R0, 0x2 ;  /* 0x0000000200007802 */ /* 0x000fe40000000f00 */
[----:B------:R-:W-:-:S02]  /*17bc0*/  MOV R2, 0x17be0 ;  /* 0x00017be000027802 */ /* 0x000fc40000000f00 */
[----:B------:R-:W-:Y:S05]  /*17bd0*/  CALL.REL.NOINC `($__internal_4_$__cuda_sm70_shflsync_bfly_p) ;  /* 0x0000135000007944 */ /* 0x000fea0003c00000 */
[----:B------:R-:W-:Y:S01]  /*17be0*/  FMNMX.FTZ R4, R4, R0, !PT ;  /* 0x0000000004047209 */ /* 0x000fe20007810000 */
[----:B------:R-:W-:Y:S01]  /*17bf0*/  IMAD.MOV.U32 R0, RZ, RZ, 0x1 ;  /* 0x00000001ff007424 */ /* 0x000fe200078e00ff */
[----:B------:R-:W-:-:S02]  /*17c00*/  MOV R2, 0x17c20 ;  /* 0x00017c2000027802 */ /* 0x000fc40000000f00 */
[----:B------:R-:W-:Y:S05]  /*17c10*/  CALL.REL.NOINC `($__internal_4_$__cuda_sm70_shflsync_bfly_p) ;  /* 0x0000131000007944 */ /* 0x000fea0003c00000 */
[----:B------:R-:W-:Y:S01]  /*17c20*/  FMNMX.FTZ R134, R4, R0, !PT ;  /* 0x0000000004867209 */ /* 0x000fe20007810000 */
[----:B------:R-:W-:Y:S01]  /*17c30*/  IMAD.MOV.U32 R4, RZ, RZ, R5 ;  /* 0x000000ffff047224 */ /* 0x000fe200078e0005 */
[----:B------:R-:W-:Y:S01]  /*17c40*/  MOV R2, 0x17c70 ;  /* 0x00017c7000027802 */ /* 0x000fe20000000f00 */
[----:B------:R-:W-:-:S02]  /*17c50*/  IMAD.MOV.U32 R0, RZ, RZ, 0x2 ;  /* 0x00000002ff007424 */ /* 0x000fc400078e00ff */
[----:B------:R-:W-:Y:S05]  /*17c60*/  CALL.REL.NOINC `($__internal_4_$__cuda_sm70_shflsync_bfly_p) ;  /* 0x000012c000007944 */ /* 0x000fea0003c00000 */
[----:B------:R-:W-:Y:S01]  /*17c70*/  FMNMX.FTZ R5, R5, R0, !PT ;  /* 0x0000000005057209 */ /* 0x000fe20007810000 */
[----:B------:R-:W-:Y:S01]  /*17c80*/  IMAD.MOV.U32 R0, RZ, RZ, 0x1 ;  /* 0x00000001ff007424 */ /* 0x000fe200078e00ff */
[----:B------:R-:W-:-:S03]  /*17c90*/  MOV R2, 0x17cc0 ;  /* 0x00017cc000027802 */ /* 0x000fc60000000f00 */
[----:B------:R-:W-:Y:S02]  /*17ca0*/  IMAD.MOV.U32 R4, RZ, RZ, R5 ;  /* 0x000000ffff047224 */ /* 0x000fe400078e0005 */
[----:B------:R-:W-:Y:S05]  /*17cb0*/  CALL.REL.NOINC `($__internal_4_$__cuda_sm70_shflsync_bfly_p) ;  /* 0x0000127000007944 */ /* 0x000fea0003c00000 */
[----:B------:R-:W-:Y:S01]  /*17cc0*/  MOV R3, R0 ;  /* 0x0000000000037202 */ /* 0x000fe20000000f00 */
[----:B------:R-:W-:Y:S05]  /*17cd0*/  BRA `(.L_x_346) ;  /* 0xffff6fd000007947 */ /* 0x000fea000383ffff */
.L_x_267:
[----:B--2---:R-:W-:Y:S01]  /*17ce0*/  MOV R15, 0x181f ;  /* 0x0000181f000f7802 */ /* 0x004fe20000000f00 */
[----:B------:R-:W-:Y:S01]  /*17cf0*/  IMAD.MOV.U32 R179, RZ, RZ, RZ ;  /* 0x000000ffffb37224 */ /* 0x000fe200078e00ff */
[----:B------:R-:W-:Y:S02]  /*17d00*/  MOV R2, 0x17d20 ;  /* 0x00017d2000027802 */ /* 0x000fe40000000f00 */
[----:B-1-34-:R-:W-:Y:S05]  /*17d10*/  CALL.REL.NOINC `($__internal_5_$__cuda_sm70_shflsync_idx_p) ;  /* 0x0000127000007944 */ /* 0x01afea0003c00000 */
[----:B------:R-:W-:Y:S01]  /*17d20*/  MOV R3, R15 ;  /* 0x0000000f00037202 */ /* 0x000fe20000000f00 */
[----:B-1---5:R-:W-:-:S05]  /*17d30*/  BRA `(.L_x_347) ;  /* 0xffff7cb000007947 */ /* 0x022fca000383ffff */
.L_x_270:
[----:B------:R-:W-:Y:S01]  /*17d40*/  MOV R179, RZ ;  /* 0x000000ff00b37202 */ /* 0x000fe20000000f00 */
[----:B------:R-:W-:Y:S01]  /*17d50*/  IMAD.MOV.U32 R3, RZ, RZ, R0 ;  /* 0x000000ffff037224 */ /* 0x000fe200078e0000 */
[----:B------:R-:W-:Y:S01]  /*17d60*/  MOV R2, 0x17d90 ;  /* 0x00017d9000027802 */ /* 0x000fe20000000f00 */
[----:B------:R-:W-:Y:S02]  /*17d70*/  IMAD.MOV.U32 R15, RZ, RZ, 0x181f ;  /* 0x0000181fff0f7424 */ /* 0x000fe400078e00ff */
[----:B------:R-:W-:Y:S05]  /*17d80*/  CALL.REL.NOINC `($__internal_5_$__cuda_sm70_shflsync_idx_p) ;  /* 0x0000120000007944 */ /* 0x000fea0003c00000 */
[----:B------:R-:W-:Y:S01]  /*17d90*/  MOV R4, R15 ;  /* 0x0000000f00047202 */ /* 0x000fe20000000f00 */
[----:B-1---5:R-:W-:-:S05]  /*17da0*/  BRA `(.L_x_348) ;  /* 0xffff883000007947 */ /* 0x022fca000383ffff */
.L_x_271:
[----:B------:R-:W-:Y:S01]  /*17db0*/  MOV R179, RZ ;  /* 0x000000ff00b37202 */ /* 0x000fe20000000f00 */
[----:B------:R-:W-:Y:S01]  /*17dc0*/  IMAD.MOV.U32 R3, RZ, RZ, R5 ;  /* 0x000000ffff037224 */ /* 0x000fe200078e0005 */
[----:B------:R-:W-:Y:S01]  /*17dd0*/  MOV R2, 0x17e00 ;  /* 0x00017e0000027802 */ /* 0x000fe20000000f00 */
[----:B------:R-:W-:Y:S02]  /*17de0*/  IMAD.MOV.U32 R15, RZ, RZ, 0x181f ;  /* 0x0000181fff0f7424 */ /* 0x000fe400078e00ff */
[----:B-12---:R-:W-:Y:S05]  /*17df0*/  CALL.REL.NOINC `($__internal_5_$__cuda_sm70_shflsync_idx_p) ;  /* 0x0000119000007944 */ /* 0x006fea0003c00000 */
[----:B-----5:R-:W-:Y:S01]  /*17e00*/  MOV R0, R15 ;  /* 0x0000000f00007202 */ /* 0x020fe20000000f00 */
[----:B-1----:R-:W-:-:S05]  /*17e10*/  BRA `(.L_x_349) ;  /* 0xffff87e000007947 */ /* 0x002fca000383ffff */
.L_x_272:
[----:B------:R-:W-:Y:S02]  /*17e20*/  MOV R0, 0x2 ;  /* 0x0000000200007802 */ /* 0x000fe40000000f00 */
[----:B------:R-:W-:Y:S02]  /*17e30*/  MOV R2, 0x17e50 ;  /* 0x00017e5000027802 */ /* 0x000fe40000000f00 */
[----:B------:R-:W-:Y:S05]  /*17e40*/  CALL.REL.NOINC `($__internal_4_$__cuda_sm70_shflsync_bfly_p) ;  /* 0x000010e000007944 */ /* 0x000fea0003c00000 */
[----:B------:R-:W-:Y:S01]  /*17e50*/  FMNMX.FTZ R4, R4, R0, !PT ;  /* 0x0000000004047209 */ /* 0x000fe20007810000 */
[----:B------:R-:W-:Y:S01]  /*17e60*/  IMAD.MOV.U32 R0, RZ, RZ, 0x1 ;  /* 0x00000001ff007424 */ /* 0x000fe200078e00ff */
[----:B------:R-:W-:Y:S02]  /*17e70*/  MOV R2, 0x17e90 ;  /* 0x00017e9000027802 */ /* 0x000fe40000000f00 */
[----:B------:R-:W-:Y:S05]  /*17e80*/  CALL.REL.NOINC `($__internal_4_$__cuda_sm70_shflsync_bfly_p) ;  /* 0x000010a000007944 */ /* 0x000fea0003c00000 */
[----:B------:R-:W-:Y:S01]  /*17e90*/  FMNMX.FTZ R134, R4, R0, !PT ;  /* 0x0000000004867209 */ /* 0x000fe20007810000 */
[----:B------:R-:W-:Y:S01]  /*17ea0*/  IMAD.MOV.U32 R4, RZ, RZ, R5 ;  /* 0x000000ffff047224 */ /* 0x000fe200078e0005 */
[----:B------:R-:W-:Y:S01]  /*17eb0*/  MOV R2, 0x17ee0 ;  /* 0x00017ee000027802 */ /* 0x000fe20000000f00 */
[----:B------:R-:W-:Y:S02]  /*17ec0*/  IMAD.MOV.U32 R0, RZ, RZ, 0x2 ;  /* 0x00000002ff007424 */ /* 0x000fe400078e00ff */
[----:B------:R-:W-:Y:S05]  /*17ed0*/  CALL.REL.NOINC `($__internal_4_$__cuda_sm70_shflsync_bfly_p) ;  /* 0x0000105000007944 */ /* 0x000fea0003c00000 */
[----:B------:R-:W-:Y:S01]  /*17ee0*/  FMNMX.FTZ R4, R5, R0, !PT ;  /* 0x0000000005047209 */ /* 0x000fe20007810000 */
[----:B------:R-:W-:Y:S01]  /*17ef0*/  IMAD.MOV.U32 R0, RZ, RZ, 0x1 ;  /* 0x00000001ff007424 */ /* 0x000fe200078e00ff */
[----:B------:R-:W-:Y:S02]  /*17f00*/  MOV R2, 0x17f20 ;  /* 0x00017f2000027802 */ /* 0x000fe40000000f00 */
[----:B------:R-:W-:Y:S05]  /*17f10*/  CALL.REL.NOINC `($__internal_4_$__cuda_sm70_shflsync_bfly_p) ;  /* 0x0000101000007944 */ /* 0x000fea0003c00000 */
[----:B------:R-:W-:-:S05]  /*17f20*/  BRA `(.L_x_350) ;  /* 0xffff897000007947 */ /* 0x000fca000383ffff */
.L_x_274:
[----:B------:R-:W-:Y:S01]  /*17f30*/  IMAD.MOV.U32 R4, RZ, RZ, R206 ;  /* 0x000000ffff047224 */ /* 0x000fe200078e00ce */
[----:B------:R-:W-:-:S02]  /*17f40*/  MOV R0, 0x2 ;  /* 0x0000000200007802 */ /* 0x000fc40000000f00 */
[----:B------:R-:W-:Y:S02]  /*17f50*/  MOV R2, 0x17f70 ;  /* 0x00017f7000027802 */ /* 0x000fe40000000f00 */
[----:B------:R-:W-:Y:S05]  /*17f60*/  CALL.REL.NOINC `($__internal_4_$__cuda_sm70_shflsync_bfly_p) ;  /* 0x00000fc000007944 */ /* 0x000fea0003c00000 */
[----:B------:R-:W-:Y:S05]  /*17f70*/  BRA `(.L_x_351) ;  /* 0xffff9be000007947 */ /* 0x000fea000383ffff */
.L_x_275:
[----:B------:R-:W-:Y:S01]  /*17f80*/  IMAD.MOV.U32 R4, RZ, RZ, R5 ;  /* 0x000000ffff047224 */ /* 0x000fe200078e0005 */
[----:B------:R-:W-:Y:S02]  /*17f90*/  MOV R0, 0x1 ;  /* 0x0000000100007802 */ /* 0x000fe40000000f00 */
[----:B------:R-:W-:Y:S02]  /*17fa0*/  MOV R2, 0x17fc0 ;  /* 0x00017fc000027802 */ /* 0x000fe40000000f00 */
[----:B-1----:R-:W-:Y:S05]  /*17fb0*/  CALL.REL.NOINC `($__internal_4_$__cuda_sm70_shflsync_bfly_p) ;  /* 0x00000f7000007944 */ /* 0x002fea0003c00000 */
[----:B------:R-:W-:Y:S01]  /*17fc0*/  FADD.FTZ R5, R5, R0 ;  /* 0x0000000005057221 */ /* 0x000fe20000010000 */
[----:B------:R-:W-:Y:S02]  /*17fd0*/  MOV R4, R205 ;  /* 0x000000cd00047202 */ /* 0x000fe40000000f00 */
[----:B------:R-:W-:Y:S02]  /*17fe0*/  MOV R0, 0x2 ;  /* 0x0000000200007802 */ /* 0x000fe40000000f00 */
[----:B------:R-:W-:Y:S02]  /*17ff0*/  MOV R2, 0x18010 ;  /* 0x0001801000027802 */ /* 0x000fe40000000f00 */
[----:B------:R-:W-:Y:S05]  /*18000*/  CALL.REL.NOINC `($__internal_4_$__cuda_sm70_shflsync_bfly_p) ;  /* 0x00000f2000007944 */ /* 0x000fea0003c00000 */
[----:B------:R-:W-:Y:S01]  /*18010*/  FADD.FTZ R4, R205, R0 ;  /* 0x00000000cd047221 */ /* 0x000fe20000010000 */
[----:B------:R-:W-:Y:S02]  /*18020*/  MOV R0, 0x1 ;  /* 0x0000000100007802 */ /* 0x000fe40000000f00 */
[----:B------:R-:W-:-:S02]  /*18030*/  MOV R2, 0x18050 ;  /* 0x0001805000027802 */ /* 0x000fc40000000f00 */
[----:B------:R-:W-:Y:S05]  /*18040*/  CALL.REL.NOINC `($__internal_4_$__cuda_sm70_shflsync_bfly_p) ;  /* 0x00000ee000007944 */ /* 0x000fea0003c00000 */
[----:B------:R-:W-:Y:S01]  /*18050*/  MOV R3, R0 ;  /* 0x0000000000037202 */ /* 0x000fe20000000f00 */
[----:B------:R-:W-:Y:S05]  /*18060*/  BRA `(.L_x_352) ;  /* 0xffff9b6000007947 */ /* 0x000fea000383ffff */
.L_x_282:
[----:B--234-:R-:W-:Y:S01]  /*18070*/  IMAD.MOV.U32 R3, RZ, RZ, R13 ;  /* 0x000000ffff037224 */ /* 0x01cfe200078e000d */
[----:B------:R-:W-:Y:S01]  /*18080*/  MOV R179, RZ ;  /* 0x000000ff00b37202 */ /* 0x000fe20000000f00 */
[----:B------:R-:W-:Y:S01]  /*18090*/  IMAD.MOV.U32 R15, RZ, RZ, 0x181f ;  /* 0x0000181fff0f7424 */ /* 0x000fe200078e00ff */
[----:B------:R-:W-:-:S02]  /*180a0*/  MOV R2, 0x180c0 ;  /* 0x000180c000027802 */ /* 0x000fc40000000f00 */
[----:B-1----:R-:W-:Y:S05]  /*180b0*/  CALL.REL.NOINC `($__internal_5_$__cuda_sm70_shflsync_idx_p) ;  /* 0x00000ed000007944 */ /* 0x002fea0003c00000 */
[----:B------:R-:W-:Y:S01]  /*180c0*/  MOV R4, R15 ;  /* 0x0000000f00047202 */ /* 0x000fe20000000f00 */
[----:B-1---5:R-:W-:Y:S05]  /*180d0*/  BRA `(.L_x_353) ;  /* 0xffffb68000007947 */ /* 0x022fea000383ffff */
.L_x_283:
[----:B------:R-:W-:Y:S01]  /*180e0*/  IMAD.MOV.U32 R3, RZ, RZ, R14 ;  /* 0x000000ffff037224 */ /* 0x000fe200078e000e */
[----:B------:R-:W-:Y:S01]  /*180f0*/  MOV R179, RZ ;  /* 0x000000ff00b37202 */ /* 0x000fe20000000f00 */
[----:B------:R-:W-:Y:S01]  /*18100*/  IMAD.MOV.U32 R15, RZ, RZ, 0x181f ;  /* 0x0000181fff0f7424 */ /* 0x000fe200078e00ff */
[----:B------:R-:W-:-:S02]  /*18110*/  MOV R2, 0x18130 ;  /* 0x0001813000027802 */ /* 0x000fc40000000f00 */
[----:B-123--:R-:W-:Y:S05]  /*18120*/  CALL.REL.NOINC `($__internal_5_$__cuda_sm70_shflsync_idx_p) ;  /* 0x00000e6000007944 */ /* 0x00efea0003c00000 */
[----:B-----5:R-:W-:Y:S01]  /*18130*/  MOV R0, R15 ;  /* 0x0000000f00007202 */ /* 0x020fe20000000f00 */
[----:B-1----:R-:W-:Y:S05]  /*18140*/  BRA `(.L_x_354) ;  /* 0xffffb63000007947 */ /* 0x002fea000383ffff */
.L_x_286:
[----:B--2---:R-:W-:Y:S01]  /*18150*/  IMAD.MOV.U32 R3, RZ, RZ, R13 ;  /* 0x000000ffff037224 */ /* 0x004fe200078e000d */
[----:B------:R-:W-:Y:S01]  /*18160*/  MOV R179, 0x1 ;  /* 0x0000000100b37802 */ /* 0x000fe20000000f00 */
[----:B------:R-:W-:Y:S01]  /*18170*/  IMAD.MOV.U32 R15, RZ, RZ, 0x181f ;  /* 0x0000181fff0f7424 */ /* 0x000fe200078e00ff */
[----:B------:R-:W-:-:S02]  /*18180*/  MOV R2, 0x181a0 ;  /* 0x000181a000027802 */ /* 0x000fc40000000f00 */
[----:B-1-34-:R-:W-:Y:S05]  /*18190*/  CALL.REL.NOINC `($__internal_5_$__cuda_sm70_shflsync_idx_p) ;  /* 0x00000df000007944 */ /* 0x01afea0003c00000 */
        /* <DEDUP_REMOVED lines=8> */
.L_x_289:
[----:B--2---:R-:W-:Y:S01]  /*18220*/  IMAD.MOV.U32 R3, RZ, RZ, R13 ;  /* 0x000000ffff037224 */ /* 0x004fe200078e000d */
[----:B------:R-:W-:Y:S01]  /*18230*/  MOV R179, 0x2 ;  /* 0x0000000200b37802 */ /* 0x000fe20000000f00 */
[----:B------:R-:W-:Y:S01]  /*18240*/  IMAD.MOV.U32 R15, RZ, RZ, 0x181f ;  /* 0x0000181fff0f7424 */ /* 0x000fe200078e00ff */
[----:B------:R-:W-:Y:S02]  /*18250*/  MOV R2, 0x18270 ;  /* 0x0001827000027802 */ /* 0x000fe40000000f00 */
[----:B-1-34-:R-:W-:Y:S05]  /*18260*/  CALL.REL.NOINC `($__internal_5_$__cuda_sm70_shflsync_idx_p) ;  /* 0x00000d2000007944 */ /* 0x01afea0003c00000 */
[----:B------:R-:W-:Y:S01]  /*18270*/  MOV R4, R15 ;  /* 0x0000000f00047202 */ /* 0x000fe20000000f00 */
[----:B-1---5:R-:W-:Y:S05]  /*18280*/  BRA `(.L_x_356) ;  /* 0xffffb7d000007947 */ /* 0x022fea000383ffff */
.L_x_290:
[----:B--2---:R-:W-:Y:S01]  /*18290*/  IMAD.MOV.U32 R3, RZ, RZ, R14 ;  /* 0x000000ffff037224 */ /* 0x004fe200078e000e */
[----:B------:R-:W-:Y:S01]  /*182a0*/  MOV R179, 0x2 ;  /* 0x0000000200b37802 */ /* 0x000fe20000000f00 */
[----:B------:R-:W-:Y:S01]  /*182b0*/  IMAD.MOV.U32 R15, RZ, RZ, 0x181f ;  /* 0x0000181fff0f7424 */ /* 0x000fe200078e00ff */
[----:B------:R-:W-:Y:S02]  /*182c0*/  MOV R2, 0x182e0 ;  /* 0x000182e000027802 */ /* 0x000fe40000000f00 */
[----:B-1-34-:R-:W-:Y:S05]  /*182d0*/  CALL.REL.NOINC `($__internal_5_$__cuda_sm70_shflsync_idx_p) ;  /* 0x00000cb000007944 */ /* 0x01afea0003c00000 */
[----:B-----5:R-:W-:Y:S01]  /*182e0*/  MOV R0, R15 ;  /* 0x0000000f00007202 */ /* 0x020fe20000000f00 */
[----:B-1----:R-:W-:Y:S05]  /*182f0*/  BRA `(.L_x_357) ;  /* 0xffffb78000007947 */ /* 0x002fea000383ffff */
.L_x_293:
[----:B---3--:R-:W-:Y:S01]  /*18300*/  IMAD.MOV.U32 R3, RZ, RZ, R13 ;  /* 0x000000ffff037224 */ /* 0x008fe200078e000d */
        /* <DEDUP_REMOVED lines=12> */
.L_x_295:
[----:B------:R-:W-:Y:S01]  /*183d0*/  IMAD.MOV.U32 R3, RZ, RZ, R5 ;  /* 0x000000ffff037224 */ /* 0x000fe200078e0005 */
[----:B------:R-:W-:Y:S01]  /*183e0*/  MOV R179, RZ ;  /* 0x000000ff00b37202 */ /* 0x000fe20000000f00 */
[----:B------:R-:W-:Y:S01]  /*183f0*/  IMAD.MOV.U32 R15, RZ, RZ, 0x1c1f ;  /* 0x00001c1fff0f7424 */ /* 0x000fe200078e00ff */
[----:B------:R-:W-:Y:S02]  /*18400*/  MOV R2, 0x18420 ;  /* 0x0001842000027802 */ /* 0x000fe40000000f00 */
[----:B------:R-:W-:Y:S05]  /*18410*/  CALL.REL.NOINC `($__internal_5_$__cuda_sm70_shflsync_idx_p) ;  /* 0x00000b7000007944 */ /* 0x000fea0003c00000 */
[----:B------:R-:W-:Y:S01]  /*18420*/  MOV R4, R15 ;  /* 0x0000000f00047202 */ /* 0x000fe20000000f00 */
[----:B-1---5:R-:W-:Y:S05]  /*18430*/  BRA `(.L_x_359) ;  /* 0xffffbb2000007947 */ /* 0x022fea000383ffff */
.L_x_296:
[----:B------:R-:W-:Y:S01]  /*18440*/  IMAD.MOV.U32 R3, RZ, RZ, R12 ;  /* 0x000000ffff037224 */ /* 0x000fe200078e000c */
[----:B------:R-:W-:Y:S01]  /*18450*/  MOV R179, RZ ;  /* 0x000000ff00b37202 */ /* 0x000fe20000000f00 */
[----:B------:R-:W-:Y:S01]  /*18460*/  IMAD.MOV.U32 R15, RZ, RZ, 0x1c1f ;  /* 0x00001c1fff0f7424 */ /* 0x000fe200078e00ff */
[----:B------:R-:W-:Y:S02]  /*18470*/  MOV R2, 0x18490 ;  /* 0x0001849000027802 */ /* 0x000fe40000000f00 */
[----:B-12---:R-:W-:Y:S05]  /*18480*/  CALL.REL.NOINC `($__internal_5_$__cuda_sm70_shflsync_idx_p) ;  /* 0x00000b0000007944 */ /* 0x006fea0003c00000 */
[----:B-----5:R-:W-:Y:S01]  /*18490*/  MOV R0, R15 ;  /* 0x0000000f00007202 */ /* 0x020fe20000000f00 */
[----:B-1----:R-:W-:Y:S05]  /*184a0*/  BRA `(.L_x_360) ;  /* 0xffffbad000007947 */ /* 0x002fea000383ffff */
.L_x_299:
[----:B----4-:R-:W-:Y:S01]  /*184b0*/  IMAD.MOV.U32 R3, RZ, RZ, R5 ;  /* 0x000000ffff037224 */ /* 0x010fe200078e0005 */
[----:B------:R-:W-:Y:S01]  /*184c0*/  MOV R179, 0x1 ;  /* 0x0000000100b37802 */ /* 0x000fe20000000f00 */
[----:B------:R-:W-:Y:S01]  /*184d0*/  IMAD.MOV.U32 R15, RZ, RZ, 0x1c1f ;  /* 0x00001c1fff0f7424 */ /* 0x000fe200078e00ff */
[----:B------:R-:W-:-:S02]  /*184e0*/  MOV R2, 0x18500 ;  /* 0x0001850000027802 */ /* 0x000fc40000000f00 */
[----:B-123--:R-:W-:Y:S05]  /*184f0*/  CALL.REL.NOINC `($__internal_5_$__cuda_sm70_shflsync_idx_p) ;  /* 0x00000a9000007944 */ /* 0x00efea0003c00000 */
        /* <DEDUP_REMOVED lines=8> */
.L_x_303:
[----:B------:R-:W-:Y:S01]  /*18580*/  IMAD.MOV.U32 R3, RZ, RZ, R5 ;  /* 0x000000ffff037224 */ /* 0x000fe200078e0005 */
[----:B------:R-:W-:Y:S01]  /*18590*/  MOV R179, RZ ;  /* 0x000000ff00b37202 */ /* 0x000fe20000000f00 */
[----:B------:R-:W-:Y:S01]  /*185a0*/  IMAD.MOV.U32 R15, RZ, RZ, 0x181f ;  /* 0x0000181fff0f7424 */ /* 0x000fe200078e00ff */
[----:B------:R-:W-:Y:S02]  /*185b0*/  MOV R2, 0x185d0 ;  /* 0x000185d000027802 */ /* 0x000fe40000000f00 */
[----:B------:R-:W-:Y:S05]  /*185c0*/  CALL.REL.NOINC `($__internal_5_$__cuda_sm70_shflsync_idx_p) ;  /* 0x000009c000007944 */ /* 0x000fea0003c00000 */
[----:B------:R-:W-:Y:S01]  /*185d0*/  MOV R4, R15 ;  /* 0x0000000f00047202 */ /* 0x000fe20000000f00 */
[----:B-1---5:R-:W-:Y:S05]  /*185e0*/  BRA `(.L_x_362) ;  /* 0xffffdc5000007947 */ /* 0x022fea000383ffff */
.L_x_304:
[----:B------:R-:W-:Y:S01]  /*185f0*/  IMAD.MOV.U32 R3, RZ, RZ, R14 ;  /* 0x000000ffff037224 */ /* 0x000fe200078e000e */
[----:B------:R-:W-:Y:S01]  /*18600*/  MOV R179, RZ ;  /* 0x000000ff00b37202 */ /* 0x000fe20000000f00 */
[----:B------:R-:W-:Y:S01]  /*18610*/  IMAD.MOV.U32 R15, RZ, RZ, 0x181f ;  /* 0x0000181fff0f7424 */ /* 0x000fe200078e00ff */
[----:B------:R-:W-:Y:S02]  /*18620*/  MOV R2, 0x18640 ;  /* 0x0001864000027802 */ /* 0x000fe40000000f00 */
[----:B-12---:R-:W-:Y:S05]  /*18630*/  CALL.REL.NOINC `($__internal_5_$__cuda_sm70_shflsync_idx_p) ;  /* 0x0000095000007944 */ /* 0x006fea0003c00000 */
[----:B-----5:R-:W-:Y:S01]  /*18640*/  MOV R0, R15 ;  /* 0x0000000f00007202 */ /* 0x020fe20000000f00 */
[----:B-1----:R-:W-:Y:S05]  /*18650*/  BRA `(.L_x_363) ;  /* 0xffffdc0000007947 */ /* 0x002fea000383ffff */
.L_x_307:
        /* <DEDUP_REMOVED lines=13> */
.L_x_310:
[----:B-1----:R-:W-:Y:S01]  /*18730*/  IMAD.MOV.U32 R3, RZ, RZ, R5 ;  /* 0x000000ffff037224 */ /* 0x002fe200078e0005 */
[----:B------:R-:W-:Y:S01]  /*18740*/  MOV R179, 0x2 ;  /* 0x0000000200b37802 */ /* 0x000fe20000000f00 */
[----:B------:R-:W-:Y:S01]  /*18750*/  IMAD.MOV.U32 R15, RZ, RZ, 0x181f ;  /* 0x0000181fff0f7424 */ /* 0x000fe200078e00ff */
[----:B------:R-:W-:Y:S02]  /*18760*/  MOV R2, 0x18780 ;  /* 0x0001878000027802 */ /* 0x000fe40000000f00 */
[----:B--234-:R-:W-:Y:S05]  /*18770*/  CALL.REL.NOINC `($__internal_5_$__cuda_sm70_shflsync_idx_p) ;  /* 0x0000081000007944 */ /* 0x01cfea0003c00000 */
[----:B------:R-:W-:Y:S01]  /*18780*/  MOV R4, R15 ;  /* 0x0000000f00047202 */ /* 0x000fe20000000f00 */
[----:B-1---5:R-:W-:Y:S05]  /*18790*/  BRA `(.L_x_365) ;  /* 0xffffddb000007947 */ /* 0x022fea000383ffff */
.L_x_311:
[----:B------:R-:W-:Y:S01]  /*187a0*/  IMAD.MOV.U32 R3, RZ, RZ, R14 ;  /* 0x000000ffff037224 */ /* 0x000fe200078e000e */
[----:B------:R-:W-:Y:S01]  /*187b0*/  MOV R179, 0x2 ;  /* 0x0000000200b37802 */ /* 0x000fe20000000f00 */
[----:B------:R-:W-:Y:S01]  /*187c0*/  IMAD.MOV.U32 R15, RZ, RZ, 0x181f ;  /* 0x0000181fff0f7424 */ /* 0x000fe200078e00ff */
[----:B------:R-:W-:Y:S02]  /*187d0*/  MOV R2, 0x187f0 ;  /* 0x000187f000027802 */ /* 0x000fe40000000f00 */
[----:B-1234-:R-:W-:Y:S05]  /*187e0*/  CALL.REL.NOINC `($__internal_5_$__cuda_sm70_shflsync_idx_p) ;  /* 0x000007a000007944 */ /* 0x01efea0003c00000 */
[----:B-----5:R-:W-:Y:S01]  /*187f0*/  MOV R0, R15 ;  /* 0x0000000f00007202 */ /* 0x020fe20000000f00 */
[----:B-1----:R-:W-:Y:S05]  /*18800*/  BRA `(.L_x_366) ;  /* 0xffffdd6000007947 */ /* 0x002fea000383ffff */
.L_x_314:
[----:B-1----:R-:W-:Y:S01]  /*18810*/  IMAD.MOV.U32 R3, RZ, RZ, R5 ;  /* 0x000000ffff037224 */ /* 0x002fe200078e0005 */
[----:B------:R-:W-:Y:S01]  /*18820*/  MOV R179, 0x3 ;  /* 0x0000000300b37802 */ /* 0x000fe20000000f00 */
[----:B------:R-:W-:Y:S01]  /*18830*/  IMAD.MOV.U32 R15, RZ, RZ, 0x181f ;  /* 0x0000181fff0f7424 */ /* 0x000fe200078e00ff */
[----:B------:R-:W-:-:S02]  /*18840*/  MOV R2, 0x18860 ;  /* 0x0001886000027802 */ /* 0x000fc40000000f00 */
[----:B--234-:R-:W-:Y:S05]  /*18850*/  CALL.REL.NOINC `($__internal_5_$__cuda_sm70_shflsync_idx_p) ;  /* 0x0000073000007944 */ /* 0x01cfea0003c00000 */
        /* <DEDUP_REMOVED lines=8> */
.L_x_316:
[----:B------:R-:W-:Y:S01]  /*188e0*/  IMAD.MOV.U32 R3, RZ, RZ, R98 ;  /* 0x000000ffff037224 */ /* 0x000fe200078e0062 */
[----:B------:R-:W-:Y:S01]  /*188f0*/  MOV R179, RZ ;  /* 0x000000ff00b37202 */ /* 0x000fe20000000f00 */
[----:B------:R-:W-:Y:S01]  /*18900*/  IMAD.MOV.U32 R15, RZ, RZ, 0x1f ;  /* 0x0000001fff0f7424 */ /* 0x000fe200078e00ff */
[----:B------:R-:W-:Y:S02]  /*18910*/  MOV R2, 0x18930 ;  /* 0x0001893000027802 */ /* 0x000fe40000000f00 */
[----:B-12---:R-:W-:Y:S05]  /*18920*/  CALL.REL.NOINC `($__internal_5_$__cuda_sm70_shflsync_idx_p) ;  /* 0x0000066000007944 */ /* 0x006fea0003c00000 */
[----:B------:R-:W-:Y:S01]  /*18930*/  MOV R9, R15 ;  /* 0x0000000f00097202 */ /* 0x000fe20000000f00 */
[----:B-1---5:R-:W-:Y:S05]  /*18940*/  BRA `(.L_x_368) ;  /* 0xffffdfb000007947 */ /* 0x022fea000383ffff */
.L_x_317:
[----:B------:R-:W-:Y:S01]  /*18950*/  IMAD.MOV.U32 R3, RZ, RZ, R98 ;  /* 0x000000ffff037224 */ /* 0x000fe200078e0062 */
[----:B------:R-:W-:Y:S01]  /*18960*/  MOV R179, 0x1 ;  /* 0x0000000100b37802 */ /* 0x000fe20000000f00 */
[----:B------:R-:W-:Y:S01]  /*18970*/  IMAD.MOV.U32 R15, RZ, RZ, 0x1f ;  /* 0x0000001fff0f7424 */ /* 0x000fe200078e00ff */
[----:B------:R-:W-:Y:S02]  /*18980*/  MOV R2, 0x189a0 ;  /* 0x000189a000027802 */ /* 0x000fe40000000f00 */
[----:B-1234-:R-:W-:Y:S05]  /*18990*/  CALL.REL.NOINC `($__internal_5_$__cuda_sm70_shflsync_idx_p) ;  /* 0x000005f000007944 */ /* 0x01efea0003c00000 */
[----:B------:R-:W-:Y:S01]  /*189a0*/  MOV R6, R15 ;  /* 0x0000000f00067202 */ /* 0x000fe20000000f00 */
[----:B-1---5:R-:W-:Y:S05]  /*189b0*/  BRA `(.L_x_369) ;  /* 0xffffdf6000007947 */ /* 0x022fea000383ffff */
.L_x_318:
[----:B------:R-:W-:Y:S02]  /*189c0*/  MOV R3, 0x1 ;  /* 0x0000000100037802 */ /* 0x000fe40000000f00 */
[----:B------:R-:W-:-:S02]  /*189d0*/  MOV R2, 0x189f0 ;  /* 0x000189f000027802 */ /* 0x000fc40000000f00 */
[----:B---34-:R-:W-:Y:S05]  /*189e0*/  CALL.REL.NOINC `($__internal_6_$__cuda_sm70_shflsync_up_p) ;  /* 0x0000061000007944 */ /* 0x018fea0003c00000 */
[----:B------:R-:W-:Y:S05]  /*189f0*/  BRA `(.L_x_370) ;  /* 0xffffe04000007947 */ /* 0x000fea000383ffff */
.L_x_319:
[----:B------:R-:W-:Y:S02]  /*18a00*/  MOV R3, 0x2 ;  /* 0x0000000200037802 */ /* 0x000fe40000000f00 */
[----:B------:R-:W-:-:S02]  /*18a10*/  MOV R2, 0x18a30 ;  /* 0x00018a3000027802 */ /* 0x000fc40000000f00 */
[----:B---34-:R-:W-:Y:S05]  /*18a20*/  CALL.REL.NOINC `($__internal_6_$__cuda_sm70_shflsync_up_p) ;  /* 0x000005d000007944 */ /* 0x018fea0003c00000 */
[----:B------:R-:W-:Y:S02]  /*18a30*/  SEL R3, R4, RZ, P1 ;  /* 0x000000ff04037207 */ /* 0x000fe40000800000 */
[----:B------:R-:W-:-:S03]  /*18a40*/  MOV R2, 0x18a80 ;  /* 0x00018a8000027802 */ /* 0x000fc60000000f00 */
[----:B------:R-:W-:Y:S02]  /*18a50*/  IMAD.IADD R0, R0, 0x1, R3 ;  /* 0x0000000100007824 */ /* 0x000fe400078e0203 */
[----:B------:R-:W-:Y:S02]  /*18a60*/  IMAD.MOV.U32 R3, RZ, RZ, 0x4 ;  /* 0x00000004ff037424 */ /* 0x000fe400078e00ff */
        /* <DEDUP_REMOVED lines=20> */
.L_x_323:
[----:B------:R-:W-:Y:S02]  /*18bb0*/  MOV R3, 0x1 ;  /* 0x0000000100037802 */ /* 0x000fe40000000f00 */
[----:B------:R-:W-:Y:S02]  /*18bc0*/  MOV R2, 0x18be0 ;  /* 0x00018be000027802 */ /* 0x000fe40000000f00 */
[----:B---3--:R-:W-:Y:S05]  /*18bd0*/  CALL.REL.NOINC `($__internal_6_$__cuda_sm70_shflsync_up_p) ;  /* 0x0000042000007944 */ /* 0x008fea0003c00000 */
[----:B------:R-:W-:Y:S01]  /*18be0*/  MOV R2, R4 ;  /* 0x0000000400027202 */ /* 0x000fe20000000f00 */
[----:B------:R-:W-:Y:S05]  /*18bf0*/  BRA `(.L_x_372) ;  /* 0xffffe0a000007947 */ /* 0x000fea000383ffff */
.L_x_324:
[----:B------:R-:W-:Y:S02]  /*18c00*/  MOV R3, 0x2 ;  /* 0x0000000200037802 */ /* 0x000fe40000000f00 */
[----:B------:R-:W-:Y:S02]  /*18c10*/  MOV R2, 0x18c30 ;  /* 0x00018c3000027802 */ /* 0x000fe40000000f00 */
[----:B---3--:R-:W-:Y:S05]  /*18c20*/  CALL.REL.NOINC `($__internal_6_$__cuda_sm70_shflsync_up_p) ;  /* 0x000003d000007944 */ /* 0x008fea0003c00000 */
        /* <DEDUP_REMOVED lines=24> */
.L_x_326:
[----:B------:R-:W-:Y:S02]  /*18db0*/  SEL R0, RZ, 0x1, P0 ;  /* 0x00000001ff007807 */ /* 0x000fe40000000000 */
[----:B------:R-:W-:Y:S02]  /*18dc0*/  MOV R2, 0x18de0 ;  /* 0x00018de000027802 */ /* 0x000fe40000000f00 */
[----:B-1-3--:R-:W-:Y:S05]  /*18dd0*/  CALL.REL.NOINC `($__internal_7_$__cuda_sm70_votesync_ballot) ;  /* 0x0000028000007944 */ /* 0x00afea0003c00000 */
[----:B------:R-:W-:Y:S05]  /*18de0*/  BRA `(.L_x_374) ;  /* 0xffffe04000007947 */ /* 0x000fea000383ffff */
.L_x_327:
[----:B------:R-:W-:Y:S01]  /*18df0*/  IMAD.MOV.U32 R3, RZ, RZ, R7 ;  /* 0x000000ffff037224 */ /* 0x000fe200078e0007 */
[----:B----4-:R-:W-:Y:S01]  /*18e00*/  MOV R179, R10 ;  /* 0x0000000a00b37202 */ /* 0x010fe20000000f00 */
[----:B------:R-:W-:Y:S01]  /*18e10*/  IMAD.MOV.U32 R15, RZ, RZ, 0x1f ;  /* 0x0000001fff0f7424 */ /* 0x000fe200078e00ff */
[----:B------:R-:W-:Y:S02]  /*18e20*/  MOV R2, 0x18e40 ;  /* 0x00018e4000027802 */ /* 0x000fe40000000f00 */
[----:B-123--:R-:W-:Y:S05]  /*18e30*/  CALL.REL.NOINC `($__internal_5_$__cuda_sm70_shflsync_idx_p) ;  /* 0x0000015000007944 */ /* 0x00efea0003c00000 */
[----:B------:R-:W-:Y:S01]  /*18e40*/  IMAD.MOV.U32 R7, RZ, RZ, R15 ;  /* 0x000000ffff077224 */ /* 0x000fe200078e000f */
[----:B------:R-:W-:Y:S01]  /*18e50*/  MOV R179, R10 ;  /* 0x0000000a00b37202 */ /* 0x000fe20000000f00 */
[----:B------:R-:W-:Y:S01]  /*18e60*/  IMAD.MOV.U32 R3, RZ, RZ, R8 ;  /* 0x000000ffff037224 */ /* 0x000fe200078e0008 */
[----:B------:R-:W-:Y:S02]  /*18e70*/  MOV R15, 0x1f ;  /* 0x0000001f000f7802 */ /* 0x000fe40000000f00 */
[----:B------:R-:W-:-:S02]  /*18e80*/  MOV R2, 0x18ea0 ;  /* 0x00018ea000027802 */ /* 0x000fc40000000f00 */
[----:B-1---5:R-:W-:Y:S05]  /*18e90*/  CALL.REL.NOINC `($__internal_5_$__cuda_sm70_shflsync_idx_p) ;  /* 0x000000f000007944 */ /* 0x022fea0003c00000 */
[----:B------:R-:W-:Y:S01]  /*18ea0*/  MOV R5, R15 ;  /* 0x0000000f00057202 */ /* 0x000fe20000000f00 */
[----:B-1---5:R-:W-:Y:S05]  /*18eb0*/  BRA `(.L_x_375) ;  /* 0xffffdfb000007947 */ /* 0x022fea000383ffff */
.L_x_330:
[----:B------:R-:W-:Y:S01]  /*18ec0*/  IMAD.MOV.U32 R3, RZ, RZ, R4 ;  /* 0x000000ffff037224 */ /* 0x000fe200078e0004 */
[----:B------:R-:W-:Y:S01]  /*18ed0*/  MOV R179, R0 ;  /* 0x0000000000b37202 */ /* 0x000fe20000000f00 */
[----:B------:R-:W-:Y:S01]  /*18ee0*/  IMAD.MOV.U32 R15, RZ, RZ, 0x1f ;  /* 0x0000001fff0f7424 */ /* 0x000fe200078e00ff */
[----:B------:R-:W-:-:S02]  /*18ef0*/  MOV R2, 0x18f10 ;  /* 0x00018f1000027802 */ /* 0x000fc40000000f00 */
[----:B-1-34-:R-:W-:Y:S05]  /*18f00*/  CALL.REL.NOINC `($__internal_5_$__cuda_sm70_shflsync_idx_p) ;  /* 0x0000008000007944 */ /* 0x01afea0003c00000 */
[----:B------:R-:W-:Y:S01]  /*18f10*/  MOV R11, R15 ;  /* 0x0000000f000b7202 */ /* 0x000fe20000000f00 */
[----:B-1---5:R-:W-:Y:S05]  /*18f20*/  BRA `(.L_x_329) ;  /* 0xffffdfa000007947 */ /* 0x022fea000383ffff */
        .weak           $__internal_4_$__cuda_sm70_shflsync_bfly_p
        .type           $__internal_4_$__cuda_sm70_shflsync_bfly_p,@function
        .size           $__internal_4_$__cuda_sm70_shflsync_bfly_p,($__internal_5_$__cuda_sm70_shflsync_idx_p - $__internal_4_$__cuda_sm70_shflsync_bfly_p)
$__internal_4_$__cuda_sm70_shflsync_bfly_p:
[----:B------:R-:W-:Y:S02]  /*18f30*/  MOV R15, 0xffffffff ;  /* 0xffffffff000f7802 */ /* 0x000fe40000000f00 */
[----:B------:R-:W-:-:S02]  /*18f40*/  MOV R3, 0x1f ;  /* 0x0000001f00037802 */ /* 0x000fc40000000f00 */
[----:B------:R-:W-:Y:S04]  /*18f50*/  WARPSYNC R15 ;  /* 0x0000000f00007348 */ /* 0x000fe80003800000 */
[----:B------:R1:W2:Y:S02]  /*18f60*/  SHFL.BFLY PT, R0, R4, R0, R3 ;  /* 0x0c00000004007389 */ /* 0x0002a400000e0003 */
[----:B-1----:R-:W-:-:S04]  /*18f70*/  MOV R3, 0x0 ;  /* 0x0000000000037802 */ /* 0x002fc80000000f00 */
[----:B--2---:R-:W-:Y:S05]  /*18f80*/  RET.REL.NODEC R2 `(_ZN7cutlass13device_kernelIN5flash19enable_sm80_to_sm89INS1_16FlashAttnFwdSm80INS1_25CollectiveMainloopFwdSm80ILi8ELi1ELb0EN4cute5tupleIJNS5_1CILi128EEENS7_ILi32EEENS7_ILi256EEEEEELi256ENS_6half_tEfNS_4arch4Sm80ELb0ELb0ELb1ELb1ELb1ELb1ELb1ELb1EEENS1_21CollectiveEpilogueFwdINS6_IJS8_SA_S9_EEENS6_IJNS7_ILi1EEESI_SI_EEESC_SE_Li256ELb1ELb1ELb1ELb0EEENS1_36VarlenDynamicPersistentTileSchedulerILi128ELi32ELi256ELi256ELb1ELb1ELb0ELb0ELb1ELb1EEEEEEEEEvNT_6ParamsE) ;  /* 0xfffe707002007950 */ /* 0x004fea0003c3ffff */
        .weak           $__internal_5_$__cuda_sm70_shflsync_idx_p
        .type           $__internal_5_$__cuda_sm70_shflsync_idx_p,@function
        .size           $__internal_5_$__cuda_sm70_shflsync_idx_p,($__internal_6_$__cuda_sm70_shflsync_up_p - $__internal_5_$__cuda_sm70_shflsync_idx_p)
$__internal_5_$__cuda_sm70_shflsync_idx_p:
[----:B------:R1:W-:Y:S02]  /*18f90*/  STL [R1+0x54], R0 ;  /* 0x0000540001007387 */ /* 0x0003e40000100800 */
[----:B-1----:R-:W-:-:S04]  /*18fa0*/  MOV R0, 0xffffffff ;  /* 0xffffffff00007802 */ /* 0x002fc80000000f00 */
[----:B------:R-:W-:Y:S04]  /*18fb0*/  WARPSYNC R0 ;  /* 0x0000000000007348 */ /* 0x000fe80003800000 */
[----:B------:R1:W2:Y:S04]  /*18fc0*/  SHFL.IDX PT, R15, R3, R179, R15 ;  /* 0x000000b3030f7389 */ /* 0x0002a800000e000f */
[----:B-1----:R1:W5:Y:S01]  /*18fd0*/  LDL.LU R0, [R1+0x54] ;  /* 0x0000540001007983 */ /* 0x0023620000300800 */
[----:B------:R-:W-:-:S04]  /*18fe0*/  MOV R3, 0x0 ;  /* 0x0000000000037802 */ /* 0x000fc80000000f00 */
[----:B--2---:R-:W-:Y:S05]  /*18ff0*/  RET.REL.NODEC R2 `(_ZN7cutlass13device_kernelIN5flash19enable_sm80_to_sm89INS1_16FlashAttnFwdSm80INS1_25CollectiveMainloopFwdSm80ILi8ELi1ELb0EN4cute5tupleIJNS5_1CILi128EEENS7_ILi32EEENS7_ILi256EEEEEELi256ENS_6half_tEfNS_4arch4Sm80ELb0ELb0ELb1ELb1ELb1ELb1ELb1ELb1EEENS1_21CollectiveEpilogueFwdINS6_IJS8_SA_S9_EEENS6_IJNS7_ILi1EEESI_SI_EEESC_SE_Li256ELb1ELb1ELb1ELb0EEENS1_36VarlenDynamicPersistentTileSchedulerILi128ELi32ELi256ELi256ELb1ELb1ELb0ELb0ELb1ELb1EEEEEEEEEvNT_6ParamsE) ;  /* 0xfffe700002007950 */ /* 0x004fea0003c3ffff */
        .weak           $__internal_6_$__cuda_sm70_shflsync_up_p
        .type           $__internal_6_$__cuda_sm70_shflsync_up_p,@function
        .size           $__internal_6_$__cuda_sm70_shflsync_up_p,($__internal_7_$__cuda_sm70_votesync_ballot - $__internal_6_$__cuda_sm70_shflsync_up_p)
$__internal_6_$__cuda_sm70_shflsync_up_p:
[----:B------:R-:W-:Y:S02]  /*19000*/  MOV R4, RZ ;  /* 0x000000ff00047202 */ /* 0x000fe40000000f00 */
[----:B------:R-:W-:-:S04]  /*19010*/  MOV R10, 0xffffffff ;  /* 0xffffffff000a7802 */ /* 0x000fc80000000f00 */
[----:B------:R-:W-:Y:S04]  /*19020*/  WARPSYNC R10 ;  /* 0x0000000a00007348 */ /* 0x000fe80003800000 */
[----:B------:R1:W2:Y:S02]  /*19030*/  SHFL.UP PT, R4, R0, R3, R4 ;  /* 0x0400000300047389 */ /* 0x0002a400000e0004 */
[----:B-1----:R-:W-:-:S04]  /*19040*/  MOV R3, 0x0 ;  /* 0x0000000000037802 */ /* 0x002fc80000000f00 */
[----:B--2---:R-:W-:Y:S05]  /*19050*/  RET.REL.NODEC R2 `(_ZN7cutlass13device_kernelIN5flash19enable_sm80_to_sm89INS1_16FlashAttnFwdSm80INS1_25CollectiveMainloopFwdSm80ILi8ELi1ELb0EN4cute5tupleIJNS5_1CILi128EEENS7_ILi32EEENS7_ILi256EEEEEELi256ENS_6half_tEfNS_4arch4Sm80ELb0ELb0ELb1ELb1ELb1ELb1ELb1ELb1EEENS1_21CollectiveEpilogueFwdINS6_IJS8_SA_S9_EEENS6_IJNS7_ILi1EEESI_SI_EEESC_SE_Li256ELb1ELb1ELb1ELb0EEENS1_36VarlenDynamicPersistentTileSchedulerILi128ELi32ELi256ELi256ELb1ELb1ELb0ELb0ELb1ELb1EEEEEEEEEvNT_6ParamsE) ;  /* 0xfffe6fa002007950 */ /* 0x004fea0003c3ffff */
        .weak           $__internal_7_$__cuda_sm70_votesync_ballot
        .type           $__internal_7_$__cuda_sm70_votesync_ballot,@function
        .size           $__internal_7_$__cuda_sm70_votesync_ballot,(.L_x_3234 - $__internal_7_$__cuda_sm70_votesync_ballot)
$__internal_7_$__cuda_sm70_votesync_ballot:
[----:B------:R-:W-:Y:S01]  /*19060*/  ISETP.NE.U32.AND P0, PT, R0, 0x1, PT ;  /* 0x000000010000780c */ /* 0x000fe20003f05070 */
[----:B------:R-:W-:-:S04]  /*19070*/  IMAD.MOV.U32 R3, RZ, RZ, -0x1 ;  /* 0xffffffffff037424 */ /* 0x000fc800078e00ff */
[----:B------:R-:W-:Y:S08]  /*19080*/  WARPSYNC R3 ;  /* 0x0000000300007348 */ /* 0x000ff00003800000 */
[----:B------:R-:W-:-:S04]  /*19090*/  VOTE.ANY R0, PT, !P0 ;  /* 0x0000000000007806 */ /* 0x000fc800040e0100 */
[----:B------:R-:W-:Y:S01]  /*190a0*/  LOP3.LUT R0, R0, R3, RZ, 0xc0, !PT ;  /* 0x0000000300007212 */ /* 0x000fe200078ec0ff */
[----:B------:R-:W-:-:S04]  /*190b0*/  IMAD.MOV.U32 R3, RZ, RZ, 0x0 ;  /* 0x00000000ff037424 */ /* 0x000fc800078e00ff */
[----:B------:R-:W-:Y:S05]  /*190c0*/  RET.REL.NODEC R2 `(_ZN7cutlass13device_kernelIN5flash19enable_sm80_to_sm89INS1_16FlashAttnFwdSm80INS1_25CollectiveMainloopFwdSm80ILi8ELi1ELb0EN4cute5tupleIJNS5_1CILi128EEENS7_ILi32EEENS7_ILi256EEEEEELi256ENS_6half_tEfNS_4arch4Sm80ELb0ELb0ELb1ELb1ELb1ELb1ELb1ELb1EEENS1_21CollectiveEpilogueFwdINS6_IJS8_SA_S9_EEENS6_IJNS7_ILi1EEESI_SI_EEESC_SE_Li256ELb1ELb1ELb1ELb0EEENS1_36VarlenDynamicPersistentTileSchedulerILi128ELi32ELi256ELi256ELb1ELb1ELb0ELb0ELb1ELb1EEEEEEEEEvNT_6ParamsE) ;  /* 0xfffe6f3002007950 */ /* 0x000fea0003c3ffff */
.L_x_376:
        /* <DEDUP_REMOVED lines=11> */
.L_x_3234:


//--------------------- .text._ZN7cutlass13device_kernelIN5flash19enable_sm80_to_sm89INS1_16FlashAttnFwdSm80INS1_25CollectiveMainloopFwdSm80ILi8ELi1ELb1EN4cute5tupleIJNS5_1CILi128EEENS7_ILi48EEENS7_ILi256EEEEEELi256ENS_6half_tEfNS_4arch4Sm80ELb0ELb1ELb1ELb0ELb1ELb0ELb1ELb1EEENS1_21CollectiveEpilogueFwdINS6_IJS8_SA_S9_EEENS6_IJNS7_ILi1EEESI_SI_EEESC_SE_Li256ELb0ELb1ELb1ELb0EEENS1_19SingleTileSchedulerILb0ELb1ELb1ELi128EEEEEEEEEvNT_6ParamsE --------------------------
	.section	.text._ZN7cutlass13device_kernelIN5flash19enable_sm80_to_sm89INS1_16FlashAttnFwdSm80INS1_25CollectiveMainloopFwdSm80ILi8ELi1ELb1EN4cute5tupleIJNS5_1CILi128EEENS7_ILi48EEENS7_ILi256EEEEEELi256ENS_6half_tEfNS_4arch4Sm80ELb0ELb1ELb1ELb0ELb1ELb0ELb1ELb1EEENS1_21CollectiveEpilogueFwdINS6_IJS8_SA_S9_EEENS6_IJNS7_ILi1EEESI_SI_EEESC_SE_Li256ELb0ELb1ELb1ELb0EEENS1_19SingleTileSchedulerILb0ELb1ELb1ELi128EEEEEEEEEvNT_6ParamsE,"ax",@progbits
	.sectioninfo	@"SHI_REGISTERS=255"
	.align	128
.text._ZN7cutlass13device_kernelIN5flash19enable_sm80_to_sm89INS1_16FlashAttnFwdSm80INS1_25CollectiveMainloopFwdSm80ILi8ELi1ELb1EN4cute5tupleIJNS5_1CILi128EEENS7_ILi48EEENS7_ILi256EEEEEELi256ENS_6half_tEfNS_4arch4Sm80ELb0ELb1ELb1ELb0ELb1ELb0ELb1ELb1EEENS1_21CollectiveEpilogueFwdINS6_IJS8_SA_S9_EEENS6_IJNS7_ILi1EEESI_SI_EEESC_SE_Li256ELb0ELb1ELb1ELb0EEENS1_19SingleTileSchedulerILb0ELb1ELb1ELi128EEEEEEEEEvNT_6ParamsE:
        .type           _ZN7cutlass13device_kernelIN5flash19enable_sm80_to_sm89INS1_16FlashAttnFwdSm80INS1_25CollectiveMainloopFwdSm80ILi8ELi1ELb1EN4cute5tupleIJNS5_1CILi128EEENS7_ILi48EEENS7_ILi256EEEEEELi256ENS_6half_tEfNS_4arch4Sm80ELb0ELb1ELb1ELb0ELb1ELb0ELb1ELb1EEENS1_21CollectiveEpilogueFwdINS6_IJS8_SA_S9_EEENS6_IJNS7_ILi1EEESI_SI_EEESC_SE_Li256ELb0ELb1ELb1ELb0EEENS1_19SingleTileSchedulerILb0ELb1ELb1ELi128EEEEEEEEEvNT_6ParamsE,@function
        .size           _ZN7cutlass13device_kernelIN5flash19enable_sm80_to_sm89INS1_16FlashAttnFwdSm80INS1_25CollectiveMainloopFwdSm80ILi8ELi1ELb1EN4cute5tupleIJNS5_1CILi128EEENS7_ILi48EEENS7_ILi256EEEEEELi256ENS_6half_tEfNS_4arch4Sm80ELb0ELb1ELb1ELb0ELb1ELb0ELb1ELb1EEENS1_21CollectiveEpilogueFwdINS6_IJS8_SA_S9_EEENS6_IJNS7_ILi1EEESI_SI_EEESC_SE_Li256ELb0ELb1ELb1ELb0EEENS1_19SingleTileSchedulerILb0ELb1ELb1ELi128EEEEEEEEEvNT_6ParamsE,(.L_x_3239 - _ZN7cutlass13device_kernelIN5flash19enable_sm80_to_sm89INS1_16FlashAttnFwdSm80INS1_25CollectiveMainloopFwdSm80ILi8ELi1ELb1EN4cute5tupleIJNS5_1CILi128EEENS7_ILi48EEENS7_ILi256EEEEEELi256ENS_6half_tEfNS_4arch4Sm80ELb0ELb1ELb1ELb0ELb1ELb0ELb1ELb1EEENS1_21CollectiveEpilogueFwdINS6_IJS8_SA_S9_EEENS6_IJNS7_ILi1EEESI_SI_EEESC_SE_Li256ELb0ELb1ELb1ELb0EEENS1_19SingleTileSchedulerILb0ELb1ELb1ELi128EEEEEEEEEvNT_6ParamsE)
        .other          _ZN7cutlass13device_kernelIN5flash19enable_sm80_to_sm89INS1_16FlashAttnFwdSm80INS1_25CollectiveMainloopFwdSm80ILi8ELi1ELb1EN4cute5tupleIJNS5_1CILi128EEENS7_ILi48EEENS7_ILi256EEEEEELi256ENS_6half_tEfNS_4arch4Sm80ELb0ELb1ELb1ELb0ELb1ELb0ELb1ELb1EEENS1_21CollectiveEpilogueFwdINS6_IJS8_SA_S9_EEENS6_IJNS7_ILi1EEESI_SI_EEESC_SE_Li256ELb0ELb1ELb1ELb0EEENS1_19SingleTileSchedulerILb0ELb1ELb1ELi128EEEEEEEEEvNT_6ParamsE,@"STO_CUDA_ENTRY STV_DEFAULT"
_ZN7cutlass13device_kernelIN5flash19enable_sm80_to_sm89INS1_16FlashAttnFwdSm80INS1_25CollectiveMainloopFwdSm80ILi8ELi1ELb1EN4cute5tupleIJNS5_1CILi128EEENS7_ILi48EEENS7_ILi256EEEEEELi256ENS_6half_tEfNS_4arch4Sm80ELb0ELb1ELb1ELb0ELb1ELb0ELb1ELb1EEENS1_21CollectiveEpilogueFwdINS6_IJS8_SA_S9_EEENS6_IJNS7_ILi1EEESI_SI_EEESC_SE_Li256ELb0ELb1ELb1ELb0EEENS1_19SingleTileSchedulerILb0ELb1ELb1ELi128EEEEEEEEEvNT_6ParamsE:
        /* <DEDUP_REMOVED lines=18> */
.L_x_377:
[----:B------:R-:W-:Y:S02]  /*0120*/  ULDC.64 UR4, c[0x0][0x550] ;  /* 0x0001540000047ab9 */ /* 0x000fe40000000a00 */
[----:B------:R-:W-:Y:S02]  /*0130*/  UISETP.NE.AND UP0, UPT, UR4, 0x1, UPT ;  /* 0x000000010400788c */ /* 0x000fe4000bf05270 */
[----:B------:R-:W-:-:S02]  /*0140*/  UIMAD.WIDE.U32 UR8, UR6, UR5, URZ ;  /* 0x00000005060872a5 */ /* 0x000fc4000f8e003f */
[----:B------:R-:W-:Y:S02]  /*0150*/  ULDC UR4, c[0x0][0x558] ;  /* 0x0001560000047ab9 */ /* 0x000fe40000000800 */
[----:B------:R-:W-:-:S05]  /*0160*/  UMOV UR11, UR6 ;  /* 0x00000006000b7c82 */ /* 0x000fca0008000000 */
[----:B------:R-:W-:-:S03]  /*0170*/  @UP0 USHF.R.U32.HI UR11, URZ, UR4, UR9 ;  /* 0x000000043f0b0299 */ /* 0x000fc60008011609 */
.L_x_378:
        /* <DEDUP_REMOVED lines=14> */
[----:B------:R-:W-:Y:S01]  /*0260*/  IMAD.U32 R3, RZ, RZ, UR5 ;  /* 0x00000005ff037e24 */ /* 0x000fe2000f8e00ff */
[----:B------:R-:W1:Y:S01]  /*0270*/  S2UR UR26, SR_CTAID.X ;  /* 0x00000000001a79c3 */ /* 0x000e620000002500 */
[----:B------:R-:W-:Y:S02]  /*0280*/  ULDC UR6, c[0x0][0x2c4] ;  /* 0x0000b10000067ab9 */ /* 0x000fe40000000800 */
[----:B------:R-:W-:Y:S01]  /*0290*/  ULDC.64 UR4, c[0x0][0x2c8] ;  /* 0x0000b20000047ab9 */ /* 0x000fe20000000a00 */
[----:B------:R-:W2:Y:S01]  /*02a0*/  @P0 LDG.E R2, [R2.64] ;  /* 0x0000001602020981 */ /* 0x000ea2000c1e1900 */
[----:B------:R-:W-:Y:S02]  /*02b0*/  UISETP.NE.AND UP1, UPT, UR6, 0x1, UPT ;  /* 0x000000010600788c */ /* 0x000fe4000bf25270 */
[----:B------:R-:W-:-:S02]  /*02c0*/  UMOV UR14, 0x1 ;  /* 0x00000001000e7882 */ /* 0x000fc40000000000 */
[----:B------:R-:W-:Y:S02]  /*02d0*/  UMOV UR10, URZ ;  /* 0x0000003f000a7c82 */ /* 0x000fe40008000000 */
[----:B------:R-:W-:Y:S02]  /*02e0*/  ULDC UR12, c[0x0][0x168] ;  /* 0x00005a00000c7ab9 */ /* 0x000fe40000000800 */
[----:B------:R-:W-:Y:S02]  /*02f0*/  UP2UR UR13, UPR, URZ, 0x2 ;  /* 0x000000023f0d7883 */ /* 0x000fe40008000000 */
[----:B-1----:R-:W-:-:S04]  /*0300*/  USHF.L.U32 UR26, UR26, 0x7, URZ ;  /* 0x000000071a1a7899 */ /* 0x002fc8000800063f */
[----:B------:R-:W-:Y:S02]  /*0310*/  @UP1 UIADD3 UR16, UR26, 0x7f, URZ ;  /* 0x0000007f1a101890 */ /* 0x000fe4000fffe03f */
[----:B------:R-:W-:Y:S02]  /*0320*/  UIADD3 UR8, UR26, 0x7f, URZ ;  /* 0x0000007f1a087890 */ /* 0x000fe4000fffe03f */
[----:B------:R-:W-:-:S03]  /*0330*/  UIMAD.WIDE.U32 UR16, UR16, UR4, URZ ;  /* 0x00000004101072a5 */ /* 0x000fc6000f8e003f */
[----:B------:R-:W-:-:S04]  /*0340*/  ULDC UR4, c[0x0][0x2ac] ;  /* 0x0000ab0000047ab9 */ /* 0x000fc80000000800 */
[----:B------:R-:W-:Y:S02]  /*0350*/  @UP1 UMOV UR9, UR17 ;  /* 0x0000001100091c82 */ /* 0x000fe40008000000 */
[----:B------:R-:W-:-:S03]  /*0360*/  @UP1 USHF.R.U32.HI UR8, URZ, UR5, UR9 ;  /* 0x000000053f081299 */ /* 0x000fc60008011609 */
[----:B------:R-:W-:Y:S02]  /*0370*/  ULDC UR9, c[0x0][0x1d0] ;  /* 0x0000740000097ab9 */ /* 0x000fe40000000800 */
[----:B------:R-:W-:-:S03]  /*0380*/  UIMAD UR9, UR4, UR9, URZ ;  /* 0x00000009040972a4 */ /* 0x000fc6000f8e023f */
[----:B------:R-:W-:Y:S02]  /*0390*/  ULDC.64 UR4, c[0x0][0x328] ;  /* 0x0000ca0000047ab9 */ /* 0x000fe40000000a00 */
[----:B------:R-:W-:Y:S02]  /*03a0*/  UISETP.LE.AND UP0, UPT, UR14, UR5, UPT ;  /* 0x000000050e00728c */ /* 0x000fe4000bf03270 */
[----:B------:R-:W-:-:S04]  /*03b0*/  UIADD3 UR12, UR9, -UR12, UR14 ;  /* 0x8000000c090c7290 */ /* 0x000fc8000fffe00e */
[----:B------:R-:W-:Y:S02]  /*03c0*/  UIADD3 UR5, UR12, UR8, URZ ;  /* 0x000000080c057290 */ /* 0x000fe4000fffe03f */
[----:B------:R-:W-:Y:S02]  /*03d0*/  UP2UR UR12, UPR, URZ, 0x1 ;  /* 0x000000013f0c7883 */ /* 0x000fe40008000000 */
[----:B------:R-:W-:Y:S01]  /*03e0*/  UIADD3 UR8, UR5, UR4, URZ ;  /* 0x0000000405087290 */ /* 0x000fe2000fffe03f */
[----:B--2---:R1:W2:Y:S01]  /*03f0*/  @P0 R2UR UR10, R2 ;  /* 0x00000000020a03c2 */ /* 0x0042a200000e0000 */
[----:B------:R-:W-:-:S13]  /*0400*/  PLOP3.LUT P0, PT, PT, PT, UP0, 0x40, 0x0 ;  /* 0x000000000000781c */ /* 0x000fda0003f0e808 */
[----:B------:R-:W-:Y:S05]  /*0410*/  @P0 BRA `(.L_x_379) ;  /* 0x0000016000000947 */ /* 0x000fea0003800000 */
[----:B------:R-:W-:Y:S01]  /*0420*/  ISETP.LT.AND P0, PT, RZ, UR5, PT ;  /* 0x00000005ff007c0c */ /* 0x000fe2000bf01270 */
[----:B------:R-:W-:-:S12]  /*0430*/  UIADD3 UR16, UR5, -0x1, URZ ;  /* 0xffffffff05107890 */ /* 0x000fd8000fffe03f */
[----:B------:R-:W-:Y:S05]  /*0440*/  @P0 BRA `(.L_x_380) ;  /* 0x0000009000000947 */ /* 0x000fea0003800000 */
[----:B------:R-:W-:Y:S02]  /*0450*/  ULDC UR4, c[0x0][0x32c] ;  /* 0x0000cb0000047ab9 */ /* 0x000fe40000000800 */
[----:B------:R-:W-:Y:S02]  /*0460*/  UISETP.NE.AND UP0, UPT, UR14, UR4, UPT ;  /* 0x000000040e00728c */ /* 0x000fe4000bf05270 */
[----:B------:R-:W-:-:S03]  /*0470*/  UIADD3 UR16, -UR5, URZ, URZ ;  /* 0x0000003f05107290 */ /* 0x000fc6000fffe13f */
[----:B------:R-:W-:Y:S02]  /*0480*/  ULDC.64 UR4, c[0x0][0x330] ;  /* 0x0000cc0000047ab9 */ /* 0x000fe40000000a00 */
[----:B------:R-:W-:-:S07]  /*0490*/  UIMAD.WIDE.U32 UR18, UR16, UR4, URZ ;  /* 0x00000004101272a5 */ /* 0x000fce000f8e003f */
[----:B------:R-:W-:Y:S02]  /*04a0*/  @UP0 UMOV UR17, UR19 ;  /* 0x0000001300110c82 */ /* 0x000fe40008000000 */
[----:B------:R-:W-:-:S04]  /*04b0*/  @UP0 USHF.R.U32.HI UR16, URZ, UR5, UR17 ;  /* 0x000000053f100299 */ /* 0x000fc80008011611 */
[----:B------:R-:W-:Y:S01]  /*04c0*/  ULOP3.LUT UR16, URZ, UR16, URZ, 0x33, !UPT ;  /* 0x000000103f107292 */ /* 0x000fe2000f8e333f */
[----:B------:R-:W-:Y:S05]  /*04d0*/  BRA `(.L_x_381) ;  /* 0x0000006000007947 */ /* 0x000fea0003800000 */
.L_x_380:
[----:B------:R-:W-:Y:S02]  /*04e0*/  ULDC UR4, c[0x0][0x32c] ;  /* 0x0000cb0000047ab9 */ /* 0x000fe40000000800 */
[----:B------:R-:W-:-:S03]  /*04f0*/  UISETP.NE.AND UP0, UPT, UR14, UR4, UPT ;  /* 0x000000040e00728c */ /* 0x000fc6000bf05270 */
[----:B------:R-:W-:Y:S02]  /*0500*/  ULDC.64 UR4, c[0x0][0x330] ;  /* 0x0000cc0000047ab9 */ /* 0x000fe40000000a00 */
[----:B------:R-:W-:-:S07]  /*0510*/  UIMAD.WIDE.U32 UR18, UR16, UR4, URZ ;  /* 0x00000004101272a5 */ /* 0x000fce000f8e003f */
[----:B------:R-:W-:Y:S02]  /*0520*/  @UP0 UMOV UR17, UR19 ;  /* 0x0000001300110c82 */ /* 0x000fe40008000000 */
[----:B------:R-:W-:Y:S02]  /*0530*/  @UP0 USHF.R.U32.HI UR16, URZ, UR5, UR17 ;  /* 0x000000053f100299 */ /* 0x000fe40008011611 */
.L_x_381:
[----:B------:R-:W-:Y:S02]  /*0540*/  ULDC UR4, c[0x0][0x32c] ;  /* 0x0000cb0000047ab9 */ /* 0x000fe40000000800 */
[----:B------:R-:W-:-:S04]  /*0550*/  UIMAD UR4, UR16, UR4, UR4 ;  /* 0x00000004100472a4 */ /* 0x000fc8000f8e0204 */
[----:B------:R-:W-:-:S04]  /*0560*/  UISETP.LT.AND UP0, UPT, UR8, UR4, UPT ;  /* 0x000000040800728c */ /* 0x000fc8000bf01270 */
[----:B------:R-:W-:Y:S02]  /*0570*/  USEL UR8, UR8, UR4, UP0 ;  /* 0x0000000408087287 */ /* 0x000fe40008000000 */
.L_x_379:
[----:B------:R-:W-:Y:S02]  /*0580*/  UISETP.NE.AND UP0, UPT, UR6, 0x1, UPT ;  /* 0x000000010600788c */ /* 0x000fe4000bf05270 */
[----:B------:R-:W-:Y:S02]  /*0590*/  UIADD3 UR14, UR9, 0x2f, URZ ;  /* 0x0000002f090e7890 */ /* 0x000fe4000fffe03f */
[----:B------:R-:W-:Y:S02]  /*05a0*/  ULDC.64 UR4, c[0x0][0x2c8] ;  /* 0x0000b20000047ab9 */ /* 0x000fe40000000a00 */
[----:B------:R-:W-:Y:S02]  /*05b0*/  UIMAD.WIDE.U32 UR18, UR26, UR4, URZ ;  /* 0x000000041a1272a5 */ /* 0x000fe4000f8e003f */
[----:B------:R-:W-:Y:S02]  /*05c0*/  UIMAD.WIDE UR20, UR14, 0x2aaaaaab, URZ ;  /* 0x2aaaaaab0e1478a5 */ /* 0x000fe4000f8e023f */
[----:B------:R-:W-:-:S02]  /*05d0*/  UIADD3 UR16, UR8, 0x2f, URZ ;  /* 0x0000002f08107890 */ /* 0x000fc4000fffe03f */
[----:B------:R-:W-:Y:S02]  /*05e0*/  UISETP.NE.AND UP1, UPT, UR12, URZ, UPT ;  /* 0x0000003f0c00728c */ /* 0x000fe4000bf25270 */
[----:B------:R-:W-:Y:S02]  /*05f0*/  UMOV UR4, UR26 ;  /* 0x0000001a00047c82 */ /* 0x000fe40008000000 */
[----:B------:R-:W-:Y:S02]  /*0600*/  UIMAD.WIDE UR16, UR16, 0x2aaaaaab, URZ ;  /* 0x2aaaaaab101078a5 */ /* 0x000fe4000f8e023f */
[----:B------:R-:W-:Y:S01]  /*0610*/  @UP0 USHF.R.U32.HI UR4, URZ, UR5, UR19 ;  /* 0x000000053f040299 */ /* 0x000fe20008011613 */
[----:B------:R-:W-:Y:S01]  /*0620*/  PLOP3.LUT P0, PT, PT, PT, UP1, 0x40, 0x0 ;  /* 0x000000000000781c */ /* 0x000fe20003f0e818 */
[----:B------:R-:W-:Y:S02]  /*0630*/  USHF.R.U32.HI UR8, URZ, 0x1f, UR17 ;  /* 0x0000001f3f087899 */ /* 0x000fe40008011611 */
[----:B------:R-:W-:-:S02]  /*0640*/  UMOV UR19, UR21 ;  /* 0x0000001500137c82 */ /* 0x000fc40008000000 */
[----:B------:R-:W-:Y:S02]  /*0650*/  USHF.R.U32.HI UR14, URZ, 0x1f, UR19 ;  /* 0x0000001f3f0e7899 */ /* 0x000fe40008011613 */
[----:B------:R-:W-:Y:S02]  /*0660*/  ULDC UR25, c[0x0][0x168] ;  /* 0x00005a0000197ab9 */ /* 0x000fe40000000800 */
[----:B------:R-:W-:Y:S02]  /*0670*/  UIADD3 UR25, UR9, -UR25, URZ ;  /* 0x8000001909197290 */ /* 0x000fe4000fffe03f */
[----:B------:R-:W-:Y:S02]  /*0680*/  ULEA.HI.SX32 UR14, UR19, UR14, 0x1d ;  /* 0x0000000e130e7291 */ /* 0x000fe4000f8fea3f */
[----:B------:R-:W-:Y:S02]  /*0690*/  ULEA.HI.SX32 UR17, UR17, UR8, 0x1d ;  /* 0x0000000811117291 */ /* 0x000fe4000f8fea3f */
[----:B------:R-:W-:-:S02]  /*06a0*/  UIADD3 UR4, UR25, UR4, URZ ;  /* 0x0000000419047290 */ /* 0x000fc4000fffe03f */
[----:B------:R-:W-:Y:S02]  /*06b0*/  UISETP.LT.AND UP0, UPT, UR14, UR17, UPT ;  /* 0x000000110e00728c */ /* 0x000fe4000bf01270 */
[----:B------:R-:W-:Y:S02]  /*06c0*/  ULDC UR5, c[0x0][0x324] ;  /* 0x0000c90000057ab9 */ /* 0x000fe40000000800 */
[----:B------:R-:W-:Y:S02]  /*06d0*/  UIADD3 UR8, UR4, -UR5, URZ ;  /* 0x8000000504087290 */ /* 0x000fe4000fffe03f */
[----:B------:R-:W-:Y:S01]  /*06e0*/  USEL UR24, UR14, UR17, UP0 ;  /* 0x000000110e187287 */ /* 0x000fe20008000000 */
[----:B------:R-:W-:Y:S05]  /*06f0*/  @P0 BRA `(.L_x_382) ;  /* 0x0000015000000947 */ /* 0x000fea0003800000 */
[----:B------:R-:W-:Y:S02]  /*0700*/  UMOV UR14, UR4 ;  /* 0x00000004000e7c82 */ /* 0x000fe40008000000 */
[----:B------:R-:W-:-:S06]  /*0710*/  UISETP.GT.AND UP0, UPT, UR14, -0x1, UPT ;  /* 0xffffffff0e00788c */ /* 0x000fcc000bf04270 */
[----:B------:R-:W-:-:S13]  /*0720*/  PLOP3.LUT P0, PT, PT, PT, UP0, 0x80, 0x0 ;  /* 0x000000000000781c */ /* 0x000fda0003f0f008 */
[----:B------:R-:W-:Y:S05]  /*0730*/  @P0 BRA `(.L_x_383) ;  /* 0x0000008000000947 */ /* 0x000fea0003800000 */
[----:B------:R-:W-:Y:S02]  /*0740*/  ULDC UR4, c[0x0][0x32c] ;  /* 0x0000cb0000047ab9 */ /* 0x000fe40000000800 */
[----:B------:R-:W-:Y:S02]  /*0750*/  UISETP.NE.AND UP0, UPT, UR4, 0x1, UPT ;  /* 0x000000010400788c */ /* 0x000fe4000bf05270 */
[----:B------:R-:W-:Y:S02]  /*0760*/  ULOP3.LUT UR14, URZ, UR14, URZ, 0x33, !UPT ;  /* 0x0000000e3f0e7292 */ /* 0x000fe4000f8e333f */
[----:B------:R-:W-:Y:S02]  /*0770*/  ULDC.64 UR4, c[0x0][0x330] ;  /* 0x0000cc0000047ab9 */ /* 0x000fe40000000a00 */
[----:B------:R-:W-:-:S05]  /*0780*/  UIMAD.WIDE.U32 UR16, UR14, UR4, URZ ;  /* 0x000000040e1072a5 */ /* 0x000fca000f8e003f */
[----:B------:R-:W-:-:S04]  /*0790*/  @UP0 USHF.R.U32.HI UR14, URZ, UR5, UR17 ;  /* 0x000000053f0e0299 */ /* 0x000fc80008011611 */
[----:B------:R-:W-:Y:S01]  /*07a0*/  ULOP3.LUT UR14, URZ, UR14, URZ, 0x33, !UPT ;  /* 0x0000000e3f0e7292 */ /* 0x000fe2000f8e333f */
[----:B------:R-:W-:Y:S05]  /*07b0*/  BRA `(.L_x_384) ;  /* 0x0000005000007947 */ /* 0x000fea0003800000 */
.L_x_383:
[----:B------:R-:W-:Y:S02]  /*07c0*/  ULDC UR4, c[0x0][0x32c] ;  /* 0x0000cb0000047ab9 */ /* 0x000fe40000000800 */
[----:B------:R-:W-:-:S03]  /*07d0*/  UISETP.NE.AND UP0, UPT, UR4, 0x1, UPT ;  /* 0x000000010400788c */ /* 0x000fc6000bf05270 */
[----:B------:R-:W-:Y:S02]  /*07e0*/  ULDC.64 UR4, c[0x0][0x330] ;  /* 0x0000cc0000047ab9 */ /* 0x000fe40000000a00 */
[----:B------:R-:W-:-:S06]  /*07f0*/  UIMAD.WIDE.U32 UR16, UR14, UR4, URZ ;  /* 0x000000040e1072a5 */ /* 0x000fcc000f8e003f */
[----:B------:R-:W-:Y:S02]  /*0800*/  @UP0 USHF.R.U32.HI UR14, URZ, UR5, UR17 ;  /* 0x000000053f0e0299 */ /* 0x000fe40008011611 */
.L_x_384:
[----:B------:R-:W-:Y:S02]  /*0810*/  ULDC UR4, c[0x0][0x32c] ;  /* 0x0000cb0000047ab9 */ /* 0x000fe40000000800 */
[----:B------:R-:W-:-:S04]  /*0820*/  UIMAD UR4, UR14, UR4, URZ ;  /* 0x000000040e0472a4 */ /* 0x000fc8000f8e023f */
[----:B------:R-:W-:-:S04]  /*0830*/  UISETP.LT.AND UP0, UPT, UR8, UR4, UPT ;  /* 0x000000040800728c */ /* 0x000fc8000bf01270 */
[----:B------:R-:W-:-:S04]  /*0840*/  USEL UR8, UR8, UR4, !UP0 ;  /* 0x0000000408087287 */ /* 0x000fc8000c000000 */
.L_x_382:
[----:B------:R-:W-:-:S04]  /*0850*/  UIMAD.WIDE UR4, UR8, 0x2aaaaaab, URZ ;  /* 0x2aaaaaab080478a5 */ /* 0x000fc8000f8e023f */
[----:B------:R-:W-:-:S04]  /*0860*/  USHF.R.U32.HI UR4, URZ, 0x1f, UR5 ;  /* 0x0000001f3f047899 */ /* 0x000fc80008011605 */
[----:B------:R-:W-:-:S03]  /*0870*/  ULEA.HI.SX32 UR4, UR5, UR4, 0x1d ;  /* 0x0000000405047291 */ /* 0x000fc6000f8fea3f */
[----:B------:R-:W-:Y:S02]  /*0880*/  ULDC UR5, c[0x0][0x338] ;  /* 0x0000ce0000057ab9 */ /* 0x000fe40000000800 */
[----:B------:R-:W-:-:S04]  /*0890*/  UISETP.LT.AND UP0, UPT, URZ, UR4, UPT ;  /* 0x000000043f00728c */ /* 0x000fc8000bf01270 */
[----:B------:R-:W-:Y:S02]  /*08a0*/  USEL UR8, URZ, UR4, !UP0 ;  /* 0x000000043f087287 */ /* 0x000fe4000c000000 */
[----:B------:R-:W-:Y:S02]  /*08b0*/  USHF.R.U32.HI UR4, URZ, 0x10, UR7 ;  /* 0x000000103f047899 */ /* 0x000fe40008011607 */
[----:B------:R-:W-:Y:S02]  /*08c0*/  UISETP.GT.AND UP0, UPT, UR24, UR8, UPT ;  /* 0x000000081800728c */ /* 0x000fe4000bf04270 */
[----:B------:R-:W-:-:S04]  /*08d0*/  UISETP.NE.AND UP1, UPT, UR4, URZ, UPT ;  /* 0x0000003f0400728c */ /* 0x000fc8000bf25270 */
[----:B------:R-:W-:Y:S01]  /*08e0*/  PLOP3.LUT P0, PT, PT, PT, UP0, 0x80, 0x0 ;  /* 0x000000000000781c */ /* 0x000fe20003f0f008 */
[----:B------:R-:W-:-:S03]  /*08f0*/  USEL UR5, UR4, UR5, UP1 ;  /* 0x0000000504057287 */ /* 0x000fc60008800000 */
[----:B------:R-:W-:-:S09]  /*0900*/  UMOV UR4, URZ ;  /* 0x0000003f00047c82 */ /* 0x000fd20008000000 */
[----:B------:R-:W-:Y:S05]  /*0910*/  @!P0 BRA `(.L_x_385) ;  /* 0x0000023000008947 */ /* 0x000fea0003800000 */
[----:B------:R-:W-:Y:S01]  /*0920*/  IMAD.U32 R0, RZ, RZ, UR5 ;  /* 0x00000005ff007e24 */ /* 0x000fe2000f8e00ff */
[----:B------:R-:W-:Y:S02]  /*0930*/  UIADD3 UR18, UR5, -0x1, UR24 ;  /* 0xffffffff05127890 */ /* 0x000fe4000fffe018 */
[----:B------:R-:W-:Y:S02]  /*0940*/  UMOV UR20, URZ ;  /* 0x0000003f00147c82 */ /* 0x000fe40008000000 */
[-C--:B-1----:R-:W-:Y:S01]  /*0950*/  IABS R2, R0.reuse ;  /* 0x0000000000027213 */ /* 0x082fe20000000000 */
[----:B------:R-:W-:Y:S01]  /*0960*/  UIADD3 UR18, -UR8, UR18, URZ ;  /* 0x0000001208127290 */ /* 0x000fe2000fffe13f */
[----:B------:R-:W-:Y:S02]  /*0970*/  IABS R0, R0 ;  /* 0x0000000000007213 */ /* 0x000fe40000000000 */
[----:B------:R-:W1:Y:S03]  /*0980*/  R2UR UR17, R2 ;  /* 0x00000000021173c2 */ /* 0x000e6600000e0000 */
[----:B------:R-:W-:-:S05]  /*0990*/  IMAD.MOV R0, RZ, RZ, -R0 ;  /* 0x000000ffff007224 */ /* 0x000fca00078e0a00 */
[----:B------:R-:W3:Y:S01]  /*09a0*/  R2UR UR14, R0 ;  /* 0x00000000000e73c2 */ /* 0x000ee200000e0000 */
[----:B-1----:R-:W1:Y:S08]  /*09b0*/  I2F.RP R2, UR17 ;  /* 0x0000001100027d06 */ /* 0x002e700008209400 */
[----:B-1----:R-:W1:Y:S02]  /*09c0*/  MUFU.RCP R2, R2 ;  /* 0x0000000200027308 */ /* 0x002e640000001000 */
[----:B-1----:R-:W-:-:S06]  /*09d0*/  IADD3 R2, R2, 0xffffffe, RZ ;  /* 0x0ffffffe02027810 */ /* 0x002fcc0007ffe0ff */
[----:B------:R-:W1:Y:S02]  /*09e0*/  F2I.FTZ.U32.TRUNC.NTZ R2, R2 ;  /* 0x0000000200027305 */ /* 0x000e64000021f000 */
[----:B-1----:R1:W4:Y:S02]  /*09f0*/  R2UR UR21, R2 ;  /* 0x00000000021573c2 */ /* 0x00232400000e0000 */
[----:B-1----:R-:W-:Y:S01]  /*0a00*/  IMAD.U32 R2, RZ, RZ, UR18 ;  /* 0x00000012ff027e24 */ /* 0x002fe2000f8e00ff */
[----:B----4-:R-:W-:Y:S02]  /*0a10*/  UIADD3 UR4, URZ, -UR21, URZ ;  /* 0x800000153f047290 */ /* 0x010fe4000fffe03f */
[----:B------:R-:W-:Y:S02]  /*0a20*/  ULOP3.LUT UR18, UR18, UR5, URZ, 0x3c, !UPT ;  /* 0x0000000512127292 */ /* 0x000fe4000f8e3c3f */
[----:B------:R-:W-:Y:S01]  /*0a30*/  IABS R2, R2 ;  /* 0x0000000200027213 */ /* 0x000fe20000000000 */
[----:B------:R-:W-:-:S03]  /*0a40*/  UIMAD UR4, UR4, UR17, URZ ;  /* 0x00000011040472a4 */ /* 0x000fc6000f8e023f */
[----:B------:R-:W1:Y:S01]  /*0a50*/  R2UR UR16, R2 ;  /* 0x00000000021073c2 */ /* 0x000e6200000e0000 */
[----:B------:R-:W-:-:S07]  /*0a60*/  UIMAD.WIDE.U32 UR20, UR21, UR4, UR20 ;  /* 0x00000004151472a5 */ /* 0x000fce000f8e0014 */
[----:B------:R-:W-:Y:S02]  /*0a70*/  UMOV UR19, UR21 ;  /* 0x0000001500137c82 */ /* 0x000fe40008000000 */
[----:B-1----:R-:W-:-:S07]  /*0a80*/  UIMAD.WIDE.U32 UR20, UR19, UR16, URZ ;  /* 0x00000010131472a5 */ /* 0x002fce000f8e003f */
[----:B------:R-:W-:Y:S02]  /*0a90*/  UMOV UR19, UR21 ;  /* 0x0000001500137c82 */ /* 0x000fe40008000000 */
[----:B---3--:R-:W-:-:S04]  /*0aa0*/  UIMAD UR14, UR19, UR14, UR16 ;  /* 0x0000000e130e72a4 */ /* 0x008fc8000f8e0210 */
[----:B------:R-:W-:-:S11]  /*0ab0*/  UISETP.GT.U32.AND UP0, UPT, UR17, UR14, UPT ;  /* 0x0000000e1100728c */ /* 0x000fd6000bf04070 */
[----:B------:R-:W-:Y:S02]  /*0ac0*/  @!UP0 UIADD3 UR14, UR14, -UR17, URZ ;  /* 0x800000110e0e8290 */ /* 0x000fe4000fffe03f */
[----:B------:R-:W-:Y:S02]  /*0ad0*/  @!UP0 UIADD3 UR19, UR19, 0x1, URZ ;  /* 0x0000000113138890 */ /* 0x000fe4000fffe03f */
[----:B------:R-:W-:Y:S02]  /*0ae0*/  UISETP.GE.U32.AND UP1, UPT, UR14, UR17, UPT ;  /* 0x000000110e00728c */ /* 0x000fe4000bf26070 */
[----:B------:R-:W-:-:S09]  /*0af0*/  UISETP.GE.AND UP0, UPT, UR18, URZ, UPT ;  /* 0x0000003f1200728c */ /* 0x000fd2000bf06270 */
[----:B------:R-:W-:Y:S02]  /*0b00*/  @UP1 UIADD3 UR19, UR19, 0x1, URZ ;  /* 0x0000000113131890 */ /* 0x000fe4000fffe03f */
[----:B------:R-:W-:-:S05]  /*0b10*/  UISETP.NE.AND UP1, UPT, UR5, URZ, UPT ;  /* 0x0000003f0500728c */ /* 0x000fca000bf25270 */
[----:B------:R-:W-:Y:S02]  /*0b20*/  UMOV UR4, UR19 ;  /* 0x0000001300047c82 */ /* 0x000fe40008000000 */
[----:B------:R-:W-:-:S04]  /*0b30*/  @!UP0 UIADD3 UR4, -UR4, URZ, URZ ;  /* 0x0000003f04048290 */ /* 0x000fc8000fffe13f */
[----:B------:R-:W-:Y:S02]  /*0b40*/  @!UP1 ULOP3.LUT UR4, URZ, UR5, URZ, 0x33, !UPT ;  /* 0x000000053f049292 */ /* 0x000fe4000f8e333f */
.L_x_385:
[----:B------:R-:W-:Y:S01]  /*0b50*/  ULOP3.LUT UR7, UR7, 0xffff, URZ, 0xc0, !UPT ;  /* 0x0000ffff07077892 */ /* 0x000fe2000f8ec03f */
[----:B------:R-:W-:Y:S01]  /*0b60*/  PLOP3.LUT P2, PT, PT, PT, PT, 0x80, 0x0 ;  /* 0x000000000000781c */ /* 0x000fe20003f4f070 */
[----:B------:R-:W-:Y:S01]  /*0b70*/  IMAD.MOV.U32 R6, RZ, RZ, RZ ;  /* 0x000000ffff067224 */ /* 0x000fe200078e00ff */
[----:B------:R-:W-:Y:S01]  /*0b80*/  CS2R R130, SRZ ;  /* 0x0000000000827805 */ /* 0x000fe2000001ff00 */
[----:B------:R-:W-:Y:S01]  /*0b90*/  UIMAD UR8, UR7, UR4, UR8 ;  /* 0x00000004070872a4 */ /* 0x000fe2000f8e0208 */
[----:B------:R-:W-:Y:S01]  /*0ba0*/  IMAD.MOV.U32 R4, RZ, RZ, RZ ;  /* 0x000000ffff047224 */ /* 0x000fe200078e00ff */
        /* <DEDUP_REMOVED lines=72> */
[----:B------:R-:W-:Y:S02]  /*1030*/  UISETP.NE.AND.EX UP0, UPT, URZ, UR5, UPT, UP0 ;  /* 0x000000053f00728c */ /* 0x000fe4000bf05300 */
[----:B------:R-:W-:-:S04]  /*1040*/  UISETP.NE.AND UP1, UPT, UR13, URZ, UPT ;  /* 0x0000003f0d00728c */ /* 0x000fc8000bf25270 */
[----:B------:R-:W-:-:S05]  /*1050*/  PLOP3.LUT P0, PT, PT, PT, UP0, 0x80, 0x0 ;  /* 0x000000000000781c */ /* 0x000fca0003f0f008 */
[----:B------:R-:W-:Y:S02]  /*1060*/  @UP0 UMOV UR4, 0x4 ;  /* 0x0000000400040882 */ /* 0x000fe40000000000 */
[----:B------:R-:W-:-:S06]  /*1070*/  @UP0 UIMAD.WIDE UR4, UR15, UR4, UR16 ;  /* 0x000000040f0402a5 */ /* 0x000fcc000f8e0210 */
[----:B-1----:R-:W-:Y:S02]  /*1080*/  IMAD.U32 R2, RZ, RZ, UR4 ;  /* 0x00000004ff027e24 */ /* 0x002fe4000f8e00ff */
[----:B------:R-:W-:Y:S01]  /*1090*/  IMAD.U32 R3, RZ, RZ, UR5 ;  /* 0x00000005ff037e24 */ /* 0x000fe2000f8e00ff */
[----:B------:R-:W-:Y:S02]  /*10a0*/  UMOV UR14, 0x30 ;  /* 0x00000030000e7882 */ /* 0x000fe40000000000 */
[----:B------:R-:W-:Y:S02]  /*10b0*/  UIMAD UR17, UR24, UR14, -0x30 ;  /* 0xffffffd0181174a4 */ /* 0x000fe4000f8e020e */
[----:B------:R-:W-:Y:S01]  /*10c0*/  UIMAD UR27, UR24, -0x30, UR14 ;  /* 0xffffffd0181b78a4 */ /* 0x000fe2000f8e020e */
[----:B------:R1:W3:Y:S01]  /*10d0*/  @P0 LDG.E R0, [R2.64] ;  /* 0x0000001602000981 */ /* 0x0002e2000c1e1900 */
[----:B------:R-:W-:Y:S01]  /*10e0*/  IMAD.MOV.U32 R4, RZ, RZ, c[0x0][0x2b8] ;  /* 0x0000ae00ff047624 */ /* 0x000fe200078e00ff */
[----:B------:R-:W-:Y:S01]  /*10f0*/  ULDC.64 UR4, c[0x0][0x2b0] ;  /* 0x0000ac0000047ab9 */ /* 0x000fe20000000a00 */
[----:B------:R-:W-:Y:S01]  /*1100*/  IMAD.MOV.U32 R31, RZ, RZ, RZ ;  /* 0x000000ffff1f7224 */ /* 0x000fe200078e00ff */
[----:B------:R-:W-:Y:S02]  /*1110*/  BAR.SYNC.DEFER_BLOCKING 0x0 ;  /* 0x0000000000007b1d */ /* 0x000fe40000010000 */
[----:B------:R-:W-:-:S02]  /*1120*/  ISETP.NE.AND P1, PT, R4, 0x1, PT ;  /* 0x000000010400780c */ /* 0x000fc40003f25270 */
[----:B-1----:R-:W-:Y:S01]  /*1130*/  SHF.R.S32.HI R2, RZ, 0x1f, R156 ;  /* 0x0000001fff027819 */ /* 0x002fe2000001149c */
[----:B------:R-:W-:Y:S01]  /*1140*/  USHF.R.S32.HI UR19, URZ, 0x1f, UR15 ;  /* 0x0000001f3f137899 */ /* 0x000fe2000801140f */
[----:B---3--:R1:W3:Y:S02]  /*1150*/  @P0 R2UR UR16, R0 ;  /* 0x00000000001003c2 */ /* 0x0082e400000e0000 */
[----:B---3--:R-:W-:Y:S02]  /*1160*/  @!UP0 UMOV UR16, UR15 ;  /* 0x0000000f00108c82 */ /* 0x008fe40008000000 */
[----:B------:R-:W-:Y:S02]  /*1170*/  USHF.R.S32.HI UR7, URZ, 0x1f, UR16 ;  /* 0x0000001f3f077899 */ /* 0x000fe40008011410 */
[----:B------:R-:W-:Y:S02]  /*1180*/  UIMAD.WIDE.U32 UR20, UR16, UR4, URZ ;  /* 0x00000004101472a5 */ /* 0x000fe4000f8e003f */
[----:B------:R-:W-:-:S04]  /*1190*/  UIMAD UR7, UR7, UR4, URZ ;  /* 0x00000004070772a4 */ /* 0x000fc8000f8e023f */
[----:B------:R-:W-:Y:S01]  /*11a0*/  UIMAD UR7, UR16, UR5, UR7 ;  /* 0x00000005100772a4 */ /* 0x000fe2000f8e0207 */
[----:B-1----:R-:W-:-:S03]  /*11b0*/  LEA.HI R0, R2, R156, RZ, 0x3 ;  /* 0x0000009c02007211 */ /* 0x002fc600078f18ff */
[----:B------:R-:W-:Y:S02]  /*11c0*/  UIADD3 UR7, UR21, UR7, URZ ;  /* 0x0000000715077290 */ /* 0x000fe4000fffe03f */
[----:B------:R-:W-:Y:S01]  /*11d0*/  USHF.R.S32.HI UR16, URZ, 0x1f, UR11 ;  /* 0x0000001f3f107899 */ /* 0x000fe2000801140b */
[----:B------:R-:W-:Y:S01]  /*11e0*/  LOP3.LUT R10, R0, 0xfffffff8, RZ, 0xc0, !PT ;  /* 0xfffffff8000a7812 */ /* 0x000fe200078ec0ff */
[----:B------:R-:W-:Y:S01]  /*11f0*/  ULDC.64 UR4, c[0x0][0x1b8] ;  /* 0x00006e0000047ab9 */ /* 0x000fe20000000a00 */
[----:B------:R-:W-:-:S03]  /*1200*/  SHF.R.S32.HI R30, RZ, 0x3, R0 ;  /* 0x00000003ff1e7819 */ /* 0x000fc60000011400 */
[----:B------:R-:W-:-:S04]  /*1210*/  IMAD.IADD R10, R156, 0x1, -R10 ;  /* 0x000000019c0a7824 */ /* 0x000fc800078e0a0a */
[----:B------:R-:W-:-:S05]  /*1220*/  IMAD R32, R10, 0x20, R30 ;  /* 0x000000200a207824 */ /* 0x000fca00078e021e */
[----:B------:R-:W-:Y:S01]  /*1230*/  IADD3 R0, R32, UR17, RZ ;  /* 0x0000001120007c10 */ /* 0x000fe2000fffe0ff */
[----:B------:R-:W-:Y:S02]  /*1240*/  UIMAD UR18, UR16, UR4, URZ ;  /* 0x00000004101272a4 */ /* 0x000fe4000f8e023f */
[----:B------:R-:W-:Y:S01]  /*1250*/  UIMAD.WIDE.U32 UR28, UR11, UR4, URZ ;  /* 0x000000040b1c72a5 */ /* 0x000fe2000f8e003f */
[----:B------:R-:W-:Y:S01]  /*1260*/  ISETP.GE.AND P0, PT, R0, UR9, PT ;  /* 0x0000000900007c0c */ /* 0x000fe2000bf06270 */
[----:B------:R-:W-:Y:S01]  /*1270*/  IMAD.SHL.U32 R16, R30, 0x40, RZ ;  /* 0x000000401e107824 */ /* 0x000fe200078e00ff */
[----:B--2---:R-:W-:Y:S01]  /*1280*/  IADD3 R0, R0, UR10, RZ ;  /* 0x0000000a00007c10 */ /* 0x004fe2000fffe0ff */
[----:B------:R-:W-:Y:S01]  /*1290*/  IMAD.SHL.U32 R40, R10, 0x8, RZ ;  /* 0x000000080a287824 */ /* 0x000fe200078e00ff */
[----:B------:R-:W-:Y:S01]  /*12a0*/  ISETP.GT.OR P0, PT, R32, 0x2f, P0 ;  /* 0x0000002f2000780c */ /* 0x000fe20000704670 */
[----:B------:R-:W-:Y:S02]  /*12b0*/  STL [R1+0x20], R32 ;  /* 0x0000202001007387 */ /* 0x000fe40000100800 */
        /* <DEDUP_REMOVED lines=8> */
[----:B------:R-:W-:Y:S01]  /*1340*/  PLOP3.LUT P1, PT, PT, PT, UP1, 0x80, 0x0 ;  /* 0x000000000000781c */ /* 0x000fe20003f2f018 */
[----:B------:R-:W-:Y:S01]  /*1350*/  UIMAD UR18, UR11, UR5, UR18 ;  /* 0x000000050b1272a4 */ /* 0x000fe2000f8e0212 */
[----:B------:R-:W-:Y:S01]  /*1360*/  PLOP3.LUT P0, PT, PT, PT, UP1, 0x80, 0x0 ;  /* 0x000000000000781c */ /* 0x000fe20003f0f018 */
[----:B------:R-:W-:Y:S01]  /*1370*/  IMAD.MOV R5, RZ, RZ, -R5 ;  /* 0x000000ffff057224 */ /* 0x000fe200078e0a05 */
[----:B------:R-:W-:Y:S01]  /*1380*/  IADD3 R3, R32, UR26, RZ ;  /* 0x0000001a20037c10 */ /* 0x000fe2000fffe0ff */
[----:B------:R-:W-:Y:S01]  /*1390*/  ULDC.64 UR4, c[0x0][0x1c0] ;  /* 0x0000700000047ab9 */ /* 0x000fe20000000a00 */
[----:B------:R-:W-:Y:S01]  /*13a0*/  LOP3.LUT R16, R16, 0x1c0, RZ, 0xc0, !PT ;  /* 0x000001c010107812 */ /* 0x000fe200078ec0ff */
[----:B------:R-:W-:Y:S01]  /*13b0*/  UIADD3 UR29, UR29, UR18, URZ ;  /* 0x000000121d1d7290 */ /* 0x000fe2000fffe03f */
[C---:B------:R-:W-:Y:S01]  /*13c0*/  IADD3 R14, R40.reuse, 0x80, RZ ;  /* 0x00000080280e7810 */ /* 0x040fe20007ffe0ff */
[----:B------:R-:W-:Y:S01]  /*13d0*/  UIMAD UR19, UR19, UR4, URZ ;  /* 0x00000004131372a4 */ /* 0x000fe2000f8e023f */
[C---:B------:R-:W-:Y:S01]  /*13e0*/  IADD3 R13, R40.reuse, 0xc0, RZ ;  /* 0x000000c0280d7810 */ /* 0x040fe20007ffe0ff */
[----:B------:R-:W-:Y:S01]  /*13f0*/  UIMAD.WIDE.U32 UR28, UR15, UR4, UR28 ;  /* 0x000000040f1c72a5 */ /* 0x000fe2000f8e001c */
[----:B------:R-:W-:Y:S01]  /*1400*/  SHF.R.S32.HI R11, RZ, 0x1f, R14 ;  /* 0x0000001fff0b7819 */ /* 0x000fe2000001140e */
[----:B------:R-:W-:Y:S01]  /*1410*/  @P1 IMAD.HI.U32 R4, R3, c[0x0][0x2c8], RZ ;  /* 0x0000b20003041a27 */ /* 0x000fe200078e00ff */
[----:B------:R-:W-:Y:S01]  /*1420*/  UIMAD UR5, UR15, UR5, UR19 ;  /* 0x000000050f0572a4 */ /* 0x000fe2000f8e0213 */
[----:B------:R-:W-:Y:S01]  /*1430*/  ISETP.GE.AND P3, PT, R40, c[0x0][0x198], PT ;  /* 0x0000660028007a0c */ /* 0x000fe20003f66270 */
[----:B------:R-:W-:Y:S01]  /*1440*/  BSSY B0, `(.L_x_387) ;  /* 0x000013c000007945 */ /* 0x000fe20003800000 */
[----:B------:R-:W-:Y:S01]  /*1450*/  IMAD.U32 R9, RZ, RZ, UR29 ;  /* 0x0000001dff097e24 */ /* 0x000fe2000f8e00ff */
[----:B------:R-:W-:Y:S01]  /*1460*/  UIADD3 UR5, UR29, UR5, URZ ;  /* 0x000000051d057290 */ /* 0x000fe2000fffe03f */
[----:B------:R-:W-:Y:S01]  /*1470*/  IMAD.U32 R8, RZ, RZ, UR28 ;  /* 0x0000001cff087e24 */ /* 0x000fe2000f8e00ff */
[----:B------:R-:W-:Y:S01]  /*1480*/  ULDC UR15, c[0x0][0x168] ;  /* 0x00005a00000f7ab9 */ /* 0x000fe20000000800 */
[----:B------:R-:W-:Y:S01]  /*1490*/  LEA.HI R11, R11, R14, RZ, 0x3 ;  /* 0x0000000e0b0b7211 */ /* 0x000fe200078f18ff */
[----:B------:R-:W-:Y:S01]  /*14a0*/  UIMAD UR15, UR6, UR15, URZ ;  /* 0x0000000f060f72a4 */ /* 0x000fe2000f8e023f */
[----:B------:R-:W-:Y:S01]  /*14b0*/  ISETP.GE.AND P5, PT, R14, c[0x0][0x198], PT ;  /* 0x000066000e007a0c */ /* 0x000fe20003fa6270 */
[----:B-1----:R-:W-:Y:S01]  /*14c0*/  IMAD.MOV.U32 R7, RZ, RZ, R3 ;  /* 0x000000ffff077224 */ /* 0x002fe200078e0003 */
[----:B------:R-:W-:Y:S01]  /*14d0*/  @P0 SHF.R.U32.HI R7, RZ, c[0x0][0x2cc], R4 ;  /* 0x0000b300ff070a19 */ /* 0x000fe20000011604 */
[----:B------:R-:W-:Y:S01]  /*14e0*/  IMAD.U32 R9, RZ, RZ, UR5 ;  /* 0x00000005ff097e24 */ /* 0x000fe2000f8e00ff */
[----:B------:R-:W-:Y:S01]  /*14f0*/  ISETP.GE.AND P6, PT, R13, c[0x0][0x198], PT ;  /* 0x000066000d007a0c */ /* 0x000fe20003fc6270 */
[----:B------:R-:W-:Y:S01]  /*1500*/  IMAD R36, R5, c[0x0][0x2b8], R0 ;  /* 0x0000ae0005247a24 */ /* 0x000fe200078e0200 */
[--C-:B------:R-:W-:Y:S01]  /*1510*/  SHF.R.S32.HI R6, RZ, 0x1f, R7.reuse ;  /* 0x0000001fff067819 */ /* 0x100fe20000011407 */
[----:B------:R-:W-:Y:S01]  /*1520*/  IMAD.MOV R4, RZ, RZ, -R7 ;  /* 0x000000ffff047224 */ /* 0x000fe200078e0a07 */
[----:B------:R-:W-:Y:S01]  /*1530*/  LOP3.LUT R34, R11, 0xfffffff8, RZ, 0xc0, !PT ;  /* 0xfffffff80b227812 */ /* 0x000fe200078ec0ff */
[----:B------:R-:W-:Y:S01]  /*1540*/  IMAD.WIDE.U32 R8, R7, c[0x0][0x1b0], R8 ;  /* 0x00006c0007087a25 */ /* 0x000fe200078e0008 */
[----:B------:R-:W-:Y:S01]  /*1550*/  ULDC.64 UR4, c[0x0][0x1e8] ;  /* 0x00007a0000047ab9 */ /* 0x000fe20000000a00 */
[----:B------:R-:W-:Y:S01]  /*1560*/  SHF.R.S32.HI R12, RZ, 0x1f, R40 ;  /* 0x0000001fff0c7819 */ /* 0x000fe20000011428 */
[----:B------:R-:W-:Y:S01]  /*1570*/  UIMAD UR6, UR16, UR4, URZ ;  /* 0x00000004100672a4 */ /* 0x000fe2000f8e023f */
[----:B------:R-:W-:Y:S01]  /*1580*/  IMAD R4, R4, c[0x0][0x2c4], R3 ;  /* 0x0000b10004047a24 */ /* 0x000fe200078e0203 */
[----:B------:R-:W-:Y:S01]  /*1590*/  UIMAD.WIDE.U32 UR18, UR11, UR4, URZ ;  /* 0x000000040b1272a5 */ /* 0x000fe2000f8e003f */
[----:B------:R-:W-:Y:S01]  /*15a0*/  IMAD R6, R6, c[0x0][0x1b0], RZ ;  /* 0x00006c0006067a24 */ /* 0x000fe200078e02ff */
[----:B------:R-:W-:-:S02]  /*15b0*/  UIMAD UR6, UR11, UR5, UR6 ;  /* 0x000000050b0672a4 */ /* 0x000fc4000f8e0206 */
[----:B------:R-:W-:Y:S01]  /*15c0*/  SHF.R.S32.HI R3, RZ, 0x1f, R4 ;  /* 0x0000001fff037819 */ /* 0x000fe20000011404 */
[----:B------:R-:W-:Y:S01]  /*15d0*/  IMAD R6, R7, c[0x0][0x1b4], R6 ;  /* 0x00006d0007067a24 */ /* 0x000fe200078e0206 */
[----:B------:R-:W-:Y:S02]  /*15e0*/  UIADD3 UR6, UR19, UR6, URZ ;  /* 0x0000000613067290 */ /* 0x000fe4000fffe03f */
[----:B------:R-:W-:Y:S01]  /*15f0*/  UIADD3 UR28, UR27, UR9, URZ ;  /* 0x000000091b1c7290 */ /* 0x000fe2000fffe03f */
[----:B------:R-:W-:Y:S01]  /*1600*/  IMAD.IADD R7, R9, 0x1, R6 ;  /* 0x0000000109077824 */ /* 0x000fe200078e0206 */
[----:B------:R-:W-:Y:S01]  /*1610*/  IADD3 R9, R40, 0x40, RZ ;  /* 0x0000004028097810 */ /* 0x000fe20007ffe0ff */
[----:B------:R-:W-:Y:S01]  /*1620*/  IMAD R3, R3, c[0x0][0x1a8], RZ ;  /* 0x00006a0003037a24 */ /* 0x000fe200078e02ff */
[----:B------:R-:W-:Y:S01]  /*1630*/  UISETP.LT.AND UP0, UPT, UR28, 0x30, UPT ;  /* 0x000000301c00788c */ /* 0x000fe2000bf01270 */
[----:B------:R-:W-:Y:S01]  /*1640*/  IMAD.MOV.U32 R6, RZ, RZ, R8 ;  /* 0x000000ffff067224 */ /* 0x000fe200078e0008 */
[----:B------:R-:W-:Y:S01]  /*1650*/  LEA.HI R8, R2, R156, RZ, 0x6 ;  /* 0x0000009c02087211 */ /* 0x000fe200078f30ff */
[C---:B------:R-:W-:Y:S01]  /*1660*/  IMAD R3, R4.reuse, c[0x0][0x1ac], R3 ;  /* 0x00006b0004037a24 */ /* 0x040fe200078e0203 */
[----:B------:R-:W-:Y:S01]  /*1670*/  SHF.R.S32.HI R15, RZ, 0x1f, R9 ;  /* 0x0000001fff0f7819 */ /* 0x000fe20000011409 */
[----:B------:R-:W-:Y:S01]  /*1680*/  IMAD.WIDE.U32 R6, R4, c[0x0][0x1a8], R6 ;  /* 0x00006a0004067a25 */ /* 0x000fe200078e0006 */
[----:B------:R-:W-:Y:S01]  /*1690*/  SHF.R.U32.HI R4, RZ, 0x3, R16 ;  /* 0x00000003ff047819 */ /* 0x000fe20000011610 */
[----:B------:R-:W-:Y:S01]  /*16a0*/  USEL UR4, UR28, 0x30, UP0 ;  /* 0x000000301c047887 */ /* 0x000fe20008000000 */
[----:B------:R-:W-:Y:S01]  /*16b0*/  LOP3.LUT R16, R16, 0x38, R40, 0xf8, !PT ;  /* 0x0000003810107812 */ /* 0x000fe200078ef828 */
[----:B------:R-:W-:Y:S01]  /*16c0*/  IMAD.IADD R3, R7, 0x1, R3 ;  /* 0x0000000107037824 */ /* 0x000fe200078e0203 */
[----:B------:R-:W-:Y:S01]  /*16d0*/  LEA R20, P0, R6, c[0x0][0x160], 0x1 ;  /* 0x0000580006147a11 */ /* 0x000fe200078008ff */
[----:B------:R-:W-:Y:S01]  /*16e0*/  IMAD.SHL.U32 R8, R8, 0x8, RZ ;  /* 0x0000000808087824 */ /* 0x000fe200078e00ff */
[----:B------:R-:W-:-:S02]  /*16f0*/  LOP3.LUT R16, R16, R4, RZ, 0x3c, !PT ;  /* 0x0000000410107212 */ /* 0x000fc400078e3cff */
[----:B------:R-:W-:Y:S01]  /*1700*/  LEA.HI.X R3, R6, c[0x0][0x164], R3, 0x1, P0 ;  /* 0x0000590006037a11 */ /* 0x000fe200000f0c03 */
[----:B------:R-:W-:Y:S01]  /*1710*/  SHFL.IDX PT, R22, R20, 0x1, 0x181f ;  /* 0x00381f0014167f89 */ /* 0x000fe200000e0000 */
[----:B------:R-:W-:Y:S02]  /*1720*/  IADD3 R4, R30, UR26, RZ ;  /* 0x0000001a1e047c10 */ /* 0x000fe4000fffe0ff */
[----:B------:R-:W-:Y:S01]  /*1730*/  LOP3.LUT R16, R16, 0xfffffe00, R8, 0xf8, !PT ;  /* 0xfffffe0010107812 */ /* 0x000fe200078ef808 */
[----:B------:R-:W-:Y:S01]  /*1740*/  SHFL.IDX PT, R6, R20, RZ, 0x181f ;  /* 0x00181fff14067589 */ /* 0x000fe200000e0000 */
[----:B------:R-:W-:Y:S02]  /*1750*/  ISETP.GE.AND P0, PT, R4, UR15, PT ;  /* 0x0000000f04007c0c */ /* 0x000fe4000bf06270 */
[----:B------:R-:W-:Y:S01]  /*1760*/  SHF.R.S32.HI R8, RZ, 0x1f, R13 ;  /* 0x0000001fff087819 */ /* 0x000fe2000001140d */
[----:B------:R-:W1:Y:S01]  /*1770*/  SHFL.IDX PT, R7, R3, RZ, 0x181f ;  /* 0x00181fff03077589 */ /* 0x000e6200000e0000 */
[----:B------:R-:W-:Y:S01]  /*1780*/  LEA.HI R15, R15, R9, RZ, 0x3 ;  /* 0x000000090f0f7211 */ /* 0x000fe200078f18ff */
[----:B------:R-:W-:Y:S01]  /*1790*/  IMAD.SHL.U32 R41, R16, 0x2, RZ ;  /* 0x0000000210297824 */ /* 0x000fe200078e00ff */
[----:B------:R-:W-:Y:S01]  /*17a0*/  ISETP.GE.AND P4, PT, R9, c[0x0][0x198], PT ;  /* 0x0000660009007a0c */ /* 0x000fe20003f86270 */
[----:B------:R-:W3:Y:S01]  /*17b0*/  SHFL.IDX PT, R23, R3, 0x1, 0x181f ;  /* 0x00381f0003177f89 */ /* 0x000ee200000e0000 */
[----:B------:R-:W-:-:S02]  /*17c0*/  LEA.HI R8, R8, R13, RZ, 0x3 ;  /* 0x0000000d08087211 */ /* 0x000fc400078f18ff */
[----:B------:R-:W-:Y:S01]  /*17d0*/  LOP3.LUT R35, R15, 0xfffffff8, RZ, 0xc0, !PT ;  /* 0xfffffff80f237812 */ /* 0x000fe200078ec0ff */
[----:B------:R-:W-:Y:S01]  /*17e0*/  SHFL.IDX PT, R21, R3, 0x3, 0x181f ;  /* 0x00781f0003157f89 */ /* 0x000fe200000e0000 */
[----:B------:R-:W-:Y:S02]  /*17f0*/  LOP3.LUT R33, R8, 0xfffffff8, RZ, 0xc0, !PT ;  /* 0xfffffff808217812 */ /* 0x000fe400078ec0ff */
[----:B------:R-:W-:-:S04]  /*1800*/  IADD3 R0, R4, 0x20, RZ ;  /* 0x0000002004007810 */ /* 0x000fc80007ffe0ff */
[----:B------:R-:W-:Y:S02]  /*1810*/  ISETP.GE.AND P1, PT, R0, UR15, PT ;  /* 0x0000000f00007c0c */ /* 0x000fe4000bf26270 */
[C---:B------:R-:W-:Y:S02]  /*1820*/  IADD3 R0, R4.reuse, 0x40, RZ ;  /* 0x0000004004007810 */ /* 0x040fe40007ffe0ff */
[----:B------:R-:W-:-:S04]  /*1830*/  IADD3 R4, R4, 0x60, RZ ;  /* 0x0000006004047810 */ /* 0x000fc80007ffe0ff */
[----:B------:R-:W-:Y:S01]  /*1840*/  ISETP.GE.AND P2, PT, R4, UR15, PT ;  /* 0x0000000f04007c0c */ /* 0x000fe2000bf46270 */
[----:B-1----:R-:W-:-:S04]  /*1850*/  @!P0 IMAD.WIDE R16, R40, 0x2, R6 ;  /* 0x0000000228108825 */ /* 0x002fc800078e0206 */
[--C-:B------:R-:W-:Y:S01]  /*1860*/  @!P0 IMAD.WIDE R18, R35, 0x2, R6.reuse ;  /* 0x0000000223128825 */ /* 0x100fe200078e0206 */
[----:B------:R1:W-:Y:S03]  /*1870*/  @!P0 LDGSTS.E.BYPASS.LTC128B.128 [R41+0x100], [R16.64], !P3 ;  /* 0x0010000010298fae */ /* 0x0003e6000d901d56 */
[--C-:B------:R-:W-:Y:S01]  /*1880*/  @!P0 IMAD.WIDE R24, R34, 0x2, R6.reuse ;  /* 0x0000000222188825 */ /* 0x100fe200078e0206 */
[----:B------:R4:W-:Y:S03]  /*1890*/  @!P0 LDGSTS.E.BYPASS.LTC128B.128 [R41+0x4100], [R18.64], !P4 ;  /* 0x0410000012298fae */ /* 0x0009e6000e101d56 */
[----:B------:R-:W-:Y:S01]  /*18a0*/  @!P0 IMAD.WIDE R6, R33, 0x2, R6 ;  /* 0x0000000221068825 */ /* 0x000fe200078e0206 */
[----:B------:R5:W-:Y:S03]  /*18b0*/  @!P0 LDGSTS.E.BYPASS.LTC128B.128 [R41+0x8100], [R24.64], !P5 ;  /* 0x0810000018298fae */ /* 0x000be6000e901d56 */
[----:B---3--:R-:W-:Y:S01]  /*18c0*/  @!P1 IMAD.WIDE R26, R40, 0x2, R22 ;  /* 0x00000002281a9825 */ /* 0x008fe200078e0216 */
[----:B------:R3:W-:Y:S01]  /*18d0*/  @!P0 LDGSTS.E.BYPASS.LTC128B.128 [R41+0xc100], [R6.64], !P6 ;  /* 0x0c10000006298fae */ /* 0x0007e2000f101d56 */
[----:B------:R-:W-:-:S02]  /*18e0*/  ISETP.GE.AND P0, PT, R0, UR15, PT ;  /* 0x0000000f00007c0c */ /* 0x000fc4000bf06270 */
[----:B------:R-:W-:Y:S01]  /*18f0*/  @!P1 IMAD.WIDE R28, R34, 0x2, R22 ;  /* 0x00000002221c9825 */ /* 0x000fe200078e0216 */
[----:B------:R3:W-:Y:S01]  /*1900*/  @!P1 LDGSTS.E.BYPASS.LTC128B.128 [R41+0x1100], [R26.64], !P3 ;  /* 0x011000001a299fae */ /* 0x0007e2000d901d56 */
[----:B-1----:R-:W-:Y:S02]  /*1910*/  SHF.R.S32.HI R16, RZ, 0x1f, R36 ;  /* 0x0000001fff107819 */ /* 0x002fe40000011424 */
[----:B----4-:R-:W-:-:S04]  /*1920*/  IMAD.WIDE.U32 R18, R36, c[0x0][0x1e0], RZ ;  /* 0x0000780024127a25 */ /* 0x010fc800078e00ff */
[----:B-----5:R-:W-:-:S04]  /*1930*/  @!P1 IMAD.WIDE R24, R35, 0x2, R22 ;  /* 0x0000000223189825 */ /* 0x020fc800078e0216 */
[----:B---3--:R-:W-:Y:S01]  /*1940*/  IMAD R6, R16, c[0x0][0x1e0], RZ ;  /* 0x0000780010067a24 */ /* 0x008fe200078e02ff */
[----:B------:R1:W-:Y:S01]  /*1950*/  @!P1 LDGSTS.E.BYPASS.LTC128B.128 [R41+0x5100], [R24.64], !P4 ;  /* 0x0510000018299fae */ /* 0x0003e2000e101d56 */
[----:B------:R-:W-:-:S03]  /*1960*/  @!P1 IMAD.WIDE R22, R33, 0x2, R22 ;  /* 0x0000000221169825 */ /* 0x000fc600078e0216 */
[----:B------:R3:W-:Y:S01]  /*1970*/  @!P1 LDGSTS.E.BYPASS.LTC128B.128 [R41+0x9100], [R28.64], !P5 ;  /* 0x091000001c299fae */ /* 0x0007e2000e901d56 */
[----:B------:R-:W-:Y:S02]  /*1980*/  IMAD R6, R36, c[0x0][0x1e4], R6 ;  /* 0x0000790024067a24 */ /* 0x000fe400078e0206 */
[----:B------:R-:W-:Y:S01]  /*1990*/  IMAD R16, R16, c[0x0][0x208], RZ ;  /* 0x0000820010107a24 */ /* 0x000fe200078e02ff */
[----:B------:R4:W-:Y:S01]  /*19a0*/  @!P1 LDGSTS.E.BYPASS.LTC128B.128 [R41+0xd100], [R22.64], !P6 ;  /* 0x0d10000016299fae */ /* 0x0009e2000f101d56 */
[----:B------:R-:W-:Y:S02]  /*19b0*/  IMAD.IADD R7, R19, 0x1, R6 ;  /* 0x0000000113077824 */ /* 0x000fe400078e0206 */
[----:B------:R-:W-:Y:S01]  /*19c0*/  IMAD.MOV.U32 R6, RZ, RZ, R18 ;  /* 0x000000ffff067224 */ /* 0x000fe200078e0012 */
[----:B------:R-:W-:Y:S01]  /*19d0*/  SHFL.IDX PT, R19, R3, 0x2, 0x181f ;  /* 0x00581f0003137f89 */ /* 0x000fe200000e0000 */
[----:B------:R-:W-:-:S03]  /*19e0*/  IMAD R16, R36, c[0x0][0x20c], R16 ;  /* 0x0000830024107a24 */ /* 0x000fc600078e0210 */
[----:B------:R-:W4:Y:S04]  /*19f0*/  SHFL.IDX PT, R18, R20, 0x2, 0x181f ;  /* 0x00581f0014127f89 */ /* 0x000f2800000e0000 */
[----:B------:R-:W1:Y:S01]  /*1a00*/  SHFL.IDX PT, R20, R20, 0x3, 0x181f ;  /* 0x00781f0014147f89 */ /* 0x000e6200000e0000 */
[----:B----4-:R-:W-:-:S04]  /*1a10*/  @!P0 IMAD.WIDE R22, R35, 0x2, R18 ;  /* 0x0000000223168825 */ /* 0x010fc800078e0212 */
[----:B------:R-:W-:-:S04]  /*1a20*/  @!P0 IMAD.WIDE R26, R33, 0x2, R18 ;  /* 0x00000002211a8825 */ /* 0x000fc800078e0212 */
[----:B-1----:R-:W-:Y:S01]  /*1a30*/  @!P2 IMAD.WIDE R24, R40, 0x2, R20 ;  /* 0x000000022818a825 */ /* 0x002fe200078e0214 */
[----:B--2---:R-:W-:-:S03]  /*1a40*/  SHF.R.S32.HI R0, RZ, 0x1f, R31 ;  /* 0x0000001fff007819 */ /* 0x004fc6000001141f */
[C---:B------:R-:W-:Y:S01]  /*1a50*/  IMAD.WIDE.U32 R6, R31.reuse, c[0x0][0x1f0], R6 ;  /* 0x00007c001f067a25 */ /* 0x040fe200078e0006 */
[----:B------:R-:W-:Y:S03]  /*1a60*/  STL [R1+0x8], R31 ;  /* 0x0000081f01007387 */ /* 0x000fe60000100800 */
[C---:B------:R-:W-:Y:S01]  /*1a70*/  IMAD R5, R0.reuse, c[0x0][0x1f0], RZ ;  /* 0x00007c0000057a24 */ /* 0x040fe200078e02ff */
[----:B------:R-:W-:Y:S01]  /*1a80*/  STL [R1+0x24], R40 ;  /* 0x0000242801007387 */ /* 0x000fe20000100800 */
[----:B------:R-:W-:Y:S02]  /*1a90*/  IMAD R11, R0, c[0x0][0x218], RZ ;  /* 0x00008600000b7a24 */ /* 0x000fe400078e02ff */
[C---:B------:R-:W-:Y:S01]  /*1aa0*/  IMAD R3, R31.reuse, c[0x0][0x1f4], R5 ;  /* 0x00007d001f037a24 */ /* 0x040fe200078e0205 */
[----:B------:R-:W-:Y:S01]  /*1ab0*/  IADD3 R5, P1, R6, UR18, RZ ;  /* 0x0000001206057c10 */ /* 0x000fe2000ff3e0ff */
[----:B------:R-:W-:Y:S01]  /*1ac0*/  IMAD R11, R31, c[0x0][0x21c], R11 ;  /* 0x000087001f0b7a24 */ /* 0x000fe200078e020b */
[----:B------:R-:W-:Y:S01]  /*1ad0*/  STL [R1+0x1c], R41 ;  /* 0x00001c2901007387 */ /* 0x000fe20000100800 */
[----:B------:R-:W-:Y:S01]  /*1ae0*/  IMAD.SHL.U32 R0, R30, 0x8, RZ ;  /* 0x000000081e007824 */ /* 0x000fe200078e00ff */
[----:B------:R-:W-:-:S02]  /*1af0*/  IADD3.X R3, R7, UR6, R3, P1, !PT ;  /* 0x0000000607037c10 */ /* 0x000fc40008ffe403 */
[C---:B------:R-:W-:Y:S01]  /*1b00*/  LEA R6, P1, R5.reuse, c[0x0][0x1c8], 0x1 ;  /* 0x0000720005067a11 */ /* 0x040fe200078208ff */
[----:B------:R-:W-:Y:S03]  /*1b10*/  STL [R1+0x18], R35 ;  /* 0x0000182301007387 */ /* 0x000fe60000100800 */
[----:B------:R-:W-:Y:S01]  /*1b20*/  LEA.HI.X R3, R5, c[0x0][0x1cc], R3, 0x1, P1 ;  /* 0x0000730005037a11 */ /* 0x000fe200008f0c03 */
[--C-:B------:R-:W-:Y:S01]  /*1b30*/  @!P0 IMAD.WIDE R4, R40, 0x2, R18.reuse ;  /* 0x0000000228048825 */ /* 0x100fe200078e0212 */
[----:B------:R-:W-:Y:S04]  /*1b40*/  STL [R1+0x14], R34 ;  /* 0x0000142201007387 */ /* 0x000fe80000100800 */
[----:B------:R1:W-:Y:S04]  /*1b50*/  @!P0 LDGSTS.E.BYPASS.LTC128B.128 [R41+0x2100], [R4.64], !P3 ;  /* 0x0210000004298fae */ /* 0x0003e8000d901d56 */
[----:B------:R2:W-:Y:S04]  /*1b60*/  @!P0 LDGSTS.E.BYPASS.LTC128B.128 [R41+0x6100], [R22.64], !P4 ;  /* 0x0610000016298fae */ /* 0x0005e8000e101d56 */
[----:B------:R-:W-:Y:S04]  /*1b70*/  SHFL.IDX PT, R7, R3, 0x1, 0x181f ;  /* 0x00381f0003077f89 */ /* 0x000fe800000e0000 */
[----:B------:R-:W-:Y:S04]  /*1b80*/  STL [R1+0x10], R33 ;  /* 0x0000102101007387 */ /* 0x000fe80000100800 */
[----:B------:R-:W-:Y:S01]  /*1b90*/  STL [R1+0xc], R36 ;  /* 0x00000c2401007387 */ /* 0x000fe20000100800 */
[----:B-1----:R-:W-:-:S03]  /*1ba0*/  @!P0 IMAD.WIDE R4, R34, 0x2, R18 ;  /* 0x0000000222048825 */ /* 0x002fc600078e0212 */
[----:B------:R-:W-:Y:S01]  /*1bb0*/  SHFL.IDX PT, R18, R6, RZ, 0x181f ;  /* 0x00181fff06127589 */ /* 0x000fe200000e0000 */
[----:B--2---:R-:W-:-:S03]  /*1bc0*/  IMAD.WIDE.U32 R22, R36, c[0x0][0x208], RZ ;  /* 0x0000820024167a25 */ /* 0x004fc600078e00ff */
[----:B------:R-:W1:Y:S01]  /*1bd0*/  SHFL.IDX PT, R19, R3, RZ, 0x181f ;  /* 0x00181fff03137589 */ /* 0x000e6200000e0000 */
[----:B------:R-:W-:-:S03]  /*1be0*/  IMAD.IADD R17, R23, 0x1, R16 ;  /* 0x0000000117117824 */ /* 0x000fc600078e0210 */
[----:B------:R2:W-:Y:S01]  /*1bf0*/  @!P0 LDGSTS.E.BYPASS.LTC128B.128 [R41+0xa100], [R4.64], !P5 ;  /* 0x0a10000004298fae */ /* 0x0005e2000e901d56 */
[----:B------:R-:W-:-:S03]  /*1c00*/  IMAD.MOV.U32 R16, RZ, RZ, R22 ;  /* 0x000000ffff107224 */ /* 0x000fc600078e0016 */
[----:B------:R4:W-:Y:S01]  /*1c10*/  @!P0 LDGSTS.E.BYPASS.LTC128B.128 [R41+0xe100], [R26.64], !P6 ;  /* 0x0e1000001a298fae */ /* 0x0009e2000f101d56 */
[----:B------:R-:W-:Y:S01]  /*1c20*/  ISETP.GE.AND P6, PT, R9, c[0x0][0x1d4], PT ;  /* 0x0000750009007a0c */ /* 0x000fe20003fc6270 */
[----:B------:R-:W-:Y:S02]  /*1c30*/  IMAD.WIDE.U32 R16, R31, c[0x0][0x218], R16 ;  /* 0x000086001f107a25 */ /* 0x000fe400078e0010 */
[----:B------:R5:W-:Y:S01]  /*1c40*/  @!P2 LDGSTS.E.BYPASS.LTC128B.128 [R41+0x3100], [R24.64], !P3 ;  /* 0x031000001829afae */ /* 0x000be2000d901d56 */
[----:B------:R-:W-:-:S03]  /*1c50*/  ISETP.GE.AND P3, PT, R40, c[0x0][0x1d4], PT ;  /* 0x0000750028007a0c */ /* 0x000fc60003f66270 */
[----:B------:R-:W1:Y:S01]  /*1c60*/  SHFL.IDX PT, R6, R6, 0x1, 0x181f ;  /* 0x00381f0006067f89 */ /* 0x000e6200000e0000 */
[----:B--2---:R-:W-:Y:S01]  /*1c70*/  IADD3 R4, -R30, UR4, RZ ;  /* 0x000000041e047c10 */ /* 0x004fe2000fffe1ff */
[----:B------:R-:W-:Y:S02]  /*1c80*/  ULDC.64 UR4, c[0x0][0x210] ;  /* 0x0000840000047ab9 */ /* 0x000fe40000000a00 */
[----:B------:R-:W-:Y:S01]  /*1c90*/  UIMAD.WIDE.U32 UR14, UR11, UR4, URZ ;  /* 0x000000040b0e72a5 */ /* 0x000fe2000f8e003f */
[--C-:B----4-:R-:W-:Y:S01]  /*1ca0*/  @!P2 IMAD.WIDE R26, R35, 0x2, R20.reuse ;  /* 0x00000002231aa825 */ /* 0x110fe200078e0214 */
[C---:B------:R-:W-:Y:S01]  /*1cb0*/  ISETP.GE.AND P1, PT, R4.reuse, 0x1, PT ;  /* 0x000000010400780c */ /* 0x040fe20003f26270 */
[----:B------:R-:W-:Y:S01]  /*1cc0*/  UIMAD UR4, UR16, UR4, URZ ;  /* 0x00000004100472a4 */ /* 0x000fe2000f8e023f */
[----:B------:R-:W-:Y:S01]  /*1cd0*/  ISETP.GT.AND P0, PT, R4, 0x20, PT ;  /* 0x000000200400780c */ /* 0x000fe20003f04270 */
[--C-:B-----5:R-:W-:Y:S01]  /*1ce0*/  @!P2 IMAD.WIDE R24, R34, 0x2, R20.reuse ;  /* 0x000000022218a825 */ /* 0x120fe200078e0214 */
[----:B------:R2:W-:Y:S01]  /*1cf0*/  @!P2 LDGSTS.E.BYPASS.LTC128B.128 [R41+0x7100], [R26.64], !P4 ;  /* 0x071000001a29afae */ /* 0x0005e2000e101d56 */
[----:B------:R-:W-:Y:S01]  /*1d00*/  ISETP.GE.AND P4, PT, R13, c[0x0][0x198], PT ;  /* 0x000066000d007a0c */ /* 0x000fe20003f86270 */
[----:B------:R-:W-:Y:S01]  /*1d10*/  UIMAD UR4, UR11, UR5, UR4 ;  /* 0x000000050b0472a4 */ /* 0x000fe2000f8e0204 */
[----:B------:R-:W-:Y:S01]  /*1d20*/  @!P2 IMAD.WIDE R20, R33, 0x2, R20 ;  /* 0x000000022114a825 */ /* 0x000fe200078e0214 */
[----:B------:R4:W-:Y:S01]  /*1d30*/  @!P2 LDGSTS.E.BYPASS.LTC128B.128 [R41+0xb100], [R24.64], !P5 ;  /* 0x0b1000001829afae */ /* 0x0009e2000e901d56 */
[----:B------:R-:W-:Y:S01]  /*1d40*/  ISETP.GE.AND P5, PT, R14, c[0x0][0x1d4], PT ;  /* 0x000075000e007a0c */ /* 0x000fe20003fa6270 */
[----:B------:R-:W-:-:S02]  /*1d50*/  UIADD3 UR16, UR15, UR4, URZ ;  /* 0x000000040f107290 */ /* 0x000fc4000fffe03f */
[----:B------:R-:W-:Y:S01]  /*1d60*/  UIADD3 UR4, UR24, -0x1, URZ ;  /* 0xffffffff18047890 */ /* 0x000fe2000fffe03f */
[----:B-1----:R-:W-:-:S05]  /*1d70*/  @P1 IMAD.WIDE R4, R35, 0x2, R18 ;  /* 0x0000000223041825 */ /* 0x002fca00078e0212 */
[----:B------:R1:W-:Y:S01]  /*1d80*/  @!P2 LDGSTS.E.BYPASS.LTC128B.128 [R41+0xf100], [R20.64], !P4 ;  /* 0x0f1000001429afae */ /* 0x0003e2000e101d56 */
[----:B------:R-:W-:-:S03]  /*1d90*/  ISETP.GE.AND P4, PT, R13, c[0x0][0x1d4], PT ;  /* 0x000075000d007a0c */ /* 0x000fc60003f86270 */
[----:B------:R-:W0:Y:S01]  /*1da0*/  LDGDEPBAR ;  /* 0x00000000000079af */ /* 0x000e220000000000 */
[----:B-1----:R-:W-:-:S05]  /*1db0*/  @P1 IMAD.WIDE R20, R40, 0x2, R18 ;  /* 0x0000000228141825 */ /* 0x002fca00078e0212 */
[----:B------:R1:W-:Y:S04]  /*1dc0*/  @P1 LDGSTS.E.BYPASS.LTC128B.128 [R41+0x10100], [R20.64], !P3 ;  /* 0x1010000014291fae */ /* 0x0003e8000d901d56 */
[----:B------:R5:W-:Y:S01]  /*1dd0*/  @P1 LDGSTS.E.BYPASS.LTC128B.128 [R41+0x11900], [R4.64], !P6 ;  /* 0x1190000004291fae */ /* 0x000be2000f101d56 */
[----:B-1----:R-:W-:-:S04]  /*1de0*/  @P1 IMAD.WIDE R20, R34, 0x2, R18 ;  /* 0x0000000222141825 */ /* 0x002fc800078e0212 */
[----:B------:R-:W-:Y:S01]  /*1df0*/  @P1 IMAD.WIDE R18, R33, 0x2, R18 ;  /* 0x0000000221121825 */ /* 0x000fe200078e0212 */
[----:B-----5:R-:W-:Y:S01]  /*1e00*/  LEA.HI R5, R2, R156, RZ, 0x4 ;  /* 0x0000009c02057211 */ /* 0x020fe200078f20ff */
[----:B------:R1:W-:Y:S04]  /*1e10*/  @P1 LDGSTS.E.BYPASS.LTC128B.128 [R41+0x13100], [R20.64], !P5 ;  /* 0x1310000014291fae */ /* 0x0003e8000e901d56 */
[----:B------:R5:W-:Y:S01]  /*1e20*/  @P1 LDGSTS.E.BYPASS.LTC128B.128 [R41+0x14900], [R18.64], !P4 ;  /* 0x1490000012291fae */ /* 0x000be2000e101d56 */
[----:B------:R-:W-:-:S04]  /*1e30*/  IADD3 R15, P1, R16, UR14, RZ ;  /* 0x0000000e100f7c10 */ /* 0x000fc8000ff3e0ff */
[----:B------:R-:W-:Y:S01]  /*1e40*/  IADD3.X R11, R17, UR16, R11, P1, !PT ;  /* 0x00000010110b7c10 */ /* 0x000fe20008ffe40b */
[----:B------:R-:W-:Y:S01]  /*1e50*/  @P0 IMAD.WIDE R16, R40, 0x2, R6 ;  /* 0x0000000228100825 */ /* 0x000fe200078e0206 */
[----:B------:R-:W-:-:S04]  /*1e60*/  LEA R8, P1, R15, c[0x0][0x1f8], 0x1 ;  /* 0x00007e000f087a11 */ /* 0x000fc800078208ff */
[----:B------:R2:W-:Y:S01]  /*1e70*/  @P0 LDGSTS.E.BYPASS.LTC128B.128 [R41+0x11100], [R16.64], !P3 ;  /* 0x1110000010290fae */ /* 0x0005e2000d901d56 */
[----:B------:R-:W-:Y:S02]  /*1e80*/  LEA.HI.X R11, R15, c[0x0][0x1fc], R11, 0x1, P1 ;  /* 0x00007f000f0b7a11 */ /* 0x000fe400008f0c0b */
[----:B-1----:R-:W-:Y:S02]  /*1e90*/  SHF.R.S32.HI R20, RZ, 0x4, R5 ;  /* 0x00000004ff147819 */ /* 0x002fe40000011405 */
[C---:B-----5:R-:W-:Y:S01]  /*1ea0*/  LOP3.LUT R18, R5.reuse, 0xfffffff0, RZ, 0xc0, !PT ;  /* 0xfffffff005127812 */ /* 0x060fe200078ec0ff */
[----:B------:R-:W-:Y:S01]  /*1eb0*/  IMAD.SHL.U32 R19, R10, 0x40, RZ ;  /* 0x000000400a137824 */ /* 0x000fe200078e00ff */
[----:B------:R-:W-:-:S03]  /*1ec0*/  LEA.HI R5, R5, R20, RZ, 0x1 ;  /* 0x0000001405057211 */ /* 0x000fc600078f08ff */
[----:B------:R-:W-:Y:S01]  /*1ed0*/  IMAD.IADD R18, R156, 0x1, -R18 ;  /* 0x000000019c127824 */ /* 0x000fe200078e0a12 */
[----:B------:R-:W-:Y:S02]  /*1ee0*/  LOP3.LUT R19, R19, 0x1c0, RZ, 0xc0, !PT ;  /* 0x000001c013137812 */ /* 0x000fe400078ec0ff */
[----:B------:R-:W-:Y:S02]  /*1ef0*/  LOP3.LUT R5, R5, 0xfffffffe, RZ, 0xc0, !PT ;  /* 0xfffffffe05057812 */ /* 0x000fe400078ec0ff */
[----:B------:R-:W-:Y:S01]  /*1f00*/  SHF.R.S32.HI R4, RZ, 0x1f, R18 ;  /* 0x0000001fff047819 */ /* 0x000fe20000011412 */
[----:B--2---:R-:W-:Y:S01]  /*1f10*/  @P0 IMAD.WIDE R16, R34, 0x2, R6 ;  /* 0x0000000222100825 */ /* 0x004fe200078e0206 */
[----:B------:R-:W-:Y:S02]  /*1f20*/  LOP3.LUT R0, R19, 0x8, R0, 0xf8, !PT ;  /* 0x0000000813007812 */ /* 0x000fe400078ef800 */
[----:B------:R-:W-:Y:S01]  /*1f30*/  LEA.HI R4, R4, R18, RZ, 0x3 ;  /* 0x0000001204047211 */ /* 0x000fe200078f18ff */
[----:B------:R-:W-:Y:S01]  /*1f40*/  IMAD.IADD R5, R20, 0x1, -R5 ;  /* 0x0000000114057824 */ /* 0x000fe200078e0a05 */
[----:B------:R-:W-:-:S02]  /*1f50*/  SHF.R.U32.HI R19, RZ, 0x3, R19 ;  /* 0x00000003ff137819 */ /* 0x000fc40000011613 */
[C---:B------:R-:W-:Y:S01]  /*1f60*/  LOP3.LUT R3, R4.reuse, 0xfffffff8, RZ, 0xc0, !PT ;  /* 0xfffffff804037812 */ /* 0x040fe200078ec0ff */
[----:B------:R-:W-:Y:S01]  /*1f70*/  IMAD.SHL.U32 R4, R4, 0x40, RZ ;  /* 0x0000004004047824 */ /* 0x000fe200078e00ff */
[----:B------:R-:W-:-:S03]  /*1f80*/  LOP3.LUT R0, R0, R19, RZ, 0x3c, !PT ;  /* 0x0000001300007212 */ /* 0x000fc600078e3cff */
[----:B------:R-:W-:Y:S02]  /*1f90*/  IMAD.IADD R3, R18, 0x1, -R3 ;  /* 0x0000000112037824 */ /* 0x000fe400078e0a03 */
[----:B------:R-:W-:-:S04]  /*1fa0*/  @P0 IMAD.WIDE R18, R35, 0x2, R6 ;  /* 0x0000000223120825 */ /* 0x000fc800078e0206 */
[----:B------:R-:W-:Y:S01]  /*1fb0*/  @P0 IMAD.WIDE R6, R33, 0x2, R6 ;  /* 0x0000000221060825 */ /* 0x000fe200078e0206 */
[----:B------:R1:W-:Y:S03]  /*1fc0*/  @P0 LDGSTS.E.BYPASS.LTC128B.128 [R41+0x12900], [R18.64], !P6 ;  /* 0x1290000012290fae */ /* 0x0003e6000f101d56 */
[----:B------:R-:W-:Y:S01]  /*1fd0*/  IMAD.SHL.U32 R15, R3, 0x40, RZ ;  /* 0x00000040030f7824 */ /* 0x000fe200078e00ff */
[----:B------:R2:W-:Y:S01]  /*1fe0*/  @P0 LDGSTS.E.BYPASS.LTC128B.128 [R41+0x14100], [R16.64], !P5 ;  /* 0x1410000010290fae */ /* 0x0005e2000e901d56 */
[C---:B------:R-:W-:Y:S02]  /*1ff0*/  IMAD R0, R5.reuse, 0x200, R0 ;  /* 0x0000020005007824 */ /* 0x040fe400078e0200 */
[----:B------:R-:W-:Y:S01]  /*2000*/  IMAD.SHL.U32 R5, R5, 0x8, RZ ;  /* 0x0000000805057824 */ /* 0x000fe200078e00ff */
[----:B------:R5:W-:Y:S01]  /*2010*/  @P0 LDGSTS.E.BYPASS.LTC128B.128 [R41+0x15900], [R6.64], !P4 ;  /* 0x1590000006290fae */ /* 0x000be2000e101d56 */
[----:B------:R-:W-:Y:S01]  /*2020*/  LOP3.LUT R15, R15, 0x1c0, RZ, 0xc0, !PT ;  /* 0x000001c00f0f7812 */ /* 0x000fe200078ec0ff */
[----:B------:R-:W-:Y:S01]  /*2030*/  IMAD.SHL.U32 R21, R0, 0x2, RZ ;  /* 0x0000000200157824 */ /* 0x000fe200078e00ff */
[----:B------:R-:W-:Y:S01]  /*2040*/  LOP3.LUT P0, RZ, R10, 0x2, RZ, 0xc0, !PT ;  /* 0x000000020aff7812 */ /* 0x000fe2000780c0ff */
[----:B------:R-:W0:Y:S01]  /*2050*/  LDGDEPBAR ;  /* 0x00000000000079af */ /* 0x000e220000000000 */
[----:B------:R-:W-:-:S02]  /*2060*/  LOP3.LUT R5, R15, 0x8, R5, 0xf8, !PT ;  /* 0x000000080f057812 */ /* 0x000fc400078ef805 */
[----:B------:R-:W-:Y:S01]  /*2070*/  SHF.R.U32.HI R15, RZ, 0x3, R15 ;  /* 0x00000003ff0f7819 */ /* 0x000fe2000001160f */
[----:B------:R-:W-:Y:S01]  /*2080*/  STL [R1+0x4], R21 ;  /* 0x0000041501007387 */ /* 0x000fe20000100800 */
[----:B------:R-:W-:Y:S01]  /*2090*/  R2P PR, R3, 0x6 ;  /* 0x0000000603007804 */ /* 0x000fe20000000000 */
[----:B------:R-:W-:Y:S01]  /*20a0*/  IMAD.MOV.U32 R3, RZ, RZ, 0x20 ;  /* 0x00000020ff037424 */ /* 0x000fe200078e00ff */
[----:B------:R-:W-:Y:S02]  /*20b0*/  LOP3.LUT R5, R5, R15, RZ, 0x3c, !PT ;  /* 0x0000000f05057212 */ /* 0x000fe400078e3cff */
[----:B------:R-:W-:Y:S02]  /*20c0*/  IADD3 R0, R21, 0x10100, RZ ;  /* 0x0001010015007810 */ /* 0x000fe40007ffe0ff */
[----:B------:R-:W-:Y:S01]  /*20d0*/  LOP3.LUT R5, R5, 0xfffffe00, R4, 0xf8, !PT ;  /* 0xfffffe0005057812 */ /* 0x000fe200078ef804 */
[----:B------:R-:W-:Y:S01]  /*20e0*/  IMAD.MOV.U32 R4, RZ, RZ, 0x10 ;  /* 0x00000010ff047424 */ /* 0x000fe200078e00ff */
[----:B------:R-:W-:Y:S01]  /*20f0*/  SEL R3, R3, 0xffffffe0, !P2 ;  /* 0xffffffe003037807 */ /* 0x000fe20005000000 */
[----:B-1----:R-:W-:Y:S01]  /*2100*/  SHFL.IDX PT, R18, R8, RZ, 0x181f ;  /* 0x00181fff08127589 */ /* 0x002fe200000e0000 */
[----:B----4-:R-:W-:-:S02]  /*2110*/  IADD3 R24, R21, 0x10120, RZ ;  /* 0x0001012015187810 */ /* 0x010fc40007ffe0ff */
[----:B------:R-:W-:Y:S01]  /*2120*/  SEL R4, R4, 0xfffffff0, !P1 ;  /* 0xfffffff004047807 */ /* 0x000fe20004800000 */
[----:B------:R-:W2:Y:S01]  /*2130*/  SHFL.IDX PT, R19, R11, RZ, 0x181f ;  /* 0x00181fff0b137589 */ /* 0x000ea200000e0000 */
[----:B------:R-:W-:Y:S02]  /*2140*/  @P0 IADD3 R24, R0, -0x20, RZ ;  /* 0xffffffe000180810 */ /* 0x000fe40007ffe0ff */
[----:B------:R-:W-:Y:S02]  /*2150*/  IADD3 R0, -R30, UR28, RZ ;  /* 0x0000001c1e007c10 */ /* 0x000fe4000fffe1ff */
[----:B-----5:R-:W-:Y:S01]  /*2160*/  LEA.HI R7, R2, R156, RZ, 0x5 ;  /* 0x0000009c02077211 */ /* 0x020fe200078f28ff */
[----:B------:R-:W-:-:S04]  /*2170*/  DEPBAR.LE SB0, 0x1 ;  /* 0x000080400000791a */ /* 0x000fc80000000000 */
[----:B------:R-:W-:Y:S01]  /*2180*/  SHF.R.S32.HI R6, RZ, 0x5, R7 ;  /* 0x00000005ff067819 */ /* 0x000fe20000011407 */
[----:B------:R-:W-:Y:S01]  /*2190*/  STL [R1], R24 ;  /* 0x0000001801007387 */ /* 0x000fe20000100800 */
[----:B------:R-:W-:Y:S02]  /*21a0*/  ISETP.GE.AND P3, PT, R40, c[0x0][0x1d4], PT ;  /* 0x0000750028007a0c */ /* 0x000fe40003f66270 */
[----:B------:R-:W-:Y:S01]  /*21b0*/  ISETP.GE.AND P1, PT, R9, c[0x0][0x1d4], PT ;  /* 0x0000750009007a0c */ /* 0x000fe20003f26270 */
[----:B------:R-:W-:Y:S01]  /*21c0*/  IMAD R220, R6, 0x400, R5 ;  /* 0x0000040006dc7824 */ /* 0x000fe200078e0205 */
[----:B------:R-:W-:Y:S01]  /*21d0*/  BAR.SYNC.DEFER_BLOCKING 0x0 ;  /* 0x0000000000007b1d */ /* 0x000fe20000010000 */
[----:B------:R-:W-:Y:S02]  /*21e0*/  ISETP.LT.OR P0, PT, R0, 0x1, P3 ;  /* 0x000000010000780c */ /* 0x000fe40001f01670 */
[----:B------:R-:W-:Y:S02]  /*21f0*/  ISETP.GE.AND P2, PT, R14, c[0x0][0x1d4], PT ;  /* 0x000075000e007a0c */ /* 0x000fe40003f46270 */
[C---:B------:R-:W-:Y:S01]  /*2200*/  LEA R228, R220.reuse, 0x100, 0x1 ;  /* 0x00000100dce47811 */ /* 0x040fe200078e08ff */
[----:B------:R-:W-:Y:S01]  /*2210*/  IMAD.SHL.U32 R220, R220, 0x2, RZ ;  /* 0x00000002dcdc7824 */ /* 0x000fe200078e00ff */
[----:B------:R-:W-:Y:S01]  /*2220*/  SHF.R.S32.HI R14, RZ, 0x1f, R35 ;  /* 0x0000001fff0e7819 */ /* 0x000fe20000011423 */
[----:B--2---:R-:W-:Y:S01]  /*2230*/  IMAD.WIDE R16, R40, 0x2, R18 ;  /* 0x0000000228107825 */ /* 0x004fe200078e0212 */
[----:B------:R1:W-:Y:S01]  /*2240*/  STL [R1+0x3c], R12 ;  /* 0x00003c0c01007387 */ /* 0x0003e20000100800 */
[----:B------:R-:W-:-:S02]  /*2250*/  IADD3 R247, R24, 0x800, RZ ;  /* 0x0000080018f77810 */ /* 0x000fc40007ffe0ff */
[--C-:B------:R-:W-:Y:S01]  /*2260*/  IMAD R224, R4, 0x2, R228.reuse ;  /* 0x0000000204e07824 */ /* 0x100fe200078e02e4 */
[----:B------:R2:W-:Y:S01]  /*2270*/  STL [R1+0x30], R14 ;  /* 0x0000300e01007387 */ /* 0x0005e20000100800 */
[C---:B------:R-:W-:Y:S01]  /*2280*/  IMAD R228, R3.reuse, 0x2, R228 ;  /* 0x0000000203e47824 */ /* 0x040fe200078e02e4 */
[----:B------:R-:W-:Y:S01]  /*2290*/  IADD3 R246, R24, 0x1000, RZ ;  /* 0x0000100018f67810 */ /* 0x000fe20007ffe0ff */
[----:B------:R-:W-:Y:S01]  /*22a0*/  IMAD R232, R3, 0x2, R224 ;  /* 0x0000000203e87824 */ /* 0x000fe200078e02e0 */
[----:B------:R-:W-:Y:S01]  /*22b0*/  ISETP.GT.AND P3, PT, R32, 0x2f, PT ;  /* 0x0000002f2000780c */ /* 0x000fe20003f64270 */
[----:B------:R2:W4:Y:S04]  /*22c0*/  LDSM.16.M88.4 R160, [R220+0x100] ;  /* 0x00010000dca0783b */ /* 0x0005280000000200 */
[----:B------:R2:W2:Y:S04]  /*22d0*/  LDSM.16.M88.4 R188, [R220+0x4100] ;  /* 0x00410000dcbc783b */ /* 0x0004a80000000200 */
[----:B------:R2:W2:Y:S01]  /*22e0*/  LDSM.16.M88.4 R204, [R220+0x8100] ;  /* 0x00810000dccc783b */ /* 0x0004a20000000200 */
[----:B-1----:R-:W-:-:S03]  /*22f0*/  SHF.R.S32.HI R12, RZ, 0x1f, R33 ;  /* 0x0000001fff0c7819 */ /* 0x002fc60000011421 */
[----:B------:R1:W1:Y:S04]  /*2300*/  LDSM.16.M88.4 R164, [R224] ;  /* 0x00000000e0a4783b */ /* 0x0002680000000200 */
[----:B------:R1:W1:Y:S04]  /*2310*/  LDSM.16.M88.4 R192, [R224+0x4000] ;  /* 0x00400000e0c0783b */ /* 0x0002680000000200 */
[----:B------:R1:W1:Y:S04]  /*2320*/  LDSM.16.M88.4 R208, [R224+0x8000] ;  /* 0x00800000e0d0783b */ /* 0x0002680000000200 */
[----:B------:R1:W1:Y:S04]  /*2330*/  LDSM.16.M88.4 R180, [R228] ;  /* 0x00000000e4b4783b */ /* 0x0002680000000200 */
[----:B------:R1:W1:Y:S04]  /*2340*/  LDSM.16.M88.4 R196, [R228+0x4000] ;  /* 0x00400000e4c4783b */ /* 0x0002680000000200 */
[----:B------:R1:W1:Y:S04]  /*2350*/  LDSM.16.M88.4 R212, [R228+0x8000] ;  /* 0x00800000e4d4783b */ /* 0x0002680000000200 */
[----:B------:R1:W1:Y:S04]  /*2360*/  LDSM.16.M88.4 R184, [R232] ;  /* 0x00000000e8b8783b */ /* 0x0002680000000200 */
[----:B------:R1:W1:Y:S04]  /*2370*/  LDSM.16.M88.4 R200, [R232+0x4000] ;  /* 0x00400000e8c8783b */ /* 0x0002680000000200 */
[----:B------:R1:W1:Y:S04]  /*2380*/  LDSM.16.M88.4 R216, [R232+0x8000] ;  /* 0x00800000e8d8783b */ /* 0x0002680000000200 */
[----:B------:R-:W1:Y:S04]  /*2390*/  LDSM.16.M88.4 R220, [R220+0xc100] ;  /* 0x00c10000dcdc783b */ /* 0x000e680000000200 */
[----:B------:R-:W1:Y:S04]  /*23a0*/  LDSM.16.M88.4 R224, [R224+0xc000] ;  /* 0x00c00000e0e0783b */ /* 0x000e680000000200 */
[----:B------:R-:W1:Y:S04]  /*23b0*/  LDSM.16.M88.4 R228, [R228+0xc000] ;  /* 0x00c00000e4e4783b */ /* 0x000e680000000200 */
[----:B------:R-:W1:Y:S04]  /*23c0*/  LDSM.16.M88.4 R232, [R232+0xc000] ;  /* 0x00c00000e8e8783b */ /* 0x000e680000000200 */
[----:B------:R-:W-:Y:S06]  /*23d0*/  BAR.SYNC.DEFER_BLOCKING 0x0 ;  /* 0x0000000000007b1d */ /* 0x000fec0000010000 */
[----:B------:R-:W-:-:S04]  /*23e0*/  DEPBAR.LE SB0, 0x0 ;  /* 0x000080000000791a */ /* 0x000fc80000000000 */
[----:B------:R-:W-:Y:S06]  /*23f0*/  BAR.SYNC.DEFER_BLOCKING 0x0 ;  /* 0x0000000000007b1d */ /* 0x000fec0000010000 */
[----:B------:R1:W1:Y:S04]  /*2400*/  LDSM.16.M88.4 R44, [R21+0x10100] ;  /* 0x01010000152c783b */ /* 0x0002680000000200 */
[----:B------:R1:W1:Y:S04]  /*2410*/  LDSM.16.M88.4 R36, [R21+0x10900] ;  /* 0x010900001524783b */ /* 0x0002680000000200 */
[----:B---3--:R3:W1:Y:S04]  /*2420*/  LDSM.16.M88.4 R28, [R21+0x11100] ;  /* 0x01110000151c783b */ /* 0x0086680000000200 */
[----:B------:R3:W1:Y:S04]  /*2430*/  LDSM.16.M88.4 R56, [R24] ;  /* 0x000000001838783b */ /* 0x0006680000000200 */
[----:B------:R3:W1:Y:S04]  /*2440*/  LDSM.16.M88.4 R20, [R24+0x800] ;  /* 0x000800001814783b */ /* 0x0006680000000200 */
[----:B------:R3:W1:Y:S04]  /*2450*/  LDSM.16.M88.4 R48, [R24+0x1000] ;  /* 0x001000001830783b */ /* 0x0006680000000200 */
[----:B------:R-:W-:Y:S01]  /*2460*/  @!PT LDS RZ, [RZ] ;  /* 0x00000000fffff984 */ /* 0x000fe20000000800 */
[----:B------:R-:W-:Y:S01]  /*2470*/  @!PT LDS RZ, [RZ] ;  /* 0x00000000fffff984 */ /* 0x000fe20000000800 */
[----:B------:R-:W-:Y:S01]  /*2480*/  @!PT LDS RZ, [RZ] ;  /* 0x00000000fffff984 */ /* 0x000fe20000000800 */
[----:B------:R5:W-:Y:S01]  /*2490*/  LDGSTS.E.BYPASS.LTC128B.128 [R41+0x100], [R16.64], !P0 ;  /* 0x0010000010297fae */ /* 0x000be2000c101d56 */
[----:B------:R-:W-:-:S02]  /*24a0*/  ISETP.LT.OR P0, PT, R0, 0x1, P1 ;  /* 0x000000010000780c */ /* 0x000fc40000f01670 */
[----:B------:R-:W-:Y:S02]  /*24b0*/  ISETP.GE.AND P1, PT, R13, c[0x0][0x1d4], PT ;  /* 0x000075000d007a0c */ /* 0x000fe40003f26270 */
[----:B------:R-:W-:-:S05]  /*24c0*/  SHF.R.S32.HI R13, RZ, 0x1f, R34 ;  /* 0x0000001fff0d7819 */ /* 0x000fca0000011422 */
[----:B------:R3:W-:Y:S04]  /*24d0*/  STL [R1+0x2c], R13 ;  /* 0x00002c0d01007387 */ /* 0x0007e80000100800 */
[----:B------:R3:W-:Y:S01]  /*24e0*/  STL [R1+0x28], R12 ;  /* 0x0000280c01007387 */ /* 0x0007e20000100800 */
[----:B-----5:R-:W-:-:S05]  /*24f0*/  IMAD.WIDE R16, R35, 0x2, R18 ;  /* 0x0000000223107825 */ /* 0x020fca00078e0212 */
[----:B------:R5:W-:Y:S01]  /*2500*/  LDGSTS.E.BYPASS.LTC128B.128 [R41+0x1900], [R16.64], !P0 ;  /* 0x0190000010297fae */ /* 0x000be2000c101d56 */
[----:B------:R-:W-:Y:S01]  /*2510*/  ISETP.LT.OR P0, PT, R0, 0x1, P2 ;  /* 0x000000010000780c */ /* 0x000fe20001701670 */
[----:B-----5:R-:W-:-:S04]  /*2520*/  IMAD.WIDE R16, R34, 0x2, R18 ;  /* 0x0000000222107825 */ /* 0x020fc800078e0212 */
[----:B------:R-:W-:-:S08]  /*2530*/  IMAD.WIDE R18, R33, 0x2, R18 ;  /* 0x0000000221127825 */ /* 0x000fd000078e0212 */
[----:B------:R3:W-:Y:S01]  /*2540*/  LDGSTS.E.BYPASS.LTC128B.128 [R41+0x3100], [R16.64], !P0 ;  /* 0x0310000010297fae */ /* 0x0007e2000c101d56 */
[----:B------:R-:W-:-:S13]  /*2550*/  ISETP.LT.OR P0, PT, R0, 0x1, P1 ;  /* 0x000000010000780c */ /* 0x000fda0000f01670 */
[----:B------:R3:W-:Y:S01]  /*2560*/  LDGSTS.E.BYPASS.LTC128B.128 [R41+0x4900], [R18.64], !P0 ;  /* 0x0490000012297fae */ /* 0x0007e2000c101d56 */
[----:B------:R-:W-:-:S13]  /*2570*/  ISETP.GT.AND P0, PT, R156, 0x7f, PT ;  /* 0x0000007f9c00780c */ /* 0x000fda0003f04270 */
[----:B------:R-:W-:Y:S05]  /*2580*/  @P0 BRA `(.L_x_388) ;  /* 0x0000027000000947 */ /* 0x000fea0003800000 */
[----:B-12-4-:R-:W-:Y:S05]  /*2590*/  BRA.DIV ~URZ, `(.L_x_389) ;  /* 0x000116227f007947 */ /* 0x016fea000b800000 */
[----:B------:R-:W1:Y:S04]  /*25a0*/  SHFL.IDX PT, R11, R11, 0x1, 0x181f ;  /* 0x00381f000b0b7f89 */ /* 0x000e6800000e0000 */
[----:B------:R-:W2:Y:S02]  /*25b0*/  SHFL.IDX PT, R8, R8, 0x1, 0x181f ;  /* 0x00381f0008087f89 */ /* 0x000ea400000e0000 */
.L_x_445:
[----:B---3--:R-:W3:Y:S04]  /*25c0*/  LDL R16, [R1+0x14] ;  /* 0x0000140001107983 */ /* 0x008ee80000100800 */
[----:B------:R-:W4:Y:S04]  /*25d0*/  LDL R17, [R1+0x2c] ;  /* 0x00002c0001117983 */ /* 0x000f280000100800 */
[----:B------:R-:W5:Y:S04]  /*25e0*/  LDL R18, [R1+0x1c] ;  /* 0x00001c0001127983 */ /* 0x000f680000100800 */
[----:B--2---:R-:W2:Y:S04]  /*25f0*/  LDL R19, [R1+0x10] ;  /* 0x0000100001137983 */ /* 0x004ea80000100800 */
[----:B------:R-:W2:Y:S01]  /*2600*/  LDL R24, [R1+0x28] ;  /* 0x0000280001187983 */ /* 0x000ea20000100800 */
[----:B------:R-:W-:-:S02]  /*2610*/  SHF.R.S32.HI R12, RZ, 0x1f, R9 ;  /* 0x0000001fff0c7819 */ /* 0x000fc40000011409 */
[----:B------:R-:W-:Y:S02]  /*2620*/  SHF.R.S32.HI R13, RZ, 0x1f, R9 ;  /* 0x0000001fff0d7819 */ /* 0x000fe40000011409 */
[-C--:B------:R-:W-:Y:S02]  /*2630*/  LEA.HI R12, R12, R9.reuse, RZ, 0x3 ;  /* 0x000000090c0c7211 */ /* 0x080fe400078f18ff */
[----:B------:R-:W-:Y:S02]  /*2640*/  LEA.HI R13, R13, R9, RZ, 0x3 ;  /* 0x000000090d0d7211 */ /* 0x000fe400078f18ff */
[----:B------:R-:W-:Y:S02]  /*2650*/  LOP3.LUT R12, R12, 0xfffffff8, RZ, 0xc0, !PT ;  /* 0xfffffff80c0c7812 */ /* 0x000fe400078ec0ff */
[----:B------:R-:W-:Y:S02]  /*2660*/  LOP3.LUT R13, R13, 0xfffffff8, RZ, 0xc0, !PT ;  /* 0xfffffff80d0d7812 */ /* 0x000fe400078ec0ff */
[----:B------:R-:W-:-:S02]  /*2670*/  LEA R14, P0, R12, R8, 0x1 ;  /* 0x000000080c0e7211 */ /* 0x000fc400078008ff */
[----:B------:R-:W-:Y:S01]  /*2680*/  SHF.R.S32.HI R13, RZ, 0x1f, R13 ;  /* 0x0000001fff0d7819 */ /* 0x000fe2000001140d */
[C---:B------:R-:W-:Y:S02]  /*2690*/  IMAD.SHL.U32 R25, R10.reuse, 0x8, RZ ;  /* 0x000000080a197824 */ /* 0x040fe400078e00ff */
[----:B------:R-:W-:Y:S01]  /*26a0*/  IMAD.SHL.U32 R26, R10, 0x8, RZ ;  /* 0x000000080a1a7824 */ /* 0x000fe200078e00ff */
[----:B-1----:R-:W-:-:S04]  /*26b0*/  LEA.HI.X R15, R12, R11, R13, 0x1, P0 ;  /* 0x0000000b0c0f7211 */ /* 0x002fc800000f0c0d */
[----:B------:R-:W-:Y:S02]  /*26c0*/  SHF.R.S32.HI R26, RZ, 0x1f, R26 ;  /* 0x0000001fff1a7819 */ /* 0x000fe4000001141a */
[----:B---3--:R-:W-:-:S04]  /*26d0*/  LEA R12, P0, R16, R8, 0x1 ;  /* 0x00000008100c7211 */ /* 0x008fc800078008ff */
[----:B----4-:R-:W-:Y:S02]  /*26e0*/  LEA.HI.X R13, R16, R11, R17, 0x1, P0 ;  /* 0x0000000b100d7211 */ /* 0x010fe400000f0c11 */
[----:B------:R-:W-:-:S04]  /*26f0*/  LEA R16, P0, R25, R8, 0x1 ;  /* 0x0000000819107211 */ /* 0x000fc800078008ff */
[C---:B------:R-:W-:Y:S02]  /*2700*/  LEA.HI.X R17, R25.reuse, R11, R26, 0x1, P0 ;  /* 0x0000000b19117211 */ /* 0x040fe400000f0c1a */
[----:B------:R-:W-:-:S04]  /*2710*/  ISETP.GE.AND P0, PT, R25, c[0x0][0x1d4], PT ;  /* 0x0000750019007a0c */ /* 0x000fc80003f06270 */
[----:B------:R-:W-:-:S13]  /*2720*/  ISETP.LT.OR P0, PT, R0, 0x21, P0 ;  /* 0x000000210000780c */ /* 0x000fda0000701670 */
[----:B------:R-:W-:Y:S01]  /*2730*/  @!PT LDS RZ, [RZ] ;  /* 0x00000000fffff984 */ /* 0x000fe20000000800 */
[----:B------:R-:W-:Y:S01]  /*2740*/  @!PT LDS RZ, [RZ] ;  /* 0x00000000fffff984 */ /* 0x000fe20000000800 */
[----:B------:R-:W-:Y:S01]  /*2750*/  @!PT LDS RZ, [RZ] ;  /* 0x00000000fffff984 */ /* 0x000fe20000000800 */
[----:B-----5:R2:W-:Y:S02]  /*2760*/  LDGSTS.E.BYPASS.LTC128B.128 [R18+0x1100], [R16.64], !P0 ;  /* 0x0110000010127fae */ /* 0x0205e4000c101d56 */
[----:B--2---:R-:W-:-:S04]  /*2770*/  LEA R16, P0, R19, R8, 0x1 ;  /* 0x0000000813107211 */ /* 0x004fc800078008ff */
[----:B------:R-:W-:Y:S02]  /*2780*/  LEA.HI.X R17, R19, R11, R24, 0x1, P0 ;  /* 0x0000000b13117211 */ /* 0x000fe400000f0c18 */
[----:B------:R-:W-:-:S04]  /*2790*/  ISETP.GE.AND P0, PT, R9, c[0x0][0x1d4], PT ;  /* 0x0000750009007a0c */ /* 0x000fc80003f06270 */
[----:B------:R-:W-:-:S13]  /*27a0*/  ISETP.LT.OR P0, PT, R0, 0x21, P0 ;  /* 0x000000210000780c */ /* 0x000fda0000701670 */
[----:B------:R1:W-:Y:S01]  /*27b0*/  LDGSTS.E.BYPASS.LTC128B.128 [R18+0x2900], [R14.64], !P0 ;  /* 0x029000000e127fae */ /* 0x0003e2000c101d56 */
[----:B------:R-:W-:-:S13]  /*27c0*/  ISETP.LT.OR P0, PT, R0, 0x21, P2 ;  /* 0x000000210000780c */ /* 0x000fda0001701670 */
[----:B------:R1:W-:Y:S01]  /*27d0*/  LDGSTS.E.BYPASS.LTC128B.128 [R18+0x4100], [R12.64], !P0 ;  /* 0x041000000c127fae */ /* 0x0003e2000c101d56 */
[----:B------:R-:W-:-:S13]  /*27e0*/  ISETP.LT.OR P0, PT, R0, 0x21, P1 ;  /* 0x000000210000780c */ /* 0x000fda0000f01670 */
[----:B------:R1:W-:Y:S02]  /*27f0*/  LDGSTS.E.BYPASS.LTC128B.128 [R18+0x5900], [R16.64], !P0 ;  /* 0x0590000010127fae */ /* 0x0003e4000c101d56 */
.L_x_388:
[----:B-12-4-:R-:W-:Y:S05]  /*2800*/  BSYNC B0 ;  /* 0x0000000000007941 */ /* 0x016fea0003800000 */
.L_x_387:
[----:B------:R-:W2:Y:S04]  /*2810*/  LDL R61, [R1+0x4] ;  /* 0x00000400013d7983 */ /* 0x000ea80000100800 */
[----:B------:R-:W4:Y:S01]  /*2820*/  LDL R60, [R1] ;  /* 0x00000000013c7983 */ /* 0x000f220000100800 */
[----:B------:R-:W-:Y:S01]  /*2830*/  IMAD.MOV.U32 R0, RZ, RZ, 0x40 ;  /* 0x00000040ff007424 */ /* 0x000fe200078e00ff */
[----:B------:R-:W-:Y:S02]  /*2840*/  LOP3.LUT P0, RZ, R10, 0x4, RZ, 0xc0, !PT ;  /* 0x000000040aff7812 */ /* 0x000fe4000780c0ff */
[----:B------:R-:W0:Y:S01]  /*2850*/  LDGDEPBAR ;  /* 0x00000000000079af */ /* 0x000e220000000000 */
[----:B------:R-:W-:Y:S01]  /*2860*/  WARPSYNC 0xffffffff ;  /* 0xffffffff00007948 */ /* 0x000fe20003800000 */
[----:B------:R-:W-:Y:S01]  /*2870*/  SEL R0, R0, 0xffffffc0, !P0 ;  /* 0xffffffc000007807 */ /* 0x000fe20004000000 */
[----:B---3--:R-:W-:Y:S01]  /*2880*/  HMMA.16816.F32 R12, R160, R44, RZ ;  /* 0x0000002ca00c723c */ /* 0x008fe200000018ff */
[----:B------:R-:W-:-:S06]  /*2890*/  UISETP.GT.AND UP0, UPT, UR4, UR8, UPT ;  /* 0x000000080400728c */ /* 0x000fcc000bf04270 */
[----:B------:R-:W-:Y:S01]  /*28a0*/  PLOP3.LUT P0, PT, PT, PT, UP0, 0x40, 0x0 ;  /* 0x000000000000781c */ /* 0x000fe20003f0e808 */
[C---:B------:R-:W-:Y:S08]  /*28b0*/  HMMA.16816.F32 R44, R160.reuse, R46, RZ ;  /* 0x0000002ea02c723c */ /* 0x040ff000000018ff */
[----:B------:R-:W-:Y:S08]  /*28c0*/  HMMA.16816.F32 R40, R160, R36, RZ ;  /* 0x00000024a028723c */ /* 0x000ff000000018ff */
[C---:B------:R-:W-:Y:S08]  /*28d0*/  HMMA.16816.F32 R12, R164.reuse, R56, R12 ;  /* 0x00000038a40c723c */ /* 0x040ff0000000180c */
[----:B------:R-:W-:Y:S08]  /*28e0*/  HMMA.16816.F32 R44, R164, R58, R44 ;  /* 0x0000003aa42c723c */ /* 0x000ff0000000182c */
[C---:B------:R-:W-:Y:S08]  /*28f0*/  HMMA.16816.F32 R36, R160.reuse, R38, RZ ;  /* 0x00000026a024723c */ /* 0x040ff000000018ff */
[C---:B------:R-:W-:Y:S08]  /*2900*/  HMMA.16816.F32 R32, R160.reuse, R28, RZ ;  /* 0x0000001ca020723c */ /* 0x040ff000000018ff */
[----:B------:R-:W-:Y:S08]  /*2910*/  HMMA.16816.F32 R28, R160, R30, RZ ;  /* 0x0000001ea01c723c */ /* 0x000ff000000018ff */
[C---:B------:R-:W-:Y:S08]  /*2920*/  HMMA.16816.F32 R40, R164.reuse, R20, R40 ;  /* 0x00000014a428723c */ /* 0x040ff00000001828 */
[C---:B------:R-:W-:Y:S08]  /*2930*/  HMMA.16816.F32 R36, R164.reuse, R22, R36 ;  /* 0x00000016a424723c */ /* 0x040ff00000001824 */
[C---:B------:R-:W-:Y:S08]  /*2940*/  HMMA.16816.F32 R32, R164.reuse, R48, R32 ;  /* 0x00000030a420723c */ /* 0x040ff00000001820 */
[----:B------:R-:W-:Y:S01]  /*2950*/  HMMA.16816.F32 R28, R164, R50, R28 ;  /* 0x00000032a41c723c */ /* 0x000fe2000000181c */
[--C-:B--2---:R-:W-:Y:S01]  /*2960*/  IMAD.IADD R251, R61, 0x1, R0.reuse ;  /* 0x000000013dfb7824 */ /* 0x104fe200078e0200 */
[----:B------:R-:W-:Y:S01]  /*2970*/  LDSM.16.M88.4 R56, [R61+0x11900] ;  /* 0x011900003d38783b */ /* 0x000fe20000000200 */
[----:B----4-:R-:W-:-:S03]  /*2980*/  IMAD.IADD R245, R60, 0x1, R0 ;  /* 0x000000013cf57824 */ /* 0x010fc600078e0200 */
[----:B------:R-:W1:Y:S01]  /*2990*/  LDSM.16.M88.4 R52, [R251+0x10100] ;  /* 0x01010000fb34783b */ /* 0x000e620000000200 */
[C---:B------:R-:W-:Y:S02]  /*29a0*/  IADD3 R244, R60.reuse, 0x1800, RZ ;  /* 0x000018003cf47810 */ /* 0x040fe40007ffe0ff */
[C---:B------:R-:W-:Y:S01]  /*29b0*/  IADD3 R243, R60.reuse, 0x2000, RZ ;  /* 0x000020003cf37810 */ /* 0x040fe20007ffe0ff */
[----:B------:R-:W-:Y:S01]  /*29c0*/  LDSM.16.M88.4 R24, [R245] ;  /* 0x00000000f518783b */ /* 0x000fe20000000200 */
[C---:B------:R-:W-:Y:S02]  /*29d0*/  IADD3 R242, R60.reuse, 0x2800, RZ ;  /* 0x000028003cf27810 */ /* 0x040fe40007ffe0ff */
[C---:B------:R-:W-:Y:S01]  /*29e0*/  IADD3 R241, R60.reuse, 0x3000, RZ ;  /* 0x000030003cf17810 */ /* 0x040fe20007ffe0ff */
[----:B------:R-:W2:Y:S01]  /*29f0*/  LDSM.16.M88.4 R8, [R251+0x10900] ;  /* 0x01090000fb08783b */ /* 0x000ea20000000200 */
[C---:B------:R-:W-:Y:S02]  /*2a00*/  IADD3 R240, R60.reuse, 0x3800, RZ ;  /* 0x000038003cf07810 */ /* 0x040fe40007ffe0ff */
[C---:B------:R-:W-:Y:S01]  /*2a10*/  IADD3 R239, R60.reuse, 0x4000, RZ ;  /* 0x000040003cef7810 */ /* 0x040fe20007ffe0ff */
[----:B------:R-:W3:Y:S01]  /*2a20*/  LDSM.16.M88.4 R16, [R251+0x11100] ;  /* 0x01110000fb10783b */ /* 0x000ee20000000200 */
[----:B------:R-:W-:-:S02]  /*2a30*/  IADD3 R238, R60, 0x4800, RZ ;  /* 0x000048003cee7810 */ /* 0x000fc40007ffe0ff */
[C---:B------:R-:W-:Y:S01]  /*2a40*/  IADD3 R237, R60.reuse, 0x5000, RZ ;  /* 0x000050003ced7810 */ /* 0x040fe20007ffe0ff */
[----:B------:R-:W4:Y:S01]  /*2a50*/  LDSM.16.M88.4 R20, [R245+0x800] ;  /* 0x00080000f514783b */ /* 0x000f220000000200 */
[----:B------:R-:W-:-:S03]  /*2a60*/  IADD3 R236, R60, 0x5800, RZ ;  /* 0x000058003cec7810 */ /* 0x000fc60007ffe0ff */
[----:B------:R-:W5:Y:S01]  /*2a70*/  LDSM.16.M88.4 R48, [R245+0x1000] ;  /* 0x00100000f530783b */ /* 0x000f620000000200 */
[C---:B-1----:R-:W-:Y:S08]  /*2a80*/  HMMA.16816.F32 R12, R180.reuse, R52, R12 ;  /* 0x00000034b40c723c */ /* 0x042ff0000000180c */
[C---:B------:R-:W-:Y:S01]  /*2a90*/  HMMA.16816.F32 R44, R180.reuse, R54, R44 ;  /* 0x00000036b42c723c */ /* 0x040fe2000000182c */
[----:B------:R-:W1:Y:S07]  /*2aa0*/  LDSM.16.M88.4 R52, [R60+0x1800] ;  /* 0x001800003c34783b */ /* 0x000e6e0000000200 */
[----:B--2---:R-:W-:Y:S08]  /*2ab0*/  HMMA.16816.F32 R40, R180, R8, R40 ;  /* 0x00000008b428723c */ /* 0x004ff00000001828 */
[C---:B------:R-:W-:Y:S08]  /*2ac0*/  HMMA.16816.F32 R12, R184.reuse, R24, R12 ;  /* 0x00000018b80c723c */ /* 0x040ff0000000180c */
[----:B------:R-:W-:Y:S01]  /*2ad0*/  HMMA.16816.F32 R44, R184, R26, R44 ;  /* 0x0000001ab82c723c */ /* 0x000fe2000000182c */
[----:B------:R-:W-:Y:S07]  /*2ae0*/  LDSM.16.M88.4 R24, [R251+0x11900] ;  /* 0x01190000fb18783b */ /* 0x000fee0000000200 */
[C---:B------:R-:W-:Y:S01]  /*2af0*/  HMMA.16816.F32 R36, R180.reuse, R10, R36 ;  /* 0x0000000ab424723c */ /* 0x040fe20000001824 */
[----:B------:R-:W2:Y:S07]  /*2b00*/  LDSM.16.M88.4 R8, [R61+0x12100] ;  /* 0x012100003d08783b */ /* 0x000eae0000000200 */
[C---:B---3--:R-:W-:Y:S08]  /*2b10*/  HMMA.16816.F32 R32, R180.reuse, R16, R32 ;  /* 0x00000010b420723c */ /* 0x048ff00000001820 */
[----:B------:R-:W-:Y:S01]  /*2b20*/  HMMA.16816.F32 R28, R180, R18, R28 ;  /* 0x00000012b41c723c */ /* 0x000fe2000000181c */
[----:B------:R-:W3:Y:S07]  /*2b30*/  LDSM.16.M88.4 R16, [R61+0x12900] ;  /* 0x012900003d10783b */ /* 0x000eee0000000200 */
[C---:B------:R-:W-:Y:S08]  /*2b40*/  HMMA.16816.F32 R12, R188.reuse, R56, R12 ;  /* 0x00000038bc0c723c */ /* 0x040ff0000000180c */
[----:B------:R-:W-:Y:S01]  /*2b50*/  HMMA.16816.F32 R44, R188, R58, R44 ;  /* 0x0000003abc2c723c */ /* 0x000fe2000000182c */
[----:B------:R-:W-:Y:S07]  /*2b60*/  LDSM.16.M88.4 R56, [R245+0x1800] ;  /* 0x00180000f538783b */ /* 0x000fee0000000200 */
[C---:B----4-:R-:W-:Y:S08]  /*2b70*/  HMMA.16816.F32 R40, R184.reuse, R20, R40 ;  /* 0x00000014b828723c */ /* 0x050ff00000001828 */
[C---:B------:R-:W-:Y:S01]  /*2b80*/  HMMA.16816.F32 R36, R184.reuse, R22, R36 ;  /* 0x00000016b824723c */ /* 0x040fe20000001824 */
[----:B------:R-:W4:Y:S07]  /*2b90*/  LDSM.16.M88.4 R20, [R60+0x2000] ;  /* 0x002000003c14783b */ /* 0x000f2e0000000200 */
[C---:B-----5:R-:W-:Y:S08]  /*2ba0*/  HMMA.16816.F32 R32, R184.reuse, R48, R32 ;  /* 0x00000030b820723c */ /* 0x060ff00000001820 */
[----:B------:R-:W-:Y:S01]  /*2bb0*/  HMMA.16816.F32 R28, R184, R50, R28 ;  /* 0x00000032b81c723c */ /* 0x000fe2000000181c */
[----:B------:R-:W5:Y:S07]  /*2bc0*/  LDSM.16.M88.4 R48, [R60+0x2800] ;  /* 0x002800003c30783b */ /* 0x000f6e0000000200 */
[C---:B-1----:R-:W-:Y:S08]  /*2bd0*/  HMMA.16816.F32 R12, R192.reuse, R52, R12 ;  /* 0x00000034c00c723c */ /* 0x042ff0000000180c */
[----:B------:R-:W-:Y:S01]  /*2be0*/  HMMA.16816.F32 R44, R192, R54, R44 ;  /* 0x00000036c02c723c */ /* 0x000fe2000000182c */
[----:B------:R-:W-:Y:S07]  /*2bf0*/  LDSM.16.M88.4 R52, [R61+0x13100] ;  /* 0x013100003d34783b */ /* 0x000fee0000000200 */
[C---:B--2---:R-:W-:Y:S08]  /*2c00*/  HMMA.16816.F32 R40, R188.reuse, R8, R40 ;  /* 0x00000008bc28723c */ /* 0x044ff00000001828 */
[C---:B------:R-:W-:Y:S01]  /*2c10*/  HMMA.16816.F32 R36, R188.reuse, R10, R36 ;  /* 0x0000000abc24723c */ /* 0x040fe20000001824 */
[----:B------:R-:W1:Y:S07]  /*2c20*/  LDSM.16.M88.4 R8, [R251+0x12100] ;  /* 0x01210000fb08783b */ /* 0x000e6e0000000200 */
[C---:B---3--:R-:W-:Y:S08]  /*2c30*/  HMMA.16816.F32 R32, R188.reuse, R16, R32 ;  /* 0x00000010bc20723c */ /* 0x048ff00000001820 */
[----:B------:R-:W-:Y:S01]  /*2c40*/  HMMA.16816.F32 R28, R188, R18, R28 ;  /* 0x00000012bc1c723c */ /* 0x000fe2000000181c */
[----:B------:R-:W2:Y:S07]  /*2c50*/  LDSM.16.M88.4 R16, [R251+0x12900] ;  /* 0x01290000fb10783b */ /* 0x000eae0000000200 */
[C---:B------:R-:W-:Y:S08]  /*2c60*/  HMMA.16816.F32 R12, R196.reuse, R24, R12 ;  /* 0x00000018c40c723c */ /* 0x040ff0000000180c */
[----:B------:R-:W-:Y:S01]  /*2c70*/  HMMA.16816.F32 R44, R196, R26, R44 ;  /* 0x0000001ac42c723c */ /* 0x000fe2000000182c */
[----:B------:R-:W-:Y:S07]  /*2c80*/  LDSM.16.M88.4 R24, [R60+0x3000] ;  /* 0x003000003c18783b */ /* 0x000fee0000000200 */
[C---:B----4-:R-:W-:Y:S08]  /*2c90*/  HMMA.16816.F32 R40, R192.reuse, R20, R40 ;  /* 0x00000014c028723c */ /* 0x050ff00000001828 */
[C---:B------:R-:W-:Y:S01]  /*2ca0*/  HMMA.16816.F32 R36, R192.reuse, R22, R36 ;  /* 0x00000016c024723c */ /* 0x040fe20000001824 */
[----:B------:R-:W3:Y:S07]  /*2cb0*/  LDSM.16.M88.4 R20, [R245+0x2000] ;  /* 0x00200000f514783b */ /* 0x000eee0000000200 */
[C---:B-----5:R-:W-:Y:S08]  /*2cc0*/  HMMA.16816.F32 R32, R192.reuse, R48, R32 ;  /* 0x00000030c020723c */ /* 0x060ff00000001820 */
[----:B------:R-:W-:Y:S01]  /*2cd0*/  HMMA.16816.F32 R28, R192, R50, R28 ;  /* 0x00000032c01c723c */ /* 0x000fe2000000181c */
[----:B------:R-:W4:Y:S07]  /*2ce0*/  LDSM.16.M88.4 R48, [R245+0x2800] ;  /* 0x00280000f530783b */ /* 0x000f2e0000000200 */
[C---:B------:R-:W-:Y:S08]  /*2cf0*/  HMMA.16816.F32 R12, R200.reuse, R56, R12 ;  /* 0x00000038c80c723c */ /* 0x040ff0000000180c */
[----:B------:R-:W-:Y:S01]  /*2d00*/  HMMA.16816.F32 R44, R200, R58, R44 ;  /* 0x0000003ac82c723c */ /* 0x000fe2000000182c */
[----:B------:R-:W-:Y:S07]  /*2d10*/  LDSM.16.M88.4 R56, [R251+0x13100] ;  /* 0x01310000fb38783b */ /* 0x000fee0000000200 */
[C---:B-1----:R-:W-:Y:S08]  /*2d20*/  HMMA.16816.F32 R40, R196.reuse, R8, R40 ;  /* 0x00000008c428723c */ /* 0x042ff00000001828 */
[C---:B------:R-:W-:Y:S01]  /*2d30*/  HMMA.16816.F32 R36, R196.reuse, R10, R36 ;  /* 0x0000000ac424723c */ /* 0x040fe20000001824 */
[----:B------:R-:W1:Y:S07]  /*2d40*/  LDSM.16.M88.4 R8, [R61+0x13900] ;  /* 0x013900003d08783b */ /* 0x000e6e0000000200 */
[C---:B--2---:R-:W-:Y:S08]  /*2d50*/  HMMA.16816.F32 R32, R196.reuse, R16, R32 ;  /* 0x00000010c420723c */ /* 0x044ff00000001820 */
[----:B------:R-:W-:Y:S01]  /*2d60*/  HMMA.16816.F32 R28, R196, R18, R28 ;  /* 0x00000012c41c723c */ /* 0x000fe2000000181c */
[----:B------:R-:W2:Y:S07]  /*2d70*/  LDSM.16.M88.4 R16, [R61+0x14100] ;  /* 0x014100003d10783b */ /* 0x000eae0000000200 */
[C---:B------:R-:W-:Y:S08]  /*2d80*/  HMMA.16816.F32 R12, R204.reuse, R52, R12 ;  /* 0x00000034cc0c723c */ /* 0x040ff0000000180c */
[----:B------:R-:W-:Y:S01]  /*2d90*/  HMMA.16816.F32 R44, R204, R54, R44 ;  /* 0x00000036cc2c723c */ /* 0x000fe2000000182c */
[----:B------:R-:W-:Y:S07]  /*2da0*/  LDSM.16.M88.4 R52, [R245+0x3000] ;  /* 0x00300000f534783b */ /* 0x000fee0000000200 */
[C---:B---3--:R-:W-:Y:S08]  /*2db0*/  HMMA.16816.F32 R40, R200.reuse, R20, R40 ;  /* 0x00000014c828723c */ /* 0x048ff00000001828 */
[C---:B------:R-:W-:Y:S01]  /*2dc0*/  HMMA.16816.F32 R36, R200.reuse, R22, R36 ;  /* 0x00000016c824723c */ /* 0x040fe20000001824 */
[----:B------:R-:W3:Y:S07]  /*2dd0*/  LDSM.16.M88.4 R20, [R60+0x3800] ;  /* 0x003800003c14783b */ /* 0x000eee0000000200 */
[C---:B----4-:R-:W-:Y:S08]  /*2de0*/  HMMA.16816.F32 R32, R200.reuse, R48, R32 ;  /* 0x00000030c820723c */ /* 0x050ff00000001820 */
        /* <DEDUP_REMOVED lines=29> */
[C---:B---3--:R-:W-:Y:S08]  /*2fc0*/  HMMA.16816.F32 R12, R220.reuse, R20, R12 ;  /* 0x00000014dc0c723c */ /* 0x048ff0000000180c */
[----:B------:R-:W-:Y:S01]  /*2fd0*/  HMMA.16816.F32 R44, R220, R22, R44 ;  /* 0x00000016dc2c723c */ /* 0x000fe2000000182c */
[----:B------:R-:W-:Y:S07]  /*2fe0*/  LDSM.16.M88.4 R20, [R251+0x15100] ;  /* 0x01510000fb14783b */ /* 0x000fee0000000200 */
[C---:B------:R-:W-:Y:S08]  /*2ff0*/  HMMA.16816.F32 R40, R216.reuse, R24, R40 ;  /* 0x00000018d828723c */ /* 0x040ff00000001828 */
[C---:B------:R-:W-:Y:S01]  /*3000*/  HMMA.16816.F32 R36, R216.reuse, R26, R36 ;  /* 0x0000001ad824723c */ /* 0x040fe20000001824 */
[----:B------:R-:W3:Y:S07]  /*3010*/  LDSM.16.M88.4 R24, [R251+0x14900] ;  /* 0x01490000fb18783b */ /* 0x000eee0000000200 */
[C---:B----4-:R-:W-:Y:S08]  /*3020*/  HMMA.16816.F32 R32, R216.reuse, R48, R32 ;  /* 0x00000030d820723c */ /* 0x050ff00000001820 */
[----:B------:R-:W-:Y:S01]  /*3030*/  HMMA.16816.F32 R28, R216, R50, R28 ;  /* 0x00000032d81c723c */ /* 0x000fe2000000181c */
[----:B------:R-:W4:Y:S07]  /*3040*/  LDSM.16.M88.4 R48, [R60+0x5800] ;  /* 0x005800003c30783b */ /* 0x000f2e0000000200 */
[C---:B------:R-:W-:Y:S08]  /*3050*/  HMMA.16816.F32 R12, R224.reuse, R56, R12 ;  /* 0x00000038e00c723c */ /* 0x040ff0000000180c */
[----:B------:R-:W-:Y:S08]  /*3060*/  HMMA.16816.F32 R44, R224, R58, R44 ;  /* 0x0000003ae02c723c */ /* 0x000ff0000000182c */
[C---:B-1----:R-:W-:Y:S08]  /*3070*/  HMMA.16816.F32 R40, R220.reuse, R8, R40 ;  /* 0x00000008dc28723c */ /* 0x042ff00000001828 */
[C---:B------:R-:W-:Y:S01]  /*3080*/  HMMA.16816.F32 R36, R220.reuse, R10, R36 ;  /* 0x0000000adc24723c */ /* 0x040fe20000001824 */
[----:B------:R-:W1:Y:S07]  /*3090*/  LDSM.16.M88.4 R8, [R245+0x4800] ;  /* 0x00480000f508783b */ /* 0x000e6e0000000200 */
[C---:B--2---:R-:W-:Y:S08]  /*30a0*/  HMMA.16816.F32 R32, R220.reuse, R16, R32 ;  /* 0x00000010dc20723c */ /* 0x044ff00000001820 */
[----:B------:R-:W-:Y:S01]  /*30b0*/  HMMA.16816.F32 R28, R220, R18, R28 ;  /* 0x00000012dc1c723c */ /* 0x000fe2000000181c */
[----:B------:R-:W2:Y:S07]  /*30c0*/  LDSM.16.M88.4 R16, [R251+0x15900] ;  /* 0x01590000fb10783b */ /* 0x000eae0000000200 */
[C---:B---3--:R-:W-:Y:S08]  /*30d0*/  HMMA.16816.F32 R12, R228.reuse, R24, R12 ;  /* 0x00000018e40c723c */ /* 0x048ff0000000180c */
[----:B------:R-:W-:Y:S08]  /*30e0*/  HMMA.16816.F32 R44, R228, R26, R44 ;  /* 0x0000001ae42c723c */ /* 0x000ff0000000182c */
[C---:B------:R-:W-:Y:S08]  /*30f0*/  HMMA.16816.F32 R40, R224.reuse, R52, R40 ;  /* 0x00000034e028723c */ /* 0x040ff00000001828 */
[C---:B------:R-:W-:Y:S08]  /*3100*/  HMMA.16816.F32 R36, R224.reuse, R54, R36 ;  /* 0x00000036e024723c */ /* 0x040ff00000001824 */
[C---:B----4-:R-:W-:Y:S01]  /*3110*/  HMMA.16816.F32 R52, R224.reuse, R48, R32 ;  /* 0x00000030e034723c */ /* 0x050fe20000001820 */
[----:B------:R-:W3:Y:S07]  /*3120*/  LDSM.16.M88.4 R32, [R245+0x5000] ;  /* 0x00500000f520783b */ /* 0x000eee0000000200 */
[----:B------:R-:W-:Y:S01]  /*3130*/  HMMA.16816.F32 R48, R224, R50, R28 ;  /* 0x00000032e030723c */ /* 0x000fe2000000181c */
[----:B------:R-:W4:Y:S01]  /*3140*/  LDSM.16.M88.4 R28, [R245+0x5800] ;  /* 0x00580000f51c783b */ /* 0x000f220000000200 */
[----:B------:R-:W-:-:S06]  /*3150*/  DEPBAR.LE SB0, 0x0 ;  /* 0x000080000000791a */ /* 0x000fcc0000000000 */
[C---:B-1----:R-:W-:Y:S08]  /*3160*/  HMMA.16816.F32 R12, R232.reuse, R8, R12 ;  /* 0x00000008e80c723c */ /* 0x042ff0000000180c */
[----:B------:R-:W-:Y:S08]  /*3170*/  HMMA.16816.F32 R44, R232, R10, R44 ;  /* 0x0000000ae82c723c */ /* 0x000ff0000000182c */
[C---:B------:R-:W-:Y:S08]  /*3180*/  HMMA.16816.F32 R40, R228.reuse, R20, R40 ;  /* 0x00000014e428723c */ /* 0x040ff00000001828 */
[----:B------:R-:W-:Y:S01]  /*3190*/  HMMA.16816.F32 R36, R228, R22, R36 ;  /* 0x00000016e424723c */ /* 0x000fe20000001824 */
[----:B------:R-:W-:-:S02]  /*31a0*/  FMUL.FTZ R0, R12, c[0x0][0x320] ;  /* 0x0000c8000c007a20 */ /* 0x000fc40000410000 */
[----:B------:R-:W-:Y:S02]  /*31b0*/  FMUL.FTZ R9, R14, c[0x0][0x320] ;  /* 0x0000c8000e097a20 */ /* 0x000fe40000410000 */
[----:B------:R-:W-:Y:S02]  /*31c0*/  FMUL.FTZ R15, R15, c[0x0][0x320] ;  /* 0x0000c8000f0f7a20 */ /* 0x000fe40000410000 */
[----:B------:R-:W-:Y:S01]  /*31d0*/  FMUL.FTZ R13, R13, c[0x0][0x320] ;  /* 0x0000c8000d0d7a20 */ /* 0x000fe20000410000 */
[C---:B--2---:R-:W-:Y:S01]  /*31e0*/  HMMA.16816.F32 R52, R228.reuse, R16, R52 ;  /* 0x00000010e434723c */ /* 0x044fe20000001834 */
[----:B------:R-:W1:Y:S06]  /*31f0*/  MUFU.TANH R0, R0 ;  /* 0x0000000000007308 */ /* 0x000e6c0000002400 */
[----:B------:R-:W-:Y:S01]  /*3200*/  FMUL.FTZ R17, R44, c[0x0][0x320] ;  /* 0x0000c8002c117a20 */ /* 0x000fe20000410000 */
[----:B------:R-:W-:Y:S01]  /*3210*/  HMMA.16816.F32 R48, R228, R18, R48 ;  /* 0x00000012e430723c */ /* 0x000fe20000001830 */
[----:B------:R-:W-:Y:S01]  /*3220*/  FMUL.FTZ R16, R45, c[0x0][0x320] ;  /* 0x0000c8002d107a20 */ /* 0x000fe20000410000 */
[----:B------:R2:W1:Y:S06]  /*3230*/  MUFU.TANH R18, R13 ;  /* 0x0000000d00127308 */ /* 0x00046c0000002400 */
[C---:B---3--:R-:W-:Y:S02]  /*3240*/  HMMA.16816.F32 R40, R232.reuse, R32, R40 ;  /* 0x00000020e828723c */ /* 0x048fe40000001828 */
[----:B------:R-:W3:Y:S06]  /*3250*/  MUFU.TANH R9, R9 ;  /* 0x0000000900097308 */ /* 0x000eec0000002400 */
[C---:B------:R-:W-:Y:S02]  /*3260*/  HMMA.16816.F32 R36, R232.reuse, R34, R36 ;  /* 0x00000022e824723c */ /* 0x040fe40000001824 */
[----:B------:R-:W1:Y:S06]  /*3270*/  MUFU.TANH R15, R15 ;  /* 0x0000000f000f7308 */ /* 0x000e6c0000002400 */
[C---:B----4-:R-:W-:Y:S02]  /*3280*/  HMMA.16816.F32 R52, R232.reuse, R28, R52 ;  /* 0x0000001ce834723c */ /* 0x050fe40000001834 */
[----:B------:R-:W4:Y:S06]  /*3290*/  MUFU.TANH R17, R17 ;  /* 0x0000001100117308 */ /* 0x000f2c0000002400 */
[----:B------:R-:W-:Y:S02]  /*32a0*/  HMMA.16816.F32 R48, R232, R30, R48 ;  /* 0x0000001ee830723c */ /* 0x000fe40000001830 */
[----:B------:R-:W1:Y:S01]  /*32b0*/  MUFU.TANH R16, R16 ;  /* 0x0000001000107308 */ /* 0x000e620000002400 */
[----:B------:R-:W-:Y:S06]  /*32c0*/  BAR.SYNC.DEFER_BLOCKING 0x0 ;  /* 0x0000000000007b1d */ /* 0x000fec0000010000 */
[----:B------:R-:W-:Y:S05]  /*32d0*/  @P0 BRA `(.L_x_390) ;  /* 0x000005e000000947 */ /* 0x000fea0003800000 */
[----:B--23--:R-:W2:Y:S01]  /*32e0*/  S2R R71, SR_TID.X ;  /* 0x0000000000477919 */ /* 0x00cea20000002100 */
[----:B------:R-:W-:-:S02]  /*32f0*/  IMAD.MOV.U32 R70, RZ, RZ, c[0x0][0x2b8] ;  /* 0x0000ae00ff467624 */ /* 0x000fc400078e00ff */
[----:B------:R-:W-:Y:S01]  /*3300*/  IMAD.U32 R8, RZ, RZ, UR10 ;  /* 0x0000000aff087e24 */ /* 0x000fe2000f8e00ff */
[----:B------:R-:W3:Y:S02]  /*3310*/  LDL R67, [R1+0x3c] ;  /* 0x00003c0001437983 */ /* 0x000ee40000100800 */
[----:B------:R-:W-:Y:S02]  /*3320*/  ISETP.NE.AND P1, PT, R70, 0x1, PT ;  /* 0x000000014600780c */ /* 0x000fe40003f25270 */
[----:B------:R4:W5:Y:S04]  /*3330*/  LDL R64, [R1+0x2c] ;  /* 0x00002c0001407983 */ /* 0x0009680000100800 */
[----:B------:R4:W5:Y:S04]  /*3340*/  LDL R65, [R1+0x18] ;  /* 0x0000180001417983 */ /* 0x0009680000100800 */
[----:B------:R4:W5:Y:S04]  /*3350*/  LDL R66, [R1+0x30] ;  /* 0x0000300001427983 */ /* 0x0009680000100800 */
[----:B------:R4:W5:Y:S01]  /*3360*/  LDL R60, [R1+0x1c] ;  /* 0x00001c00013c7983 */ /* 0x0009620000100800 */
[----:B--2---:R-:W-:-:S03]  /*3370*/  LEA.HI R68, R2, R71, RZ, 0x3 ;  /* 0x0000004702447211 */ /* 0x004fc600078f18ff */
[----:B------:R4:W5:Y:S01]  /*3380*/  LDL R61, [R1+0x10] ;  /* 0x00001000013d7983 */ /* 0x0009620000100800 */
[----:B------:R-:W-:Y:S02]  /*3390*/  LEA.HI R69, R2, R71, RZ, 0x3 ;  /* 0x0000004702457211 */ /* 0x000fe400078f18ff */
[----:B------:R-:W-:Y:S01]  /*33a0*/  LOP3.LUT R68, R68, 0xfffffff8, RZ, 0xc0, !PT ;  /* 0xfffffff844447812 */ /* 0x000fe200078ec0ff */
[----:B------:R4:W5:Y:S01]  /*33b0*/  LDL R62, [R1+0x28] ;  /* 0x00002800013e7983 */ /* 0x0009620000100800 */
[----:B------:R-:W-:-:S03]  /*33c0*/  SHF.R.S32.HI R69, RZ, 0x3, R69 ;  /* 0x00000003ff457819 */ /* 0x000fc60000011445 */
[----:B------:R-:W-:Y:S01]  /*33d0*/  IMAD.IADD R68, R71, 0x1, -R68 ;  /* 0x0000000147447824 */ /* 0x000fe200078e0a44 */
[----:B------:R4:W5:Y:S03]  /*33e0*/  LDL R63, [R1+0x14] ;  /* 0x00001400013f7983 */ /* 0x0009660000100800 */
[----:B------:R-:W-:-:S05]  /*33f0*/  IMAD R68, R68, 0x20, R69 ;  /* 0x0000002044447824 */ /* 0x000fca00078e0245 */
[----:B------:R-:W-:-:S04]  /*3400*/  IADD3 R8, R68, UR17, R8 ;  /* 0x0000001144087c10 */ /* 0x000fc8000fffe008 */
[----:B------:R-:W-:-:S05]  /*3410*/  IADD3 R8, R8, -0x30, RZ ;  /* 0xffffffd008087810 */ /* 0x000fca0007ffe0ff */
[----:B------:R-:W-:-:S04]  /*3420*/  @P1 IMAD.HI.U32 R11, R8, c[0x0][0x2bc], RZ ;  /* 0x0000af00080b1a27 */ /* 0x000fc800078e00ff */
[----:B------:R-:W-:Y:S01]  /*3430*/  IMAD.MOV.U32 R10, RZ, RZ, R8 ;  /* 0x000000ffff0a7224 */ /* 0x000fe200078e0008 */
[----:B------:R-:W-:-:S04]  /*3440*/  @P1 SHF.R.U32.HI R10, RZ, c[0x0][0x2c0], R11 ;  /* 0x0000b000ff0a1a19 */ /* 0x000fc8000001160b */
[----:B------:R-:W-:-:S04]  /*3450*/  @!P3 IADD3 R13, P0, R10, UR20, RZ ;  /* 0x000000140a0dbc10 */ /* 0x000fc8000ff1e0ff */
[----:B------:R-:W-:Y:S02]  /*3460*/  @!P3 LEA.HI.X.SX32 R11, R10, UR7, 0x1, P0 ;  /* 0x000000070a0bbc11 */ /* 0x000fe400080f0eff */
[----:B------:R-:W-:Y:S01]  /*3470*/  @!P3 LEA R12, P0, R13, c[0x0][0x2a0], 0x2 ;  /* 0x0000a8000d0cba11 */ /* 0x000fe200078010ff */
[----:B------:R-:W-:-:S03]  /*3480*/  IMAD.MOV.U32 R14, RZ, RZ, RZ ;  /* 0x000000ffff0e7224 */ /* 0x000fc600078e00ff */
[----:B------:R-:W-:-:S05]  /*3490*/  @!P3 LEA.HI.X R13, R13, c[0x0][0x2a4], R11, 0x2, P0 ;  /* 0x0000a9000d0dba11 */ /* 0x000fca00000f140b */
[----:B------:R2:W4:Y:S01]  /*34a0*/  @!P3 LDG.E R14, [R12.64] ;  /* 0x000000160c0eb981 */ /* 0x000522000c1e1900 */
[----:B------:R-:W-:-:S03]  /*34b0*/  IMAD.MOV R10, RZ, RZ, -R10 ;  /* 0x000000ffff0a7224 */ /* 0x000fc600078e0a0a */
[----:B------:R-:W1:Y:S01]  /*34c0*/  S2R R69, SR_TID.X ;  /* 0x0000000000457919 */ /* 0x000e620000002100 */
[----:B------:R-:W-:-:S05]  /*34d0*/  IMAD R19, R10, c[0x0][0x2b8], R8 ;  /* 0x0000ae000a137a24 */ /* 0x000fca00078e0208 */
[----:B------:R-:W-:-:S05]  /*34e0*/  SHF.R.S32.HI R8, RZ, 0x1f, R19 ;  /* 0x0000001fff087819 */ /* 0x000fca0000011413 */
[----:B------:R-:W-:-:S04]  /*34f0*/  IMAD R8, R8, c[0x0][0x1e0], RZ ;  /* 0x0000780008087a24 */ /* 0x000fc800078e02ff */
[C---:B------:R-:W-:Y:S02]  /*3500*/  IMAD R8, R19.reuse, c[0x0][0x1e4], R8 ;  /* 0x0000790013087a24 */ /* 0x040fe400078e0208 */
[----:B--2---:R-:W-:-:S04]  /*3510*/  IMAD.WIDE.U32 R12, R19, c[0x0][0x1e0], RZ ;  /* 0x00007800130c7a25 */ /* 0x004fc800078e00ff */
[----:B------:R-:W-:Y:S01]  /*3520*/  IMAD.IADD R13, R13, 0x1, R8 ;  /* 0x000000010d0d7824 */ /* 0x000fe200078e0208 */
[----:B------:R-:W-:Y:S01]  /*3530*/  STL [R1+0xc], R19 ;  /* 0x00000c1301007387 */ /* 0x000fe20000100800 */
[----:B------:R-:W-:Y:S01]  /*3540*/  BSSY B0, `(.L_x_391) ;  /* 0x0000024000007945 */ /* 0x000fe20003800000 */
[----:B---3--:R-:W-:Y:S01]  /*3550*/  IMAD.MOV.U32 R68, RZ, RZ, R67 ;  /* 0x000000ffff447224 */ /* 0x008fe200078e0043 */
[----:B-1----:R-:W-:-:S04]  /*3560*/  LEA.HI R67, R2, R69, RZ, 0x3 ;  /* 0x0000004502437211 */ /* 0x002fc800078f18ff */
[----:B------:R-:W-:-:S05]  /*3570*/  LOP3.LUT R67, R67, 0xfffffff8, RZ, 0xc0, !PT ;  /* 0xfffffff843437812 */ /* 0x000fca00078ec0ff */
[----:B------:R-:W-:-:S04]  /*3580*/  IMAD.IADD R67, R69, 0x1, -R67 ;  /* 0x0000000145437824 */ /* 0x000fc800078e0a43 */
[----:B------:R-:W-:-:S05]  /*3590*/  IMAD.SHL.U32 R67, R67, 0x8, RZ ;  /* 0x0000000843437824 */ /* 0x000fca00078e00ff */
[----:B------:R-:W-:Y:S02]  /*35a0*/  ISETP.GE.AND P1, PT, R67, c[0x0][0x1d4], PT ;  /* 0x0000750043007a0c */ /* 0x000fe40003f26270 */
[----:B----4-:R-:W-:Y:S01]  /*35b0*/  SHF.R.S32.HI R10, RZ, 0x1f, R14 ;  /* 0x0000001fff0a7819 */ /* 0x010fe2000001140e */
[----:B------:R-:W-:-:S04]  /*35c0*/  IMAD.WIDE.U32 R12, R14, c[0x0][0x1f0], R12 ;  /* 0x00007c000e0c7a25 */ /* 0x000fc800078e000c */
[----:B------:R-:W-:Y:S01]  /*35d0*/  IMAD R10, R10, c[0x0][0x1f0], RZ ;  /* 0x00007c000a0a7a24 */ /* 0x000fe200078e02ff */
[----:B------:R1:W-:Y:S03]  /*35e0*/  STL [R1+0x8], R14 ;  /* 0x0000080e01007387 */ /* 0x0003e60000100800 */
[----:B------:R-:W-:Y:S01]  /*35f0*/  IMAD R10, R14, c[0x0][0x1f4], R10 ;  /* 0x00007d000e0a7a24 */ /* 0x000fe200078e020a */
[----:B------:R-:W-:-:S04]  /*3600*/  IADD3 R8, P0, R12, UR18, RZ ;  /* 0x000000120c087c10 */ /* 0x000fc8000ff1e0ff */
[----:B------:R-:W-:Y:S02]  /*3610*/  IADD3.X R12, R13, UR6, R10, P0, !PT ;  /* 0x000000060d0c7c10 */ /* 0x000fe400087fe40a */
[----:B------:R-:W-:-:S04]  /*3620*/  LEA R10, P0, R8, c[0x0][0x1c8], 0x1 ;  /* 0x00007200080a7a11 */ /* 0x000fc800078008ff */
[----:B------:R-:W-:Y:S02]  /*3630*/  LEA.HI.X R8, R8, c[0x0][0x1cc], R12, 0x1, P0 ;  /* 0x0000730008087a11 */ /* 0x000fe400000f0c0c */
[----:B-1----:R-:W-:-:S04]  /*3640*/  LEA.HI R14, R2, R69, RZ, 0x3 ;  /* 0x00000045020e7211 */ /* 0x002fc800078f18ff */
[----:B------:R-:W-:-:S04]  /*3650*/  SHF.R.S32.HI R14, RZ, 0x3, R14 ;  /* 0x00000003ff0e7819 */ /* 0x000fc8000001140e */
[----:B------:R-:W-:-:S04]  /*3660*/  IADD3 R13, -R14, 0x30, RZ ;  /* 0x000000300e0d7810 */ /* 0x000fc80007ffe1ff */
[----:B------:R-:W-:Y:S01]  /*3670*/  ISETP.GE.AND P0, PT, R13, 0x1, PT ;  /* 0x000000010d00780c */ /* 0x000fe20003f06270 */
[----:B------:R1:W2:Y:S04]  /*3680*/  SHFL.IDX PT, R11, R10, RZ, 0x181f ;  /* 0x00181fff0a0b7589 */ /* 0x0002a800000e0000 */
[----:B------:R1:W3:Y:S08]  /*3690*/  SHFL.IDX PT, R12, R8, RZ, 0x181f ;  /* 0x00181fff080c7589 */ /* 0x0002f000000e0000 */
[----:B------:R-:W-:Y:S05]  /*36a0*/  @!P0 BRA `(.L_x_392) ;  /* 0x000000d000008947 */ /* 0x000fea0003800000 */
[----:B--2---:R-:W-:-:S04]  /*36b0*/  LEA R24, P0, R67, R11, 0x1 ;  /* 0x0000000b43187211 */ /* 0x004fc800078008ff */
[----:B---3--:R-:W-:Y:S02]  /*36c0*/  LEA.HI.X R25, R67, R12, R68, 0x1, P0 ;  /* 0x0000000c43197211 */ /* 0x008fe400000f0c44 */
[----:B-----5:R-:W-:-:S03]  /*36d0*/  LEA R22, P0, R65, R11, 0x1 ;  /* 0x0000000b41167211 */ /* 0x020fc600078008ff */
[----:B------:R-:W-:Y:S01]  /*36e0*/  @!PT LDS RZ, [RZ] ;  /* 0x00000000fffff984 */ /* 0x000fe20000000800 */
[----:B------:R2:W-:Y:S01]  /*36f0*/  LDGSTS.E.BYPASS.LTC128B.128 [R60+0x10100], [R24.64], !P1 ;  /* 0x10100000183c7fae */ /* 0x0005e2000c901d56 */
[----:B------:R-:W-:Y:S02]  /*3700*/  LEA.HI.X R23, R65, R12, R66, 0x1, P0 ;  /* 0x0000000c41177211 */ /* 0x000fe400000f0c42 */
[----:B------:R-:W-:-:S03]  /*3710*/  LEA R20, P0, R63, R11, 0x1 ;  /* 0x0000000b3f147211 */ /* 0x000fc600078008ff */
[----:B------:R2:W-:Y:S01]  /*3720*/  LDGSTS.E.BYPASS.LTC128B.128 [R60+0x11900], [R22.64], !P6 ;  /* 0x11900000163c7fae */ /* 0x0005e2000f101d56 */
[----:B------:R-:W-:Y:S02]  /*3730*/  LEA.HI.X R21, R63, R12, R64, 0x1, P0 ;  /* 0x0000000c3f157211 */ /* 0x000fe400000f0c40 */
[----:B------:R-:W-:-:S03]  /*3740*/  LEA R26, P0, R61, R11, 0x1 ;  /* 0x0000000b3d1a7211 */ /* 0x000fc600078008ff */
[----:B------:R2:W-:Y:S01]  /*3750*/  LDGSTS.E.BYPASS.LTC128B.128 [R60+0x13100], [R20.64], !P5 ;  /* 0x13100000143c7fae */ /* 0x0005e2000e901d56 */
[----:B------:R-:W-:-:S05]  /*3760*/  LEA.HI.X R27, R61, R12, R62, 0x1, P0 ;  /* 0x0000000c3d1b7211 */ /* 0x000fca00000f0c3e */
[----:B------:R2:W-:Y:S04]  /*3770*/  LDGSTS.E.BYPASS.LTC128B.128 [R60+0x14900], [R26.64], !P4 ;  /* 0x149000001a3c7fae */ /* 0x0005e8000e101d56 */
.L_x_392:
[----:B------:R-:W-:Y:S05]  /*3780*/  BSYNC B0 ;  /* 0x0000000000007941 */ /* 0x000fea0003800000 */
.L_x_391:
[----:B------:R-:W-:Y:S01]  /*3790*/  ISETP.GE.AND P0, PT, R13, 0x21, PT ;  /* 0x000000210d00780c */ /* 0x000fe20003f06270 */
[----:B-1----:R-:W1:Y:S01]  /*37a0*/  SHFL.IDX PT, R8, R8, 0x1, 0x181f ;  /* 0x00381f0008087f89 */ /* 0x002e6200000e0000 */
[----:B------:R-:W-:Y:S03]  /*37b0*/  BSSY B0, `(.L_x_390) ;  /* 0x0000010000007945 */ /* 0x000fe60003800000 */
[----:B------:R-:W4:Y:S08]  /*37c0*/  SHFL.IDX PT, R10, R10, 0x1, 0x181f ;  /* 0x00381f000a0a7f89 */ /* 0x000f3000000e0000 */
[----:B------:R-:W-:Y:S05]  /*37d0*/  @!P0 BRA `(.L_x_393) ;  /* 0x000000d000008947 */ /* 0x000fea0003800000 */
[----:B--2-4-:R-:W-:-:S04]  /*37e0*/  LEA R22, P0, R67, R10, 0x1 ;  /* 0x0000000a43167211 */ /* 0x014fc800078008ff */
[----:B-1----:R-:W-:Y:S02]  /*37f0*/  LEA.HI.X R23, R67, R8, R68, 0x1, P0 ;  /* 0x0000000843177211 */ /* 0x002fe400000f0c44 */
[----:B-----5:R-:W-:-:S03]  /*3800*/  LEA R20, P0, R65, R10, 0x1 ;  /* 0x0000000a41147211 */ /* 0x020fc600078008ff */
[----:B------:R-:W-:Y:S01]  /*3810*/  @!PT LDS RZ, [RZ] ;  /* 0x00000000fffff984 */ /* 0x000fe20000000800 */
[----:B------:R1:W-:Y:S01]  /*3820*/  LDGSTS.E.BYPASS.LTC128B.128 [R60+0x11100], [R22.64], !P1 ;  /* 0x11100000163c7fae */ /* 0x0003e2000c901d56 */
[----:B------:R-:W-:Y:S02]  /*3830*/  LEA.HI.X R21, R65, R8, R66, 0x1, P0 ;  /* 0x0000000841157211 */ /* 0x000fe400000f0c42 */
[----:B---3--:R-:W-:-:S03]  /*3840*/  LEA R12, P0, R63, R10, 0x1 ;  /* 0x0000000a3f0c7211 */ /* 0x008fc600078008ff */
[----:B------:R1:W-:Y:S01]  /*3850*/  LDGSTS.E.BYPASS.LTC128B.128 [R60+0x12900], [R20.64], !P6 ;  /* 0x12900000143c7fae */ /* 0x0003e2000f101d56 */
[----:B------:R-:W-:Y:S02]  /*3860*/  LEA.HI.X R13, R63, R8, R64, 0x1, P0 ;  /* 0x000000083f0d7211 */ /* 0x000fe400000f0c40 */
[----:B------:R-:W-:-:S03]  /*3870*/  LEA R10, P0, R61, R10, 0x1 ;  /* 0x0000000a3d0a7211 */ /* 0x000fc600078008ff */
[----:B------:R1:W-:Y:S01]  /*3880*/  LDGSTS.E.BYPASS.LTC128B.128 [R60+0x14100], [R12.64], !P5 ;  /* 0x141000000c3c7fae */ /* 0x0003e2000e901d56 */
[----:B------:R-:W-:-:S05]  /*3890*/  LEA.HI.X R11, R61, R8, R62, 0x1, P0 ;  /* 0x000000083d0b7211 */ /* 0x000fca00000f0c3e */
[----:B------:R1:W-:Y:S04]  /*38a0*/  LDGSTS.E.BYPASS.LTC128B.128 [R60+0x15900], [R10.64], !P4 ;  /* 0x159000000a3c7fae */ /* 0x0003e8000e101d56 */
.L_x_393:
[----:B------:R-:W-:Y:S05]  /*38b0*/  BSYNC B0 ;  /* 0x0000000000007941 */ /* 0x000fea0003800000 */
.L_x_390:
[----:B-123--:R-:W1:Y:S01]  /*38c0*/  S2R R12, SR_TID.X ;  /* 0x00000000000c7919 */ /* 0x00ee620000002100 */
[----:B------:R-:W-:Y:S01]  /*38d0*/  LOP3.LUT R7, R7, 0xffffffe0, RZ, 0xc0, !PT ;  /* 0xffffffe007077812 */ /* 0x000fe200078ec0ff */
[----:B------:R-:W-:Y:S01]  /*38e0*/  UISETP.NE.AND UP0, UPT, UR13, URZ, UPT ;  /* 0x0000003f0d00728c */ /* 0x000fe2000bf05270 */
[----:B------:R-:W-:Y:S01]  /*38f0*/  SHF.R.S32.HI R11, RZ, 0x1f, R6 ;  /* 0x0000001fff0b7819 */ /* 0x000fe20000011406 */
[----:B------:R-:W-:Y:S01]  /*3900*/  IMAD.U32 R13, RZ, RZ, UR28 ;  /* 0x0000001cff0d7e24 */ /* 0x000fe2000f8e00ff */
[----:B------:R-:W-:Y:S01]  /*3910*/  ULDC UR17, c[0x0][0x324] ;  /* 0x0000c90000117ab9 */ /* 0x000fe20000000800 */
[----:B------:R-:W-:Y:S01]  /*3920*/  FMUL.FTZ R14, R40, c[0x0][0x320] ;  /* 0x0000c800280e7a20 */ /* 0x000fe20000410000 */
[----:B------:R-:W-:Y:S01]  /*3930*/  LEA.HI R11, R11, R6, RZ, 0x3 ;  /* 0x000000060b0b7211 */ /* 0x000fe200078f18ff */
[----:B------:R-:W-:Y:S01]  /*3940*/  FMUL.FTZ R52, R52, c[0x0][0x320] ;  /* 0x0000c80034347a20 */ /* 0x000fe20000410000 */
[----:B------:R-:W-:Y:S01]  /*3950*/  PLOP3.LUT P0, PT, PT, PT, UP0, 0x80, 0x0 ;  /* 0x000000000000781c */ /* 0x000fe20003f0f008 */
[----:B------:R-:W-:Y:S01]  /*3960*/  FMUL.FTZ R53, R53, c[0x0][0x320] ;  /* 0x0000c80035357a20 */ /* 0x000fe20000410000 */
[----:B------:R-:W-:Y:S01]  /*3970*/  LOP3.LUT R11, R11, 0xffffff8, RZ, 0xc0, !PT ;  /* 0x0ffffff80b0b7812 */ /* 0x000fe200078ec0ff */
[----:B------:R-:W-:Y:S01]  /*3980*/  FMUL.FTZ R48, R48, c[0x0][0x320] ;  /* 0x0000c80030307a20 */ /* 0x000fe20000410000 */
[----:B------:R2:W3:Y:S01]  /*3990*/  MUFU.TANH R127, R52 ;  /* 0x00000034007f7308 */ /* 0x0004e20000002400 */
[----:B------:R-:W-:Y:S01]  /*39a0*/  FMUL.FTZ R49, R49, c[0x0][0x320] ;  /* 0x0000c80031317a20 */ /* 0x000fe20000410000 */
[----:B------:R-:W-:Y:S01]  /*39b0*/  ULDC UR5, c[0x0][0x2ac] ;  /* 0x0000ab0000057ab9 */ /* 0x000fe20000000800 */
[----:B------:R-:W-:Y:S01]  /*39c0*/  IMAD.IADD R11, R6, 0x1, -R11 ;  /* 0x00000001060b7824 */ /* 0x000fe200078e0a0b */
[----:B------:R-:W-:Y:S01]  /*39d0*/  ULDC UR4, c[0x0][0x1d0] ;  /* 0x0000740000047ab9 */ /* 0x000fe20000000800 */
[----:B------:R-:W0:Y:S01]  /*39e0*/  LDGDEPBAR ;  /* 0x00000000000079af */ /* 0x000e220000000000 */
[----:B------:R-:W-:-:S02]  /*39f0*/  ULOP3.LUT UR17, URZ, UR17, URZ, 0x33, !UPT ;  /* 0x000000113f117292 */ /* 0x000fc4000f8e333f */
[----:B------:R2:W4:Y:S01]  /*3a00*/  MUFU.TANH R126, R53 ;  /* 0x00000035007e7308 */ /* 0x0005220000002400 */
[----:B------:R-:W-:Y:S01]  /*3a10*/  UIMAD UR4, UR5, UR4, UR27 ;  /* 0x00000004050472a4 */ /* 0x000fe2000f8e021b */
[----:B-1----:R-:W-:Y:S01]  /*3a20*/  LEA.HI R8, R2, R12, RZ, 0x2 ;  /* 0x0000000c02087211 */ /* 0x002fe200078f10ff */
[----:B------:R-:W-:-:S03]  /*3a30*/  IMAD.IADD R7, R12, 0x1, -R7 ;  /* 0x000000010c077824 */ /* 0x000fc600078e0a07 */
[----:B------:R-:W-:Y:S02]  /*3a40*/  LOP3.LUT R8, R8, 0xfffffffc, RZ, 0xc0, !PT ;  /* 0xfffffffc08087812 */ /* 0x000fe400078ec0ff */
[----:B------:R2:W1:Y:S01]  /*3a50*/  MUFU.TANH R125, R48 ;  /* 0x00000030007d7308 */ /* 0x0004620000002400 */
[----:B----4-:R-:W-:Y:S02]  /*3a60*/  SHF.R.S32.HI R10, RZ, 0x1f, R7 ;  /* 0x0000001fff0a7819 */ /* 0x010fe40000011407 */
[----:B------:R-:W-:Y:S02]  /*3a70*/  IMAD.IADD R8, R12, 0x1, -R8 ;  /* 0x000000010c087824 */ /* 0x000fe400078e0a08 */
[----:B------:R-:W-:-:S03]  /*3a80*/  LEA.HI R10, R10, R7, RZ, 0x2 ;  /* 0x000000070a0a7211 */ /* 0x000fc600078f10ff */
[----:B------:R2:W4:Y:S01]  /*3a90*/  MUFU.TANH R124, R49 ;  /* 0x00000031007c7308 */ /* 0x0005220000002400 */
[----:B------:R-:W-:Y:S02]  /*3aa0*/  LEA.HI R2, R8, R8, RZ, 0x1 ;  /* 0x0000000808027211 */ /* 0x000fe400078f08ff */
[----:B------:R-:W-:Y:S02]  /*3ab0*/  LEA.HI.SX32 R6, R10, UR26, 0x1e ;  /* 0x0000001a0a067c11 */ /* 0x000fe4000f8ff2ff */
[----:B------:R-:W-:Y:S02]  /*3ac0*/  LOP3.LUT R2, R2, 0x1ffffffe, RZ, 0xc0, !PT ;  /* 0x1ffffffe02027812 */ /* 0x000fe400078ec0ff */
[----:B------:R-:W-:Y:S01]  /*3ad0*/  LOP3.LUT R10, R10, 0x7ffffffc, RZ, 0xc0, !PT ;  /* 0x7ffffffc0a0a7812 */ /* 0x000fe200078ec0ff */
[----:B------:R-:W-:Y:S01]  /*3ae0*/  IMAD R6, R11, 0x10, R6 ;  /* 0x000000100b067824 */ /* 0x000fe200078e0206 */
[----:B------:R-:W1:Y:S01]  /*3af0*/  MUFU.TANH R14, R14 ;  /* 0x0000000e000e7308 */ /* 0x000e620000002400 */
[----:B------:R-:W-:-:S02]  /*3b00*/  IMAD.IADD R2, R8, 0x1, -R2 ;  /* 0x0000000108027824 */ /* 0x000fc400078e0a02 */
[----:B------:R-:W-:Y:S02]  /*3b10*/  IMAD.IADD R7, R7, 0x1, -R10 ;  /* 0x0000000107077824 */ /* 0x000fe400078e0a0a */
[----:B------:R-:W-:Y:S02]  /*3b20*/  IMAD R12, R2, 0x8, R6 ;  /* 0x00000008020c7824 */ /* 0x000fe400078e0206 */
[----:B------:R-:W-:Y:S02]  /*3b30*/  IMAD.SHL.U32 R20, R7, 0x2, RZ ;  /* 0x0000000207147824 */ /* 0x000fe400078e00ff */
[----:B------:R-:W-:Y:S01]  /*3b40*/  @P0 IMAD.HI.U32 R6, R12, c[0x0][0x2c8], RZ ;  /* 0x0000b2000c060a27 */ /* 0x000fe200078e00ff */
[----:B------:R-:W-:Y:S01]  /*3b50*/  PLOP3.LUT P0, PT, PT, PT, UP0, 0x80, 0x0 ;  /* 0x000000000000781c */ /* 0x000fe20003f0f008 */
[----:B------:R-:W-:Y:S01]  /*3b60*/  UISETP.NE.AND UP0, UPT, UR12, URZ, UPT ;  /* 0x0000003f0c00728c */ /* 0x000fe2000bf05270 */
[----:B------:R1:W-:Y:S01]  /*3b70*/  STL [R1+0x34], R12 ;  /* 0x0000340c01007387 */ /* 0x0003e20000100800 */
[----:B------:R-:W-:Y:S01]  /*3b80*/  IMAD.MOV.U32 R2, RZ, RZ, R12 ;  /* 0x000000ffff027224 */ /* 0x000fe200078e000c */
[----:B------:R-:W-:Y:S01]  /*3b90*/  IADD3 R13, -R20, 0x1, R13 ;  /* 0x00000001140d7810 */ /* 0x000fe20007ffe10d */
[----:B------:R-:W-:Y:S01]  /*3ba0*/  FMUL.FTZ R11, R36, c[0x0][0x320] ;  /* 0x0000c800240b7a20 */ /* 0x000fe20000410000 */
[C---:B------:R-:W-:Y:S01]  /*3bb0*/  IADD3 R10, -R20.reuse, UR4, RZ ;  /* 0x00000004140a7c10 */ /* 0x040fe2000fffe1ff */
[----:B------:R-:W-:Y:S01]  /*3bc0*/  FMUL.FTZ R8, R37, c[0x0][0x320] ;  /* 0x0000c80025087a20 */ /* 0x000fe20000410000 */
[----:B------:R-:W-:Y:S01]  /*3bd0*/  IADD3 R13, R13, -c[0x0][0x168], RZ ;  /* 0x80005a000d0d7a10 */ /* 0x000fe20007ffe0ff */
[----:B------:R-:W-:Y:S01]  /*3be0*/  STL [R1+0x38], R20 ;  /* 0x0000381401007387 */ /* 0x000fe20000100800 */
[----:B------:R-:W-:Y:S01]  /*3bf0*/  IADD3 R7, -R20, UR27, RZ ;  /* 0x0000001b14077c10 */ /* 0x000fe2000fffe1ff */
[----:B------:R-:W1:Y:S02]  /*3c00*/  MUFU.TANH R11, R11 ;  /* 0x0000000b000b7308 */ /* 0x000e640000002400 */
[----:B------:R-:W-:-:S02]  /*3c10*/  @P0 SHF.R.U32.HI R2, RZ, c[0x0][0x2cc], R6 ;  /* 0x0000b300ff020a19 */ /* 0x000fc40000011606 */
[----:B------:R-:W-:Y:S02]  /*3c20*/  PLOP3.LUT P0, PT, PT, PT, UP0, 0x40, 0x0 ;  /* 0x000000000000781c */ /* 0x000fe40003f0e808 */
[C---:B------:R-:W-:Y:S01]  /*3c30*/  IADD3 R6, R13.reuse, c[0x0][0x328], RZ ;  /* 0x0000ca000d067a10 */ /* 0x040fe20007ffe0ff */
[----:B------:R-:W2:Y:S01]  /*3c40*/  SHFL.IDX PT, R19, R2, RZ, 0x1c1f ;  /* 0x001c1fff02137589 */ /* 0x000ea200000e0000 */
[----:B------:R-:W2:Y:S01]  /*3c50*/  MUFU.TANH R8, R8 ;  /* 0x0000000800087308 */ /* 0x000ea20000002400 */
[----:B------:R-:W-:Y:S01]  /*3c60*/  IADD3 R13, R13, UR17, RZ ;  /* 0x000000110d0d7c10 */ /* 0x000fe2000fffe0ff */
[----:B-1----:R-:W-:-:S06]  /*3c70*/  FMUL.FTZ R12, R41, c[0x0][0x320] ;  /* 0x0000c800290c7a20 */ /* 0x002fcc0000410000 */
[----:B------:R-:W1:Y:S01]  /*3c80*/  MUFU.TANH R12, R12 ;  /* 0x0000000c000c7308 */ /* 0x000e620000002400 */
[--C-:B--2---:R-:W-:Y:S02]  /*3c90*/  IMAD.IADD R21, R6, 0x1, R19.reuse ;  /* 0x0000000106157824 */ /* 0x104fe400078e0213 */
[----:B------:R-:W-:-:S03]  /*3ca0*/  IMAD.IADD R20, R13, 0x1, R19 ;  /* 0x000000010d147824 */ /* 0x000fc600078e0213 */
[----:B------:R-:W-:Y:S01]  /*3cb0*/  IMNMX R21, R21, R10, PT ;  /* 0x0000000a15157217 */ /* 0x000fe20003800200 */
[----:B------:R-:W-:Y:S05]  /*3cc0*/  @P0 BRA `(.L_x_394) ;  /* 0x0000015000000947 */ /* 0x000fea0003800000 */
[----:B---34-:R-:W-:Y:S01]  /*3cd0*/  IMAD.U32 R22, RZ, RZ, UR9 ;  /* 0x00000009ff167e24 */ /* 0x018fe2000f8e00ff */
[----:B------:R-:W-:Y:S04]  /*3ce0*/  BSSY B0, `(.L_x_395) ;  /* 0x000000f000007945 */ /* 0x000fe80003800000 */
[----:B------:R-:W-:-:S04]  /*3cf0*/  IADD3 R22, R22, -c[0x0][0x168], R19 ;  /* 0x80005a0016167a10 */ /* 0x000fc80007ffe013 */
[----:B------:R-:W-:-:S13]  /*3d00*/  ISETP.GT.AND P0, PT, R22, -0x1, PT ;  /* 0xffffffff1600780c */ /* 0x000fda0003f04270 */
[----:B------:R-:W-:Y:S05]  /*3d10*/  @P0 BRA `(.L_x_396) ;  /* 0x0000007000000947 */ /* 0x000fea0003800000 */
[----:B------:R-:W-:Y:S01]  /*3d20*/  IMAD.MOV.U32 R19, RZ, RZ, c[0x0][0x32c] ;  /* 0x0000cb00ff137624 */ /* 0x000fe200078e00ff */
[----:B------:R-:W-:-:S04]  /*3d30*/  LOP3.LUT R22, RZ, R22, RZ, 0x33, !PT ;  /* 0x00000016ff167212 */ /* 0x000fc800078e33ff */
[----:B------:R-:W-:-:S13]  /*3d40*/  ISETP.NE.AND P0, PT, R19, 0x1, PT ;  /* 0x000000011300780c */ /* 0x000fda0003f05270 */
[----:B------:R-:W-:-:S05]  /*3d50*/  @P0 IMAD.HI.U32 R19, R22, c[0x0][0x330], RZ ;  /* 0x0000cc0016130a27 */ /* 0x000fca00078e00ff */
[----:B------:R-:W-:-:S04]  /*3d60*/  @P0 SHF.R.U32.HI R22, RZ, c[0x0][0x334], R19 ;  /* 0x0000cd00ff160a19 */ /* 0x000fc80000011613 */
[----:B------:R-:W-:Y:S01]  /*3d70*/  LOP3.LUT R22, RZ, R22, RZ, 0x33, !PT ;  /* 0x00000016ff167212 */ /* 0x000fe200078e33ff */
[----:B------:R-:W-:Y:S05]  /*3d80*/  BRA `(.L_x_397) ;  /* 0x0000004000007947 */ /* 0x000fea0003800000 */
.L_x_396:
[----:B------:R-:W-:-:S04]  /*3d90*/  MOV R19, c[0x0][0x32c] ;  /* 0x0000cb0000137a02 */ /* 0x000fc80000000f00 */
[----:B------:R-:W-:-:S13]  /*3da0*/  ISETP.NE.AND P0, PT, R19, 0x1, PT ;  /* 0x000000011300780c */ /* 0x000fda0003f05270 */
[----:B------:R-:W-:-:S05]  /*3db0*/  @P0 IMAD.HI.U32 R19, R22, c[0x0][0x330], RZ ;  /* 0x0000cc0016130a27 */ /* 0x000fca00078e00ff */
[----:B------:R-:W-:Y:S02]  /*3dc0*/  @P0 SHF.R.U32.HI R22, RZ, c[0x0][0x334], R19 ;  /* 0x0000cd00ff160a19 */ /* 0x000fe40000011613 */
.L_x_397:
[----:B------:R-:W-:Y:S05]  /*3dd0*/  BSYNC B0 ;  /* 0x0000000000007941 */ /* 0x000fea0003800000 */
.L_x_395:
[----:B------:R-:W-:-:S05]  /*3de0*/  IMAD R22, R22, c[0x0][0x32c], R7 ;  /* 0x0000cb0016167a24 */ /* 0x000fca00078e0207 */
[----:B------:R-:W-:Y:S02]  /*3df0*/  IADD3 R19, R22, c[0x0][0x32c], RZ ;  /* 0x0000cb0016137a10 */ /* 0x000fe40007ffe0ff */
[----:B------:R-:W-:Y:S02]  /*3e00*/  IMNMX R20, R20, R22, !PT ;  /* 0x0000001614147217 */ /* 0x000fe40007800200 */
[----:B------:R-:W-:Y:S02]  /*3e10*/  IMNMX R21, R21, R19, PT ;  /* 0x0000001315157217 */ /* 0x000fe40003800200 */
.L_x_394:
[----:B---34-:R-:W-:Y:S01]  /*3e20*/  UISETP.GE.AND UP0, UPT, UR27, 0x1, UPT ;  /* 0x000000011b00788c */ /* 0x018fe2000bf06270 */
[----:B------:R-:W-:Y:S01]  /*3e30*/  FMUL.FTZ R22, R42, c[0x0][0x320] ;  /* 0x0000c8002a167a20 */ /* 0x000fe20000410000 */
[----:B------:R-:W-:Y:S01]  /*3e40*/  UISETP.GE.AND UP6, UPT, UR27, 0x12, UPT ;  /* 0x000000121b00788c */ /* 0x000fe2000bfc6270 */
[----:B------:R-:W-:Y:S01]  /*3e50*/  FMUL.FTZ R24, R46, c[0x0][0x320] ;  /* 0x0000c8002e187a20 */ /* 0x000fe20000410000 */
[----:B------:R-:W-:Y:S01]  /*3e60*/  UP2UR UR30, UPR, URZ, 0x1 ;  /* 0x000000013f1e7883 */ /* 0x000fe20008000000 */
[----:B------:R-:W-:Y:S01]  /*3e70*/  FMUL.FTZ R55, R55, c[0x0][0x320] ;  /* 0x0000c80037377a20 */ /* 0x000fe20000410000 */
[----:B------:R-:W-:Y:S01]  /*3e80*/  PLOP3.LUT P0, PT, PT, PT, UP0, 0x40, 0x0 ;  /* 0x000000000000781c */ /* 0x000fe20003f0e808 */
[----:B------:R-:W-:Y:S01]  /*3e90*/  UISETP.GE.AND UP0, UPT, UR27, 0x2, UPT ;  /* 0x000000021b00788c */ /* 0x000fe2000bf06270 */
[----:B------:R-:W-:Y:S01]  /*3ea0*/  FMUL.FTZ R50, R50, c[0x0][0x320] ;  /* 0x0000c80032327a20 */ /* 0x000fe20000410000 */
[----:B------:R-:W-:Y:S01]  /*3eb0*/  UISETP.GE.AND UP5, UPT, UR27, 0x19, UPT ;  /* 0x000000191b00788c */ /* 0x000fe2000bfa6270 */
[----:B------:R-:W-:Y:S01]  /*3ec0*/  ISETP.GT.AND P0, PT, R20, RZ, P0 ;  /* 0x000000ff1400720c */ /* 0x000fe20000704270 */
[----:B------:R-:W-:Y:S01]  /*3ed0*/  UP2UR UR29, UPR, URZ, 0x1 ;  /* 0x000000013f1d7883 */ /* 0x000fe20008000000 */
[----:B------:R-:W-:Y:S01]  /*3ee0*/  FMUL.FTZ R51, R51, c[0x0][0x320] ;  /* 0x0000c80033337a20 */ /* 0x000fe20000410000 */
[----:B------:R-:W-:Y:S01]  /*3ef0*/  UISETP.GE.AND UP4, UPT, UR27, 0x1a, UPT ;  /* 0x0000001a1b00788c */ /* 0x000fe2000bf86270 */
[----:B------:R-:W-:Y:S01]  /*3f00*/  ISETP.LT.OR P0, PT, R21, 0x1, P0 ;  /* 0x000000011500780c */ /* 0x000fe20000701670 */
[----:B------:R-:W-:Y:S01]  /*3f10*/  UISETP.GE.AND UP3, UPT, UR27, 0x21, UPT ;  /* 0x000000211b00788c */ /* 0x000fe2000bf66270 */
[----:B------:R-:W-:Y:S01]  /*3f20*/  FMUL.FTZ R43, R43, c[0x0][0x320] ;  /* 0x0000c8002b2b7a20 */ /* 0x000fe20000410000 */
[----:B------:R-:W-:Y:S01]  /*3f30*/  UISETP.GE.AND UP2, UPT, UR27, 0x22, UPT ;  /* 0x000000221b00788c */ /* 0x000fe2000bf46270 */
[----:B------:R-:W-:Y:S01]  /*3f40*/  FSEL R19, R0, -INF , !P0 ;  /* 0xff80000000137808 */ /* 0x000fe20004000000 */
[----:B------:R-:W-:Y:S01]  /*3f50*/  UISETP.GE.AND UP1, UPT, UR27, 0x29, UPT ;  /* 0x000000291b00788c */ /* 0x000fe2000bf26270 */
[----:B------:R-:W-:Y:S01]  /*3f60*/  PLOP3.LUT P0, PT, PT, PT, UP0, 0x40, 0x0 ;  /* 0x000000000000781c */ /* 0x000fe20003f0e808 */
[----:B------:R-:W-:Y:S01]  /*3f70*/  UISETP.GE.AND UP0, UPT, UR27, 0x9, UPT ;  /* 0x000000091b00788c */ /* 0x000fe2000bf06270 */
[----:B------:R-:W-:Y:S01]  /*3f80*/  FMUL.FTZ R0, R39, c[0x0][0x320] ;  /* 0x0000c80027007a20 */ /* 0x000fe20000410000 */
[----:B------:R-:W-:Y:S01]  /*3f90*/  UP2UR UR31, UPR, URZ, 0x40 ;  /* 0x000000403f1f7883 */ /* 0x000fe20008000000 */
[----:B------:R-:W-:Y:S01]  /*3fa0*/  ISETP.GT.AND P0, PT, R20, 0x1, P0 ;  /* 0x000000011400780c */ /* 0x000fe20000704270 */
[----:B------:R-:W-:Y:S01]  /*3fb0*/  UP2UR UR28, UPR, URZ, 0x1 ;  /* 0x000000013f1c7883 */ /* 0x000fe20008000000 */
[----:B------:R-:W-:Y:S01]  /*3fc0*/  FMUL.FTZ R54, R54, c[0x0][0x320] ;  /* 0x0000c80036367a20 */ /* 0x000fe20000410000 */
[----:B------:R2:W3:Y:S01]  /*3fd0*/  MUFU.TANH R159, R55 ;  /* 0x00000037009f7308 */ /* 0x0004e20000002400 */
[----:B------:R-:W-:Y:S01]  /*3fe0*/  ISETP.LT.OR P0, PT, R21, 0x2, P0 ;  /* 0x000000021500780c */ /* 0x000fe20000701670 */
[----:B------:R-:W-:-:S03]  /*3ff0*/  FMUL.FTZ R47, R47, c[0x0][0x320] ;  /* 0x0000c8002f2f7a20 */ /* 0x000fc60000410000 */
[----:B------:R-:W-:Y:S02]  /*4000*/  FSEL R18, R18, -INF , !P0 ;  /* 0xff80000012127808 */ /* 0x000fe40004000000 */
[----:B------:R-:W-:Y:S01]  /*4010*/  PLOP3.LUT P0, PT, PT, PT, UP0, 0x40, 0x0 ;  /* 0x000000000000781c */ /* 0x000fe20003f0e808 */
[----:B------:R-:W-:Y:S01]  /*4020*/  UISETP.GE.AND UP0, UPT, UR27, 0xa, UPT ;  /* 0x0000000a1b00788c */ /* 0x000fe2000bf06270 */
[----:B------:R-:W4:Y:S02]  /*4030*/  MUFU.TANH R0, R0 ;  /* 0x0000000000007308 */ /* 0x000f240000002400 */
[----:B------:R-:W-:Y:S01]  /*4040*/  ISETP.GT.AND P0, PT, R20, 0x8, P0 ;  /* 0x000000081400780c */ /* 0x000fe20000704270 */
[----:B------:R-:W-:-:S03]  /*4050*/  UP2UR UR5, UPR, URZ, 0x1 ;  /* 0x000000013f057883 */ /* 0x000fc60008000000 */
[----:B------:R-:W-:Y:S02]  /*4060*/  ISETP.LT.OR P0, PT, R21, 0x9, P0 ;  /* 0x000000091500780c */ /* 0x000fe40000701670 */
[----:B------:R2:W1:Y:S02]  /*4070*/  MUFU.TANH R158, R50 ;  /* 0x00000032009e7308 */ /* 0x0004640000002400 */
[----:B------:R-:W-:Y:S02]  /*4080*/  FSEL R17, R17, -INF , !P0 ;  /* 0xff80000011117808 */ /* 0x000fe40004000000 */
[----:B------:R-:W-:Y:S01]  /*4090*/  PLOP3.LUT P0, PT, PT, PT, UP0, 0x40, 0x0 ;  /* 0x000000000000781c */ /* 0x000fe20003f0e808 */
[----:B------:R-:W-:-:S03]  /*40a0*/  UISETP.GE.AND UP0, UPT, UR27, 0x11, UPT ;  /* 0x000000111b00788c */ /* 0x000fc6000bf06270 */
[----:B------:R-:W-:Y:S01]  /*40b0*/  ISETP.GT.AND P0, PT, R20, 0x9, P0 ;  /* 0x000000091400780c */ /* 0x000fe20000704270 */
[----:B------:R-:W-:Y:S01]  /*40c0*/  UP2UR UR4, UPR, URZ, 0x1 ;  /* 0x000000013f047883 */ /* 0x000fe20008000000 */
[----:B------:R2:W1:Y:S02]  /*40d0*/  MUFU.TANH R157, R51 ;  /* 0x00000033009d7308 */ /* 0x0004640000002400 */
[----:B------:R-:W-:-:S04]  /*40e0*/  ISETP.LT.OR P0, PT, R21, 0xa, P0 ;  /* 0x0000000a1500780c */ /* 0x000fc80000701670 */
[----:B------:R-:W-:Y:S02]  /*40f0*/  FSEL R16, R16, -INF , !P0 ;  /* 0xff80000010107808 */ /* 0x000fe40004000000 */
[----:B------:R-:W-:Y:S01]  /*4100*/  PLOP3.LUT P0, PT, PT, PT, UP0, 0x40, 0x0 ;  /* 0x000000000000781c */ /* 0x000fe20003f0e808 */
[----:B------:R-:W-:Y:S01]  /*4110*/  UISETP.GE.AND UP0, UPT, UR27, 0x2a, UPT ;  /* 0x0000002a1b00788c */ /* 0x000fe2000bf06270 */
[----:B------:R-:W1:Y:S02]  /*4120*/  MUFU.TANH R22, R22 ;  /* 0x0000001600167308 */ /* 0x000e640000002400 */
[----:B------:R-:W-:-:S04]  /*4130*/  ISETP.GT.AND P0, PT, R20, 0x10, P0 ;  /* 0x000000101400780c */ /* 0x000fc80000704270 */
[----:B------:R-:W-:Y:S02]  /*4140*/  ISETP.LT.OR P0, PT, R21, 0x11, P0 ;  /* 0x000000111500780c */ /* 0x000fe40000701670 */
[----:B------:R-:W1:Y:S02]  /*4150*/  MUFU.TANH R24, R24 ;  /* 0x0000001800187308 */ /* 0x000e640000002400 */
[----:B------:R-:W-:Y:S02]  /*4160*/  FSEL R14, R14, -INF , !P0 ;  /* 0xff8000000e0e7808 */ /* 0x000fe40004000000 */
[----:B------:R-:W-:Y:S01]  /*4170*/  PLOP3.LUT P0, PT, PT, PT, UP6, 0x40, 0x0 ;  /* 0x000000000000781c */ /* 0x000fe20003f0e868 */
[----:B------:R-:W-:-:S03]  /*4180*/  UISETP.NE.AND UP6, UPT, UR12, URZ, UPT ;  /* 0x0000003f0c00728c */ /* 0x000fc6000bfc5270 */
[----:B------:R-:W-:Y:S01]  /*4190*/  ISETP.GT.AND P0, PT, R20, 0x11, P0 ;  /* 0x000000111400780c */ /* 0x000fe20000704270 */
[----:B------:R2:W1:Y:S03]  /*41a0*/  MUFU.TANH R170, R43 ;  /* 0x0000002b00aa7308 */ /* 0x0004660000002400 */
[----:B------:R-:W-:-:S04]  /*41b0*/  ISETP.LT.OR P0, PT, R21, 0x12, P0 ;  /* 0x000000121500780c */ /* 0x000fc80000701670 */
[----:B-1----:R-:W-:Y:S01]  /*41c0*/  FSEL R12, R12, -INF , !P0 ;  /* 0xff8000000c0c7808 */ /* 0x002fe20004000000 */
[----:B------:R2:W1:Y:S01]  /*41d0*/  MUFU.TANH R168, R54 ;  /* 0x0000003600a87308 */ /* 0x0004620000002400 */
[----:B------:R-:W-:-:S04]  /*41e0*/  PLOP3.LUT P0, PT, PT, PT, UP5, 0x40, 0x0 ;  /* 0x000000000000781c */ /* 0x000fc80003f0e858 */
[----:B------:R-:W-:-:S04]  /*41f0*/  ISETP.GT.AND P0, PT, R20, 0x18, P0 ;  /* 0x000000181400780c */ /* 0x000fc80000704270 */
[----:B------:R-:W-:-:S04]  /*4200*/  ISETP.LT.OR P0, PT, R21, 0x19, P0 ;  /* 0x000000191500780c */ /* 0x000fc80000701670 */
[----:B------:R-:W-:Y:S02]  /*4210*/  FSEL R11, R11, -INF , !P0 ;  /* 0xff8000000b0b7808 */ /* 0x000fe40004000000 */
        /* <DEDUP_REMOVED lines=17> */
[----:B------:R-:W-:Y:S02]  /*4330*/  ISETP.GT.AND P0, PT, R20, 0x29, P0 ;  /* 0x000000291400780c */ /* 0x000fe40000704270 */
[----:B------:R-:W1:Y:S02]  /*4340*/  SHFL.IDX PT, R20, R2, 0x1, 0x1c1f ;  /* 0x003c1f0002147f89 */ /* 0x000e6400000e0000 */
[----:B------:R-:W-:Y:S01]  /*4350*/  ISETP.LT.OR P0, PT, R21, 0x2a, P0 ;  /* 0x0000002a1500780c */ /* 0x000fe20000701670 */
[----:B------:R-:W-:-:S03]  /*4360*/  FMUL.FTZ R21, R38, c[0x0][0x320] ;  /* 0x0000c80026157a20 */ /* 0x000fc60000410000 */
[----:B------:R-:W-:Y:S02]  /*4370*/  FSEL R124, R124, -INF , !P0 ;  /* 0xff8000007c7c7808 */ /* 0x000fe40004000000 */
[----:B------:R-:W-:Y:S01]  /*4380*/  PLOP3.LUT P0, PT, PT, PT, UP6, 0x40, 0x0 ;  /* 0x000000000000781c */ /* 0x000fe20003f0e868 */
[----:B------:R-:W2:Y:S01]  /*4390*/  MUFU.TANH R21, R21 ;  /* 0x0000001500157308 */ /* 0x000ea20000002400 */
[----:B------:R-:W-:Y:S01]  /*43a0*/  UISETP.NE.AND UP6, UPT, UR31, URZ, UPT ;  /* 0x0000003f1f00728c */ /* 0x000fe2000bfc5270 */
[----:B-1----:R-:W-:-:S06]  /*43b0*/  IMAD.IADD R2, R6, 0x1, R20 ;  /* 0x0000000106027824 */ /* 0x002fcc00078e0214 */
[----:B------:R1:W1:Y:S01]  /*43c0*/  MUFU.TANH R6, R47 ;  /* 0x0000002f00067308 */ /* 0x0002620000002400 */
[----:B------:R-:W-:Y:S01]  /*43d0*/  IMAD.IADD R23, R13, 0x1, R20 ;  /* 0x000000010d177824 */ /* 0x000fe200078e0214 */
[----:B------:R-:W-:Y:S02]  /*43e0*/  IMNMX R2, R2, R10, PT ;  /* 0x0000000a02027217 */ /* 0x000fe40003800200 */
[----:B------:R-:W-:Y:S05]  /*43f0*/  @P0 BRA `(.L_x_398) ;  /* 0x0000015000000947 */ /* 0x000fea0003800000 */
[----:B--234-:R-:W-:Y:S01]  /*4400*/  IMAD.U32 R10, RZ, RZ, UR9 ;  /* 0x00000009ff0a7e24 */ /* 0x01cfe2000f8e00ff */
        /* <DEDUP_REMOVED lines=11> */
.L_x_400:
[----:B------:R-:W-:-:S04]  /*44c0*/  MOV R10, c[0x0][0x32c] ;  /* 0x0000cb00000a7a02 */ /* 0x000fc80000000f00 */
[----:B------:R-:W-:-:S13]  /*44d0*/  ISETP.NE.AND P0, PT, R10, 0x1, PT ;  /* 0x000000010a00780c */ /* 0x000fda0003f05270 */
[----:B------:R-:W-:-:S05]  /*44e0*/  @P0 IMAD.HI.U32 R10, R20, c[0x0][0x330], RZ ;  /* 0x0000cc00140a0a27 */ /* 0x000fca00078e00ff */
[----:B------:R-:W-:Y:S02]  /*44f0*/  @P0 SHF.R.U32.HI R20, RZ, c[0x0][0x334], R10 ;  /* 0x0000cd00ff140a19 */ /* 0x000fe4000001160a */
.L_x_401:
[----:B------:R-:W-:Y:S05]  /*4500*/  BSYNC B0 ;  /* 0x0000000000007941 */ /* 0x000fea0003800000 */
.L_x_399:
[----:B------:R-:W-:-:S05]  /*4510*/  IMAD R20, R20, c[0x0][0x32c], R7 ;  /* 0x0000cb0014147a24 */ /* 0x000fca00078e0207 */
[----:B------:R-:W-:Y:S02]  /*4520*/  IADD3 R7, R20, c[0x0][0x32c], RZ ;  /* 0x0000cb0014077a10 */ /* 0x000fe40007ffe0ff */
[----:B------:R-:W-:Y:S02]  /*4530*/  IMNMX R23, R23, R20, !PT ;  /* 0x0000001417177217 */ /* 0x000fe40007800200 */
[----:B------:R-:W-:Y:S02]  /*4540*/  IMNMX R2, R2, R7, PT ;  /* 0x0000000702027217 */ /* 0x000fe40003800200 */
.L_x_398:
[----:B--234-:R-:W-:Y:S01]  /*4550*/  UP2UR UR27, UPR, URZ, 0x10 ;  /* 0x000000103f1b7883 */ /* 0x01cfe20008000000 */
[----:B------:R-:W-:Y:S01]  /*4560*/  IMAD.SHL.U32 R252, R5, 0x2, RZ ;  /* 0x0000000205fc7824 */ /* 0x000fe200078e00ff */
[----:B------:R-:W-:Y:S02]  /*4570*/  UISETP.NE.AND UP4, UPT, UR30, URZ, UPT ;  /* 0x0000003f1e00728c */ /* 0x000fe4000bf85270 */
[----:B------:R-:W-:Y:S01]  /*4580*/  UP2UR UR30, UPR, URZ, 0x8 ;  /* 0x000000083f1e7883 */ /* 0x000fe20008000000 */
[--C-:B------:R-:W-:Y:S01]  /*4590*/  IMAD R250, R4, 0x2, R252.reuse ;  /* 0x0000000204fa7824 */ /* 0x100fe200078e02fc */
[----:B------:R-:W-:Y:S01]  /*45a0*/  UISETP.NE.AND UP3, UPT, UR29, URZ, UPT ;  /* 0x0000003f1d00728c */ /* 0x000fe2000bf65270 */
[----:B------:R-:W-:Y:S01]  /*45b0*/  LDSM.16.MT88.4 R136, [R252+0x100] ;  /* 0x00010000fc88783b */ /* 0x000fe20000004200 */
[----:B------:R-:W-:Y:S01]  /*45c0*/  PLOP3.LUT P0, PT, PT, PT, UP4, 0x40, 0x0 ;  /* 0x000000000000781c */ /* 0x000fe20003f0e848 */
[----:B------:R-:W-:Y:S01]  /*45d0*/  UP2UR UR29, UPR, URZ, 0x4 ;  /* 0x000000043f1d7883 */ /* 0x000fe20008000000 */
[----:B------:R-:W-:Y:S01]  /*45e0*/  IMAD R249, R3, 0x2, R252 ;  /* 0x0000000203f97824 */ /* 0x000fe200078e02fc */
[----:B------:R-:W-:Y:S01]  /*45f0*/  UISETP.NE.AND UP2, UPT, UR28, URZ, UPT ;  /* 0x0000003f1c00728c */ /* 0x000fe2000bf45270 */
[----:B------:R-:W-:Y:S01]  /*4600*/  ISETP.GT.AND P0, PT, R23, RZ, P0 ;  /* 0x000000ff1700720c */ /* 0x000fe20000704270 */
[----:B------:R-:W-:Y:S01]  /*4610*/  UP2UR UR28, UPR, URZ, 0x2 ;  /* 0x000000023f1c7883 */ /* 0x000fe20008000000 */
[----:B------:R-:W-:Y:S01]  /*4620*/  IMAD R248, R3, 0x2, R250 ;  /* 0x0000000203f87824 */ /* 0x000fe200078e02fa */
[----:B------:R-:W-:Y:S01]  /*4630*/  UISETP.NE.AND UP1, UPT, UR5, URZ, UPT ;  /* 0x0000003f0500728c */ /* 0x000fe2000bf25270 */
[----:B------:R-:W-:Y:S01]  /*4640*/  ISETP.LT.OR P0, PT, R2, 0x1, P0 ;  /* 0x000000010200780c */ /* 0x000fe20000701670 */
[----:B------:R-:W-:Y:S01]  /*4650*/  UP2UR UR5, UPR, URZ, 0x1 ;  /* 0x000000013f057883 */ /* 0x000fe20008000000 */
[----:B------:R-:W-:Y:S01]  /*4660*/  LDSM.16.MT88.4 R40, [R252+0x1900] ;  /* 0x00190000fc28783b */ /* 0x000fe20000004200 */
[----:B------:R-:W-:Y:S01]  /*4670*/  UISETP.NE.AND UP0, UPT, UR4, URZ, UPT ;  /* 0x0000003f0400728c */ /* 0x000fe2000bf05270 */
[----:B------:R-:W-:Y:S01]  /*4680*/  FSEL R20, R9, -INF , !P0 ;  /* 0xff80000009147808 */ /* 0x000fe20004000000 */
[----:B------:R-:W-:Y:S01]  /*4690*/  UISETP.NE.AND UP4, UPT, UR27, URZ, UPT ;  /* 0x0000003f1b00728c */ /* 0x000fe2000bf85270 */
[----:B------:R-:W-:Y:S01]  /*46a0*/  PLOP3.LUT P0, PT, PT, PT, UP3, 0x40, 0x0 ;  /* 0x000000000000781c */ /* 0x000fe20003f0e838 */
[----:B------:R-:W-:Y:S01]  /*46b0*/  UISETP.NE.AND UP3, UPT, UR30, URZ, UPT ;  /* 0x0000003f1e00728c */ /* 0x000fe2000bf65270 */
[----:B------:R-:W-:Y:S01]  /*46c0*/  LDSM.16.MT88.4 R56, [R249+0x1900] ;  /* 0x00190000f938783b */ /* 0x000fe20000004200 */
[----:B------:R-:W-:Y:S01]  /*46d0*/  UIADD3 UR24, UR24, -0x2, URZ ;  /* 0xfffffffe18187890 */ /* 0x000fe2000fffe03f */
[----:B------:R-:W-:-:S02]  /*46e0*/  ISETP.GT.AND P0, PT, R23, 0x1, P0 ;  /* 0x000000011700780c */ /* 0x000fc40000704270 */
[----:B------:R-:W-:Y:S02]  /*46f0*/  LDSM.16.MT88.4 R48, [R250+0x1900] ;  /* 0x00190000fa30783b */ /* 0x000fe40000004200 */
[----:B------:R-:W-:Y:S02]  /*4700*/  ISETP.LT.OR P0, PT, R2, 0x2, P0 ;  /* 0x000000020200780c */ /* 0x000fe40000701670 */
[----:B------:R-:W-:Y:S02]  /*4710*/  LDSM.16.MT88.4 R88, [R249+0x3100] ;  /* 0x00310000f958783b */ /* 0x000fe40000004200 */
[----:B------:R-:W-:Y:S02]  /*4720*/  FSEL R15, R15, -INF , !P0 ;  /* 0xff8000000f0f7808 */ /* 0x000fe40004000000 */
[----:B------:R-:W-:Y:S01]  /*4730*/  PLOP3.LUT P0, PT, PT, PT, UP2, 0x40, 0x0 ;  /* 0x000000000000781c */ /* 0x000fe20003f0e828 */
[----:B------:R-:W-:Y:S01]  /*4740*/  UISETP.NE.AND UP2, UPT, UR29, URZ, UPT ;  /* 0x0000003f1d00728c */ /* 0x000fe2000bf45270 */
[----:B-----5:R-:W-:Y:S02]  /*4750*/  LDSM.16.MT88.4 R64, [R248+0x1900] ;  /* 0x00190000f840783b */ /* 0x020fe40000004200 */
[----:B------:R-:W-:-:S02]  /*4760*/  ISETP.GT.AND P0, PT, R23, 0x8, P0 ;  /* 0x000000081700780c */ /* 0x000fc40000704270 */
[----:B------:R-:W-:Y:S02]  /*4770*/  LDSM.16.MT88.4 R104, [R252+0x4900] ;  /* 0x00490000fc68783b */ /* 0x000fe40000004200 */
[----:B------:R-:W-:Y:S02]  /*4780*/  ISETP.LT.OR P0, PT, R2, 0x9, P0 ;  /* 0x000000090200780c */ /* 0x000fe40000701670 */
[----:B------:R-:W-:Y:S02]  /*4790*/  LDSM.16.MT88.4 R96, [R248+0x3100] ;  /* 0x00310000f860783b */ /* 0x000fe40000004200 */
[----:B------:R-:W-:Y:S02]  /*47a0*/  FSEL R13, R24, -INF , !P0 ;  /* 0xff800000180d7808 */ /* 0x000fe40004000000 */
[----:B------:R-:W-:Y:S01]  /*47b0*/  PLOP3.LUT P0, PT, PT, PT, UP1, 0x40, 0x0 ;  /* 0x000000000000781c */ /* 0x000fe20003f0e818 */
[----:B------:R-:W-:Y:S01]  /*47c0*/  UISETP.NE.AND UP1, UPT, UR28, URZ, UPT ;  /* 0x0000003f1c00728c */ /* 0x000fe2000bf25270 */
[----:B------:R-:W-:Y:S02]  /*47d0*/  LDSM.16.MT88.4 R112, [R250+0x4900] ;  /* 0x00490000fa70783b */ /* 0x000fe40000004200 */
[----:B------:R-:W-:-:S02]  /*47e0*/  ISETP.GT.AND P0, PT, R23, 0x9, P0 ;  /* 0x000000091700780c */ /* 0x000fc40000704270 */
[----:B------:R-:W-:Y:S02]  /*47f0*/  LDSM.16.MT88.4 R32, [R248+0x100] ;  /* 0x00010000f820783b */ /* 0x000fe40000004200 */
[----:B------:R-:W-:Y:S02]  /*4800*/  ISETP.LT.OR P0, PT, R2, 0xa, P0 ;  /* 0x0000000a0200780c */ /* 0x000fe40000701670 */
[----:B------:R-:W-:Y:S02]  /*4810*/  LDSM.16.MT88.4 R80, [R250+0x3100] ;  /* 0x00310000fa50783b */ /* 0x000fe40000004200 */
[----:B-1----:R-:W-:Y:S02]  /*4820*/  FSEL R10, R6, -INF , !P0 ;  /* 0xff800000060a7808 */ /* 0x002fe40004000000 */
[----:B------:R-:W-:Y:S01]  /*4830*/  PLOP3.LUT P0, PT, PT, PT, UP0, 0x40, 0x0 ;  /* 0x000000000000781c */ /* 0x000fe20003f0e808 */
[----:B------:R-:W-:Y:S01]  /*4840*/  UISETP.NE.AND UP0, UPT, UR5, URZ, UPT ;  /* 0x0000003f0500728c */ /* 0x000fe2000bf05270 */
[----:B------:R-:W-:Y:S02]  /*4850*/  LDSM.16.MT88.4 R152, [R249+0x100] ;  /* 0x00010000f998783b */ /* 0x000fe40000004200 */
[----:B------:R-:W-:Y:S01]  /*4860*/  ISETP.GT.AND P0, PT, R23, 0x10, P0 ;  /* 0x000000101700780c */ /* 0x000fe20000704270 */
[----:B------:R-:W-:Y:S01]  /*4870*/  ULDC.64 UR4, c[0x0][0x2c8] ;  /* 0x0000b20000047ab9 */ /* 0x000fe20000000a00 */
[----:B------:R-:W-:Y:S01]  /*4880*/  LDSM.16.MT88.4 R144, [R250+0x100] ;  /* 0x00010000fa90783b */ /* 0x000fe20000004200 */
[----:B------:R-:W-:Y:S01]  /*4890*/  UIMAD.WIDE.U32 UR28, UR26, UR4, URZ ;  /* 0x000000041a1c72a5 */ /* 0x000fe2000f8e003f */
[----:B------:R-:W-:-:S02]  /*48a0*/  ISETP.LT.OR P0, PT, R2, 0x11, P0 ;  /* 0x000000110200780c */ /* 0x000fc40000701670 */
[----:B------:R-:W-:Y:S02]  /*48b0*/  LDSM.16.MT88.4 R72, [R252+0x3100] ;  /* 0x00310000fc48783b */ /* 0x000fe40000004200 */
[----:B------:R-:W-:Y:S02]  /*48c0*/  FSEL R9, R22, -INF , !P0 ;  /* 0xff80000016097808 */ /* 0x000fe40004000000 */
[----:B------:R-:W-:Y:S01]  /*48d0*/  PLOP3.LUT P0, PT, PT, PT, UP6, 0x40, 0x0 ;  /* 0x000000000000781c */ /* 0x000fe20003f0e868 */
[----:B------:R-:W-:Y:S01]  /*48e0*/  LDSM.16.MT88.4 R24, [R250+0x900] ;  /* 0x00090000fa18783b */ /* 0x000fe20000004200 */
[----:B------:R-:W-:Y:S02]  /*48f0*/  UISETP.NE.AND UP6, UPT, UR12, URZ, UPT ;  /* 0x0000003f0c00728c */ /* 0x000fe4000bfc5270 */
[----:B------:R-:W-:-:S04]  /*4900*/  ISETP.GT.AND P0, PT, R23, 0x11, P0 ;  /* 0x000000111700780c */ /* 0x000fc80000704270 */
[----:B------:R-:W-:-:S04]  /*4910*/  ISETP.LT.OR P0, PT, R2, 0x12, P0 ;  /* 0x000000120200780c */ /* 0x000fc80000701670 */
[----:B------:R-:W-:Y:S02]  /*4920*/  FSEL R170, R170, -INF , !P0 ;  /* 0xff800000aaaa7808 */ /* 0x000fe40004000000 */
[----:B------:R-:W-:Y:S01]  /*4930*/  PLOP3.LUT P0, PT, PT, PT, UP5, 0x40, 0x0 ;  /* 0x000000000000781c */ /* 0x000fe20003f0e858 */
[----:B------:R-:W-:-:S03]  /*4940*/  UISETP.NE.AND UP5, UPT, UR13, URZ, UPT ;  /* 0x0000003f0d00728c */ /* 0x000fc6000bfa5270 */
[----:B------:R-:W-:-:S04]  /*4950*/  ISETP.GT.AND P0, PT, R23, 0x18, P0 ;  /* 0x000000181700780c */ /* 0x000fc80000704270 */
[----:B------:R-:W-:-:S04]  /*4960*/  ISETP.LT.OR P0, PT, R2, 0x19, P0 ;  /* 0x000000190200780c */ /* 0x000fc80000701670 */
[----:B------:R-:W-:Y:S01]  /*4970*/  FSEL R7, R21, -INF , !P0 ;  /* 0xff80000015077808 */ /* 0x000fe20004000000 */
[----:B------:R-:W-:Y:S01]  /*4980*/  @UP5 UMOV UR27, UR29 ;  /* 0x0000001d001b5c82 */ /* 0x000fe20008000000 */
[----:B------:R-:W-:Y:S01]  /*4990*/  PLOP3.LUT P0, PT, PT, PT, UP4, 0x40, 0x0 ;  /* 0x000000000000781c */ /* 0x000fe20003f0e848 */
[----:B------:R-:W-:Y:S01]  /*49a0*/  @UP5 USHF.R.U32.HI UR26, URZ, UR5, UR27 ;  /* 0x000000053f1a5299 */ /* 0x000fe2000801161b */
[----:B------:R-:W-:Y:S02]  /*49b0*/  FMNMX.FTZ R21, R20, R15, !PT ;  /* 0x0000000f14157209 */ /* 0x000fe40007810000 */
[----:B------:R-:W-:Y:S01]  /*49c0*/  ISETP.GT.AND P0, PT, R23, 0x19, P0 ;  /* 0x000000191700780c */ /* 0x000fe20000704270 */
[----:B------:R-:W-:Y:S01]  /*49d0*/  UIADD3 UR4, UR25, UR26, URZ ;  /* 0x0000001a19047290 */ /* 0x000fe2000fffe03f */
[----:B------:R-:W-:Y:S02]  /*49e0*/  FMNMX.FTZ R21, R13, R21, !PT ;  /* 0x000000150d157209 */ /* 0x000fe40007810000 */
[----:B------:R-:W-:Y:S01]  /*49f0*/  ISETP.LT.OR P0, PT, R2, 0x1a, P0 ;  /* 0x0000001a0200780c */ /* 0x000fe20000701670 */
[----:B------:R-:W-:Y:S01]  /*4a00*/  ULDC UR25, c[0x0][0x328] ;  /* 0x0000ca0000197ab9 */ /* 0x000fe20000000800 */
[----:B------:R-:W-:Y:S01]  /*4a10*/  FMNMX.FTZ R21, R10, R21, !PT ;  /* 0x000000150a157209 */ /* 0x000fe20007810000 */
[----:B------:R-:W-:Y:S01]  /*4a20*/  UIADD3 UR25, UR4, UR25, URZ ;  /* 0x0000001904197290 */ /* 0x000fe2000fffe03f */
[----:B------:R-:W-:-:S02]  /*4a30*/  FSEL R6, R0, -INF , !P0 ;  /* 0xff80000000067808 */ /* 0x000fc40004000000 */
[----:B------:R-:W-:Y:S02]  /*4a40*/  PLOP3.LUT P0, PT, PT, PT, UP3, 0x40, 0x0 ;  /* 0x000000000000781c */ /* 0x000fe40003f0e838 */
[----:B------:R-:W-:Y:S02]  /*4a50*/  FMNMX.FTZ R0, R19, R18, !PT ;  /* 0x0000001213007209 */ /* 0x000fe40007810000 */
[----:B------:R-:W-:Y:S02]  /*4a60*/  ISETP.GT.AND P0, PT, R23, 0x20, P0 ;  /* 0x000000201700780c */ /* 0x000fe40000704270 */
[----:B------:R-:W-:Y:S02]  /*4a70*/  FMNMX.FTZ R0, R17, R0, !PT ;  /* 0x0000000011007209 */ /* 0x000fe40007810000 */
[----:B------:R-:W-:Y:S02]  /*4a80*/  ISETP.LT.OR P0, PT, R2, 0x21, P0 ;  /* 0x000000210200780c */ /* 0x000fe40000701670 */
[----:B------:R-:W-:-:S02]  /*4a90*/  FMNMX.FTZ R0, R16, R0, !PT ;  /* 0x0000000010007209 */ /* 0x000fc40007810000 */
[----:B------:R-:W-:Y:S02]  /*4aa0*/  FSEL R168, R168, -INF , !P0 ;  /* 0xff800000a8a87808 */ /* 0x000fe40004000000 */
[----:B------:R-:W-:Y:S02]  /*4ab0*/  PLOP3.LUT P0, PT, PT, PT, UP2, 0x40, 0x0 ;  /* 0x000000000000781c */ /* 0x000fe40003f0e828 */
[----:B------:R-:W-:Y:S02]  /*4ac0*/  FMNMX.FTZ R0, R14, R0, !PT ;  /* 0x000000000e007209 */ /* 0x000fe40007810000 */
[----:B------:R-:W-:Y:S02]  /*4ad0*/  ISETP.GT.AND P0, PT, R23, 0x21, P0 ;  /* 0x000000211700780c */ /* 0x000fe40000704270 */
[----:B------:R-:W-:Y:S02]  /*4ae0*/  FMNMX.FTZ R0, R12, R0, !PT ;  /* 0x000000000c007209 */ /* 0x000fe40007810000 */
[----:B------:R-:W-:-:S02]  /*4af0*/  ISETP.LT.OR P0, PT, R2, 0x22, P0 ;  /* 0x000000220200780c */ /* 0x000fc40000701670 */
[----:B------:R-:W-:Y:S02]  /*4b00*/  FMNMX.FTZ R0, R11, R0, !PT ;  /* 0x000000000b007209 */ /* 0x000fe40007810000 */
[----:B------:R-:W-:Y:S02]  /*4b10*/  FSEL R159, R159, -INF , !P0 ;  /* 0xff8000009f9f7808 */ /* 0x000fe40004000000 */
[----:B------:R-:W-:Y:S02]  /*4b20*/  PLOP3.LUT P0, PT, PT, PT, UP1, 0x40, 0x0 ;  /* 0x000000000000781c */ /* 0x000fe40003f0e818 */
[----:B------:R-:W-:Y:S02]  /*4b30*/  FMNMX.FTZ R0, R8, R0, !PT ;  /* 0x0000000008007209 */ /* 0x000fe40007810000 */
[----:B------:R-:W-:Y:S02]  /*4b40*/  ISETP.GT.AND P0, PT, R23, 0x28, P0 ;  /* 0x000000281700780c */ /* 0x000fe40000704270 */
[----:B------:R-:W-:-:S02]  /*4b50*/  FMNMX.FTZ R0, R127, R0, !PT ;  /* 0x000000007f007209 */ /* 0x000fc40007810000 */
[----:B------:R-:W-:Y:S02]  /*4b60*/  ISETP.LT.OR P0, PT, R2, 0x29, P0 ;  /* 0x000000290200780c */ /* 0x000fe40000701670 */
[----:B------:R-:W-:Y:S02]  /*4b70*/  FMNMX.FTZ R0, R126, R0, !PT ;  /* 0x000000007e007209 */ /* 0x000fe40007810000 */
[----:B------:R-:W-:Y:S02]  /*4b80*/  FSEL R158, R158, -INF , !P0 ;  /* 0xff8000009e9e7808 */ /* 0x000fe40004000000 */
[----:B------:R-:W-:Y:S02]  /*4b90*/  PLOP3.LUT P0, PT, PT, PT, UP0, 0x40, 0x0 ;  /* 0x000000000000781c */ /* 0x000fe40003f0e808 */
[----:B------:R-:W-:Y:S02]  /*4ba0*/  FMNMX.FTZ R0, R125, R0, !PT ;  /* 0x000000007d007209 */ /* 0x000fe40007810000 */
[----:B------:R-:W-:-:S02]  /*4bb0*/  ISETP.GT.AND P0, PT, R23, 0x29, P0 ;  /* 0x000000291700780c */ /* 0x000fc40000704270 */
[----:B------:R-:W-:Y:S02]  /*4bc0*/  FMNMX.FTZ R0, R124, R0, !PT ;  /* 0x000000007c007209 */ /* 0x000fe40007810000 */
[----:B------:R-:W-:Y:S02]  /*4bd0*/  ISETP.LT.OR P0, PT, R2, 0x2a, P0 ;  /* 0x0000002a0200780c */ /* 0x000fe40000701670 */
[----:B------:R-:W-:Y:S01]  /*4be0*/  FMNMX.FTZ R21, R9, R21, !PT ;  /* 0x0000001509157209 */ /* 0x000fe20007810000 */
[----:B------:R-:W1:Y:S01]  /*4bf0*/  SHFL.BFLY PT, R2, R0, 0x2, 0x1f ;  /* 0x0c401f0000027f89 */ /* 0x000e6200000e0000 */
[----:B------:R-:W-:Y:S02]  /*4c00*/  FSEL R157, R157, -INF , !P0 ;  /* 0xff8000009d9d7808 */ /* 0x000fe40004000000 */
[----:B------:R-:W-:-:S04]  /*4c10*/  FMNMX.FTZ R21, R170, R21, !PT ;  /* 0x00000015aa157209 */ /* 0x000fc80007810000 */
[----:B------:R-:W-:-:S04]  /*4c20*/  FMNMX.FTZ R21, R7, R21, !PT ;  /* 0x0000001507157209 */ /* 0x000fc80007810000 */
[----:B------:R-:W-:-:S04]  /*4c30*/  FMNMX.FTZ R21, R6, R21, !PT ;  /* 0x0000001506157209 */ /* 0x000fc80007810000 */
[----:B------:R-:W-:-:S04]  /*4c40*/  FMNMX.FTZ R21, R168, R21, !PT ;  /* 0x00000015a8157209 */ /* 0x000fc80007810000 */
[----:B------:R-:W-:-:S04]  /*4c50*/  FMNMX.FTZ R21, R159, R21, !PT ;  /* 0x000000159f157209 */ /* 0x000fc80007810000 */
[----:B------:R-:W-:Y:S02]  /*4c60*/  FMNMX.FTZ R21, R158, R21, !PT ;  /* 0x000000159e157209 */ /* 0x000fe40007810000 */
[----:B-1----:R-:W-:Y:S02]  /*4c70*/  FMNMX.FTZ R0, R0, R2, !PT ;  /* 0x0000000200007209 */ /* 0x002fe40007810000 */
[----:B------:R-:W-:-:S03]  /*4c80*/  FMNMX.FTZ R21, R157, R21, !PT ;  /* 0x000000159d157209 */ /* 0x000fc60007810000 */
[----:B------:R-:W1:Y:S02]  /*4c90*/  SHFL.BFLY PT, R2, R0, 0x1, 0x1f ;  /* 0x0c201f0000027f89 */ /* 0x000e6400000e0000 */
[----:B-1----:R-:W-:Y:S02]  /*4ca0*/  FMNMX.FTZ R0, R0, R2, !PT ;  /* 0x0000000200007209 */ /* 0x002fe40007810000 */
[----:B------:R-:W1:Y:S02]  /*4cb0*/  SHFL.BFLY PT, R2, R21, 0x2, 0x1f ;  /* 0x0c401f0015027f89 */ /* 0x000e6400000e0000 */
[C---:B------:R-:W-:Y:S01]  /*4cc0*/  FSETP.NEU.FTZ.AND P0, PT, R0.reuse, -INF , PT ;  /* 0xff8000000000780b */ /* 0x040fe20003f1d000 */
[----:B------:R-:W-:-:S05]  /*4cd0*/  FMUL.FTZ R174, R0, c[0x0][0x2d0] ;  /* 0x0000b40000ae7a20 */ /* 0x000fca0000410000 */
[----:B------:R-:W-:-:S05]  /*4ce0*/  FSEL R174, R174, RZ, P0 ;  /* 0x000000ffaeae7208 */ /* 0x000fca0000000000 */
[--C-:B------:R-:W-:Y:S02]  /*4cf0*/  FFMA.FTZ R123, R19, c[0x0][0x2d0], -R174.reuse ;  /* 0x0000b400137b7a23 */ /* 0x100fe400000108ae */
[--C-:B------:R-:W-:Y:S02]  /*4d00*/  FFMA.FTZ R122, R18, c[0x0][0x2d0], -R174.reuse ;  /* 0x0000b400127a7a23 */ /* 0x100fe400000108ae */
[--C-:B------:R-:W-:Y:S02]  /*4d10*/  FFMA.FTZ R121, R17, c[0x0][0x2d0], -R174.reuse ;  /* 0x0000b40011797a23 */ /* 0x100fe400000108ae */
[--C-:B------:R-:W-:Y:S01]  /*4d20*/  FFMA.FTZ R120, R16, c[0x0][0x2d0], -R174.reuse ;  /* 0x0000b40010787a23 */ /* 0x100fe200000108ae */
[----:B------:R-:W-:Y:S01]  /*4d30*/  MUFU.EX2 R123, R123 ;  /* 0x0000007b007b7308 */ /* 0x000fe20000000800 */
[--C-:B------:R-:W-:Y:S01]  /*4d40*/  FFMA.FTZ R173, R11, c[0x0][0x2d0], -R174.reuse ;  /* 0x0000b4000bad7a23 */ /* 0x100fe200000108ae */
[----:B------:R-:W-:Y:S01]  /*4d50*/  LDSM.16.MT88.4 R16, [R248+0x900] ;  /* 0x00090000f810783b */ /* 0x000fe20000004200 */
[--C-:B------:R-:W-:Y:S01]  /*4d60*/  FFMA.FTZ R172, R8, c[0x0][0x2d0], -R174.reuse ;  /* 0x0000b40008ac7a23 */ /* 0x100fe200000108ae */
[----:B-1----:R-:W-:Y:S01]  /*4d70*/  FMNMX.FTZ R21, R21, R2, !PT ;  /* 0x0000000215157209 */ /* 0x002fe20007810000 */
[----:B------:R-:W-:-:S02]  /*4d80*/  FFMA.FTZ R119, R14, c[0x0][0x2d0], -R174 ;  /* 0x0000b4000e777a23 */ /* 0x000fc400000108ae */
[----:B------:R-:W-:Y:S01]  /*4d90*/  FFMA.FTZ R116, R12, c[0x0][0x2d0], -R174 ;  /* 0x0000b4000c747a23 */ /* 0x000fe200000108ae */
[----:B------:R-:W1:Y:S01]  /*4da0*/  MUFU.EX2 R122, R122 ;  /* 0x0000007a007a7308 */ /* 0x000e620000000800 */
[----:B------:R-:W2:Y:S07]  /*4db0*/  SHFL.BFLY PT, R2, R21, 0x1, 0x1f ;  /* 0x0c201f0015027f89 */ /* 0x000eae00000e0000 */
[----:B------:R-:W-:Y:S08]  /*4dc0*/  MUFU.EX2 R121, R121 ;  /* 0x0000007900797308 */ /* 0x000ff00000000800 */
[----:B------:R-:W3:Y:S01]  /*4dd0*/  MUFU.EX2 R120, R120 ;  /* 0x0000007800787308 */ /* 0x000ee20000000800 */
[----:B-1----:R-:W-:Y:S01]  /*4de0*/  F2FP.PACK_AB R128, R122, R123 ;  /* 0x0000007b7a80723e */ /* 0x002fe200000000ff */
[----:B------:R-:W-:-:S06]  /*4df0*/  FADD.FTZ R122, R123, R122 ;  /* 0x0000007a7b7a7221 */ /* 0x000fcc0000010000 */
[----:B------:R-:W-:Y:S01]  /*4e00*/  MUFU.EX2 R119, R119 ;  /* 0x0000007700777308 */ /* 0x000fe20000000800 */
[----:B--2---:R-:W-:-:S04]  /*4e10*/  FMNMX.FTZ R2, R2, R21, !PT ;  /* 0x0000001502027209 */ /* 0x004fc80007810000 */
[C---:B------:R-:W-:Y:S01]  /*4e20*/  FSETP.NEU.FTZ.AND P0, PT, R2.reuse, -INF , PT ;  /* 0xff8000000200780b */ /* 0x040fe20003f1d000 */
[----:B------:R-:W-:Y:S01]  /*4e30*/  FMUL.FTZ R169, R2, c[0x0][0x2d0] ;  /* 0x0000b40002a97a20 */ /* 0x000fe20000410000 */
[----:B---3--:R-:W-:Y:S01]  /*4e40*/  F2FP.PACK_AB R130, R120, R121 ;  /* 0x000000797882723e */ /* 0x008fe200000000ff */
[----:B------:R-:W1:Y:S01]  /*4e50*/  MUFU.EX2 R116, R116 ;  /* 0x0000007400747308 */ /* 0x000e620000000800 */
[----:B------:R-:W-:Y:S02]  /*4e60*/  FADD.FTZ R121, R121, R122 ;  /* 0x0000007a79797221 */ /* 0x000fe40000010000 */
[----:B------:R-:W-:Y:S02]  /*4e70*/  FSEL R169, R169, RZ, P0 ;  /* 0x000000ffa9a97208 */ /* 0x000fe40000000000 */
[----:B------:R-:W-:-:S03]  /*4e80*/  PLOP3.LUT P0, PT, PT, PT, UP6, 0x40, 0x0 ;  /* 0x000000000000781c */ /* 0x000fc60003f0e868 */
[--C-:B------:R-:W-:Y:S01]  /*4e90*/  FFMA.FTZ R118, R20, c[0x0][0x2d0], -R169.reuse ;  /* 0x0000b40014767a23 */ /* 0x100fe200000108a9 */
[----:B------:R-:W-:Y:S01]  /*4ea0*/  MUFU.EX2 R173, R173 ;  /* 0x000000ad00ad7308 */ /* 0x000fe20000000800 */
[--C-:B------:R-:W-:Y:S01]  /*4eb0*/  FFMA.FTZ R117, R15, c[0x0][0x2d0], -R169.reuse ;  /* 0x0000b4000f757a23 */ /* 0x100fe200000108a9 */
[----:B------:R-:W-:Y:S01]  /*4ec0*/  LDSM.16.MT88.4 R20, [R249+0x900] ;  /* 0x00090000f914783b */ /* 0x000fe20000004200 */
[--C-:B------:R-:W-:Y:S02]  /*4ed0*/  FFMA.FTZ R175, R13, c[0x0][0x2d0], -R169.reuse ;  /* 0x0000b4000daf7a23 */ /* 0x100fe400000108a9 */
[--C-:B------:R-:W-:Y:S01]  /*4ee0*/  FFMA.FTZ R176, R10, c[0x0][0x2d0], -R169.reuse ;  /* 0x0000b4000ab07a23 */ /* 0x100fe200000108a9 */
[----:B------:R-:W-:Y:S01]  /*4ef0*/  LDSM.16.MT88.4 R12, [R250+0x2100] ;  /* 0x00210000fa0c783b */ /* 0x000fe20000004200 */
[--C-:B------:R-:W-:Y:S01]  /*4f00*/  FFMA.FTZ R171, R9, c[0x0][0x2d0], -R169.reuse ;  /* 0x0000b40009ab7a23 */ /* 0x100fe200000108a9 */
[----:B------:R-:W-:Y:S01]  /*4f10*/  MUFU.EX2 R118, R118 ;  /* 0x0000007600767308 */ /* 0x000fe20000000800 */
[--C-:B------:R-:W-:Y:S01]  /*4f20*/  FFMA.FTZ R170, R170, c[0x0][0x2d0], -R169.reuse ;  /* 0x0000b400aaaa7a23 */ /* 0x100fe200000108a9 */
[----:B------:R-:W2:Y:S01]  /*4f30*/  LDSM.16.MT88.4 R8, [R252+0x900] ;  /* 0x00090000fc08783b */ /* 0x000ea20000004200 */
[--C-:B------:R-:W-:Y:S01]  /*4f40*/  FFMA.FTZ R156, R6, c[0x0][0x2d0], -R169.reuse ;  /* 0x0000b400069c7a23 */ /* 0x100fe200000108a9 */
[----:B-1----:R-:W-:Y:S01]  /*4f50*/  F2FP.PACK_AB R4, R116, R119 ;  /* 0x000000777404723e */ /* 0x002fe200000000ff */
[----:B------:R-:W-:-:S03]  /*4f60*/  FFMA.FTZ R7, R7, c[0x0][0x2d0], -R169 ;  /* 0x0000b40007077a23 */ /* 0x000fc600000108a9 */
[----:B------:R-:W1:Y:S08]  /*4f70*/  MUFU.EX2 R117, R117 ;  /* 0x0000007500757308 */ /* 0x000e700000000800 */
[----:B------:R-:W-:Y:S08]  /*4f80*/  MUFU.EX2 R175, R175 ;  /* 0x000000af00af7308 */ /* 0x000ff00000000800 */
[----:B------:R-:W3:Y:S01]  /*4f90*/  MUFU.EX2 R176, R176 ;  /* 0x000000b000b07308 */ /* 0x000ee20000000800 */
[----:B-1----:R-:W-:-:S07]  /*4fa0*/  F2FP.PACK_AB R129, R117, R118 ;  /* 0x000000767581723e */ /* 0x002fce00000000ff */
[----:B------:R-:W1:Y:S01]  /*4fb0*/  MUFU.EX2 R172, R172 ;  /* 0x000000ac00ac7308 */ /* 0x000e620000000800 */
[----:B---3--:R-:W-:-:S07]  /*4fc0*/  F2FP.PACK_AB R131, R176, R175 ;  /* 0x000000afb083723e */ /* 0x008fce00000000ff */
[----:B------:R-:W-:Y:S01]  /*4fd0*/  MUFU.EX2 R171, R171 ;  /* 0x000000ab00ab7308 */ /* 0x000fe20000000800 */
[----:B------:R-:W-:Y:S01]  /*4fe0*/  HMMA.16816.F32 R132, R128, R136, RZ ;  /* 0x000000888084723c */ /* 0x000fe200000018ff */
[----:B-1----:R-:W-:-:S06]  /*4ff0*/  F2FP.PACK_AB R6, R172, R173 ;  /* 0x000000adac06723e */ /* 0x002fcc00000000ff */
[----:B------:R-:W1:Y:S01]  /*5000*/  MUFU.EX2 R170, R170 ;  /* 0x000000aa00aa7308 */ /* 0x000e620000000800 */
[C---:B------:R-:W-:Y:S07]  /*5010*/  HMMA.16816.F32 R136, R128.reuse, R138, RZ ;  /* 0x0000008a8088723c */ /* 0x040fee00000018ff */
[----:B------:R-:W-:Y:S01]  /*5020*/  MUFU.EX2 R3, R7 ;  /* 0x0000000700037308 */ /* 0x000fe20000000800 */
[C---:B------:R-:W-:Y:S07]  /*5030*/  HMMA.16816.F32 R36, R128.reuse, R40, RZ ;  /* 0x000000288024723c */ /* 0x040fee00000018ff */
[----:B------:R-:W3:Y:S01]  /*5040*/  MUFU.EX2 R156, R156 ;  /* 0x0000009c009c7308 */ /* 0x000ee20000000800 */
[----:B-1----:R-:W-:Y:S01]  /*5050*/  F2FP.PACK_AB R5, R170, R171 ;  /* 0x000000abaa05723e */ /* 0x002fe200000000ff */
[C---:B------:R-:W-:Y:S08]  /*5060*/  HMMA.16816.F32 R40, R128.reuse, R42, RZ ;  /* 0x0000002a8028723c */ /* 0x040ff000000018ff */
[----:B------:R-:W-:Y:S01]  /*5070*/  HMMA.16816.F32 R52, R128, R56, RZ ;  /* 0x000000388034723c */ /* 0x000fe200000018ff */
[----:B---3--:R-:W-:-:S07]  /*5080*/  F2FP.PACK_AB R7, R156, R3 ;  /* 0x000000039c07723e */ /* 0x008fce00000000ff */
[----:B------:R-:W-:Y:S08]  /*5090*/  HMMA.16816.F32 R56, R128, R58, RZ ;  /* 0x0000003a8038723c */ /* 0x000ff000000018ff */
[C---:B--2---:R-:W-:Y:S08]  /*50a0*/  HMMA.16816.F32 R132, R4.reuse, R8, R132 ;  /* 0x000000080484723c */ /* 0x044ff00000001884 */
[----:B------:R-:W-:Y:S01]  /*50b0*/  HMMA.16816.F32 R136, R4, R10, R136 ;  /* 0x0000000a0488723c */ /* 0x000fe20000001888 */
[----:B------:R-:W1:Y:S07]  /*50c0*/  LDSM.16.MT88.4 R8, [R252+0x2100] ;  /* 0x00210000fc08783b */ /* 0x000e6e0000004200 */
[C---:B------:R-:W-:Y:S08]  /*50d0*/  HMMA.16816.F32 R44, R128.reuse, R48, RZ ;  /* 0x00000030802c723c */ /* 0x040ff000000018ff */
[C---:B------:R-:W-:Y:S08]  /*50e0*/  HMMA.16816.F32 R48, R128.reuse, R50, RZ ;  /* 0x000000328030723c */ /* 0x040ff000000018ff */
[----:B------:R-:W-:Y:S08]  /*50f0*/  HMMA.16816.F32 R84, R128, R88, RZ ;  /* 0x000000588054723c */ /* 0x000ff000000018ff */
[C---:B------:R-:W-:Y:S08]  /*5100*/  HMMA.16816.F32 R44, R4.reuse, R12, R44 ;  /* 0x0000000c042c723c */ /* 0x040ff0000000182c */
[C---:B------:R-:W-:Y:S01]  /*5110*/  HMMA.16816.F32 R48, R4.reuse, R14, R48 ;  /* 0x0000000e0430723c */ /* 0x040fe20000001830 */
[----:B------:R-:W2:Y:S07]  /*5120*/  LDSM.16.MT88.4 R12, [R248+0x2100] ;  /* 0x00210000f80c783b */ /* 0x000eae0000004200 */
[C---:B-1----:R-:W-:Y:S08]  /*5130*/  HMMA.16816.F32 R36, R4.reuse, R8, R36 ;  /* 0x000000080424723c */ /* 0x042ff00000001824 */
[----:B------:R-:W-:Y:S01]  /*5140*/  HMMA.16816.F32 R40, R4, R10, R40 ;  /* 0x0000000a0428723c */ /* 0x000fe20000001828 */
[----:B------:R-:W1:Y:S07]  /*5150*/  LDSM.16.MT88.4 R8, [R249+0x2100] ;  /* 0x00210000f908783b */ /* 0x000e6e0000004200 */
[C---:B------:R-:W-:Y:S08]  /*5160*/  HMMA.16816.F32 R88, R128.reuse, R90, RZ ;  /* 0x0000005a8058723c */ /* 0x040ff000000018ff */
[C---:B------:R-:W-:Y:S08]  /*5170*/  HMMA.16816.F32 R60, R128.reuse, R64, RZ ;  /* 0x00000040803c723c */ /* 0x040ff000000018ff */
[C---:B------:R-:W-:Y:S08]  /*5180*/  HMMA.16816.F32 R64, R128.reuse, R66, RZ ;  /* 0x000000428040723c */ /* 0x040ff000000018ff */
[----:B------:R-:W-:Y:S08]  /*5190*/  HMMA.16816.F32 R100, R128, R104, RZ ;  /* 0x000000688064723c */ /* 0x000ff000000018ff */
[C---:B--2---:R-:W-:Y:S08]  /*51a0*/  HMMA.16816.F32 R60, R4.reuse, R12, R60 ;  /* 0x0000000c043c723c */ /* 0x044ff0000000183c */
[C---:B-1----:R-:W-:Y:S08]  /*51b0*/  HMMA.16816.F32 R52, R4.reuse, R8, R52 ;  /* 0x000000080434723c */ /* 0x042ff00000001834 */
[C---:B------:R-:W-:Y:S01]  /*51c0*/  HMMA.16816.F32 R56, R4.reuse, R10, R56 ;  /* 0x0000000a0438723c */ /* 0x040fe20000001838 */
[----:B------:R-:W1:Y:S07]  /*51d0*/  LDSM.16.MT88.4 R8, [R249+0x3900] ;  /* 0x00390000f908783b */ /* 0x000e6e0000004200 */
[----:B------:R-:W-:Y:S01]  /*51e0*/  HMMA.16816.F32 R64, R4, R14, R64 ;  /* 0x0000000e0440723c */ /* 0x000fe20000001840 */
[----:B------:R-:W2:Y:S07]  /*51f0*/  LDSM.16.MT88.4 R12, [R248+0x3900] ;  /* 0x00390000f80c783b */ /* 0x000eae0000004200 */
[C---:B------:R-:W-:Y:S08]  /*5200*/  HMMA.16816.F32 R104, R128.reuse, R106, RZ ;  /* 0x0000006a8068723c */ /* 0x040ff000000018ff */
[C---:B------:R-:W-:Y:S08]  /*5210*/  HMMA.16816.F32 R92, R128.reuse, R96, RZ ;  /* 0x00000060805c723c */ /* 0x040ff000000018ff */
[C---:B------:R-:W-:Y:S08]  /*5220*/  HMMA.16816.F32 R96, R128.reuse, R98, RZ ;  /* 0x000000628060723c */ /* 0x040ff000000018ff */
[----:B------:R-:W-:Y:S08]  /*5230*/  HMMA.16816.F32 R108, R128, R112, RZ ;  /* 0x00000070806c723c */ /* 0x000ff000000018ff */
[C---:B-1----:R-:W-:Y:S08]  /*5240*/  HMMA.16816.F32 R84, R4.reuse, R8, R84 ;  /* 0x000000080454723c */ /* 0x042ff00000001854 */
[C---:B------:R-:W-:Y:S01]  /*5250*/  HMMA.16816.F32 R88, R4.reuse, R10, R88 ;  /* 0x0000000a0458723c */ /* 0x040fe20000001858 */
[----:B------:R-:W1:Y:S07]  /*5260*/  LDSM.16.MT88.4 R8, [R252+0x5100] ;  /* 0x00510000fc08783b */ /* 0x000e6e0000004200 */
[----:B--2---:R-:W-:Y:S07]  /*5270*/  HMMA.16816.F32 R96, R4, R14, R96 ;  /* 0x0000000e0460723c */ /* 0x004fee0000001860 */
[----:B------:R-:W-:Y:S01]  /*5280*/  FADD.FTZ R14, R120, R121 ;  /* 0x00000079780e7221 */ /* 0x000fe20000010000 */
[----:B------:R-:W-:Y:S01]  /*5290*/  HMMA.16816.F32 R112, R128, R114, RZ ;  /* 0x000000728070723c */ /* 0x000fe200000018ff */
[----:B------:R-:W2:Y:S02]  /*52a0*/  LDSM.16.MT88.4 R120, [R249+0x4900] ;  /* 0x00490000f978783b */ /* 0x000ea40000004200 */
[----:B------:R-:W-:-:S04]  /*52b0*/  FADD.FTZ R14, R119, R14 ;  /* 0x0000000e770e7221 */ /* 0x000fc80000010000 */
[----:B------:R-:W-:Y:S01]  /*52c0*/  FADD.FTZ R14, R116, R14 ;  /* 0x0000000e740e7221 */ /* 0x000fe20000010000 */
[----:B------:R-:W-:Y:S03]  /*52d0*/  HMMA.16816.F32 R28, R128, R32, RZ ;  /* 0x00000020801c723c */ /* 0x000fe600000018ff */
[----:B------:R-:W-:-:S04]  /*52e0*/  FADD.FTZ R173, R173, R14 ;  /* 0x0000000eadad7221 */ /* 0x000fc80000010000 */
[----:B------:R-:W-:Y:S01]  /*52f0*/  FADD.FTZ R173, R172, R173 ;  /* 0x000000adacad7221 */ /* 0x000fe20000010000 */
[----:B------:R-:W-:Y:S07]  /*5300*/  HMMA.16816.F32 R92, R4, R12, R92 ;  /* 0x0000000c045c723c */ /* 0x000fee000000185c */
[----:B------:R-:W-:Y:S01]  /*5310*/  FADD.FTZ R12, R118, R117 ;  /* 0x00000075760c7221 */ /* 0x000fe20000010000 */
[----:B------:R-:W-:Y:S01]  /*5320*/  HMMA.16816.F32 R32, R128, R34, RZ ;  /* 0x000000228020723c */ /* 0x000fe200000018ff */
[----:B------:R-:W-:-:S02]  /*5330*/  FFMA.FTZ R13, R126, c[0x0][0x2d0], -R174 ;  /* 0x0000b4007e0d7a23 */ /* 0x000fc400000108ae */
[----:B------:R-:W-:Y:S02]  /*5340*/  FADD.FTZ R175, R175, R12 ;  /* 0x0000000cafaf7221 */ /* 0x000fe40000010000 */
[----:B------:R-:W-:Y:S02]  /*5350*/  FFMA.FTZ R12, R127, c[0x0][0x2d0], -R174 ;  /* 0x0000b4007f0c7a23 */ /* 0x000fe400000108ae */
[----:B------:R-:W-:Y:S01]  /*5360*/  FADD.FTZ R176, R176, R175 ;  /* 0x000000afb0b07221 */ /* 0x000fe20000010000 */
[----:B-1----:R-:W-:Y:S03]  /*5370*/  HMMA.16816.F32 R100, R4, R8, R100 ;  /* 0x000000080464723c */ /* 0x002fe60000001864 */
[----:B------:R-:W-:-:S04]  /*5380*/  FADD.FTZ R176, R171, R176 ;  /* 0x000000b0abb07221 */ /* 0x000fc80000010000 */
[----:B------:R-:W-:Y:S01]  /*5390*/  FADD.FTZ R170, R170, R176 ;  /* 0x000000b0aaaa7221 */ /* 0x000fe20000010000 */
[----:B------:R-:W-:Y:S01]  /*53a0*/  HMMA.16816.F32 R104, R4, R10, R104 ;  /* 0x0000000a0468723c */ /* 0x000fe20000001868 */
[----:B------:R-:W1:Y:S02]  /*53b0*/  LDSM.16.MT88.4 R8, [R250+0x5100] ;  /* 0x00510000fa08783b */ /* 0x000e640000004200 */
[----:B------:R-:W-:-:S04]  /*53c0*/  FADD.FTZ R170, R3, R170 ;  /* 0x000000aa03aa7221 */ /* 0x000fc80000010000 */
[----:B------:R-:W-:Y:S01]  /*53d0*/  FADD.FTZ R156, R156, R170 ;  /* 0x000000aa9c9c7221 */ /* 0x000fe20000010000 */
[C---:B--2---:R-:W-:Y:S08]  /*53e0*/  HMMA.16816.F32 R116, R128.reuse, R120, RZ ;  /* 0x000000788074723c */ /* 0x044ff000000018ff */
        /* <DEDUP_REMOVED lines=8> */
[C---:B------:R-:W-:Y:S08]  /*5470*/  HMMA.16816.F32 R148, R128.reuse, R152, RZ ;  /* 0x000000988094723c */ /* 0x040ff000000018ff */
[----:B------:R-:W-:Y:S08]  /*5480*/  HMMA.16816.F32 R152, R128, R154, RZ ;  /* 0x0000009a8098723c */ /* 0x000ff000000018ff */
[----:B--2---:R-:W-:Y:S07]  /*5490*/  HMMA.16816.F32 R76, R4, R16, R76 ;  /* 0x00000010044c723c */ /* 0x004fee000000184c */
[--C-:B------:R-:W-:Y:S01]  /*54a0*/  FFMA.FTZ R17, R125, c[0x0][0x2d0], -R174.reuse ;  /* 0x0000b4007d117a23 */ /* 0x100fe200000108ae */
[----:B------:R-:W-:Y:S01]  /*54b0*/  HMMA.16816.F32 R140, R128, R144, RZ ;  /* 0x00000090808c723c */ /* 0x000fe200000018ff */
[----:B------:R-:W-:-:S04]  /*54c0*/  FFMA.FTZ R16, R124, c[0x0][0x2d0], -R174 ;  /* 0x0000b4007c107a23 */ /* 0x000fc800000108ae */
[----:B------:R-:W-:Y:S03]  /*54d0*/  MUFU.EX2 R17, R17 ;  /* 0x0000001100117308 */ /* 0x000fe60000000800 */
[----:B------:R-:W-:Y:S05]  /*54e0*/  HMMA.16816.F32 R68, R128, R72, RZ ;  /* 0x000000488044723c */ /* 0x000fea00000018ff */
[----:B------:R-:W-:Y:S03]  /*54f0*/  MUFU.EX2 R16, R16 ;  /* 0x0000001000107308 */ /* 0x000fe60000000800 */
[C---:B-1----:R-:W-:Y:S08]  /*5500*/  HMMA.16816.F32 R116, R4.reuse, R8, R116 ;  /* 0x000000080474723c */ /* 0x042ff00000001874 */
[----:B------:R-:W-:Y:S01]  /*5510*/  HMMA.16816.F32 R120, R4, R10, R120 ;  /* 0x0000000a0478723c */ /* 0x000fe20000001878 */
[----:B------:R-:W1:Y:S07]  /*5520*/  LDSM.16.MT88.4 R8, [R248+0x4900] ;  /* 0x00490000f808783b */ /* 0x000e6e0000004200 */
[C---:B------:R-:W-:Y:S08]  /*5530*/  HMMA.16816.F32 R144, R128.reuse, R146, RZ ;  /* 0x000000928090723c */ /* 0x040ff000000018ff */
[C---:B------:R-:W-:Y:S08]  /*5540*/  HMMA.16816.F32 R72, R128.reuse, R74, RZ ;  /* 0x0000004a8048723c */ /* 0x040ff000000018ff */
[----:B------:R-:W-:Y:S08]  /*5550*/  HMMA.16816.F32 R80, R128, R82, RZ ;  /* 0x000000528050723c */ /* 0x000ff000000018ff */
[C---:B------:R-:W-:Y:S08]  /*5560*/  HMMA.16816.F32 R148, R4.reuse, R20, R148 ;  /* 0x000000140494723c */ /* 0x040ff00000001894 */
[----:B------:R-:W-:Y:S01]  /*5570*/  HMMA.16816.F32 R152, R4, R22, R152 ;  /* 0x000000160498723c */ /* 0x000fe20000001898 */
[----:B------:R-:W2:Y:S07]  /*5580*/  LDSM.16.MT88.4 R20, [R252+0x3900] ;  /* 0x00390000fc14783b */ /* 0x000eae0000004200 */
[C---:B-1----:R-:W-:Y:S08]  /*5590*/  HMMA.16816.F32 R124, R128.reuse, R8, RZ ;  /* 0x00000008807c723c */ /* 0x042ff000000018ff */
[----:B------:R-:W-:Y:S01]  /*55a0*/  HMMA.16816.F32 R128, R128, R10, RZ ;  /* 0x0000000a8080723c */ /* 0x000fe200000018ff */
[----:B------:R-:W1:Y:S07]  /*55b0*/  LDSM.16.MT88.4 R8, [R248+0x5100] ;  /* 0x00510000f808783b */ /* 0x000e6e0000004200 */
[C---:B------:R-:W-:Y:S08]  /*55c0*/  HMMA.16816.F32 R140, R4.reuse, R24, R140 ;  /* 0x00000018048c723c */ /* 0x040ff0000000188c */
[C---:B------:R-:W-:Y:S08]  /*55d0*/  HMMA.16816.F32 R144, R4.reuse, R26, R144 ;  /* 0x0000001a0490723c */ /* 0x040ff00000001890 */
[C---:B------:R-:W-:Y:S07]  /*55e0*/  HMMA.16816.F32 R80, R4.reuse, R18, R80 ;  /* 0x000000120450723c */ /* 0x040fee0000001850 */
[--C-:B------:R-:W-:Y:S01]  /*55f0*/  FFMA.FTZ R18, R168, c[0x0][0x2d0], -R169.reuse ;  /* 0x0000b400a8127a23 */ /* 0x100fe200000108a9 */
[----:B--2---:R-:W-:Y:S01]  /*5600*/  HMMA.16816.F32 R68, R4, R20, R68 ;  /* 0x000000140444723c */ /* 0x004fe20000001844 */
[----:B------:R-:W-:-:S04]  /*5610*/  FFMA.FTZ R19, R159, c[0x0][0x2d0], -R169 ;  /* 0x0000b4009f137a23 */ /* 0x000fc800000108a9 */
[----:B------:R-:W2:Y:S02]  /*5620*/  MUFU.EX2 R18, R18 ;  /* 0x0000001200127308 */ /* 0x000ea40000000800 */
[--C-:B------:R-:W-:Y:S01]  /*5630*/  FFMA.FTZ R21, R158, c[0x0][0x2d0], -R169.reuse ;  /* 0x0000b4009e157a23 */ /* 0x100fe200000108a9 */
[----:B------:R-:W-:Y:S01]  /*5640*/  HMMA.16816.F32 R72, R4, R22, R72 ;  /* 0x000000160448723c */ /* 0x000fe20000001848 */
[----:B------:R-:W-:-:S04]  /*5650*/  FFMA.FTZ R20, R157, c[0x0][0x2d0], -R169 ;  /* 0x0000b4009d147a23 */ /* 0x000fc800000108a9 */
[----:B------:R-:W3:Y:S03]  /*5660*/  MUFU.EX2 R19, R19 ;  /* 0x0000001300137308 */ /* 0x000ee60000000800 */
[C---:B-1----:R-:W-:Y:S05]  /*5670*/  HMMA.16816.F32 R124, R4.reuse, R8, R124 ;  /* 0x00000008047c723c */ /* 0x042fea000000187c */
[----:B------:R-:W-:Y:S01]  /*5680*/  MUFU.EX2 R21, R21 ;  /* 0x0000001500157308 */ /* 0x000fe20000000800 */
[----:B--2---:R-:W-:Y:S02]  /*5690*/  FADD.FTZ R156, R18, R156 ;  /* 0x0000009c129c7221 */ /* 0x004fe40000010000 */
[----:B------:R-:W-:Y:S01]  /*56a0*/  HMMA.16816.F32 R128, R4, R10, R128 ;  /* 0x0000000a0480723c */ /* 0x000fe20000001880 */
[----:B------:R-:W1:Y:S04]  /*56b0*/  LDSM.16.MT88.4 R8, [R250+0x1100] ;  /* 0x00110000fa08783b */ /* 0x000e680000004200 */
[----:B------:R-:W2:Y:S01]  /*56c0*/  MUFU.EX2 R4, R12 ;  /* 0x0000000c00047308 */ /* 0x000ea20000000800 */
[----:B---3--:R-:W-:Y:S01]  /*56d0*/  FADD.FTZ R156, R19, R156 ;  /* 0x0000009c139c7221 */ /* 0x008fe20000010000 */
[----:B------:R-:W-:-:S06]  /*56e0*/  F2FP.PACK_AB R6, R16, R17 ;  /* 0x000000111006723e */ /* 0x000fcc00000000ff */
[----:B------:R3:W4:Y:S08]  /*56f0*/  MUFU.EX2 R5, R13 ;  /* 0x0000000d00057308 */ /* 0x0007300000000800 */
[----:B------:R-:W1:Y:S01]  /*5700*/  MUFU.EX2 R20, R20 ;  /* 0x0000001400147308 */ /* 0x000e620000000800 */
[----:B--2---:R-:W-:Y:S01]  /*5710*/  FADD.FTZ R3, R4, R173 ;  /* 0x000000ad04037221 */ /* 0x004fe20000010000 */
[----:B---3--:R-:W2:Y:S03]  /*5720*/  LDSM.16.MT88.4 R12, [R252+0x1100] ;  /* 0x00110000fc0c783b */ /* 0x008ea60000004200 */
[C---:B----4-:R-:W-:Y:S01]  /*5730*/  FADD.FTZ R3, R5.reuse, R3 ;  /* 0x0000000305037221 */ /* 0x050fe20000010000 */
[----:B------:R-:W-:-:S02]  /*5740*/  F2FP.PACK_AB R4, R5, R4 ;  /* 0x000000040504723e */ /* 0x000fc400000000ff */
[----:B------:R-:W-:Y:S01]  /*5750*/  F2FP.PACK_AB R5, R19, R18 ;  /* 0x000000121305723e */ /* 0x000fe200000000ff */
[----:B------:R-:W-:Y:S01]  /*5760*/  FADD.FTZ R3, R17, R3 ;  /* 0x0000000311037221 */ /* 0x000fe20000010000 */
[----:B-1----:R-:W-:Y:S01]  /*5770*/  F2FP.PACK_AB R7, R20, R21 ;  /* 0x000000151407723e */ /* 0x002fe200000000ff */
[----:B------:R-:W-:-:S06]  /*5780*/  FADD.FTZ R21, R21, R156 ;  /* 0x0000009c15157221 */ /* 0x000fcc0000010000 */
[C---:B------:R-:W-:Y:S08]  /*5790*/  HMMA.16816.F32 R140, R4.reuse, R8, R140 ;  /* 0x00000008048c723c */ /* 0x040ff0000000188c */
        /* <DEDUP_REMOVED lines=43> */
[C---:B--2---:R-:W-:Y:S08]  /*5a50*/  HMMA.16816.F32 R116, R4.reuse, R12, R116 ;  /* 0x0000000c0474723c */ /* 0x044ff00000001874 */
[----:B------:R-:W-:Y:S07]  /*5a60*/  HMMA.16816.F32 R120, R4, R14, R120 ;  /* 0x0000000e0478723c */ /* 0x000fee0000001878 */
[----:B------:R-:W-:-:S02]  /*5a70*/  FADD.FTZ R4, R16, R3 ;  /* 0x0000000310047221 */ /* 0x000fc40000010000 */
[----:B------:R-:W-:-:S03]  /*5a80*/  FADD.FTZ R3, R20, R21 ;  /* 0x0000001514037221 */ /* 0x000fc60000010000 */
[----:B------:R1:W-:Y:S04]  /*5a90*/  STL [R1+0x44], R4 ;  /* 0x0000440401007387 */ /* 0x0003e80000100800 */
[----:B------:R1:W-:Y:S01]  /*5aa0*/  STL [R1+0x40], R3 ;  /* 0x0000400301007387 */ /* 0x0003e20000100800 */
[----:B------:R-:W-:Y:S05]  /*5ab0*/  @P0 BRA `(.L_x_402) ;  /* 0x0000018000000947 */ /* 0x000fea0003800000 */
[----:B------:R-:W-:Y:S01]  /*5ac0*/  ISETP.LT.AND P0, PT, RZ, UR4, PT ;  /* 0x00000004ff007c0c */ /* 0x000fe2000bf01270 */
[----:B------:R-:W-:-:S12]  /*5ad0*/  UIADD3 UR26, UR4, -0x1, URZ ;  /* 0xffffffff041a7890 */ /* 0x000fd8000fffe03f */
[----:B------:R-:W-:Y:S05]  /*5ae0*/  @P0 BRA `(.L_x_403) ;  /* 0x000000a000000947 */ /* 0x000fea0003800000 */
[----:B------:R-:W-:Y:S02]  /*5af0*/  UMOV UR26, 0x1 ;  /* 0x00000001001a7882 */ /* 0x000fe40000000000 */
        /* <DEDUP_REMOVED lines=9> */
.L_x_403:
[----:B------:R-:W-:Y:S02]  /*5b90*/  UMOV UR5, 0x1 ;  /* 0x0000000100057882 */ /* 0x000fe40000000000 */
[----:B------:R-:W-:Y:S02]  /*5ba0*/  ULDC UR4, c[0x0][0x32c] ;  /* 0x0000cb0000047ab9 */ /* 0x000fe40000000800 */
[----:B------:R-:W-:-:S03]  /*5bb0*/  UISETP.NE.AND UP0, UPT, UR5, UR4, UPT ;  /* 0x000000040500728c */ /* 0x000fc6000bf05270 */
[----:B------:R-:W-:Y:S02]  /*5bc0*/  ULDC.64 UR4, c[0x0][0x330] ;  /* 0x0000cc0000047ab9 */ /* 0x000fe40000000a00 */
[----:B------:R-:W-:-:S07]  /*5bd0*/  UIMAD.WIDE.U32 UR28, UR26, UR4, URZ ;  /* 0x000000041a1c72a5 */ /* 0x000fce000f8e003f */
[----:B------:R-:W-:Y:S02]  /*5be0*/  @UP0 UMOV UR27, UR29 ;  /* 0x0000001d001b0c82 */ /* 0x000fe40008000000 */
[----:B------:R-:W-:Y:S02]  /*5bf0*/  @UP0 USHF.R.U32.HI UR26, URZ, UR5, UR27 ;  /* 0x000000053f1a0299 */ /* 0x000fe4000801161b */
.L_x_404:
[----:B------:R-:W-:Y:S02]  /*5c00*/  ULDC UR4, c[0x0][0x32c] ;  /* 0x0000cb0000047ab9 */ /* 0x000fe40000000800 */
[----:B------:R-:W-:-:S04]  /*5c10*/  UIMAD UR4, UR26, UR4, UR4 ;  /* 0x000000041a0472a4 */ /* 0x000fc8000f8e0204 */
[----:B------:R-:W-:-:S04]  /*5c20*/  UISETP.LT.AND UP0, UPT, UR25, UR4, UPT ;  /* 0x000000041900728c */ /* 0x000fc8000bf01270 */
[----:B------:R-:W-:-:S04]  /*5c30*/  USEL UR25, UR25, UR4, UP0 ;  /* 0x0000000419197287 */ /* 0x000fc80008000000 */
.L_x_402:
[----:B------:R-:W-:-:S04]  /*5c40*/  UIMAD.WIDE UR4, UR25, 0x2aaaaaab, URZ ;  /* 0x2aaaaaab190478a5 */ /* 0x000fc8000f8e023f */
[----:B------:R-:W-:-:S04]  /*5c50*/  USHF.R.U32.HI UR4, URZ, 0x1f, UR5 ;  /* 0x0000001f3f047899 */ /* 0x000fc80008011605 */
[----:B------:R-:W-:-:S04]  /*5c60*/  ULEA.HI.SX32 UR4, UR5, UR4, 0x1d ;  /* 0x0000000405047291 */ /* 0x000fc8000f8fea3f */
[----:B------:R-:W-:-:S04]  /*5c70*/  UISETP.LT.AND UP0, UPT, UR8, UR4, UPT ;  /* 0x000000040800728c */ /* 0x000fc8000bf01270 */
[----:B------:R-:W-:-:S04]  /*5c80*/  USEL UR4, UR8, UR4, !UP0 ;  /* 0x0000000408047287 */ /* 0x000fc8000c000000 */
[----:B------:R-:W-:-:S06]  /*5c90*/  UISETP.GE.AND UP0, UPT, UR24, UR4, UPT ;  /* 0x000000041800728c */ /* 0x000fcc000bf06270 */
[----:B------:R-:W-:-:S13]  /*5ca0*/  PLOP3.LUT P0, PT, PT, PT, UP0, 0x40, 0x0 ;  /* 0x000000000000781c */ /* 0x000fda0003f0e808 */
[----:B------:R-:W-:Y:S05]  /*5cb0*/  @P0 BRA `(.L_x_405) ;  /* 0x00003f8000000947 */ /* 0x000fea0003800000 */
[----:B------:R-:W2:Y:S04]  /*5cc0*/  LDL R5, [R1+0x24] ;  /* 0x0000240001057983 */ /* 0x000ea80000100800 */
[----:B-1----:R-:W3:Y:S04]  /*5cd0*/  LDL R4, [R1+0x30] ;  /* 0x0000300001047983 */ /* 0x002ee80000100800 */
[----:B------:R-:W4:Y:S04]  /*5ce0*/  LDL R3, [R1+0x18] ;  /* 0x0000180001037983 */ /* 0x000f280000100800 */
[----:B------:R-:W5:Y:S01]  /*5cf0*/  LDL R7, [R1+0x3c] ;  /* 0x00003c0001077983 */ /* 0x000f620000100800 */
[----:B------:R-:W-:Y:S01]  /*5d00*/  MOV R156, R2 ;  /* 0x00000002009c7202 */ /* 0x000fe20000000f00 */
[----:B------:R-:W-:Y:S01]  /*5d10*/  UMOV UR5, UR24 ;  /* 0x0000001800057c82 */ /* 0x000fe20008000000 */
[----:B--2---:R-:W-:Y:S01]  /*5d20*/  IMAD.MOV.U32 R6, RZ, RZ, R5 ;  /* 0x000000ffff067224 */ /* 0x004fe200078e0005 */
[----:B---3--:R-:W-:Y:S01]  /*5d30*/  MOV R5, R4 ;  /* 0x0000000400057202 */ /* 0x008fe20000000f00 */
[----:B----4-:R-:W-:-:S02]  /*5d40*/  IMAD.MOV.U32 R4, RZ, RZ, R3 ;  /* 0x000000ffff047224 */ /* 0x010fc400078e0003 */
[----:B------:R-:W-:Y:S01]  /*5d50*/  IMAD.MOV.U32 R3, RZ, RZ, R0 ;  /* 0x000000ffff037224 */ /* 0x000fe200078e0000 */
[C---:B-----5:R-:W-:Y:S02]  /*5d60*/  SHF.L.U64.HI R0, R6.reuse, 0x1, R7 ;  /* 0x0000000106007819 */ /* 0x060fe40000010207 */
[----:B------:R-:W-:Y:S02]  /*5d70*/  SHF.L.U32 R6, R6, 0x1, RZ ;  /* 0x0000000106067819 */ /* 0x000fe400000006ff */
[C---:B------:R-:W-:Y:S01]  /*5d80*/  SHF.L.U64.HI R2, R4.reuse, 0x1, R5 ;  /* 0x0000000104027819 */ /* 0x040fe20000010205 */
[----:B------:R1:W-:Y:S04]  /*5d90*/  STL [R1+0x48], R0 ;  /* 0x0000480001007387 */ /* 0x0003e80000100800 */
[----:B------:R2:W-:Y:S04]  /*5da0*/  STL [R1+0x4c], R6 ;  /* 0x00004c0601007387 */ /* 0x0005e80000100800 */
[----:B------:R2:W-:Y:S01]  /*5db0*/  STL [R1+0x50], R2 ;  /* 0x0000500201007387 */ /* 0x0005e20000100800 */
[----:B-1----:R-:W-:-:S05]  /*5dc0*/  IMAD.SHL.U32 R0, R4, 0x2, RZ ;  /* 0x0000000204007824 */ /* 0x002fca00078e00ff */
[----:B------:R2:W-:Y:S02]  /*5dd0*/  STL [R1+0x54], R0 ;  /* 0x0000540001007387 */ /* 0x0005e40000100800 */
.L_x_418:
[----:B--2---:R-:W2:Y:S01]  /*5de0*/  LDL R2, [R1+0x4] ;  /* 0x0000040001027983 */ /* 0x004ea20000100800 */
[----:B------:R-:W-:Y:S04]  /*5df0*/  DEPBAR.LE SB0, 0x0 ;  /* 0x000080000000791a */ /* 0x000fe80000000000 */
[----:B------:R-:W3:Y:S01]  /*5e00*/  LDL R0, [R1] ;  /* 0x0000000001007983 */ /* 0x000ee20000100800 */
[----:B------:R-:W-:Y:S03]  /*5e10*/  UISETP.GT.AND UP0, UPT, UR8, UR5, UPT ;  /* 0x000000050800728c */ /* 0x000fe6000bf04270 */
[----:B------:R-:W-:Y:S03]  /*5e20*/  BAR.SYNC.DEFER_BLOCKING 0x0 ;  /* 0x0000000000007b1d */ /* 0x000fe60000010000 */
[----:B------:R-:W-:Y:S03]  /*5e30*/  PLOP3.LUT P0, PT, PT, PT, UP0, 0x80, 0x0 ;  /* 0x000000000000781c */ /* 0x000fe60003f0f008 */
[----:B------:R1:W4:Y:S04]  /*5e40*/  LDSM.16.M88.4 R172, [R247] ;  /* 0x00000000f7ac783b */ /* 0x0003280000000200 */
[----:B------:R1:W1:Y:S04]  /*5e50*/  LDSM.16.M88.4 R176, [R246] ;  /* 0x00000000f6b0783b */ /* 0x0002680000000200 */
[----:B--2---:R2:W1:Y:S04]  /*5e60*/  LDSM.16.M88.4 R8, [R2+0x10100] ;  /* 0x010100000208783b */ /* 0x0044680000000200 */
[----:B------:R2:W1:Y:S04]  /*5e70*/  LDSM.16.M88.4 R16, [R2+0x10900] ;  /* 0x010900000210783b */ /* 0x0004680000000200 */
[----:B------:R2:W1:Y:S04]  /*5e80*/  LDSM.16.M88.4 R24, [R2+0x11100] ;  /* 0x011100000218783b */ /* 0x0004680000000200 */
[----:B---3--:R2:W3:Y:S01]  /*5e90*/  LDSM.16.M88.4 R168, [R0] ;  /* 0x0000000000a8783b */ /* 0x0084e20000000200 */
[----:B------:R-:W-:-:S05]  /*5ea0*/  @P0 BRA `(.L_x_406) ;  /* 0x000004b000000947 */ /* 0x000fca0003800000 */
[----:B--2-4-:R-:W2:Y:S01]  /*5eb0*/  LDL R0, [R1+0xc] ;  /* 0x00000c0001007983 */ /* 0x014ea20000100800 */
[----:B------:R-:W-:Y:S03]  /*5ec0*/  BSSY B0, `(.L_x_406) ;  /* 0x0000049000007945 */ /* 0x000fe60003800000 */
[----:B------:R-:W4:Y:S04]  /*5ed0*/  LDL R12, [R1+0x8] ;  /* 0x00000800010c7983 */ /* 0x000f280000100800 */
[----:B------:R-:W5:Y:S04]  /*5ee0*/  LDL R7, [R1+0x24] ;  /* 0x0000240001077983 */ /* 0x000f680000100800 */
[----:B---3--:R-:W3:Y:S04]  /*5ef0*/  LDL R158, [R1+0x4c] ;  /* 0x00004c00019e7983 */ /* 0x008ee80000100800 */
        /* <DEDUP_REMOVED lines=8> */
[----:B--2---:R-:W-:Y:S01]  /*5f80*/  IMAD.WIDE.U32 R4, R0, c[0x0][0x208], RZ ;  /* 0x0000820000047a25 */ /* 0x004fe200078e00ff */
[----:B------:R-:W-:Y:S05]  /*5f90*/  SHF.R.S32.HI R2, RZ, 0x1f, R0 ;  /* 0x0000001fff027819 */ /* 0x000fea0000011400 */
[----:B------:R-:W-:Y:S01]  /*5fa0*/  IMAD R2, R2, c[0x0][0x208], RZ ;  /* 0x0000820002027a24 */ /* 0x000fe200078e02ff */
[----:B-----5:R-:W-:Y:S03]  /*5fb0*/  ISETP.GE.AND P1, PT, R7, c[0x0][0x1d4], PT ;  /* 0x0000750007007a0c */ /* 0x020fe60003f26270 */
[----:B------:R-:W-:Y:S01]  /*5fc0*/  IMAD R2, R0, c[0x0][0x20c], R2 ;  /* 0x0000830000027a24 */ /* 0x000fe200078e0202 */
[----:B----4-:R-:W-:Y:S03]  /*5fd0*/  SHF.R.S32.HI R0, RZ, 0x1f, R12 ;  /* 0x0000001fff007819 */ /* 0x010fe6000001140c */
[----:B------:R-:W-:Y:S02]  /*5fe0*/  IMAD.IADD R5, R5, 0x1, R2 ;  /* 0x0000000105057824 */ /* 0x000fe400078e0202 */
[----:B------:R-:W-:Y:S02]  /*5ff0*/  IMAD R0, R0, c[0x0][0x218], RZ ;  /* 0x0000860000007a24 */ /* 0x000fe400078e02ff */
[C---:B------:R-:W-:Y:S04]  /*6000*/  IMAD.WIDE.U32 R4, R12.reuse, c[0x0][0x218], R4 ;  /* 0x000086000c047a25 */ /* 0x040fe800078e0004 */
[----:B------:R-:W-:Y:S01]  /*6010*/  IMAD R0, R12, c[0x0][0x21c], R0 ;  /* 0x000087000c007a24 */ /* 0x000fe200078e0200 */
[----:B------:R-:W-:Y:S04]  /*6020*/  IADD3 R15, P0, R4, UR14, RZ ;  /* 0x0000000e040f7c10 */ /* 0x000fe8000ff1e0ff */
[----:B------:R-:W-:Y:S02]  /*6030*/  IADD3.X R4, R5, UR16, R0, P0, !PT ;  /* 0x0000001005047c10 */ /* 0x000fe400087fe400 */
[C---:B------:R-:W-:Y:S04]  /*6040*/  LEA R0, P0, R15.reuse, c[0x0][0x1f8], 0x1 ;  /* 0x00007e000f007a11 */ /* 0x040fe800078008ff */
[----:B------:R-:W-:Y:S01]  /*6050*/  LEA.HI.X R15, R15, c[0x0][0x1fc], R4, 0x1, P0 ;  /* 0x00007f000f0f7a11 */ /* 0x000fe200000f0c04 */
[----:B------:R-:W2:Y:S01]  /*6060*/  SHFL.IDX PT, R12, R0, RZ, 0x181f ;  /* 0x00181fff000c7589 */ /* 0x000ea200000e0000 */
[----:B---3--:R-:W-:Y:S03]  /*6070*/  SHF.L.U64.HI R2, R6, 0x1, R20 ;  /* 0x0000000106027819 */ /* 0x008fe60000010214 */
[----:B------:R-:W3:Y:S01]  /*6080*/  SHFL.IDX PT, R7, R15, RZ, 0x181f ;  /* 0x00181fff0f077589 */ /* 0x000ee200000e0000 */
[C---:B--2---:R-:W-:Y:S05]  /*6090*/  IADD3 R4, P0, R12.reuse, R158, RZ ;  /* 0x0000009e0c047210 */ /* 0x044fea0007f1e0ff */
[C---:B---3--:R-:W-:Y:S05]  /*60a0*/  IMAD.X R5, R7.reuse, 0x1, R157, P0 ;  /* 0x0000000107057824 */ /* 0x048fea00000e069d */
[----:B------:R-:W-:Y:S01]  /*60b0*/  @!PT LDS RZ, [RZ] ;  /* 0x00000000fffff984 */ /* 0x000fe20000000800 */
[----:B------:R2:W-:Y:S02]  /*60c0*/  LDGSTS.E.BYPASS.LTC128B.128 [R14+0x100], [R4.64], !P1 ;  /* 0x00100000040e7fae */ /* 0x0005e4000c901d56 */
[----:B--2---:R-:W-:Y:S02]  /*60d0*/  IADD3 R4, P0, R12, R22, RZ ;  /* 0x000000160c047210 */ /* 0x004fe40007f1e0ff */
[----:B------:R-:W2:Y:S03]  /*60e0*/  S2R R22, SR_TID.X ;  /* 0x0000000000167919 */ /* 0x000ea60000002100 */
[----:B------:R-:W-:Y:S05]  /*60f0*/  IMAD.X R5, R7, 0x1, R21, P0 ;  /* 0x0000000107057824 */ /* 0x000fea00000e0615 */
[----:B------:R3:W-:Y:S01]  /*6100*/  LDGSTS.E.BYPASS.LTC128B.128 [R14+0x1900], [R4.64], !P6 ;  /* 0x01900000040e7fae */ /* 0x0007e2000f101d56 */
[----:B--2---:R-:W-:Y:S01]  /*6110*/  ISETP.GT.AND P1, PT, R22, 0x7f, PT ;  /* 0x0000007f1600780c */ /* 0x004fe20003f24270 */
[----:B---3--:R-:W-:Y:S01]  /*6120*/  IMAD.SHL.U32 R4, R6, 0x2, RZ ;  /* 0x0000000206047824 */ /* 0x008fe200078e00ff */
[C---:B------:R-:W-:Y:S01]  /*6130*/  SHF.L.U64.HI R5, R13.reuse, 0x1, R23 ;  /* 0x000000010d057819 */ /* 0x040fe20000010217 */
[----:B------:R-:W-:Y:S03]  /*6140*/  IMAD.SHL.U32 R6, R13, 0x2, RZ ;  /* 0x000000020d067824 */ /* 0x000fe600078e00ff */
[C---:B------:R-:W-:Y:S05]  /*6150*/  IADD3 R20, P0, R12.reuse, R4, RZ ;  /* 0x000000040c147210 */ /* 0x040fea0007f1e0ff */
[C---:B------:R-:W-:Y:S01]  /*6160*/  IMAD.X R21, R7.reuse, 0x1, R2, P0 ;  /* 0x0000000107157824 */ /* 0x040fe200000e0602 */
[----:B------:R-:W-:Y:S04]  /*6170*/  IADD3 R12, P0, R12, R6, RZ ;  /* 0x000000060c0c7210 */ /* 0x000fe80007f1e0ff */
[----:B------:R2:W-:Y:S01]  /*6180*/  LDGSTS.E.BYPASS.LTC128B.128 [R14+0x3100], [R20.64], !P5 ;  /* 0x03100000140e7fae */ /* 0x0005e2000e901d56 */
[----:B------:R-:W-:Y:S05]  /*6190*/  IMAD.X R13, R7, 0x1, R5, P0 ;  /* 0x00000001070d7824 */ /* 0x000fea00000e0605 */
[----:B------:R2:W-:Y:S01]  /*61a0*/  LDGSTS.E.BYPASS.LTC128B.128 [R14+0x4900], [R12.64], !P4 ;  /* 0x049000000c0e7fae */ /* 0x0005e2000e101d56 */
[----:B------:R-:W-:-:S05]  /*61b0*/  @P1 BRA `(.L_x_407) ;  /* 0x0000019000001947 */ /* 0x000fca0003800000 */
[----:B------:R-:W-:-:S05]  /*61c0*/  BRA.DIV ~URZ, `(.L_x_408) ;  /* 0x0000dac27f007947 */ /* 0x000fca000b800000 */
[----:B------:R3:W4:Y:S04]  /*61d0*/  SHFL.IDX PT, R7, R15, 0x1, 0x181f ;  /* 0x00381f000f077f89 */ /* 0x00072800000e0000 */
[----:B--2---:R3:W2:Y:S02]  /*61e0*/  SHFL.IDX PT, R13, R0, 0x1, 0x181f ;  /* 0x00381f00000d7f89 */ /* 0x0046a400000e0000 */
.L_x_446:
[----:B---3--:R-:W3:Y:S04]  /*61f0*/  LDL R15, [R1+0x24] ;  /* 0x00002400010f7983 */ /* 0x008ee80000100800 */
[----:B------:R-:W5:Y:S04]  /*6200*/  LDL R14, [R1+0x4c] ;  /* 0x00004c00010e7983 */ /* 0x000f680000100800 */
[----:B----4-:R-:W4:Y:S04]  /*6210*/  LDL R21, [R1+0x48] ;  /* 0x0000480001157983 */ /* 0x010f280000100800 */
[----:B--2---:R-:W2:Y:S04]  /*6220*/  LDL R0, [R1+0x1c] ;  /* 0x00001c0001007983 */ /* 0x004ea80000100800 */
[----:B------:R-:W2:Y:S04]  /*6230*/  LDL R20, [R1+0x54] ;  /* 0x0000540001147983 */ /* 0x000ea80000100800 */
[----:B------:R-:W2:Y:S01]  /*6240*/  LDL R12, [R1+0x50] ;  /* 0x00005000010c7983 */ /* 0x000ea20000100800 */
[----:B---3--:R-:W-:Y:S02]  /*6250*/  ISETP.GE.AND P1, PT, R15, c[0x0][0x1d4], PT ;  /* 0x000075000f007a0c */ /* 0x008fe40003f26270 */
[----:B-----5:R-:W-:Y:S05]  /*6260*/  IADD3 R14, P0, R13, R14, RZ ;  /* 0x0000000e0d0e7210 */ /* 0x020fea0007f1e0ff */
[----:B----4-:R-:W-:Y:S06]  /*6270*/  IMAD.X R15, R7, 0x1, R21, P0 ;  /* 0x00000001070f7824 */ /* 0x010fec00000e0615 */
[----:B------:R-:W-:Y:S01]  /*6280*/  @!PT LDS RZ, [RZ] ;  /* 0x00000000fffff984 */ /* 0x000fe20000000800 */
[----:B------:R-:W-:Y:S01]  /*6290*/  @!PT LDS RZ, [RZ] ;  /* 0x00000000fffff984 */ /* 0x000fe20000000800 */
[----:B------:R-:W-:Y:S01]  /*62a0*/  @!PT LDS RZ, [RZ] ;  /* 0x00000000fffff984 */ /* 0x000fe20000000800 */
[----:B--2---:R2:W-:Y:S02]  /*62b0*/  LDGSTS.E.BYPASS.LTC128B.128 [R0+0x1100], [R14.64], !P1 ;  /* 0x011000000e007fae */ /* 0x0045e4000c901d56 */
[----:B--2---:R-:W-:Y:S05]  /*62c0*/  IADD3 R14, P0, R13, R20, RZ ;  /* 0x000000140d0e7210 */ /* 0x004fea0007f1e0ff */
[----:B------:R-:W-:Y:S01]  /*62d0*/  IMAD.X R15, R7, 0x1, R12, P0 ;  /* 0x00000001070f7824 */ /* 0x000fe200000e060c */
[----:B------:R-:W-:Y:S04]  /*62e0*/  IADD3 R20, P0, R13, R4, RZ ;  /* 0x000000040d147210 */ /* 0x000fe80007f1e0ff */
[----:B------:R2:W-:Y:S01]  /*62f0*/  LDGSTS.E.BYPASS.LTC128B.128 [R0+0x2900], [R14.64], !P6 ;  /* 0x029000000e007fae */ /* 0x0005e2000f101d56 */
[----:B------:R-:W-:Y:S01]  /*6300*/  IMAD.X R21, R7, 0x1, R2, P0 ;  /* 0x0000000107157824 */ /* 0x000fe200000e0602 */
[----:B------:R-:W-:Y:S04]  /*6310*/  IADD3 R6, P0, R13, R6, RZ ;  /* 0x000000060d067210 */ /* 0x000fe80007f1e0ff */
[----:B------:R2:W-:Y:S01]  /*6320*/  LDGSTS.E.BYPASS.LTC128B.128 [R0+0x4100], [R20.64], !P5 ;  /* 0x0410000014007fae */ /* 0x0005e2000e901d56 */
[----:B------:R-:W-:Y:S05]  /*6330*/  IMAD.X R7, R7, 0x1, R5, P0 ;  /* 0x0000000107077824 */ /* 0x000fea00000e0605 */
[----:B------:R2:W-:Y:S03]  /*6340*/  LDGSTS.E.BYPASS.LTC128B.128 [R0+0x5900], [R6.64], !P4 ;  /* 0x0590000006007fae */ /* 0x0005e6000e101d56 */
.L_x_407:
[----:B------:R-:W-:Y:S05]  /*6350*/  BSYNC B0 ;  /* 0x0000000000007941 */ /* 0x000fea0003800000 */
.L_x_406:
[----:B--2-4-:R-:W2:Y:S04]  /*6360*/  LDL R0, [R1+0x4] ;  /* 0x0000040001007983 */ /* 0x014ea80000100800 */
[----:B------:R-:W0:Y:S01]  /*6370*/  LDGDEPBAR ;  /* 0x00000000000079af */ /* 0x000e220000000000 */
[----:B------:R-:W-:Y:S01]  /*6380*/  WARPSYNC 0xffffffff ;  /* 0xffffffff00007948 */ /* 0x000fe20003800000 */
[C---:B-1----:R-:W-:Y:S01]  /*6390*/  HMMA.16816.F32 R4, R160.reuse, R8, RZ ;  /* 0x00000008a004723c */ /* 0x042fe200000018ff */
[----:B------:R-:W-:Y:S06]  /*63a0*/  UISETP.GT.AND UP0, UPT, UR5, UR8, UPT ;  /* 0x000000080500728c */ /* 0x000fec000bf04270 */
[----:B------:R-:W-:Y:S01]  /*63b0*/  PLOP3.LUT P0, PT, PT, PT, UP0, 0x40, 0x0 ;  /* 0x000000000000781c */ /* 0x000fe20003f0e808 */
[C---:B------:R-:W-:Y:S08]  /*63c0*/  HMMA.16816.F32 R8, R160.reuse, R10, RZ ;  /* 0x0000000aa008723c */ /* 0x040ff000000018ff */
[C---:B------:R-:W-:Y:S08]  /*63d0*/  HMMA.16816.F32 R12, R160.reuse, R16, RZ ;  /* 0x00000010a00c723c */ /* 0x040ff000000018ff */
[C---:B------:R-:W-:Y:S08]  /*63e0*/  HMMA.16816.F32 R16, R160.reuse, R18, RZ ;  /* 0x00000012a010723c */ /* 0x040ff000000018ff */
[C---:B------:R-:W-:Y:S08]  /*63f0*/  HMMA.16816.F32 R20, R160.reuse, R24, RZ ;  /* 0x00000018a014723c */ /* 0x040ff000000018ff */
[----:B------:R-:W-:Y:S08]  /*6400*/  HMMA.16816.F32 R24, R160, R26, RZ ;  /* 0x0000001aa018723c */ /* 0x000ff000000018ff */
[C---:B---3--:R-:W-:Y:S08]  /*6410*/  HMMA.16816.F32 R4, R164.reuse, R168, R4 ;  /* 0x000000a8a404723c */ /* 0x048ff00000001804 */
[C---:B------:R-:W-:Y:S01]  /*6420*/  HMMA.16816.F32 R8, R164.reuse, R170, R8 ;  /* 0x000000aaa408723c */ /* 0x040fe20000001808 */
[----:B------:R-:W1:Y:S07]  /*6430*/  LDSM.16.M88.4 R168, [R251+0x10100] ;  /* 0x01010000fba8783b */ /* 0x000e6e0000000200 */
[C---:B------:R-:W-:Y:S08]  /*6440*/  HMMA.16816.F32 R12, R164.reuse, R172, R12 ;  /* 0x000000aca40c723c */ /* 0x040ff0000000180c */
[C---:B------:R-:W-:Y:S01]  /*6450*/  HMMA.16816.F32 R16, R164.reuse, R174, R16 ;  /* 0x000000aea410723c */ /* 0x040fe20000001810 */
[----:B------:R-:W3:Y:S07]  /*6460*/  LDSM.16.M88.4 R172, [R251+0x10900] ;  /* 0x01090000fbac783b */ /* 0x000eee0000000200 */
[C---:B------:R-:W-:Y:S08]  /*6470*/  HMMA.16816.F32 R20, R164.reuse, R176, R20 ;  /* 0x000000b0a414723c */ /* 0x040ff00000001814 */
[----:B------:R-:W-:Y:S08]  /*6480*/  HMMA.16816.F32 R24, R164, R178, R24 ;  /* 0x000000b2a418723c */ /* 0x000ff00000001818 */
[C---:B-1----:R-:W-:Y:S08]  /*6490*/  HMMA.16816.F32 R4, R180.reuse, R168, R4 ;  /* 0x000000a8b404723c */ /* 0x042ff00000001804 */
[C---:B------:R-:W-:Y:S01]  /*64a0*/  HMMA.16816.F32 R8, R180.reuse, R170, R8 ;  /* 0x000000aab408723c */ /* 0x040fe20000001808 */
[----:B------:R-:W1:Y:S07]  /*64b0*/  LDSM.16.M88.4 R168, [R251+0x11100] ;  /* 0x01110000fba8783b */ /* 0x000e6e0000000200 */
[C---:B---3--:R-:W-:Y:S08]  /*64c0*/  HMMA.16816.F32 R12, R180.reuse, R172, R12 ;  /* 0x000000acb40c723c */ /* 0x048ff0000000180c */
[C---:B------:R-:W-:Y:S01]  /*64d0*/  HMMA.16816.F32 R16, R180.reuse, R174, R16 ;  /* 0x000000aeb410723c */ /* 0x040fe20000001810 */
[----:B------:R-:W3:Y:S07]  /*64e0*/  LDSM.16.M88.4 R172, [R245] ;  /* 0x00000000f5ac783b */ /* 0x000eee0000000200 */
[C---:B-1----:R-:W-:Y:S08]  /*64f0*/  HMMA.16816.F32 R20, R180.reuse, R168, R20 ;  /* 0x000000a8b414723c */ /* 0x042ff00000001814 */
[----:B------:R-:W-:Y:S01]  /*6500*/  HMMA.16816.F32 R24, R180, R170, R24 ;  /* 0x000000aab418723c */ /* 0x000fe20000001818 */
[----:B------:R-:W1:Y:S07]  /*6510*/  LDSM.16.M88.4 R168, [R245+0x800] ;  /* 0x00080000f5a8783b */ /* 0x000e6e0000000200 */
[C---:B---3--:R-:W-:Y:S08]  /*6520*/  HMMA.16816.F32 R4, R184.reuse, R172, R4 ;  /* 0x000000acb804723c */ /* 0x048ff00000001804 */
[C---:B------:R-:W-:Y:S01]  /*6530*/  HMMA.16816.F32 R8, R184.reuse, R174, R8 ;  /* 0x000000aeb808723c */ /* 0x040fe20000001808 */
[----:B------:R-:W3:Y:S07]  /*6540*/  LDSM.16.M88.4 R172, [R245+0x1000] ;  /* 0x00100000f5ac783b */ /* 0x000eee0000000200 */
[C---:B-1----:R-:W-:Y:S08]  /*6550*/  HMMA.16816.F32 R12, R184.reuse, R168, R12 ;  /* 0x000000a8b80c723c */ /* 0x042ff0000000180c */
[C---:B------:R-:W-:Y:S08]  /*6560*/  HMMA.16816.F32 R16, R184.reuse, R170, R16 ;  /* 0x000000aab810723c */ /* 0x040ff00000001810 */
[C---:B---3--:R-:W-:Y:S08]  /*6570*/  HMMA.16816.F32 R20, R184.reuse, R172, R20 ;  /* 0x000000acb814723c */ /* 0x048ff00000001814 */
[----:B------:R-:W-:Y:S01]  /*6580*/  HMMA.16816.F32 R24, R184, R174, R24 ;  /* 0x000000aeb818723c */ /* 0x000fe20000001818 */
[----:B--2---:R-:W1:Y:S08]  /*6590*/  LDSM.16.M88.4 R168, [R0+0x11900] ;  /* 0x0119000000a8783b */ /* 0x004e700000000200 */
[----:B------:R-:W2:Y:S01]  /*65a0*/  LDSM.16.M88.4 R172, [R0+0x12100] ;  /* 0x0121000000ac783b */ /* 0x000ea20000000200 */
        /* <DEDUP_REMOVED lines=8> */
[----:B------:R-:W1:Y:S07]  /*6630*/  LDSM.16.M88.4 R168, [R243] ;  /* 0x00000000f3a8783b */ /* 0x000e6e0000000200 */
[C---:B--2---:R-:W-:Y:S08]  /*6640*/  HMMA.16816.F32 R4, R192.reuse, R172, R4 ;  /* 0x000000acc004723c */ /* 0x044ff00000001804 */
[C---:B------:R-:W-:Y:S01]  /*6650*/  HMMA.16816.F32 R8, R192.reuse, R174, R8 ;  /* 0x000000aec008723c */ /* 0x040fe20000001808 */
[----:B------:R-:W2:Y:S07]  /*6660*/  LDSM.16.M88.4 R172, [R242] ;  /* 0x00000000f2ac783b */ /* 0x000eae0000000200 */
        /* <DEDUP_REMOVED lines=88> */
[C---:B------:R-:W-:Y:S11]  /*6bf0*/  HMMA.16816.F32 R8, R232.reuse, R174, R8 ;  /* 0x000000aee808723c */ /* 0x040ff60000001808 */
[----:B------:R-:W-:Y:S05]  /*6c00*/  @!UPT UIADD3 URZ, URZ, URZ, URZ ;  /* 0x0000003f3f3ff290 */ /* 0x000fea000fffe03f */
[----:B------:R-:W-:Y:S02]  /*6c10*/  FMUL.FTZ R6, R6, c[0x0][0x320] ;  /* 0x0000c80006067a20 */ /* 0x000fe40000410000 */
[----:B------:R-:W-:Y:S02]  /*6c20*/  FMUL.FTZ R7, R7, c[0x0][0x320] ;  /* 0x0000c80007077a20 */ /* 0x000fe40000410000 */
[----:B------:R-:W2:Y:S01]  /*6c30*/  MUFU.TANH R158, R6 ;  /* 0x00000006009e7308 */ /* 0x000ea20000002400 */
[----:B------:R-:W-:Y:S02]  /*6c40*/  FMUL.FTZ R0, R4, c[0x0][0x320] ;  /* 0x0000c80004007a20 */ /* 0x000fe40000410000 */
[----:B------:R-:W-:Y:S02]  /*6c50*/  FMUL.FTZ R2, R5, c[0x0][0x320] ;  /* 0x0000c80005027a20 */ /* 0x000fe40000410000 */
[----:B------:R-:W-:Y:S01]  /*6c60*/  FMUL.FTZ R9, R9, c[0x0][0x320] ;  /* 0x0000c80009097a20 */ /* 0x000fe20000410000 */
[C---:B-1----:R-:W-:Y:S03]  /*6c70*/  HMMA.16816.F32 R12, R232.reuse, R168, R12 ;  /* 0x000000a8e80c723c */ /* 0x042fe6000000180c */
[----:B------:R-:W-:Y:S01]  /*6c80*/  FMUL.FTZ R11, R11, c[0x0][0x320] ;  /* 0x0000c8000b0b7a20 */ /* 0x000fe20000410000 */
[----:B------:R1:W3:Y:S01]  /*6c90*/  MUFU.TANH R157, R7 ;  /* 0x00000007009d7308 */ /* 0x0002e20000002400 */
[----:B------:R-:W-:Y:S02]  /*6ca0*/  FMUL.FTZ R8, R8, c[0x0][0x320] ;  /* 0x0000c80008087a20 */ /* 0x000fe40000410000 */
[----:B------:R-:W-:Y:S01]  /*6cb0*/  FMUL.FTZ R10, R10, c[0x0][0x320] ;  /* 0x0000c8000a0a7a20 */ /* 0x000fe20000410000 */
[C---:B------:R-:W-:Y:S06]  /*6cc0*/  HMMA.16816.F32 R16, R232.reuse, R170, R16 ;  /* 0x000000aae810723c */ /* 0x040fec0000001810 */
[----:B------:R4:W2:Y:S10]  /*6cd0*/  MUFU.TANH R159, R9 ;  /* 0x00000009009f7308 */ /* 0x0008b40000002400 */
[----:B------:R5:W2:Y:S01]  /*6ce0*/  MUFU.TANH R169, R11 ;  /* 0x0000000b00a97308 */ /* 0x000aa20000002400 */
[----:B------:R-:W-:Y:S01]  /*6cf0*/  FMUL.FTZ R15, R15, c[0x0][0x320] ;  /* 0x0000c8000f0f7a20 */ /* 0x000fe20000410000 */
[----:B-1----:R-:W1:Y:S01]  /*6d00*/  LDSM.16.M88.4 R4, [R245+0x5800] ;  /* 0x00580000f504783b */ /* 0x002e620000000200 */
[----:B------:R-:W-:Y:S05]  /*6d10*/  DEPBAR.LE SB0, 0x0 ;  /* 0x000080000000791a */ /* 0x000fea0000000000 */
[----:B------:R-:W-:Y:S02]  /*6d20*/  FMUL.FTZ R18, R18, c[0x0][0x320] ;  /* 0x0000c80012127a20 */ /* 0x000fe40000410000 */
[----:B------:R-:W1:Y:S01]  /*6d30*/  MUFU.TANH R0, R0 ;  /* 0x0000000000007308 */ /* 0x000e620000002400 */
[----:B------:R-:W-:Y:S01]  /*6d40*/  FMUL.FTZ R19, R19, c[0x0][0x320] ;  /* 0x0000c80013137a20 */ /* 0x000fe20000410000 */
[----:B------:R-:W-:Y:S01]  /*6d50*/  BAR.SYNC.DEFER_BLOCKING 0x0 ;  /* 0x0000000000007b1d */ /* 0x000fe20000010000 */
[----:B----4-:R-:W-:Y:S02]  /*6d60*/  FMUL.FTZ R9, R14, c[0x0][0x320] ;  /* 0x0000c8000e097a20 */ /* 0x010fe40000410000 */
[----:B------:R-:W-:Y:S05]  /*6d70*/  FMUL.FTZ R14, R17, c[0x0][0x320] ;  /* 0x0000c800110e7a20 */ /* 0x000fea0000410000 */
[----:B------:R-:W4:Y:S01]  /*6d80*/  MUFU.TANH R2, R2 ;  /* 0x0000000200027308 */ /* 0x000f220000002400 */
[----:B-----5:R-:W-:Y:S02]  /*6d90*/  FMUL.FTZ R11, R12, c[0x0][0x320] ;  /* 0x0000c8000c0b7a20 */ /* 0x020fe40000410000 */
[----:B------:R-:W-:Y:S02]  /*6da0*/  FMUL.FTZ R12, R13, c[0x0][0x320] ;  /* 0x0000c8000d0c7a20 */ /* 0x000fe40000410000 */
[----:B------:R-:W-:Y:S05]  /*6db0*/  FMUL.FTZ R13, R16, c[0x0][0x320] ;  /* 0x0000c800100d7a20 */ /* 0x000fea0000410000 */
[----:B------:R-:W2:Y:S10]  /*6dc0*/  MUFU.TANH R8, R8 ;  /* 0x0000000800087308 */ /* 0x000eb40000002400 */
[----:B------:R-:W2:Y:S01]  /*6dd0*/  MUFU.TANH R10, R10 ;  /* 0x0000000a000a7308 */ /* 0x000ea20000002400 */
[C---:B-1----:R-:W-:Y:S09]  /*6de0*/  HMMA.16816.F32 R20, R232.reuse, R4, R20 ;  /* 0x00000004e814723c */ /* 0x042ff20000001814 */
[----:B------:R-:W1:Y:S01]  /*6df0*/  MUFU.TANH R11, R11 ;  /* 0x0000000b000b7308 */ /* 0x000e620000002400 */
[----:B------:R-:W-:Y:S09]  /*6e00*/  HMMA.16816.F32 R24, R232, R6, R24 ;  /* 0x00000006e818723c */ /* 0x000ff20000001818 */
[----:B------:R-:W1:Y:S05]  /*6e10*/  MUFU.TANH R12, R12 ;  /* 0x0000000c000c7308 */ /* 0x000e6a0000002400 */
[----:B------:R-:W-:Y:S05]  /*6e20*/  FMUL.FTZ R5, R22, c[0x0][0x320] ;  /* 0x0000c80016057a20 */ /* 0x000fea0000410000 */
[----:B------:R-:W1:Y:S01]  /*6e30*/  MUFU.TANH R9, R9 ;  /* 0x0000000900097308 */ /* 0x000e620000002400 */
[----:B------:R-:W-:Y:S02]  /*6e40*/  FMUL.FTZ R4, R23, c[0x0][0x320] ;  /* 0x0000c80017047a20 */ /* 0x000fe40000410000 */
[----:B------:R-:W-:Y:S02]  /*6e50*/  FMUL.FTZ R20, R20, c[0x0][0x320] ;  /* 0x0000c80014147a20 */ /* 0x000fe40000410000 */
[----:B------:R-:W-:Y:S02]  /*6e60*/  FMUL.FTZ R21, R21, c[0x0][0x320] ;  /* 0x0000c80015157a20 */ /* 0x000fe40000410000 */
[----:B------:R-:W-:Y:S02]  /*6e70*/  FMUL.FTZ R16, R25, c[0x0][0x320] ;  /* 0x0000c80019107a20 */ /* 0x000fe40000410000 */
[----:B------:R-:W-:Y:S01]  /*6e80*/  FMUL.FTZ R7, R26, c[0x0][0x320] ;  /* 0x0000c8001a077a20 */ /* 0x000fe20000410000 */
[----:B------:R1:W1:Y:S01]  /*6e90*/  MUFU.TANH R179, R15 ;  /* 0x0000000f00b37308 */ /* 0x0002620000002400 */
[----:B------:R-:W-:Y:S02]  /*6ea0*/  FMUL.FTZ R6, R27, c[0x0][0x320] ;  /* 0x0000c8001b067a20 */ /* 0x000fe40000410000 */
[----:B------:R-:W-:Y:S07]  /*6eb0*/  FMUL.FTZ R24, R24, c[0x0][0x320] ;  /* 0x0000c80018187a20 */ /* 0x000fee0000410000 */
[----:B------:R-:W1:Y:S10]  /*6ec0*/  MUFU.TANH R13, R13 ;  /* 0x0000000d000d7308 */ /* 0x000e740000002400 */
[----:B------:R-:W1:Y:S10]  /*6ed0*/  MUFU.TANH R14, R14 ;  /* 0x0000000e000e7308 */ /* 0x000e740000002400 */
[----:B------:R1:W1:Y:S10]  /*6ee0*/  MUFU.TANH R178, R18 ;  /* 0x0000001200b27308 */ /* 0x0002740000002400 */
[----:B------:R1:W1:Y:S10]  /*6ef0*/  MUFU.TANH R176, R19 ;  /* 0x0000001300b07308 */ /* 0x0002740000002400 */
[----:B------:R1:W1:Y:S10]  /*6f00*/  MUFU.TANH R175, R20 ;  /* 0x0000001400af7308 */ /* 0x0002740000002400 */
[----:B------:R1:W1:Y:S10]  /*6f10*/  MUFU.TANH R174, R21 ;  /* 0x0000001500ae7308 */ /* 0x0002740000002400 */
[----:B------:R-:W1:Y:S10]  /*6f20*/  MUFU.TANH R5, R5 ;  /* 0x0000000500057308 */ /* 0x000e740000002400 */
[----:B------:R-:W1:Y:S10]  /*6f30*/  MUFU.TANH R4, R4 ;  /* 0x0000000400047308 */ /* 0x000e740000002400 */
[----:B------:R1:W1:Y:S10]  /*6f40*/  MUFU.TANH R173, R24 ;  /* 0x0000001800ad7308 */ /* 0x0002740000002400 */
[----:B------:R-:W1:Y:S10]  /*6f50*/  MUFU.TANH R16, R16 ;  /* 0x0000001000107308 */ /* 0x000e740000002400 */
[----:B------:R-:W1:Y:S10]  /*6f60*/  MUFU.TANH R7, R7 ;  /* 0x0000000700077308 */ /* 0x000e740000002400 */
[----:B------:R-:W1:Y:S01]  /*6f70*/  MUFU.TANH R6, R6 ;  /* 0x0000000600067308 */ /* 0x000e620000002400 */
[----:B------:R-:W-:-:S05]  /*6f80*/  @P0 BRA `(.L_x_409) ;  /* 0x0000051000000947 */ /* 0x000fca0003800000 */
[----:B--234-:R-:W2:Y:S01]  /*6f90*/  LDL R177, [R1+0x20] ;  /* 0x0000200001b17983 */ /* 0x01cea20000100800 */
[----:B------:R-:W-:Y:S01]  /*6fa0*/  IMAD.MOV.U32 R172, RZ, RZ, c[0x0][0x2b8] ;  /* 0x0000ae00ffac7624 */ /* 0x000fe200078e00ff */
[----:B------:R-:W-:Y:S01]  /*6fb0*/  UIMAD UR24, UR5, 0x30, UR10 ;  /* 0x00000030051878a4 */ /* 0x000fe2000f8e020a */
[----:B-1----:R-:W-:Y:S01]  /*6fc0*/  IMAD.MOV.U32 R21, RZ, RZ, RZ ;  /* 0x000000ffff157224 */ /* 0x002fe200078e00ff */
[----:B------:R1:W-:Y:S02]  /*6fd0*/  STL [R1+0x58], R0 ;  /* 0x0000580001007387 */ /* 0x0003e40000100800 */
[----:B------:R-:W-:Y:S02]  /*6fe0*/  ISETP.NE.AND P1, PT, R172, 0x1, PT ;  /* 0x00000001ac00780c */ /* 0x000fe40003f25270 */
[----:B------:R-:W3:Y:S01]  /*6ff0*/  LDL R22, [R1+0x24] ;  /* 0x0000240001167983 */ /* 0x000ee20000100800 */
[----:B------:R-:W-:Y:S03]  /*7000*/  IMAD.U32 R15, RZ, RZ, UR24 ;  /* 0x00000018ff0f7e24 */ /* 0x000fe6000f8e00ff */
[----:B------:R-:W4:Y:S04]  /*7010*/  LDL R170, [R1+0x48] ;  /* 0x0000480001aa7983 */ /* 0x000f280000100800 */
[----:B------:R-:W4:Y:S04]  /*7020*/  LDL R171, [R1+0x54] ;  /* 0x0000540001ab7983 */ /* 0x000f280000100800 */
[----:B------:R-:W4:Y:S04]  /*7030*/  LDL R172, [R1+0x50] ;  /* 0x0000500001ac7983 */ /* 0x000f280000100800 */
[----:B------:R-:W2:Y:S04]  /*7040*/  S2R R24, SR_TID.X ;  /* 0x0000000000187919 */ /* 0x000ea80000002100 */
[----:B-1----:R-:W4:Y:S01]  /*7050*/  LDL R0, [R1+0x4c] ;  /* 0x00004c0001007983 */ /* 0x002f220000100800 */
[----:B--2---:R-:W-:Y:S03]  /*7060*/  IADD3 R15, R15, -0x30, R177 ;  /* 0xffffffd00f0f7810 */ /* 0x004fe60007ffe0b1 */
[----:B------:R-:W2:Y:S02]  /*7070*/  LDL R177, [R1+0x1c] ;  /* 0x00001c0001b17983 */ /* 0x000ea40000100800 */
[----:B------:R-:W-:Y:S01]  /*7080*/  @P1 IMAD.HI.U32 R18, R15, c[0x0][0x2bc], RZ ;  /* 0x0000af000f121a27 */ /* 0x000fe200078e00ff */
[----:B---3--:R-:W-:Y:S03]  /*7090*/  ISETP.GE.AND P2, PT, R22, c[0x0][0x1d4], PT ;  /* 0x0000750016007a0c */ /* 0x008fe60003f46270 */
        /* <DEDUP_REMOVED lines=8> */
[----:B------:R1:W-:Y:S01]  /*7120*/  STL [R1+0xc], R23 ;  /* 0x00000c1701007387 */ /* 0x0003e20000100800 */
[----:B------:R-:W-:Y:S03]  /*7130*/  SHF.R.S32.HI R15, RZ, 0x1f, R23 ;  /* 0x0000001fff0f7819 */ /* 0x000fe60000011417 */
[----:B------:R3:W2:Y:S02]  /*7140*/  @!P3 LDG.E R21, [R18.64] ;  /* 0x000000161215b981 */ /* 0x0006a4000c1e1900 */
[----:B------:R-:W-:Y:S04]  /*7150*/  IMAD R15, R15, c[0x0][0x1e0], RZ ;  /* 0x000078000f0f7a24 */ /* 0x000fe800078e02ff */
[C---:B------:R-:W-:Y:S02]  /*7160*/  IMAD R15, R23.reuse, c[0x0][0x1e4], R15 ;  /* 0x00007900170f7a24 */ /* 0x040fe400078e020f */
[----:B---3--:R-:W-:Y:S01]  /*7170*/  IMAD.WIDE.U32 R18, R23, c[0x0][0x1e0], RZ ;  /* 0x0000780017127a25 */ /* 0x008fe200078e00ff */
[----:B-1----:R-:W-:Y:S03]  /*7180*/  SHF.R.S32.HI R23, RZ, 0x1f, R24 ;  /* 0x0000001fff177819 */ /* 0x002fe60000011418 */
[----:B------:R-:W-:Y:S01]  /*7190*/  IMAD.IADD R19, R19, 0x1, R15 ;  /* 0x0000000113137824 */ /* 0x000fe200078e020f */
[----:B------:R-:W-:Y:S04]  /*71a0*/  LEA.HI R23, R23, R24, RZ, 0x3 ;  /* 0x0000001817177211 */ /* 0x000fe800078f18ff */
[----:B------:R-:W-:Y:S01]  /*71b0*/  SHF.R.S32.HI R23, RZ, 0x3, R23 ;  /* 0x00000003ff177819 */ /* 0x000fe20000011417 */
[----:B--2---:R1:W-:Y:S01]  /*71c0*/  STL [R1+0x8], R21 ;  /* 0x0000081501007387 */ /* 0x0043e20000100800 */
[----:B------:R-:W-:Y:S01]  /*71d0*/  SHF.R.S32.HI R15, RZ, 0x1f, R21 ;  /* 0x0000001fff0f7819 */ /* 0x000fe20000011415 */
[----:B------:R-:W-:Y:S02]  /*71e0*/  IMAD.WIDE.U32 R18, R21, c[0x0][0x1f0], R18 ;  /* 0x00007c0015127a25 */ /* 0x000fe400078e0012 */
[----:B------:R-:W2:Y:S02]  /*71f0*/  LDL R168, [R1+0x2c] ;  /* 0x00002c0001a87983 */ /* 0x000ea40000100800 */
[----:B------:R-:W-:Y:S01]  /*7200*/  IMAD R15, R15, c[0x0][0x1f0], RZ ;  /* 0x00007c000f0f7a24 */ /* 0x000fe200078e02ff */
[----:B------:R-:W-:Y:S01]  /*7210*/  IADD3 R18, P0, R18, UR18, RZ ;  /* 0x0000001212127c10 */ /* 0x000fe2000ff1e0ff */
[----:B------:R-:W3:Y:S02]  /*7220*/  LDL R26, [R1+0x10] ;  /* 0x00001000011a7983 */ /* 0x000ee40000100800 */
[----:B------:R-:W-:Y:S02]  /*7230*/  IMAD R15, R21, c[0x0][0x1f4], R15 ;  /* 0x00007d00150f7a24 */ /* 0x000fe400078e020f */
[----:B------:R-:W2:Y:S03]  /*7240*/  LDL R27, [R1+0x28] ;  /* 0x00002800011b7983 */ /* 0x000ea60000100800 */
[----:B------:R-:W-:Y:S02]  /*7250*/  IADD3.X R15, R19, UR6, R15, P0, !PT ;  /* 0x00000006130f7c10 */ /* 0x000fe400087fe40f */
[C---:B------:R-:W-:Y:S04]  /*7260*/  LEA R17, P0, R18.reuse, c[0x0][0x1c8], 0x1 ;  /* 0x0000720012117a11 */ /* 0x040fe800078008ff */
[----:B------:R-:W-:Y:S01]  /*7270*/  LEA.HI.X R15, R18, c[0x0][0x1cc], R15, 0x1, P0 ;  /* 0x00007300120f7a11 */ /* 0x000fe200000f0c0f */
[----:B------:R-:W4:Y:S01]  /*7280*/  SHFL.IDX PT, R19, R17, RZ, 0x181f ;  /* 0x00181fff11137589 */ /* 0x000f2200000e0000 */
[----:B------:R-:W-:Y:S03]  /*7290*/  IADD3 R18, -R23, 0x30, RZ ;  /* 0x0000003017127810 */ /* 0x000fe60007ffe1ff */
[----:B-1----:R-:W2:Y:S01]  /*72a0*/  LDL R21, [R1+0x14] ;  /* 0x0000140001157983 */ /* 0x002ea20000100800 */
[----:B------:R-:W-:Y:S03]  /*72b0*/  ISETP.GE.AND P0, PT, R18, 0x1, PT ;  /* 0x000000011200780c */ /* 0x000fe60003f06270 */
[----:B------:R-:W1:Y:S04]  /*72c0*/  SHFL.IDX PT, R20, R15, RZ, 0x181f ;  /* 0x00181fff0f147589 */ /* 0x000e6800000e0000 */
[----:B------:R-:W2:Y:S04]  /*72d0*/  SHFL.IDX PT, R17, R17, 0x1, 0x181f ;  /* 0x00381f0011117f89 */ /* 0x000ea800000e0000 */
[----:B------:R-:W2:Y:S02]  /*72e0*/  SHFL.IDX PT, R15, R15, 0x1, 0x181f ;  /* 0x00381f000f0f7f89 */ /* 0x000ea400000e0000 */
[C---:B----4-:R-:W-:Y:S05]  /*72f0*/  @P0 IADD3 R22, P1, R19.reuse, R0, RZ ;  /* 0x0000000013160210 */ /* 0x050fea0007f3e0ff */
[C---:B-1----:R-:W-:Y:S05]  /*7300*/  @P0 IMAD.X R23, R20.reuse, 0x1, R170, P1 ;  /* 0x0000000114170824 */ /* 0x042fea00008e06aa */
[----:B------:R1:W-:Y:S02]  /*7310*/  @P0 LDGSTS.E.BYPASS.LTC128B.128 [R177+0x10100], [R22.64], !P2 ;  /* 0x1010000016b10fae */ /* 0x0003e4000d101d56 */
[----:B-1----:R-:W-:Y:S05]  /*7320*/  @P0 IADD3 R22, P1, R19, R171, RZ ;  /* 0x000000ab13160210 */ /* 0x002fea0007f3e0ff */
[----:B------:R-:W-:Y:S05]  /*7330*/  @P0 IMAD.X R23, R20, 0x1, R172, P1 ;  /* 0x0000000114170824 */ /* 0x000fea00008e06ac */
[----:B------:R2:W-:Y:S02]  /*7340*/  @P0 LDGSTS.E.BYPASS.LTC128B.128 [R177+0x11900], [R22.64], !P6 ;  /* 0x1190000016b10fae */ /* 0x0005e4000f101d56 */
[CC--:B--2---:R-:W-:Y:S04]  /*7350*/  @P0 LEA R22, P1, R21.reuse, R19.reuse, 0x1 ;  /* 0x0000001315160211 */ /* 0x0c4fe800078208ff */
[-C--:B------:R-:W-:Y:S02]  /*7360*/  @P0 LEA.HI.X R23, R21, R20.reuse, R168, 0x1, P1 ;  /* 0x0000001415170211 */ /* 0x080fe400008f0ca8 */
[C---:B---3--:R-:W-:Y:S03]  /*7370*/  @P0 LEA R24, P1, R26.reuse, R19, 0x1 ;  /* 0x000000131a180211 */ /* 0x048fe600078208ff */
[----:B------:R1:W-:Y:S01]  /*7380*/  @P0 LDGSTS.E.BYPASS.LTC128B.128 [R177+0x13100], [R22.64], !P5 ;  /* 0x1310000016b10fae */ /* 0x0003e2000e901d56 */
[--C-:B------:R-:W-:Y:S05]  /*7390*/  @P0 LEA.HI.X R25, R26, R20, R27.reuse, 0x1, P1 ;  /* 0x000000141a190211 */ /* 0x100fea00008f0c1b */
[----:B------:R1:W-:Y:S01]  /*73a0*/  @P0 LDGSTS.E.BYPASS.LTC128B.128 [R177+0x14900], [R24.64], !P4 ;  /* 0x1490000018b10fae */ /* 0x0003e2000e101d56 */
[----:B------:R-:W-:Y:S11]  /*73b0*/  ISETP.GE.AND P0, PT, R18, 0x21, PT ;  /* 0x000000211200780c */ /* 0x000ff60003f06270 */
[----:B------:R-:W-:Y:S02]  /*73c0*/  @!UPT UIADD3 URZ, URZ, URZ, URZ ;  /* 0x0000003f3f3ff290 */ /* 0x000fe4000fffe03f */
[----:B------:R-:W-:Y:S02]  /*73d0*/  @P0 IADD3 R18, P1, R17, R0, RZ ;  /* 0x0000000011120210 */ /* 0x000fe40007f3e0ff */
[----:B------:R1:W5:Y:S03]  /*73e0*/  LDL.LU R0, [R1+0x58] ;  /* 0x0000580001007983 */ /* 0x0003660000300800 */
[----:B------:R-:W-:Y:S05]  /*73f0*/  @P0 IMAD.X R19, R15, 0x1, R170, P1 ;  /* 0x000000010f130824 */ /* 0x000fea00008e06aa */
[----:B------:R2:W-:Y:S02]  /*7400*/  @P0 LDGSTS.E.BYPASS.LTC128B.128 [R177+0x11100], [R18.64], !P2 ;  /* 0x1110000012b10fae */ /* 0x0005e4000d101d56 */
[----:B--2---:R-:W-:Y:S05]  /*7410*/  @P0 IADD3 R18, P1, R17, R171, RZ ;  /* 0x000000ab11120210 */ /* 0x004fea0007f3e0ff */
[----:B------:R-:W-:Y:S05]  /*7420*/  @P0 IMAD.X R19, R15, 0x1, R172, P1 ;  /* 0x000000010f130824 */ /* 0x000fea00008e06ac */
[----:B------:R2:W-:Y:S02]  /*7430*/  @P0 LDGSTS.E.BYPASS.LTC128B.128 [R177+0x12900], [R18.64], !P6 ;  /* 0x1290000012b10fae */ /* 0x0005e4000f101d56 */
[C---:B--2---:R-:W-:Y:S04]  /*7440*/  @P0 LEA R18, P1, R21.reuse, R17, 0x1 ;  /* 0x0000001115120211 */ /* 0x044fe800078208ff */
[----:B------:R-:W-:Y:S02]  /*7450*/  @P0 LEA.HI.X R19, R21, R15, R168, 0x1, P1 ;  /* 0x0000000f15130211 */ /* 0x000fe400008f0ca8 */
[C---:B------:R-:W-:Y:S03]  /*7460*/  @P0 LEA R20, P1, R26.reuse, R17, 0x1 ;  /* 0x000000111a140211 */ /* 0x040fe600078208ff */
[----:B------:R1:W-:Y:S01]  /*7470*/  @P0 LDGSTS.E.BYPASS.LTC128B.128 [R177+0x14100], [R18.64], !P5 ;  /* 0x1410000012b10fae */ /* 0x0003e2000e901d56 */
[----:B------:R-:W-:Y:S05]  /*7480*/  @P0 LEA.HI.X R21, R26, R15, R27, 0x1, P1 ;  /* 0x0000000f1a150211 */ /* 0x000fea00008f0c1b */
[----:B------:R1:W-:Y:S04]  /*7490*/  @P0 LDGSTS.E.BYPASS.LTC128B.128 [R177+0x15900], [R20.64], !P4 ;  /* 0x1590000014b10fae */ /* 0x0003e8000e101d56 */
.L_x_409:
[----:B--234-:R-:W2:Y:S01]  /*74a0*/  LDL R17, [R1+0x34] ;  /* 0x0000340001117983 */ /* 0x01cea20000100800 */
[----:B------:R-:W-:Y:S02]  /*74b0*/  UISETP.NE.AND UP1, UPT, UR13, URZ, UPT ;  /* 0x0000003f0d00728c */ /* 0x000fe4000bf25270 */
[----:B------:R-:W-:Y:S01]  /*74c0*/  UIMAD UR24, UR5, -0x30, URZ ;  /* 0xffffffd0051878a4 */ /* 0x000fe2000f8e023f */
[----:B------:R-:W3:Y:S01]  /*74d0*/  LDL R26, [R1+0x38] ;  /* 0x00003800011a7983 */ /* 0x000ee20000100800 */
[----:B------:R-:W-:Y:S02]  /*74e0*/  UISETP.NE.AND UP0, UPT, UR12, URZ, UPT ;  /* 0x0000003f0c00728c */ /* 0x000fe4000bf05270 */
[----:B------:R-:W-:Y:S01]  /*74f0*/  PLOP3.LUT P0, PT, PT, PT, UP1, 0x80, 0x0 ;  /* 0x000000000000781c */ /* 0x000fe20003f0f018 */
[----:B------:R-:W0:Y:S11]  /*7500*/  LDGDEPBAR ;  /* 0x00000000000079af */ /* 0x000e360000000000 */
[----:B------:R-:W-:Y:S01]  /*7510*/  @!UPT UIADD3 URZ, URZ, URZ, URZ ;  /* 0x0000003f3f3ff290 */ /* 0x000fe2000fffe03f */
[----:B-12---:R-:W-:Y:S01]  /*7520*/  @P0 IMAD.HI.U32 R15, R17, c[0x0][0x2c8], RZ ;  /* 0x0000b200110f0a27 */ /* 0x006fe200078e00ff */
[----:B------:R-:W-:Y:S03]  /*7530*/  PLOP3.LUT P0, PT, PT, PT, UP1, 0x80, 0x0 ;  /* 0x000000000000781c */ /* 0x000fe60003f0f018 */
[----:B------:R-:W-:Y:S02]  /*7540*/  IMAD.MOV.U32 R23, RZ, RZ, R17 ;  /* 0x000000ffff177224 */ /* 0x000fe400078e0011 */
[----:B------:R-:W-:Y:S08]  /*7550*/  IMAD.MOV.U32 R17, RZ, RZ, c[0x0][0x2ac] ;  /* 0x0000ab00ff117624 */ /* 0x000ff000078e00ff */
[----:B------:R-:W-:Y:S01]  /*7560*/  @P0 SHF.R.U32.HI R23, RZ, c[0x0][0x2cc], R15 ;  /* 0x0000b300ff170a19 */ /* 0x000fe2000001160f */
[----:B------:R-:W-:Y:S01]  /*7570*/  IMAD.U32 R15, RZ, RZ, UR24 ;  /* 0x00000018ff0f7e24 */ /* 0x000fe2000f8e00ff */
[----:B------:R-:W-:Y:S03]  /*7580*/  PLOP3.LUT P0, PT, PT, PT, UP0, 0x40, 0x0 ;  /* 0x000000000000781c */ /* 0x000fe60003f0e808 */
[----:B------:R-:W1:Y:S01]  /*7590*/  SHFL.IDX PT, R18, R23, RZ, 0x1c1f ;  /* 0x001c1fff17127589 */ /* 0x000e6200000e0000 */
[----:B---3--:R-:W-:Y:S05]  /*75a0*/  IADD3 R15, -R26, 0x1, R15 ;  /* 0x000000011a0f7810 */ /* 0x008fea0007ffe10f */
[----:B------:R-:W-:Y:S05]  /*75b0*/  IMAD R15, R17, c[0x0][0x1d0], R15 ;  /* 0x00007400110f7a24 */ /* 0x000fea00078e020f */
[----:B------:R-:W-:Y:S04]  /*75c0*/  IADD3 R15, R15, -c[0x0][0x168], RZ ;  /* 0x80005a000f0f7a10 */ /* 0x000fe80007ffe0ff */
[C---:B------:R-:W-:Y:S02]  /*75d0*/  IADD3 R22, R15.reuse, c[0x0][0x328], RZ ;  /* 0x0000ca000f167a10 */ /* 0x040fe40007ffe0ff */
[----:B------:R-:W-:Y:S03]  /*75e0*/  IADD3 R15, R15, UR17, RZ ;  /* 0x000000110f0f7c10 */ /* 0x000fe6000fffe0ff */
[--C-:B-1----:R-:W-:Y:S02]  /*75f0*/  IMAD.IADD R25, R22, 0x1, R18.reuse ;  /* 0x0000000116197824 */ /* 0x102fe400078e0212 */
[----:B------:R-:W-:Y:S01]  /*7600*/  IMAD.IADD R24, R15, 0x1, R18 ;  /* 0x000000010f187824 */ /* 0x000fe200078e0212 */
[----:B------:R-:W-:-:S05]  /*7610*/  @P0 BRA `(.L_x_410) ;  /* 0x000001a000000947 */ /* 0x000fca0003800000 */
[----:B------:R-:W-:Y:S01]  /*7620*/  MOV R17, c[0x0][0x2ac] ;  /* 0x0000ab0000117a02 */ /* 0x000fe20000000f00 */
[----:B------:R-:W-:Y:S04]  /*7630*/  BSSY B0, `(.L_x_411) ;  /* 0x0000013000007945 */ /* 0x000fe80003800000 */
[----:B------:R-:W-:Y:S05]  /*7640*/  IMAD R18, R17, c[0x0][0x1d0], R18 ;  /* 0x0000740011127a24 */ /* 0x000fea00078e0212 */
[----:B------:R-:W-:Y:S04]  /*7650*/  IADD3 R18, R18, -c[0x0][0x168], RZ ;  /* 0x80005a0012127a10 */ /* 0x000fe80007ffe0ff */
[----:B------:R-:W-:Y:S11]  /*7660*/  ISETP.GT.AND P0, PT, R18, -0x1, PT ;  /* 0xffffffff1200780c */ /* 0x000ff60003f04270 */
[----:B------:R-:W-:Y:S02]  /*7670*/  @!UPT UIADD3 URZ, URZ, URZ, URZ ;  /* 0x0000003f3f3ff290 */ /* 0x000fe4000fffe03f */
[----:B------:R-:W-:-:S05]  /*7680*/  @P0 BRA `(.L_x_412) ;  /* 0x0000008000000947 */ /* 0x000fca0003800000 */
[----:B------:R-:W-:Y:S01]  /*7690*/  LOP3.LUT R18, RZ, R18, RZ, 0x33, !PT ;  /* 0x00000012ff127212 */ /* 0x000fe200078e33ff */
[----:B------:R-:W-:Y:S05]  /*76a0*/  IMAD.MOV.U32 R17, RZ, RZ, c[0x0][0x32c] ;  /* 0x0000cb00ff117624 */ /* 0x000fea00078e00ff */
[----:B------:R-:W-:Y:S11]  /*76b0*/  ISETP.NE.AND P0, PT, R17, 0x1, PT ;  /* 0x000000011100780c */ /* 0x000ff60003f05270 */
[----:B------:R-:W-:Y:S02]  /*76c0*/  @!UPT UIADD3 URZ, URZ, URZ, URZ ;  /* 0x0000003f3f3ff290 */ /* 0x000fe4000fffe03f */
[----:B------:R-:W-:Y:S05]  /*76d0*/  @P0 IMAD.HI.U32 R17, R18, c[0x0][0x330], RZ ;  /* 0x0000cc0012110a27 */ /* 0x000fea00078e00ff */
[----:B------:R-:W-:Y:S04]  /*76e0*/  @P0 SHF.R.U32.HI R18, RZ, c[0x0][0x334], R17 ;  /* 0x0000cd00ff120a19 */ /* 0x000fe80000011611 */
[----:B------:R-:W-:Y:S01]  /*76f0*/  LOP3.LUT R18, RZ, R18, RZ, 0x33, !PT ;  /* 0x00000012ff127212 */ /* 0x000fe200078e33ff */
[----:B------:R-:W-:-:S05]  /*7700*/  BRA `(.L_x_413) ;  /* 0x0000005000007947 */ /* 0x000fca0003800000 */
.L_x_412:
[----:B------:R-:W-:Y:S04]  /*7710*/  MOV R17, c[0x0][0x32c] ;  /* 0x0000cb0000117a02 */ /* 0x000fe80000000f00 */
[----:B------:R-:W-:Y:S11]  /*7720*/  ISETP.NE.AND P0, PT, R17, 0x1, PT ;  /* 0x000000011100780c */ /* 0x000ff60003f05270 */
[----:B------:R-:W-:Y:S02]  /*7730*/  @!UPT UIADD3 URZ, URZ, URZ, URZ ;  /* 0x0000003f3f3ff290 */ /* 0x000fe4000fffe03f */
[----:B------:R-:W-:Y:S05]  /*7740*/  @P0 IMAD.HI.U32 R17, R18, c[0x0][0x330], RZ ;  /* 0x0000cc0012110a27 */ /* 0x000fea00078e00ff */
[----:B------:R-:W-:Y:S02]  /*7750*/  @P0 SHF.R.U32.HI R18, RZ, c[0x0][0x334], R17 ;  /* 0x0000cd00ff120a19 */ /* 0x000fe40000011611 */
.L_x_413:
[----:B------:R-:W-:Y:S05]  /*7760*/  BSYNC B0 ;  /* 0x0000000000007941 */ /* 0x000fea0003800000 */
.L_x_411:
[----:B------:R-:W-:Y:S05]  /*7770*/  IADD3 R17, -R26, UR24, RZ ;  /* 0x000000181a117c10 */ /* 0x000fea000fffe1ff */
[----:B------:R-:W-:Y:S05]  /*7780*/  IMAD R17, R18, c[0x0][0x32c], R17 ;  /* 0x0000cb0012117a24 */ /* 0x000fea00078e0211 */
[----:B------:R-:W-:Y:S02]  /*7790*/  IMNMX R24, R24, R17, !PT ;  /* 0x0000001118187217 */ /* 0x000fe40007800200 */
[----:B------:R-:W-:Y:S04]  /*77a0*/  IADD3 R17, R17, c[0x0][0x32c], RZ ;  /* 0x0000cb0011117a10 */ /* 0x000fe80007ffe0ff */
[----:B------:R-:W-:Y:S02]  /*77b0*/  IMNMX R25, R25, R17, PT ;  /* 0x0000001119197217 */ /* 0x000fe40003800200 */
.L_x_410:
[----:B------:R-:W-:Y:S02]  /*77c0*/  UISETP.GE.AND UP0, UPT, UR24, 0x1, UPT ;  /* 0x000000011800788c */ /* 0x000fe4000bf06270 */
[----:B------:R-:W-:Y:S02]  /*77d0*/  UISETP.GE.AND UP6, UPT, UR24, 0x12, UPT ;  /* 0x000000121800788c */ /* 0x000fe4000bfc6270 */
[----:B------:R-:W-:Y:S02]  /*77e0*/  UP2UR UR29, UPR, URZ, 0x1 ;  /* 0x000000013f1d7883 */ /* 0x000fe40008000000 */
[----:B------:R-:W-:Y:S01]  /*77f0*/  PLOP3.LUT P0, PT, PT, PT, UP0, 0x40, 0x0 ;  /* 0x000000000000781c */ /* 0x000fe20003f0e808 */
[----:B------:R-:W-:Y:S02]  /*7800*/  UISETP.GE.AND UP0, UPT, UR24, 0x2, UPT ;  /* 0x000000021800788c */ /* 0x000fe4000bf06270 */
[----:B------:R-:W-:Y:S01]  /*7810*/  UISETP.GE.AND UP5, UPT, UR24, 0x19, UPT ;  /* 0x000000191800788c */ /* 0x000fe2000bfa6270 */
[----:B------:R-:W-:Y:S01]  /*7820*/  ISETP.GT.AND P0, PT, R24, RZ, P0 ;  /* 0x000000ff1800720c */ /* 0x000fe20000704270 */
[----:B------:R-:W-:Y:S02]  /*7830*/  UP2UR UR28, UPR, URZ, 0x1 ;  /* 0x000000013f1c7883 */ /* 0x000fe40008000000 */
[----:B------:R-:W-:Y:S01]  /*7840*/  UISETP.GE.AND UP4, UPT, UR24, 0x1a, UPT ;  /* 0x0000001a1800788c */ /* 0x000fe2000bf86270 */
[C---:B------:R-:W-:Y:S01]  /*7850*/  ISETP.LT.OR P0, PT, R25.reuse, 0x1, P0 ;  /* 0x000000011900780c */ /* 0x040fe20000701670 */
[----:B------:R-:W-:Y:S02]  /*7860*/  UISETP.GE.AND UP3, UPT, UR24, 0x21, UPT ;  /* 0x000000211800788c */ /* 0x000fe4000bf66270 */
[----:B------:R-:W-:Y:S01]  /*7870*/  UISETP.GE.AND UP2, UPT, UR24, 0x22, UPT ;  /* 0x000000221800788c */ /* 0x000fe2000bf46270 */
[----:B-----5:R-:W-:Y:S01]  /*7880*/  FSEL R17, R0, -INF , !P0 ;  /* 0xff80000000117808 */ /* 0x020fe20004000000 */
[----:B------:R-:W-:Y:S01]  /*7890*/  UISETP.GE.AND UP1, UPT, UR24, 0x29, UPT ;  /* 0x000000291800788c */ /* 0x000fe2000bf26270 */
[----:B------:R-:W-:Y:S01]  /*78a0*/  PLOP3.LUT P0, PT, PT, PT, UP0, 0x40, 0x0 ;  /* 0x000000000000781c */ /* 0x000fe20003f0e808 */
[----:B------:R-:W-:Y:S01]  /*78b0*/  UISETP.GE.AND UP0, UPT, UR24, 0x9, UPT ;  /* 0x000000091800788c */ /* 0x000fe2000bf06270 */
[----:B------:R-:W1:Y:S01]  /*78c0*/  SHFL.IDX PT, R0, R23, 0x1, 0x1c1f ;  /* 0x003c1f0017007f89 */ /* 0x000e6200000e0000 */
[----:B------:R-:W-:Y:S01]  /*78d0*/  UP2UR UR30, UPR, URZ, 0x40 ;  /* 0x000000403f1e7883 */ /* 0x000fe20008000000 */
[----:B------:R-:W-:Y:S01]  /*78e0*/  ISETP.GT.AND P0, PT, R24, 0x1, P0 ;  /* 0x000000011800780c */ /* 0x000fe20000704270 */
[----:B------:R-:W-:Y:S03]  /*78f0*/  UP2UR UR27, UPR, URZ, 0x1 ;  /* 0x000000013f1b7883 */ /* 0x000fe60008000000 */
[C---:B------:R-:W-:Y:S04]  /*7900*/  ISETP.LT.OR P0, PT, R25.reuse, 0x2, P0 ;  /* 0x000000021900780c */ /* 0x040fe80000701670 */
[----:B------:R-:W-:Y:S02]  /*7910*/  FSEL R21, R2, -INF , !P0 ;  /* 0xff80000002157808 */ /* 0x000fe40004000000 */
[----:B------:R-:W-:Y:S01]  /*7920*/  PLOP3.LUT P0, PT, PT, PT, UP0, 0x40, 0x0 ;  /* 0x000000000000781c */ /* 0x000fe20003f0e808 */
[----:B------:R-:W-:Y:S03]  /*7930*/  UISETP.GE.AND UP0, UPT, UR24, 0xa, UPT ;  /* 0x0000000a1800788c */ /* 0x000fe6000bf06270 */
[----:B------:R-:W-:Y:S01]  /*7940*/  ISETP.GT.AND P0, PT, R24, 0x8, P0 ;  /* 0x000000081800780c */ /* 0x000fe20000704270 */
[----:B------:R-:W-:Y:S03]  /*7950*/  UP2UR UR26, UPR, URZ, 0x1 ;  /* 0x000000013f1a7883 */ /* 0x000fe60008000000 */
[----:B------:R-:W-:Y:S04]  /*7960*/  ISETP.LT.OR P0, PT, R25, 0x9, P0 ;  /* 0x000000091900780c */ /* 0x000fe80000701670 */
[----:B------:R-:W-:Y:S01]  /*7970*/  FSEL R8, R8, -INF , !P0 ;  /* 0xff80000008087808 */ /* 0x000fe20004000000 */
[--C-:B-1----:R-:W-:Y:S01]  /*7980*/  IMAD.IADD R15, R15, 0x1, R0.reuse ;  /* 0x000000010f0f7824 */ /* 0x102fe200078e0200 */
[----:B------:R-:W-:Y:S01]  /*7990*/  PLOP3.LUT P0, PT, PT, PT, UP0, 0x40, 0x0 ;  /* 0x000000000000781c */ /* 0x000fe20003f0e808 */
[----:B------:R-:W-:Y:S03]  /*79a0*/  UISETP.GE.AND UP0, UPT, UR24, 0x11, UPT ;  /* 0x000000111800788c */ /* 0x000fe6000bf06270 */
[C---:B------:R-:W-:Y:S01]  /*79b0*/  ISETP.GT.AND P0, PT, R24.reuse, 0x9, P0 ;  /* 0x000000091800780c */ /* 0x040fe20000704270 */
[----:B------:R-:W-:Y:S03]  /*79c0*/  UP2UR UR25, UPR, URZ, 0x1 ;  /* 0x000000013f197883 */ /* 0x000fe60008000000 */
[----:B------:R-:W-:Y:S04]  /*79d0*/  ISETP.LT.OR P0, PT, R25, 0xa, P0 ;  /* 0x0000000a1900780c */ /* 0x000fe80000701670 */
[----:B------:R-:W-:Y:S02]  /*79e0*/  FSEL R159, R159, -INF , !P0 ;  /* 0xff8000009f9f7808 */ /* 0x000fe40004000000 */
[----:B------:R-:W-:Y:S01]  /*79f0*/  PLOP3.LUT P0, PT, PT, PT, UP0, 0x40, 0x0 ;  /* 0x000000000000781c */ /* 0x000fe20003f0e808 */
[----:B------:R-:W-:Y:S03]  /*7a00*/  UISETP.GE.AND UP0, UPT, UR24, 0x2a, UPT ;  /* 0x0000002a1800788c */ /* 0x000fe6000bf06270 */
[C---:B------:R-:W-:Y:S04]  /*7a10*/  ISETP.GT.AND P0, PT, R24.reuse, 0x10, P0 ;  /* 0x000000101800780c */ /* 0x040fe80000704270 */
[----:B------:R-:W-:Y:S04]  /*7a20*/  ISETP.LT.OR P0, PT, R25, 0x11, P0 ;  /* 0x000000111900780c */ /* 0x000fe80000701670 */
[----:B------:R-:W-:Y:S02]  /*7a30*/  FSEL R20, R11, -INF , !P0 ;  /* 0xff8000000b147808 */ /* 0x000fe40004000000 */
[----:B------:R-:W-:Y:S01]  /*7a40*/  PLOP3.LUT P0, PT, PT, PT, UP6, 0x40, 0x0 ;  /* 0x000000000000781c */ /* 0x000fe20003f0e868 */
[----:B------:R-:W-:Y:S03]  /*7a50*/  UISETP.NE.AND UP6, UPT, UR12, URZ, UPT ;  /* 0x0000003f0c00728c */ /* 0x000fe6000bfc5270 */
[----:B------:R-:W-:Y:S04]  /*7a60*/  ISETP.GT.AND P0, PT, R24, 0x11, P0 ;  /* 0x000000111800780c */ /* 0x000fe80000704270 */
[C---:B------:R-:W-:Y:S04]  /*7a70*/  ISETP.LT.OR P0, PT, R25.reuse, 0x12, P0 ;  /* 0x000000121900780c */ /* 0x040fe80000701670 */
[----:B------:R-:W-:Y:S02]  /*7a80*/  FSEL R19, R12, -INF , !P0 ;  /* 0xff8000000c137808 */ /* 0x000fe40004000000 */
[----:B------:R-:W-:Y:S04]  /*7a90*/  PLOP3.LUT P0, PT, PT, PT, UP5, 0x40, 0x0 ;  /* 0x000000000000781c */ /* 0x000fe80003f0e858 */
[C---:B------:R-:W-:Y:S04]  /*7aa0*/  ISETP.GT.AND P0, PT, R24.reuse, 0x18, P0 ;  /* 0x000000181800780c */ /* 0x040fe80000704270 */
[----:B------:R-:W-:Y:S04]  /*7ab0*/  ISETP.LT.OR P0, PT, R25, 0x19, P0 ;  /* 0x000000191900780c */ /* 0x000fe80000701670 */
[----:B------:R-:W-:Y:S02]  /*7ac0*/  FSEL R18, R13, -INF , !P0 ;  /* 0xff8000000d127808 */ /* 0x000fe40004000000 */
[----:B------:R-:W-:Y:S04]  /*7ad0*/  PLOP3.LUT P0, PT, PT, PT, UP4, 0x40, 0x0 ;  /* 0x000000000000781c */ /* 0x000fe80003f0e848 */
        /* <DEDUP_REMOVED lines=17> */
[----:B------:R-:W-:Y:S04]  /*7bf0*/  ISETP.LT.OR P0, PT, R25, 0x2a, P0 ;  /* 0x0000002a1900780c */ /* 0x000fe80000701670 */
[----:B------:R-:W-:Y:S01]  /*7c00*/  FSEL R11, R16, -INF , !P0 ;  /* 0xff800000100b7808 */ /* 0x000fe20004000000 */
[----:B------:R-:W-:Y:S01]  /*7c10*/  IMAD.IADD R16, R22, 0x1, R0 ;  /* 0x0000000116107824 */ /* 0x000fe200078e0200 */
[----:B------:R-:W-:Y:S01]  /*7c20*/  PLOP3.LUT P0, PT, PT, PT, UP6, 0x40, 0x0 ;  /* 0x000000000000781c */ /* 0x000fe20003f0e868 */
[----:B------:R-:W-:Y:S11]  /*7c30*/  UISETP.NE.AND UP6, UPT, UR30, URZ, UPT ;  /* 0x0000003f1e00728c */ /* 0x000ff6000bfc5270 */
[----:B------:R-:W-:Y:S01]  /*7c40*/  @!UPT UIADD3 URZ, URZ, URZ, URZ ;  /* 0x0000003f3f3ff290 */ /* 0x000fe2000fffe03f */
        /* <DEDUP_REMOVED lines=9> */
[----:B------:R-:W-:Y:S05]  /*7ce0*/  IMAD.MOV.U32 R0, RZ, RZ, 0x1 ;  /* 0x00000001ff007424 */ /* 0x000fea00078e00ff */
[----:B------:R-:W-:Y:S11]  /*7cf0*/  ISETP.NE.AND P0, PT, R0, c[0x0][0x32c], PT ;  /* 0x0000cb0000007a0c */ /* 0x000ff60003f05270 */
[----:B------:R-:W-:Y:S02]  /*7d00*/  @!UPT UIADD3 URZ, URZ, URZ, URZ ;  /* 0x0000003f3f3ff290 */ /* 0x000fe4000fffe03f */
[----:B------:R-:W-:Y:S05]  /*7d10*/  @P0 IMAD.HI.U32 R0, R2, c[0x0][0x330], RZ ;  /* 0x0000cc0002000a27 */ /* 0x000fea00078e00ff */
[----:B------:R-:W-:Y:S04]  /*7d20*/  @P0 SHF.R.U32.HI R2, RZ, c[0x0][0x334], R0 ;  /* 0x0000cd00ff020a19 */ /* 0x000fe80000011600 */
[----:B------:R-:W-:Y:S01]  /*7d30*/  LOP3.LUT R2, RZ, R2, RZ, 0x33, !PT ;  /* 0x00000002ff027212 */ /* 0x000fe200078e33ff */
[----:B------:R-:W-:-:S05]  /*7d40*/  BRA `(.L_x_417) ;  /* 0x0000005000007947 */ /* 0x000fca0003800000 */
.L_x_416:
[----:B------:R-:W-:Y:S04]  /*7d50*/  MOV R0, 0x1 ;  /* 0x0000000100007802 */ /* 0x000fe80000000f00 */
[----:B------:R-:W-:Y:S11]  /*7d60*/  ISETP.NE.AND P0, PT, R0, c[0x0][0x32c], PT ;  /* 0x0000cb0000007a0c */ /* 0x000ff60003f05270 */
[----:B------:R-:W-:Y:S02]  /*7d70*/  @!UPT UIADD3 URZ, URZ, URZ, URZ ;  /* 0x0000003f3f3ff290 */ /* 0x000fe4000fffe03f */
[----:B------:R-:W-:Y:S05]  /*7d80*/  @P0 IMAD.HI.U32 R0, R2, c[0x0][0x330], RZ ;  /* 0x0000cc0002000a27 */ /* 0x000fea00078e00ff */
[----:B------:R-:W-:Y:S02]  /*7d90*/  @P0 SHF.R.U32.HI R2, RZ, c[0x0][0x334], R0 ;  /* 0x0000cd00ff020a19 */ /* 0x000fe40000011600 */
.L_x_417:
[----:B------:R-:W-:Y:S05]  /*7da0*/  BSYNC B0 ;  /* 0x0000000000007941 */ /* 0x000fea0003800000 */
.L_x_415:
[----:B------:R-:W-:Y:S05]  /*7db0*/  IADD3 R0, -R26, UR24, RZ ;  /* 0x000000181a007c10 */ /* 0x000fea000fffe1ff */
[----:B------:R-:W-:Y:S05]  /*7dc0*/  IMAD R0, R2, c[0x0][0x32c], R0 ;  /* 0x0000cb0002007a24 */ /* 0x000fea00078e0200 */
[----:B------:R-:W-:Y:S02]  /*7dd0*/  IMNMX R15, R15, R0, !PT ;  /* 0x000000000f0f7217 */ /* 0x000fe40007800200 */
[----:B------:R-:W-:Y:S04]  /*7de0*/  IADD3 R0, R0, c[0x0][0x32c], RZ ;  /* 0x0000cb0000007a10 */ /* 0x000fe80007ffe0ff */
[----:B------:R-:W-:Y:S02]  /*7df0*/  IMNMX R16, R16, R0, PT ;  /* 0x0000000010107217 */ /* 0x000fe40003800200 */
.L_x_414:
[----:B------:R-:W-:Y:S01]  /*7e00*/  FMNMX.FTZ R0, R17, R3, !PT ;  /* 0x0000000311007209 */ /* 0x000fe20007810000 */
[----:B------:R-:W-:Y:S01]  /*7e10*/  UP2UR UR24, UPR, URZ, 0x10 ;  /* 0x000000103f187883 */ /* 0x000fe20008000000 */
[----:B------:R-:W2:Y:S01]  /*7e20*/  LDL.LU R26, [R1+0x44] ;  /* 0x00004400011a7983 */ /* 0x000ea20000300800 */
[----:B------:R-:W-:Y:S01]  /*7e30*/  UISETP.NE.AND UP4, UPT, UR29, URZ, UPT ;  /* 0x0000003f1d00728c */ /* 0x000fe2000bf85270 */
[----:B------:R-:W-:Y:S01]  /*7e40*/  FMNMX.FTZ R0, R21, R0, !PT ;  /* 0x0000000015007209 */ /* 0x000fe20007810000 */
[----:B------:R-:W-:Y:S02]  /*7e50*/  UP2UR UR29, UPR, URZ, 0x8 ;  /* 0x000000083f1d7883 */ /* 0x000fe40008000000 */
        /* <DEDUP_REMOVED lines=20> */
[----:B-1----:R-:W-:Y:S04]  /*7fa0*/  FMNMX.FTZ R0, R0, R2, !PT ;  /* 0x0000000200007209 */ /* 0x002fe80007810000 */
[C---:B------:R-:W-:Y:S01]  /*7fb0*/  FSETP.NEU.FTZ.AND P0, PT, R0.reuse, -INF , PT ;  /* 0xff8000000000780b */ /* 0x040fe20003f1d000 */
[C---:B------:R-:W-:Y:S03]  /*7fc0*/  FMUL.FTZ R172, R0.reuse, c[0x0][0x2d0] ;  /* 0x0000b40000ac7a20 */ /* 0x040fe60000410000 */
[----:B------:R-:W-:Y:S02]  /*7fd0*/  FSEL R2, R0, RZ, P0 ;  /* 0x000000ff00027208 */ /* 0x000fe40000000000 */
[----:B------:R-:W-:Y:S02]  /*7fe0*/  FSEL R172, R172, RZ, P0 ;  /* 0x000000ffacac7208 */ /* 0x000fe40000000000 */
[----:B------:R-:W-:Y:S01]  /*7ff0*/  PLOP3.LUT P0, PT, PT, PT, UP4, 0x40, 0x0 ;  /* 0x000000000000781c */ /* 0x000fe20003f0e848 */
[----:B------:R-:W-:Y:S01]  /*8000*/  UISETP.NE.AND UP4, UPT, UR24, URZ, UPT ;  /* 0x0000003f1800728c */ /* 0x000fe2000bf85270 */
[----:B------:R-:W-:Y:S01]  /*8010*/  FADD.FTZ R2, -R2, R3 ;  /* 0x0000000302027221 */ /* 0x000fe20000010100 */
[----:B------:R-:W-:Y:S01]  /*8020*/  UIADD3 UR24, UR5, -0x1, URZ ;  /* 0xffffffff05187890 */ /* 0x000fe2000fffe03f */
[----:B------:R-:W-:Y:S01]  /*8030*/  ISETP.GT.AND P0, PT, R15, RZ, P0 ;  /* 0x000000ff0f00720c */ /* 0x000fe20000704270 */
[--C-:B------:R-:W-:Y:S02]  /*8040*/  FFMA.FTZ R23, R14, c[0x0][0x2d0], -R172.reuse ;  /* 0x0000b4000e177a23 */ /* 0x100fe400000108ac */
[--C-:B------:R-:W-:Y:S01]  /*8050*/  FFMA.FTZ R171, R20, c[0x0][0x2d0], -R172.reuse ;  /* 0x0000b40014ab7a23 */ /* 0x100fe200000108ac */
[----:B------:R-:W-:Y:S01]  /*8060*/  ISETP.LT.OR P0, PT, R16, 0x1, P0 ;  /* 0x000000011000780c */ /* 0x000fe20000701670 */
[--C-:B------:R-:W-:Y:S02]  /*8070*/  FFMA.FTZ R25, R19, c[0x0][0x2d0], -R172.reuse ;  /* 0x0000b40013197a23 */ /* 0x100fe400000108ac */
[--C-:B------:R-:W-:Y:S01]  /*8080*/  FFMA.FTZ R24, R18, c[0x0][0x2d0], -R172.reuse ;  /* 0x0000b40012187a23 */ /* 0x100fe200000108ac */
[----:B------:R-:W-:Y:S01]  /*8090*/  FSEL R14, R158, -INF , !P0 ;  /* 0xff8000009e0e7808 */ /* 0x000fe20004000000 */
[--C-:B------:R-:W-:Y:S01]  /*80a0*/  FFMA.FTZ R13, R21, c[0x0][0x2d0], -R172.reuse ;  /* 0x0000b400150d7a23 */ /* 0x100fe200000108ac */
[----:B------:R-:W-:Y:S01]  /*80b0*/  PLOP3.LUT P0, PT, PT, PT, UP3, 0x40, 0x0 ;  /* 0x000000000000781c */ /* 0x000fe20003f0e838 */
[--C-:B------:R-:W-:Y:S01]  /*80c0*/  FFMA.FTZ R17, R17, c[0x0][0x2d0], -R172.reuse ;  /* 0x0000b40011117a23 */ /* 0x100fe200000108ac */
[----:B------:R-:W-:Y:S01]  /*80d0*/  UISETP.NE.AND UP3, UPT, UR29, URZ, UPT ;  /* 0x0000003f1d00728c */ /* 0x000fe2000bf65270 */
[--C-:B------:R-:W-:Y:S01]  /*80e0*/  FFMA.FTZ R12, R8, c[0x0][0x2d0], -R172.reuse ;  /* 0x0000b400080c7a23 */ /* 0x100fe200000108ac */
[----:B------:R-:W-:Y:S01]  /*80f0*/  ISETP.GT.AND P0, PT, R15, 0x1, P0 ;  /* 0x000000010f00780c */ /* 0x000fe20000704270 */
[--C-:B------:R-:W-:Y:S01]  /*8100*/  FFMA.FTZ R8, R159, c[0x0][0x2d0], -R172.reuse ;  /* 0x0000b4009f087a23 */ /* 0x100fe200000108ac */
[----:B------:R-:W-:Y:S01]  /*8110*/  MUFU.EX2 R13, R13 ;  /* 0x0000000d000d7308 */ /* 0x000fe20000000800 */
[--C-:B------:R-:W-:Y:S01]  /*8120*/  FFMA.FTZ R175, R175, c[0x0][0x2d0], -R172.reuse ;  /* 0x0000b400afaf7a23 */ /* 0x100fe200000108ac */
[----:B------:R-:W-:Y:S01]  /*8130*/  ISETP.LT.OR P0, PT, R16, 0x2, P0 ;  /* 0x000000021000780c */ /* 0x000fe20000701670 */
[--C-:B------:R-:W-:Y:S02]  /*8140*/  FFMA.FTZ R174, R174, c[0x0][0x2d0], -R172.reuse ;  /* 0x0000b400aeae7a23 */ /* 0x100fe400000108ac */
[--C-:B------:R-:W-:Y:S02]  /*8150*/  FFMA.FTZ R173, R173, c[0x0][0x2d0], -R172.reuse ;  /* 0x0000b400adad7a23 */ /* 0x100fe400000108ac */
[----:B------:R-:W-:Y:S01]  /*8160*/  FFMA.FTZ R172, R11, c[0x0][0x2d0], -R172 ;  /* 0x0000b4000bac7a23 */ /* 0x000fe200000108ac */
[----:B------:R-:W-:Y:S01]  /*8170*/  FSEL R11, R157, -INF , !P0 ;  /* 0xff8000009d0b7808 */ /* 0x000fe20004000000 */
[----:B------:R-:W-:Y:S01]  /*8180*/  FMUL.FTZ R2, R2, c[0x0][0x2d0] ;  /* 0x0000b40002027a20 */ /* 0x000fe20000410000 */
[----:B------:R-:W-:Y:S01]  /*8190*/  PLOP3.LUT P0, PT, PT, PT, UP2, 0x40, 0x0 ;  /* 0x000000000000781c */ /* 0x000fe20003f0e828 */
[----:B------:R-:W-:Y:S01]  /*81a0*/  UISETP.NE.AND UP2, UPT, UR28, URZ, UPT ;  /* 0x0000003f1c00728c */ /* 0x000fe2000bf45270 */
[----:B------:R-:W1:Y:S02]  /*81b0*/  MUFU.EX2 R17, R17 ;  /* 0x0000001100117308 */ /* 0x000e640000000800 */
[C---:B------:R-:W-:Y:S04]  /*81c0*/  ISETP.GT.AND P0, PT, R15.reuse, 0x8, P0 ;  /* 0x000000080f00780c */ /* 0x040fe80000704270 */
[----:B------:R-:W-:Y:S04]  /*81d0*/  ISETP.LT.OR P0, PT, R16, 0x9, P0 ;  /* 0x000000091000780c */ /* 0x000fe80000701670 */
[----:B------:R-:W-:Y:S01]  /*81e0*/  FSEL R10, R10, -INF , !P0 ;  /* 0xff8000000a0a7808 */ /* 0x000fe20004000000 */
[----:B------:R-:W-:Y:S01]  /*81f0*/  MUFU.EX2 R12, R12 ;  /* 0x0000000c000c7308 */ /* 0x000fe20000000800 */
[----:B------:R-:W-:Y:S01]  /*8200*/  PLOP3.LUT P0, PT, PT, PT, UP1, 0x40, 0x0 ;  /* 0x000000000000781c */ /* 0x000fe20003f0e818 */
[----:B------:R-:W-:Y:S03]  /*8210*/  UISETP.NE.AND UP1, UPT, UR27, URZ, UPT ;  /* 0x0000003f1b00728c */ /* 0x000fe6000bf25270 */
[----:B------:R-:W-:Y:S04]  /*8220*/  ISETP.GT.AND P0, PT, R15, 0x9, P0 ;  /* 0x000000090f00780c */ /* 0x000fe80000704270 */
[C---:B------:R-:W-:Y:S01]  /*8230*/  ISETP.LT.OR P0, PT, R16.reuse, 0xa, P0 ;  /* 0x0000000a1000780c */ /* 0x040fe20000701670 */
[----:B------:R-:W3:Y:S03]  /*8240*/  MUFU.EX2 R8, R8 ;  /* 0x0000000800087308 */ /* 0x000ee60000000800 */
[----:B------:R-:W-:Y:S02]  /*8250*/  FSEL R169, R169, -INF , !P0 ;  /* 0xff800000a9a97808 */ /* 0x000fe40004000000 */
[----:B------:R-:W-:Y:S01]  /*8260*/  PLOP3.LUT P0, PT, PT, PT, UP0, 0x40, 0x0 ;  /* 0x000000000000781c */ /* 0x000fe20003f0e808 */
[----:B------:R-:W-:Y:S01]  /*8270*/  UISETP.NE.AND UP0, UPT, UR26, URZ, UPT ;  /* 0x0000003f1a00728c */ /* 0x000fe2000bf05270 */
[----:B-1----:R-:W-:Y:S02]  /*8280*/  F2FP.PACK_AB R168, R13, R17 ;  /* 0x000000110da8723e */ /* 0x002fe400000000ff */
[----:B------:R-:W-:Y:S01]  /*8290*/  ISETP.GT.AND P0, PT, R15, 0x10, P0 ;  /* 0x000000100f00780c */ /* 0x000fe20000704270 */
[----:B------:R-:W-:Y:S03]  /*82a0*/  MUFU.EX2 R172, R172 ;  /* 0x000000ac00ac7308 */ /* 0x000fe60000000800 */
[----:B------:R-:W-:Y:S04]  /*82b0*/  ISETP.LT.OR P0, PT, R16, 0x11, P0 ;  /* 0x000000111000780c */ /* 0x000fe80000701670 */
[----:B------:R-:W-:Y:S02]  /*82c0*/  FSEL R22, R9, -INF , !P0 ;  /* 0xff80000009167808 */ /* 0x000fe40004000000 */
[----:B------:R-:W-:Y:S01]  /*82d0*/  PLOP3.LUT P0, PT, PT, PT, UP6, 0x40, 0x0 ;  /* 0x000000000000781c */ /* 0x000fe20003f0e868 */
[----:B------:R-:W-:Y:S03]  /*82e0*/  MUFU.EX2 R175, R175 ;  /* 0x000000af00af7308 */ /* 0x000fe60000000800 */
[----:B------:R-:W-:Y:S02]  /*82f0*/  ISETP.GT.AND P0, PT, R15, 0x11, P0 ;  /* 0x000000110f00780c */ /* 0x000fe40000704270 */
[----:B---3--:R-:W-:Y:S02]  /*8300*/  F2FP.PACK_AB R170, R8, R12 ;  /* 0x0000000c08aa723e */ /* 0x008fe400000000ff */
[C---:B------:R-:W-:Y:S03]  /*8310*/  ISETP.LT.OR P0, PT, R16.reuse, 0x12, P0 ;  /* 0x000000121000780c */ /* 0x040fe60000701670 */
[----:B------:R-:W-:Y:S01]  /*8320*/  MUFU.EX2 R174, R174 ;  /* 0x000000ae00ae7308 */ /* 0x000fe20000000800 */
[----:B------:R-:W-:Y:S02]  /*8330*/  FSEL R179, R179, -INF , !P0 ;  /* 0xff800000b3b37808 */ /* 0x000fe40004000000 */
[----:B------:R-:W-:Y:S04]  /*8340*/  PLOP3.LUT P0, PT, PT, PT, UP5, 0x40, 0x0 ;  /* 0x000000000000781c */ /* 0x000fe80003f0e858 */
[C---:B------:R-:W-:Y:S03]  /*8350*/  ISETP.GT.AND P0, PT, R15.reuse, 0x18, P0 ;  /* 0x000000180f00780c */ /* 0x040fe60000704270 */
[----:B------:R-:W-:Y:S01]  /*8360*/  MUFU.EX2 R173, R173 ;  /* 0x000000ad00ad7308 */ /* 0x000fe20000000800 */
[----:B------:R-:W-:Y:S04]  /*8370*/  ISETP.LT.OR P0, PT, R16, 0x19, P0 ;  /* 0x000000191000780c */ /* 0x000fe80000701670 */
        /* <DEDUP_REMOVED lines=17> */
[----:B------:R-:W-:Y:S01]  /*8490*/  PLOP3.LUT P0, PT, PT, PT, UP0, 0x40, 0x0 ;  /* 0x000000000000781c */ /* 0x000fe20003f0e808 */
[----:B------:R-:W-:Y:S03]  /*84a0*/  UISETP.GT.AND UP0, UPT, UR5, UR4, UPT ;  /* 0x000000040500728c */ /* 0x000fe6000bf04270 */
[----:B------:R-:W-:Y:S01]  /*84b0*/  ISETP.GT.AND P0, PT, R15, 0x29, P0 ;  /* 0x000000290f00780c */ /* 0x000fe20000704270 */
[----:B------:R-:W-:Y:S03]  /*84c0*/  UMOV UR5, UR24 ;  /* 0x0000001800057c82 */ /* 0x000fe60008000000 */
[----:B------:R-:W-:Y:S04]  /*84d0*/  ISETP.LT.OR P0, PT, R16, 0x2a, P0 ;  /* 0x0000002a1000780c */ /* 0x000fe80000701670 */
[----:B------:R-:W-:Y:S02]  /*84e0*/  FSEL R3, R6, -INF , !P0 ;  /* 0xff80000006037808 */ /* 0x000fe40004000000 */
[----:B------:R-:W1:Y:S02]  /*84f0*/  MUFU.EX2 R6, R2 ;  /* 0x0000000200067308 */ /* 0x000e640000000800 */
[----:B-1----:R-:W-:Y:S01]  /*8500*/  FMUL.FTZ R20, R6, R148 ;  /* 0x0000009406147220 */ /* 0x002fe20000410000 */
[----:B------:R-:W-:Y:S01]  /*8510*/  FMNMX.FTZ R2, R14, R156, !PT ;  /* 0x0000009c0e027209 */ /* 0x000fe20007810000 */
[----:B------:R-:W3:Y:S01]  /*8520*/  LDL.LU R148, [R1+0x40] ;  /* 0x0000400001947983 */ /* 0x000ee20000300800 */
[C---:B--2---:R-:W-:Y:S02]  /*8530*/  FFMA.FTZ R5, R6.reuse, R26, R17 ;  /* 0x0000001a06057223 */ /* 0x044fe40000010011 */
[----:B------:R-:W-:Y:S01]  /*8540*/  FMNMX.FTZ R2, R11, R2, !PT ;  /* 0x000000020b027209 */ /* 0x000fe20007810000 */
[----:B------:R-:W-:Y:S01]  /*8550*/  FMUL.FTZ R9, R6, R137 ;  /* 0x0000008906097220 */ /* 0x000fe20000410000 */
[----:B------:R-:W-:Y:S01]  /*8560*/  MOV R137, R22 ;  /* 0x0000001600897202 */ /* 0x000fe20000000f00 */
[----:B------:R-:W-:Y:S01]  /*8570*/  FADD.FTZ R5, R13, R5 ;  /* 0x000000050d057221 */ /* 0x000fe20000010000 */
[----:B------:R-:W-:Y:S01]  /*8580*/  FMNMX.FTZ R2, R10, R2, !PT ;  /* 0x000000020a027209 */ /* 0x000fe20007810000 */
[----:B------:R-:W-:Y:S02]  /*8590*/  FMUL.FTZ R13, R6, R141 ;  /* 0x0000008d060d7220 */ /* 0x000fe40000410000 */
[----:B------:R-:W-:Y:S01]  /*85a0*/  FADD.FTZ R5, R12, R5 ;  /* 0x000000050c057221 */ /* 0x000fe20000010000 */
[----:B------:R-:W-:Y:S01]  /*85b0*/  FMNMX.FTZ R2, R169, R2, !PT ;  /* 0x00000002a9027209 */ /* 0x000fe20007810000 */
[----:B------:R-:W-:Y:S01]  /*85c0*/  FMUL.FTZ R12, R6, R140 ;  /* 0x0000008c060c7220 */ /* 0x000fe20000410000 */
[----:B------:R-:W-:Y:S01]  /*85d0*/  MOV R140, R24 ;  /* 0x00000018008c7202 */ /* 0x000fe20000000f00 */
[----:B------:R-:W-:Y:S01]  /*85e0*/  FADD.FTZ R177, R8, R5 ;  /* 0x0000000508b17221 */ /* 0x000fe20000010000 */
[----:B------:R-:W-:Y:S01]  /*85f0*/  FMNMX.FTZ R2, R22, R2, !PT ;  /* 0x0000000216027209 */ /* 0x000fe20007810000 */
[C---:B------:R-:W-:Y:S02]  /*8600*/  FMUL.FTZ R8, R6.reuse, R136 ;  /* 0x0000008806087220 */ /* 0x040fe40000410000 */
[C---:B------:R-:W-:Y:S01]  /*8610*/  FMUL.FTZ R5, R6.reuse, R133 ;  /* 0x0000008506057220 */ /* 0x040fe20000410000 */
[----:B------:R-:W-:Y:S01]  /*8620*/  FMNMX.FTZ R2, R179, R2, !PT ;  /* 0x00000002b3027209 */ /* 0x000fe20007810000 */
[C---:B------:R-:W-:Y:S01]  /*8630*/  FMUL.FTZ R16, R6.reuse, R144 ;  /* 0x0000009006107220 */ /* 0x040fe20000410000 */
[----:B------:R-:W-:Y:S01]  /*8640*/  MOV R133, R25 ;  /* 0x0000001900857202 */ /* 0x000fe20000000f00 */
[----:B------:R-:W-:Y:S01]  /*8650*/  FMUL.FTZ R25, R6, R153 ;  /* 0x0000009906197220 */ /* 0x000fe20000410000 */
[----:B------:R-:W-:Y:S01]  /*8660*/  FMNMX.FTZ R2, R178, R2, !PT ;  /* 0x00000002b2027209 */ /* 0x000fe20007810000 */
[C---:B------:R-:W-:Y:S01]  /*8670*/  FMUL.FTZ R17, R6.reuse, R145 ;  /* 0x0000009106117220 */ /* 0x040fe20000410000 */
[----:B------:R-:W-:Y:S01]  /*8680*/  MOV R145, R23 ;  /* 0x0000001700917202 */ /* 0x000fe20000000f00 */
[----:B------:R-:W-:Y:S01]  /*8690*/  FMUL.FTZ R21, R6, R149 ;  /* 0x0000009506157220 */ /* 0x000fe20000410000 */
[----:B------:R-:W-:Y:S01]  /*86a0*/  FMNMX.FTZ R2, R176, R2, !PT ;  /* 0x00000002b0027209 */ /* 0x000fe20007810000 */
[C---:B------:R-:W-:Y:S01]  /*86b0*/  FMUL.FTZ R24, R6.reuse, R152 ;  /* 0x0000009806187220 */ /* 0x040fe20000410000 */
[----:B------:R-:W-:Y:S01]  /*86c0*/  MOV R149, R133 ;  /* 0x0000008500957202 */ /* 0x000fe20000000f00 */
[C---:B------:R-:W-:Y:S01]  /*86d0*/  FMUL.FTZ R28, R6.reuse, R28 ;  /* 0x0000001c061c7220 */ /* 0x040fe20000410000 */
[----:B------:R-:W-:Y:S01]  /*86e0*/  FMNMX.FTZ R2, R159, R2, !PT ;  /* 0x000000029f027209 */ /* 0x000fe20007810000 */
[C---:B------:R-:W-:Y:S01]  /*86f0*/  FMUL.FTZ R29, R6.reuse, R29 ;  /* 0x0000001d061d7220 */ /* 0x040fe20000410000 */
[----:B------:R-:W-:Y:S01]  /*8700*/  MOV R152, R171 ;  /* 0x000000ab00987202 */ /* 0x000fe20000000f00 */
[----:B------:R-:W-:Y:S01]  /*8710*/  FMUL.FTZ R32, R6, R32 ;  /* 0x0000002006207220 */ /* 0x000fe20000410000 */
[----:B------:R-:W-:Y:S01]  /*8720*/  FMNMX.FTZ R2, R158, R2, !PT ;  /* 0x000000029e027209 */ /* 0x000fe20007810000 */
[C---:B------:R-:W-:Y:S02]  /*8730*/  FMUL.FTZ R33, R6.reuse, R33 ;  /* 0x0000002106217220 */ /* 0x040fe40000410000 */
[C---:B------:R-:W-:Y:S01]  /*8740*/  FMUL.FTZ R36, R6.reuse, R36 ;  /* 0x0000002406247220 */ /* 0x040fe20000410000 */
[----:B------:R-:W-:Y:S01]  /*8750*/  FMNMX.FTZ R2, R157, R2, !PT ;  /* 0x000000029d027209 */ /* 0x000fe20007810000 */
[C---:B------:R-:W-:Y:S02]  /*8760*/  FMUL.FTZ R37, R6.reuse, R37 ;  /* 0x0000002506257220 */ /* 0x040fe40000410000 */
[C---:B------:R-:W-:Y:S01]  /*8770*/  FMUL.FTZ R40, R6.reuse, R40 ;  /* 0x0000002806287220 */ /* 0x040fe20000410000 */
[----:B------:R-:W-:Y:S01]  /*8780*/  FMNMX.FTZ R2, R3, R2, !PT ;  /* 0x0000000203027209 */ /* 0x000fe20007810000 */
[C---:B------:R-:W-:Y:S02]  /*8790*/  FMUL.FTZ R41, R6.reuse, R41 ;  /* 0x0000002906297220 */ /* 0x040fe40000410000 */
[C---:B------:R-:W-:Y:S02]  /*87a0*/  FMUL.FTZ R44, R6.reuse, R44 ;  /* 0x0000002c062c7220 */ /* 0x040fe40000410000 */
[----:B------:R-:W1:Y:S01]  /*87b0*/  SHFL.BFLY PT, R4, R2, 0x2, 0x1f ;  /* 0x0c401f0002047f89 */ /* 0x000e6200000e0000 */
        /* <DEDUP_REMOVED lines=11> */
[----:B------:R-:W-:Y:S01]  /*8870*/  FMUL.FTZ R68, R6, R68 ;  /* 0x0000004406447220 */ /* 0x000fe20000410000 */
[----:B-1----:R-:W-:Y:S01]  /*8880*/  FMNMX.FTZ R4, R2, R4, !PT ;  /* 0x0000000402047209 */ /* 0x002fe20007810000 */
        /* <DEDUP_REMOVED lines=17> */
[----:B------:R-:W-:Y:S01]  /*89a0*/  FMUL.FTZ R97, R6, R97 ;  /* 0x0000006106617220 */ /* 0x000fe20000410000 */
[----:B------:R-:W-:Y:S01]  /*89b0*/  FSETP.NEU.FTZ.AND P0, PT, R2, -INF , PT ;  /* 0xff8000000200780b */ /* 0x000fe20003f1d000 */
[C---:B------:R-:W-:Y:S02]  /*89c0*/  FMUL.FTZ R100, R6.reuse, R100 ;  /* 0x0000006406647220 */ /* 0x040fe40000410000 */
[----:B------:R-:W-:Y:S01]  /*89d0*/  FMUL.FTZ R101, R6, R101 ;  /* 0x0000006506657220 */ /* 0x000fe20000410000 */
[----:B------:R-:W-:Y:S01]  /*89e0*/  FSEL R7, R2, RZ, P0 ;  /* 0x000000ff02077208 */ /* 0x000fe20000000000 */
[C---:B------:R-:W-:Y:S02]  /*89f0*/  FMUL.FTZ R104, R6.reuse, R104 ;  /* 0x0000006806687220 */ /* 0x040fe40000410000 */
[----:B------:R-:W-:Y:S02]  /*8a00*/  FMUL.FTZ R105, R6, R105 ;  /* 0x0000006906697220 */ /* 0x000fe40000410000 */
[----:B------:R-:W-:Y:S02]  /*8a10*/  FADD.FTZ R7, -R7, R156 ;  /* 0x0000009c07077221 */ /* 0x000fe40000010100 */
[----:B------:R-:W-:Y:S02]  /*8a20*/  FMUL.FTZ R156, R2, c[0x0][0x2d0] ;  /* 0x0000b400029c7a20 */ /* 0x000fe40000410000 */
[----:B------:R-:W-:Y:S02]  /*8a30*/  FMUL.FTZ R7, R7, c[0x0][0x2d0] ;  /* 0x0000b40007077a20 */ /* 0x000fe40000410000 */
[----:B------:R-:W-:Y:S01]  /*8a40*/  FMUL.FTZ R108, R6, R108 ;  /* 0x0000006c066c7220 */ /* 0x000fe20000410000 */
[----:B------:R-:W-:Y:S01]  /*8a50*/  FSEL R156, R156, RZ, P0 ;  /* 0x000000ff9c9c7208 */ /* 0x000fe20000000000 */
[----:B------:R-:W1:Y:S01]  /*8a60*/  MUFU.EX2 R132, R7 ;  /* 0x0000000700847308 */ /* 0x000e620000000800 */
[C---:B------:R-:W-:Y:S01]  /*8a70*/  FMUL.FTZ R109, R6.reuse, R109 ;  /* 0x0000006d066d7220 */ /* 0x040fe20000410000 */
[----:B------:R-:W-:Y:S01]  /*8a80*/  PLOP3.LUT P0, PT, PT, PT, UP0, 0x80, 0x0 ;  /* 0x000000000000781c */ /* 0x000fe20003f0f008 */
[----:B------:R-:W-:Y:S02]  /*8a90*/  FMUL.FTZ R112, R6, R112 ;  /* 0x0000007006707220 */ /* 0x000fe40000410000 */
[--C-:B------:R-:W-:Y:S02]  /*8aa0*/  FFMA.FTZ R136, R14, c[0x0][0x2d0], -R156.reuse ;  /* 0x0000b4000e887a23 */ /* 0x100fe4000001089c */
[C---:B------:R-:W-:Y:S02]  /*8ab0*/  FMUL.FTZ R113, R6.reuse, R113 ;  /* 0x0000007106717220 */ /* 0x040fe40000410000 */
[C---:B------:R-:W-:Y:S02]  /*8ac0*/  FMUL.FTZ R116, R6.reuse, R116 ;  /* 0x0000007406747220 */ /* 0x040fe40000410000 */
[----:B------:R-:W-:Y:S01]  /*8ad0*/  MUFU.EX2 R136, R136 ;  /* 0x0000008800887308 */ /* 0x000fe20000000800 */
[C---:B------:R-:W-:Y:S02]  /*8ae0*/  FMUL.FTZ R117, R6.reuse, R117 ;  /* 0x0000007506757220 */ /* 0x040fe40000410000 */
[C---:B------:R-:W-:Y:S02]  /*8af0*/  FMUL.FTZ R120, R6.reuse, R120 ;  /* 0x0000007806787220 */ /* 0x040fe40000410000 */
[C---:B------:R-:W-:Y:S02]  /*8b00*/  FMUL.FTZ R121, R6.reuse, R121 ;  /* 0x0000007906797220 */ /* 0x040fe40000410000 */
[C---:B------:R-:W-:Y:S02]  /*8b10*/  FMUL.FTZ R124, R6.reuse, R124 ;  /* 0x0000007c067c7220 */ /* 0x040fe40000410000 */
[----:B------:R-:W-:Y:S02]  /*8b20*/  FMUL.FTZ R125, R6, R125 ;  /* 0x0000007d067d7220 */ /* 0x000fe40000410000 */
[--C-:B------:R-:W-:Y:S02]  /*8b30*/  FFMA.FTZ R144, R11, c[0x0][0x2d0], -R156.reuse ;  /* 0x0000b4000b907a23 */ /* 0x100fe4000001089c */
[C---:B-1----:R-:W-:Y:S02]  /*8b40*/  FMUL.FTZ R7, R132.reuse, R135 ;  /* 0x0000008784077220 */ /* 0x042fe40000410000 */
        /* <DEDUP_REMOVED lines=14> */
[----:B------:R1:W2:Y:S01]  /*8c30*/  MUFU.EX2 R150, R152 ;  /* 0x0000009800967308 */ /* 0x0002a20000000800 */
        /* <DEDUP_REMOVED lines=11> */
[C---:B------:R-:W-:Y:S01]  /*8cf0*/  FMUL.FTZ R58, R132.reuse, R58 ;  /* 0x0000003a843a7220 */ /* 0x040fe20000410000 */
[----:B-1----:R-:W-:Y:S01]  /*8d00*/  LDSM.16.MT88.4 R152, [R249+0x1100] ;  /* 0x00110000f998783b */ /* 0x002fe20000004200 */
        /* <DEDUP_REMOVED lines=36> */
[----:B------:R-:W-:Y:S02]  /*8f50*/  FMUL.FTZ R131, R132, R131 ;  /* 0x0000008384837220 */ /* 0x000fe40000410000 */
[C---:B------:R-:W-:Y:S02]  /*8f60*/  FMUL.FTZ R128, R6.reuse, R128 ;  /* 0x0000008006807220 */ /* 0x040fe40000410000 */
[----:B------:R-:W-:Y:S02]  /*8f70*/  FMUL.FTZ R129, R6, R129 ;  /* 0x0000008106817220 */ /* 0x000fe40000410000 */
[----:B------:R-:W-:Y:S02]  /*8f80*/  FMUL.FTZ R6, R132, R134 ;  /* 0x0000008684067220 */ /* 0x000fe40000410000 */
[--C-:B------:R-:W-:Y:S02]  /*8f90*/  FFMA.FTZ R141, R10, c[0x0][0x2d0], -R156.reuse ;  /* 0x0000b4000a8d7a23 */ /* 0x100fe4000001089c */
[----:B------:R-:W-:Y:S02]  /*8fa0*/  FMUL.FTZ R10, R132, R138 ;  /* 0x0000008a840a7220 */ /* 0x000fe40000410000 */
[--C-:B------:R-:W-:Y:S02]  /*8fb0*/  FFMA.FTZ R147, R179, c[0x0][0x2d0], -R156.reuse ;  /* 0x0000b400b3937a23 */ /* 0x100fe4000001089c */
[----:B------:R-:W1:Y:S01]  /*8fc0*/  MUFU.EX2 R141, R141 ;  /* 0x0000008d008d7308 */ /* 0x000e620000000800 */
[----:B------:R-:W-:Y:S02]  /*8fd0*/  FFMA.FTZ R149, R178, c[0x0][0x2d0], -R156 ;  /* 0x0000b400b2957a23 */ /* 0x000fe4000001089c */
[----:B--2---:R-:W-:Y:S07]  /*8fe0*/  FADD.FTZ R177, R150, R177 ;  /* 0x000000b196b17221 */ /* 0x004fee0000010000 */
[----:B------:R-:W-:Y:S01]  /*8ff0*/  MUFU.EX2 R147, R147 ;  /* 0x0000009300937308 */ /* 0x000fe20000000800 */
[----:B---3--:R-:W-:Y:S01]  /*9000*/  FFMA.FTZ R142, R132, R148, R136 ;  /* 0x00000094848e7223 */ /* 0x008fe20000010088 */
[----:B------:R-:W-:Y:S01]  /*9010*/  MOV R148, R145 ;  /* 0x0000009100947202 */ /* 0x000fe20000000f00 */
[----:B------:R-:W2:Y:S01]  /*9020*/  LDSM.16.MT88.4 R132, [R252+0x100] ;  /* 0x00010000fc84783b */ /* 0x000ea20000004200 */
[----:B------:R-:W-:Y:S01]  /*9030*/  MOV R145, R140 ;  /* 0x0000008c00917202 */ /* 0x000fe20000000f00 */
[----:B------:R-:W-:Y:S01]  /*9040*/  FFMA.FTZ R140, R169, c[0x0][0x2d0], -R156 ;  /* 0x0000b400a98c7a23 */ /* 0x000fe2000001089c */
[C---:B------:R-:W-:Y:S04]  /*9050*/  F2FP.PACK_AB R169, R144.reuse, R136 ;  /* 0x0000008890a9723e */ /* 0x040fe800000000ff */
[----:B------:R3:W-:Y:S01]  /*9060*/  MUFU.EX2 R146, R148 ;  /* 0x0000009400927308 */ /* 0x0007e20000000800 */
[----:B------:R-:W-:Y:S02]  /*9070*/  FADD.FTZ R142, R144, R142 ;  /* 0x0000008e908e7221 */ /* 0x000fe40000010000 */
[----:B------:R-:W-:Y:S02]  /*9080*/  FADD.FTZ R144, R143, R177 ;  /* 0x000000b18f907221 */ /* 0x000fe40000010000 */
[----:B-1----:R-:W-:Y:S05]  /*9090*/  FADD.FTZ R142, R141, R142 ;  /* 0x0000008e8d8e7221 */ /* 0x002fea0000010000 */
[----:B------:R-:W1:Y:S10]  /*90a0*/  MUFU.EX2 R140, R140 ;  /* 0x0000008c008c7308 */ /* 0x000e740000000800 */
[----:B------:R-:W4:Y:S01]  /*90b0*/  MUFU.EX2 R145, R145 ;  /* 0x0000009100917308 */ /* 0x000f220000000800 */
[----:B---3--:R-:W-:Y:S02]  /*90c0*/  FFMA.FTZ R148, R137, c[0x0][0x2d0], -R156 ;  /* 0x0000b40089947a23 */ /* 0x008fe4000001089c */
[----:B------:R-:W-:Y:S07]  /*90d0*/  LDSM.16.MT88.4 R136, [R252+0x900] ;  /* 0x00090000fc88783b */ /* 0x000fee0000004200 */
[----:B------:R-:W3:Y:S01]  /*90e0*/  MUFU.EX2 R148, R148 ;  /* 0x0000009400947308 */ /* 0x000ee20000000800 */
[C---:B-1----:R-:W-:Y:S09]  /*90f0*/  F2FP.PACK_AB R171, R140.reuse, R141 ;  /* 0x0000008d8cab723e */ /* 0x042ff200000000ff */
[----:B------:R-:W1:Y:S01]  /*9100*/  MUFU.EX2 R149, R149 ;  /* 0x0000009500957308 */ /* 0x000e620000000800 */
[C---:B--2---:R-:W-:Y:S05]  /*9110*/  HMMA.16816.F32 R4, R168.reuse, R132, R4 ;  /* 0x00000084a804723c */ /* 0x044fea0000001804 */
[----:B----4-:R-:W-:Y:S03]  /*9120*/  FADD.FTZ R144, R145, R144 ;  /* 0x0000009091907221 */ /* 0x010fe60000010000 */
[C---:B------:R-:W-:Y:S01]  /*9130*/  HMMA.16816.F32 R8, R168.reuse, R134, R8 ;  /* 0x00000086a808723c */ /* 0x040fe20000001808 */
[----:B------:R-:W2:Y:S07]  /*9140*/  LDSM.16.MT88.4 R132, [R250+0x100] ;  /* 0x00010000fa84783b */ /* 0x000eae0000004200 */
[C---:B--2---:R-:W-:Y:S08]  /*9150*/  HMMA.16816.F32 R12, R168.reuse, R132, R12 ;  /* 0x00000084a80c723c */ /* 0x044ff0000000180c */
        /* <DEDUP_REMOVED lines=41> */
[C---:B--2---:R-:W-:Y:S07]  /*93f0*/  HMMA.16816.F32 R124, R168.reuse, R132, R124 ;  /* 0x00000084a87c723c */ /* 0x044fee000000187c */
[----:B------:R-:W-:Y:S01]  /*9400*/  F2FP.PACK_AB R132, R143, R150 ;  /* 0x000000968f84723e */ /* 0x000fe200000000ff */
[----:B------:R-:W-:Y:S04]  /*9410*/  HMMA.16816.F32 R128, R168, R134, R128 ;  /* 0x00000086a880723c */ /* 0x000fe80000001880 */
[----:B---3--:R-:W-:Y:S01]  /*9420*/  F2FP.PACK_AB R133, R147, R148 ;  /* 0x000000949385723e */ /* 0x008fe200000000ff */
[----:B------:R-:W-:Y:S02]  /*9430*/  FADD.FTZ R150, R140, R142 ;  /* 0x0000008e8c967221 */ /* 0x000fe40000010000 */
[----:B------:R-:W-:Y:S01]  /*9440*/  FFMA.FTZ R168, R176, c[0x0][0x2d0], -R156 ;  /* 0x0000b400b0a87a23 */ /* 0x000fe2000001089c */
[C---:B------:R-:W-:Y:S01]  /*9450*/  F2FP.PACK_AB R134, R146.reuse, R145 ;  /* 0x000000919286723e */ /* 0x040fe200000000ff */
[----:B------:R-:W-:Y:S03]  /*9460*/  LDSM.16.MT88.4 R140, [R248+0x5100] ;  /* 0x00510000f88c783b */ /* 0x000fe60000004200 */
[----:B------:R-:W-:Y:S01]  /*9470*/  FADD.FTZ R176, R146, R144 ;  /* 0x0000009092b07221 */ /* 0x000fe20000010000 */
[----:B------:R-:W2:Y:S01]  /*9480*/  MUFU.EX2 R168, R168 ;  /* 0x000000a800a87308 */ /* 0x000ea20000000800 */
[----:B------:R-:W-:Y:S02]  /*9490*/  FADD.FTZ R148, R148, R150 ;  /* 0x0000009694947221 */ /* 0x000fe40000010000 */
[----:B------:R-:W-:Y:S02]  /*94a0*/  FFMA.FTZ R169, R159, c[0x0][0x2d0], -R156 ;  /* 0x0000b4009fa97a23 */ /* 0x000fe4000001089c */
[----:B------:R-:W-:Y:S02]  /*94b0*/  FADD.FTZ R148, R147, R148 ;  /* 0x0000009493947221 */ /* 0x000fe40000010000 */
[----:B------:R-:W-:Y:S01]  /*94c0*/  LDSM.16.MT88.4 R144, [R250+0x1100] ;  /* 0x00110000fa90783b */ /* 0x000fe20000004200 */
[--C-:B------:R-:W-:Y:S01]  /*94d0*/  FFMA.FTZ R170, R158, c[0x0][0x2d0], -R156.reuse ;  /* 0x0000b4009eaa7a23 */ /* 0x100fe2000001089c */
[----:B------:R-:W-:Y:S01]  /*94e0*/  F2FP.PACK_AB R158, R172, R173 ;  /* 0x000000adac9e723e */ /* 0x000fe200000000ff */
[--C-:B------:R-:W-:Y:S01]  /*94f0*/  FFMA.FTZ R171, R157, c[0x0][0x2d0], -R156.reuse ;  /* 0x0000b4009dab7a23 */ /* 0x100fe2000001089c */
[----:B------:R-:W3:Y:S01]  /*9500*/  MUFU.EX2 R169, R169 ;  /* 0x000000a900a97308 */ /* 0x000ee20000000800 */
[----:B------:R-:W-:Y:S02]  /*9510*/  FFMA.FTZ R156, R3, c[0x0][0x2d0], -R156 ;  /* 0x0000b400039c7a23 */ /* 0x000fe4000001089c */
[----:B-1----:R-:W-:Y:S02]  /*9520*/  FADD.FTZ R177, R149, R148 ;  /* 0x0000009495b17221 */ /* 0x002fe40000010000 */
[----:B------:R-:W-:Y:S04]  /*9530*/  FADD.FTZ R176, R175, R176 ;  /* 0x000000b0afb07221 */ /* 0x000fe80000010000 */
[----:B------:R-:W-:Y:S01]  /*9540*/  FADD.FTZ R176, R174, R176 ;  /* 0x000000b0aeb07221 */ /* 0x000fe20000010000 */
[----:B------:R1:W-:Y:S01]  /*9550*/  MUFU.EX2 R3, R156 ;  /* 0x0000009c00037308 */ /* 0x0003e20000000800 */
[C---:B--2---:R-:W-:Y:S02]  /*9560*/  F2FP.PACK_AB R135, R168.reuse, R149 ;  /* 0x00000095a887723e */ /* 0x044fe400000000ff */
[----:B------:R-:W-:Y:S02]  /*9570*/  FADD.FTZ R173, R173, R176 ;  /* 0x000000b0adad7221 */ /* 0x000fe40000010000 */
[----:B------:R-:W-:Y:S03]  /*9580*/  FADD.FTZ R177, R168, R177 ;  /* 0x000000b1a8b17221 */ /* 0x000fe60000010000 */
[C---:B------:R-:W-:Y:S02]  /*9590*/  HMMA.16816.F32 R4, R132.reuse, R136, R4 ;  /* 0x000000888404723c */ /* 0x040fe40000001804 */
[----:B------:R-:W2:Y:S03]  /*95a0*/  MUFU.EX2 R170, R170 ;  /* 0x000000aa00aa7308 */ /* 0x000ea60000000800 */
[----:B---3--:R-:W-:Y:S03]  /*95b0*/  FADD.FTZ R177, R169, R177 ;  /* 0x000000b1a9b17221 */ /* 0x008fe60000010000 */
[C---:B------:R-:W-:Y:S01]  /*95c0*/  HMMA.16816.F32 R8, R132.reuse, R138, R8 ;  /* 0x0000008a8408723c */ /* 0x040fe20000001808 */
[----:B------:R-:W3:Y:S03]  /*95d0*/  LDSM.16.MT88.4 R136, [R250+0x900] ;  /* 0x00090000fa88783b */ /* 0x000ee60000004200 */
[----:B------:R-:W4:Y:S01]  /*95e0*/  MUFU.EX2 R171, R171 ;  /* 0x000000ab00ab7308 */ /* 0x000f220000000800 */
[----:B-1----:R-:W-:Y:S02]  /*95f0*/  F2FP.PACK_AB R156, R174, R175 ;  /* 0x000000afae9c723e */ /* 0x002fe400000000ff */
[C---:B--2---:R-:W-:Y:S01]  /*9600*/  F2FP.PACK_AB R157, R170.reuse, R169 ;  /* 0x000000a9aa9d723e */ /* 0x044fe200000000ff */
[----:B------:R-:W-:Y:S01]  /*9610*/  FADD.FTZ R170, R170, R177 ;  /* 0x000000b1aaaa7221 */ /* 0x000fe20000010000 */
[----:B----4-:R-:W-:Y:S03]  /*9620*/  F2FP.PACK_AB R159, R3, R171 ;  /* 0x000000ab039f723e */ /* 0x010fe600000000ff */
[----:B------:R-:W-:Y:S01]  /*9630*/  FADD.FTZ R170, R171, R170 ;  /* 0x000000aaabaa7221 */ /* 0x000fe20000010000 */
[C---:B---3--:R-:W-:Y:S08]  /*9640*/  HMMA.16816.F32 R12, R132.reuse, R136, R12 ;  /* 0x00000088840c723c */ /* 0x048ff0000000180c */
        /* <DEDUP_REMOVED lines=41> */
[C---:B------:R-:W-:Y:S08]  /*98e0*/  HMMA.16816.F32 R124, R132.reuse, R140, R124 ;  /* 0x0000008c847c723c */ /* 0x040ff0000000187c */
[----:B------:R-:W-:Y:S08]  /*98f0*/  HMMA.16816.F32 R128, R132, R142, R128 ;  /* 0x0000008e8480723c */ /* 0x000ff00000001880 */
[C---:B-1----:R-:W-:Y:S01]  /*9900*/  HMMA.16816.F32 R132, R156.reuse, R136, R4 ;  /* 0x000000889c84723c */ /* 0x042fe20000001804 */
[----:B------:R-:W1:Y:S07]  /*9910*/  LDSM.16.MT88.4 R4, [R248+0x1100] ;  /* 0x00110000f804783b */ /* 0x000e6e0000004200 */
[C---:B------:R-:W-:Y:S01]  /*9920*/  HMMA.16816.F32 R136, R156.reuse, R138, R8 ;  /* 0x0000008a9c88723c */ /* 0x040fe20000001808 */
[----:B------:R-:W2:Y:S07]  /*9930*/  LDSM.16.MT88.4 R8, [R252+0x2900] ;  /* 0x00290000fc08783b */ /* 0x000eae0000004200 */
[C---:B------:R-:W-:Y:S01]  /*9940*/  HMMA.16816.F32 R140, R156.reuse, R144, R12 ;  /* 0x000000909c8c723c */ /* 0x040fe2000000180c */
[----:B------:R-:W3:Y:S07]  /*9950*/  LDSM.16.MT88.4 R12, [R250+0x2900] ;  /* 0x00290000fa0c783b */ /* 0x000eee0000004200 */
[C---:B------:R-:W-:Y:S08]  /*9960*/  HMMA.16816.F32 R144, R156.reuse, R146, R16 ;  /* 0x000000929c90723c */ /* 0x040ff00000001810 */
[C---:B------:R-:W-:Y:S08]  /*9970*/  HMMA.16816.F32 R148, R156.reuse, R152, R20 ;  /* 0x000000989c94723c */ /* 0x040ff00000001814 */
[C---:B------:R-:W-:Y:S08]  /*9980*/  HMMA.16816.F32 R152, R156.reuse, R154, R24 ;  /* 0x0000009a9c98723c */ /* 0x040ff00000001818 */
        /* <DEDUP_REMOVED lines=31> */
[C---:B------:R-:W-:Y:S08]  /*9b80*/  HMMA.16816.F32 R112, R156.reuse, R10, R112 ;  /* 0x0000000a9c70723c */ /* 0x040ff00000001870 */
[C---:B---3--:R-:W-:Y:S08]  /*9b90*/  HMMA.16816.F32 R116, R156.reuse, R12, R116 ;  /* 0x0000000c9c74723c */ /* 0x048ff00000001874 */
[C---:B------:R-:W-:Y:S08]  /*9ba0*/  HMMA.16816.F32 R120, R156.reuse, R14, R120 ;  /* 0x0000000e9c78723c */ /* 0x040ff00000001878 */
[C---:B-1----:R-:W-:Y:S07]  /*9bb0*/  HMMA.16816.F32 R124, R156.reuse, R4, R124 ;  /* 0x000000049c7c723c */ /* 0x042fee000000187c */
[----:B------:R-:W-:Y:S01]  /*9bc0*/  FADD.FTZ R5, R172, R173 ;  /* 0x000000adac057221 */ /* 0x000fe20000010000 */
[----:B------:R-:W-:Y:S04]  /*9bd0*/  HMMA.16816.F32 R128, R156, R6, R128 ;  /* 0x000000069c80723c */ /* 0x000fe80000001880 */
[----:B------:R1:W-:Y:S01]  /*9be0*/  STL [R1+0x44], R5 ;  /* 0x0000440501007387 */ /* 0x0003e20000100800 */
[----:B------:R-:W-:Y:S01]  /*9bf0*/  FADD.FTZ R4, R3, R170 ;  /* 0x000000aa03047221 */ /* 0x000fe20000010000 */
[----:B------:R-:W-:Y:S02]  /*9c00*/  MOV R3, R0 ;  /* 0x0000000000037202 */ /* 0x000fe40000000f00 */
[----:B------:R-:W-:Y:S02]  /*9c10*/  MOV R156, R2 ;  /* 0x00000002009c7202 */ /* 0x000fe40000000f00 */
[----:B------:R1:W-:Y:S02]  /*9c20*/  STL [R1+0x40], R4 ;  /* 0x0000400401007387 */ /* 0x0003e40000100800 */
[----:B-1----:R-:W-:-:S05]  /*9c30*/  @P0 BRA `(.L_x_418) ;  /* 0xffffc1a000000947 */ /* 0x002fca000383ffff */
.L_x_405:
[----:B------:R-:W2:Y:S01]  /*9c40*/  S2UR UR28, SR_CTAID.X ;  /* 0x00000000001c79c3 */ /* 0x000ea20000002500 */
[----:B------:R-:W-:-:S02]  /*9c50*/  UISETP.NE.AND UP1, UPT, UR13, URZ, UPT ;  /* 0x0000003f0d00728c */ /* 0x000fc4000bf25270 */
[----:B------:R-:W-:Y:S02]  /*9c60*/  UISETP.NE.AND UP0, UPT, UR12, URZ, UPT ;  /* 0x0000003f0c00728c */ /* 0x000fe4000bf05270 */
[----:B------:R-:W-:Y:S02]  /*9c70*/  UMOV UR27, 0x1 ;  /* 0x00000001001b7882 */ /* 0x000fe40000000000 */
[----:B------:R-:W-:Y:S02]  /*9c80*/  ULDC UR25, c[0x0][0x168] ;  /* 0x00005a0000197ab9 */ /* 0x000fe40000000800 */
[----:B------:R-:W-:Y:S01]  /*9c90*/  ULDC.64 UR4, c[0x0][0x2c8] ;  /* 0x0000b20000047ab9 */ /* 0x000fe20000000a00 */
[----:B------:R-:W-:Y:S01]  /*9ca0*/  PLOP3.LUT P0, PT, PT, PT, UP0, 0x40, 0x0 ;  /* 0x000000000000781c */ /* 0x000fe20003f0e808 */
[----:B------:R-:W-:Y:S02]  /*9cb0*/  UIADD3 UR25, UR27, -UR25, URZ ;  /* 0x800000191b197290 */ /* 0x000fe4000fffe03f */
[----:B------:R-:W-:-:S02]  /*9cc0*/  ULDC UR26, c[0x0][0x2ac] ;  /* 0x0000ab00001a7ab9 */ /* 0x000fc40000000800 */
[----:B--2---:R-:W-:-:S04]  /*9cd0*/  ULEA UR28, UR28, 0x7f, 0x7 ;  /* 0x0000007f1c1c7891 */ /* 0x004fc8000f8e383f */
[----:B------:R-:W-:-:S03]  /*9ce0*/  UIMAD.WIDE.U32 UR30, UR28, UR4, URZ ;  /* 0x000000041c1e72a5 */ /* 0x000fc6000f8e003f */
[----:B------:R-:W-:Y:S02]  /*9cf0*/  ULDC UR4, c[0x0][0x1d0] ;  /* 0x0000740000047ab9 */ /* 0x000fe40000000800 */
[----:B------:R-:W-:Y:S02]  /*9d00*/  UIMAD UR4, UR26, UR4, UR25 ;  /* 0x000000041a0472a4 */ /* 0x000fe4000f8e0219 */
[----:B------:R-:W-:Y:S02]  /*9d10*/  @UP1 USHF.R.U32.HI UR28, URZ, UR5, UR31 ;  /* 0x000000053f1c1299 */ /* 0x000fe4000801161f */
[----:B------:R-:W-:Y:S02]  /*9d20*/  ULDC UR25, c[0x0][0x324] ;  /* 0x0000c90000197ab9 */ /* 0x000fe40000000800 */
[----:B------:R-:W-:-:S04]  /*9d30*/  UIADD3 UR26, UR4, UR28, URZ ;  /* 0x0000001c041a7290 */ /* 0x000fc8000fffe03f */
[----:B------:R-:W-:Y:S01]  /*9d40*/  UIADD3 UR25, UR26, -UR25, URZ ;  /* 0x800000191a197290 */ /* 0x000fe2000fffe03f */
[----:B------:R-:W-:Y:S05]  /*9d50*/  @P0 BRA `(.L_x_419) ;  /* 0x0000016000000947 */ /* 0x000fea0003800000 */
[----:B------:R-:W-:-:S06]  /*9d60*/  UISETP.GT.AND UP0, UPT, UR26, -0x1, UPT ;  /* 0xffffffff1a00788c */ /* 0x000fcc000bf04270 */
[----:B------:R-:W-:-:S13]  /*9d70*/  PLOP3.LUT P0, PT, PT, PT, UP0, 0x80, 0x0 ;  /* 0x000000000000781c */ /* 0x000fda0003f0f008 */
[----:B------:R-:W-:Y:S05]  /*9d80*/  @P0 BRA `(.L_x_420) ;  /* 0x0000009000000947 */ /* 0x000fea0003800000 */
[----:B------:R-:W-:Y:S02]  /*9d90*/  ULDC UR4, c[0x0][0x32c] ;  /* 0x0000cb0000047ab9 */ /* 0x000fe40000000800 */
[----:B------:R-:W-:Y:S02]  /*9da0*/  UISETP.NE.AND UP0, UPT, UR27, UR4, UPT ;  /* 0x000000041b00728c */ /* 0x000fe4000bf05270 */
[----:B------:R-:W-:Y:S02]  /*9db0*/  ULOP3.LUT UR26, URZ, UR26, URZ, 0x33, !UPT ;  /* 0x0000001a3f1a7292 */ /* 0x000fe4000f8e333f */
[----:B------:R-:W-:Y:S02]  /*9dc0*/  ULDC.64 UR4, c[0x0][0x330] ;  /* 0x0000cc0000047ab9 */ /* 0x000fe40000000a00 */
[----:B------:R-:W-:-:S07]  /*9dd0*/  UIMAD.WIDE.U32 UR28, UR26, UR4, URZ ;  /* 0x000000041a1c72a5 */ /* 0x000fce000f8e003f */
[----:B------:R-:W-:Y:S02]  /*9de0*/  @UP0 UMOV UR27, UR29 ;  /* 0x0000001d001b0c82 */ /* 0x000fe40008000000 */
[----:B------:R-:W-:-:S04]  /*9df0*/  @UP0 USHF.R.U32.HI UR26, URZ, UR5, UR27 ;  /* 0x000000053f1a0299 */ /* 0x000fc8000801161b */
[----:B------:R-:W-:Y:S01]  /*9e00*/  ULOP3.LUT UR26, URZ, UR26, URZ, 0x33, !UPT ;  /* 0x0000001a3f1a7292 */ /* 0x000fe2000f8e333f */
[----:B------:R-:W-:Y:S05]  /*9e10*/  BRA `(.L_x_421) ;  /* 0x0000006000007947 */ /* 0x000fea0003800000 */
.L_x_420:
[----:B------:R-:W-:Y:S02]  /*9e20*/  ULDC UR4, c[0x0][0x32c] ;  /* 0x0000cb0000047ab9 */ /* 0x000fe40000000800 */
[----:B------:R-:W-:-:S03]  /*9e30*/  UISETP.NE.AND UP0, UPT, UR27, UR4, UPT ;  /* 0x000000041b00728c */ /* 0x000fc6000bf05270 */
[----:B------:R-:W-:Y:S02]  /*9e40*/  ULDC.64 UR4, c[0x0][0x330] ;  /* 0x0000cc0000047ab9 */ /* 0x000fe40000000a00 */
[----:B------:R-:W-:-:S07]  /*9e50*/  UIMAD.WIDE.U32 UR28, UR26, UR4, URZ ;  /* 0x000000041a1c72a5 */ /* 0x000fce000f8e003f */
[----:B------:R-:W-:Y:S02]  /*9e60*/  @UP0 UMOV UR27, UR29 ;  /* 0x0000001d001b0c82 */ /* 0x000fe40008000000 */
[----:B------:R-:W-:Y:S02]  /*9e70*/  @UP0 USHF.R.U32.HI UR26, URZ, UR5, UR27 ;  /* 0x000000053f1a0299 */ /* 0x000fe4000801161b */
.L_x_421:
[----:B------:R-:W-:Y:S02]  /*9e80*/  ULDC UR4, c[0x0][0x32c] ;  /* 0x0000cb0000047ab9 */ /* 0x000fe40000000800 */
[----:B------:R-:W-:-:S04]  /*9e90*/  UIMAD UR4, UR26, UR4, URZ ;  /* 0x000000041a0472a4 */ /* 0x000fc8000f8e023f */
[----:B------:R-:W-:-:S04]  /*9ea0*/  UISETP.LT.AND UP0, UPT, UR25, UR4, UPT ;  /* 0x000000041900728c */ /* 0x000fc8000bf01270 */
[----:B------:R-:W-:-:S04]  /*9eb0*/  USEL UR25, UR25, UR4, !UP0 ;  /* 0x0000000419197287 */ /* 0x000fc8000c000000 */
.L_x_419:
[----:B------:R-:W-:-:S04]  /*9ec0*/  UIADD3 UR25, UR25, 0x2f, URZ ;  /* 0x0000002f19197890 */ /* 0x000fc8000fffe03f */
        /* <DEDUP_REMOVED lines=9> */
[----:B------:R-:W2:Y:S04]  /*9f60*/  LDL R5, [R1+0x24] ;  /* 0x0000240001057983 */ /* 0x000ea80000100800 */
[----:B-1----:R-:W3:Y:S04]  /*9f70*/  LDL R4, [R1+0x30] ;  /* 0x0000300001047983 */ /* 0x002ee80000100800 */
[----:B------:R-:W3:Y:S01]  /*9f80*/  LDL R3, [R1+0x18] ;  /* 0x0000180001037983 */ /* 0x000ee20000100800 */
[C---:B--2---:R-:W-:Y:S01]  /*9f90*/  SHF.L.U64.HI R179, R5.reuse, 0x1, R6 ;  /* 0x0000000105b37819 */ /* 0x044fe20000010206 */
[----:B------:R-:W-:Y:S01]  /*9fa0*/  IMAD.SHL.U32 R178, R5, 0x2, RZ ;  /* 0x0000000205b27824 */ /* 0x000fe200078e00ff */
[C---:B---3--:R-:W-:Y:S01]  /*9fb0*/  SHF.L.U64.HI R177, R3.reuse, 0x1, R4 ;  /* 0x0000000103b17819 */ /* 0x048fe20000010204 */
[----:B------:R-:W-:-:S02]  /*9fc0*/  IMAD.SHL.U32 R176, R3, 0x2, RZ ;  /* 0x0000000203b07824 */ /* 0x000fc400078e00ff */
.L_x_427:
[----:B------:R-:W2:Y:S01]  /*9fd0*/  LDL R4, [R1+0x4] ;  /* 0x0000040001047983 */ /* 0x000ea20000100800 */
[----:B------:R-:W-:Y:S04]  /*9fe0*/  DEPBAR.LE SB0, 0x0 ;  /* 0x000080000000791a */ /* 0x000fe80000000000 */
[----:B------:R-:W3:Y:S01]  /*9ff0*/  LDL R3, [R1] ;  /* 0x0000000001037983 */ /* 0x000ee20000100800 */
[----:B------:R-:W-:Y:S03]  /*a000*/  UISETP.GT.AND UP0, UPT, UR8, UR24, UPT ;  /* 0x000000180800728c */ /* 0x000fe6000bf04270 */
[----:B------:R-:W-:Y:S03]  /*a010*/  BAR.SYNC.DEFER_BLOCKING 0x0 ;  /* 0x0000000000007b1d */ /* 0x000fe60000010000 */
[----:B------:R-:W-:Y:S03]  /*a020*/  PLOP3.LUT P0, PT, PT, PT, UP0, 0x80, 0x0 ;  /* 0x000000000000781c */ /* 0x000fe60003f0f008 */
[----:B------:R-:W1:Y:S04]  /*a030*/  LDSM.16.M88.4 R168, [R247] ;  /* 0x00000000f7a8783b */ /* 0x000e680000000200 */
[----:B------:R-:W4:Y:S04]  /*a040*/  LDSM.16.M88.4 R172, [R246] ;  /* 0x00000000f6ac783b */ /* 0x000f280000000200 */
[----:B--2---:R-:W2:Y:S04]  /*a050*/  LDSM.16.M88.4 R8, [R4+0x10100] ;  /* 0x010100000408783b */ /* 0x004ea80000000200 */
[----:B------:R-:W1:Y:S04]  /*a060*/  LDSM.16.M88.4 R16, [R4+0x10900] ;  /* 0x010900000410783b */ /* 0x000e680000000200 */
[----:B------:R-:W1:Y:S04]  /*a070*/  LDSM.16.M88.4 R24, [R4+0x11100] ;  /* 0x011100000418783b */ /* 0x000e680000000200 */
[----:B---3--:R3:W1:Y:S02]  /*a080*/  LDSM.16.M88.4 R156, [R3] ;  /* 0x00000000039c783b */ /* 0x0086640000000200 */
[----:B---3--:R-:W-:Y:S01]  /*a090*/  MOV R3, R0 ;  /* 0x0000000000037202 */ /* 0x008fe20000000f00 */
[----:B------:R-:W-:-:S05]  /*a0a0*/  @P0 BRA `(.L_x_423) ;  /* 0x0000043000000947 */ /* 0x000fca0003800000 */
[----:B----4-:R-:W3:Y:S01]  /*a0b0*/  LDL R4, [R1+0xc] ;  /* 0x00000c0001047983 */ /* 0x010ee20000100800 */
[----:B------:R-:W-:Y:S03]  /*a0c0*/  BSSY B0, `(.L_x_423) ;  /* 0x0000041000007945 */ /* 0x000fe60003800000 */
[----:B------:R-:W4:Y:S04]  /*a0d0*/  LDL R14, [R1+0x8] ;  /* 0x00000800010e7983 */ /* 0x000f280000100800 */
[----:B------:R-:W5:Y:S04]  /*a0e0*/  LDL R12, [R1+0x24] ;  /* 0x00002400010c7983 */ /* 0x000f680000100800 */
[----:B--2---:R-:W2:Y:S04]  /*a0f0*/  LDL R13, [R1+0x1c] ;  /* 0x00001c00010d7983 */ /* 0x004ea80000100800 */
[----:B------:R-:W2:Y:S04]  /*a100*/  LDL R21, [R1+0x10] ;  /* 0x0000100001157983 */ /* 0x000ea80000100800 */
[----:B------:R-:W2:Y:S01]  /*a110*/  LDL R23, [R1+0x28] ;  /* 0x0000280001177983 */ /* 0x000ea20000100800 */
[----:B---3--:R-:W-:Y:S01]  /*a120*/  SHF.R.S32.HI R5, RZ, 0x1f, R4 ;  /* 0x0000001fff057819 */ /* 0x008fe20000011404 */
[----:B------:R-:W-:Y:S04]  /*a130*/  IMAD.WIDE.U32 R6, R4, c[0x0][0x208], RZ ;  /* 0x0000820004067a25 */ /* 0x000fe800078e00ff */
        /* <DEDUP_REMOVED lines=8> */
[----:B------:R-:W-:Y:S01]  /*a1c0*/  IADD3 R15, P0, R6, UR14, RZ ;  /* 0x0000000e060f7c10 */ /* 0x000fe2000ff1e0ff */
[----:B------:R-:W3:Y:S03]  /*a1d0*/  LDL R14, [R1+0x14] ;  /* 0x00001400010e7983 */ /* 0x000ee60000100800 */
[----:B------:R-:W-:Y:S02]  /*a1e0*/  IADD3.X R4, R7, UR16, R4, P0, !PT ;  /* 0x0000001007047c10 */ /* 0x000fe400087fe404 */
[C---:B------:R-:W-:Y:S04]  /*a1f0*/  LEA R20, P0, R15.reuse, c[0x0][0x1f8], 0x1 ;  /* 0x00007e000f147a11 */ /* 0x040fe800078008ff */
[----:B------:R-:W-:Y:S01]  /*a200*/  LEA.HI.X R15, R15, c[0x0][0x1fc], R4, 0x1, P0 ;  /* 0x00007f000f0f7a11 */ /* 0x000fe200000f0c04 */
[----:B------:R-:W4:Y:S04]  /*a210*/  SHFL.IDX PT, R22, R20, RZ, 0x181f ;  /* 0x00181fff14167589 */ /* 0x000f2800000e0000 */
[----:B------:R-:W5:Y:S01]  /*a220*/  SHFL.IDX PT, R12, R15, RZ, 0x181f ;  /* 0x00181fff0f0c7589 */ /* 0x000f6200000e0000 */
[----:B----4-:R-:W-:Y:S05]  /*a230*/  IADD3 R6, P0, R22, R178, RZ ;  /* 0x000000b216067210 */ /* 0x010fea0007f1e0ff */
[----:B-----5:R-:W-:Y:S01]  /*a240*/  IMAD.X R7, R12, 0x1, R179, P0 ;  /* 0x000000010c077824 */ /* 0x020fe200000e06b3 */
[----:B------:R-:W-:Y:S04]  /*a250*/  IADD3 R4, P0, R22, R176, RZ ;  /* 0x000000b016047210 */ /* 0x000fe80007f1e0ff */
[----:B------:R-:W-:Y:S01]  /*a260*/  @!PT LDS RZ, [RZ] ;  /* 0x00000000fffff984 */ /* 0x000fe20000000800 */
[----:B--2---:R2:W-:Y:S01]  /*a270*/  LDGSTS.E.BYPASS.LTC128B.128 [R13+0x100], [R6.64], !P1 ;  /* 0x00100000060d7fae */ /* 0x0045e2000c901d56 */
[----:B------:R-:W-:Y:S05]  /*a280*/  IMAD.X R5, R12, 0x1, R177, P0 ;  /* 0x000000010c057824 */ /* 0x000fea00000e06b1 */
[----:B------:R4:W-:Y:S04]  /*a290*/  LDGSTS.E.BYPASS.LTC128B.128 [R13+0x1900], [R4.64], !P6 ;  /* 0x01900000040d7fae */ /* 0x0009e8000f101d56 */
[----:B--2---:R-:W2:Y:S01]  /*a2a0*/  LDL R7, [R1+0x2c] ;  /* 0x00002c0001077983 */ /* 0x004ea20000100800 */
[----:B---3--:R-:W-:Y:S05]  /*a2b0*/  IMAD.SHL.U32 R6, R14, 0x2, RZ ;  /* 0x000000020e067824 */ /* 0x008fea00078e00ff */
[----:B----4-:R-:W-:Y:S02]  /*a2c0*/  IADD3 R4, P0, R22, R6, RZ ;  /* 0x0000000616047210 */ /* 0x010fe40007f1e0ff */
[----:B--2---:R-:W-:Y:S02]  /*a2d0*/  SHF.L.U64.HI R7, R14, 0x1, R7 ;  /* 0x000000010e077819 */ /* 0x004fe40000010207 */
[----:B------:R-:W2:Y:S03]  /*a2e0*/  S2R R14, SR_TID.X ;  /* 0x00000000000e7919 */ /* 0x000ea60000002100 */
[----:B------:R-:W-:Y:S05]  /*a2f0*/  IMAD.X R5, R12, 0x1, R7, P0 ;  /* 0x000000010c057824 */ /* 0x000fea00000e0607 */
[----:B------:R3:W-:Y:S01]  /*a300*/  LDGSTS.E.BYPASS.LTC128B.128 [R13+0x3100], [R4.64], !P5 ;  /* 0x03100000040d7fae */ /* 0x0007e2000e901d56 */
[----:B--2---:R-:W-:Y:S01]  /*a310*/  ISETP.GT.AND P1, PT, R14, 0x7f, PT ;  /* 0x0000007f0e00780c */ /* 0x004fe20003f24270 */
[C---:B---3--:R-:W-:Y:S01]  /*a320*/  IMAD.SHL.U32 R4, R21.reuse, 0x2, RZ ;  /* 0x0000000215047824 */ /* 0x048fe200078e00ff */
[----:B------:R-:W-:Y:S04]  /*a330*/  SHF.L.U64.HI R5, R21, 0x1, R23 ;  /* 0x0000000115057819 */ /* 0x000fe80000010217 */
[----:B------:R-:W-:Y:S05]  /*a340*/  IADD3 R22, P0, R22, R4, RZ ;  /* 0x0000000416167210 */ /* 0x000fea0007f1e0ff */
[----:B------:R-:W-:Y:S05]  /*a350*/  IMAD.X R23, R12, 0x1, R5, P0 ;  /* 0x000000010c177824 */ /* 0x000fea00000e0605 */
[----:B------:R2:W-:Y:S01]  /*a360*/  LDGSTS.E.BYPASS.LTC128B.128 [R13+0x4900], [R22.64], !P4 ;  /* 0x04900000160d7fae */ /* 0x0005e2000e101d56 */
[----:B------:R-:W-:-:S05]  /*a370*/  @P1 BRA `(.L_x_424) ;  /* 0x0000015000001947 */ /* 0x000fca0003800000 */
[----:B------:R-:W-:-:S05]  /*a380*/  BRA.DIV ~URZ, `(.L_x_425) ;  /* 0x000099b27f007947 */ /* 0x000fca000b800000 */
[----:B------:R3:W4:Y:S04]  /*a390*/  SHFL.IDX PT, R21, R15, 0x1, 0x181f ;  /* 0x00381f000f157f89 */ /* 0x00072800000e0000 */
[----:B--2---:R3:W2:Y:S02]  /*a3a0*/  SHFL.IDX PT, R13, R20, 0x1, 0x181f ;  /* 0x00381f00140d7f89 */ /* 0x0046a400000e0000 */
.L_x_447:
[----:B------:R-:W5:Y:S04]  /*a3b0*/  LDL R14, [R1+0x24] ;  /* 0x00002400010e7983 */ /* 0x000f680000100800 */
[----:B---3--:R-:W3:Y:S01]  /*a3c0*/  LDL R12, [R1+0x1c] ;  /* 0x00001c00010c7983 */ /* 0x008ee20000100800 */
[----:B-----5:R-:W-:Y:S02]  /*a3d0*/  ISETP.GE.AND P1, PT, R14, c[0x0][0x1d4], PT ;  /* 0x000075000e007a0c */ /* 0x020fe40003f26270 */
[----:B--2---:R-:W-:Y:S05]  /*a3e0*/  IADD3 R14, P0, R13, R178, RZ ;  /* 0x000000b20d0e7210 */ /* 0x004fea0007f1e0ff */
[----:B----4-:R-:W-:Y:S06]  /*a3f0*/  IMAD.X R15, R21, 0x1, R179, P0 ;  /* 0x00000001150f7824 */ /* 0x010fec00000e06b3 */
[----:B------:R-:W-:Y:S01]  /*a400*/  @!PT LDS RZ, [RZ] ;  /* 0x00000000fffff984 */ /* 0x000fe20000000800 */
[----:B------:R-:W-:Y:S01]  /*a410*/  @!PT LDS RZ, [RZ] ;  /* 0x00000000fffff984 */ /* 0x000fe20000000800 */
[----:B------:R-:W-:Y:S01]  /*a420*/  @!PT LDS RZ, [RZ] ;  /* 0x00000000fffff984 */ /* 0x000fe20000000800 */
[----:B---3--:R2:W-:Y:S02]  /*a430*/  LDGSTS.E.BYPASS.LTC128B.128 [R12+0x1100], [R14.64], !P1 ;  /* 0x011000000e0c7fae */ /* 0x0085e4000c901d56 */
        /* <DEDUP_REMOVED lines=9> */
.L_x_424:
[----:B------:R-:W-:Y:S05]  /*a4d0*/  BSYNC B0 ;  /* 0x0000000000007941 */ /* 0x000fea0003800000 */
.L_x_423:
[----:B----4-:R-:W0:Y:S01]  /*a4e0*/  LDGDEPBAR ;  /* 0x00000000000079af */ /* 0x010e220000000000 */
[----:B------:R-:W-:Y:S01]  /*a4f0*/  WARPSYNC 0xffffffff ;  /* 0xffffffff00007948 */ /* 0x000fe20003800000 */
[C---:B--2---:R-:W-:Y:S01]  /*a500*/  HMMA.16816.F32 R4, R160.reuse, R8, RZ ;  /* 0x00000008a004723c */ /* 0x044fe200000018ff */
[----:B------:R-:W-:Y:S06]  /*a510*/  UISETP.GT.AND UP0, UPT, UR24, UR8, UPT ;  /* 0x000000081800728c */ /* 0x000fec000bf04270 */
[----:B------:R-:W-:Y:S01]  /*a520*/  PLOP3.LUT P0, PT, PT, PT, UP0, 0x40, 0x0 ;  /* 0x000000000000781c */ /* 0x000fe20003f0e808 */
[C---:B------:R-:W-:Y:S08]  /*a530*/  HMMA.16816.F32 R8, R160.reuse, R10, RZ ;  /* 0x0000000aa008723c */ /* 0x040ff000000018ff */
[C---:B-1----:R-:W-:Y:S08]  /*a540*/  HMMA.16816.F32 R12, R160.reuse, R16, RZ ;  /* 0x00000010a00c723c */ /* 0x042ff000000018ff */
[C---:B------:R-:W-:Y:S08]  /*a550*/  HMMA.16816.F32 R16, R160.reuse, R18, RZ ;  /* 0x00000012a010723c */ /* 0x040ff000000018ff */
[C---:B------:R-:W-:Y:S08]  /*a560*/  HMMA.16816.F32 R20, R160.reuse, R24, RZ ;  /* 0x00000018a014723c */ /* 0x040ff000000018ff */
[----:B------:R-:W-:Y:S08]  /*a570*/  HMMA.16816.F32 R24, R160, R26, RZ ;  /* 0x0000001aa018723c */ /* 0x000ff000000018ff */
[C---:B------:R-:W-:Y:S08]  /*a580*/  HMMA.16816.F32 R4, R164.reuse, R156, R4 ;  /* 0x0000009ca404723c */ /* 0x040ff00000001804 */
[C---:B------:R-:W-:Y:S01]  /*a590*/  HMMA.16816.F32 R8, R164.reuse, R158, R8 ;  /* 0x0000009ea408723c */ /* 0x040fe20000001808 */
[----:B------:R-:W1:Y:S07]  /*a5a0*/  LDSM.16.M88.4 R156, [R251+0x10100] ;  /* 0x01010000fb9c783b */ /* 0x000e6e0000000200 */
[C---:B------:R-:W-:Y:S08]  /*a5b0*/  HMMA.16816.F32 R12, R164.reuse, R168, R12 ;  /* 0x000000a8a40c723c */ /* 0x040ff0000000180c */
[C---:B------:R-:W-:Y:S01]  /*a5c0*/  HMMA.16816.F32 R16, R164.reuse, R170, R16 ;  /* 0x000000aaa410723c */ /* 0x040fe20000001810 */
[----:B------:R-:W2:Y:S07]  /*a5d0*/  LDSM.16.M88.4 R168, [R251+0x10900] ;  /* 0x01090000fba8783b */ /* 0x000eae0000000200 */
[C---:B------:R-:W-:Y:S01]  /*a5e0*/  HMMA.16816.F32 R20, R164.reuse, R172, R20 ;  /* 0x000000aca414723c */ /* 0x040fe20000001814 */
[----:B------:R-:W3:Y:S07]  /*a5f0*/  LDL R173, [R1+0x4] ;  /* 0x0000040001ad7983 */ /* 0x000eee0000100800 */
[----:B------:R-:W-:Y:S08]  /*a600*/  HMMA.16816.F32 R24, R164, R174, R24 ;  /* 0x000000aea418723c */ /* 0x000ff00000001818 */
        /* <DEDUP_REMOVED lines=13> */
[C---:B------:R-:W-:Y:S08]  /*a6e0*/  HMMA.16816.F32 R16, R184.reuse, R158, R16 ;  /* 0x0000009eb810723c */ /* 0x040ff00000001810 */
[C---:B--2---:R-:W-:Y:S08]  /*a6f0*/  HMMA.16816.F32 R20, R184.reuse, R168, R20 ;  /* 0x000000a8b814723c */ /* 0x044ff00000001814 */
[----:B------:R-:W-:Y:S01]  /*a700*/  HMMA.16816.F32 R24, R184, R170, R24 ;  /* 0x000000aab818723c */ /* 0x000fe20000001818 */
[----:B---3--:R-:W1:Y:S08]  /*a710*/  LDSM.16.M88.4 R156, [R173+0x11900] ;  /* 0x01190000ad9c783b */ /* 0x008e700000000200 */
        /* <DEDUP_REMOVED lines=107> */
[----:B------:R-:W-:Y:S01]  /*add0*/  FMUL.FTZ R7, R7, c[0x0][0x320] ;  /* 0x0000c80007077a20 */ /* 0x000fe20000410000 */
[C---:B-1----:R-:W-:Y:S03]  /*ade0*/  HMMA.16816.F32 R12, R232.reuse, R156, R12 ;  /* 0x0000009ce80c723c */ /* 0x042fe6000000180c */
[----:B------:R-:W-:Y:S03]  /*adf0*/  FMUL.FTZ R8, R8, c[0x0][0x320] ;  /* 0x0000c80008087a20 */ /* 0x000fe60000410000 */
[----:B------:R-:W1:Y:S01]  /*ae00*/  MUFU.TANH R170, R5 ;  /* 0x0000000500aa7308 */ /* 0x000e620000002400 */
[----:B------:R-:W-:Y:S01]  /*ae10*/  FMUL.FTZ R9, R9, c[0x0][0x320] ;  /* 0x0000c80009097a20 */ /* 0x000fe20000410000 */
[C---:B------:R-:W-:Y:S08]  /*ae20*/  HMMA.16816.F32 R16, R232.reuse, R158, R16 ;  /* 0x0000009ee810723c */ /* 0x040ff00000001810 */
[----:B------:R-:W3:Y:S08]  /*ae30*/  MUFU.TANH R173, R6 ;  /* 0x0000000600ad7308 */ /* 0x000ef00000002400 */
[----:B------:R-:W-:Y:S02]  /*ae40*/  FMUL.FTZ R12, R12, c[0x0][0x320] ;  /* 0x0000c8000c0c7a20 */ /* 0x000fe40000410000 */
[----:B------:R4:W1:Y:S01]  /*ae50*/  MUFU.TANH R174, R7 ;  /* 0x0000000700ae7308 */ /* 0x0008620000002400 */
[----:B------:R-:W-:Y:S09]  /*ae60*/  FMUL.FTZ R13, R13, c[0x0][0x320] ;  /* 0x0000c8000d0d7a20 */ /* 0x000ff20000410000 */
[----:B------:R5:W1:Y:S10]  /*ae70*/  MUFU.TANH R171, R8 ;  /* 0x0000000800ab7308 */ /* 0x000a740000002400 */
[----:B------:R1:W1:Y:S01]  /*ae80*/  MUFU.TANH R156, R9 ;  /* 0x00000009009c7308 */ /* 0x0002620000002400 */
[----:B----4-:R-:W4:Y:S01]  /*ae90*/  LDSM.16.M88.4 R4, [R245+0x5800] ;  /* 0x00580000f504783b */ /* 0x010f220000000200 */
[----:B------:R-:W-:Y:S08]  /*aea0*/  DEPBAR.LE SB0, 0x0 ;  /* 0x000080000000791a */ /* 0x000ff00000000000 */
[----:B------:R2:W2:Y:S01]  /*aeb0*/  MUFU.TANH R158, R12 ;  /* 0x0000000c009e7308 */ /* 0x0004a20000002400 */
[----:B------:R-:W-:Y:S01]  /*aec0*/  BAR.SYNC.DEFER_BLOCKING 0x0 ;  /* 0x0000000000007b1d */ /* 0x000fe20000010000 */
[----:B-----5:R-:W-:Y:S02]  /*aed0*/  FMUL.FTZ R8, R11, c[0x0][0x320] ;  /* 0x0000c8000b087a20 */ /* 0x020fe40000410000 */
[----:B------:R-:W-:Y:S06]  /*aee0*/  FMUL.FTZ R11, R14, c[0x0][0x320] ;  /* 0x0000c8000e0b7a20 */ /* 0x000fec0000410000 */
[----:B------:R5:W3:Y:S01]  /*aef0*/  MUFU.TANH R157, R13 ;  /* 0x0000000d009d7308 */ /* 0x000ae20000002400 */
[----:B-1----:R-:W-:Y:S02]  /*af00*/  FMUL.FTZ R9, R10, c[0x0][0x320] ;  /* 0x0000c8000a097a20 */ /* 0x002fe40000410000 */
[----:B------:R-:W-:Y:S02]  /*af10*/  FMUL.FTZ R10, R15, c[0x0][0x320] ;  /* 0x0000c8000f0a7a20 */ /* 0x000fe40000410000 */
[----:B------:R-:W-:Y:S05]  /*af20*/  FMUL.FTZ R15, R16, c[0x0][0x320] ;  /* 0x0000c800100f7a20 */ /* 0x000fea0000410000 */
[----:B------:R-:W1:Y:S01]  /*af30*/  MUFU.TANH R9, R9 ;  /* 0x0000000900097308 */ /* 0x000e620000002400 */
[----:B------:R-:W-:Y:S02]  /*af40*/  FMUL.FTZ R16, R17, c[0x0][0x320] ;  /* 0x0000c80011107a20 */ /* 0x000fe40000410000 */
[----:B--2---:R-:W-:Y:S07]  /*af50*/  FMUL.FTZ R12, R19, c[0x0][0x320] ;  /* 0x0000c800130c7a20 */ /* 0x004fee0000410000 */
[----:B------:R-:W2:Y:S01]  /*af60*/  MUFU.TANH R8, R8 ;  /* 0x0000000800087308 */ /* 0x000ea20000002400 */
[C---:B----4-:R-:W-:Y:S05]  /*af70*/  HMMA.16816.F32 R20, R232.reuse, R4, R20 ;  /* 0x00000004e814723c */ /* 0x050fea0000001814 */
[----:B-----5:R-:W-:Y:S04]  /*af80*/  FMUL.FTZ R13, R18, c[0x0][0x320] ;  /* 0x0000c800120d7a20 */ /* 0x020fe80000410000 */
[----:B------:R-:W4:Y:S01]  /*af90*/  MUFU.TANH R11, R11 ;  /* 0x0000000b000b7308 */ /* 0x000f220000002400 */
        /* <DEDUP_REMOVED lines=9> */
[----:B------:R-:W1:Y:S01]  /*b030*/  MUFU.TANH R16, R16 ;  /* 0x0000001000107308 */ /* 0x000e620000002400 */
[----:B------:R-:W-:Y:S02]  /*b040*/  FMUL.FTZ R5, R26, c[0x0][0x320] ;  /* 0x0000c8001a057a20 */ /* 0x000fe40000410000 */
[----:B------:R-:W-:Y:S07]  /*b050*/  FMUL.FTZ R4, R27, c[0x0][0x320] ;  /* 0x0000c8001b047a20 */ /* 0x000fee0000410000 */
[----:B------:R-:W1:Y:S10]  /*b060*/  MUFU.TANH R13, R13 ;  /* 0x0000000d000d7308 */ /* 0x000e740000002400 */
[----:B------:R-:W1:Y:S10]  /*b070*/  MUFU.TANH R12, R12 ;  /* 0x0000000c000c7308 */ /* 0x000e740000002400 */
[----:B------:R1:W1:Y:S10]  /*b080*/  MUFU.TANH R172, R20 ;  /* 0x0000001400ac7308 */ /* 0x0002740000002400 */
[----:B------:R-:W1:Y:S10]  /*b090*/  MUFU.TANH R7, R7 ;  /* 0x0000000700077308 */ /* 0x000e740000002400 */
[----:B------:R1:W1:Y:S10]  /*b0a0*/  MUFU.TANH R175, R22 ;  /* 0x0000001600af7308 */ /* 0x0002740000002400 */
[----:B------:R-:W1:Y:S10]  /*b0b0*/  MUFU.TANH R14, R14 ;  /* 0x0000000e000e7308 */ /* 0x000e740000002400 */
[----:B------:R-:W1:Y:S10]  /*b0c0*/  MUFU.TANH R18, R18 ;  /* 0x0000001200127308 */ /* 0x000e740000002400 */
[----:B------:R-:W1:Y:S10]  /*b0d0*/  MUFU.TANH R17, R17 ;  /* 0x0000001100117308 */ /* 0x000e740000002400 */
[----:B------:R-:W1:Y:S10]  /*b0e0*/  MUFU.TANH R5, R5 ;  /* 0x0000000500057308 */ /* 0x000e740000002400 */
[----:B------:R-:W1:Y:S01]  /*b0f0*/  MUFU.TANH R4, R4 ;  /* 0x0000000400047308 */ /* 0x000e620000002400 */
[----:B------:R-:W-:-:S05]  /*b100*/  @P0 BRA `(.L_x_426) ;  /* 0x000004d000000947 */ /* 0x000fca0003800000 */
[----:B--234-:R-:W2:Y:S01]  /*b110*/  LDL R169, [R1+0x20] ;  /* 0x0000200001a97983 */ /* 0x01cea20000100800 */
[----:B------:R-:W-:Y:S01]  /*b120*/  IMAD.MOV.U32 R159, RZ, RZ, c[0x0][0x2b8] ;  /* 0x0000ae00ff9f7624 */ /* 0x000fe200078e00ff */
[----:B------:R-:W-:Y:S02]  /*b130*/  UIMAD UR5, UR24, 0x30, UR10 ;  /* 0x00000030180578a4 */ /* 0x000fe4000f8e020a */
[----:B------:R-:W3:Y:S02]  /*b140*/  S2R R26, SR_TID.X ;  /* 0x00000000001a7919 */ /* 0x000ee40000002100 */
[----:B------:R-:W-:Y:S02]  /*b150*/  ISETP.NE.AND P1, PT, R159, 0x1, PT ;  /* 0x000000019f00780c */ /* 0x000fe40003f25270 */
[----:B------:R4:W-:Y:S01]  /*b160*/  STL [R1+0x58], R0 ;  /* 0x0000580001007387 */ /* 0x0009e20000100800 */
[----:B------:R-:W-:Y:S03]  /*b170*/  IMAD.U32 R6, RZ, RZ, UR5 ;  /* 0x00000005ff067e24 */ /* 0x000fe6000f8e00ff */
[----:B------:R-:W2:Y:S01]  /*b180*/  LDL R24, [R1+0x24] ;  /* 0x0000240001187983 */ /* 0x000ea20000100800 */
[----:B----4-:R-:W-:Y:S01]  /*b190*/  IMAD.MOV.U32 R0, RZ, RZ, RZ ;  /* 0x000000ffff007224 */ /* 0x010fe200078e00ff */
[----:B--2---:R-:W-:Y:S02]  /*b1a0*/  ISETP.GE.AND P2, PT, R24, c[0x0][0x1d4], PT ;  /* 0x0000750018007a0c */ /* 0x004fe40003f46270 */
[----:B------:R-:W-:Y:S02]  /*b1b0*/  IADD3 R6, R6, -0x30, R169 ;  /* 0xffffffd006067810 */ /* 0x000fe40007ffe0a9 */
[----:B------:R-:W2:Y:S01]  /*b1c0*/  LDL R169, [R1+0x1c] ;  /* 0x00001c0001a97983 */ /* 0x000ea20000100800 */
[----:B---3--:R-:W-:Y:S02]  /*b1d0*/  SHF.R.S32.HI R25, RZ, 0x1f, R26 ;  /* 0x0000001fff197819 */ /* 0x008fe4000001141a */
[----:B-1----:R-:W-:Y:S02]  /*b1e0*/  @P1 IMAD.HI.U32 R20, R6, c[0x0][0x2bc], RZ ;  /* 0x0000af0006141a27 */ /* 0x002fe400078e00ff */
[----:B------:R-:W-:Y:S02]  /*b1f0*/  LEA.HI R25, R25, R26, RZ, 0x3 ;  /* 0x0000001a19197211 */ /* 0x000fe400078f18ff */
[----:B------:R-:W-:Y:S01]  /*b200*/  IMAD.MOV.U32 R19, RZ, RZ, R6 ;  /* 0x000000ffff137224 */ /* 0x000fe200078e0006 */
[----:B------:R-:W-:Y:S02]  /*b210*/  @P1 SHF.R.U32.HI R19, RZ, c[0x0][0x2c0], R20 ;  /* 0x0000b000ff131a19 */ /* 0x000fe40000011614 */
[----:B------:R-:W-:Y:S02]  /*b220*/  SHF.R.S32.HI R25, RZ, 0x3, R25 ;  /* 0x00000003ff197819 */ /* 0x000fe40000011419 */
        /* <DEDUP_REMOVED lines=8> */
[----:B------:R3:W4:Y:S02]  /*b2b0*/  @!P3 LDG.E R0, [R20.64] ;  /* 0x000000161400b981 */ /* 0x000724000c1e1900 */
[----:B------:R-:W-:Y:S04]  /*b2c0*/  IMAD R6, R6, c[0x0][0x1e0], RZ ;  /* 0x0000780006067a24 */ /* 0x000fe800078e02ff */
[C---:B------:R-:W-:Y:S02]  /*b2d0*/  IMAD R6, R23.reuse, c[0x0][0x1e4], R6 ;  /* 0x0000790017067a24 */ /* 0x040fe400078e0206 */
[----:B---3--:R-:W-:Y:S04]  /*b2e0*/  IMAD.WIDE.U32 R20, R23, c[0x0][0x1e0], RZ ;  /* 0x0000780017147a25 */ /* 0x008fe800078e00ff */
[----:B------:R-:W-:Y:S01]  /*b2f0*/  IMAD.IADD R21, R21, 0x1, R6 ;  /* 0x0000000115157824 */ /* 0x000fe200078e0206 */
[----:B----4-:R3:W-:Y:S01]  /*b300*/  STL [R1+0x8], R0 ;  /* 0x0000080001007387 */ /* 0x0107e20000100800 */
[----:B------:R-:W-:Y:S02]  /*b310*/  SHF.R.S32.HI R6, RZ, 0x1f, R0 ;  /* 0x0000001fff067819 */ /* 0x000fe40000011400 */
[----:B------:R-:W-:Y:S01]  /*b320*/  IMAD.WIDE.U32 R20, R0, c[0x0][0x1f0], R20 ;  /* 0x00007c0000147a25 */ /* 0x000fe200078e0014 */
[----:B-1----:R-:W4:Y:S03]  /*b330*/  LDL R23, [R1+0x14] ;  /* 0x0000140001177983 */ /* 0x002f260000100800 */
[----:B------:R-:W-:Y:S01]  /*b340*/  IMAD R6, R6, c[0x0][0x1f0], RZ ;  /* 0x00007c0006067a24 */ /* 0x000fe200078e02ff */
[----:B------:R-:W-:Y:S01]  /*b350*/  IADD3 R20, P0, R20, UR18, RZ ;  /* 0x0000001214147c10 */ /* 0x000fe2000ff1e0ff */
[----:B------:R-:W4:Y:S02]  /*b360*/  LDL R159, [R1+0x10] ;  /* 0x00001000019f7983 */ /* 0x000f240000100800 */
[----:B------:R-:W-:Y:S05]  /*b370*/  IMAD R6, R0, c[0x0][0x1f4], R6 ;  /* 0x00007d0000067a24 */ /* 0x000fea00078e0206 */
[----:B------:R-:W-:Y:S02]  /*b380*/  IADD3.X R6, R21, UR6, R6, P0, !PT ;  /* 0x0000000615067c10 */ /* 0x000fe400087fe406 */
[C---:B------:R-:W-:Y:S04]  /*b390*/  LEA R19, P0, R20.reuse, c[0x0][0x1c8], 0x1 ;  /* 0x0000720014137a11 */ /* 0x040fe800078008ff */
[----:B------:R-:W-:Y:S01]  /*b3a0*/  LEA.HI.X R6, R20, c[0x0][0x1cc], R6, 0x1, P0 ;  /* 0x0000730014067a11 */ /* 0x000fe200000f0c06 */
[----:B------:R-:W1:Y:S01]  /*b3b0*/  SHFL.IDX PT, R21, R19, RZ, 0x181f ;  /* 0x00181fff13157589 */ /* 0x000e6200000e0000 */
[----:B------:R-:W-:Y:S03]  /*b3c0*/  IADD3 R20, -R25, 0x30, RZ ;  /* 0x0000003019147810 */ /* 0x000fe60007ffe1ff */
[----:B---3--:R-:W3:Y:S01]  /*b3d0*/  LDL R0, [R1+0x2c] ;  /* 0x00002c0001007983 */ /* 0x008ee20000100800 */
[----:B------:R-:W-:Y:S03]  /*b3e0*/  ISETP.GE.AND P0, PT, R20, 0x1, PT ;  /* 0x000000011400780c */ /* 0x000fe60003f06270 */
[----:B------:R-:W2:Y:S04]  /*b3f0*/  SHFL.IDX PT, R22, R6, RZ, 0x181f ;  /* 0x00181fff06167589 */ /* 0x000ea800000e0000 */
[----:B------:R-:W3:Y:S04]  /*b400*/  SHFL.IDX PT, R19, R19, 0x1, 0x181f ;  /* 0x00381f0013137f89 */ /* 0x000ee800000e0000 */
[----:B------:R-:W3:Y:S02]  /*b410*/  SHFL.IDX PT, R6, R6, 0x1, 0x181f ;  /* 0x00381f0006067f89 */ /* 0x000ee400000e0000 */
[C---:B-1----:R-:W-:Y:S05]  /*b420*/  @P0 IADD3 R24, P1, R21.reuse, R178, RZ ;  /* 0x000000b215180210 */ /* 0x042fea0007f3e0ff */
[C---:B--2---:R-:W-:Y:S05]  /*b430*/  @P0 IMAD.X R25, R22.reuse, 0x1, R179, P1 ;  /* 0x0000000116190824 */ /* 0x044fea00008e06b3 */
[----:B------:R1:W-:Y:S02]  /*b440*/  @P0 LDGSTS.E.BYPASS.LTC128B.128 [R169+0x10100], [R24.64], !P2 ;  /* 0x1010000018a90fae */ /* 0x0003e4000d101d56 */
[----:B-1----:R-:W-:Y:S05]  /*b450*/  @P0 IADD3 R24, P1, R21, R176, RZ ;  /* 0x000000b015180210 */ /* 0x002fea0007f3e0ff */
[----:B------:R-:W-:Y:S05]  /*b460*/  @P0 IMAD.X R25, R22, 0x1, R177, P1 ;  /* 0x0000000116190824 */ /* 0x000fea00008e06b1 */
[----:B------:R4:W-:Y:S02]  /*b470*/  @P0 LDGSTS.E.BYPASS.LTC128B.128 [R169+0x11900], [R24.64], !P6 ;  /* 0x1190000018a90fae */ /* 0x0009e4000f101d56 */
[CC--:B----4-:R-:W-:Y:S04]  /*b480*/  @P0 LEA R24, P1, R23.reuse, R21.reuse, 0x1 ;  /* 0x0000001517180211 */ /* 0x0d0fe800078208ff */
[-CC-:B---3--:R-:W-:Y:S02]  /*b490*/  @P0 LEA.HI.X R25, R23, R22.reuse, R0.reuse, 0x1, P1 ;  /* 0x0000001617190211 */ /* 0x188fe400008f0c00 */
[C---:B------:R-:W-:Y:S03]  /*b4a0*/  @P0 LEA R26, P1, R159.reuse, R21, 0x1 ;  /* 0x000000159f1a0211 */ /* 0x040fe600078208ff */
[----:B------:R1:W-:Y:S04]  /*b4b0*/  @P0 LDGSTS.E.BYPASS.LTC128B.128 [R169+0x13100], [R24.64], !P5 ;  /* 0x1310000018a90fae */ /* 0x0003e8000e901d56 */
[----:B-1----:R-:W2:Y:S02]  /*b4c0*/  LDL R25, [R1+0x28] ;  /* 0x0000280001197983 */ /* 0x002ea40000100800 */
[----:B--2---:R-:W-:Y:S05]  /*b4d0*/  @P0 LEA.HI.X R27, R159, R22, R25, 0x1, P1 ;  /* 0x000000169f1b0211 */ /* 0x004fea00008f0c19 */
[----:B------:R1:W-:Y:S01]  /*b4e0*/  @P0 LDGSTS.E.BYPASS.LTC128B.128 [R169+0x14900], [R26.64], !P4 ;  /* 0x149000001aa90fae */ /* 0x0003e2000e101d56 */
[----:B------:R-:W-:Y:S11]  /*b4f0*/  ISETP.GE.AND P0, PT, R20, 0x21, PT ;  /* 0x000000211400780c */ /* 0x000ff60003f06270 */
[----:B------:R-:W-:Y:S02]  /*b500*/  @!UPT UIADD3 URZ, URZ, URZ, URZ ;  /* 0x0000003f3f3ff290 */ /* 0x000fe4000fffe03f */
[C---:B------:R-:W-:Y:S05]  /*b510*/  @P0 IADD3 R20, P1, R19.reuse, R178, RZ ;  /* 0x000000b213140210 */ /* 0x040fea0007f3e0ff */
[C---:B------:R-:W-:Y:S05]  /*b520*/  @P0 IMAD.X R21, R6.reuse, 0x1, R179, P1 ;  /* 0x0000000106150824 */ /* 0x040fea00008e06b3 */
[----:B------:R2:W-:Y:S02]  /*b530*/  @P0 LDGSTS.E.BYPASS.LTC128B.128 [R169+0x11100], [R20.64], !P2 ;  /* 0x1110000014a90fae */ /* 0x0005e4000d101d56 */
[----:B--2---:R-:W-:Y:S05]  /*b540*/  @P0 IADD3 R20, P1, R19, R176, RZ ;  /* 0x000000b013140210 */ /* 0x004fea0007f3e0ff */
[----:B------:R-:W-:Y:S05]  /*b550*/  @P0 IMAD.X R21, R6, 0x1, R177, P1 ;  /* 0x0000000106150824 */ /* 0x000fea00008e06b1 */
[----:B------:R2:W-:Y:S02]  /*b560*/  @P0 LDGSTS.E.BYPASS.LTC128B.128 [R169+0x12900], [R20.64], !P6 ;  /* 0x1290000014a90fae */ /* 0x0005e4000f101d56 */
[CC--:B--2---:R-:W-:Y:S04]  /*b570*/  @P0 LEA R20, P1, R23.reuse, R19.reuse, 0x1 ;  /* 0x0000001317140211 */ /* 0x0c4fe800078208ff */
[-C--:B------:R-:W-:Y:S02]  /*b580*/  @P0 LEA.HI.X R21, R23, R6.reuse, R0, 0x1, P1 ;  /* 0x0000000617150211 */ /* 0x080fe400008f0c00 */
[----:B------:R1:W5:Y:S01]  /*b590*/  LDL.LU R0, [R1+0x58] ;  /* 0x0000580001007983 */ /* 0x0003620000300800 */
[C---:B------:R-:W-:Y:S03]  /*b5a0*/  @P0 LEA R22, P1, R159.reuse, R19, 0x1 ;  /* 0x000000139f160211 */ /* 0x040fe600078208ff */
[----:B------:R1:W-:Y:S01]  /*b5b0*/  @P0 LDGSTS.E.BYPASS.LTC128B.128 [R169+0x14100], [R20.64], !P5 ;  /* 0x1410000014a90fae */ /* 0x0003e2000e901d56 */
[----:B------:R-:W-:Y:S05]  /*b5c0*/  @P0 LEA.HI.X R23, R159, R6, R25, 0x1, P1 ;  /* 0x000000069f170211 */ /* 0x000fea00008f0c19 */
[----:B------:R1:W-:Y:S04]  /*b5d0*/  @P0 LDGSTS.E.BYPASS.LTC128B.128 [R169+0x15900], [R22.64], !P4 ;  /* 0x1590000016a90fae */ /* 0x0003e8000e101d56 */
.L_x_426:
[----:B-1234-:R-:W2:Y:S01]  /*b5e0*/  LDL.LU R23, [R1+0x44] ;  /* 0x0000440001177983 */ /* 0x01eea20000300800 */
[----:B-----5:R-:W-:Y:S01]  /*b5f0*/  FMNMX.FTZ R0, R168, R0, !PT ;  /* 0x00000000a8007209 */ /* 0x020fe20007810000 */
[----:B------:R-:W-:Y:S02]  /*b600*/  UISETP.GT.AND UP0, UPT, UR24, UR4, UPT ;  /* 0x000000041800728c */ /* 0x000fe4000bf04270 */
[----:B------:R-:W0:Y:S01]  /*b610*/  LDGDEPBAR ;  /* 0x00000000000079af */ /* 0x000e220000000000 */
[----:B------:R-:W-:Y:S01]  /*b620*/  FMNMX.FTZ R0, R170, R0, !PT ;  /* 0x00000000aa007209 */ /* 0x000fe20007810000 */
[----:B------:R-:W-:Y:S02]  /*b630*/  UIADD3 UR5, UR24, -0x1, URZ ;  /* 0xffffffff18057890 */ /* 0x000fe4000fffe03f */
[----:B------:R-:W-:Y:S02]  /*b640*/  PLOP3.LUT P0, PT, PT, PT, UP0, 0x80, 0x0 ;  /* 0x000000000000781c */ /* 0x000fe40003f0f008 */
[----:B------:R-:W-:Y:S03]  /*b650*/  FMNMX.FTZ R0, R171, R0, !PT ;  /* 0x00000000ab007209 */ /* 0x000fe60007810000 */
[----:B------:R-:W-:Y:S01]  /*b660*/  UMOV UR24, UR5 ;  /* 0x0000000500187c82 */ /* 0x000fe20008000000 */
        /* <DEDUP_REMOVED lines=13> */
[C---:B------:R-:W-:Y:S02]  /*b740*/  FMUL.FTZ R169, R0.reuse, c[0x0][0x2d0] ;  /* 0x0000b40000a97a20 */ /* 0x040fe40000410000 */
[----:B------:R-:W-:Y:S02]  /*b750*/  FADD.FTZ R3, -R0, R3 ;  /* 0x0000000300037221 */ /* 0x000fe40000010100 */
[--C-:B------:R-:W-:Y:S02]  /*b760*/  FFMA.FTZ R168, R168, c[0x0][0x2d0], -R169.reuse ;  /* 0x0000b400a8a87a23 */ /* 0x100fe400000108a9 */
[--C-:B------:R-:W-:Y:S02]  /*b770*/  FFMA.FTZ R19, R170, c[0x0][0x2d0], -R169.reuse ;  /* 0x0000b400aa137a23 */ /* 0x100fe400000108a9 */
[--C-:B------:R-:W-:Y:S02]  /*b780*/  FFMA.FTZ R20, R171, c[0x0][0x2d0], -R169.reuse ;  /* 0x0000b400ab147a23 */ /* 0x100fe400000108a9 */
[--C-:B------:R-:W-:Y:S01]  /*b790*/  FFMA.FTZ R156, R156, c[0x0][0x2d0], -R169.reuse ;  /* 0x0000b4009c9c7a23 */ /* 0x100fe200000108a9 */
[----:B------:R-:W-:Y:S01]  /*b7a0*/  MUFU.EX2 R168, R168 ;  /* 0x000000a800a87308 */ /* 0x000fe20000000800 */
[--C-:B------:R-:W-:Y:S02]  /*b7b0*/  FFMA.FTZ R22, R158, c[0x0][0x2d0], -R169.reuse ;  /* 0x0000b4009e167a23 */ /* 0x100fe400000108a9 */
[--C-:B------:R-:W-:Y:S02]  /*b7c0*/  FFMA.FTZ R21, R157, c[0x0][0x2d0], -R169.reuse ;  /* 0x0000b4009d157a23 */ /* 0x100fe400000108a9 */
[--C-:B------:R-:W-:Y:S02]  /*b7d0*/  FFMA.FTZ R24, R15, c[0x0][0x2d0], -R169.reuse ;  /* 0x0000b4000f187a23 */ /* 0x100fe400000108a9 */
[--C-:B------:R-:W-:Y:S01]  /*b7e0*/  FFMA.FTZ R25, R16, c[0x0][0x2d0], -R169.reuse ;  /* 0x0000b40010197a23 */ /* 0x100fe200000108a9 */
[----:B------:R-:W-:Y:S01]  /*b7f0*/  MOV R16, R22 ;  /* 0x0000001600107202 */ /* 0x000fe20000000f00 */
[--C-:B------:R-:W-:Y:S01]  /*b800*/  FFMA.FTZ R172, R172, c[0x0][0x2d0], -R169.reuse ;  /* 0x0000b400acac7a23 */ /* 0x100fe200000108a9 */
[----:B------:R-:W-:Y:S01]  /*b810*/  MUFU.EX2 R19, R19 ;  /* 0x0000001300137308 */ /* 0x000fe20000000800 */
[--C-:B------:R-:W-:Y:S02]  /*b820*/  FFMA.FTZ R171, R7, c[0x0][0x2d0], -R169.reuse ;  /* 0x0000b40007ab7a23 */ /* 0x100fe400000108a9 */
[--C-:B------:R-:W-:Y:S02]  /*b830*/  FFMA.FTZ R170, R18, c[0x0][0x2d0], -R169.reuse ;  /* 0x0000b40012aa7a23 */ /* 0x100fe400000108a9 */
[----:B------:R-:W-:Y:S02]  /*b840*/  FFMA.FTZ R169, R17, c[0x0][0x2d0], -R169 ;  /* 0x0000b40011a97a23 */ /* 0x000fe400000108a9 */
[----:B------:R-:W3:Y:S01]  /*b850*/  LDL.LU R17, [R1+0x40] ;  /* 0x0000400001117983 */ /* 0x000ee20000300800 */
[----:B------:R-:W-:Y:S02]  /*b860*/  FMUL.FTZ R3, R3, c[0x0][0x2d0] ;  /* 0x0000b40003037a20 */ /* 0x000fe40000410000 */
[----:B------:R-:W-:Y:S10]  /*b870*/  MUFU.EX2 R20, R20 ;  /* 0x0000001400147308 */ /* 0x000ff40000000800 */
[----:B------:R-:W1:Y:S10]  /*b880*/  MUFU.EX2 R6, R3 ;  /* 0x0000000300067308 */ /* 0x000e740000000800 */
[----:B------:R4:W2:Y:S10]  /*b890*/  MUFU.EX2 R158, R156 ;  /* 0x0000009c009e7308 */ /* 0x0008b40000000800 */
[----:B------:R-:W-:Y:S01]  /*b8a0*/  MUFU.EX2 R169, R169 ;  /* 0x000000a900a97308 */ /* 0x000fe20000000800 */
[C---:B-1----:R-:W-:Y:S02]  /*b8b0*/  FMUL.FTZ R28, R6.reuse, R28 ;  /* 0x0000001c061c7220 */ /* 0x042fe40000410000 */
[C---:B------:R-:W-:Y:S02]  /*b8c0*/  FMUL.FTZ R29, R6.reuse, R29 ;  /* 0x0000001d061d7220 */ /* 0x040fe40000410000 */
[C---:B------:R-:W-:Y:S02]  /*b8d0*/  FMUL.FTZ R32, R6.reuse, R32 ;  /* 0x0000002006207220 */ /* 0x040fe40000410000 */
[C---:B------:R-:W-:Y:S03]  /*b8e0*/  FMUL.FTZ R33, R6.reuse, R33 ;  /* 0x0000002106217220 */ /* 0x040fe60000410000 */
[----:B------:R-:W-:Y:S01]  /*b8f0*/  MUFU.EX2 R171, R171 ;  /* 0x000000ab00ab7308 */ /* 0x000fe20000000800 */
[C---:B------:R-:W-:Y:S01]  /*b900*/  FMUL.FTZ R36, R6.reuse, R36 ;  /* 0x0000002406247220 */ /* 0x040fe20000410000 */
[C---:B----4-:R-:W-:Y:S01]  /*b910*/  F2FP.PACK_AB R156, R19.reuse, R168 ;  /* 0x000000a8139c723e */ /* 0x050fe200000000ff */
        /* <DEDUP_REMOVED lines=48> */
[----:B------:R-:W-:Y:S04]  /*bc20*/  FADD.FTZ R3, R19, R3 ;  /* 0x0000000313037221 */ /* 0x000fe80000010000 */
[----:B------:R-:W-:Y:S04]  /*bc30*/  FADD.FTZ R3, R20, R3 ;  /* 0x0000000314037221 */ /* 0x000fe80000010000 */
[C---:B------:R-:W-:Y:S01]  /*bc40*/  FADD.FTZ R22, R158.reuse, R3 ;  /* 0x000000039e167221 */ /* 0x040fe20000010000 */
[----:B------:R-:W-:Y:S02]  /*bc50*/  FMNMX.FTZ R3, R173, R2, !PT ;  /* 0x00000002ad037209 */ /* 0x000fe40007810000 */
[----:B------:R-:W-:Y:S01]  /*bc60*/  F2FP.PACK_AB R158, R158, R20 ;  /* 0x000000149e9e723e */ /* 0x000fe200000000ff */
[----:B------:R-:W-:Y:S01]  /*bc70*/  FMUL.FTZ R20, R6, R148 ;  /* 0x0000009406147220 */ /* 0x000fe20000410000 */
        /* <DEDUP_REMOVED lines=18> */
[----:B------:R-:W-:Y:S02]  /*bda0*/  FMUL.FTZ R2, R2, c[0x0][0x2d0] ;  /* 0x0000b40002027a20 */ /* 0x000fe40000410000 */
[--C-:B------:R-:W-:Y:S02]  /*bdb0*/  FFMA.FTZ R15, R174, c[0x0][0x2d0], -R168.reuse ;  /* 0x0000b400ae0f7a23 */ /* 0x100fe400000108a8 */
[----:B------:R-:W-:Y:S01]  /*bdc0*/  MUFU.EX2 R7, R7 ;  /* 0x0000000700077308 */ /* 0x000fe20000000800 */
[--C-:B------:R-:W-:Y:S02]  /*bdd0*/  FFMA.FTZ R18, R9, c[0x0][0x2d0], -R168.reuse ;  /* 0x0000b40009127a23 */ /* 0x100fe400000108a8 */
[--C-:B------:R-:W-:Y:S02]  /*bde0*/  FFMA.FTZ R159, R8, c[0x0][0x2d0], -R168.reuse ;  /* 0x0000b400089f7a23 */ /* 0x100fe400000108a8 */
[--C-:B------:R-:W-:Y:S02]  /*bdf0*/  FFMA.FTZ R19, R11, c[0x0][0x2d0], -R168.reuse ;  /* 0x0000b4000b137a23 */ /* 0x100fe400000108a8 */
[--C-:B------:R-:W-:Y:S02]  /*be00*/  FFMA.FTZ R27, R10, c[0x0][0x2d0], -R168.reuse ;  /* 0x0000b4000a1b7a23 */ /* 0x100fe400000108a8 */
[--C-:B------:R-:W-:Y:S01]  /*be10*/  FFMA.FTZ R26, R13, c[0x0][0x2d0], -R168.reuse ;  /* 0x0000b4000d1a7a23 */ /* 0x100fe200000108a8 */
[----:B------:R-:W3:Y:S01]  /*be20*/  MUFU.EX2 R2, R2 ;  /* 0x0000000200027308 */ /* 0x000ee20000000800 */
[--C-:B------:R-:W-:Y:S01]  /*be30*/  FFMA.FTZ R23, R12, c[0x0][0x2d0], -R168.reuse ;  /* 0x0000b4000c177a23 */ /* 0x100fe200000108a8 */
[----:B------:R-:W-:Y:S01]  /*be40*/  MOV R148, R19 ;  /* 0x0000001300947202 */ /* 0x000fe20000000f00 */
[--C-:B------:R-:W-:Y:S02]  /*be50*/  FFMA.FTZ R173, R5, c[0x0][0x2d0], -R168.reuse ;  /* 0x0000b40005ad7a23 */ /* 0x100fe400000108a8 */
[--C-:B------:R-:W-:Y:S02]  /*be60*/  FFMA.FTZ R175, R175, c[0x0][0x2d0], -R168.reuse ;  /* 0x0000b400afaf7a23 */ /* 0x100fe400000108a8 */
[--C-:B------:R-:W-:Y:S01]  /*be70*/  FFMA.FTZ R174, R14, c[0x0][0x2d0], -R168.reuse ;  /* 0x0000b4000eae7a23 */ /* 0x100fe200000108a8 */
[----:B------:R-:W-:Y:S01]  /*be80*/  MOV R14, R25 ;  /* 0x00000019000e7202 */ /* 0x000fe20000000f00 */
[----:B------:R-:W-:Y:S01]  /*be90*/  FFMA.FTZ R168, R4, c[0x0][0x2d0], -R168 ;  /* 0x0000b40004a87a23 */ /* 0x000fe200000108a8 */
[----:B------:R-:W1:Y:S01]  /*bea0*/  MUFU.EX2 R15, R15 ;  /* 0x0000000f000f7308 */ /* 0x000e620000000800 */
[C---:B------:R-:W-:Y:S02]  /*beb0*/  FMUL.FTZ R5, R6.reuse, R133 ;  /* 0x0000008506057220 */ /* 0x040fe40000410000 */
[C---:B------:R-:W-:Y:S01]  /*bec0*/  FMUL.FTZ R8, R6.reuse, R136 ;  /* 0x0000008806087220 */ /* 0x040fe20000410000 */
[----:B------:R-:W-:Y:S01]  /*bed0*/  MOV R136, R26 ;  /* 0x0000001a00887202 */ /* 0x000fe20000000f00 */
[C---:B------:R-:W-:Y:S01]  /*bee0*/  FMUL.FTZ R9, R6.reuse, R137 ;  /* 0x0000008906097220 */ /* 0x040fe20000410000 */
[----:B------:R-:W-:Y:S01]  /*bef0*/  MOV R137, R27 ;  /* 0x0000001b00897202 */ /* 0x000fe20000000f00 */
[C---:B------:R-:W-:Y:S02]  /*bf00*/  FMUL.FTZ R12, R6.reuse, R140 ;  /* 0x0000008c060c7220 */ /* 0x040fe40000410000 */
[C---:B------:R-:W-:Y:S01]  /*bf10*/  FMUL.FTZ R13, R6.reuse, R141 ;  /* 0x0000008d060d7220 */ /* 0x040fe20000410000 */
[----:B------:R-:W-:Y:S01]  /*bf20*/  MOV R141, R16 ;  /* 0x00000010008d7202 */ /* 0x000fe20000000f00 */
[C---:B------:R-:W-:Y:S01]  /*bf30*/  FMUL.FTZ R16, R6.reuse, R144 ;  /* 0x0000009006107220 */ /* 0x040fe20000410000 */
[----:B------:R-:W-:Y:S01]  /*bf40*/  MUFU.EX2 R168, R168 ;  /* 0x000000a800a87308 */ /* 0x000fe20000000800 */
[----:B------:R-:W-:Y:S01]  /*bf50*/  FMUL.FTZ R25, R6, R153 ;  /* 0x0000009906197220 */ /* 0x000fe20000410000 */
[----:B------:R-:W-:Y:S01]  /*bf60*/  MOV R153, R23 ;  /* 0x0000001700997202 */ /* 0x000fe20000000f00 */
[C---:B---3--:R-:W-:Y:S02]  /*bf70*/  FFMA.FTZ R4, R2.reuse, R17, R7 ;  /* 0x0000001102047223 */ /* 0x048fe40000010007 */
[C---:B------:R-:W-:Y:S02]  /*bf80*/  FMUL.FTZ R10, R2.reuse, R138 ;  /* 0x0000008a020a7220 */ /* 0x040fe40000410000 */
[C---:B------:R-:W-:Y:S02]  /*bf90*/  FMUL.FTZ R19, R2.reuse, R147 ;  /* 0x0000009302137220 */ /* 0x040fe40000410000 */
[C---:B------:R-:W-:Y:S01]  /*bfa0*/  FMUL.FTZ R26, R2.reuse, R154 ;  /* 0x0000009a021a7220 */ /* 0x040fe20000410000 */
[----:B------:R-:W2:Y:S01]  /*bfb0*/  MUFU.EX2 R141, R141 ;  /* 0x0000008d008d7308 */ /* 0x000ea20000000800 */
[----:B------:R-:W-:Y:S01]  /*bfc0*/  FMUL.FTZ R27, R2, R155 ;  /* 0x0000009b021b7220 */ /* 0x000fe20000410000 */
[C---:B-1----:R-:W-:Y:S01]  /*bfd0*/  F2FP.PACK_AB R157, R15.reuse, R7 ;  /* 0x000000070f9d723e */ /* 0x042fe200000000ff */
[----:B------:R-:W-:Y:S01]  /*bfe0*/  FADD.FTZ R11, R15, R4 ;  /* 0x000000040f0b7221 */ /* 0x000fe20000010000 */
[----:B------:R-:W-:Y:S01]  /*bff0*/  MOV R15, R24 ;  /* 0x00000018000f7202 */ /* 0x000fe20000000f00 */
[----:B------:R-:W-:Y:S01]  /*c000*/  FMUL.FTZ R4, R6, R132 ;  /* 0x0000008406047220 */ /* 0x000fe20000410000 */
[----:B------:R-:W-:Y:S01]  /*c010*/  MOV R132, R21 ;  /* 0x0000001500847202 */ /* 0x000fe20000000f00 */
[----:B------:R-:W-:Y:S01]  /*c020*/  FMUL.FTZ R7, R2, R135 ;  /* 0x0000008702077220 */ /* 0x000fe20000410000 */
[----:B------:R-:W-:Y:S01]  /*c030*/  MOV R140, R15 ;  /* 0x0000000f008c7202 */ /* 0x000fe20000000f00 */
[C---:B------:R-:W-:Y:S01]  /*c040*/  FMUL.FTZ R17, R6.reuse, R145 ;  /* 0x0000009106117220 */ /* 0x040fe20000410000 */
        /* <DEDUP_REMOVED lines=11> */
[C---:B------:R-:W-:Y:S02]  /*c100*/  FMUL.FTZ R15, R2.reuse, R143 ;  /* 0x0000008f020f7220 */ /* 0x040fe40000410000 */
[C---:B------:R-:W-:Y:S02]  /*c110*/  FMUL.FTZ R18, R2.reuse, R146 ;  /* 0x0000009202127220 */ /* 0x040fe40000410000 */
[C---:B------:R-:W-:Y:S02]  /*c120*/  FMUL.FTZ R22, R2.reuse, R150 ;  /* 0x0000009602167220 */ /* 0x040fe40000410000 */
[C---:B------:R-:W-:Y:S02]  /*c130*/  FMUL.FTZ R23, R2.reuse, R151 ;  /* 0x0000009702177220 */ /* 0x040fe40000410000 */
[C---:B------:R-:W-:Y:S01]  /*c140*/  FMUL.FTZ R30, R2.reuse, R30 ;  /* 0x0000001e021e7220 */ /* 0x040fe20000410000 */
[----:B------:R-:W1:Y:S01]  /*c150*/  MUFU.EX2 R143, R138 ;  /* 0x0000008a008f7308 */ /* 0x000e620000000800 */
        /* <DEDUP_REMOVED lines=17> */
[----:B------:R-:W3:Y:S01]  /*c270*/  MUFU.EX2 R140, R140 ;  /* 0x0000008c008c7308 */ /* 0x000ee20000000800 */
[C---:B------:R-:W-:Y:S02]  /*c280*/  FMUL.FTZ R62, R2.reuse, R62 ;  /* 0x0000003e023e7220 */ /* 0x040fe40000410000 */
[C---:B------:R-:W-:Y:S02]  /*c290*/  FMUL.FTZ R63, R2.reuse, R63 ;  /* 0x0000003f023f7220 */ /* 0x040fe40000410000 */
[C---:B------:R-:W-:Y:S02]  /*c2a0*/  FMUL.FTZ R66, R2.reuse, R66 ;  /* 0x0000004202427220 */ /* 0x040fe40000410000 */
[C---:B------:R-:W-:Y:S02]  /*c2b0*/  FMUL.FTZ R67, R2.reuse, R67 ;  /* 0x0000004302437220 */ /* 0x040fe40000410000 */
[C---:B------:R-:W-:Y:S01]  /*c2c0*/  FMUL.FTZ R70, R2.reuse, R70 ;  /* 0x0000004602467220 */ /* 0x040fe20000410000 */
[----:B------:R4:W-:Y:S01]  /*c2d0*/  MUFU.EX2 R150, R153 ;  /* 0x0000009900967308 */ /* 0x0009e20000000800 */
        /* <DEDUP_REMOVED lines=35> */
[----:B------:R3:W3:Y:S01]  /*c510*/  MUFU.EX2 R2, R132 ;  /* 0x0000008400027308 */ /* 0x0006e20000000800 */
[----:B--2---:R-:W-:Y:S02]  /*c520*/  FADD.FTZ R146, R141, R152 ;  /* 0x000000988d927221 */ /* 0x004fe40000010000 */
[----:B----4-:R-:W-:Y:S02]  /*c530*/  LDSM.16.MT88.4 R152, [R249+0x1100] ;  /* 0x00110000f998783b */ /* 0x010fe40000004200 */
[----:B-1----:R-:W-:Y:S04]  /*c540*/  FADD.FTZ R146, R143, R146 ;  /* 0x000000928f927221 */ /* 0x002fe80000010000 */
[----:B---3--:R-:W-:Y:S04]  /*c550*/  FADD.FTZ R146, R140, R146 ;  /* 0x000000928c927221 */ /* 0x008fe80000010000 */
[----:B------:R-:W-:Y:S01]  /*c560*/  FADD.FTZ R146, R142, R146 ;  /* 0x000000928e927221 */ /* 0x000fe20000010000 */
[----:B------:R-:W1:Y:S01]  /*c570*/  LDSM.16.MT88.4 R132, [R252+0x100] ;  /* 0x00010000fc84783b */ /* 0x000e620000004200 */
[----:B------:R-:W-:Y:S01]  /*c580*/  F2FP.PACK_AB R159, R145, R2 ;  /* 0x00000002919f723e */ /* 0x000fe200000000ff */
[----:B------:R-:W-:Y:S02]  /*c590*/  FADD.FTZ R144, R2, R144 ;  /* 0x0000009002907221 */ /* 0x000fe40000010000 */
[----:B------:R2:W3:Y:S04]  /*c5a0*/  MUFU.EX2 R2, R137 ;  /* 0x0000008900027308 */ /* 0x0004e80000000800 */
[----:B--2---:R-:W-:Y:S01]  /*c5b0*/  LDSM.16.MT88.4 R136, [R252+0x900] ;  /* 0x00090000fc88783b */ /* 0x004fe20000004200 */
        /* <DEDUP_REMOVED lines=48> */
[----:B------:R1:W2:Y:S03]  /*c8c0*/  MUFU.EX2 R156, R172 ;  /* 0x000000ac009c7308 */ /* 0x0002a60000000800 */
[----:B---3--:R-:W-:Y:S03]  /*c8d0*/  F2FP.PACK_AB R133, R2, R148 ;  /* 0x000000940285723e */ /* 0x008fe600000000ff */
[----:B------:R-:W-:Y:S02]  /*c8e0*/  F2FP.PACK_AB R134, R142, R140 ;  /* 0x0000008c8e86723e */ /* 0x000fe400000000ff */
[----:B------:R-:W3:Y:S02]  /*c8f0*/  LDSM.16.MT88.4 R140, [R250+0x900] ;  /* 0x00090000fa8c783b */ /* 0x000ee40000004200 */
[----:B------:R4:W2:Y:S01]  /*c900*/  MUFU.EX2 R158, R170 ;  /* 0x000000aa009e7308 */ /* 0x0008a20000000800 */
[----:B------:R-:W-:Y:S02]  /*c910*/  F2FP.PACK_AB R135, R150, R149 ;  /* 0x000000959687723e */ /* 0x000fe400000000ff */
[----:B------:R-:W-:Y:S02]  /*c920*/  F2FP.PACK_AB R157, R174, R175 ;  /* 0x000000afae9d723e */ /* 0x000fe400000000ff */
[----:B------:R-:W-:Y:S03]  /*c930*/  F2FP.PACK_AB R159, R168, R173 ;  /* 0x000000ada89f723e */ /* 0x000fe600000000ff */
[C---:B------:R-:W-:Y:S05]  /*c940*/  HMMA.16816.F32 R4, R132.reuse, R136, R4 ;  /* 0x000000888404723c */ /* 0x040fea0000001804 */
[----:B-1----:R-:W-:Y:S03]  /*c950*/  MOV R172, R150 ;  /* 0x0000009600ac7202 */ /* 0x002fe60000000f00 */
[C---:B------:R-:W-:Y:S01]  /*c960*/  HMMA.16816.F32 R8, R132.reuse, R138, R8 ;  /* 0x0000008a8408723c */ /* 0x040fe20000001808 */
[----:B------:R-:W1:Y:S03]  /*c970*/  LDSM.16.MT88.4 R136, [R249+0x900] ;  /* 0x00090000f988783b */ /* 0x000e660000004200 */
[----:B----4-:R-:W-:Y:S04]  /*c980*/  MOV R170, R149 ;  /* 0x0000009500aa7202 */ /* 0x010fe80000000f00 */
[C---:B---3--:R-:W-:Y:S08]  /*c990*/  HMMA.16816.F32 R12, R132.reuse, R140, R12 ;  /* 0x0000008c840c723c */ /* 0x048ff0000000180c */
[C---:B------:R-:W-:Y:S01]  /*c9a0*/  HMMA.16816.F32 R16, R132.reuse, R142, R16 ;  /* 0x0000008e8410723c */ /* 0x040fe20000001810 */
[----:B------:R-:W3:Y:S07]  /*c9b0*/  LDSM.16.MT88.4 R140, [R248+0x900] ;  /* 0x00090000f88c783b */ /* 0x000eee0000004200 */
[C---:B-1----:R-:W-:Y:S08]  /*c9c0*/  HMMA.16816.F32 R20, R132.reuse, R136, R20 ;  /* 0x000000888414723c */ /* 0x042ff00000001814 */
[C---:B------:R-:W-:Y:S01]  /*c9d0*/  HMMA.16816.F32 R24, R132.reuse, R138, R24 ;  /* 0x0000008a8418723c */ /* 0x040fe20000001818 */
[----:B------:R-:W1:Y:S07]  /*c9e0*/  LDSM.16.MT88.4 R136, [R252+0x2100] ;  /* 0x00210000fc88783b */ /* 0x000e6e0000004200 */
        /* <DEDUP_REMOVED lines=36> */
[C---:B---3--:R-:W-:Y:S07]  /*cc30*/  HMMA.16816.F32 R124, R132.reuse, R140, R124 ;  /* 0x0000008c847c723c */ /* 0x048fee000000187c */
[----:B--2---:R-:W-:Y:S01]  /*cc40*/  FADD.FTZ R141, R156, R146 ;  /* 0x000000929c8d7221 */ /* 0x004fe20000010000 */
[----:B------:R-:W-:Y:S04]  /*cc50*/  HMMA.16816.F32 R128, R132, R142, R128 ;  /* 0x0000008e8480723c */ /* 0x000fe80000001880 */
[C---:B------:R-:W-:Y:S01]  /*cc60*/  FADD.FTZ R141, R171.reuse, R141 ;  /* 0x0000008dab8d7221 */ /* 0x040fe20000010000 */
[----:B------:R-:W-:Y:S01]  /*cc70*/  F2FP.PACK_AB R156, R171, R156 ;  /* 0x0000009cab9c723e */ /* 0x000fe200000000ff */
[----:B------:R-:W-:Y:S02]  /*cc80*/  FADD.FTZ R140, R145, R144 ;  /* 0x00000090918c7221 */ /* 0x000fe40000010000 */
[----:B------:R-:W-:Y:S01]  /*cc90*/  FADD.FTZ R141, R158, R141 ;  /* 0x0000008d9e8d7221 */ /* 0x000fe20000010000 */
[----:B------:R-:W2:Y:S03]  /*cca0*/  LDSM.16.MT88.4 R144, [R250+0x1100] ;  /* 0x00110000fa90783b */ /* 0x000ea60000004200 */
[C---:B------:R-:W-:Y:S01]  /*ccb0*/  FADD.FTZ R132, R169.reuse, R141 ;  /* 0x0000008da9847221 */ /* 0x040fe20000010000 */
[----:B------:R-:W-:Y:S01]  /*ccc0*/  F2FP.PACK_AB R158, R169, R158 ;  /* 0x0000009ea99e723e */ /* 0x000fe200000000ff */
[----:B------:R-:W-:Y:S03]  /*ccd0*/  FADD.FTZ R169, R148, R140 ;  /* 0x0000008c94a97221 */ /* 0x000fe60000010000 */
[----:B------:R1:W-:Y:S01]  /*cce0*/  STL [R1+0x44], R132 ;  /* 0x0000448401007387 */ /* 0x0003e20000100800 */
[----:B------:R-:W-:Y:S04]  /*ccf0*/  FADD.FTZ R169, R2, R169 ;  /* 0x000000a902a97221 */ /* 0x000fe80000010000 */
[----:B------:R-:W-:Y:S04]  /*cd00*/  FADD.FTZ R2, R170, R169 ;  /* 0x000000a9aa027221 */ /* 0x000fe80000010000 */
[----:B------:R-:W-:Y:S04]  /*cd10*/  FADD.FTZ R2, R172, R2 ;  /* 0x00000002ac027221 */ /* 0x000fe80000010000 */
[----:B------:R-:W-:Y:S04]  /*cd20*/  FADD.FTZ R2, R175, R2 ;  /* 0x00000002af027221 */ /* 0x000fe80000010000 */
[----:B------:R-:W-:Y:S01]  /*cd30*/  FADD.FTZ R174, R174, R2 ;  /* 0x00000002aeae7221 */ /* 0x000fe20000010000 */
[----:B------:R-:W-:Y:S03]  /*cd40*/  MOV R2, R3 ;  /* 0x0000000300027202 */ /* 0x000fe60000000f00 */
[----:B------:R-:W-:Y:S01]  /*cd50*/  FADD.FTZ R174, R173, R174 ;  /* 0x000000aeadae7221 */ /* 0x000fe20000010000 */
[C---:B-1----:R-:W-:Y:S01]  /*cd60*/  HMMA.16816.F32 R132, R156.reuse, R136, R4 ;  /* 0x000000889c84723c */ /* 0x042fe20000001804 */
[----:B------:R-:W1:Y:S07]  /*cd70*/  LDSM.16.MT88.4 R4, [R248+0x1100] ;  /* 0x00110000f804783b */ /* 0x000e6e0000004200 */
[C---:B------:R-:W-:Y:S01]  /*cd80*/  HMMA.16816.F32 R136, R156.reuse, R138, R8 ;  /* 0x0000008a9c88723c */ /* 0x040fe20000001808 */
[----:B------:R-:W3:Y:S07]  /*cd90*/  LDSM.16.MT88.4 R8, [R252+0x2900] ;  /* 0x00290000fc08783b */ /* 0x000eee0000004200 */
[C---:B--2---:R-:W-:Y:S01]  /*cda0*/  HMMA.16816.F32 R140, R156.reuse, R144, R12 ;  /* 0x000000909c8c723c */ /* 0x044fe2000000180c */
[----:B------:R-:W2:Y:S07]  /*cdb0*/  LDSM.16.MT88.4 R12, [R250+0x2900] ;  /* 0x00290000fa0c783b */ /* 0x000eae0000004200 */
[C---:B------:R-:W-:Y:S08]  /*cdc0*/  HMMA.16816.F32 R144, R156.reuse, R146, R16 ;  /* 0x000000929c90723c */ /* 0x040ff00000001810 */
[C---:B------:R-:W-:Y:S08]  /*cdd0*/  HMMA.16816.F32 R148, R156.reuse, R152, R20 ;  /* 0x000000989c94723c */ /* 0x040ff00000001814 */
[C---:B------:R-:W-:Y:S08]  /*cde0*/  HMMA.16816.F32 R152, R156.reuse, R154, R24 ;  /* 0x0000009a9c98723c */ /* 0x040ff00000001818 */
[C---:B-1----:R-:W-:Y:S08]  /*cdf0*/  HMMA.16816.F32 R28, R156.reuse, R4, R28 ;  /* 0x000000049c1c723c */ /* 0x042ff0000000181c */
[C---:B------:R-:W-:Y:S01]  /*ce00*/  HMMA.16816.F32 R32, R156.reuse, R6, R32 ;  /* 0x000000069c20723c */ /* 0x040fe20000001820 */
[----:B------:R-:W1:Y:S07]  /*ce10*/  LDSM.16.MT88.4 R4, [R249+0x2900] ;  /* 0x00290000f904783b */ /* 0x000e6e0000004200 */
[C---:B---3--:R-:W-:Y:S08]  /*ce20*/  HMMA.16816.F32 R36, R156.reuse, R8, R36 ;  /* 0x000000089c24723c */ /* 0x048ff00000001824 */
[C---:B------:R-:W-:Y:S01]  /*ce30*/  HMMA.16816.F32 R40, R156.reuse, R10, R40 ;  /* 0x0000000a9c28723c */ /* 0x040fe20000001828 */
[----:B------:R-:W3:Y:S07]  /*ce40*/  LDSM.16.MT88.4 R8, [R248+0x2900] ;  /* 0x00290000f808783b */ /* 0x000eee0000004200 */
[C---:B--2---:R-:W-:Y:S08]  /*ce50*/  HMMA.16816.F32 R44, R156.reuse, R12, R44 ;  /* 0x0000000c9c2c723c */ /* 0x044ff0000000182c */
[C---:B------:R-:W-:Y:S01]  /*ce60*/  HMMA.16816.F32 R48, R156.reuse, R14, R48 ;  /* 0x0000000e9c30723c */ /* 0x040fe20000001830 */
[----:B------:R-:W2:Y:S07]  /*ce70*/  LDSM.16.MT88.4 R12, [R252+0x4100] ;  /* 0x00410000fc0c783b */ /* 0x000eae0000004200 */
        /* <DEDUP_REMOVED lines=22> */
[C---:B------:R-:W-:Y:S08]  /*cfe0*/  HMMA.16816.F32 R112, R156.reuse, R10, R112 ;  /* 0x0000000a9c70723c */ /* 0x040ff00000001870 */
[C---:B--2---:R-:W-:Y:S08]  /*cff0*/  HMMA.16816.F32 R116, R156.reuse, R12, R116 ;  /* 0x0000000c9c74723c */ /* 0x044ff00000001874 */
[C---:B------:R-:W-:Y:S08]  /*d000*/  HMMA.16816.F32 R120, R156.reuse, R14, R120 ;  /* 0x0000000e9c78723c */ /* 0x040ff00000001878 */
[C---:B-1----:R-:W-:Y:S07]  /*d010*/  HMMA.16816.F32 R124, R156.reuse, R4, R124 ;  /* 0x000000049c7c723c */ /* 0x042fee000000187c */
[----:B------:R-:W-:Y:S01]  /*d020*/  FADD.FTZ R4, R168, R174 ;  /* 0x000000aea8047221 */ /* 0x000fe20000010000 */
[----:B------:R-:W-:Y:S04]  /*d030*/  HMMA.16816.F32 R128, R156, R6, R128 ;  /* 0x000000069c80723c */ /* 0x000fe80000001880 */
[----:B------:R1:W-:Y:S04]  /*d040*/  STL [R1+0x40], R4 ;  /* 0x0000400401007387 */ /* 0x0003e80000100800 */
[----:B-1----:R-:W-:-:S05]  /*d050*/  @P0 BRA `(.L_x_427) ;  /* 0xffffcf7000000947 */ /* 0x002fca000383ffff */
.L_x_422:
[----:B------:R-:W-:-:S06]  /*d060*/  UISETP.GE.AND UP0, UPT, UR24, UR8, UPT ;  /* 0x000000081800728c */ /* 0x000fcc000bf06270 */
[----:B------:R-:W-:-:S13]  /*d070*/  PLOP3.LUT P0, PT, PT, PT, UP0, 0x40, 0x0 ;  /* 0x000000000000781c */ /* 0x000fda0003f0e808 */
[----:B------:R-:W-:Y:S05]  /*d080*/  @P0 BRA `(.L_x_428) ;  /* 0x00003ec000000947 */ /* 0x000fea0003800000 */
[----:B-1----:R-:W1:Y:S04]  /*d090*/  S2R R3, SR_TID.X ;  /* 0x0000000000037919 */ /* 0x002e680000002100 */
[----:B------:R-:W2:Y:S01]  /*d0a0*/  LDL.LU R4, [R1+0x3c] ;  /* 0x00003c0001047983 */ /* 0x000ea20000300800 */
[----:B-1----:R-:W-:-:S04]  /*d0b0*/  SHF.R.S32.HI R5, RZ, 0x1f, R3 ;  /* 0x0000001fff057819 */ /* 0x002fc80000011403 */
[----:B------:R-:W-:Y:S02]  /*d0c0*/  LEA.HI R5, R5, R3, RZ, 0x3 ;  /* 0x0000000305057211 */ /* 0x000fe400078f18ff */
[----:B------:R-:W2:Y:S02]  /*d0d0*/  LDL R3, [R1+0x24] ;  /* 0x0000240001037983 */ /* 0x000ea40000100800 */
[----:B------:R-:W-:-:S04]  /*d0e0*/  SHF.R.S32.HI R5, RZ, 0x3, R5 ;  /* 0x00000003ff057819 */ /* 0x000fc80000011405 */
[----:B------:R-:W-:Y:S01]  /*d0f0*/  IADD3 R6, -R5, 0x30, RZ ;  /* 0x0000003005067810 */ /* 0x000fe20007ffe1ff */
[----:B------:R-:W-:Y:S01]  /*d100*/  IMAD.MOV.U32 R156, RZ, RZ, R2 ;  /* 0x000000ffff9c7224 */ /* 0x000fe200078e0002 */
[C---:B--2---:R-:W-:Y:S01]  /*d110*/  SHF.L.U64.HI R5, R3.reuse, 0x1, R4 ;  /* 0x0000000103057819 */ /* 0x044fe20000010204 */
[----:B------:R-:W-:-:S04]  /*d120*/  IMAD.SHL.U32 R4, R3, 0x2, RZ ;  /* 0x0000000203047824 */ /* 0x000fc800078e00ff */
[----:B------:R1:W-:Y:S04]  /*d130*/  STL [R1+0x48], R5 ;  /* 0x0000480501007387 */ /* 0x0003e80000100800 */
[----:B------:R1:W-:Y:S01]  /*d140*/  STL [R1+0x3c], R4 ;  /* 0x00003c0401007387 */ /* 0x0003e20000100800 */
[----:B------:R-:W-:-:S03]  /*d150*/  IMAD.MOV.U32 R3, RZ, RZ, R0 ;  /* 0x000000ffff037224 */ /* 0x000fc600078e0000 */
.L_x_441:
[----:B------:R-:W2:Y:S01]  /*d160*/  LDL R0, [R1+0xc] ;  /* 0x00000c0001007983 */ /* 0x000ea20000100800 */
[----:B------:R-:W-:Y:S04]  /*d170*/  DEPBAR.LE SB0, 0x0 ;  /* 0x000080000000791a */ /* 0x000fe80000000000 */
[----:B------:R-:W3:Y:S01]  /*d180*/  LDL R9, [R1+0x3c] ;  /* 0x00003c0001097983 */ /* 0x000ee20000100800 */
[----:B------:R-:W-:Y:S03]  /*d190*/  BSSY B0, `(.L_x_429) ;  /* 0x0000055000007945 */ /* 0x000fe60003800000 */
[----:B------:R-:W4:Y:S04]  /*d1a0*/  LDL R6, [R1+0x8] ;  /* 0x0000080001067983 */ /* 0x000f280000100800 */
[----:B------:R-:W5:Y:S04]  /*d1b0*/  LDL R8, [R1+0x48] ;  /* 0x0000480001087983 */ /* 0x000f680000100800 */
[----:B------:R-:W2:Y:S04]  /*d1c0*/  LDL R157, [R1+0x24] ;  /* 0x00002400019d7983 */ /* 0x000ea80000100800 */
[----:B------:R-:W2:Y:S04]  /*d1d0*/  LDL R7, [R1+0x4] ;  /* 0x0000040001077983 */ /* 0x000ea80000100800 */
[----:B------:R-:W3:Y:S04]  /*d1e0*/  LDL R14, [R1+0x1c] ;  /* 0x00001c00010e7983 */ /* 0x000ee80000100800 */
[----:B------:R-:W3:Y:S04]  /*d1f0*/  LDL R23, [R1] ;  /* 0x0000000001177983 */ /* 0x000ee80000100800 */
[----:B------:R-:W5:Y:S04]  /*d200*/  LDL R21, [R1+0x18] ;  /* 0x0000180001157983 */ /* 0x000f680000100800 */
[----:B------:R-:W5:Y:S04]  /*d210*/  LDL R22, [R1+0x30] ;  /* 0x0000300001167983 */ /* 0x000f680000100800 */
[----:B------:R-:W5:Y:S04]  /*d220*/  LDL R20, [R1+0x2c] ;  /* 0x00002c0001147983 */ /* 0x000f680000100800 */
[----:B------:R-:W-:Y:S06]  /*d230*/  BAR.SYNC.DEFER_BLOCKING 0x0 ;  /* 0x0000000000007b1d */ /* 0x000fec0000010000 */
[----:B------:R-:W-:Y:S04]  /*d240*/  LDSM.16.M88.4 R172, [R247] ;  /* 0x00000000f7ac783b */ /* 0x000fe80000000200 */
[----:B------:R-:W-:Y:S04]  /*d250*/  LDSM.16.M88.4 R176, [R246] ;  /* 0x00000000f6b0783b */ /* 0x000fe80000000200 */
[----:B--2---:R-:W-:Y:S01]  /*d260*/  LDSM.16.M88.4 R16, [R7+0x10900] ;  /* 0x010900000710783b */ /* 0x004fe20000000200 */
[----:B------:R-:W-:Y:S01]  /*d270*/  SHF.R.S32.HI R2, RZ, 0x1f, R0 ;  /* 0x0000001fff027819 */ /* 0x000fe20000011400 */
[----:B-1----:R-:W-:Y:S01]  /*d280*/  IMAD.WIDE.U32 R4, R0, c[0x0][0x208], RZ ;  /* 0x0000820000047a25 */ /* 0x002fe200078e00ff */
[----:B------:R-:W-:Y:S01]  /*d290*/  ISETP.GE.AND P1, PT, R157, c[0x0][0x1d4], PT ;  /* 0x000075009d007a0c */ /* 0x000fe20003f26270 */
[----:B------:R-:W-:Y:S02]  /*d2a0*/  LDSM.16.M88.4 R24, [R7+0x11100] ;  /* 0x011100000718783b */ /* 0x000fe40000000200 */
[----:B------:R-:W-:Y:S02]  /*d2b0*/  IMAD R2, R2, c[0x0][0x208], RZ ;  /* 0x0000820002027a24 */ /* 0x000fe400078e02ff */
[----:B---3--:R-:W-:Y:S02]  /*d2c0*/  LDSM.16.M88.4 R168, [R23] ;  /* 0x0000000017a8783b */ /* 0x008fe40000000200 */
[----:B------:R-:W-:Y:S01]  /*d2d0*/  IMAD R2, R0, c[0x0][0x20c], R2 ;  /* 0x0000830000027a24 */ /* 0x000fe200078e0202 */
[----:B----4-:R-:W-:Y:S01]  /*d2e0*/  SHF.R.S32.HI R0, RZ, 0x1f, R6 ;  /* 0x0000001fff007819 */ /* 0x010fe20000011406 */
[----:B-----5:R-:W-:Y:S02]  /*d2f0*/  IMAD.SHL.U32 R159, R21, 0x2, RZ ;  /* 0x00000002159f7824 */ /* 0x020fe400078e00ff */
[----:B------:R-:W-:Y:S02]  /*d300*/  IMAD.IADD R5, R5, 0x1, R2 ;  /* 0x0000000105057824 */ /* 0x000fe400078e0202 */
[----:B------:R-:W2:Y:S01]  /*d310*/  LDL R2, [R1+0x10] ;  /* 0x0000100001027983 */ /* 0x000ea20000100800 */
[----:B------:R-:W-:Y:S01]  /*d320*/  IMAD R0, R0, c[0x0][0x218], RZ ;  /* 0x0000860000007a24 */ /* 0x000fe200078e02ff */
[----:B------:R-:W-:Y:S01]  /*d330*/  SHF.L.U64.HI R21, R21, 0x1, R22 ;  /* 0x0000000115157819 */ /* 0x000fe20000010216 */
[C---:B------:R-:W-:Y:S04]  /*d340*/  IMAD.WIDE.U32 R4, R6.reuse, c[0x0][0x218], R4 ;  /* 0x0000860006047a25 */ /* 0x040fe800078e0004 */
[----:B------:R-:W-:Y:S01]  /*d350*/  IMAD R0, R6, c[0x0][0x21c], R0 ;  /* 0x0000870006007a24 */ /* 0x000fe200078e0200 */
[----:B------:R-:W-:Y:S04]  /*d360*/  IADD3 R15, P0, R4, UR14, RZ ;  /* 0x0000000e040f7c10 */ /* 0x000fe8000ff1e0ff */
[----:B------:R-:W-:Y:S02]  /*d370*/  IADD3.X R0, R5, UR16, R0, P0, !PT ;  /* 0x0000001005007c10 */ /* 0x000fe400087fe400 */
[C---:B------:R-:W-:Y:S04]  /*d380*/  LEA R4, P0, R15.reuse, c[0x0][0x1f8], 0x1 ;  /* 0x00007e000f047a11 */ /* 0x040fe800078008ff */
[----:B------:R-:W-:Y:S01]  /*d390*/  LEA.HI.X R15, R15, c[0x0][0x1fc], R0, 0x1, P0 ;  /* 0x00007f000f0f7a11 */ /* 0x000fe200000f0c00 */
[----:B------:R-:W1:Y:S04]  /*d3a0*/  SHFL.IDX PT, R6, R4, RZ, 0x181f ;  /* 0x00181fff04067589 */ /* 0x000e6800000e0000 */
[----:B------:R-:W3:Y:S04]  /*d3b0*/  LDL R0, [R1+0x14] ;  /* 0x0000140001007983 */ /* 0x000ee80000100800 */
[----:B------:R-:W4:Y:S01]  /*d3c0*/  SHFL.IDX PT, R5, R15, RZ, 0x181f ;  /* 0x00181fff0f057589 */ /* 0x000f2200000e0000 */
[C---:B-1----:R-:W-:Y:S05]  /*d3d0*/  IADD3 R12, P0, R6.reuse, R9, RZ ;  /* 0x00000009060c7210 */ /* 0x042fea0007f1e0ff */
[C---:B----4-:R-:W-:Y:S02]  /*d3e0*/  IMAD.X R13, R5.reuse, 0x1, R8, P0 ;  /* 0x00000001050d7824 */ /* 0x050fe400000e0608 */
[----:B------:R1:W4:Y:S04]  /*d3f0*/  LDSM.16.M88.4 R8, [R7+0x10100] ;  /* 0x010100000708783b */ /* 0x0003280000000200 */
[----:B------:R-:W-:Y:S01]  /*d400*/  @!PT LDS RZ, [RZ] ;  /* 0x00000000fffff984 */ /* 0x000fe20000000800 */
[----:B------:R-:W-:Y:S01]  /*d410*/  @!PT LDS RZ, [RZ] ;  /* 0x00000000fffff984 */ /* 0x000fe20000000800 */
[----:B------:R-:W-:Y:S01]  /*d420*/  @!PT LDS RZ, [RZ] ;  /* 0x00000000fffff984 */ /* 0x000fe20000000800 */
[----:B------:R5:W-:Y:S04]  /*d430*/  LDGSTS.E.BYPASS.LTC128B.128 [R14+0x100], [R12.64], !P1 ;  /* 0x001000000c0e7fae */ /* 0x000be8000c901d56 */
[----:B-1----:R-:W4:Y:S04]  /*d440*/  LDL R7, [R1+0x28] ;  /* 0x0000280001077983 */ /* 0x002f280000100800 */
[----:B------:R1:W-:Y:S01]  /*d450*/  STL [R1+0x4c], R21 ;  /* 0x00004c1501007387 */ /* 0x0003e20000100800 */
[----:B-----5:R-:W-:Y:S05]  /*d460*/  IADD3 R12, P0, R6, R159, RZ ;  /* 0x0000009f060c7210 */ /* 0x020fea0007f1e0ff */
[C---:B------:R-:W-:Y:S05]  /*d470*/  IMAD.X R13, R5.reuse, 0x1, R21, P0 ;  /* 0x00000001050d7824 */ /* 0x040fea00000e0615 */
[----:B------:R5:W-:Y:S01]  /*d480*/  LDGSTS.E.BYPASS.LTC128B.128 [R14+0x1900], [R12.64], !P6 ;  /* 0x019000000c0e7fae */ /* 0x000be2000f101d56 */
[C---:B---3--:R-:W-:Y:S01]  /*d490*/  SHF.L.U64.HI R158, R0.reuse, 0x1, R20 ;  /* 0x00000001009e7819 */ /* 0x048fe20000010214 */
[----:B------:R-:W-:Y:S02]  /*d4a0*/  IMAD.SHL.U32 R157, R0, 0x2, RZ ;  /* 0x00000002009d7824 */ /* 0x000fe400078e00ff */
[----:B------:R-:W3:Y:S01]  /*d4b0*/  S2R R20, SR_TID.X ;  /* 0x0000000000147919 */ /* 0x000ee20000002100 */
[----:B--2---:R-:W-:Y:S02]  /*d4c0*/  IMAD.SHL.U32 R0, R2, 0x2, RZ ;  /* 0x0000000202007824 */ /* 0x004fe400078e00ff */
[C---:B-----5:R-:W-:Y:S05]  /*d4d0*/  IADD3 R12, P0, R6.reuse, R157, RZ ;  /* 0x0000009d060c7210 */ /* 0x060fea0007f1e0ff */
[C---:B------:R-:W-:Y:S01]  /*d4e0*/  IMAD.X R13, R5.reuse, 0x1, R158, P0 ;  /* 0x00000001050d7824 */ /* 0x040fe200000e069e */
[----:B------:R-:W-:Y:S04]  /*d4f0*/  IADD3 R6, P0, R6, R0, RZ ;  /* 0x0000000006067210 */ /* 0x000fe80007f1e0ff */
[----:B------:R1:W-:Y:S01]  /*d500*/  LDGSTS.E.BYPASS.LTC128B.128 [R14+0x3100], [R12.64], !P5 ;  /* 0x031000000c0e7fae */ /* 0x0003e2000e901d56 */
[----:B---3--:R-:W-:Y:S02]  /*d510*/  ISETP.GT.AND P1, PT, R20, 0x7f, PT ;  /* 0x0000007f1400780c */ /* 0x008fe40003f24270 */
[----:B----4-:R-:W-:Y:S05]  /*d520*/  SHF.L.U64.HI R2, R2, 0x1, R7 ;  /* 0x0000000102027819 */ /* 0x010fea0000010207 */
[----:B------:R-:W-:Y:S05]  /*d530*/  IMAD.X R7, R5, 0x1, R2, P0 ;  /* 0x0000000105077824 */ /* 0x000fea00000e0602 */
[----:B------:R1:W-:Y:S01]  /*d540*/  LDGSTS.E.BYPASS.LTC128B.128 [R14+0x4900], [R6.64], !P4 ;  /* 0x04900000060e7fae */ /* 0x0003e2000e101d56 */
[----:B------:R-:W-:-:S05]  /*d550*/  @P1 BRA `(.L_x_430) ;  /* 0x0000018000001947 */ /* 0x000fca0003800000 */
[----:B------:R-:W-:-:S05]  /*d560*/  BRA.DIV ~URZ, `(.L_x_431) ;  /* 0x000068827f007947 */ /* 0x000fca000b800000 */
[----:B------:R2:W3:Y:S04]  /*d570*/  SHFL.IDX PT, R5, R15, 0x1, 0x181f ;  /* 0x00381f000f057f89 */ /* 0x0004e800000e0000 */
[----:B-1----:R2:W1:Y:S02]  /*d580*/  SHFL.IDX PT, R13, R4, 0x1, 0x181f ;  /* 0x00381f00040d7f89 */ /* 0x00246400000e0000 */
.L_x_448:
[----:B------:R-:W4:Y:S04]  /*d590*/  LDL R7, [R1+0x24] ;  /* 0x0000240001077983 */ /* 0x000f280000100800 */
[----:B------:R-:W5:Y:S04]  /*d5a0*/  LDL R6, [R1+0x3c] ;  /* 0x00003c0001067983 */ /* 0x000f680000100800 */
[----:B--2---:R-:W2:Y:S04]  /*d5b0*/  LDL R14, [R1+0x48] ;  /* 0x00004800010e7983 */ /* 0x004ea80000100800 */
[----:B---3--:R-:W3:Y:S04]  /*d5c0*/  LDL R12, [R1+0x1c] ;  /* 0x00001c00010c7983 */ /* 0x008ee80000100800 */
[----:B------:R-:W3:Y:S01]  /*d5d0*/  LDL R4, [R1+0x4c] ;  /* 0x00004c0001047983 */ /* 0x000ee20000100800 */
[----:B----4-:R-:W-:Y:S02]  /*d5e0*/  ISETP.GE.AND P1, PT, R7, c[0x0][0x1d4], PT ;  /* 0x0000750007007a0c */ /* 0x010fe40003f26270 */
[----:B-1---5:R-:W-:Y:S05]  /*d5f0*/  IADD3 R6, P0, R13, R6, RZ ;  /* 0x000000060d067210 */ /* 0x022fea0007f1e0ff */
[----:B--2---:R-:W-:Y:S06]  /*d600*/  IMAD.X R7, R5, 0x1, R14, P0 ;  /* 0x0000000105077824 */ /* 0x004fec00000e060e */
[----:B------:R-:W-:Y:S01]  /*d610*/  @!PT LDS RZ, [RZ] ;  /* 0x00000000fffff984 */ /* 0x000fe20000000800 */
[----:B------:R-:W-:Y:S01]  /*d620*/  @!PT LDS RZ, [RZ] ;  /* 0x00000000fffff984 */ /* 0x000fe20000000800 */
[----:B------:R-:W-:Y:S01]  /*d630*/  @!PT LDS RZ, [RZ] ;  /* 0x00000000fffff984 */ /* 0x000fe20000000800 */
[----:B---3--:R1:W-:Y:S02]  /*d640*/  LDGSTS.E.BYPASS.LTC128B.128 [R12+0x1100], [R6.64], !P1 ;  /* 0x01100000060c7fae */ /* 0x0083e4000c901d56 */
[----:B-1----:R-:W-:Y:S05]  /*d650*/  IADD3 R6, P0, R13, R159, RZ ;  /* 0x0000009f0d067210 */ /* 0x002fea0007f1e0ff */
[----:B------:R-:W-:Y:S05]  /*d660*/  IMAD.X R7, R5, 0x1, R4, P0 ;  /* 0x0000000105077824 */ /* 0x000fea00000e0604 */
[----:B------:R1:W-:Y:S02]  /*d670*/  LDGSTS.E.BYPASS.LTC128B.128 [R12+0x2900], [R6.64], !P6 ;  /* 0x02900000060c7fae */ /* 0x0003e4000f101d56 */
[----:B-1----:R-:W-:Y:S05]  /*d680*/  IADD3 R6, P0, R13, R157, RZ ;  /* 0x0000009d0d067210 */ /* 0x002fea0007f1e0ff */
[----:B------:R-:W-:Y:S01]  /*d690*/  IMAD.X R7, R5, 0x1, R158, P0 ;  /* 0x0000000105077824 */ /* 0x000fe200000e069e */
[----:B------:R-:W-:Y:S04]  /*d6a0*/  IADD3 R4, P0, R13, R0, RZ ;  /* 0x000000000d047210 */ /* 0x000fe80007f1e0ff */
[----:B------:R1:W-:Y:S01]  /*d6b0*/  LDGSTS.E.BYPASS.LTC128B.128 [R12+0x4100], [R6.64], !P5 ;  /* 0x04100000060c7fae */ /* 0x0003e2000e901d56 */
[----:B------:R-:W-:Y:S05]  /*d6c0*/  IMAD.X R5, R5, 0x1, R2, P0 ;  /* 0x0000000105057824 */ /* 0x000fea00000e0602 */
[----:B------:R1:W-:Y:S03]  /*d6d0*/  LDGSTS.E.BYPASS.LTC128B.128 [R12+0x5900], [R4.64], !P4 ;  /* 0x05900000040c7fae */ /* 0x0003e6000e101d56 */
.L_x_430:
[----:B------:R-:W-:Y:S05]  /*d6e0*/  BSYNC B0 ;  /* 0x0000000000007941 */ /* 0x000fea0003800000 */
.L_x_429:
        /* <DEDUP_REMOVED lines=147> */
[----:B------:R-:W1:Y:S01]  /*e020*/  MUFU.TANH R173, R5 ;  /* 0x0000000500ad7308 */ /* 0x000e620000002400 */
[----:B------:R-:W-:Y:S02]  /*e030*/  FMUL.FTZ R8, R8, c[0x0][0x320] ;  /* 0x0000c80008087a20 */ /* 0x000fe40000410000 */
[----:B------:R-:W-:Y:S01]  /*e040*/  FMUL.FTZ R10, R10, c[0x0][0x320] ;  /* 0x0000c8000a0a7a20 */ /* 0x000fe20000410000 */
[C---:B------:R-:W-:Y:S06]  /*e050*/  HMMA.16816.F32 R16, R232.reuse, R170, R16 ;  /* 0x000000aae810723c */ /* 0x040fec0000001810 */
[----:B------:R-:W3:Y:S10]  /*e060*/  MUFU.TANH R177, R6 ;  /* 0x0000000600b17308 */ /* 0x000ef40000002400 */
[----:B------:R4:W1:Y:S01]  /*e070*/  MUFU.TANH R176, R7 ;  /* 0x0000000700b07308 */ /* 0x0008620000002400 */
[----:B------:R-:W-:Y:S07]  /*e080*/  FMUL.FTZ R15, R15, c[0x0][0x320] ;  /* 0x0000c8000f0f7a20 */ /* 0x000fee0000410000 */
[----:B------:R-:W-:Y:S02]  /*e090*/  FMUL.FTZ R18, R18, c[0x0][0x320] ;  /* 0x0000c80012127a20 */ /* 0x000fe40000410000 */
[----:B------:R5:W1:Y:S10]  /*e0a0*/  MUFU.TANH R168, R9 ;  /* 0x0000000900a87308 */ /* 0x000a740000002400 */
[----:B------:R1:W1:Y:S01]  /*e0b0*/  MUFU.TANH R169, R11 ;  /* 0x0000000b00a97308 */ /* 0x0002620000002400 */
[----:B----4-:R-:W4:Y:S01]  /*e0c0*/  LDSM.16.M88.4 R4, [R245+0x5800] ;  /* 0x00580000f504783b */ /* 0x010f220000000200 */
[----:B------:R-:W-:Y:S08]  /*e0d0*/  DEPBAR.LE SB0, 0x0 ;  /* 0x000080000000791a */ /* 0x000ff00000000000 */
[----:B------:R-:W2:Y:S01]  /*e0e0*/  MUFU.TANH R179, R15 ;  /* 0x0000000f00b37308 */ /* 0x000ea20000002400 */
[----:B------:R-:W-:Y:S01]  /*e0f0*/  BAR.SYNC.DEFER_BLOCKING 0x0 ;  /* 0x0000000000007b1d */ /* 0x000fe20000010000 */
[----:B-----5:R-:W-:Y:S02]  /*e100*/  FMUL.FTZ R9, R14, c[0x0][0x320] ;  /* 0x0000c8000e097a20 */ /* 0x020fe40000410000 */
[----:B------:R-:W-:Y:S06]  /*e110*/  FMUL.FTZ R14, R17, c[0x0][0x320] ;  /* 0x0000c800110e7a20 */ /* 0x000fec0000410000 */
[----:B------:R5:W2:Y:S01]  /*e120*/  MUFU.TANH R178, R18 ;  /* 0x0000001200b27308 */ /* 0x000aa20000002400 */
[----:B-1----:R-:W-:Y:S02]  /*e130*/  FMUL.FTZ R11, R12, c[0x0][0x320] ;  /* 0x0000c8000c0b7a20 */ /* 0x002fe40000410000 */
[----:B------:R-:W-:Y:S02]  /*e140*/  FMUL.FTZ R12, R13, c[0x0][0x320] ;  /* 0x0000c8000d0c7a20 */ /* 0x000fe40000410000 */
[----:B------:R-:W-:Y:S05]  /*e150*/  FMUL.FTZ R13, R16, c[0x0][0x320] ;  /* 0x0000c800100d7a20 */ /* 0x000fea0000410000 */
[----:B------:R-:W1:Y:S10]  /*e160*/  MUFU.TANH R8, R8 ;  /* 0x0000000800087308 */ /* 0x000e740000002400 */
[----:B------:R-:W1:Y:S01]  /*e170*/  MUFU.TANH R10, R10 ;  /* 0x0000000a000a7308 */ /* 0x000e620000002400 */
[C---:B----4-:R-:W-:Y:S09]  /*e180*/  HMMA.16816.F32 R20, R232.reuse, R4, R20 ;  /* 0x00000004e814723c */ /* 0x050ff20000001814 */
[----:B------:R-:W4:Y:S03]  /*e190*/  MUFU.TANH R11, R11 ;  /* 0x0000000b000b7308 */ /* 0x000f260000002400 */
[----:B------:R-:W-:Y:S01]  /*e1a0*/  FMUL.FTZ R4, R19, c[0x0][0x320] ;  /* 0x0000c80013047a20 */ /* 0x000fe20000410000 */
[----:B------:R-:W-:Y:S06]  /*e1b0*/  HMMA.16816.F32 R24, R232, R6, R24 ;  /* 0x00000006e818723c */ /* 0x000fec0000001818 */
[----:B------:R-:W1:Y:S06]  /*e1c0*/  MUFU.TANH R12, R12 ;  /* 0x0000000c000c7308 */ /* 0x000e6c0000002400 */
[----:B------:R-:W-:Y:S04]  /*e1d0*/  FMUL.FTZ R16, R20, c[0x0][0x320] ;  /* 0x0000c80014107a20 */ /* 0x000fe80000410000 */
[----:B------:R-:W1:Y:S01]  /*e1e0*/  MUFU.TANH R9, R9 ;  /* 0x0000000900097308 */ /* 0x000e620000002400 */
[----:B------:R-:W-:Y:S02]  /*e1f0*/  FMUL.FTZ R17, R21, c[0x0][0x320] ;  /* 0x0000c80015117a20 */ /* 0x000fe40000410000 */
[----:B------:R-:W-:Y:S02]  /*e200*/  FMUL.FTZ R6, R22, c[0x0][0x320] ;  /* 0x0000c80016067a20 */ /* 0x000fe40000410000 */
[----:B------:R-:W-:Y:S03]  /*e210*/  FMUL.FTZ R5, R23, c[0x0][0x320] ;  /* 0x0000c80017057a20 */ /* 0x000fe60000410000 */
[----:B-----5:R-:W-:Y:S02]  /*e220*/  FMUL.FTZ R18, R24, c[0x0][0x320] ;  /* 0x0000c80018127a20 */ /* 0x020fe40000410000 */
[----:B------:R-:W-:Y:S01]  /*e230*/  FMUL.FTZ R19, R25, c[0x0][0x320] ;  /* 0x0000c80019137a20 */ /* 0x000fe20000410000 */
[----:B------:R-:W1:Y:S01]  /*e240*/  MUFU.TANH R13, R13 ;  /* 0x0000000d000d7308 */ /* 0x000e620000002400 */
[----:B------:R-:W-:Y:S02]  /*e250*/  FMUL.FTZ R15, R26, c[0x0][0x320] ;  /* 0x0000c8001a0f7a20 */ /* 0x000fe40000410000 */
[----:B------:R-:W-:Y:S07]  /*e260*/  FMUL.FTZ R7, R27, c[0x0][0x320] ;  /* 0x0000c8001b077a20 */ /* 0x000fee0000410000 */
        /* <DEDUP_REMOVED lines=13> */
[----:B------:R-:W-:Y:S01]  /*e340*/  UIMAD UR4, UR24, 0x30, UR10 ;  /* 0x00000030180478a4 */ /* 0x000fe2000f8e020a */
[----:B------:R-:W-:Y:S01]  /*e350*/  IMAD.MOV.U32 R25, RZ, RZ, RZ ;  /* 0x000000ffff197224 */ /* 0x000fe200078e00ff */
[----:B------:R-:W3:Y:S02]  /*e360*/  LDL R171, [R1+0x24] ;  /* 0x0000240001ab7983 */ /* 0x000ee40000100800 */
[----:B------:R-:W-:Y:S02]  /*e370*/  ISETP.NE.AND P1, PT, R174, 0x1, PT ;  /* 0x00000001ae00780c */ /* 0x000fe40003f25270 */
[----:B------:R-:W4:Y:S01]  /*e380*/  LDL.LU R26, [R1+0x4c] ;  /* 0x00004c00011a7983 */ /* 0x000f220000300800 */
[----:B------:R-:W-:Y:S03]  /*e390*/  IMAD.U32 R20, RZ, RZ, UR4 ;  /* 0x00000004ff147e24 */ /* 0x000fe6000f8e00ff */
[----:B------:R-:W5:Y:S04]  /*e3a0*/  LDL R170, [R1+0x3c] ;  /* 0x00003c0001aa7983 */ /* 0x000f680000100800 */
[----:B------:R-:W4:Y:S01]  /*e3b0*/  LDL R174, [R1+0x48] ;  /* 0x0000480001ae7983 */ /* 0x000f220000100800 */
[----:B--2---:R-:W-:Y:S03]  /*e3c0*/  IADD3 R20, R20, -0x30, R175 ;  /* 0xffffffd014147810 */ /* 0x004fe60007ffe0af */
[----:B------:R-:W2:Y:S01]  /*e3d0*/  LDL R175, [R1+0x1c] ;  /* 0x00001c0001af7983 */ /* 0x000ea20000100800 */
[----:B---3--:R-:W-:Y:S01]  /*e3e0*/  ISETP.GE.AND P2, PT, R171, c[0x0][0x1d4], PT ;  /* 0x00007500ab007a0c */ /* 0x008fe20003f46270 */
        /* <DEDUP_REMOVED lines=14> */
[----:B---3--:R-:W-:Y:S04]  /*e4d0*/  IMAD.WIDE.U32 R22, R27, c[0x0][0x1e0], RZ ;  /* 0x000078001b167a25 */ /* 0x008fe800078e00ff */
[----:B------:R-:W-:Y:S01]  /*e4e0*/  IMAD.IADD R23, R23, 0x1, R20 ;  /* 0x0000000117177824 */ /* 0x000fe200078e0214 */
[----:B--2---:R2:W-:Y:S01]  /*e4f0*/  STL [R1+0x8], R25 ;  /* 0x0000081901007387 */ /* 0x0045e20000100800 */
[----:B------:R-:W-:Y:S02]  /*e500*/  SHF.R.S32.HI R20, RZ, 0x1f, R25 ;  /* 0x0000001fff147819 */ /* 0x000fe40000011419 */
[C---:B------:R-:W-:Y:S04]  /*e510*/  IMAD.WIDE.U32 R22, R25.reuse, c[0x0][0x1f0], R22 ;  /* 0x00007c0019167a25 */ /* 0x040fe800078e0016 */
[----:B------:R-:W-:Y:S01]  /*e520*/  IMAD R20, R20, c[0x0][0x1f0], RZ ;  /* 0x00007c0014147a24 */ /* 0x000fe200078e02ff */
[----:B------:R-:W-:Y:S03]  /*e530*/  IADD3 R22, P0, R22, UR18, RZ ;  /* 0x0000001216167c10 */ /* 0x000fe6000ff1e0ff */
[----:B------:R-:W-:Y:S05]  /*e540*/  IMAD R20, R25, c[0x0][0x1f4], R20 ;  /* 0x00007d0019147a24 */ /* 0x000fea00078e0214 */
[----:B------:R-:W-:Y:S02]  /*e550*/  IADD3.X R20, R23, UR6, R20, P0, !PT ;  /* 0x0000000617147c10 */ /* 0x000fe400087fe414 */
[C---:B------:R-:W-:Y:S04]  /*e560*/  LEA R21, P0, R22.reuse, c[0x0][0x1c8], 0x1 ;  /* 0x0000720016157a11 */ /* 0x040fe800078008ff */
[----:B------:R-:W-:Y:S02]  /*e570*/  LEA.HI.X R20, R22, c[0x0][0x1cc], R20, 0x1, P0 ;  /* 0x0000730016147a11 */ /* 0x000fe400000f0c14 */
[----:B------:R-:W5:Y:S04]  /*e580*/  SHFL.IDX PT, R22, R21, RZ, 0x181f ;  /* 0x00181fff15167589 */ /* 0x000f6800000e0000 */
[----:B--2---:R-:W2:Y:S04]  /*e590*/  S2R R25, SR_TID.X ;  /* 0x0000000000197919 */ /* 0x004ea80000002100 */
[----:B------:R-:W4:Y:S04]  /*e5a0*/  SHFL.IDX PT, R23, R20, RZ, 0x181f ;  /* 0x00181fff14177589 */ /* 0x000f2800000e0000 */
[----:B------:R-:W3:Y:S04]  /*e5b0*/  SHFL.IDX PT, R21, R21, 0x1, 0x181f ;  /* 0x00381f0015157f89 */ /* 0x000ee800000e0000 */
[----:B------:R-:W1:Y:S01]  /*e5c0*/  SHFL.IDX PT, R20, R20, 0x1, 0x181f ;  /* 0x00381f0014147f89 */ /* 0x000e6200000e0000 */
[----:B--2---:R-:W-:Y:S04]  /*e5d0*/  SHF.R.S32.HI R27, RZ, 0x1f, R25 ;  /* 0x0000001fff1b7819 */ /* 0x004fe80000011419 */
[----:B------:R-:W-:Y:S04]  /*e5e0*/  LEA.HI R27, R27, R25, RZ, 0x3 ;  /* 0x000000191b1b7211 */ /* 0x000fe800078f18ff */
[----:B------:R-:W-:Y:S04]  /*e5f0*/  SHF.R.S32.HI R27, RZ, 0x3, R27 ;  /* 0x00000003ff1b7819 */ /* 0x000fe8000001141b */
[----:B------:R-:W-:Y:S04]  /*e600*/  IADD3 R27, -R27, 0x30, RZ ;  /* 0x000000301b1b7810 */ /* 0x000fe80007ffe1ff */
[----:B------:R-:W-:Y:S11]  /*e610*/  ISETP.GE.AND P1, PT, R27, 0x1, PT ;  /* 0x000000011b00780c */ /* 0x000ff60003f26270 */
[----:B------:R-:W-:Y:S02]  /*e620*/  @!UPT UIADD3 URZ, URZ, URZ, URZ ;  /* 0x0000003f3f3ff290 */ /* 0x000fe4000fffe03f */
[C---:B-----5:R-:W-:Y:S05]  /*e630*/  @P1 IADD3 R24, P0, R22.reuse, R170, RZ ;  /* 0x000000aa16181210 */ /* 0x060fea0007f1e0ff */
[C---:B----4-:R-:W-:Y:S05]  /*e640*/  @P1 IMAD.X R25, R23.reuse, 0x1, R174, P0 ;  /* 0x0000000117191824 */ /* 0x050fea00000e06ae */
[----:B------:R2:W-:Y:S02]  /*e650*/  @P1 LDGSTS.E.BYPASS.LTC128B.128 [R175+0x10100], [R24.64], !P2 ;  /* 0x1010000018af1fae */ /* 0x0005e4000d101d56 */
[C---:B--2---:R-:W-:Y:S05]  /*e660*/  @P1 IADD3 R24, P0, R22.reuse, R159, RZ ;  /* 0x0000009f16181210 */ /* 0x044fea0007f1e0ff */
[C---:B------:R-:W-:Y:S05]  /*e670*/  @P1 IMAD.X R25, R23.reuse, 0x1, R26, P0 ;  /* 0x0000000117191824 */ /* 0x040fea00000e061a */
[----:B------:R2:W-:Y:S02]  /*e680*/  @P1 LDGSTS.E.BYPASS.LTC128B.128 [R175+0x11900], [R24.64], !P6 ;  /* 0x1190000018af1fae */ /* 0x0005e4000f101d56 */
[C---:B--2---:R-:W-:Y:S05]  /*e690*/  @P1 IADD3 R24, P0, R22.reuse, R157, RZ ;  /* 0x0000009d16181210 */ /* 0x044fea0007f1e0ff */
[C---:B------:R-:W-:Y:S01]  /*e6a0*/  @P1 IMAD.X R25, R23.reuse, 0x1, R158, P0 ;  /* 0x0000000117191824 */ /* 0x040fe200000e069e */
[----:B------:R-:W-:Y:S04]  /*e6b0*/  @P1 IADD3 R22, P0, R22, R0, RZ ;  /* 0x0000000016161210 */ /* 0x000fe80007f1e0ff */
[----:B------:R3:W-:Y:S01]  /*e6c0*/  @P1 LDGSTS.E.BYPASS.LTC128B.128 [R175+0x13100], [R24.64], !P5 ;  /* 0x1310000018af1fae */ /* 0x0007e2000e901d56 */
[----:B------:R-:W-:Y:S01]  /*e6d0*/  @P1 IMAD.X R23, R23, 0x1, R2, P0 ;  /* 0x0000000117171824 */ /* 0x000fe200000e0602 */
[----:B------:R-:W-:Y:S04]  /*e6e0*/  ISETP.GE.AND P0, PT, R27, 0x21, PT ;  /* 0x000000211b00780c */ /* 0x000fe80003f06270 */
[----:B------:R2:W-:Y:S09]  /*e6f0*/  @P1 LDGSTS.E.BYPASS.LTC128B.128 [R175+0x14900], [R22.64], !P4 ;  /* 0x1490000016af1fae */ /* 0x0005f2000e101d56 */
[C---:B---3--:R-:W-:Y:S05]  /*e700*/  @P0 IADD3 R24, P2, R21.reuse, R159, RZ ;  /* 0x0000009f15180210 */ /* 0x048fea0007f5e0ff */
[C---:B-1----:R-:W-:Y:S01]  /*e710*/  @P0 IMAD.X R25, R20.reuse, 0x1, R26, P2 ;  /* 0x0000000114190824 */ /* 0x042fe200010e061a */
[C---:B------:R-:W-:Y:S02]  /*e720*/  @P0 IADD3 R26, P2, R21.reuse, R157, RZ ;  /* 0x0000009d151a0210 */ /* 0x040fe40007f5e0ff */
[----:B--2---:R-:W-:Y:S03]  /*e730*/  @P0 IADD3 R22, P1, R21, R170, RZ ;  /* 0x000000aa15160210 */ /* 0x004fe60007f3e0ff */
[C---:B------:R-:W-:Y:S01]  /*e740*/  @P0 IMAD.X R27, R20.reuse, 0x1, R158, P2 ;  /* 0x00000001141b0824 */ /* 0x040fe200010e069e */
[----:B------:R-:W-:Y:S01]  /*e750*/  ISETP.GE.AND P2, PT, R171, c[0x0][0x1d4], PT ;  /* 0x00007500ab007a0c */ /* 0x000fe20003f46270 */
[C---:B------:R-:W-:Y:S01]  /*e760*/  @P0 IMAD.X R23, R20.reuse, 0x1, R174, P1 ;  /* 0x0000000114170824 */ /* 0x040fe200008e06ae */
[----:B------:R-:W-:Y:S05]  /*e770*/  @P0 IADD3 R158, P1, R21, R0, RZ ;  /* 0x00000000159e0210 */ /* 0x000fea0007f3e0ff */
[----:B------:R-:W-:Y:S06]  /*e780*/  @P0 IMAD.X R159, R20, 0x1, R2, P1 ;  /* 0x00000001149f0824 */ /* 0x000fec00008e0602 */
[----:B------:R1:W-:Y:S04]  /*e790*/  @P0 LDGSTS.E.BYPASS.LTC128B.128 [R175+0x11100], [R22.64], !P2 ;  /* 0x1110000016af0fae */ /* 0x0003e8000d101d56 */
[----:B------:R1:W-:Y:S04]  /*e7a0*/  @P0 LDGSTS.E.BYPASS.LTC128B.128 [R175+0x12900], [R24.64], !P6 ;  /* 0x1290000018af0fae */ /* 0x0003e8000f101d56 */
[----:B------:R1:W-:Y:S04]  /*e7b0*/  @P0 LDGSTS.E.BYPASS.LTC128B.128 [R175+0x14100], [R26.64], !P5 ;  /* 0x141000001aaf0fae */ /* 0x0003e8000e901d56 */
[----:B------:R1:W-:Y:S02]  /*e7c0*/  @P0 LDGSTS.E.BYPASS.LTC128B.128 [R175+0x15900], [R158.64], !P4 ;  /* 0x159000009eaf0fae */ /* 0x0003e4000e101d56 */
.L_x_432:
        /* <DEDUP_REMOVED lines=8> */
[----:B--2---:R-:W-:Y:S01]  /*e850*/  @P0 IMAD.HI.U32 R0, R2, c[0x0][0x2c8], RZ ;  /* 0x0000b20002000a27 */ /* 0x004fe200078e00ff */
[----:B------:R-:W-:Y:S03]  /*e860*/  PLOP3.LUT P0, PT, PT, PT, UP1, 0x80, 0x0 ;  /* 0x000000000000781c */ /* 0x000fe60003f0f018 */
[----:B-1----:R-:W-:Y:S02]  /*e870*/  IMAD.MOV.U32 R25, RZ, RZ, R2 ;  /* 0x000000ffff197224 */ /* 0x002fe400078e0002 */
[----:B------:R-:W-:Y:S05]  /*e880*/  IMAD.U32 R2, RZ, RZ, UR4 ;  /* 0x00000004ff027e24 */ /* 0x000fea000f8e00ff */
[----:B---3--:R-:W-:Y:S03]  /*e890*/  IADD3 R2, -R20, 0x1, R2 ;  /* 0x0000000114027810 */ /* 0x008fe60007ffe102 */
[----:B------:R-:W-:Y:S01]  /*e8a0*/  @P0 SHF.R.U32.HI R25, RZ, c[0x0][0x2cc], R0 ;  /* 0x0000b300ff190a19 */ /* 0x000fe20000011600 */
[----:B------:R-:W-:Y:S01]  /*e8b0*/  IMAD.U32 R0, RZ, RZ, UR9 ;  /* 0x00000009ff007e24 */ /* 0x000fe2000f8e00ff */
[----:B------:R-:W-:Y:S03]  /*e8c0*/  PLOP3.LUT P0, PT, PT, PT, UP0, 0x40, 0x0 ;  /* 0x000000000000781c */ /* 0x000fe60003f0e808 */
[----:B------:R-:W1:Y:S01]  /*e8d0*/  SHFL.IDX PT, R21, R25, RZ, 0x1c1f ;  /* 0x001c1fff19157589 */ /* 0x000e6200000e0000 */
[----:B------:R-:W-:Y:S04]  /*e8e0*/  IADD3 R0, R2, -c[0x0][0x168], R0 ;  /* 0x80005a0002007a10 */ /* 0x000fe80007ffe000 */
[C---:B------:R-:W-:Y:S02]  /*e8f0*/  IADD3 R24, R0.reuse, c[0x0][0x328], RZ ;  /* 0x0000ca0000187a10 */ /* 0x040fe40007ffe0ff */
[----:B------:R-:W-:Y:S02]  /*e900*/  IADD3 R2, R0, UR17, RZ ;  /* 0x0000001100027c10 */ /* 0x000fe4000fffe0ff */
[----:B------:R-:W-:Y:S01]  /*e910*/  IADD3 R0, -R20, UR4, RZ ;  /* 0x0000000414007c10 */ /* 0x000fe2000fffe1ff */
        /* <DEDUP_REMOVED lines=18> */
.L_x_435:
[----:B------:R-:W-:Y:S04]  /*ea40*/  MOV R20, c[0x0][0x32c] ;  /* 0x0000cb0000147a02 */ /* 0x000fe80000000f00 */
[----:B------:R-:W-:Y:S11]  /*ea50*/  ISETP.NE.AND P0, PT, R20, 0x1, PT ;  /* 0x000000011400780c */ /* 0x000ff60003f05270 */
[----:B------:R-:W-:Y:S02]  /*ea60*/  @!UPT UIADD3 URZ, URZ, URZ, URZ ;  /* 0x0000003f3f3ff290 */ /* 0x000fe4000fffe03f */
[----:B------:R-:W-:Y:S05]  /*ea70*/  @P0 IMAD.HI.U32 R20, R21, c[0x0][0x330], RZ ;  /* 0x0000cc0015140a27 */ /* 0x000fea00078e00ff */
[----:B------:R-:W-:Y:S02]  /*ea80*/  @P0 SHF.R.U32.HI R21, RZ, c[0x0][0x334], R20 ;  /* 0x0000cd00ff150a19 */ /* 0x000fe40000011614 */
.L_x_436:
[----:B------:R-:W-:Y:S05]  /*ea90*/  BSYNC B0 ;  /* 0x0000000000007941 */ /* 0x000fea0003800000 */
.L_x_434:
[----:B------:R-:W-:Y:S05]  /*eaa0*/  IMAD R20, R21, c[0x0][0x32c], R0 ;  /* 0x0000cb0015147a24 */ /* 0x000fea00078e0200 */
[----:B------:R-:W-:Y:S02]  /*eab0*/  IMNMX R26, R26, R20, !PT ;  /* 0x000000141a1a7217 */ /* 0x000fe40007800200 */
[----:B------:R-:W-:Y:S04]  /*eac0*/  IADD3 R20, R20, c[0x0][0x32c], RZ ;  /* 0x0000cb0014147a10 */ /* 0x000fe80007ffe0ff */
[----:B------:R-:W-:Y:S02]  /*ead0*/  IMNMX R27, R27, R20, PT ;  /* 0x000000141b1b7217 */ /* 0x000fe40003800200 */
.L_x_433:
        /* <DEDUP_REMOVED lines=12> */
[----:B------:R-:W-:Y:S01]  /*eba0*/  FSEL R23, R172, -INF , !P0 ;  /* 0xff800000ac177808 */ /* 0x000fe20004000000 */
[----:B------:R-:W-:Y:S01]  /*ebb0*/  UISETP.GE.AND UP1, UPT, UR4, 0x29, UPT ;  /* 0x000000290400788c */ /* 0x000fe2000bf26270 */
[----:B------:R-:W-:Y:S01]  /*ebc0*/  PLOP3.LUT P0, PT, PT, PT, UP0, 0x40, 0x0 ;  /* 0x000000000000781c */ /* 0x000fe20003f0e808 */
[----:B------:R-:W-:Y:S02]  /*ebd0*/  UISETP.GE.AND UP0, UPT, UR4, 0x9, UPT ;  /* 0x000000090400788c */ /* 0x000fe4000bf06270 */
[----:B------:R-:W-:Y:S01]  /*ebe0*/  UP2UR UR29, UPR, URZ, 0x40 ;  /* 0x000000403f1d7883 */ /* 0x000fe20008000000 */
[C---:B------:R-:W-:Y:S01]  /*ebf0*/  ISETP.GT.AND P0, PT, R26.reuse, 0x1, P0 ;  /* 0x000000011a00780c */ /* 0x040fe20000704270 */
[----:B------:R-:W-:Y:S03]  /*ec00*/  UP2UR UR26, UPR, URZ, 0x1 ;  /* 0x000000013f1a7883 */ /* 0x000fe60008000000 */
[----:B------:R-:W-:Y:S04]  /*ec10*/  ISETP.LT.OR P0, PT, R27, 0x2, P0 ;  /* 0x000000021b00780c */ /* 0x000fe80000701670 */
[----:B------:R-:W-:Y:S02]  /*ec20*/  FSEL R22, R173, -INF , !P0 ;  /* 0xff800000ad167808 */ /* 0x000fe40004000000 */
[----:B------:R-:W-:Y:S01]  /*ec30*/  PLOP3.LUT P0, PT, PT, PT, UP0, 0x40, 0x0 ;  /* 0x000000000000781c */ /* 0x000fe20003f0e808 */
[----:B------:R-:W-:Y:S03]  /*ec40*/  UISETP.GE.AND UP0, UPT, UR4, 0xa, UPT ;  /* 0x0000000a0400788c */ /* 0x000fe6000bf06270 */
        /* <DEDUP_REMOVED lines=20> */
[----:B------:R-:W-:Y:S01]  /*ed90*/  PLOP3.LUT P0, PT, PT, PT, UP5, 0x40, 0x0 ;  /* 0x000000000000781c */ /* 0x000fe20003f0e858 */
[----:B------:R-:W1:Y:S03]  /*eda0*/  SHFL.IDX PT, R12, R25, 0x1, 0x1c1f ;  /* 0x003c1f00190c7f89 */ /* 0x000e6600000e0000 */
        /* <DEDUP_REMOVED lines=8> */
[----:B------:R-:W-:Y:S04]  /*ee30*/  ISETP.GT.AND P0, PT, R26, 0x20, P0 ;  /* 0x000000201a00780c */ /* 0x000fe80000704270 */
[C---:B------:R-:W-:Y:S04]  /*ee40*/  ISETP.LT.OR P0, PT, R27.reuse, 0x21, P0 ;  /* 0x000000211b00780c */ /* 0x040fe80000701670 */
[----:B------:R-:W-:Y:S01]  /*ee50*/  FSEL R175, R16, -INF , !P0 ;  /* 0xff80000010af7808 */ /* 0x000fe20004000000 */
[--C-:B-1----:R-:W-:Y:S01]  /*ee60*/  IMAD.IADD R16, R2, 0x1, R12.reuse ;  /* 0x0000000102107824 */ /* 0x102fe200078e020c */
[----:B------:R-:W-:Y:S04]  /*ee70*/  PLOP3.LUT P0, PT, PT, PT, UP2, 0x40, 0x0 ;  /* 0x000000000000781c */ /* 0x000fe80003f0e828 */
[----:B------:R-:W-:Y:S04]  /*ee80*/  ISETP.GT.AND P0, PT, R26, 0x21, P0 ;  /* 0x000000211a00780c */ /* 0x000fe80000704270 */
[----:B------:R-:W-:Y:S04]  /*ee90*/  ISETP.LT.OR P0, PT, R27, 0x22, P0 ;  /* 0x000000221b00780c */ /* 0x000fe80000701670 */
[----:B------:R-:W-:Y:S01]  /*eea0*/  FSEL R174, R17, -INF , !P0 ;  /* 0xff80000011ae7808 */ /* 0x000fe20004000000 */
[----:B------:R-:W-:Y:S01]  /*eeb0*/  IMAD.IADD R17, R24, 0x1, R12 ;  /* 0x0000000118117824 */ /* 0x000fe200078e020c */
[----:B------:R-:W-:Y:S04]  /*eec0*/  PLOP3.LUT P0, PT, PT, PT, UP1, 0x40, 0x0 ;  /* 0x000000000000781c */ /* 0x000fe80003f0e818 */
[----:B------:R-:W-:Y:S04]  /*eed0*/  ISETP.GT.AND P0, PT, R26, 0x28, P0 ;  /* 0x000000281a00780c */ /* 0x000fe80000704270 */
[C---:B------:R-:W-:Y:S04]  /*eee0*/  ISETP.LT.OR P0, PT, R27.reuse, 0x29, P0 ;  /* 0x000000291b00780c */ /* 0x040fe80000701670 */
[----:B------:R-:W-:Y:S02]  /*eef0*/  FSEL R173, R18, -INF , !P0 ;  /* 0xff80000012ad7808 */ /* 0x000fe40004000000 */
[----:B------:R-:W-:Y:S04]  /*ef00*/  PLOP3.LUT P0, PT, PT, PT, UP0, 0x40, 0x0 ;  /* 0x000000000000781c */ /* 0x000fe80003f0e808 */
[----:B------:R-:W-:Y:S04]  /*ef10*/  ISETP.GT.AND P0, PT, R26, 0x29, P0 ;  /* 0x000000291a00780c */ /* 0x000fe80000704270 */
[----:B------:R-:W-:Y:S04]  /*ef20*/  ISETP.LT.OR P0, PT, R27, 0x2a, P0 ;  /* 0x0000002a1b00780c */ /* 0x000fe80000701670 */
[----:B------:R-:W-:Y:S02]  /*ef30*/  FSEL R19, R19, -INF , !P0 ;  /* 0xff80000013137808 */ /* 0x000fe40004000000 */
        /* <DEDUP_REMOVED lines=19> */
.L_x_439:
[----:B------:R-:W-:Y:S04]  /*f070*/  MOV R2, 0x1 ;  /* 0x0000000100027802 */ /* 0x000fe80000000f00 */
[----:B------:R-:W-:Y:S11]  /*f080*/  ISETP.NE.AND P0, PT, R2, c[0x0][0x32c], PT ;  /* 0x0000cb0002007a0c */ /* 0x000ff60003f05270 */
[----:B------:R-:W-:Y:S02]  /*f090*/  @!UPT UIADD3 URZ, URZ, URZ, URZ ;  /* 0x0000003f3f3ff290 */ /* 0x000fe4000fffe03f */
[----:B------:R-:W-:Y:S05]  /*f0a0*/  @P0 IMAD.HI.U32 R2, R12, c[0x0][0x330], RZ ;  /* 0x0000cc000c020a27 */ /* 0x000fea00078e00ff */
[----:B------:R-:W-:Y:S02]  /*f0b0*/  @P0 SHF.R.U32.HI R12, RZ, c[0x0][0x334], R2 ;  /* 0x0000cd00ff0c0a19 */ /* 0x000fe40000011602 */
.L_x_440:
[----:B------:R-:W-:Y:S05]  /*f0c0*/  BSYNC B0 ;  /* 0x0000000000007941 */ /* 0x000fea0003800000 */
.L_x_438:
[----:B------:R-:W-:Y:S05]  /*f0d0*/  IMAD R0, R12, c[0x0][0x32c], R0 ;  /* 0x0000cb000c007a24 */ /* 0x000fea00078e0200 */
[----:B------:R-:W-:Y:S02]  /*f0e0*/  IMNMX R16, R16, R0, !PT ;  /* 0x0000000010107217 */ /* 0x000fe40007800200 */
[----:B------:R-:W-:Y:S04]  /*f0f0*/  IADD3 R0, R0, c[0x0][0x32c], RZ ;  /* 0x0000cb0000007a10 */ /* 0x000fe80007ffe0ff */
[----:B------:R-:W-:Y:S02]  /*f100*/  IMNMX R17, R17, R0, PT ;  /* 0x0000000011117217 */ /* 0x000fe40003800200 */
.L_x_437:
        /* <DEDUP_REMOVED lines=39> */
[----:B------:R-:W-:Y:S02]  /*f380*/  FMUL.FTZ R2, R2, c[0x0][0x2d0] ;  /* 0x0000b40002027a20 */ /* 0x000fe40000410000 */
[--C-:B------:R-:W-:Y:S01]  /*f390*/  FFMA.FTZ R27, R20, c[0x0][0x2d0], -R172.reuse ;  /* 0x0000b400141b7a23 */ /* 0x100fe200000108ac */
[----:B------:R-:W-:Y:S01]  /*f3a0*/  FSEL R14, R177, -INF , !P0 ;  /* 0xff800000b10e7808 */ /* 0x000fe20004000000 */
[--C-:B------:R-:W-:Y:S01]  /*f3b0*/  FFMA.FTZ R18, R23, c[0x0][0x2d0], -R172.reuse ;  /* 0x0000b40017127a23 */ /* 0x100fe200000108ac */
[----:B------:R-:W-:Y:S01]  /*f3c0*/  PLOP3.LUT P0, PT, PT, PT, UP3, 0x40, 0x0 ;  /* 0x000000000000781c */ /* 0x000fe20003f0e838 */
[----:B------:R-:W-:Y:S01]  /*f3d0*/  UISETP.NE.AND UP3, UPT, UR28, URZ, UPT ;  /* 0x0000003f1c00728c */ /* 0x000fe2000bf65270 */
[--C-:B------:R-:W-:Y:S02]  /*f3e0*/  FFMA.FTZ R13, R22, c[0x0][0x2d0], -R172.reuse ;  /* 0x0000b400160d7a23 */ /* 0x100fe400000108ac */
[----:B------:R-:W-:Y:S01]  /*f3f0*/  ISETP.GT.AND P0, PT, R16, 0x1, P0 ;  /* 0x000000011000780c */ /* 0x000fe20000704270 */
[----:B------:R-:W-:Y:S01]  /*f400*/  MUFU.EX2 R18, R18 ;  /* 0x0000001200127308 */ /* 0x000fe20000000800 */
[--C-:B------:R-:W-:Y:S02]  /*f410*/  FFMA.FTZ R12, R8, c[0x0][0x2d0], -R172.reuse ;  /* 0x0000b400080c7a23 */ /* 0x100fe400000108ac */
[----:B------:R-:W-:Y:S01]  /*f420*/  ISETP.LT.OR P0, PT, R17, 0x2, P0 ;  /* 0x000000021100780c */ /* 0x000fe20000701670 */
[--C-:B------:R-:W-:Y:S02]  /*f430*/  FFMA.FTZ R8, R168, c[0x0][0x2d0], -R172.reuse ;  /* 0x0000b400a8087a23 */ /* 0x100fe400000108ac */
[--C-:B------:R-:W-:Y:S01]  /*f440*/  FFMA.FTZ R171, R21, c[0x0][0x2d0], -R172.reuse ;  /* 0x0000b40015ab7a23 */ /* 0x100fe200000108ac */
[----:B------:R-:W-:Y:S01]  /*f450*/  FSEL R11, R176, -INF , !P0 ;  /* 0xff800000b00b7808 */ /* 0x000fe20004000000 */
[--C-:B------:R-:W-:Y:S01]  /*f460*/  FFMA.FTZ R175, R175, c[0x0][0x2d0], -R172.reuse ;  /* 0x0000b400afaf7a23 */ /* 0x100fe200000108ac */
[----:B------:R-:W-:Y:S01]  /*f470*/  PLOP3.LUT P0, PT, PT, PT, UP2, 0x40, 0x0 ;  /* 0x000000000000781c */ /* 0x000fe20003f0e828 */
[----:B------:R-:W-:Y:S01]  /*f480*/  UISETP.NE.AND UP2, UPT, UR27, URZ, UPT ;  /* 0x0000003f1b00728c */ /* 0x000fe2000bf45270 */
[----:B------:R-:W1:Y:S01]  /*f490*/  MUFU.EX2 R13, R13 ;  /* 0x0000000d000d7308 */ /* 0x000e620000000800 */
[--C-:B------:R-:W-:Y:S01]  /*f4a0*/  FFMA.FTZ R174, R174, c[0x0][0x2d0], -R172.reuse ;  /* 0x0000b400aeae7a23 */ /* 0x100fe200000108ac */
[----:B------:R-:W-:Y:S01]  /*f4b0*/  ISETP.GT.AND P0, PT, R16, 0x8, P0 ;  /* 0x000000081000780c */ /* 0x000fe20000704270 */
[--C-:B------:R-:W-:Y:S02]  /*f4c0*/  FFMA.FTZ R173, R173, c[0x0][0x2d0], -R172.reuse ;  /* 0x0000b400adad7a23 */ /* 0x100fe400000108ac */
[----:B------:R-:W-:Y:S01]  /*f4d0*/  FFMA.FTZ R172, R19, c[0x0][0x2d0], -R172 ;  /* 0x0000b40013ac7a23 */ /* 0x000fe200000108ac */
[C---:B------:R-:W-:Y:S04]  /*f4e0*/  ISETP.LT.OR P0, PT, R17.reuse, 0x9, P0 ;  /* 0x000000091100780c */ /* 0x040fe80000701670 */
[----:B------:R-:W-:Y:S01]  /*f4f0*/  FSEL R10, R10, -INF , !P0 ;  /* 0xff8000000a0a7808 */ /* 0x000fe20004000000 */
[----:B------:R-:W-:Y:S01]  /*f500*/  MUFU.EX2 R12, R12 ;  /* 0x0000000c000c7308 */ /* 0x000fe20000000800 */
[----:B------:R-:W-:Y:S01]  /*f510*/  PLOP3.LUT P0, PT, PT, PT, UP1, 0x40, 0x0 ;  /* 0x000000000000781c */ /* 0x000fe20003f0e818 */
[----:B------:R-:W-:Y:S03]  /*f520*/  UISETP.NE.AND UP1, UPT, UR26, URZ, UPT ;  /* 0x0000003f1a00728c */ /* 0x000fe6000bf25270 */
[C---:B------:R-:W-:Y:S04]  /*f530*/  ISETP.GT.AND P0, PT, R16.reuse, 0x9, P0 ;  /* 0x000000091000780c */ /* 0x040fe80000704270 */
[----:B------:R-:W-:Y:S01]  /*f540*/  ISETP.LT.OR P0, PT, R17, 0xa, P0 ;  /* 0x0000000a1100780c */ /* 0x000fe20000701670 */
[----:B------:R-:W-:Y:S03]  /*f550*/  MUFU.EX2 R8, R8 ;  /* 0x0000000800087308 */ /* 0x000fe60000000800 */
[----:B------:R-:W-:Y:S02]  /*f560*/  FSEL R169, R169, -INF , !P0 ;  /* 0xff800000a9a97808 */ /* 0x000fe40004000000 */
[----:B------:R-:W-:Y:S01]  /*f570*/  PLOP3.LUT P0, PT, PT, PT, UP0, 0x40, 0x0 ;  /* 0x000000000000781c */ /* 0x000fe20003f0e808 */
[----:B------:R-:W-:Y:S01]  /*f580*/  UISETP.NE.AND UP0, UPT, UR25, URZ, UPT ;  /* 0x0000003f1900728c */ /* 0x000fe2000bf05270 */
[----:B-1----:R-:W-:Y:S02]  /*f590*/  F2FP.PACK_AB R168, R13, R18 ;  /* 0x000000120da8723e */ /* 0x002fe400000000ff */
[C---:B------:R-:W-:Y:S01]  /*f5a0*/  ISETP.GT.AND P0, PT, R16.reuse, 0x10, P0 ;  /* 0x000000101000780c */ /* 0x040fe20000704270 */
[----:B------:R-:W-:Y:S03]  /*f5b0*/  MUFU.EX2 R172, R172 ;  /* 0x000000ac00ac7308 */ /* 0x000fe60000000800 */
[----:B------:R-:W-:Y:S04]  /*f5c0*/  ISETP.LT.OR P0, PT, R17, 0x11, P0 ;  /* 0x000000111100780c */ /* 0x000fe80000701670 */
[----:B------:R-:W-:Y:S02]  /*f5d0*/  FSEL R24, R9, -INF , !P0 ;  /* 0xff80000009187808 */ /* 0x000fe40004000000 */
[----:B------:R-:W-:Y:S01]  /*f5e0*/  PLOP3.LUT P0, PT, PT, PT, UP6, 0x40, 0x0 ;  /* 0x000000000000781c */ /* 0x000fe20003f0e868 */
[----:B------:R-:W-:Y:S03]  /*f5f0*/  MUFU.EX2 R175, R175 ;  /* 0x000000af00af7308 */ /* 0x000fe60000000800 */
[C---:B------:R-:W-:Y:S04]  /*f600*/  ISETP.GT.AND P0, PT, R16.reuse, 0x11, P0 ;  /* 0x000000111000780c */ /* 0x040fe80000704270 */
[----:B------:R-:W-:Y:S03]  /*f610*/  ISETP.LT.OR P0, PT, R17, 0x12, P0 ;  /* 0x000000121100780c */ /* 0x000fe60000701670 */
[----:B------:R-:W-:Y:S01]  /*f620*/  MUFU.EX2 R174, R174 ;  /* 0x000000ae00ae7308 */ /* 0x000fe20000000800 */
[----:B------:R-:W-:Y:S02]  /*f630*/  FSEL R179, R179, -INF , !P0 ;  /* 0xff800000b3b37808 */ /* 0x000fe40004000000 */
[----:B------:R-:W-:Y:S04]  /*f640*/  PLOP3.LUT P0, PT, PT, PT, UP5, 0x40, 0x0 ;  /* 0x000000000000781c */ /* 0x000fe80003f0e858 */
[----:B------:R-:W-:Y:S03]  /*f650*/  ISETP.GT.AND P0, PT, R16, 0x18, P0 ;  /* 0x000000181000780c */ /* 0x000fe60000704270 */
[----:B------:R-:W-:Y:S01]  /*f660*/  MUFU.EX2 R173, R173 ;  /* 0x000000ad00ad7308 */ /* 0x000fe20000000800 */
[C---:B------:R-:W-:Y:S04]  /*f670*/  ISETP.LT.OR P0, PT, R17.reuse, 0x19, P0 ;  /* 0x000000191100780c */ /* 0x040fe80000701670 */
        /* <DEDUP_REMOVED lines=8> */
[----:B------:R-:W-:Y:S02]  /*f700*/  FSEL R159, R6, -INF , !P0 ;  /* 0xff800000069f7808 */ /* 0x000fe40004000000 */
[----:B------:R-:W1:Y:S01]  /*f710*/  MUFU.EX2 R6, R2 ;  /* 0x0000000200067308 */ /* 0x000e620000000800 */
[----:B------:R-:W-:Y:S04]  /*f720*/  PLOP3.LUT P0, PT, PT, PT, UP2, 0x40, 0x0 ;  /* 0x000000000000781c */ /* 0x000fe80003f0e828 */
[C---:B------:R-:W-:Y:S04]  /*f730*/  ISETP.GT.AND P0, PT, R16.reuse, 0x21, P0 ;  /* 0x000000211000780c */ /* 0x040fe80000704270 */
[----:B------:R-:W-:Y:S04]  /*f740*/  ISETP.LT.OR P0, PT, R17, 0x22, P0 ;  /* 0x000000221100780c */ /* 0x000fe80000701670 */
[----:B------:R-:W-:Y:S02]  /*f750*/  FSEL R158, R5, -INF , !P0 ;  /* 0xff800000059e7808 */ /* 0x000fe40004000000 */
[----:B------:R-:W-:Y:S04]  /*f760*/  PLOP3.LUT P0, PT, PT, PT, UP1, 0x40, 0x0 ;  /* 0x000000000000781c */ /* 0x000fe80003f0e818 */
[----:B------:R-:W-:Y:S04]  /*f770*/  ISETP.GT.AND P0, PT, R16, 0x28, P0 ;  /* 0x000000281000780c */ /* 0x000fe80000704270 */
[----:B------:R-:W-:Y:S01]  /*f780*/  ISETP.LT.OR P0, PT, R17, 0x29, P0 ;  /* 0x000000291100780c */ /* 0x000fe20000701670 */
[----:B-1----:R-:W-:Y:S01]  /*f790*/  FMUL.FTZ R20, R6, R148 ;  /* 0x0000009406147220 */ /* 0x002fe20000410000 */
[----:B------:R-:W-:Y:S01]  /*f7a0*/  FMNMX.FTZ R2, R14, R156, !PT ;  /* 0x0000009c0e027209 */ /* 0x000fe20007810000 */
[----:B------:R-:W3:Y:S01]  /*f7b0*/  LDL.LU R148, [R1+0x40] ;  /* 0x0000400001947983 */ /* 0x000ee20000300800 */
[----:B------:R-:W-:Y:S01]  /*f7c0*/  FSEL R157, R15, -INF , !P0 ;  /* 0xff8000000f9d7808 */ /* 0x000fe20004000000 */
[C---:B------:R-:W-:Y:S01]  /*f7d0*/  FMUL.FTZ R9, R6.reuse, R137 ;  /* 0x0000008906097220 */ /* 0x040fe20000410000 */
[----:B------:R-:W-:Y:S01]  /*f7e0*/  FMNMX.FTZ R2, R11, R2, !PT ;  /* 0x000000020b027209 */ /* 0x000fe20007810000 */
[C---:B------:R-:W-:Y:S01]  /*f7f0*/  FMUL.FTZ R21, R6.reuse, R149 ;  /* 0x0000009506157220 */ /* 0x040fe20000410000 */
[----:B------:R-:W-:Y:S01]  /*f800*/  PLOP3.LUT P0, PT, PT, PT, UP0, 0x40, 0x0 ;  /* 0x000000000000781c */ /* 0x000fe20003f0e808 */
[----:B------:R-:W-:Y:S01]  /*f810*/  FMUL.FTZ R28, R6, R28 ;  /* 0x0000001c061c7220 */ /* 0x000fe20000410000 */
[----:B------:R-:W-:Y:S01]  /*f820*/  FMNMX.FTZ R2, R10, R2, !PT ;  /* 0x000000020a027209 */ /* 0x000fe20007810000 */
[----:B------:R-:W-:Y:S01]  /*f830*/  FMUL.FTZ R29, R6, R29 ;  /* 0x0000001d061d7220 */ /* 0x000fe20000410000 */
[----:B------:R-:W-:Y:S01]  /*f840*/  ISETP.GT.AND P0, PT, R16, 0x29, P0 ;  /* 0x000000291000780c */ /* 0x000fe20000704270 */
[C---:B------:R-:W-:Y:S01]  /*f850*/  FMUL.FTZ R16, R6.reuse, R144 ;  /* 0x0000009006107220 */ /* 0x040fe20000410000 */
[----:B------:R-:W-:Y:S01]  /*f860*/  FMNMX.FTZ R2, R169, R2, !PT ;  /* 0x00000002a9027209 */ /* 0x000fe20007810000 */
[C---:B------:R-:W-:Y:S01]  /*f870*/  FMUL.FTZ R32, R6.reuse, R32 ;  /* 0x0000002006207220 */ /* 0x040fe20000410000 */
[----:B------:R-:W-:Y:S01]  /*f880*/  ISETP.LT.OR P0, PT, R17, 0x2a, P0 ;  /* 0x0000002a1100780c */ /* 0x000fe20000701670 */
[----:B------:R-:W-:Y:S01]  /*f890*/  FMUL.FTZ R17, R6, R145 ;  /* 0x0000009106117220 */ /* 0x000fe20000410000 */
[----:B------:R-:W-:Y:S01]  /*f8a0*/  FMNMX.FTZ R2, R24, R2, !PT ;  /* 0x0000000218027209 */ /* 0x000fe20007810000 */
[C---:B------:R-:W-:Y:S01]  /*f8b0*/  FMUL.FTZ R33, R6.reuse, R33 ;  /* 0x0000002106217220 */ /* 0x040fe20000410000 */
[----:B------:R-:W-:Y:S01]  /*f8c0*/  FSEL R3, R7, -INF , !P0 ;  /* 0xff80000007037808 */ /* 0x000fe20004000000 */
        /* <DEDUP_REMOVED lines=15> */
[----:B------:R-:W-:Y:S01]  /*f9c0*/  UISETP.GT.AND UP0, UPT, UR24, UR8, UPT ;  /* 0x000000081800728c */ /* 0x000fe2000bf04270 */
[----:B------:R-:W-:Y:S01]  /*f9d0*/  FMUL.FTZ R48, R6, R48 ;  /* 0x0000003006307220 */ /* 0x000fe20000410000 */
[----:B------:R-:W-:Y:S01]  /*f9e0*/  FMNMX.FTZ R2, R158, R2, !PT ;  /* 0x000000029e027209 */ /* 0x000fe20007810000 */
[----:B--2---:R-:W-:Y:S01]  /*f9f0*/  FFMA.FTZ R5, R6, R170, R18 ;  /* 0x000000aa06057223 */ /* 0x004fe20000010012 */
[----:B------:R-:W-:Y:S01]  /*fa00*/  F2FP.PACK_AB R170, R8, R12 ;  /* 0x0000000c08aa723e */ /* 0x000fe200000000ff */
[C---:B------:R-:W-:Y:S01]  /*fa10*/  FMUL.FTZ R49, R6.reuse, R49 ;  /* 0x0000003106317220 */ /* 0x040fe20000410000 */
[----:B------:R-:W-:Y:S01]  /*fa20*/  FMNMX.FTZ R2, R157, R2, !PT ;  /* 0x000000029d027209 */ /* 0x000fe20007810000 */
[----:B------:R-:W-:Y:S01]  /*fa30*/  FADD.FTZ R5, R13, R5 ;  /* 0x000000050d057221 */ /* 0x000fe20000010000 */
[----:B------:R-:W-:Y:S01]  /*fa40*/  UMOV UR24, UR4 ;  /* 0x0000000400187c82 */ /* 0x000fe20008000000 */
[----:B------:R-:W-:Y:S01]  /*fa50*/  FMUL.FTZ R13, R6, R141 ;  /* 0x0000008d060d7220 */ /* 0x000fe20000410000 */
[----:B------:R-:W-:Y:S01]  /*fa60*/  FMNMX.FTZ R2, R3, R2, !PT ;  /* 0x0000000203027209 */ /* 0x000fe20007810000 */
[----:B------:R-:W-:Y:S02]  /*fa70*/  FADD.FTZ R5, R12, R5 ;  /* 0x000000050c057221 */ /* 0x000fe40000010000 */
[----:B------:R-:W-:Y:S01]  /*fa80*/  FMUL.FTZ R12, R6, R140 ;  /* 0x0000008c060c7220 */ /* 0x000fe20000410000 */
[----:B------:R-:W-:Y:S01]  /*fa90*/  MOV R140, R26 ;  /* 0x0000001a008c7202 */ /* 0x000fe20000000f00 */
[----:B------:R-:W1:Y:S01]  /*faa0*/  SHFL.BFLY PT, R4, R2, 0x2, 0x1f ;  /* 0x0c401f0002047f89 */ /* 0x000e6200000e0000 */
[----:B------:R-:W-:Y:S02]  /*fab0*/  FADD.FTZ R177, R8, R5 ;  /* 0x0000000508b17221 */ /* 0x000fe40000010000 */
[C---:B------:R-:W-:Y:S02]  /*fac0*/  FMUL.FTZ R8, R6.reuse, R136 ;  /* 0x0000008806087220 */ /* 0x040fe40000410000 */
[C---:B------:R-:W-:Y:S01]  /*fad0*/  FMUL.FTZ R5, R6.reuse, R133 ;  /* 0x0000008506057220 */ /* 0x040fe20000410000 */
[----:B------:R-:W-:Y:S01]  /*fae0*/  MOV R133, R27 ;  /* 0x0000001b00857202 */ /* 0x000fe20000000f00 */
[C---:B------:R-:W-:Y:S02]  /*faf0*/  FMUL.FTZ R52, R6.reuse, R52 ;  /* 0x0000003406347220 */ /* 0x040fe40000410000 */
[C---:B------:R-:W-:Y:S01]  /*fb00*/  FMUL.FTZ R53, R6.reuse, R53 ;  /* 0x0000003506357220 */ /* 0x040fe20000410000 */
[----:B------:R-:W-:Y:S01]  /*fb10*/  MOV R149, R133 ;  /* 0x0000008500957202 */ /* 0x000fe20000000f00 */
        /* <DEDUP_REMOVED lines=323> */
.L_x_428:
[----:B------:R-:W2:Y:S04]  /*10f50*/  LDL.LU R6, [R1+0x44] ;  /* 0x0000440001067983 */ /* 0x000ea80000300800 */
[----:B-1----:R-:W3:Y:S01]  /*10f60*/  LDL.LU R4, [R1+0x40] ;  /* 0x0000400001047983 */ /* 0x002ee20000300800 */
[----:B------:R-:W-:-:S03]  /*10f70*/  PLOP3.LUT P2, PT, PT, PT, PT, 0x8, 0x0 ;  /* 0x000000000000781c */ /* 0x000fc60003f4e170 */
        /* <DEDUP_REMOVED lines=13> */
[----:B------:R-:W-:-:S03]  /*11050*/  @P1 MOV R8, 0x3f317218 ;  /* 0x3f31721800081802 */ /* 0x000fc60000000f00 */
[----:B------:R-:W-:Y:S02]  /*11060*/  @P0 MOV R10, 0x3f317218 ;  /* 0x3f317218000a0802 */ /* 0x000fe40000000f00 */
[----:B------:R-:W-:Y:S02]  /*11070*/  @P1 FMUL.FTZ R8, R8, c[0x0][0x2d0] ;  /* 0x0000b40008081a20 */ /* 0x000fe40000410000 */
[----:B------:R-:W2:Y:S08]  /*11080*/  @P0 MUFU.LG2 R7, R4 ;  /* 0x0000000400070308 */ /* 0x000eb00000000c00 */
[----:B------:R-:W3:Y:S01]  /*11090*/  @P1 MUFU.LG2 R5, R5 ;  /* 0x0000000500051308 */ /* 0x000ee20000000c00 */
[----:B-1----:R-:W-:-:S02]  /*110a0*/  FMUL.FTZ R132, R6, R132 ;  /* 0x0000008406847220 */ /* 0x002fc40000410000 */
[C---:B------:R-:W-:Y:S02]  /*110b0*/  FMUL.FTZ R133, R6.reuse, R133 ;  /* 0x0000008506857220 */ /* 0x040fe40000410000 */
[C---:B------:R-:W-:Y:S02]  /*110c0*/  FMUL.FTZ R136, R6.reuse, R136 ;  /* 0x0000008806887220 */ /* 0x040fe40000410000 */
[----:B------:R-:W-:Y:S01]  /*110d0*/  FMUL.FTZ R137, R6, R137 ;  /* 0x0000008906897220 */ /* 0x000fe20000410000 */
[----:B------:R1:W4:Y:S01]  /*110e0*/  @P0 MUFU.RCP R3, R4 ;  /* 0x0000000400030308 */ /* 0x0003220000001000 */
[----:B--2---:R-:W-:Y:S02]  /*110f0*/  @P0 FMUL.FTZ R9, R7, 0.69314718246459960938 ;  /* 0x3f31721807090820 */ /* 0x004fe40000410000 */
[----:B------:R-:W-:Y:S02]  /*11100*/  @P0 FMUL.FTZ R7, R10, c[0x0][0x2d0] ;  /* 0x0000b4000a070a20 */ /* 0x000fe40000410000 */
[----:B------:R-:W-:-:S02]  /*11110*/  FMUL.FTZ R140, R6, R140 ;  /* 0x0000008c068c7220 */ /* 0x000fc40000410000 */
[C---:B------:R-:W-:Y:S02]  /*11120*/  FMUL.FTZ R141, R6.reuse, R141 ;  /* 0x0000008d068d7220 */ /* 0x040fe40000410000 */
[----:B---3--:R-:W-:Y:S02]  /*11130*/  @P1 FMUL.FTZ R5, R5, 0.69314718246459960938 ;  /* 0x3f31721805051820 */ /* 0x008fe40000410000 */
[C---:B------:R-:W-:Y:S02]  /*11140*/  FMUL.FTZ R144, R6.reuse, R144 ;  /* 0x0000009006907220 */ /* 0x040fe40000410000 */
[C---:B------:R-:W-:Y:S02]  /*11150*/  FMUL.FTZ R145, R6.reuse, R145 ;  /* 0x0000009106917220 */ /* 0x040fe40000410000 */
[C---:B------:R-:W-:Y:S01]  /*11160*/  FMUL.FTZ R148, R6.reuse, R148 ;  /* 0x0000009406947220 */ /* 0x040fe20000410000 */
[----:B-1----:R-:W-:Y:S01]  /*11170*/  MOV R4, 0xff800000 ;  /* 0xff80000000047802 */ /* 0x002fe20000000f00 */
        /* <DEDUP_REMOVED lines=54> */
[----:B------:R-:W-:Y:S01]  /*114e0*/  FMUL.FTZ R129, R6, R129 ;  /* 0x0000008106817220 */ /* 0x000fe20000410000 */
[----:B------:R-:W-:Y:S01]  /*114f0*/  MOV R6, 0xff800000 ;  /* 0xff80000000067802 */ /* 0x000fe20000000f00 */
[----:B----4-:R-:W-:-:S02]  /*11500*/  FMUL.FTZ R134, R3, R134 ;  /* 0x0000008603867220 */ /* 0x010fc40000410000 */
        /* <DEDUP_REMOVED lines=62> */
[----:B------:R-:W-:Y:S02]  /*118f0*/  FMUL.FTZ R131, R3, R131 ;  /* 0x0000008303837220 */ /* 0x000fe40000410000 */
[----:B------:R-:W-:Y:S02]  /*11900*/  @P1 FFMA.FTZ R4, R8, R0, R5 ;  /* 0x0000000008041223 */ /* 0x000fe40000010005 */
[----:B------:R-:W-:Y:S02]  /*11910*/  @P0 FFMA.FTZ R6, R7, R2, R9 ;  /* 0x0000000207060223 */ /* 0x000fe40000010009 */
.L_x_386:
[----:B------:R-:W-:Y:S05]  /*11920*/  @P2 BRA `(.L_x_442) ;  /* 0x00001f7000002947 */ /* 0x000fea0003800000 */
[----:B------:R-:W3:Y:S01]  /*11930*/  S2R R3, SR_TID.X ;  /* 0x0000000000037919 */ /* 0x000ee20000002100 */
[----:B------:R-:W-:Y:S01]  /*11940*/  IMAD R7, RZ, RZ, -UR11 ;  /* 0x8000000bff077e24 */ /* 0x000fe2000f8e02ff */
[----:B------:R-:W-:Y:S01]  /*11950*/  USHF.R.S32.HI UR6, URZ, 0x1f, UR11 ;  /* 0x0000001f3f067899 */ /* 0x000fe2000801140b */
[----:B------:R-:W-:Y:S01]  /*11960*/  IMAD.MOV.U32 R11, RZ, RZ, c[0x0][0x4e8] ;  /* 0x00013a00ff0b7624 */ /* 0x000fe200078e00ff */
[----:B------:R-:W4:Y:S01]  /*11970*/  S2R R0, SR_CTAID.Y ;  /* 0x0000000000007919 */ /* 0x000f220000002600 */
[----:B------:R-:W-:Y:S01]  /*11980*/  ULDC.64 UR4, c[0x0][0x4d0] ;  /* 0x0001340000047ab9 */ /* 0x000fe20000000a00 */
[----:B------:R-:W-:Y:S01]  /*11990*/  BSSY B0, `(.L_x_443) ;  /* 0x000012d000007945 */ /* 0x000fe20003800000 */
[----:B------:R-:W-:Y:S01]  /*119a0*/  UIMAD UR7, UR6, UR4, URZ ;  /* 0x00000004060772a4 */ /* 0x000fe2000f8e023f */
[----:B------:R-:W5:Y:S01]  /*119b0*/  S2R R9, SR_CTAID.Z ;  /* 0x0000000000097919 */ /* 0x000f620000002700 */
[----:B------:R-:W-:Y:S01]  /*119c0*/  UIMAD.WIDE.U32 UR8, UR11, UR4, URZ ;  /* 0x000000040b0872a5 */ /* 0x000fe2000f8e003f */
[C---:B------:R-:W-:Y:S01]  /*119d0*/  ISETP.NE.AND P1, PT, R11.reuse, 0x1, PT ;  /* 0x000000010b00780c */ /* 0x040fe20003f25270 */
[----:B------:R-:W-:Y:S01]  /*119e0*/  UIMAD UR7, UR11, UR5, UR7 ;  /* 0x000000050b0772a4 */ /* 0x000fe2000f8e0207 */
[----:B------:R-:W1:Y:S01]  /*119f0*/  S2R R10, SR_CTAID.X ;  /* 0x00000000000a7919 */ /* 0x000e620000002500 */
[----:B------:R-:W-:Y:S01]  /*11a00*/  IMAD R11, R11, c[0x0][0x388], RZ ;  /* 0x0000e2000b0b7a24 */ /* 0x000fe200078e02ff */
[----:B------:R-:W-:Y:S01]  /*11a10*/  ULDC.64 UR4, c[0x0][0x438] ;  /* 0x00010e0000047ab9 */ /* 0x000fe20000000a00 */
[----:B------:R-:W-:Y:S01]  /*11a20*/  MOV R17, UR9 ;  /* 0x0000000900117c02 */ /* 0x000fe20008000f00 */
[----:B------:R-:W-:Y:S01]  /*11a30*/  UIMAD.WIDE.U32 UR12, UR11, UR4, URZ ;  /* 0x000000040b0c72a5 */ /* 0x000fe2000f8e003f */
[----:B------:R-:W-:Y:S01]  /*11a40*/  IMAD.U32 R16, RZ, RZ, UR8 ;  /* 0x00000008ff107e24 */ /* 0x000fe2000f8e00ff */
[----:B------:R-:W-:-:S02]  /*11a50*/  UIMAD UR4, UR6, UR4, URZ ;  /* 0x00000004060472a4 */ /* 0x000fc4000f8e023f */
[----:B------:R-:W-:Y:S02]  /*11a60*/  UIADD3 UR7, UR9, UR7, URZ ;  /* 0x0000000709077290 */ /* 0x000fe4000fffe03f */
[----:B------:R-:W-:Y:S01]  /*11a70*/  UIMAD UR4, UR11, UR5, UR4 ;  /* 0x000000050b0472a4 */ /* 0x000fe2000f8e0204 */
[----:B------:R-:W-:Y:S01]  /*11a80*/  MOV R14, UR12 ;  /* 0x0000000c000e7c02 */ /* 0x000fe20008000f00 */
[----:B------:R-:W-:Y:S01]  /*11a90*/  IMAD.U32 R15, RZ, RZ, UR13 ;  /* 0x0000000dff0f7e24 */ /* 0x000fe2000f8e00ff */
[----:B-1-3--:R-:W-:Y:S01]  /*11aa0*/  SHF.R.S32.HI R2, RZ, 0x1f, R3 ;  /* 0x0000001fff027819 */ /* 0x00afe20000011403 */
[----:B------:R-:W-:Y:S01]  /*11ab0*/  UIADD3 UR4, UR13, UR4, URZ ;  /* 0x000000040d047290 */ /* 0x000fe2000fffe03f */
[----:B------:R-:W-:Y:S02]  /*11ac0*/  IMAD.U32 R17, RZ, RZ, UR7 ;  /* 0x00000007ff117e24 */ /* 0x000fe4000f8e00ff */
[----:B----4-:R-:W-:Y:S01]  /*11ad0*/  IMAD R7, R7, c[0x0][0x550], R0 ;  /* 0x0001540007077a24 */ /* 0x010fe200078e0200 */
[----:B------:R-:W-:-:S02]  /*11ae0*/  LEA.HI R0, R2, R3, RZ, 0x5 ;  /* 0x0000000302007211 */ /* 0x000fc400078f28ff */
[----:B------:R-:W-:Y:S01]  /*11af0*/  LEA.HI R2, R2, R3, RZ, 0x2 ;  /* 0x0000000302027211 */ /* 0x000fe200078f10ff */
[----:B------:R-:W-:Y:S01]  /*11b00*/  IMAD.U32 R15, RZ, RZ, UR4 ;  /* 0x00000004ff0f7e24 */ /* 0x000fe2000f8e00ff */
[----:B------:R-:W-:Y:S01]  /*11b10*/  LOP3.LUT R5, R0, 0xffffffe0, RZ, 0xc0, !PT ;  /* 0xffffffe000057812 */ /* 0x000fe200078ec0ff */
[----:B-----5:R-:W-:Y:S01]  /*11b20*/  IMAD.WIDE.U32 R16, R9, c[0x0][0x4d8], R16 ;  /* 0x0001360009107a25 */ /* 0x020fe200078e0010 */
[--C-:B------:R-:W-:Y:S02]  /*11b30*/  SHF.R.S32.HI R13, RZ, 0x5, R0.reuse ;  /* 0x00000005ff0d7819 */ /* 0x100fe40000011400 */
[----:B------:R-:W-:Y:S01]  /*11b40*/  SHF.R.S32.HI R0, RZ, 0x1f, R0 ;  /* 0x0000001fff007819 */ /* 0x000fe20000011400 */
[----:B------:R-:W-:Y:S01]  /*11b50*/  IMAD.IADD R5, R3, 0x1, -R5 ;  /* 0x0000000103057824 */ /* 0x000fe200078e0a05 */
[----:B------:R-:W-:Y:S01]  /*11b60*/  LOP3.LUT R2, R2, 0xfffffffc, RZ, 0xc0, !PT ;  /* 0xfffffffc02027812 */ /* 0x000fe200078ec0ff */
[----:B------:R-:W-:Y:S01]  /*11b70*/  IMAD.WIDE.U32 R14, R9, c[0x0][0x440], R14 ;  /* 0x00011000090e7a25 */ /* 0x000fe200078e000e */
[----:B------:R-:W-:-:S02]  /*11b80*/  LEA.HI R0, R0, R13, RZ, 0x3 ;  /* 0x0000000d00007211 */ /* 0x000fc400078f18ff */
[----:B------:R-:W-:Y:S02]  /*11b90*/  IADD3 R2, -R2, R3, RZ ;  /* 0x0000000302027210 */ /* 0x000fe40007ffe1ff */
[----:B------:R-:W-:Y:S02]  /*11ba0*/  LOP3.LUT R0, R0, 0xffffff8, RZ, 0xc0, !PT ;  /* 0x0ffffff800007812 */ /* 0x000fe400078ec0ff */
[----:B------:R-:W-:Y:S02]  /*11bb0*/  SHF.R.S32.HI R3, RZ, 0x1f, R5 ;  /* 0x0000001fff037819 */ /* 0x000fe40000011405 */
[----:B------:R-:W-:Y:S01]  /*11bc0*/  SHF.R.S32.HI R8, RZ, 0x1f, R9 ;  /* 0x0000001fff087819 */ /* 0x000fe20000011409 */
[----:B------:R-:W-:Y:S01]  /*11bd0*/  IMAD.IADD R13, R13, 0x1, -R0 ;  /* 0x000000010d0d7824 */ /* 0x000fe200078e0a00 */
[----:B------:R-:W-:Y:S02]  /*11be0*/  LEA.HI R0, R2, R2, RZ, 0x1 ;  /* 0x0000000202007211 */ /* 0x000fe400078f08ff */
[----:B------:R-:W-:-:S02]  /*11bf0*/  LEA.HI R3, R3, R5, RZ, 0x2 ;  /* 0x0000000503037211 */ /* 0x000fc400078f10ff */
[----:B------:R-:W-:Y:S02]  /*11c00*/  LOP3.LUT R0, R0, 0x1ffffffe, RZ, 0xc0, !PT ;  /* 0x1ffffffe00007812 */ /* 0x000fe400078ec0ff */
[----:B------:R-:W-:Y:S02]  /*11c10*/  SHF.R.S32.HI R12, RZ, 0x2, R3 ;  /* 0x00000002ff0c7819 */ /* 0x000fe40000011403 */
[----:B------:R-:W-:Y:S01]  /*11c20*/  IADD3 R0, R2, -R0, RZ ;  /* 0x8000000002007210 */ /* 0x000fe20007ffe0ff */
[C---:B------:R-:W-:Y:S01]  /*11c30*/  IMAD R2, R8.reuse, c[0x0][0x4d8], RZ ;  /* 0x0001360008027a24 */ /* 0x040fe200078e02ff */
[----:B------:R-:W-:Y:S01]  /*11c40*/  LOP3.LUT R3, R3, 0x7ffffffc, RZ, 0xc0, !PT ;  /* 0x7ffffffc03037812 */ /* 0x000fe200078ec0ff */
[----:B------:R-:W-:Y:S02]  /*11c50*/  IMAD R12, R13, 0x10, R12 ;  /* 0x000000100d0c7824 */ /* 0x000fe400078e020c */
[----:B------:R-:W-:Y:S02]  /*11c60*/  IMAD R8, R8, c[0x0][0x440], RZ ;  /* 0x0001100008087a24 */ /* 0x000fe400078e02ff */
[----:B------:R-:W-:-:S02]  /*11c70*/  IMAD R0, R0, 0x8, R12 ;  /* 0x0000000800007824 */ /* 0x000fc400078e020c */
[C---:B------:R-:W-:Y:S02]  /*11c80*/  IMAD R2, R9.reuse, c[0x0][0x4dc], R2 ;  /* 0x0001370009027a24 */ /* 0x040fe400078e0202 */
[----:B------:R-:W-:Y:S01]  /*11c90*/  IMAD R8, R9, c[0x0][0x444], R8 ;  /* 0x0001110009087a24 */ /* 0x000fe200078e0208 */
[----:B------:R-:W-:Y:S01]  /*11ca0*/  LEA R0, R10, R0, 0x7 ;  /* 0x000000000a007211 */ /* 0x000fe200078e38ff */
[----:B------:R-:W-:Y:S01]  /*11cb0*/  IMAD.IADD R17, R17, 0x1, R2 ;  /* 0x0000000111117824 */ /* 0x000fe200078e0202 */
[----:B------:R-:W-:Y:S01]  /*11cc0*/  SHF.R.S32.HI R2, RZ, 0x1f, R7 ;  /* 0x0000001fff027819 */ /* 0x000fe20000011407 */
[----:B------:R-:W-:Y:S01]  /*11cd0*/  IMAD.IADD R15, R15, 0x1, R8 ;  /* 0x000000010f0f7824 */ /* 0x000fe200078e0208 */
[----:B------:R-:W-:Y:S01]  /*11ce0*/  MOV R9, R0 ;  /* 0x0000000000097202 */ /* 0x000fe20000000f00 */
[----:B------:R-:W-:Y:S01]  /*11cf0*/  @P1 IMAD.HI.U32 R8, R0, c[0x0][0x4ec], RZ ;  /* 0x00013b0000081a27 */ /* 0x000fe200078e00ff */
[----:B------:R-:W-:-:S03]  /*11d00*/  LEA R10, R10, R12, 0x7 ;  /* 0x0000000c0a0a7211 */ /* 0x000fc600078e38ff */
[C---:B------:R-:W-:Y:S01]  /*11d10*/  IMAD R13, R2.reuse, c[0x0][0x4e0], RZ ;  /* 0x00013800020d7a24 */ /* 0x040fe200078e02ff */
[----:B------:R-:W-:Y:S01]  /*11d20*/  @P1 SHF.R.U32.HI R9, RZ, c[0x0][0x4f0], R8 ;  /* 0x00013c00ff091a19 */ /* 0x000fe20000011608 */
[----:B------:R-:W-:Y:S02]  /*11d30*/  IMAD R2, R2, c[0x0][0x448], RZ ;  /* 0x0001120002027a24 */ /* 0x000fe400078e02ff */
[C---:B------:R-:W-:Y:S02]  /*11d40*/  IMAD R13, R7.reuse, c[0x0][0x4e4], R13 ;  /* 0x00013900070d7a24 */ /* 0x040fe400078e020d */
[C---:B------:R-:W-:Y:S02]  /*11d50*/  IMAD R8, R7.reuse, c[0x0][0x44c], R2 ;  /* 0x0001130007087a24 */ /* 0x040fe400078e0202 */
[----:B------:R-:W-:Y:S02]  /*11d60*/  IMAD.MOV R2, RZ, RZ, -R9 ;  /* 0x000000ffff027224 */ /* 0x000fe400078e0a09 */
[----:B------:R-:W-:-:S04]  /*11d70*/  IMAD.WIDE.U32 R14, R7, c[0x0][0x448], R14 ;  /* 0x00011200070e7a25 */ /* 0x000fc800078e000e */
[----:B------:R-:W-:Y:S01]  /*11d80*/  IMAD.WIDE.U32 R18, R7, c[0x0][0x4e0], R16 ;  /* 0x0001380007127a25 */ /* 0x000fe200078e0010 */
[----:B------:R-:W-:Y:S02]  /*11d90*/  IADD3 R15, R15, R8, RZ ;  /* 0x000000080f0f7210 */ /* 0x000fe40007ffe0ff */
[----:B------:R-:W-:Y:S01]  /*11da0*/  SHF.R.S32.HI R8, RZ, 0x1f, R9 ;  /* 0x0000001fff087819 */ /* 0x000fe20000011409 */
[----:B------:R-:W-:Y:S01]  /*11db0*/  @P1 IMAD.HI.U32 R7, R0, c[0x0][0x4ec], RZ ;  /* 0x00013b0000071a27 */ /* 0x000fe200078e00ff */
[----:B------:R-:W-:Y:S01]  /*11dc0*/  BAR.SYNC.DEFER_BLOCKING 0x1, 0x100 ;  /* 0x0044000000007b1d */ /* 0x000fe20000010000 */
[----:B------:R-:W-:Y:S02]  /*11dd0*/  IADD3 R18, P0, R9, R18, RZ ;  /* 0x0000001209127210 */ /* 0x000fe40007f1e0ff */
[--C-:B------:R-:W-:Y:S02]  /*11de0*/  IMAD R2, R2, c[0x0][0x4e8], R0.reuse ;  /* 0x00013a0002027a24 */ /* 0x100fe400078e0200 */
[----:B------:R-:W-:Y:S01]  /*11df0*/  IMAD.MOV.U32 R16, RZ, RZ, R0 ;  /* 0x000000ffff107224 */ /* 0x000fe200078e0000 */
[----:B------:R-:W-:-:S02]  /*11e00*/  @P1 SHF.R.U32.HI R16, RZ, c[0x0][0x4f0], R7 ;  /* 0x00013c00ff101a19 */ /* 0x000fc40000011607 */
[----:B------:R-:W-:Y:S02]  /*11e10*/  SHF.R.S32.HI R7, RZ, 0x1f, R2 ;  /* 0x0000001fff077819 */ /* 0x000fe40000011402 */
[----:B------:R-:W-:Y:S01]  /*11e20*/  IADD3.X R19, R8, R19, R13, P0, !PT ;  /* 0x0000001308137210 */ /* 0x000fe200007fe40d */
[--C-:B------:R-:W-:Y:S01]  /*11e30*/  IMAD.MOV R8, RZ, RZ, -R16.reuse ;  /* 0x000000ffff087224 */ /* 0x100fe200078e0a10 */
[----:B------:R-:W-:Y:S01]  /*11e40*/  SHF.R.S32.HI R9, RZ, 0x1f, R16 ;  /* 0x0000001fff097819 */ /* 0x000fe20000011410 */
[----:B------:R-:W-:Y:S02]  /*11e50*/  IMAD R7, R7, c[0x0][0x4c8], RZ ;  /* 0x0001320007077a24 */ /* 0x000fe400078e02ff */
[----:B------:R-:W-:-:S04]  /*11e60*/  IMAD.WIDE.U32 R18, R2, c[0x0][0x4c8], R18 ;  /* 0x0001320002127a25 */ /* 0x000fc800078e0012 */
[----:B------:R-:W-:Y:S02]  /*11e70*/  IMAD R7, R2, c[0x0][0x4cc], R7 ;  /* 0x0001330002077a24 */ /* 0x000fe400078e0207 */
[----:B------:R-:W-:Y:S01]  /*11e80*/  IMAD R8, R8, c[0x0][0x4e8], R0 ;  /* 0x00013a0008087a24 */ /* 0x000fe200078e0200 */
[----:B------:R-:W-:Y:S01]  /*11e90*/  LEA R0, P0, R18, c[0x0][0x4a8], 0x2 ;  /* 0x00012a0012007a11 */ /* 0x000fe200078010ff */
[----:B------:R-:W-:Y:S02]  /*11ea0*/  IMAD.IADD R7, R19, 0x1, R7 ;  /* 0x0000000113077824 */ /* 0x000fe400078e0207 */
[----:B------:R-:W-:Y:S01]  /*11eb0*/  IMAD R9, R9, c[0x0][0x430], RZ ;  /* 0x00010c0009097a24 */ /* 0x000fe200078e02ff */
[----:B------:R-:W-:Y:S01]  /*11ec0*/  SHF.R.S32.HI R2, RZ, 0x1f, R8 ;  /* 0x0000001fff027819 */ /* 0x000fe20000011408 */
[----:B------:R-:W-:Y:S01]  /*11ed0*/  IMAD.WIDE.U32 R14, R16, c[0x0][0x430], R14 ;  /* 0x00010c00100e7a25 */ /* 0x000fe200078e000e */
[----:B------:R-:W-:Y:S01]  /*11ee0*/  LEA.HI.X R7, R18, c[0x0][0x4ac], R7, 0x2, P0 ;  /* 0x00012b0012077a11 */ /* 0x000fe200000f1407 */
[----:B------:R-:W-:Y:S01]  /*11ef0*/  SHFL.IDX PT, R12, R0, RZ, 0x1c1f ;  /* 0x001c1fff000c7589 */ /* 0x000fe200000e0000 */
[----:B------:R-:W-:Y:S01]  /*11f00*/  LOP3.LUT P0, RZ, R5, 0x3, RZ, 0xc0, !PT ;  /* 0x0000000305ff7812 */ /* 0x000fe2000780c0ff */
[----:B------:R-:W-:-:S02]  /*11f10*/  IMAD R9, R16, c[0x0][0x434], R9 ;  /* 0x00010d0010097a24 */ /* 0x000fc400078e0209 */
[----:B------:R-:W1:Y:S01]  /*11f20*/  SHFL.IDX PT, R13, R7, RZ, 0x1c1f ;  /* 0x001c1fff070d7589 */ /* 0x000e6200000e0000 */
[----:B------:R-:W-:Y:S01]  /*11f30*/  ISETP.GE.OR P2, PT, R10, R11, P0 ;  /* 0x0000000b0a00720c */ /* 0x000fe20000746670 */
[----:B------:R-:W-:Y:S02]  /*11f40*/  IMAD R2, R2, c[0x0][0x428], RZ ;  /* 0x00010a0002027a24 */ /* 0x000fe400078e02ff */
[----:B------:R3:W-:Y:S01]  /*11f50*/  SHFL.IDX PT, R16, R0, 0x1, 0x1c1f ;  /* 0x003c1f0000107f89 */ /* 0x0007e200000e0000 */
[----:B------:R-:W-:Y:S02]  /*11f60*/  IMAD.IADD R15, R15, 0x1, R9 ;  /* 0x000000010f0f7824 */ /* 0x000fe400078e0209 */
[C---:B------:R-:W-:Y:S01]  /*11f70*/  IMAD R2, R8.reuse, c[0x0][0x42c], R2 ;  /* 0x00010b0008027a24 */ /* 0x040fe200078e0202 */
[----:B------:R4:W5:Y:S01]  /*11f80*/  SHFL.IDX PT, R17, R7, 0x1, 0x1c1f ;  /* 0x003c1f0007117f89 */ /* 0x00096200000e0000 */
[----:B------:R-:W-:-:S05]  /*11f90*/  IMAD.WIDE.U32 R8, R8, c[0x0][0x428], R14 ;  /* 0x00010a0008087a25 */ /* 0x000fca00078e000e */
[----:B-1----:R1:W-:Y:S01]  /*11fa0*/  @!P2 ST.E [R12.64], R4 ;  /* 0x000000040c00a985 */ /* 0x0023e2000c101916 */
[----:B---3--:R-:W-:-:S04]  /*11fb0*/  IADD3 R0, R10, 0x8, RZ ;  /* 0x000000080a007810 */ /* 0x008fc80007ffe0ff */
[----:B------:R-:W-:Y:S02]  /*11fc0*/  ISETP.GE.OR P0, PT, R0, R11, P0 ;  /* 0x0000000b0000720c */ /* 0x000fe40000706670 */
[----:B----4-:R-:W-:Y:S02]  /*11fd0*/  IADD3 R7, R9, R2, RZ ;  /* 0x0000000209077210 */ /* 0x010fe40007ffe0ff */
[----:B------:R-:W-:-:S04]  /*11fe0*/  LEA R2, P1, R8, c[0x0][0x400], 0x2 ;  /* 0x0001000008027a11 */ /* 0x000fc800078210ff */
[----:B------:R-:W-:Y:S02]  /*11ff0*/  LEA.HI.X R7, R8, c[0x0][0x404], R7, 0x2, P1 ;  /* 0x0001010008077a11 */ /* 0x000fe400008f1407 */
[-C--:B------:R-:W-:Y:S01]  /*12000*/  ISETP.GE.AND P1, PT, R0, R11.reuse, PT ;  /* 0x0000000b0000720c */ /* 0x080fe20003f26270 */
[----:B------:R-:W-:Y:S01]  /*12010*/  IMAD.IADD R0, R5, 0x1, -R3 ;  /* 0x0000000105007824 */ /* 0x000fe200078e0a03 */
[----:B------:R1:W3:Y:S02]  /*12020*/  SHFL.IDX PT, R8, R2, RZ, 0x1c1f ;  /* 0x001c1fff02087589 */ /* 0x0002e400000e0000 */
[----:B------:R-:W-:Y:S02]  /*12030*/  P2R R5, PR, RZ, 0x2 ;  /* 0x00000002ff057803 */ /* 0x000fe40000000000 */
[----:B-----5:R1:W-:Y:S01]  /*12040*/  @!P0 ST.E [R16.64], R6 ;  /* 0x0000000610008985 */ /* 0x0203e2000c101916 */
[----:B------:R-:W-:Y:S02]  /*12050*/  ISETP.GE.AND P0, PT, R10, R11, PT ;  /* 0x0000000b0a00720c */ /* 0x000fe40003f06270 */
[----:B------:R-:W-:Y:S01]  /*12060*/  SHF.L.U32 R0, R0, 0x1, RZ ;  /* 0x0000000100007819 */ /* 0x000fe200000006ff */
[----:B------:R1:W4:Y:S10]  /*12070*/  SHFL.IDX PT, R9, R7, RZ, 0x1c1f ;  /* 0x001c1fff07097589 */ /* 0x00033400000e0000 */
[----:B------:R-:W-:Y:S05]  /*12080*/  @P0 BRA `(.L_x_444) ;  /* 0x00000bd000000947 */ /* 0x000fea0003800000 */
[C---:B------:R-:W-:Y:S02]  /*12090*/  ISETP.GE.AND P0, PT, R0.reuse, c[0x0][0x3c8], PT ;  /* 0x0000f20000007a0c */ /* 0x040fe40003f06270 */
[----:B------:R-:W-:-:S02]  /*120a0*/  IADD3 R3, R0, 0x10, RZ ;  /* 0x0000001000037810 */ /* 0x000fc40007ffe0ff */
[----:B-1----:R-:W-:Y:S02]  /*120b0*/  IADD3 R4, R0, 0x8, RZ ;  /* 0x0000000800047810 */ /* 0x002fe40007ffe0ff */
[----:B------:R-:W-:Y:S02]  /*120c0*/  ISETP.GE.AND P4, PT, R3, c[0x0][0x3c8], PT ;  /* 0x0000f20003007a0c */ /* 0x000fe40003f86270 */
[----:B------:R-:W-:Y:S02]  /*120d0*/  ISETP.GE.AND P5, PT, R4, c[0x0][0x3c8], PT ;  /* 0x0000f20004007a0c */ /* 0x000fe40003fa6270 */
[----:B------:R-:W-:-:S03]  /*120e0*/  IADD3 R6, R0, 0x28, RZ ;  /* 0x0000002800067810 */ /* 0x000fc60007ffe0ff */
[----:B---34-:R-:W-:Y:S01]  /*120f0*/  @!P0 IMAD.WIDE R10, R0, 0x4, R8 ;  /* 0x00000004000a8825 */ /* 0x018fe200078e0208 */
[----:B------:R-:W-:-:S04]  /*12100*/  ISETP.GE.AND P1, PT, R6, c[0x0][0x3c8], PT ;  /* 0x0000f20006007a0c */ /* 0x000fc80003f26270 */
[----:B------:R1:W-:Y:S01]  /*12110*/  @!P0 ST.E.64 [R10.64], R132 ;  /* 0x000000840a008985 */ /* 0x0003e2000c101b16 */
[----:B------:R-:W-:Y:S02]  /*12120*/  @!P4 LEA.HI R12, R3, R3, RZ, 0x1 ;  /* 0x00000003030cc211 */ /* 0x000fe400078f08ff */
[----:B------:R-:W-:Y:S02]  /*12130*/  IADD3 R3, R0, 0x30, RZ ;  /* 0x0000003000037810 */ /* 0x000fe40007ffe0ff */
[----:B------:R-:W-:Y:S02]  /*12140*/  @!P5 LEA.HI R4, R4, R4, RZ, 0x1 ;  /* 0x000000040404d211 */ /* 0x000fe400078f08ff */
[----:B------:R-:W-:Y:S02]  /*12150*/  ISETP.GE.AND P0, PT, R3, c[0x0][0x3c8], PT ;  /* 0x0000f20003007a0c */ /* 0x000fe40003f06270 */
[----:B------:R-:W-:Y:S02]  /*12160*/  @!P5 LOP3.LUT R4, R4, 0xfffffffe, RZ, 0xc0, !PT ;  /* 0xfffffffe0404d812 */ /* 0x000fe400078ec0ff */
[----:B------:R-:W-:-:S02]  /*12170*/  @!P4 LOP3.LUT R12, R12, 0xfffffffe, RZ, 0xc0, !PT ;  /* 0xfffffffe0c0cc812 */ /* 0x000fc400078ec0ff */
[----:B------:R-:W-:Y:S01]  /*12180*/  @!P1 LEA.HI R6, R6, R6, RZ, 0x1 ;  /* 0x0000000606069211 */ /* 0x000fe200078f08ff */
[--C-:B------:R-:W-:Y:S01]  /*12190*/  @!P5 IMAD.WIDE R14, R4, 0x4, R8.reuse ;  /* 0x00000004040ed825 */ /* 0x100fe200078e0208 */
[----:B------:R-:W-:Y:S02]  /*121a0*/  IADD3 R4, R0, 0x38, RZ ;  /* 0x0000003800047810 */ /* 0x000fe40007ffe0ff */
[----:B------:R-:W-:Y:S01]  /*121b0*/  @!P1 LOP3.LUT R6, R6, 0xfffffffe, RZ, 0xc0, !PT ;  /* 0xfffffffe06069812 */ /* 0x000fe200078ec0ff */
[--C-:B------:R-:W-:Y:S01]  /*121c0*/  @!P4 IMAD.WIDE R12, R12, 0x4, R8.reuse ;  /* 0x000000040c0cc825 */ /* 0x100fe200078e0208 */
[----:B------:R-:W-:Y:S01]  /*121d0*/  @!P5 ST.E.64 [R14.64], R136 ;  /* 0x000000880e00d985 */ /* 0x000fe2000c101b16 */
[----:B------:R-:W-:Y:S02]  /*121e0*/  @!P0 LEA.HI R3, R3, R3, RZ, 0x1 ;  /* 0x0000000303038211 */ /* 0x000fe400078f08ff */
[----:B------:R-:W-:Y:S01]  /*121f0*/  ISETP.GE.AND P5, PT, R4, c[0x0][0x3c8], PT ;  /* 0x0000f20004007a0c */ /* 0x000fe20003fa6270 */
[----:B------:R3:W-:Y:S01]  /*12200*/  @!P4 ST.E.64 [R12.64], R140 ;  /* 0x0000008c0c00c985 */ /* 0x0007e2000c101b16 */
[----:B------:R-:W-:Y:S01]  /*12210*/  @!P0 LOP3.LUT R3, R3, 0xfffffffe, RZ, 0xc0, !PT ;  /* 0xfffffffe03038812 */ /* 0x000fe200078ec0ff */
[----:B------:R-:W-:Y:S01]  /*12220*/  @!P1 IMAD.WIDE R16, R6, 0x4, R8 ;  /* 0x0000000406109825 */ /* 0x000fe200078e0208 */
[----:B------:R-:W-:-:S02]  /*12230*/  IADD3 R6, R0, 0x50, RZ ;  /* 0x0000005000067810 */ /* 0x000fc40007ffe0ff */
[C---:B-1----:R-:W-:Y:S01]  /*12240*/  IADD3 R11, R0.reuse, 0x18, RZ ;  /* 0x00000018000b7810 */ /* 0x042fe20007ffe0ff */
[----:B------:R-:W-:Y:S01]  /*12250*/  @!P0 IMAD.WIDE R18, R3, 0x4, R8 ;  /* 0x0000000403128825 */ /* 0x000fe200078e0208 */
[----:B------:R-:W-:Y:S02]  /*12260*/  IADD3 R10, R0, 0x20, RZ ;  /* 0x00000020000a7810 */ /* 0x000fe40007ffe0ff */
[----:B------:R-:W-:Y:S02]  /*12270*/  ISETP.GE.AND P3, PT, R11, c[0x0][0x3c8], PT ;  /* 0x0000f2000b007a0c */ /* 0x000fe40003f66270 */
[----:B------:R-:W-:Y:S02]  /*12280*/  ISETP.GE.AND P2, PT, R10, c[0x0][0x3c8], PT ;  /* 0x0000f2000a007a0c */ /* 0x000fe40003f46270 */
[----:B------:R-:W-:Y:S02]  /*12290*/  IADD3 R3, R0, 0x58, RZ ;  /* 0x0000005800037810 */ /* 0x000fe40007ffe0ff */
[----:B------:R-:W-:-:S04]  /*122a0*/  @!P5 LEA.HI R4, R4, R4, RZ, 0x1 ;  /* 0x000000040404d211 */ /* 0x000fc800078f08ff */
[----:B------:R-:W-:-:S03]  /*122b0*/  @!P5 LOP3.LUT R4, R4, 0xfffffffe, RZ, 0xc0, !PT ;  /* 0xfffffffe0404d812 */ /* 0x000fc600078ec0ff */
[----:B------:R-:W-:Y:S02]  /*122c0*/  @!P3 LEA.HI R11, R11, R11, RZ, 0x1 ;  /* 0x0000000b0b0bb211 */ /* 0x000fe400078f08ff */
[----:B------:R-:W-:Y:S02]  /*122d0*/  @!P2 LEA.HI R10, R10, R10, RZ, 0x1 ;  /* 0x0000000a0a0aa211 */ /* 0x000fe400078f08ff */
[----:B------:R-:W-:Y:S02]  /*122e0*/  @!P3 LOP3.LUT R11, R11, 0xfffffffe, RZ, 0xc0, !PT ;  /* 0xfffffffe0b0bb812 */ /* 0x000fe400078ec0ff */
[----:B------:R-:W-:Y:S02]  /*122f0*/  @!P2 LOP3.LUT R10, R10, 0xfffffffe, RZ, 0xc0, !PT ;  /* 0xfffffffe0a0aa812 */ /* 0x000fe400078ec0ff */
[----:B---3--:R-:W-:Y:S01]  /*12300*/  IADD3 R12, R0, 0x40, RZ ;  /* 0x00000040000c7810 */ /* 0x008fe20007ffe0ff */
[----:B------:R-:W-:-:S03]  /*12310*/  @!P3 IMAD.WIDE R14, R11, 0x4, R8 ;  /* 0x000000040b0eb825 */ /* 0x000fc600078e0208 */
[----:B------:R-:W-:Y:S01]  /*12320*/  ISETP.GE.AND P4, PT, R12, c[0x0][0x3c8], PT ;  /* 0x0000f2000c007a0c */ /* 0x000fe20003f86270 */
[----:B------:R-:W-:Y:S01]  /*12330*/  @!P2 IMAD.WIDE R10, R10, 0x4, R8 ;  /* 0x000000040a0aa825 */ /* 0x000fe200078e0208 */
[----:B------:R1:W-:Y:S04]  /*12340*/  @!P3 ST.E.64 [R14.64], R144 ;  /* 0x000000900e00b985 */ /* 0x0003e8000c101b16 */
[----:B------:R3:W-:Y:S01]  /*12350*/  @!P2 ST.E.64 [R10.64], R148 ;  /* 0x000000940a00a985 */ /* 0x0007e2000c101b16 */
[----:B------:R-:W-:-:S03]  /*12360*/  ISETP.GE.AND P2, PT, R6, c[0x0][0x3c8], PT ;  /* 0x0000f20006007a0c */ /* 0x000fc60003f46270 */
[----:B------:R4:W-:Y:S01]  /*12370*/  @!P1 ST.E.64 [R16.64], R152 ;  /* 0x0000009810009985 */ /* 0x0009e2000c101b16 */
[----:B------:R-:W-:Y:S02]  /*12380*/  ISETP.GE.AND P1, PT, R3, c[0x0][0x3c8], PT ;  /* 0x0000f20003007a0c */ /* 0x000fe40003f26270 */
[----:B------:R-:W-:Y:S01]  /*12390*/  @!P4 LEA.HI R12, R12, R12, RZ, 0x1 ;  /* 0x0000000c0c0cc211 */ /* 0x000fe200078f08ff */
[----:B------:R5:W-:Y:S03]  /*123a0*/  @!P0 ST.E.64 [R18.64], R28 ;  /* 0x0000001c12008985 */ /* 0x000be6000c101b16 */
[----:B------:R-:W-:-:S03]  /*123b0*/  @!P4 LOP3.LUT R12, R12, 0xfffffffe, RZ, 0xc0, !PT ;  /* 0xfffffffe0c0cc812 */ /* 0x000fc600078ec0ff */
[----:B------:R-:W-:Y:S02]  /*123c0*/  @!P2 LEA.HI R6, R6, R6, RZ, 0x1 ;  /* 0x000000060606a211 */ /* 0x000fe400078f08ff */
[--C-:B------:R-:W-:Y:S02]  /*123d0*/  @!P4 IMAD.WIDE R12, R12, 0x4, R8.reuse ;  /* 0x000000040c0cc825 */ /* 0x100fe400078e0208 */
[----:B------:R-:W-:Y:S02]  /*123e0*/  @!P1 LEA.HI R3, R3, R3, RZ, 0x1 ;  /* 0x0000000303039211 */ /* 0x000fe400078f08ff */
[----:B------:R-:W-:Y:S02]  /*123f0*/  @!P2 LOP3.LUT R6, R6, 0xfffffffe, RZ, 0xc0, !PT ;  /* 0xfffffffe0606a812 */ /* 0x000fe400078ec0ff */
[----:B------:R-:W-:Y:S01]  /*12400*/  @!P1 LOP3.LUT R3, R3, 0xfffffffe, RZ, 0xc0, !PT ;  /* 0xfffffffe03039812 */ /* 0x000fe200078ec0ff */
[----:B-1----:R-:W-:Y:S01]  /*12410*/  @!P5 IMAD.WIDE R14, R4, 0x4, R8 ;  /* 0x00000004040ed825 */ /* 0x002fe200078e0208 */
[----:B------:R-:W-:-:S02]  /*12420*/  IADD3 R4, R0, 0x68, RZ ;  /* 0x0000006800047810 */ /* 0x000fc40007ffe0ff */
[C---:B---3--:R-:W-:Y:S02]  /*12430*/  IADD3 R10, R0.reuse, 0x48, RZ ;  /* 0x00000048000a7810 */ /* 0x048fe40007ffe0ff */
[----:B------:R1:W-:Y:S01]  /*12440*/  @!P5 ST.E.64 [R14.64], R32 ;  /* 0x000000200e00d985 */ /* 0x0003e2000c101b16 */
[----:B------:R-:W-:Y:S02]  /*12450*/  IADD3 R11, R0, 0x60, RZ ;  /* 0x00000060000b7810 */ /* 0x000fe40007ffe0ff */
[----:B------:R-:W-:Y:S01]  /*12460*/  ISETP.GE.AND P3, PT, R10, c[0x0][0x3c8], PT ;  /* 0x0000f2000a007a0c */ /* 0x000fe20003f66270 */
[--C-:B----4-:R-:W-:Y:S01]  /*12470*/  @!P2 IMAD.WIDE R16, R6, 0x4, R8.reuse ;  /* 0x000000040610a825 */ /* 0x110fe200078e0208 */
[----:B------:R-:W-:Y:S01]  /*12480*/  ISETP.GE.AND P0, PT, R11, c[0x0][0x3c8], PT ;  /* 0x0000f2000b007a0c */ /* 0x000fe20003f06270 */
[----:B------:R3:W-:Y:S01]  /*12490*/  @!P4 ST.E.64 [R12.64], R36 ;  /* 0x000000240c00c985 */ /* 0x0007e2000c101b16 */
[----:B------:R-:W-:Y:S01]  /*124a0*/  ISETP.GE.AND P5, PT, R4, c[0x0][0x3c8], PT ;  /* 0x0000f20004007a0c */ /* 0x000fe20003fa6270 */
[----:B-----5:R-:W-:Y:S01]  /*124b0*/  @!P1 IMAD.WIDE R18, R3, 0x4, R8 ;  /* 0x0000000403129825 */ /* 0x020fe200078e0208 */
[----:B------:R-:W-:-:S02]  /*124c0*/  IADD3 R6, R0, 0x88, RZ ;  /* 0x0000008800067810 */ /* 0x000fc40007ffe0ff */
[----:B------:R-:W-:-:S05]  /*124d0*/  IADD3 R3, R0, 0x90, RZ ;  /* 0x0000009000037810 */ /* 0x000fca0007ffe0ff */
[----:B------:R-:W-:Y:S02]  /*124e0*/  @!P3 LEA.HI R10, R10, R10, RZ, 0x1 ;  /* 0x0000000a0a0ab211 */ /* 0x000fe400078f08ff */
[----:B------:R-:W-:Y:S02]  /*124f0*/  @!P0 LEA.HI R11, R11, R11, RZ, 0x1 ;  /* 0x0000000b0b0b8211 */ /* 0x000fe400078f08ff */
[----:B------:R-:W-:Y:S02]  /*12500*/  @!P3 LOP3.LUT R10, R10, 0xfffffffe, RZ, 0xc0, !PT ;  /* 0xfffffffe0a0ab812 */ /* 0x000fe400078ec0ff */
[----:B------:R-:W-:Y:S02]  /*12510*/  @!P0 LOP3.LUT R11, R11, 0xfffffffe, RZ, 0xc0, !PT ;  /* 0xfffffffe0b0b8812 */ /* 0x000fe400078ec0ff */
[----:B------:R-:W-:-:S04]  /*12520*/  @!P5 LEA.HI R4, R4, R4, RZ, 0x1 ;  /* 0x000000040404d211 */ /* 0x000fc800078f08ff */
[----:B------:R-:W-:Y:S01]  /*12530*/  @!P5 LOP3.LUT R4, R4, 0xfffffffe, RZ, 0xc0, !PT ;  /* 0xfffffffe0404d812 */ /* 0x000fe200078ec0ff */
[----:B-1----:R-:W-:-:S04]  /*12540*/  @!P3 IMAD.WIDE R14, R10, 0x4, R8 ;  /* 0x000000040a0eb825 */ /* 0x002fc800078e0208 */
[----:B------:R-:W-:Y:S01]  /*12550*/  @!P0 IMAD.WIDE R10, R11, 0x4, R8 ;  /* 0x000000040b0a8825 */ /* 0x000fe200078e0208 */
[----:B------:R1:W-:Y:S01]  /*12560*/  @!P3 ST.E.64 [R14.64], R40 ;  /* 0x000000280e00b985 */ /* 0x0003e2000c101b16 */
[----:B---3--:R-:W-:-:S03]  /*12570*/  IADD3 R12, R0, 0x70, RZ ;  /* 0x00000070000c7810 */ /* 0x008fc60007ffe0ff */
[----:B------:R3:W-:Y:S01]  /*12580*/  @!P2 ST.E.64 [R16.64], R44 ;  /* 0x0000002c1000a985 */ /* 0x0007e2000c101b16 */
[----:B------:R-:W-:-:S03]  /*12590*/  ISETP.GE.AND P4, PT, R12, c[0x0][0x3c8], PT ;  /* 0x0000f2000c007a0c */ /* 0x000fc60003f86270 */
[----:B------:R-:W-:Y:S01]  /*125a0*/  @!P1 ST.E.64 [R18.64], R48 ;  /* 0x0000003012009985 */ /* 0x000fe2000c101b16 */
[----:B------:R-:W-:-:S03]  /*125b0*/  ISETP.GE.AND P1, PT, R6, c[0x0][0x3c8], PT ;  /* 0x0000f20006007a0c */ /* 0x000fc60003f26270 */
[----:B------:R4:W-:Y:S01]  /*125c0*/  @!P0 ST.E.64 [R10.64], R52 ;  /* 0x000000340a008985 */ /* 0x0009e2000c101b16 */
[----:B------:R-:W-:-:S05]  /*125d0*/  ISETP.GE.AND P0, PT, R3, c[0x0][0x3c8], PT ;  /* 0x0000f20003007a0c */ /* 0x000fca0003f06270 */
[----:B------:R-:W-:-:S04]  /*125e0*/  @!P4 LEA.HI R12, R12, R12, RZ, 0x1 ;  /* 0x0000000c0c0cc211 */ /* 0x000fc800078f08ff */
[----:B------:R-:W-:Y:S02]  /*125f0*/  @!P4 LOP3.LUT R12, R12, 0xfffffffe, RZ, 0xc0, !PT ;  /* 0xfffffffe0c0cc812 */ /* 0x000fe400078ec0ff */
[----:B------:R-:W-:Y:S02]  /*12600*/  @!P1 LEA.HI R6, R6, R6, RZ, 0x1 ;  /* 0x0000000606069211 */ /* 0x000fe400078f08ff */
[----:B------:R-:W-:Y:S01]  /*12610*/  @!P0 LEA.HI R3, R3, R3, RZ, 0x1 ;  /* 0x0000000303038211 */ /* 0x000fe200078f08ff */
[----:B------:R-:W-:-:S03]  /*12620*/  @!P4 IMAD.WIDE R12, R12, 0x4, R8 ;  /* 0x000000040c0cc825 */ /* 0x000fc600078e0208 */
[----:B------:R-:W-:Y:S01]  /*12630*/  @!P0 LOP3.LUT R3, R3, 0xfffffffe, RZ, 0xc0, !PT ;  /* 0xfffffffe03038812 */ /* 0x000fe200078ec0ff */
[----:B-1----:R-:W-:Y:S01]  /*12640*/  @!P5 IMAD.WIDE R14, R4, 0x4, R8 ;  /* 0x00000004040ed825 */ /* 0x002fe200078e0208 */
[----:B------:R-:W-:-:S03]  /*12650*/  IADD3 R4, R0, 0x98, RZ ;  /* 0x0000009800047810 */ /* 0x000fc60007ffe0ff */
[----:B---3--:R-:W-:Y:S01]  /*12660*/  @!P0 IMAD.WIDE R16, R3, 0x4, R8 ;  /* 0x0000000403108825 */ /* 0x008fe200078e0208 */
[----:B------:R1:W-:Y:S01]  /*12670*/  @!P5 ST.E.64 [R14.64], R56 ;  /* 0x000000380e00d985 */ /* 0x0003e2000c101b16 */
[----:B------:R-:W-:Y:S02]  /*12680*/  ISETP.GE.AND P5, PT, R4, c[0x0][0x3c8], PT ;  /* 0x0000f20004007a0c */ /* 0x000fe40003fa6270 */
[C---:B------:R-:W-:Y:S01]  /*12690*/  IADD3 R3, R0.reuse, 0xb8, RZ ;  /* 0x000000b800037810 */ /* 0x040fe20007ffe0ff */
[----:B------:R3:W-:Y:S01]  /*126a0*/  @!P4 ST.E.64 [R12.64], R60 ;  /* 0x0000003c0c00c985 */ /* 0x0007e2000c101b16 */
[C---:B----4-:R-:W-:Y:S02]  /*126b0*/  IADD3 R11, R0.reuse, 0x78, RZ ;  /* 0x00000078000b7810 */ /* 0x050fe40007ffe0ff */
[----:B------:R-:W-:Y:S02]  /*126c0*/  IADD3 R10, R0, 0x80, RZ ;  /* 0x00000080000a7810 */ /* 0x000fe40007ffe0ff */
[----:B------:R-:W-:-:S02]  /*126d0*/  ISETP.GE.AND P3, PT, R11, c[0x0][0x3c8], PT ;  /* 0x0000f2000b007a0c */ /* 0x000fc40003f66270 */
[----:B------:R-:W-:-:S03]  /*126e0*/  ISETP.GE.AND P2, PT, R10, c[0x0][0x3c8], PT ;  /* 0x0000f2000a007a0c */ /* 0x000fc60003f46270 */
[----:B------:R-:W-:-:S08]  /*126f0*/  @!P5 LEA.HI R4, R4, R4, RZ, 0x1 ;  /* 0x000000040404d211 */ /* 0x000fd000078f08ff */
[----:B------:R-:W-:Y:S02]  /*12700*/  @!P3 LEA.HI R11, R11, R11, RZ, 0x1 ;  /* 0x0000000b0b0bb211 */ /* 0x000fe400078f08ff */
[----:B------:R-:W-:Y:S02]  /*12710*/  @!P2 LEA.HI R10, R10, R10, RZ, 0x1 ;  /* 0x0000000a0a0aa211 */ /* 0x000fe400078f08ff */
[----:B------:R-:W-:Y:S02]  /*12720*/  @!P3 LOP3.LUT R11, R11, 0xfffffffe, RZ, 0xc0, !PT ;  /* 0xfffffffe0b0bb812 */ /* 0x000fe400078ec0ff */
[----:B------:R-:W-:-:S03]  /*12730*/  @!P2 LOP3.LUT R10, R10, 0xfffffffe, RZ, 0xc0, !PT ;  /* 0xfffffffe0a0aa812 */ /* 0x000fc600078ec0ff */
[--C-:B-1----:R-:W-:Y:S01]  /*12740*/  @!P3 IMAD.WIDE R14, R11, 0x4, R8.reuse ;  /* 0x000000040b0eb825 */ /* 0x102fe200078e0208 */
[----:B---3--:R-:W-:Y:S02]  /*12750*/  @!P1 LOP3.LUT R12, R6, 0xfffffffe, RZ, 0xc0, !PT ;  /* 0xfffffffe060c9812 */ /* 0x008fe400078ec0ff */
[----:B------:R-:W-:Y:S01]  /*12760*/  IADD3 R6, R0, 0xa0, RZ ;  /* 0x000000a000067810 */ /* 0x000fe20007ffe0ff */
[--C-:B------:R-:W-:Y:S01]  /*12770*/  @!P2 IMAD.WIDE R10, R10, 0x4, R8.reuse ;  /* 0x000000040a0aa825 */ /* 0x100fe200078e0208 */
[----:B------:R-:W-:Y:S02]  /*12780*/  @!P3 ST.E.64 [R14.64], R64 ;  /* 0x000000400e00b985 */ /* 0x000fe4000c101b16 */
[----:B------:R-:W-:Y:S01]  /*12790*/  ISETP.GE.AND P6, PT, R6, c[0x0][0x3c8], PT ;  /* 0x0000f20006007a0c */ /* 0x000fe20003fc6270 */
[----:B------:R-:W-:Y:S01]  /*127a0*/  @!P1 IMAD.WIDE R12, R12, 0x4, R8 ;  /* 0x000000040c0c9825 */ /* 0x000fe200078e0208 */
[----:B------:R1:W-:Y:S01]  /*127b0*/  @!P2 ST.E.64 [R10.64], R68 ;  /* 0x000000440a00a985 */ /* 0x0003e2000c101b16 */
[----:B------:R-:W-:-:S03]  /*127c0*/  ISETP.GE.AND P2, PT, R3, c[0x0][0x3c8], PT ;  /* 0x0000f20003007a0c */ /* 0x000fc60003f46270 */
[----:B------:R3:W-:Y:S04]  /*127d0*/  @!P1 ST.E.64 [R12.64], R72 ;  /* 0x000000480c009985 */ /* 0x0007e8000c101b16 */
[----:B------:R4:W-:Y:S03]  /*127e0*/  @!P0 ST.E.64 [R16.64], R76 ;  /* 0x0000004c10008985 */ /* 0x0009e6000c101b16 */
[----:B------:R-:W-:-:S03]  /*127f0*/  @!P6 LEA.HI R6, R6, R6, RZ, 0x1 ;  /* 0x000000060606e211 */ /* 0x000fc600078f08ff */
[----:B------:R-:W-:Y:S02]  /*12800*/  @!P2 LEA.HI R3, R3, R3, RZ, 0x1 ;  /* 0x000000030303a211 */ /* 0x000fe400078f08ff */
[----:B------:R-:W-:Y:S02]  /*12810*/  @!P6 LOP3.LUT R6, R6, 0xfffffffe, RZ, 0xc0, !PT ;  /* 0xfffffffe0606e812 */ /* 0x000fe400078ec0ff */
[----:B------:R-:W-:Y:S02]  /*12820*/  @!P2 LOP3.LUT R3, R3, 0xfffffffe, RZ, 0xc0, !PT ;  /* 0xfffffffe0303a812 */ /* 0x000fe400078ec0ff */
[C---:B-1----:R-:W-:Y:S02]  /*12830*/  IADD3 R11, R0.reuse, 0xa8, RZ ;  /* 0x000000a8000b7810 */ /* 0x042fe40007ffe0ff */
[----:B------:R-:W-:Y:S02]  /*12840*/  IADD3 R10, R0, 0xb0, RZ ;  /* 0x000000b0000a7810 */ /* 0x000fe40007ffe0ff */
[----:B------:R-:W-:-:S02]  /*12850*/  ISETP.GE.AND P4, PT, R11, c[0x0][0x3c8], PT ;  /* 0x0000f2000b007a0c */ /* 0x000fc40003f86270 */
[----:B------:R-:W-:Y:S02]  /*12860*/  ISETP.GE.AND P3, PT, R10, c[0x0][0x3c8], PT ;  /* 0x0000f2000a007a0c */ /* 0x000fe40003f66270 */
[----:B---3--:R-:W-:Y:S01]  /*12870*/  @!P5 LOP3.LUT R13, R4, 0xfffffffe, RZ, 0xc0, !PT ;  /* 0xfffffffe040dd812 */ /* 0x008fe200078ec0ff */
[--C-:B----4-:R-:W-:Y:S01]  /*12880*/  @!P2 IMAD.WIDE R16, R3, 0x4, R8.reuse ;  /* 0x000000040310a825 */ /* 0x110fe200078e0208 */
[C---:B------:R-:W-:Y:S02]  /*12890*/  IADD3 R12, R0.reuse, 0xc0, RZ ;  /* 0x000000c0000c7810 */ /* 0x040fe40007ffe0ff */
[----:B------:R-:W-:Y:S01]  /*128a0*/  IADD3 R4, R0, 0xc8, RZ ;  /* 0x000000c800047810 */ /* 0x000fe20007ffe0ff */
[----:B------:R-:W-:Y:S01]  /*128b0*/  @!P5 IMAD.WIDE R14, R13, 0x4, R8 ;  /* 0x000000040d0ed825 */ /* 0x000fe200078e0208 */
[----:B------:R-:W-:Y:S02]  /*128c0*/  ISETP.GE.AND P1, PT, R12, c[0x0][0x3c8], PT ;  /* 0x0000f2000c007a0c */ /* 0x000fe40003f26270 */
[----:B------:R-:W-:-:S02]  /*128d0*/  ISETP.GE.AND P0, PT, R4, c[0x0][0x3c8], PT ;  /* 0x0000f20004007a0c */ /* 0x000fc40003f06270 */
[----:B------:R-:W-:Y:S01]  /*128e0*/  @!P4 LEA.HI R11, R11, R11, RZ, 0x1 ;  /* 0x0000000b0b0bc211 */ /* 0x000fe200078f08ff */
[----:B------:R1:W-:Y:S01]  /*128f0*/  @!P5 ST.E.64 [R14.64], R80 ;  /* 0x000000500e00d985 */ /* 0x0003e2000c101b16 */
[----:B------:R-:W-:Y:S02]  /*12900*/  @!P3 LEA.HI R10, R10, R10, RZ, 0x1 ;  /* 0x0000000a0a0ab211 */ /* 0x000fe400078f08ff */
[----:B------:R-:W-:Y:S02]  /*12910*/  @!P4 LOP3.LUT R11, R11, 0xfffffffe, RZ, 0xc0, !PT ;  /* 0xfffffffe0b0bc812 */ /* 0x000fe400078ec0ff */
[----:B------:R-:W-:Y:S02]  /*12920*/  @!P3 LOP3.LUT R10, R10, 0xfffffffe, RZ, 0xc0, !PT ;  /* 0xfffffffe0a0ab812 */ /* 0x000fe400078ec0ff */
[----:B------:R-:W-:Y:S02]  /*12930*/  IADD3 R3, R0, 0xd0, RZ ;  /* 0x000000d000037810 */ /* 0x000fe40007ffe0ff */
[----:B------:R-:W-:-:S02]  /*12940*/  @!P1 LEA.HI R12, R12, R12, RZ, 0x1 ;  /* 0x0000000c0c0c9211 */ /* 0x000fc400078f08ff */
[----:B------:R-:W-:Y:S02]  /*12950*/  @!P0 LEA.HI R4, R4, R4, RZ, 0x1 ;  /* 0x0000000404048211 */ /* 0x000fe400078f08ff */
[----:B------:R-:W-:Y:S02]  /*12960*/  @!P1 LOP3.LUT R12, R12, 0xfffffffe, RZ, 0xc0, !PT ;  /* 0xfffffffe0c0c9812 */ /* 0x000fe400078ec0ff */
[----:B------:R-:W-:Y:S02]  /*12970*/  @!P0 LOP3.LUT R4, R4, 0xfffffffe, RZ, 0xc0, !PT ;  /* 0xfffffffe04048812 */ /* 0x000fe400078ec0ff */
[----:B------:R-:W-:Y:S01]  /*12980*/  ISETP.GE.AND P5, PT, R3, c[0x0][0x3c8], PT ;  /* 0x0000f20003007a0c */ /* 0x000fe20003fa6270 */
[----:B------:R-:W-:-:S04]  /*12990*/  @!P1 IMAD.WIDE R12, R12, 0x4, R8 ;  /* 0x000000040c0c9825 */ /* 0x000fc800078e0208 */
[----:B-1----:R-:W-:Y:S01]  /*129a0*/  @!P6 IMAD.WIDE R14, R6, 0x4, R8 ;  /* 0x00000004060ee825 */ /* 0x002fe200078e0208 */
[----:B------:R-:W-:-:S07]  /*129b0*/  IADD3 R6, R0, 0xf8, RZ ;  /* 0x000000f800067810 */ /* 0x000fce0007ffe0ff */
[----:B------:R-:W-:Y:S01]  /*129c0*/  @!P5 LEA.HI R3, R3, R3, RZ, 0x1 ;  /* 0x000000030303d211 */ /* 0x000fe200078f08ff */
[----:B------:R1:W-:Y:S03]  /*129d0*/  @!P6 ST.E.64 [R14.64], R84 ;  /* 0x000000540e00e985 */ /* 0x0003e6000c101b16 */
[----:B------:R-:W-:Y:S01]  /*129e0*/  @!P5 LOP3.LUT R3, R3, 0xfffffffe, RZ, 0xc0, !PT ;  /* 0xfffffffe0303d812 */ /* 0x000fe200078ec0ff */
[----:B-1----:R-:W-:-:S04]  /*129f0*/  @!P4 IMAD.WIDE R14, R11, 0x4, R8 ;  /* 0x000000040b0ec825 */ /* 0x002fc800078e0208 */
[--C-:B------:R-:W-:Y:S01]  /*12a00*/  @!P3 IMAD.WIDE R10, R10, 0x4, R8.reuse ;  /* 0x000000040a0ab825 */ /* 0x100fe200078e0208 */
[----:B------:R1:W-:Y:S04]  /*12a10*/  @!P4 ST.E.64 [R14.64], R88 ;  /* 0x000000580e00c985 */ /* 0x0003e8000c101b16 */
[----:B------:R3:W-:Y:S04]  /*12a20*/  @!P3 ST.E.64 [R10.64], R92 ;  /* 0x0000005c0a00b985 */ /* 0x0007e8000c101b16 */
[----:B------:R-:W-:Y:S04]  /*12a30*/  @!P2 ST.E.64 [R16.64], R96 ;  /* 0x000000601000a985 */ /* 0x000fe8000c101b16 */
[----:B------:R4:W-:Y:S01]  /*12a40*/  @!P1 ST.E.64 [R12.64], R100 ;  /* 0x000000640c009985 */ /* 0x0009e2000c101b16 */
[----:B-1----:R-:W-:-:S04]  /*12a50*/  @!P5 IMAD.WIDE R14, R3, 0x4, R8 ;  /* 0x00000004030ed825 */ /* 0x002fc800078e0208 */
[----:B---3--:R-:W-:Y:S01]  /*12a60*/  @!P0 IMAD.WIDE R10, R4, 0x4, R8 ;  /* 0x00000004040a8825 */ /* 0x008fe200078e0208 */
[----:B------:R-:W-:-:S04]  /*12a70*/  IADD3 R4, R0, 0xd8, RZ ;  /* 0x000000d800047810 */ /* 0x000fc80007ffe0ff */
[----:B------:R1:W-:Y:S01]  /*12a80*/  @!P0 ST.E.64 [R10.64], R104 ;  /* 0x000000680a008985 */ /* 0x0003e2000c101b16 */
[----:B------:R-:W-:Y:S02]  /*12a90*/  ISETP.GE.AND P4, PT, R4, c[0x0][0x3c8], PT ;  /* 0x0000f20004007a0c */ /* 0x000fe40003f86270 */
[----:B----4-:R-:W-:Y:S01]  /*12aa0*/  IADD3 R12, R0, 0xe0, RZ ;  /* 0x000000e0000c7810 */ /* 0x010fe20007ffe0ff */
[----:B------:R3:W-:Y:S01]  /*12ab0*/  @!P5 ST.E.64 [R14.64], R108 ;  /* 0x0000006c0e00d985 */ /* 0x0007e2000c101b16 */
[----:B------:R-:W-:Y:S02]  /*12ac0*/  ISETP.GE.AND P0, PT, R6, c[0x0][0x3c8], PT ;  /* 0x0000f20006007a0c */ /* 0x000fe40003f06270 */
[----:B------:R-:W-:-:S07]  /*12ad0*/  ISETP.GE.AND P3, PT, R12, c[0x0][0x3c8], PT ;  /* 0x0000f2000c007a0c */ /* 0x000fce0003f66270 */
[----:B------:R-:W-:-:S04]  /*12ae0*/  @!P4 LEA.HI R4, R4, R4, RZ, 0x1 ;  /* 0x000000040404c211 */ /* 0x000fc800078f08ff */
[----:B------:R-:W-:Y:S02]  /*12af0*/  @!P0 LEA.HI R6, R6, R6, RZ, 0x1 ;  /* 0x0000000606068211 */ /* 0x000fe400078f08ff */
[----:B------:R-:W-:Y:S02]  /*12b00*/  @!P3 LEA.HI R12, R12, R12, RZ, 0x1 ;  /* 0x0000000c0c0cb211 */ /* 0x000fe400078f08ff */
[----:B------:R-:W-:Y:S02]  /*12b10*/  @!P4 LOP3.LUT R4, R4, 0xfffffffe, RZ, 0xc0, !PT ;  /* 0xfffffffe0404c812 */ /* 0x000fe400078ec0ff */
[----:B------:R-:W-:Y:S02]  /*12b20*/  @!P3 LOP3.LUT R12, R12, 0xfffffffe, RZ, 0xc0, !PT ;  /* 0xfffffffe0c0cb812 */ /* 0x000fe400078ec0ff */
[----:B------:R-:W-:Y:S01]  /*12b30*/  @!P0 LOP3.LUT R6, R6, 0xfffffffe, RZ, 0xc0, !PT ;  /* 0xfffffffe06068812 */ /* 0x000fe200078ec0ff */
[----:B------:R-:W-:Y:S01]  /*12b40*/  @!P4 IMAD.WIDE R16, R4, 0x4, R8 ;  /* 0x000000040410c825 */ /* 0x000fe200078e0208 */
[----:B-1----:R-:W-:-:S02]  /*12b50*/  IADD3 R11, R0, 0xe8, RZ ;  /* 0x000000e8000b7810 */ /* 0x002fc40007ffe0ff */
[----:B------:R-:W-:Y:S01]  /*12b60*/  IADD3 R10, R0, 0xf0, RZ ;  /* 0x000000f0000a7810 */ /* 0x000fe20007ffe0ff */
[----:B------:R-:W-:Y:S01]  /*12b70*/  @!P3 IMAD.WIDE R12, R12, 0x4, R8 ;  /* 0x000000040c0cb825 */ /* 0x000fe200078e0208 */
[----:B------:R-:W-:Y:S01]  /*12b80*/  ISETP.GE.AND P2, PT, R11, c[0x0][0x3c8], PT ;  /* 0x0000f2000b007a0c */ /* 0x000fe20003f46270 */
[----:B------:R3:W-:Y:S01]  /*12b90*/  @!P4 ST.E.64 [R16.64], R112 ;  /* 0x000000701000c985 */ /* 0x0007e2000c101b16 */
[----:B------:R-:W-:-:S03]  /*12ba0*/  ISETP.GE.AND P1, PT, R10, c[0x0][0x3c8], PT ;  /* 0x0000f2000a007a0c */ /* 0x000fc60003f26270 */
[----:B------:R3:W-:Y:S08]  /*12bb0*/  @!P3 ST.E.64 [R12.64], R116 ;  /* 0x000000740c00b985 */ /* 0x0007f0000c101b16 */
[----:B------:R-:W-:Y:S02]  /*12bc0*/  @!P2 LEA.HI R11, R11, R11, RZ, 0x1 ;  /* 0x0000000b0b0ba211 */ /* 0x000fe400078f08ff */
[----:B------:R-:W-:-:S02]  /*12bd0*/  @!P1 LEA.HI R10, R10, R10, RZ, 0x1 ;  /* 0x0000000a0a0a9211 */ /* 0x000fc400078f08ff */
[----:B------:R-:W-:Y:S02]  /*12be0*/  @!P2 LOP3.LUT R11, R11, 0xfffffffe, RZ, 0xc0, !PT ;  /* 0xfffffffe0b0ba812 */ /* 0x000fe400078ec0ff */
[----:B------:R-:W-:-:S03]  /*12bf0*/  @!P1 LOP3.LUT R10, R10, 0xfffffffe, RZ, 0xc0, !PT ;  /* 0xfffffffe0a0a9812 */ /* 0x000fc600078ec0ff */
[----:B------:R-:W-:-:S04]  /*12c00*/  @!P2 IMAD.WIDE R18, R11, 0x4, R8 ;  /* 0x000000040b12a825 */ /* 0x000fc800078e0208 */
[--C-:B------:R-:W-:Y:S01]  /*12c10*/  @!P1 IMAD.WIDE R10, R10, 0x4, R8.reuse ;  /* 0x000000040a0a9825 */ /* 0x100fe200078e0208 */
[----:B------:R3:W-:Y:S03]  /*12c20*/  @!P2 ST.E.64 [R18.64], R120 ;  /* 0x000000781200a985 */ /* 0x0007e6000c101b16 */
[----:B------:R-:W-:Y:S01]  /*12c30*/  @!P0 IMAD.WIDE R8, R6, 0x4, R8 ;  /* 0x0000000406088825 */ /* 0x000fe200078e0208 */
[----:B------:R3:W-:Y:S04]  /*12c40*/  @!P1 ST.E.64 [R10.64], R124 ;  /* 0x0000007c0a009985 */ /* 0x0007e8000c101b16 */
[----:B------:R3:W-:Y:S02]  /*12c50*/  @!P0 ST.E.64 [R8.64], R128 ;  /* 0x0000008008008985 */ /* 0x0007e4000c101b16 */
.L_x_444:
[----:B------:R-:W-:Y:S05]  /*12c60*/  BSYNC B0 ;  /* 0x0000000000007941 */ /* 0x000fea0003800000 */
.L_x_443:
[----:B------:R-:W-:Y:S01]  /*12c70*/  ISETP.NE.AND P0, PT, R5, RZ, PT ;  /* 0x000000ff0500720c */ /* 0x000fe20003f05270 */
[----:B-1----:R-:W1:Y:S04]  /*12c80*/  SHFL.IDX PT, R7, R7, 0x1, 0x1c1f ;  /* 0x003c1f0007077f89 */ /* 0x002e6800000e0000 */
[----:B------:R4:W3:Y:S08]  /*12c90*/  SHFL.IDX PT, R6, R2, 0x1, 0x1c1f ;  /* 0x003c1f0002067f89 */ /* 0x0008f000000e0000 */
[----:B------:R-:W-:Y:S05]  /*12ca0*/  @P0 EXIT ;  /* 0x000000000000094d */ /* 0x000fea0003800000 */
[C---:B------:R-:W-:Y:S02]  /*12cb0*/  IADD3 R5, R0.reuse, 0x8, RZ ;  /* 0x0000000800057810 */ /* 0x040fe40007ffe0ff */
[----:B------:R-:W-:-:S02]  /*12cc0*/  IADD3 R4, R0, 0x10, RZ ;  /* 0x0000001000047810 */ /* 0x000fc40007ffe0ff */
[----:B------:R-:W-:Y:S02]  /*12cd0*/  ISETP.GE.AND P1, PT, R5, c[0x0][0x3c8], PT ;  /* 0x0000f20005007a0c */ /* 0x000fe40003f26270 */
[----:B------:R-:W-:Y:S02]  /*12ce0*/  ISETP.GE.AND P0, PT, R4, c[0x0][0x3c8], PT ;  /* 0x0000f20004007a0c */ /* 0x000fe40003f06270 */
[C---:B------:R-:W-:Y:S02]  /*12cf0*/  ISETP.GE.AND P2, PT, R0.reuse, c[0x0][0x3c8], PT ;  /* 0x0000f20000007a0c */ /* 0x040fe40003f46270 */
[C---:B------:R-:W-:Y:S02]  /*12d00*/  IADD3 R3, R0.reuse, 0x18, RZ ;  /* 0x0000001800037810 */ /* 0x040fe40007ffe0ff */
[----:B----4-:R-:W-:Y:S02]  /*12d10*/  IADD3 R2, R0, 0x20, RZ ;  /* 0x0000002000027810 */ /* 0x010fe40007ffe0ff */
[----:B------:R-:W-:-:S02]  /*12d20*/  ISETP.GE.AND P6, PT, R3, c[0x0][0x3c8], PT ;  /* 0x0000f20003007a0c */ /* 0x000fc40003fc6270 */
[----:B------:R-:W-:Y:S02]  /*12d30*/  ISETP.GE.AND P5, PT, R2, c[0x0][0x3c8], PT ;  /* 0x0000f20002007a0c */ /* 0x000fe40003fa6270 */
[----:B------:R-:W-:Y:S02]  /*12d40*/  @!P1 LEA.HI R5, R5, R5, RZ, 0x1 ;  /* 0x0000000505059211 */ /* 0x000fe400078f08ff */
[----:B------:R-:W-:Y:S01]  /*12d50*/  @!P0 LEA.HI R4, R4, R4, RZ, 0x1 ;  /* 0x0000000404048211 */ /* 0x000fe200078f08ff */
[--C-:B-1-3--:R-:W-:Y:S01]  /*12d60*/  @!P2 IMAD.WIDE R8, R0, 0x4, R6.reuse ;  /* 0x000000040008a825 */ /* 0x10afe200078e0206 */
[----:B------:R-:W-:Y:S02]  /*12d70*/  @!P1 LOP3.LUT R5, R5, 0xfffffffe, RZ, 0xc0, !PT ;  /* 0xfffffffe05059812 */ /* 0x000fe400078ec0ff */
[----:B------:R-:W-:Y:S02]  /*12d80*/  @!P0 LOP3.LUT R4, R4, 0xfffffffe, RZ, 0xc0, !PT ;  /* 0xfffffffe04048812 */ /* 0x000fe400078ec0ff */
[----:B------:R1:W-:Y:S01]  /*12d90*/  @!P2 ST.E.64 [R8.64], R134 ;  /* 0x000000860800a985 */ /* 0x0003e2000c101b16 */
[----:B------:R-:W-:Y:S01]  /*12da0*/  @!P1 IMAD.WIDE R10, R5, 0x4, R6 ;  /* 0x00000004050a9825 */ /* 0x000fe200078e0206 */
[----:B------:R-:W-:-:S02]  /*12db0*/  @!P6 LEA.HI R3, R3, R3, RZ, 0x1 ;  /* 0x000000030303e211 */ /* 0x000fc400078f08ff */
[----:B------:R-:W-:Y:S01]  /*12dc0*/  @!P5 LEA.HI R2, R2, R2, RZ, 0x1 ;  /* 0x000000020202d211 */ /* 0x000fe200078f08ff */
[--C-:B------:R-:W-:Y:S01]  /*12dd0*/  @!P0 IMAD.WIDE R4, R4, 0x4, R6.reuse ;  /* 0x0000000404048825 */ /* 0x100fe200078e0206 */
[----:B------:R3:W-:Y:S01]  /*12de0*/  @!P1 ST.E.64 [R10.64], R138 ;  /* 0x0000008a0a009985 */ /* 0x0007e2000c101b16 */
[----:B------:R-:W-:Y:S02]  /*12df0*/  @!P6 LOP3.LUT R3, R3, 0xfffffffe, RZ, 0xc0, !PT ;  /* 0xfffffffe0303e812 */ /* 0x000fe400078ec0ff */
[----:B------:R-:W-:Y:S01]  /*12e00*/  @!P5 LOP3.LUT R2, R2, 0xfffffffe, RZ, 0xc0, !PT ;  /* 0xfffffffe0202d812 */ /* 0x000fe200078ec0ff */
[----:B------:R4:W-:Y:S02]  /*12e10*/  @!P0 ST.E.64 [R4.64], R142 ;  /* 0x0000008e04008985 */ /* 0x0009e4000c101b16 */
[----:B------:R-:W-:Y:S01]  /*12e20*/  @!P6 IMAD.WIDE R12, R3, 0x4, R6 ;  /* 0x00000004030ce825 */ /* 0x000fe200078e0206 */
[----:B------:R-:W-:-:S03]  /*12e30*/  IADD3 R3, R0, 0x50, RZ ;  /* 0x0000005000037810 */ /* 0x000fc60007ffe0ff */
[----:B------:R-:W-:Y:S01]  /*12e40*/  @!P5 IMAD.WIDE R14, R2, 0x4, R6 ;  /* 0x00000004020ed825 */ /* 0x000fe200078e0206 */
[----:B------:R5:W-:Y:S01]  /*12e50*/  @!P6 ST.E.64 [R12.64], R146 ;  /* 0x000000920c00e985 */ /* 0x000be2000c101b16 */
[----:B------:R-:W-:Y:S02]  /*12e60*/  IADD3 R2, R0, 0x58, RZ ;  /* 0x0000005800027810 */ /* 0x000fe40007ffe0ff */
[----:B------:R-:W-:Y:S01]  /*12e70*/  ISETP.GE.AND P6, PT, R3, c[0x0][0x3c8], PT ;  /* 0x0000f20003007a0c */ /* 0x000fe20003fc6270 */
[----:B------:R2:W-:Y:S01]  /*12e80*/  @!P5 ST.E.64 [R14.64], R150 ;  /* 0x000000960e00d985 */ /* 0x0005e2000c101b16 */
[----:B------:R-:W-:Y:S02]  /*12e90*/  ISETP.GE.AND P5, PT, R2, c[0x0][0x3c8], PT ;  /* 0x0000f20002007a0c */ /* 0x000fe40003fa6270 */
[C---:B-1----:R-:W-:Y:S02]  /*12ea0*/  IADD3 R9, R0.reuse, 0x30, RZ ;  /* 0x0000003000097810 */ /* 0x042fe40007ffe0ff */
[----:B------:R-:W-:-:S02]  /*12eb0*/  IADD3 R8, R0, 0x38, RZ ;  /* 0x0000003800087810 */ /* 0x000fc40007ffe0ff */
[----:B------:R-:W-:Y:S02]  /*12ec0*/  ISETP.GE.AND P3, PT, R9, c[0x0][0x3c8], PT ;  /* 0x0000f20009007a0c */ /* 0x000fe40003f66270 */
[----:B---3--:R-:W-:Y:S02]  /*12ed0*/  IADD3 R10, R0, 0x28, RZ ;  /* 0x00000028000a7810 */ /* 0x008fe40007ffe0ff */
[----:B------:R-:W-:Y:S02]  /*12ee0*/  ISETP.GE.AND P2, PT, R8, c[0x0][0x3c8], PT ;  /* 0x0000f20008007a0c */ /* 0x000fe40003f46270 */
[C---:B----4-:R-:W-:Y:S02]  /*12ef0*/  IADD3 R5, R0.reuse, 0x40, RZ ;  /* 0x0000004000057810 */ /* 0x050fe40007ffe0ff */
[----:B------:R-:W-:Y:S02]  /*12f00*/  IADD3 R4, R0, 0x48, RZ ;  /* 0x0000004800047810 */ /* 0x000fe40007ffe0ff */
[----:B------:R-:W-:-:S02]  /*12f10*/  ISETP.GE.AND P4, PT, R10, c[0x0][0x3c8], PT ;  /* 0x0000f2000a007a0c */ /* 0x000fc40003f86270 */
[----:B------:R-:W-:Y:S02]  /*12f20*/  ISETP.GE.AND P1, PT, R5, c[0x0][0x3c8], PT ;  /* 0x0000f20005007a0c */ /* 0x000fe40003f26270 */
[----:B------:R-:W-:Y:S02]  /*12f30*/  ISETP.GE.AND P0, PT, R4, c[0x0][0x3c8], PT ;  /* 0x0000f20004007a0c */ /* 0x000fe40003f06270 */
[----:B------:R-:W-:Y:S02]  /*12f40*/  @!P3 LEA.HI R9, R9, R9, RZ, 0x1 ;  /* 0x000000090909b211 */ /* 0x000fe400078f08ff */
[----:B------:R-:W-:Y:S02]  /*12f50*/  @!P2 LEA.HI R8, R8, R8, RZ, 0x1 ;  /* 0x000000080808a211 */ /* 0x000fe400078f08ff */
[----:B------:R-:W-:Y:S02]  /*12f60*/  @!P3 LOP3.LUT R9, R9, 0xfffffffe, RZ, 0xc0, !PT ;  /* 0xfffffffe0909b812 */ /* 0x000fe400078ec0ff */
[----:B------:R-:W-:-:S02]  /*12f70*/  @!P2 LOP3.LUT R8, R8, 0xfffffffe, RZ, 0xc0, !PT ;  /* 0xfffffffe0808a812 */ /* 0x000fc400078ec0ff */
[----:B------:R-:W-:Y:S01]  /*12f80*/  @!P4 LEA.HI R10, R10, R10, RZ, 0x1 ;  /* 0x0000000a0a0ac211 */ /* 0x000fe200078f08ff */
[--C-:B-----5:R-:W-:Y:S01]  /*12f90*/  @!P3 IMAD.WIDE R12, R9, 0x4, R6.reuse ;  /* 0x00000004090cb825 */ /* 0x120fe200078e0206 */
[----:B------:R-:W-:Y:S02]  /*12fa0*/  @!P1 LEA.HI R5, R5, R5, RZ, 0x1 ;  /* 0x0000000505059211 */ /* 0x000fe400078f08ff */
[----:B------:R-:W-:Y:S01]  /*12fb0*/  @!P0 LEA.HI R4, R4, R4, RZ, 0x1 ;  /* 0x0000000404048211 */ /* 0x000fe200078f08ff */
[--C-:B------:R-:W-:Y:S01]  /*12fc0*/  @!P2 IMAD.WIDE R8, R8, 0x4, R6.reuse ;  /* 0x000000040808a825 */ /* 0x100fe200078e0206 */
[----:B------:R-:W-:Y:S02]  /*12fd0*/  @!P4 LOP3.LUT R10, R10, 0xfffffffe, RZ, 0xc0, !PT ;  /* 0xfffffffe0a0ac812 */ /* 0x000fe400078ec0ff */
[----:B------:R-:W-:Y:S02]  /*12fe0*/  @!P1 LOP3.LUT R5, R5, 0xfffffffe, RZ, 0xc0, !PT ;  /* 0xfffffffe05059812 */ /* 0x000fe400078ec0ff */
[----:B------:R-:W-:Y:S01]  /*12ff0*/  @!P0 LOP3.LUT R4, R4, 0xfffffffe, RZ, 0xc0, !PT ;  /* 0xfffffffe04048812 */ /* 0x000fe200078ec0ff */
[----:B------:R-:W-:Y:S01]  /*13000*/  @!P4 IMAD.WIDE R10, R10, 0x4, R6 ;  /* 0x000000040a0ac825 */ /* 0x000fe200078e0206 */
[----:B------:R-:W-:-:S02]  /*13010*/  @!P6 LEA.HI R3, R3, R3, RZ, 0x1 ;  /* 0x000000030303e211 */ /* 0x000fc400078f08ff */
[----:B------:R-:W-:Y:S01]  /*13020*/  @!P5 LEA.HI R2, R2, R2, RZ, 0x1 ;  /* 0x000000020202d211 */ /* 0x000fe200078f08ff */
[--C-:B--2---:R-:W-:Y:S01]  /*13030*/  @!P1 IMAD.WIDE R14, R5, 0x4, R6.reuse ;  /* 0x00000004050e9825 */ /* 0x104fe200078e0206 */
[----:B------:R1:W-:Y:S01]  /*13040*/  @!P4 ST.E.64 [R10.64], R154 ;  /* 0x0000009a0a00c985 */ /* 0x0003e2000c101b16 */
[----:B------:R-:W-:Y:S02]  /*13050*/  @!P6 LOP3.LUT R3, R3, 0xfffffffe, RZ, 0xc0, !PT ;  /* 0xfffffffe0303e812 */ /* 0x000fe400078ec0ff */
[----:B------:R-:W-:Y:S01]  /*13060*/  @!P0 IMAD.WIDE R4, R4, 0x4, R6 ;  /* 0x0000000404048825 */ /* 0x000fe200078e0206 */
[----:B------:R2:W-:Y:S01]  /*13070*/  @!P3 ST.E.64 [R12.64], R30 ;  /* 0x0000001e0c00b985 */ /* 0x0005e2000c101b16 */
[----:B------:R-:W-:-:S03]  /*13080*/  @!P5 LOP3.LUT R2, R2, 0xfffffffe, RZ, 0xc0, !PT ;  /* 0xfffffffe0202d812 */ /* 0x000fc600078ec0ff */
[----:B------:R3:W-:Y:S04]  /*13090*/  @!P2 ST.E.64 [R8.64], R34 ;  /* 0x000000220800a985 */ /* 0x0007e8000c101b16 */
[----:B------:R4:W-:Y:S04]  /*130a0*/  @!P1 ST.E.64 [R14.64], R38 ;  /* 0x000000260e009985 */ /* 0x0009e8000c101b16 */
[----:B------:R5:W-:Y:S01]  /*130b0*/  @!P0 ST.E.64 [R4.64], R42 ;  /* 0x0000002a04008985 */ /* 0x000be2000c101b16 */
[----:B-1----:R-:W-:-:S04]  /*130c0*/  IADD3 R10, R0, 0x60, RZ ;  /* 0x00000060000a7810 */ /* 0x002fc80007ffe0ff */
[----:B------:R-:W-:Y:S01]  /*130d0*/  ISETP.GE.AND P4, PT, R10, c[0x0][0x3c8], PT ;  /* 0x0000f2000a007a0c */ /* 0x000fe20003f86270 */
[--C-:B--2---:R-:W-:Y:S01]  /*130e0*/  @!P6 IMAD.WIDE R12, R3, 0x4, R6.reuse ;  /* 0x00000004030ce825 */ /* 0x104fe200078e0206 */
[C---:B------:R-:W-:Y:S02]  /*130f0*/  IADD3 R3, R0.reuse, 0x88, RZ ;  /* 0x0000008800037810 */ /* 0x040fe40007ffe0ff */
[C---:B---3--:R-:W-:Y:S02]  /*13100*/  IADD3 R9, R0.reuse, 0x68, RZ ;  /* 0x0000006800097810 */ /* 0x048fe40007ffe0ff */
[----:B------:R-:W-:Y:S01]  /*13110*/  IADD3 R8, R0, 0x70, RZ ;  /* 0x0000007000087810 */ /* 0x000fe20007ffe0ff */
[----:B------:R1:W-:Y:S01]  /*13120*/  @!P6 ST.E.64 [R12.64], R46 ;  /* 0x0000002e0c00e985 */ /* 0x0003e2000c101b16 */
[----:B------:R-:W-:Y:S01]  /*13130*/  ISETP.GE.AND P3, PT, R9, c[0x0][0x3c8], PT ;  /* 0x0000f20009007a0c */ /* 0x000fe20003f66270 */
[----:B----4-:R-:W-:Y:S01]  /*13140*/  @!P5 IMAD.WIDE R14, R2, 0x4, R6 ;  /* 0x00000004020ed825 */ /* 0x010fe200078e0206 */
[----:B------:R-:W-:-:S02]  /*13150*/  ISETP.GE.AND P2, PT, R8, c[0x0][0x3c8], PT ;  /* 0x0000f20008007a0c */ /* 0x000fc40003f46270 */
[C---:B-----5:R-:W-:Y:S02]  /*13160*/  IADD3 R5, R0.reuse, 0x78, RZ ;  /* 0x0000007800057810 */ /* 0x060fe40007ffe0ff */
[----:B------:R-:W-:Y:S01]  /*13170*/  IADD3 R4, R0, 0x80, RZ ;  /* 0x0000008000047810 */ /* 0x000fe20007ffe0ff */
[----:B------:R2:W-:Y:S01]  /*13180*/  @!P5 ST.E.64 [R14.64], R50 ;  /* 0x000000320e00d985 */ /* 0x0005e2000c101b16 */
[----:B------:R-:W-:Y:S02]  /*13190*/  ISETP.GE.AND P1, PT, R5, c[0x0][0x3c8], PT ;  /* 0x0000f20005007a0c */ /* 0x000fe40003f26270 */
[----:B------:R-:W-:Y:S02]  /*131a0*/  ISETP.GE.AND P0, PT, R4, c[0x0][0x3c8], PT ;  /* 0x0000f20004007a0c */ /* 0x000fe40003f06270 */
[----:B------:R-:W-:Y:S02]  /*131b0*/  @!P4 LEA.HI R10, R10, R10, RZ, 0x1 ;  /* 0x0000000a0a0ac211 */ /* 0x000fe400078f08ff */
[----:B------:R-:W-:-:S02]  /*131c0*/  @!P3 LEA.HI R9, R9, R9, RZ, 0x1 ;  /* 0x000000090909b211 */ /* 0x000fc400078f08ff */
[----:B------:R-:W-:Y:S02]  /*131d0*/  @!P2 LEA.HI R8, R8, R8, RZ, 0x1 ;  /* 0x000000080808a211 */ /* 0x000fe400078f08ff */
[----:B------:R-:W-:Y:S02]  /*131e0*/  @!P4 LOP3.LUT R10, R10, 0xfffffffe, RZ, 0xc0, !PT ;  /* 0xfffffffe0a0ac812 */ /* 0x000fe400078ec0ff */
[----:B------:R-:W-:Y:S02]  /*131f0*/  @!P3 LOP3.LUT R9, R9, 0xfffffffe, RZ, 0xc0, !PT ;  /* 0xfffffffe0909b812 */ /* 0x000fe400078ec0ff */
[----:B------:R-:W-:Y:S01]  /*13200*/  @!P1 LEA.HI R5, R5, R5, RZ, 0x1 ;  /* 0x0000000505059211 */ /* 0x000fe200078f08ff */
[----:B------:R-:W-:Y:S01]  /*13210*/  @!P4 IMAD.WIDE R10, R10, 0x4, R6 ;  /* 0x000000040a0ac825 */ /* 0x000fe200078e0206 */
[----:B------:R-:W-:Y:S02]  /*13220*/  @!P0 LEA.HI R4, R4, R4, RZ, 0x1 ;  /* 0x0000000404048211 */ /* 0x000fe400078f08ff */
[----:B------:R-:W-:-:S02]  /*13230*/  @!P2 LOP3.LUT R8, R8, 0xfffffffe, RZ, 0xc0, !PT ;  /* 0xfffffffe0808a812 */ /* 0x000fc400078ec0ff */
[----:B------:R-:W-:Y:S01]  /*13240*/  @!P1 LOP3.LUT R5, R5, 0xfffffffe, RZ, 0xc0, !PT ;  /* 0xfffffffe05059812 */ /* 0x000fe200078ec0ff */
[--C-:B-1----:R-:W-:Y:S01]  /*13250*/  @!P3 IMAD.WIDE R12, R9, 0x4, R6.reuse ;  /* 0x00000004090cb825 */ /* 0x102fe200078e0206 */
[----:B------:R-:W-:Y:S01]  /*13260*/  @!P0 LOP3.LUT R4, R4, 0xfffffffe, RZ, 0xc0, !PT ;  /* 0xfffffffe04048812 */ /* 0x000fe200078ec0ff */
[----:B------:R1:W-:Y:S01]  /*13270*/  @!P4 ST.E.64 [R10.64], R54 ;  /* 0x000000360a00c985 */ /* 0x0003e2000c101b16 */
[----:B------:R-:W-:Y:S01]  /*13280*/  IADD3 R2, R0, 0x90, RZ ;  /* 0x0000009000027810 */ /* 0x000fe20007ffe0ff */
[--C-:B------:R-:W-:Y:S01]  /*13290*/  @!P2 IMAD.WIDE R8, R8, 0x4, R6.reuse ;  /* 0x000000040808a825 */ /* 0x100fe200078e0206 */
[----:B------:R-:W-:Y:S01]  /*132a0*/  ISETP.GE.AND P6, PT, R3, c[0x0][0x3c8], PT ;  /* 0x0000f20003007a0c */ /* 0x000fe20003fc6270 */
[----:B------:R3:W-:Y:S01]  /*132b0*/  @!P3 ST.E.64 [R12.64], R58 ;  /* 0x0000003a0c00b985 */ /* 0x0007e2000c101b16 */
[----:B------:R-:W-:Y:S01]  /*132c0*/  ISETP.GE.AND P5, PT, R2, c[0x0][0x3c8], PT ;  /* 0x0000f20002007a0c */ /* 0x000fe20003fa6270 */
[--C-:B--2---:R-:W-:Y:S02]  /*132d0*/  @!P1 IMAD.WIDE R14, R5, 0x4, R6.reuse ;  /* 0x00000004050e9825 */ /* 0x104fe400078e0206 */
[----:B------:R2:W-:Y:S02]  /*132e0*/  @!P2 ST.E.64 [R8.64], R62 ;  /* 0x0000003e0800a985 */ /* 0x0005e4000c101b16 */
[----:B------:R-:W-:-:S02]  /*132f0*/  @!P0 IMAD.WIDE R4, R4, 0x4, R6 ;  /* 0x0000000404048825 */ /* 0x000fc400078e0206 */
[----:B------:R4:W-:Y:S04]  /*13300*/  @!P1 ST.E.64 [R14.64], R66 ;  /* 0x000000420e009985 */ /* 0x0009e8000c101b16 */
[----:B------:R5:W-:Y:S01]  /*13310*/  @!P0 ST.E.64 [R4.64], R70 ;  /* 0x0000004604008985 */ /* 0x000be2000c101b16 */
[----:B------:R-:W-:Y:S02]  /*13320*/  @!P6 LEA.HI R3, R3, R3, RZ, 0x1 ;  /* 0x000000030303e211 */ /* 0x000fe400078f08ff */
[----:B------:R-:W-:Y:S02]  /*13330*/  @!P5 LEA.HI R2, R2, R2, RZ, 0x1 ;  /* 0x000000020202d211 */ /* 0x000fe400078f08ff */
[----:B------:R-:W-:Y:S02]  /*13340*/  @!P6 LOP3.LUT R3, R3, 0xfffffffe, RZ, 0xc0, !PT ;  /* 0xfffffffe0303e812 */ /* 0x000fe400078ec0ff */
[----:B------:R-:W-:-:S02]  /*13350*/  @!P5 LOP3.LUT R2, R2, 0xfffffffe, RZ, 0xc0, !PT ;  /* 0xfffffffe0202d812 */ /* 0x000fc400078ec0ff */
[----:B-1----:R-:W-:-:S04]  /*13360*/  IADD3 R10, R0, 0x98, RZ ;  /* 0x00000098000a7810 */ /* 0x002fc80007ffe0ff */
[----:B------:R-:W-:Y:S01]  /*13370*/  ISETP.GE.AND P4, PT, R10, c[0x0][0x3c8], PT ;  /* 0x0000f2000a007a0c */ /* 0x000fe20003f86270 */
[--C-:B---3--:R-:W-:Y:S01]  /*13380*/  @!P6 IMAD.WIDE R12, R3, 0x4, R6.reuse ;  /* 0x00000004030ce825 */ /* 0x108fe200078e0206 */
[C---:B------:R-:W-:Y:S02]  /*13390*/  IADD3 R3, R0.reuse, 0xc0, RZ ;  /* 0x000000c000037810 */ /* 0x040fe40007ffe0ff */
[C---:B--2---:R-:W-:Y:S02]  /*133a0*/  IADD3 R9, R0.reuse, 0xa0, RZ ;  /* 0x000000a000097810 */ /* 0x044fe40007ffe0ff */
        /* <DEDUP_REMOVED lines=31> */
[----:B------:R-:W-:Y:S04]  /*135a0*/  @!P1 ST.E.64 [R14.64], R94 ;  /* 0x0000005e0e009985 */ /* 0x000fe8000c101b16 */
[----:B------:R4:W-:Y:S01]  /*135b0*/  @!P0 ST.E.64 [R4.64], R98 ;  /* 0x0000006204008985 */ /* 0x0009e2000c101b16 */
[----:B------:R-:W-:Y:S02]  /*135c0*/  @!P6 LEA.HI R3, R3, R3, RZ, 0x1 ;  /* 0x000000030303e211 */ /* 0x000fe400078f08ff */
[----:B------:R-:W-:Y:S02]  /*135d0*/  @!P5 LEA.HI R2, R2, R2, RZ, 0x1 ;  /* 0x000000020202d211 */ /* 0x000fe400078f08ff */
[----:B------:R-:W-:Y:S02]  /*135e0*/  @!P6 LOP3.LUT R3, R3, 0xfffffffe, RZ, 0xc0, !PT ;  /* 0xfffffffe0303e812 */ /* 0x000fe400078ec0ff */
[----:B------:R-:W-:-:S02]  /*135f0*/  @!P5 LOP3.LUT R2, R2, 0xfffffffe, RZ, 0xc0, !PT ;  /* 0xfffffffe0202d812 */ /* 0x000fc400078ec0ff */
[----:B-1----:R-:W-:-:S04]  /*13600*/  IADD3 R10, R0, 0xd0, RZ ;  /* 0x000000d0000a7810 */ /* 0x002fc80007ffe0ff */
[----:B------:R-:W-:Y:S01]  /*13610*/  ISETP.GE.AND P4, PT, R10, c[0x0][0x3c8], PT ;  /* 0x0000f2000a007a0c */ /* 0x000fe20003f86270 */
[----:B---3--:R-:W-:Y:S01]  /*13620*/  @!P6 IMAD.WIDE R12, R3, 0x4, R6 ;  /* 0x00000004030ce825 */ /* 0x008fe200078e0206 */
[----:B--2---:R-:W-:-:S03]  /*13630*/  IADD3 R9, R0, 0xd8, RZ ;  /* 0x000000d800097810 */ /* 0x004fc60007ffe0ff */
[----:B------:R-:W-:Y:S01]  /*13640*/  @!P5 IMAD.WIDE R2, R2, 0x4, R6 ;  /* 0x000000040202d825 */ /* 0x000fe200078e0206 */
[----:B------:R-:W-:Y:S01]  /*13650*/  IADD3 R8, R0, 0xe0, RZ ;  /* 0x000000e000087810 */ /* 0x000fe20007ffe0ff */
[----:B------:R-:W-:Y:S01]  /*13660*/  @!P6 ST.E.64 [R12.64], R102 ;  /* 0x000000660c00e985 */ /* 0x000fe2000c101b16 */
[----:B------:R-:W-:Y:S02]  /*13670*/  ISETP.GE.AND P3, PT, R9, c[0x0][0x3c8], PT ;  /* 0x0000f20009007a0c */ /* 0x000fe40003f66270 */
[----:B------:R-:W-:Y:S01]  /*13680*/  ISETP.GE.AND P2, PT, R8, c[0x0][0x3c8], PT ;  /* 0x0000f20008007a0c */ /* 0x000fe20003f46270 */
[----:B------:R1:W-:Y:S01]  /*13690*/  @!P5 ST.E.64 [R2.64], R106 ;  /* 0x0000006a0200d985 */ /* 0x0003e2000c101b16 */
[C---:B----4-:R-:W-:Y:S02]  /*136a0*/  IADD3 R5, R0.reuse, 0xe8, RZ ;  /* 0x000000e800057810 */ /* 0x050fe40007ffe0ff */
[----:B------:R-:W-:Y:S02]  /*136b0*/  IADD3 R4, R0, 0xf0, RZ ;  /* 0x000000f000047810 */ /* 0x000fe40007ffe0ff */
[----:B------:R-:W-:-:S02]  /*136c0*/  ISETP.GE.AND P1, PT, R5, c[0x0][0x3c8], PT ;  /* 0x0000f20005007a0c */ /* 0x000fc40003f26270 */
[----:B------:R-:W-:Y:S02]  /*136d0*/  ISETP.GE.AND P0, PT, R4, c[0x0][0x3c8], PT ;  /* 0x0000f20004007a0c */ /* 0x000fe40003f06270 */
[----:B------:R-:W-:Y:S02]  /*136e0*/  @!P4 LEA.HI R10, R10, R10, RZ, 0x1 ;  /* 0x0000000a0a0ac211 */ /* 0x000fe400078f08ff */
[----:B------:R-:W-:Y:S02]  /*136f0*/  @!P3 LEA.HI R9, R9, R9, RZ, 0x1 ;  /* 0x000000090909b211 */ /* 0x000fe400078f08ff */
[----:B------:R-:W-:Y:S02]  /*13700*/  @!P2 LEA.HI R8, R8, R8, RZ, 0x1 ;  /* 0x000000080808a211 */ /* 0x000fe400078f08ff */
[----:B------:R-:W-:Y:S02]  /*13710*/  @!P4 LOP3.LUT R10, R10, 0xfffffffe, RZ, 0xc0, !PT ;  /* 0xfffffffe0a0ac812 */ /* 0x000fe400078ec0ff */
[----:B------:R-:W-:-:S02]  /*13720*/  @!P3 LOP3.LUT R9, R9, 0xfffffffe, RZ, 0xc0, !PT ;  /* 0xfffffffe0909b812 */ /* 0x000fc400078ec0ff */
[----:B------:R-:W-:Y:S01]  /*13730*/  @!P1 LEA.HI R5, R5, R5, RZ, 0x1 ;  /* 0x0000000505059211 */ /* 0x000fe200078f08ff */
[--C-:B------:R-:W-:Y:S01]  /*13740*/  @!P4 IMAD.WIDE R10, R10, 0x4, R6.reuse ;  /* 0x000000040a0ac825 */ /* 0x100fe200078e0206 */
[----:B------:R-:W-:Y:S02]  /*13750*/  @!P0 LEA.HI R4, R4, R4, RZ, 0x1 ;  /* 0x0000000404048211 */ /* 0x000fe400078f08ff */
[----:B------:R-:W-:Y:S02]  /*13760*/  @!P2 LOP3.LUT R8, R8, 0xfffffffe, RZ, 0xc0, !PT ;  /* 0xfffffffe0808a812 */ /* 0x000fe400078ec0ff */
[----:B------:R-:W-:Y:S01]  /*13770*/  @!P1 LOP3.LUT R5, R5, 0xfffffffe, RZ, 0xc0, !PT ;  /* 0xfffffffe05059812 */ /* 0x000fe200078ec0ff */
[----:B------:R2:W-:Y:S01]  /*13780*/  @!P4 ST.E.64 [R10.64], R110 ;  /* 0x0000006e0a00c985 */ /* 0x0005e2000c101b16 */
[----:B------:R-:W-:Y:S01]  /*13790*/  @!P0 LOP3.LUT R4, R4, 0xfffffffe, RZ, 0xc0, !PT ;  /* 0xfffffffe04048812 */ /* 0x000fe200078ec0ff */
[----:B-1----:R-:W-:Y:S01]  /*137a0*/  @!P3 IMAD.WIDE R2, R9, 0x4, R6 ;  /* 0x000000040902b825 */ /* 0x002fe200078e0206 */
[----:B------:R-:W-:-:S03]  /*137b0*/  IADD3 R0, R0, 0xf8, RZ ;  /* 0x000000f800007810 */ /* 0x000fc60007ffe0ff */
        /* <DEDUP_REMOVED lines=14> */
.L_x_442:
[----:B------:R-:W3:Y:S02]  /*138a0*/  S2R R3, SR_TID.X ;  /* 0x0000000000037919 */ /* 0x000ee40000002100 */
[----:B---3--:R-:W-:-:S13]  /*138b0*/  ISETP.GT.AND P0, PT, R3, 0x7f, PT ;  /* 0x0000007f0300780c */ /* 0x008fda0003f04270 */
[----:B------:R-:W-:Y:S05]  /*138c0*/  @P0 EXIT ;  /* 0x000000000000094d */ /* 0x000fea0003800000 */
[----:B------:R-:W3:Y:S01]  /*138d0*/  S2R R7, SR_CTAID.X ;  /* 0x0000000000077919 */ /* 0x000ee20000002500 */
[----:B------:R-:W-:-:S05]  /*138e0*/  MOV R0, c[0x0][0x4e8] ;  /* 0x00013a0000007a02 */ /* 0x000fca0000000f00 */
[----:B-1----:R-:W-:Y:S01]  /*138f0*/  IMAD R2, R0, c[0x0][0x388], RZ ;  /* 0x0000e20000027a24 */ /* 0x002fe200078e02ff */
[----:B---3--:R-:W-:-:S04]  /*13900*/  LEA R7, R7, R3, 0x7 ;  /* 0x0000000307077211 */ /* 0x008fc800078e38ff */
[----:B------:R-:W-:-:S13]  /*13910*/  ISETP.GE.AND P0, PT, R7, R2, PT ;  /* 0x000000020700720c */ /* 0x000fda0003f06270 */
[----:B------:R-:W-:Y:S05]  /*13920*/  @P0 EXIT ;  /* 0x000000000000094d */ /* 0x000fea0003800000 */
[----:B------:R-:W1:Y:S01]  /*13930*/  S2R R4, SR_CTAID.Z ;  /* 0x0000000000047919 */ /* 0x000e620000002700 */
[----:B------:R-:W-:Y:S01]  /*13940*/  USHF.R.S32.HI UR6, URZ, 0x1f, UR11 ;  /* 0x0000001f3f067899 */ /* 0x000fe2000801140b */
[----:B------:R-:W-:Y:S01]  /*13950*/  ISETP.NE.AND P0, PT, R0, 0x1, PT ;  /* 0x000000010000780c */ /* 0x000fe20003f05270 */
[----:B------:R-:W-:Y:S01]  /*13960*/  ULDC.64 UR4, c[0x0][0x4d0] ;  /* 0x0001340000047ab9 */ /* 0x000fe20000000a00 */
[----:B------:R-:W3:Y:S01]  /*13970*/  S2R R3, SR_CTAID.Y ;  /* 0x0000000000037919 */ /* 0x000ee20000002600 */
        /* <DEDUP_REMOVED lines=14> */
[----:B---3--:R-:W-:Y:S02]  /*13a60*/  IMAD R2, R2, c[0x0][0x550], R3 ;  /* 0x0001540002027a24 */ /* 0x008fe400078e0203 */
[----:B------:R-:W-:Y:S01]  /*13a70*/  IMAD R0, R4, c[0x0][0x4dc], R0 ;  /* 0x0001370004007a24 */ /* 0x000fe200078e0200 */
[----:B------:R-:W-:Y:S02]  /*13a80*/  IADD3 R4, -R6, RZ, RZ ;  /* 0x000000ff06047210 */ /* 0x000fe40007ffe1ff */
[----:B------:R-:W-:Y:S01]  /*13a90*/  SHF.R.S32.HI R3, RZ, 0x1f, R2 ;  /* 0x0000001fff037819 */ /* 0x000fe20000011402 */
[----:B------:R-:W-:Y:S01]  /*13aa0*/  IMAD.IADD R9, R0, 0x1, R9 ;  /* 0x0000000100097824 */ /* 0x000fe200078e0209 */
[----:B------:R-:W-:Y:S01]  /*13ab0*/  SHF.R.S32.HI R0, RZ, 0x1f, R6 ;  /* 0x0000001fff007819 */ /* 0x000fe20000011406 */
[----:B------:R-:W-:-:S02]  /*13ac0*/  IMAD R4, R4, c[0x0][0x4e8], R7 ;  /* 0x00013a0004047a24 */ /* 0x000fc400078e0207 */
[----:B------:R-:W-:Y:S02]  /*13ad0*/  IMAD R3, R3, c[0x0][0x4e0], RZ ;  /* 0x0001380003037a24 */ /* 0x000fe400078e02ff */
[----:B------:R-:W-:-:S04]  /*13ae0*/  IMAD.WIDE.U32 R8, R2, c[0x0][0x4e0], R8 ;  /* 0x0001380002087a25 */ /* 0x000fc800078e0008 */
[----:B------:R-:W-:Y:S01]  /*13af0*/  IMAD R3, R2, c[0x0][0x4e4], R3 ;  /* 0x0001390002037a24 */ /* 0x000fe200078e0203 */
[----:B------:R-:W-:Y:S02]  /*13b00*/  SHF.R.S32.HI R2, RZ, 0x1f, R4 ;  /* 0x0000001fff027819 */ /* 0x000fe40000011404 */
[----:B------:R-:W-:-:S03]  /*13b10*/  IADD3 R6, P0, R6, R8, RZ ;  /* 0x0000000806067210 */ /* 0x000fc60007f1e0ff */
[----:B------:R-:W-:Y:S01]  /*13b20*/  IMAD R2, R2, c[0x0][0x4c8], RZ ;  /* 0x0001320002027a24 */ /* 0x000fe200078e02ff */
[----:B------:R-:W-:Y:S02]  /*13b30*/  IADD3.X R7, R0, R9, R3, P0, !PT ;  /* 0x0000000900077210 */ /* 0x000fe400007fe403 */
[----:B------:R-:W-:Y:S01]  /*13b40*/  MOV R0, 0xff800000 ;  /* 0xff80000000007802 */ /* 0x000fe20000000f00 */
[C---:B------:R-:W-:Y:S02]  /*13b50*/  IMAD R2, R4.reuse, c[0x0][0x4cc], R2 ;  /* 0x0001330004027a24 */ /* 0x040fe400078e0202 */
[----:B------:R-:W-:-:S05]  /*13b60*/  IMAD.WIDE.U32 R6, R4, c[0x0][0x4c8], R6 ;  /* 0x0001320004067a25 */ /* 0x000fca00078e0006 */
[----:B------:R-:W-:Y:S02]  /*13b70*/  IADD3 R2, R7, R2, RZ ;  /* 0x0000000207027210 */ /* 0x000fe40007ffe0ff */
[----:B------:R-:W-:-:S04]  /*13b80*/  LEA R4, P0, R6, c[0x0][0x4a8], 0x2 ;  /* 0x00012a0006047a11 */ /* 0x000fc800078010ff */
[----:B------:R-:W-:-:S05]  /*13b90*/  LEA.HI.X R5, R6, c[0x0][0x4ac], R2, 0x2, P0 ;  /* 0x00012b0006057a11 */ /* 0x000fca00000f1402 */
[----:B------:R-:W-:Y:S01]  /*13ba0*/  STG.E [R4.64], R0 ;  /* 0x0000000004007986 */ /* 0x000fe2000c101916 */
[----:B------:R-:W-:Y:S05]  /*13bb0*/  EXIT ;  /* 0x000000000000794d */ /* 0x000fea0003800000 */
.L_x_389:
[----:B------:R-:W-:Y:S01]  /*13bc0*/  IMAD.MOV.U32 R15, RZ, RZ, R11 ;  /* 0x000000ffff0f7224 */ /* 0x000fe200078e000b */
[----:B------:R-:W-:Y:S01]  /*13bd0*/  MOV R14, 0x1 ;  /* 0x00000001000e7802 */ /* 0x000fe20000000f00 */
[----:B---3--:R-:W-:Y:S01]  /*13be0*/  IMAD.MOV.U32 R13, RZ, RZ, 0x181f ;  /* 0x0000181fff0d7424 */ /* 0x008fe200078e00ff */
[----:B------:R-:W-:Y:S02]  /*13bf0*/  MOV R12, 0x13c10 ;  /* 0x00013c10000c7802 */ /* 0x000fe40000000f00 */
[----:B------:R-:W-:Y:S05]  /*13c00*/  CALL.REL.NOINC `($__internal_8_$__cuda_sm70_shflsync_idx_p) ;  /* 0x0000029000007944 */ /* 0x000fea0003c00000 */
[----:B------:R-:W-:Y:S01]  /*13c10*/  IMAD.MOV.U32 R11, RZ, RZ, R13 ;  /* 0x000000ffff0b7224 */ /* 0x000fe200078e000d */
[----:B------:R-:W-:Y:S01]  /*13c20*/  MOV R14, 0x1 ;  /* 0x00000001000e7802 */ /* 0x000fe20000000f00 */
[----:B------:R-:W-:Y:S01]  /*13c30*/  IMAD.MOV.U32 R15, RZ, RZ, R8 ;  /* 0x000000ffff0f7224 */ /* 0x000fe200078e0008 */
[----:B------:R-:W-:Y:S02]  /*13c40*/  MOV R13, 0x181f ;  /* 0x0000181f000d7802 */ /* 0x000fe40000000f00 */
[----:B------:R-:W-:Y:S02]  /*13c50*/  MOV R12, 0x13c70 ;  /* 0x00013c70000c7802 */ /* 0x000fe40000000f00 */
[----:B-1---5:R-:W-:Y:S05]  /*13c60*/  CALL.REL.NOINC `($__internal_8_$__cuda_sm70_shflsync_idx_p) ;  /* 0x0000023000007944 */ /* 0x022fea0003c00000 */
[----:B------:R-:W-:Y:S01]  /*13c70*/  MOV R8, R13 ;  /* 0x0000000d00087202 */ /* 0x000fe20000000f00 */
[----:B-1---5:R-:W-:Y:S05]  /*13c80*/  BRA `(.L_x_445) ;  /* 0xfffee93000007947 */ /* 0x022fea000383ffff */
.L_x_408:
[----:B--2---:R-:W-:Y:S01]  /*13c90*/  MOV R13, 0x181f ;  /* 0x0000181f000d7802 */ /* 0x004fe20000000f00 */
[----:B------:R-:W-:Y:S01]  /*13ca0*/  IMAD.MOV.U32 R14, RZ, RZ, 0x1 ;  /* 0x00000001ff0e7424 */ /* 0x000fe200078e00ff */
[----:B------:R-:W-:Y:S02]  /*13cb0*/  MOV R12, 0x13cd0 ;  /* 0x00013cd0000c7802 */ /* 0x000fe40000000f00 */
[----:B-1----:R-:W-:Y:S05]  /*13cc0*/  CALL.REL.NOINC `($__internal_8_$__cuda_sm70_shflsync_idx_p) ;  /* 0x000001d000007944 */ /* 0x002fea0003c00000 */
[----:B------:R-:W-:Y:S01]  /*13cd0*/  MOV R14, 0x1 ;  /* 0x00000001000e7802 */ /* 0x000fe20000000f00 */
[----:B------:R-:W-:Y:S01]  /*13ce0*/  IMAD.MOV.U32 R7, RZ, RZ, R13 ;  /* 0x000000ffff077224 */ /* 0x000fe200078e000d */
[----:B------:R-:W-:Y:S01]  /*13cf0*/  MOV R13, 0x181f ;  /* 0x0000181f000d7802 */ /* 0x000fe20000000f00 */
[----:B-----5:R-:W-:Y:S01]  /*13d00*/  IMAD.MOV.U32 R15, RZ, RZ, R0 ;  /* 0x000000ffff0f7224 */ /* 0x020fe200078e0000 */
[----:B------:R-:W-:Y:S02]  /*13d10*/  MOV R12, 0x13d30 ;  /* 0x00013d30000c7802 */ /* 0x000fe40000000f00 */
[----:B-1----:R-:W-:Y:S05]  /*13d20*/  CALL.REL.NOINC `($__internal_8_$__cuda_sm70_shflsync_idx_p) ;  /* 0x0000017000007944 */ /* 0x002fea0003c00000 */
[----:B-1---5:R-:W-:-:S05]  /*13d30*/  BRA `(.L_x_446) ;  /* 0xffff24b000007947 */ /* 0x022fca000383ffff */
.L_x_425:
[----:B--2---:R-:W-:Y:S01]  /*13d40*/  MOV R13, 0x181f ;  /* 0x0000181f000d7802 */ /* 0x004fe20000000f00 */
[----:B------:R-:W-:Y:S01]  /*13d50*/  IMAD.MOV.U32 R14, RZ, RZ, 0x1 ;  /* 0x00000001ff0e7424 */ /* 0x000fe200078e00ff */
[----:B------:R-:W-:Y:S02]  /*13d60*/  MOV R12, 0x13d80 ;  /* 0x00013d80000c7802 */ /* 0x000fe40000000f00 */
[----:B-1----:R-:W-:Y:S05]  /*13d70*/  CALL.REL.NOINC `($__internal_8_$__cuda_sm70_shflsync_idx_p) ;  /* 0x0000012000007944 */ /* 0x002fea0003c00000 */
[----:B------:R-:W-:Y:S01]  /*13d80*/  MOV R14, 0x1 ;  /* 0x00000001000e7802 */ /* 0x000fe20000000f00 */
[----:B------:R-:W-:Y:S01]  /*13d90*/  IMAD.MOV.U32 R21, RZ, RZ, R13 ;  /* 0x000000ffff157224 */ /* 0x000fe200078e000d */
[----:B------:R-:W-:Y:S01]  /*13da0*/  MOV R13, 0x181f ;  /* 0x0000181f000d7802 */ /* 0x000fe20000000f00 */
[----:B------:R-:W-:Y:S01]  /*13db0*/  IMAD.MOV.U32 R15, RZ, RZ, R20 ;  /* 0x000000ffff0f7224 */ /* 0x000fe200078e0014 */
[----:B------:R-:W-:Y:S02]  /*13dc0*/  MOV R12, 0x13de0 ;  /* 0x00013de0000c7802 */ /* 0x000fe40000000f00 */
[----:B-1---5:R-:W-:Y:S05]  /*13dd0*/  CALL.REL.NOINC `($__internal_8_$__cuda_sm70_shflsync_idx_p) ;  /* 0x000000c000007944 */ /* 0x022fea0003c00000 */
[----:B-1---5:R-:W-:-:S05]  /*13de0*/  BRA `(.L_x_447) ;  /* 0xffff65c000007947 */ /* 0x022fca000383ffff */
.L_x_431:
[----:B-1----:R-:W-:Y:S01]  /*13df0*/  MOV R13, 0x181f ;  /* 0x0000181f000d7802 */ /* 0x002fe20000000f00 */
[----:B------:R-:W-:Y:S01]  /*13e00*/  IMAD.MOV.U32 R14, RZ, RZ, 0x1 ;  /* 0x00000001ff0e7424 */ /* 0x000fe200078e00ff */
[----:B------:R-:W-:Y:S02]  /*13e10*/  MOV R12, 0x13e30 ;  /* 0x00013e30000c7802 */ /* 0x000fe40000000f00 */
[----:B------:R-:W-:Y:S05]  /*13e20*/  CALL.REL.NOINC `($__internal_8_$__cuda_sm70_shflsync_idx_p) ;  /* 0x0000007000007944 */ /* 0x000fea0003c00000 */
[----:B------:R-:W-:Y:S01]  /*13e30*/  MOV R14, 0x1 ;  /* 0x00000001000e7802 */ /* 0x000fe20000000f00 */
[----:B------:R-:W-:Y:S01]  /*13e40*/  IMAD.MOV.U32 R5, RZ, RZ, R13 ;  /* 0x000000ffff057224 */ /* 0x000fe200078e000d */
[----:B------:R-:W-:Y:S01]  /*13e50*/  MOV R13, 0x181f ;  /* 0x0000181f000d7802 */ /* 0x000fe20000000f00 */
[----:B------:R-:W-:Y:S01]  /*13e60*/  IMAD.MOV.U32 R15, RZ, RZ, R4 ;  /* 0x000000ffff0f7224 */ /* 0x000fe200078e0004 */
[----:B------:R-:W-:Y:S02]  /*13e70*/  MOV R12, 0x13e90 ;  /* 0x00013e90000c7802 */ /* 0x000fe40000000f00 */
[----:B-1---5:R-:W-:Y:S05]  /*13e80*/  CALL.REL.NOINC `($__internal_8_$__cuda_sm70_shflsync_idx_p) ;  /* 0x0000001000007944 */ /* 0x022fea0003c00000 */
[----:B-1---5:R-:W-:-:S05]  /*13e90*/  BRA `(.L_x_448) ;  /* 0xffff96f000007947 */ /* 0x022fca000383ffff */
        .weak           $__internal_8_$__cuda_sm70_shflsync_idx_p
        .type           $__internal_8_$__cuda_sm70_shflsync_idx_p,@function
        .size           $__internal_8_$__cuda_sm70_shflsync_idx_p,(.L_x_3239 - $__internal_8_$__cuda_sm70_shflsync_idx_p)
$__internal_8_$__cuda_sm70_shflsync_idx_p:
[----:B------:R1:W-:Y:S02]  /*13ea0*/  STL [R1+0x58], R0 ;  /* 0x0000580001007387 */ /* 0x0003e40000100800 */
[----:B-1----:R-:W-:-:S04]  /*13eb0*/  MOV R0, 0xffffffff ;  /* 0xffffffff00007802 */ /* 0x002fc80000000f00 */
[----:B------:R-:W-:Y:S04]  /*13ec0*/  WARPSYNC R0 ;  /* 0x0000000000007348 */ /* 0x000fe80003800000 */
[----:B------:R1:W2:Y:S04]  /*13ed0*/  SHFL.IDX PT, R13, R15, R14, R13 ;  /* 0x0000000e0f0d7389 */ /* 0x0002a800000e000d */
[----:B-1----:R1:W5:Y:S01]  /*13ee0*/  LDL.LU R0, [R1+0x58] ;  /* 0x0000580001007983 */ /* 0x0023620000300800 */
[----:B------:R-:W-:Y:S02]  /*13ef0*/  MOV R14, R12 ;  /* 0x0000000c000e7202 */ /* 0x000fe40000000f00 */
[----:B------:R-:W-:-:S04]  /*13f00*/  MOV R15, 0x0 ;  /* 0x00000000000f7802 */ /* 0x000fc80000000f00 */
[----:B--2---:R-:W-:Y:S05]  /*13f10*/  RET.REL.NODEC R14 `(_ZN7cutlass13device_kernelIN5flash19enable_sm80_to_sm89INS1_16FlashAttnFwdSm80INS1_25CollectiveMainloopFwdSm80ILi8ELi1ELb1EN4cute5tupleIJNS5_1CILi128EEENS7_ILi48EEENS7_ILi256EEEEEELi256ENS_6half_tEfNS_4arch4Sm80ELb0ELb1ELb1ELb0ELb1ELb0ELb1ELb1EEENS1_21CollectiveEpilogueFwdINS6_IJS8_SA_S9_EEENS6_IJNS7_ILi1EEESI_SI_EEESC_SE_Li256ELb0ELb1ELb1ELb0EEENS1_19SingleTileSchedulerILb0ELb1ELb1ELi128EEEEEEEEEvNT_6ParamsE) ;  /* 0xfffec0e00e007950 */ /* 0x004fea0003c3ffff */
.L_x_449:
        /* <DEDUP_REMOVED lines=14> */
.L_x_3239:


//--------------------- .text._ZN7cutlass13device_kernelIN5flash19enable_sm80_to_sm89INS1_16FlashAttnFwdSm80INS1_25CollectiveMainloopFwdSm80ILi8ELi1ELb1EN4cute5tupleIJNS5_1CILi128EEENS7_ILi48EEENS7_ILi256EEEEEELi256ENS_6half_tEfNS_4arch4Sm80ELb0ELb1ELb1ELb1ELb1ELb0ELb1ELb1EEENS1_21CollectiveEpilogueFwdINS6_IJS8_SA_S9_EEENS6_IJNS7_ILi1EEESI_SI_EEESC_SE_Li256ELb1ELb1ELb1ELb0EEENS1_36VarlenDynamicPersistentTileSchedulerILi128ELi48ELi256ELi256ELb1ELb1ELb0ELb1ELb0ELb1EEEEEEEEEvNT_6ParamsE --------------------------
	.section	.text._ZN7cutlass13device_kernelIN5flash19enable_sm80_to_sm89INS1_16FlashAttnFwdSm80INS1_25CollectiveMainloopFwdSm80ILi8ELi1ELb1EN4cute5tupleIJNS5_1CILi128EEENS7_ILi48EEENS7_ILi256EEEEEELi256ENS_6half_tEfNS_4arch4Sm80ELb0ELb1ELb1ELb1ELb1ELb0ELb1ELb1EEENS1_21CollectiveEpilogueFwdINS6_IJS8_SA_S9_EEENS6_IJNS7_ILi1EEESI_SI_EEESC_SE_Li256ELb1ELb1ELb1ELb0EEENS1_36VarlenDynamicPersistentTileSchedulerILi128ELi48ELi256ELi256ELb1ELb1ELb0ELb1ELb0ELb1EEEEEEEEEvNT_6ParamsE,"ax",@progbits
	.sectioninfo	@"SHI_REGISTERS=255"
	.align	128
.text._ZN7cutlass13device_kernelIN5flash19enable_sm80_to_sm89INS1_16FlashAttnFwdSm80INS1_25CollectiveMainloopFwdSm80ILi8ELi1ELb1EN4cute5tupleIJNS5_1CILi128EEENS7_ILi48EEENS7_ILi256EEEEEELi256ENS_6half_tEfNS_4arch4Sm80ELb0ELb1ELb1ELb1ELb1ELb0ELb1ELb1EEENS1_21CollectiveEpilogueFwdINS6_IJS8_SA_S9_EEENS6_IJNS7_ILi1EEESI_SI_EEESC_SE_Li256ELb1ELb1ELb1ELb0EEENS1_36VarlenDynamicPersistentTileSchedulerILi128ELi48ELi256ELi256ELb1ELb1ELb0ELb1ELb0ELb1EEEEEEEEEvNT_6ParamsE:
        .type           _ZN7cutlass13device_kernelIN5flash19enable_sm80_to_sm89INS1_16FlashAttnFwdSm80INS1_25CollectiveMainloopFwdSm80ILi8ELi1ELb1EN4cute5tupleIJNS5_1CILi128EEENS7_ILi48EEENS7_ILi256EEEEEELi256ENS_6half_tEfNS_4arch4Sm80ELb0ELb1ELb1ELb1ELb1ELb0ELb1ELb1EEENS1_21CollectiveEpilogueFwdINS6_IJS8_SA_S9_EEENS6_IJNS7_ILi1EEESI_SI_EEESC_SE_Li256ELb1ELb1ELb1ELb0EEENS1_36VarlenDynamicPersistentTileSchedulerILi128ELi48ELi256ELi256ELb1ELb1ELb0ELb1ELb0ELb1EEEEEEEEEvNT_6ParamsE,@function
        .size           _ZN7cutlass13device_kernelIN5flash19enable_sm80_to_sm89INS1_16FlashAttnFwdSm80INS1_25CollectiveMainloopFwdSm80ILi8ELi1ELb1EN4cute5tupleIJNS5_1CILi128EEENS7_ILi48EEENS7_ILi256EEEEEELi256ENS_6half_tEfNS_4arch4Sm80ELb0ELb1ELb1ELb1ELb1ELb0ELb1ELb1EEENS1_21CollectiveEpilogueFwdINS6_IJS8_SA_S9_EEENS6_IJNS7_ILi1EEESI_SI_EEESC_SE_Li256ELb1ELb1ELb1ELb0EEENS1_36VarlenDynamicPersistentTileSchedulerILi128ELi48ELi256ELi256ELb1ELb1ELb0ELb1ELb0ELb1EEEEEEEEEvNT_6ParamsE,(.L_x_3241 - _ZN7cutlass13device_kernelIN5flash19enable_sm80_to_sm89INS1_16FlashAttnFwdSm80INS1_25CollectiveMainloopFwdSm80ILi8ELi1ELb1EN4cute5tupleIJNS5_1CILi128EEENS7_ILi48EEENS7_ILi256EEEEEELi256ENS_6half_tEfNS_4arch4Sm80ELb0ELb1ELb1ELb1ELb1ELb0ELb1ELb1EEENS1_21CollectiveEpilogueFwdINS6_IJS8_SA_S9_EEENS6_IJNS7_ILi1EEESI_SI_EEESC_SE_Li256ELb1ELb1ELb1ELb0EEENS1_36VarlenDynamicPersistentTileSchedulerILi128ELi48ELi256ELi256ELb1ELb1ELb0ELb1ELb0ELb1EEEEEEEEEvNT_6ParamsE)
        .other          _ZN7cutlass13device_kernelIN5flash19enable_sm80_to_sm89INS1_16FlashAttnFwdSm80INS1_25CollectiveMainloopFwdSm80ILi8ELi1ELb1EN4cute5tupleIJNS5_1CILi128EEENS7_ILi48EEENS7_ILi256EEEEEELi256ENS_6half_tEfNS_4arch4Sm80ELb0ELb1ELb1ELb1ELb1ELb0ELb1ELb1EEENS1_21CollectiveEpilogueFwdINS6_IJS8_SA_S9_EEENS6_IJNS7_ILi1EEESI_SI_EEESC_SE_Li256ELb1ELb1ELb1ELb0EEENS1_36VarlenDynamicPersistentTileSchedulerILi128ELi48ELi256ELi256ELb1ELb1ELb0ELb1ELb0ELb1EEEEEEEEEvNT_6ParamsE,@"STO_CUDA_ENTRY STV_DEFAULT"
_ZN7cutlass13device_kernelIN5flash19enable_sm80_to_sm89INS1_16FlashAttnFwdSm80INS1_25CollectiveMainloopFwdSm80ILi8ELi1ELb1EN4cute5tupleIJNS5_1CILi128EEENS7_ILi48EEENS7_ILi256EEEEEELi256ENS_6half_tEfNS_4arch4Sm80ELb0ELb1ELb1ELb1ELb1ELb0ELb1ELb1EEENS1_21CollectiveEpilogueFwdINS6_IJS8_SA_S9_EEENS6_IJNS7_ILi1EEESI_SI_EEESC_SE_Li256ELb1ELb1ELb1ELb0EEENS1_36VarlenDynamicPersistentTileSchedulerILi128ELi48ELi256ELi256ELb1ELb1ELb0ELb1ELb0ELb1EEEEEEEEEvNT_6ParamsE:
        /* <DEDUP_REMOVED lines=15> */
[----:B------:R-:W-:-:S03]  /*00f0*/  CS2R R8, SRZ ;  /* 0x0000000000087805 */ /* 0x000fc6000001ff00 */
[----:B------:R-:W-:-:S04]  /*0100*/  ISETP.NE.AND P6, PT, R13, 0x1f, PT ;  /* 0x0000001f0d00780c */ /* 0x000fc80003fc5270 */
[----:B------:R-:W-:-:S13]  /*0110*/  ISETP.GE.OR P0, PT, R13, c[0x0][0x53c], !P6 ;  /* 0x00014f000d007a0c */ /* 0x000fda0007706670 */
[----:B-1----:R-:W-:Y:S02]  /*0120*/  @!P0 IMAD.MOV.U32 R4, RZ, RZ, 0x4 ;  /* 0x00000004ff048424 */ /* 0x002fe400078e00ff */
[----:B------:R-:W-:Y:S02]  /*0130*/  @!P0 IMAD.MOV.U32 R2, RZ, RZ, 0x4 ;  /* 0x00000004ff028424 */ /* 0x000fe400078e00ff */
[----:B------:R-:W-:-:S04]  /*0140*/  @!P0 IMAD.WIDE.U32 R4, R13, R4, c[0x0][0x580] ;  /* 0x000160000d048625 */ /* 0x000fc800078e0004 */
[C---:B------:R-:W-:Y:S01]  /*0150*/  @!P0 IMAD.WIDE.U32 R2, R13.reuse, R2, c[0x0][0x578] ;  /* 0x00015e000d028625 */ /* 0x040fe200078e0002 */
[----:B------:R-:W2:Y:S04]  /*0160*/  @!P0 LDG.E R9, [R4.64] ;  /* 0x0000000604098981 */ /* 0x000ea8000c1e1900 */
[----:B------:R-:W2:Y:S01]  /*0170*/  @!P0 LDG.E R8, [R2.64] ;  /* 0x0000000602088981 */ /* 0x000ea2000c1e1900 */
[C---:B------:R-:W-:Y:S01]  /*0180*/  ISETP.NE.AND P5, PT, R13.reuse, RZ, PT ;  /* 0x000000ff0d00720c */ /* 0x040fe20003fa5270 */
[----:B------:R-:W1:Y:S01]  /*0190*/  S2UR UR4, SR_CTAID.X ;  /* 0x00000000000479c3 */ /* 0x000e620000002500 */
[C---:B------:R-:W-:Y:S01]  /*01a0*/  ISETP.GE.U32.AND P4, PT, R13.reuse, 0x2, PT ;  /* 0x000000020d00780c */ /* 0x040fe20003f86070 */
[----:B------:R-:W-:Y:S01]  /*01b0*/  IMAD.MOV.U32 R7, RZ, RZ, RZ ;  /* 0x000000ffff077224 */ /* 0x000fe200078e00ff */
        /* <DEDUP_REMOVED lines=26> */
.L_x_455:
[----:B------:R-:W-:-:S04]  /*0360*/  IADD3 R0, R7, 0x1f, RZ ;  /* 0x0000001f07007810 */ /* 0x000fc80007ffe0ff */
[----:B------:R-:W-:-:S13]  /*0370*/  ISETP.GE.AND P0, PT, R0, c[0x0][0x53c], PT ;  /* 0x00014f0000007a0c */ /* 0x000fda0003f06270 */
[----:B------:R-:W-:Y:S05]  /*0380*/  @P0 BRA `(.L_x_452) ;  /* 0x00000c4000000947 */ /* 0x000fea0003800000 */
[----:B------:R-:W-:Y:S01]  /*0390*/  MOV R7, R0 ;  /* 0x0000000000077202 */ /* 0x000fe20000000f00 */
[----:B------:R-:W-:-:S03]  /*03a0*/  CS2R R8, SRZ ;  /* 0x0000000000087805 */ /* 0x000fc6000001ff00 */
[----:B------:R-:W-:-:S04]  /*03b0*/  IADD3 R0, R13, R7, RZ ;  /* 0x000000070d007210 */ /* 0x000fc80007ffe0ff */
[----:B------:R-:W-:-:S13]  /*03c0*/  ISETP.GE.OR P0, PT, R0, c[0x0][0x53c], !P6 ;  /* 0x00014f0000007a0c */ /* 0x000fda0007706670 */
[----:B------:R-:W-:Y:S02]  /*03d0*/  @!P0 MOV R2, 0x4 ;  /* 0x0000000400028802 */ /* 0x000fe40000000f00 */
[----:B------:R-:W-:-:S03]  /*03e0*/  @!P0 MOV R3, 0x4 ;  /* 0x0000000400038802 */ /* 0x000fc60000000f00 */
[----:B------:R-:W-:-:S04]  /*03f0*/  @!P0 IMAD.WIDE R4, R0, R2, c[0x0][0x580] ;  /* 0x0001600000048625 */ /* 0x000fc800078e0202 */
[----:B------:R-:W-:Y:S01]  /*0400*/  @!P0 IMAD.WIDE R2, R0, R3, c[0x0][0x578] ;  /* 0x00015e0000028625 */ /* 0x000fe200078e0203 */
[----:B------:R-:W2:Y:S04]  /*0410*/  @!P0 LDG.E R9, [R4.64] ;  /* 0x0000000604098981 */ /* 0x000ea8000c1e1900 */
[----:B------:R-:W2:Y:S02]  /*0420*/  @!P0 LDG.E R8, [R2.64] ;  /* 0x0000000602088981 */ /* 0x000ea4000c1e1900 */
[----:B--2---:R-:W-:Y:S01]  /*0430*/  IMAD R5, R9, R8, RZ ;  /* 0x0000000809057224 */ /* 0x004fe200078e02ff */
[----:B------:R-:W-:Y:S05]  /*0440*/  BRA.DIV ~URZ, `(.L_x_453) ;  /* 0x000198727f007947 */ /* 0x000fea000b800000 */
[----:B------:R1:W2:Y:S02]  /*0450*/  SHFL.UP PT, R0, R5, 0x1, RZ ;  /* 0x0420000005007989 */ /* 0x0002a400000e00ff */
.L_x_633:
        /* <DEDUP_REMOVED lines=16> */
.L_x_634:
[----:B--2---:R-:W-:-:S05]  /*0560*/  IMAD R0, R0, c[0x0][0x538], RZ ;  /* 0x00014e0000007a24 */ /* 0x004fca00078e02ff */
[----:B------:R-:W-:-:S04]  /*0570*/  IADD3 R6, R0, R6, RZ ;  /* 0x0000000600067210 */ /* 0x000fc80007ffe0ff */
[----:B------:R-:W-:-:S13]  /*0580*/  ISETP.GT.AND P0, PT, R6, UR4, PT ;  /* 0x0000000406007c0c */ /* 0x000fda000bf04270 */
[----:B-1----:R-:W-:Y:S05]  /*0590*/  @!P0 BRA `(.L_x_455) ;  /* 0xfffffdc000008947 */ /* 0x002fea000383ffff */
.L_x_451:
[----:B------:R-:W-:-:S05]  /*05a0*/  IADD3 R10, -R0, R6, RZ ;  /* 0x00000006000a7210 */ /* 0x000fca0007ffe1ff */
[----:B------:R-:W-:-:S05]  /*05b0*/  IMAD R0, R4, c[0x0][0x538], R10 ;  /* 0x00014e0004007a24 */ /* 0x000fca00078e020a */
[----:B------:R-:W-:Y:S01]  /*05c0*/  ISETP.GT.AND P0, PT, R0, UR4, PT ;  /* 0x0000000400007c0c */ /* 0x000fe2000bf04270 */
[----:B------:R-:W-:-:S12]  /*05d0*/  BRA.DIV ~URZ, `(.L_x_456) ;  /* 0x000199227f007947 */ /* 0x000fd8000b800000 */
[----:B------:R-:W-:-:S04]  /*05e0*/  VOTE.ANY R6, PT, !P0 ;  /* 0x0000000000067806 */ /* 0x000fc800040e0100 */
.L_x_635:
[----:B------:R-:W1:Y:S02]  /*05f0*/  POPC R0, R6 ;  /* 0x0000000600007309 */ /* 0x000e640000000000 */
[----:B-1----:R-:W-:-:S05]  /*0600*/  IADD3 R2, R0, R7, RZ ;  /* 0x0000000700027210 */ /* 0x002fca0007ffe0ff */
[----:B------:R1:W-:Y:S01]  /*0610*/  STL [R1+0xcc], R2 ;  /* 0x0000cc0201007387 */ /* 0x0003e20000100800 */
[----:B------:R-:W-:Y:S05]  /*0620*/  BRA.DIV ~URZ, `(.L_x_457) ;  /* 0x000199227f007947 */ /* 0x000fea000b800000 */
[----:B------:R2:W3:Y:S01]  /*0630*/  SHFL.IDX PT, R12, R9, R0, 0x1f ;  /* 0x00001f00090c7589 */ /* 0x0004e200000e0000 */
[----:B------:R-:W-:-:S03]  /*0640*/  MOV R5, RZ ;  /* 0x000000ff00057202 */ /* 0x000fc60000000f00 */
[----:B------:R2:W4:Y:S04]  /*0650*/  SHFL.IDX PT, R9, R8, R0, 0x1f ;  /* 0x00001f0008097589 */ /* 0x00052800000e0000 */
.L_x_636:
[----:B------:R-:W-:Y:S01]  /*0660*/  ISETP.NE.AND P0, PT, R6, RZ, PT ;  /* 0x000000ff0600720c */ /* 0x000fe20003f05270 */
[----:B------:R-:W-:-:S12]  /*0670*/  BSSY B0, `(.L_x_458) ;  /* 0x0000005000007945 */ /* 0x000fd80003800000 */
[----:B------:R-:W-:Y:S05]  /*0680*/  @!P0 BRA `(.L_x_459) ;  /* 0x0000003000008947 */ /* 0x000fea0003800000 */
[----:B--2---:R-:W-:Y:S01]  /*0690*/  IADD3 R0, R0, -0x1, RZ ;  /* 0xffffffff00007810 */ /* 0x004fe20007ffe0ff */
[----:B------:R-:W-:Y:S05]  /*06a0*/  BRA.DIV ~URZ, `(.L_x_460) ;  /* 0x000199c27f007947 */ /* 0x000fea000b800000 */
[----:B------:R2:W1:Y:S02]  /*06b0*/  SHFL.IDX PT, R5, R4, R0, 0x1f ;  /* 0x00001f0004057589 */ /* 0x00046400000e0000 */
.L_x_459:
[----:B------:R-:W-:Y:S05]  /*06c0*/  BSYNC B0 ;  /* 0x0000000000007941 */ /* 0x000fea0003800000 */
.L_x_458:
[----:B-12---:R-:W-:Y:S01]  /*06d0*/  IMAD R0, R5, c[0x0][0x538], R10 ;  /* 0x00014e0005007a24 */ /* 0x006fe200078e020a */
[----:B----4-:R-:W-:Y:S01]  /*06e0*/  ISETP.NE.AND P0, PT, R9, 0x1, PT ;  /* 0x000000010900780c */ /* 0x010fe20003f05270 */
[----:B------:R-:W-:Y:S03]  /*06f0*/  BSSY B0, `(.L_x_461) ;  /* 0x0000089000007945 */ /* 0x000fe60003800000 */
[----:B------:R1:W-:Y:S01]  /*0700*/  STL [R1+0xc0], R0 ;  /* 0x0000c00001007387 */ /* 0x0003e20000100800 */
[----:B------:R-:W-:-:S08]  /*0710*/  IADD3 R11, -R0, UR4, RZ ;  /* 0x00000004000b7c10 */ /* 0x000fd0000fffe1ff */
[----:B------:R-:W-:Y:S05]  /*0720*/  @!P0 BRA `(.L_x_462) ;  /* 0x000003f000008947 */ /* 0x000fea0003800000 */
[-C--:B-1-3--:R-:W-:Y:S02]  /*0730*/  IABS R0, R12.reuse ;  /* 0x0000000c00007213 */ /* 0x08afe40000000000 */
[----:B------:R-:W-:-:S03]  /*0740*/  IABS R6, R12 ;  /* 0x0000000c00067213 */ /* 0x000fc60000000000 */
[----:B------:R-:W-:Y:S01]  /*0750*/  IMAD.MOV.U32 R5, RZ, RZ, R0 ;  /* 0x000000ffff057224 */ /* 0x000fe200078e0000 */
[----:B------:R-:W-:-:S03]  /*0760*/  IABS R0, R9 ;  /* 0x0000000900007213 */ /* 0x000fc60000000000 */
[----:B------:R-:W1:Y:S02]  /*0770*/  I2F.RP R2, R5 ;  /* 0x0000000500027306 */ /* 0x000e640000209400 */
[----:B------:R-:W-:Y:S01]  /*0780*/  IMAD.MOV.U32 R8, RZ, RZ, R0 ;  /* 0x000000ffff087224 */ /* 0x000fe200078e0000 */
[----:B------:R-:W-:-:S05]  /*0790*/  IABS R0, R11 ;  /* 0x0000000b00007213 */ /* 0x000fca0000000000 */
[----:B------:R-:W-:Y:S08]  /*07a0*/  I2F.RP R7, R8 ;  /* 0x0000000800077306 */ /* 0x000ff00000209400 */
[----:B-1----:R-:W1:Y:S02]  /*07b0*/  MUFU.RCP R2, R2 ;  /* 0x0000000200027308 */ /* 0x002e640000001000 */
[----:B-1----:R-:W-:-:S06]  /*07c0*/  IADD3 R2, R2, 0xffffffe, RZ ;  /* 0x0ffffffe02027810 */ /* 0x002fcc0007ffe0ff */
[----:B------:R-:W1:Y:S02]  /*07d0*/  F2I.FTZ.U32.TRUNC.NTZ R3, R2 ;  /* 0x0000000200037305 */ /* 0x000e64000021f000 */
[----:B-1----:R-:W-:-:S04]  /*07e0*/  IMAD.MOV R2, RZ, RZ, -R3 ;  /* 0x000000ffff027224 */ /* 0x002fc800078e0a03 */
[----:B------:R-:W-:Y:S02]  /*07f0*/  IMAD R4, R2, R5, RZ ;  /* 0x0000000502047224 */ /* 0x000fe400078e02ff */
[----:B------:R-:W-:-:S04]  /*0800*/  IMAD.MOV.U32 R2, RZ, RZ, RZ ;  /* 0x000000ffff027224 */ /* 0x000fc800078e00ff */
[----:B------:R-:W-:Y:S01]  /*0810*/  IMAD.HI.U32 R2, R3, R4, R2 ;  /* 0x0000000403027227 */ /* 0x000fe200078e0002 */
[----:B------:R-:W-:-:S03]  /*0820*/  MOV R3, R0 ;  /* 0x0000000000037202 */ /* 0x000fc60000000f00 */
[----:B------:R-:W-:Y:S02]  /*0830*/  IMAD.MOV R0, RZ, RZ, -R6 ;  /* 0x000000ffff007224 */ /* 0x000fe400078e0a06 */
        /* <DEDUP_REMOVED lines=28> */
[----:B------:R-:W-:-:S03]  /*0a00*/  IMAD.MOV R5, RZ, RZ, -R4 ;  /* 0x000000ffff057224 */ /* 0x000fc600078e0a04 */
        /* <DEDUP_REMOVED lines=10> */
[----:B------:R-:W-:-:S04]  /*0ab0*/  IMAD.MOV R2, RZ, RZ, -R0 ;  /* 0x000000ffff027224 */ /* 0x000fc800078e0a00 */
[C---:B------:R-:W-:Y:S01]  /*0ac0*/  IMAD R3, R9.reuse, R2, R4 ;  /* 0x0000000209037224 */ /* 0x040fe200078e0204 */
[----:B------:R-:W-:Y:S01]  /*0ad0*/  LEA R2, R9, R0, 0x18 ;  /* 0x0000000009027211 */ /* 0x000fe200078ec0ff */
[----:B------:R-:W-:-:S04]  /*0ae0*/  IMAD R0, R12, R5, R11 ;  /* 0x000000050c007224 */ /* 0x000fc800078e020b */
[----:B------:R-:W-:-:S05]  /*0af0*/  IMAD R2, R3, 0x10000, R2 ;  /* 0x0001000003027824 */ /* 0x000fca00078e0202 */
[----:B------:R1:W-:Y:S01]  /*0b00*/  STL [R1+0xc8], R2 ;  /* 0x0000c80201007387 */ /* 0x0003e20000100800 */
[----:B------:R-:W-:Y:S05]  /*0b10*/  BRA `(.L_x_463) ;  /* 0x0000046000007947 */ /* 0x000fea0003800000 */
.L_x_462:
[----:B------:R-:W2:Y:S01]  /*0b20*/  LDL R3, [R1+0xcc] ;  /* 0x0000cc0001037983 */ /* 0x000ea20000100800 */
[----:B------:R-:W-:-:S04]  /*0b30*/  IMAD.MOV.U32 R2, RZ, RZ, 0x4 ;  /* 0x00000004ff027424 */ /* 0x000fc800078e00ff */
[----:B--2---:R-:W-:-:S05]  /*0b40*/  IMAD.WIDE R2, R3, R2, c[0x0][0x590] ;  /* 0x0001640003027625 */ /* 0x004fca00078e0202 */
[----:B------:R-:W2:Y:S02]  /*0b50*/  LDG.E R7, [R2.64] ;  /* 0x0000000602077981 */ /* 0x000ea4000c1e1900 */
[----:B--23--:R-:W-:-:S05]  /*0b60*/  IMAD R9, R7, R12, RZ ;  /* 0x0000000c07097224 */ /* 0x00cfca00078e02ff */
[-C--:B-1----:R-:W-:Y:S02]  /*0b70*/  IABS R0, R9.reuse ;  /* 0x0000000900007213 */ /* 0x082fe40000000000 */
[----:B------:R-:W-:-:S03]  /*0b80*/  IABS R8, R9 ;  /* 0x0000000900087213 */ /* 0x000fc60000000000 */
[----:B------:R-:W-:-:S04]  /*0b90*/  IMAD.MOV.U32 R6, RZ, RZ, R0 ;  /* 0x000000ffff067224 */ /* 0x000fc800078e0000 */
[----:B------:R-:W1:Y:S08]  /*0ba0*/  I2F.RP R2, R6 ;  /* 0x0000000600027306 */ /* 0x000e700000209400 */
[----:B-1----:R-:W1:Y:S02]  /*0bb0*/  MUFU.RCP R2, R2 ;  /* 0x0000000200027308 */ /* 0x002e640000001000 */
[----:B-1----:R-:W-:-:S06]  /*0bc0*/  IADD3 R2, R2, 0xffffffe, RZ ;  /* 0x0ffffffe02027810 */ /* 0x002fcc0007ffe0ff */
[----:B------:R-:W1:Y:S02]  /*0bd0*/  F2I.FTZ.U32.TRUNC.NTZ R3, R2 ;  /* 0x0000000200037305 */ /* 0x000e64000021f000 */
[----:B-1----:R-:W-:-:S04]  /*0be0*/  IMAD.MOV R0, RZ, RZ, -R3 ;  /* 0x000000ffff007224 */ /* 0x002fc800078e0a03 */
[----:B------:R-:W-:Y:S01]  /*0bf0*/  IMAD.MOV.U32 R2, RZ, RZ, R0 ;  /* 0x000000ffff027224 */ /* 0x000fe200078e0000 */
[----:B------:R-:W-:-:S03]  /*0c00*/  IABS R0, R11 ;  /* 0x0000000b00007213 */ /* 0x000fc60000000000 */
[----:B------:R-:W-:Y:S01]  /*0c10*/  IMAD R4, R2, R6, RZ ;  /* 0x0000000602047224 */ /* 0x000fe200078e02ff */
[----:B------:R-:W-:Y:S01]  /*0c20*/  MOV R5, R0 ;  /* 0x0000000000057202 */ /* 0x000fe20000000f00 */
[----:B------:R-:W-:-:S04]  /*0c30*/  IMAD.MOV.U32 R2, RZ, RZ, RZ ;  /* 0x000000ffff027224 */ /* 0x000fc800078e00ff */
[----:B------:R-:W-:-:S04]  /*0c40*/  IMAD.HI.U32 R0, R3, R4, R2 ;  /* 0x0000000403007227 */ /* 0x000fc800078e0002 */
[----:B------:R-:W-:Y:S02]  /*0c50*/  IMAD.MOV R2, RZ, RZ, -R8 ;  /* 0x000000ffff027224 */ /* 0x000fe400078e0a08 */
        /* <DEDUP_REMOVED lines=9> */
[----:B------:R-:W-:-:S04]  /*0cf0*/  @P2 IADD3 R0, R0, 0x1, RZ ;  /* 0x0000000100002810 */ /* 0x000fc80007ffe0ff */
[----:B------:R-:W-:-:S05]  /*0d00*/  MOV R4, R0 ;  /* 0x0000000000047202 */ /* 0x000fca0000000f00 */
[----:B------:R-:W-:Y:S01]  /*0d10*/  @!P1 IMAD.MOV R4, RZ, RZ, -R4 ;  /* 0x000000ffff049224 */ /* 0x000fe200078e0a04 */
[----:B------:R-:W-:-:S05]  /*0d20*/  @!P0 LOP3.LUT R4, RZ, R9, RZ, 0x33, !PT ;  /* 0x00000009ff048212 */ /* 0x000fca00078e33ff */
[----:B------:R-:W-:-:S05]  /*0d30*/  IMAD R10, R7, R4, RZ ;  /* 0x00000004070a7224 */ /* 0x000fca00078e02ff */
[----:B------:R-:W-:-:S04]  /*0d40*/  IADD3 R0, -R10, c[0x0][0x538], RZ ;  /* 0x00014e000a007a10 */ /* 0x000fc80007ffe1ff */
[----:B------:R-:W-:-:S04]  /*0d50*/  IMNMX R6, R7, R0, PT ;  /* 0x0000000007067217 */ /* 0x000fc80003800200 */
[----:B------:R-:W-:-:S05]  /*0d60*/  IABS R0, R6 ;  /* 0x0000000600007213 */ /* 0x000fca0000000000 */
[----:B------:R-:W-:-:S04]  /*0d70*/  IMAD.MOV.U32 R5, RZ, RZ, R0 ;  /* 0x000000ffff057224 */ /* 0x000fc800078e0000 */
[----:B------:R-:W1:Y:S08]  /*0d80*/  I2F.RP R2, R5 ;  /* 0x0000000500027306 */ /* 0x000e700000209400 */
[----:B-1----:R-:W1:Y:S02]  /*0d90*/  MUFU.RCP R2, R2 ;  /* 0x0000000200027308 */ /* 0x002e640000001000 */
[----:B-1----:R-:W-:-:S06]  /*0da0*/  IADD3 R2, R2, 0xffffffe, RZ ;  /* 0x0ffffffe02027810 */ /* 0x002fcc0007ffe0ff */
[----:B------:R1:W2:Y:S02]  /*0db0*/  F2I.FTZ.U32.TRUNC.NTZ R3, R2 ;  /* 0x0000000200037305 */ /* 0x0002a4000021f000 */
[----:B-1----:R-:W-:Y:S01]  /*0dc0*/  IMAD.MOV R2, RZ, RZ, -R4 ;  /* 0x000000ffff027224 */ /* 0x002fe200078e0a04 */
[----:B--2---:R-:W-:-:S03]  /*0dd0*/  IADD3 R0, RZ, -R3, RZ ;  /* 0x80000003ff007210 */ /* 0x004fc60007ffe0ff */
[----:B------:R-:W-:Y:S01]  /*0de0*/  IMAD R8, R9, R2, R11 ;  /* 0x0000000209087224 */ /* 0x000fe200078e020b */
[----:B------:R-:W-:Y:S01]  /*0df0*/  IABS R9, R6 ;  /* 0x0000000600097213 */ /* 0x000fe20000000000 */
[----:B------:R-:W-:-:S03]  /*0e00*/  IMAD.MOV.U32 R2, RZ, RZ, R0 ;  /* 0x000000ffff027224 */ /* 0x000fc600078e0000 */
[----:B------:R-:W-:Y:S01]  /*0e10*/  IABS R0, R8 ;  /* 0x0000000800007213 */ /* 0x000fe20000000000 */
[----:B------:R-:W-:Y:S02]  /*0e20*/  IMAD R7, R2, R5, RZ ;  /* 0x0000000502077224 */ /* 0x000fe400078e02ff */
[----:B------:R-:W-:Y:S02]  /*0e30*/  IMAD.MOV.U32 R2, RZ, RZ, RZ ;  /* 0x000000ffff027224 */ /* 0x000fe400078e00ff */
[----:B------:R-:W-:Y:S01]  /*0e40*/  IMAD.MOV.U32 R4, RZ, RZ, R0 ;  /* 0x000000ffff047224 */ /* 0x000fe200078e0000 */
[----:B------:R-:W-:Y:S01]  /*0e50*/  IADD3 R0, RZ, -R9, RZ ;  /* 0x80000009ff007210 */ /* 0x000fe20007ffe0ff */
[----:B------:R-:W-:-:S04]  /*0e60*/  IMAD.HI.U32 R3, R3, R7, R2 ;  /* 0x0000000703037227 */ /* 0x000fc800078e0002 */
[----:B------:R-:W-:Y:S02]  /*0e70*/  IMAD.MOV.U32 R2, RZ, RZ, R0 ;  /* 0x000000ffff027224 */ /* 0x000fe400078e0000 */
[----:B------:R-:W-:Y:S01]  /*0e80*/  IMAD.HI.U32 R0, R3, R4, RZ ;  /* 0x0000000403007227 */ /* 0x000fe200078e00ff */
[----:B------:R-:W-:-:S03]  /*0e90*/  IADD3 R3, R10, 0x1000000, R8 ;  /* 0x010000000a037810 */ /* 0x000fc60007ffe008 */
[----:B------:R-:W-:-:S05]  /*0ea0*/  IMAD R2, R0, R2, R4 ;  /* 0x0000000200027224 */ /* 0x000fca00078e0204 */
[----:B------:R-:W-:-:S13]  /*0eb0*/  ISETP.GT.U32.AND P0, PT, R5, R2, PT ;  /* 0x000000020500720c */ /* 0x000fda0003f04070 */
[----:B------:R-:W-:Y:S01]  /*0ec0*/  @!P0 IMAD.IADD R2, R2, 0x1, -R5 ;  /* 0x0000000102028824 */ /* 0x000fe200078e0a05 */
[----:B------:R-:W-:Y:S02]  /*0ed0*/  @!P0 IADD3 R0, R0, 0x1, RZ ;  /* 0x0000000100008810 */ /* 0x000fe40007ffe0ff */
[----:B------:R-:W-:Y:S02]  /*0ee0*/  ISETP.NE.AND P0, PT, R6, RZ, PT ;  /* 0x000000ff0600720c */ /* 0x000fe40003f05270 */
[----:B------:R-:W-:Y:S02]  /*0ef0*/  ISETP.GE.U32.AND P2, PT, R2, R5, PT ;  /* 0x000000050200720c */ /* 0x000fe40003f46070 */
[----:B------:R-:W-:-:S04]  /*0f00*/  LOP3.LUT R2, R8, R6, RZ, 0x3c, !PT ;  /* 0x0000000608027212 */ /* 0x000fc800078e3cff */
[----:B------:R-:W-:Y:S01]  /*0f10*/  ISETP.GE.AND P1, PT, R2, RZ, PT ;  /* 0x000000ff0200720c */ /* 0x000fe20003f26270 */
[----:B------:R-:W-:-:S06]  /*0f20*/  IMAD.MOV R2, RZ, RZ, -R6 ;  /* 0x000000ffff027224 */ /* 0x000fcc00078e0a06 */
[----:B------:R-:W-:-:S06]  /*0f30*/  @P2 IADD3 R0, R0, 0x1, RZ ;  /* 0x0000000100002810 */ /* 0x000fcc0007ffe0ff */
[----:B------:R-:W-:Y:S02]  /*0f40*/  @!P1 IADD3 R0, -R0, RZ, RZ ;  /* 0x000000ff00009210 */ /* 0x000fe40007ffe1ff */
[----:B------:R-:W-:-:S05]  /*0f50*/  @!P0 LOP3.LUT R0, RZ, R6, RZ, 0x33, !PT ;  /* 0x00000006ff008212 */ /* 0x000fca00078e33ff */
[----:B------:R-:W-:-:S05]  /*0f60*/  IMAD R2, R0, R2, R3 ;  /* 0x0000000200027224 */ /* 0x000fca00078e0203 */
[----:B------:R1:W-:Y:S02]  /*0f70*/  STL [R1+0xc8], R2 ;  /* 0x0000c80201007387 */ /* 0x0003e40000100800 */
.L_x_463:
[----:B------:R-:W-:Y:S05]  /*0f80*/  BSYNC B0 ;  /* 0x0000000000007941 */ /* 0x000fea0003800000 */
.L_x_461:
[----:B------:R-:W-:-:S04]  /*0f90*/  LOP3.LUT R0, RZ, R0, RZ, 0x33, !PT ;  /* 0x00000000ff007212 */ /* 0x000fc800078e33ff */
[----:B------:R-:W-:-:S05]  /*0fa0*/  IADD3 R0, R0, R12, RZ ;  /* 0x0000000c00007210 */ /* 0x000fca0007ffe0ff */
[----:B------:R2:W-:Y:S01]  /*0fb0*/  STL [R1+0xc4], R0 ;  /* 0x0000c40001007387 */ /* 0x0005e20000100800 */
[----:B------:R-:W-:Y:S05]  /*0fc0*/  BRA `(.L_x_464) ;  /* 0x0000006000007947 */ /* 0x000fea0003800000 */
.L_x_452:
[----:B------:R-:W-:Y:S01]  /*0fd0*/  MOV R0, UR4 ;  /* 0x0000000400007c02 */ /* 0x000fe20008000f00 */
[----:B------:R-:W-:Y:S04]  /*0fe0*/  STL [R1+0xc4], RZ ;  /* 0x0000c4ff01007387 */ /* 0x000fe80000100800 */
[----:B------:R-:W-:Y:S04]  /*0ff0*/  STL [R1+0xc8], RZ ;  /* 0x0000c8ff01007387 */ /* 0x000fe80000100800 */
[----:B------:R1:W-:Y:S02]  /*1000*/  STL [R1+0xc0], R0 ;  /* 0x0000c00001007387 */ /* 0x0003e40000100800 */
[----:B-1----:R-:W-:-:S05]  /*1010*/  MOV R0, c[0x0][0x53c] ;  /* 0x00014f0000007a02 */ /* 0x002fca0000000f00 */
[----:B------:R1:W-:Y:S02]  /*1020*/  STL [R1+0xcc], R0 ;  /* 0x0000cc0001007387 */ /* 0x0003e40000100800 */
.L_x_464:
[----:B------:R-:W3:Y:S04]  /*1030*/  LDL R4, [R1+0xc0] ;  /* 0x0000c00001047983 */ /* 0x000ee80000100800 */
[----:B------:R-:W3:Y:S04]  /*1040*/  LDL R5, [R1+0xc4] ;  /* 0x0000c40001057983 */ /* 0x000ee80000100800 */
[----:B------:R-:W3:Y:S04]  /*1050*/  LDL R6, [R1+0xc8] ;  /* 0x0000c80001067983 */ /* 0x000ee80000100800 */
[----:B------:R-:W3:Y:S01]  /*1060*/  LDL R7, [R1+0xcc] ;  /* 0x0000cc0001077983 */ /* 0x000ee20000100800 */
[----:B------:R-:W-:Y:S01]  /*1070*/  ISETP.NE.AND P0, PT, R13, RZ, PT ;  /* 0x000000ff0d00720c */ /* 0x000fe20003f05270 */
[----:B------:R-:W-:-:S12]  /*1080*/  WARPSYNC 0xffffffff ;  /* 0xffffffff00007948 */ /* 0x000fd80003800000 */
[----:B---3--:R3:W-:Y:S04]  /*1090*/  @!P0 STS.128 [0x1a080], R4 ;  /* 0x01a08004ff008388 */ /* 0x0087e80000000c00 */
[----:B------:R-:W-:Y:S06]  /*10a0*/  BAR.ARV 0x5, 0x100 ;  /* 0x0144000000007b1d */ /* 0x000fec0000002000 */
.L_x_450:
[----:B-12---:R-:W2:Y:S02]  /*10b0*/  LDL R0, [R1+0xcc] ;  /* 0x0000cc0001007983 */ /* 0x006ea40000100800 */
[----:B--2---:R-:W-:-:S13]  /*10c0*/  ISETP.GE.AND P0, PT, R0, c[0x0][0x53c], PT ;  /* 0x00014f0000007a0c */ /* 0x004fda0003f06270 */
[----:B------:R-:W-:Y:S05]  /*10d0*/  @P0 EXIT ;  /* 0x000000000000094d */ /* 0x000fea0003800000 */
[----:B------:R-:W1:Y:S01]  /*10e0*/  S2R R16, SR_TID.X ;  /* 0x0000000000107919 */ /* 0x000e620000002100 */
[----:B------:R-:W-:Y:S02]  /*10f0*/  ULDC UR5, c[0x0][0x2ac] ;  /* 0x0000ab0000057ab9 */ /* 0x000fe40000000800 */
[----:B------:R-:W-:Y:S02]  /*1100*/  ULDC UR4, c[0x0][0x1d0] ;  /* 0x0000740000047ab9 */ /* 0x000fe40000000800 */
[----:B------:R-:W-:Y:S01]  /*1110*/  UIMAD UR5, UR5, UR4, URZ ;  /* 0x00000004050572a4 */ /* 0x000fe2000f8e023f */
[----:B-1-3--:R-:W-:-:S04]  /*1120*/  SHF.R.S32.HI R7, RZ, 0x1f, R16 ;  /* 0x0000001fff077819 */ /* 0x00afc80000011410 */
        /* <DEDUP_REMOVED lines=17> */
[----:B------:R-:W-:Y:S01]  /*1240*/  LEA.HI R7, R7, R16, RZ, 0x6 ;  /* 0x0000001007077211 */ /* 0x000fe200078f30ff */
[----:B------:R-:W-:Y:S01]  /*1250*/  IMAD.IADD R20, R16, 0x1, -R4 ;  /* 0x0000000110147824 */ /* 0x000fe200078e0a04 */
[----:B------:R-:W-:Y:S01]  /*1260*/  SHF.R.S32.HI R4, RZ, 0x1f, R2 ;  /* 0x0000001fff047819 */ /* 0x000fe20000011402 */
[----:B------:R-:W-:Y:S01]  /*1270*/  IMAD.IADD R8, R8, 0x1, -R0 ;  /* 0x0000000108087824 */ /* 0x000fe200078e0a00 */
[----:B------:R-:W-:Y:S01]  /*1280*/  LOP3.LUT R0, R3, 0x1c0, RZ, 0xc0, !PT ;  /* 0x000001c003007812 */ /* 0x000fe200078ec0ff */
[----:B------:R-:W-:Y:S01]  /*1290*/  IMAD.SHL.U32 R19, R20, 0x8, RZ ;  /* 0x0000000814137824 */ /* 0x000fe200078e00ff */
[----:B------:R-:W-:Y:S01]  /*12a0*/  LEA.HI R14, R4, R2, RZ, 0x3 ;  /* 0x00000002040e7211 */ /* 0x000fe200078f18ff */
[----:B------:R-:W-:Y:S01]  /*12b0*/  IMAD.SHL.U32 R6, R20, 0x40, RZ ;  /* 0x0000004014067824 */ /* 0x000fe200078e00ff */
[----:B------:R-:W-:Y:S01]  /*12c0*/  SHF.R.U32.HI R5, RZ, 0x3, R0 ;  /* 0x00000003ff057819 */ /* 0x000fe20000011600 */
[----:B------:R-:W-:Y:S01]  /*12d0*/  IMAD.SHL.U32 R7, R7, 0x8, RZ ;  /* 0x0000000807077824 */ /* 0x000fe200078e00ff */
[----:B------:R-:W-:Y:S01]  /*12e0*/  LOP3.LUT R3, R0, 0x38, R19, 0xf8, !PT ;  /* 0x0000003800037812 */ /* 0x000fe200078ef813 */
[----:B------:R-:W-:Y:S01]  /*12f0*/  STL [R1+0x40], R19 ;  /* 0x0000401301007387 */ /* 0x000fe20000100800 */
[----:B------:R-:W-:-:S02]  /*1300*/  LOP3.LUT R4, R14, 0xfffffff8, RZ, 0xc0, !PT ;  /* 0xfffffff80e047812 */ /* 0x000fc400078ec0ff */
[----:B------:R-:W-:Y:S02]  /*1310*/  LOP3.LUT R12, R3, R5, RZ, 0x3c, !PT ;  /* 0x00000005030c7212 */ /* 0x000fe400078e3cff */
[----:B------:R-:W-:Y:S01]  /*1320*/  LOP3.LUT R3, R10, 0xffffffe0, RZ, 0xc0, !PT ;  /* 0xffffffe00a037812 */ /* 0x000fe200078ec0ff */
[----:B------:R-:W-:Y:S01]  /*1330*/  IMAD.IADD R5, R2, 0x1, -R4 ;  /* 0x0000000102057824 */ /* 0x000fe200078e0a04 */
[----:B------:R-:W-:Y:S02]  /*1340*/  LOP3.LUT R0, R6, 0x1c0, RZ, 0xc0, !PT ;  /* 0x000001c006007812 */ /* 0x000fe400078ec0ff */
[----:B------:R-:W-:Y:S01]  /*1350*/  LOP3.LUT R6, R8, 0x1, RZ, 0xc0, !PT ;  /* 0x0000000108067812 */ /* 0x000fe200078ec0ff */
[----:B------:R-:W-:Y:S01]  /*1360*/  IMAD.IADD R18, R16, 0x1, -R3 ;  /* 0x0000000110127824 */ /* 0x000fe200078e0a03 */
[----:B------:R-:W-:Y:S02]  /*1370*/  LOP3.LUT R4, R0, 0x8, R9, 0xf8, !PT ;  /* 0x0000000800047812 */ /* 0x000fe400078ef809 */
[----:B------:R-:W-:-:S02]  /*1380*/  SHF.R.U32.HI R2, RZ, 0x3, R0 ;  /* 0x00000003ff027819 */ /* 0x000fc40000011600 */
[--C-:B------:R-:W-:Y:S02]  /*1390*/  SHF.R.S32.HI R9, RZ, 0x5, R10.reuse ;  /* 0x00000005ff097819 */ /* 0x100fe4000001140a */
[----:B------:R-:W-:Y:S02]  /*13a0*/  SHF.R.S32.HI R0, RZ, 0x1f, R10 ;  /* 0x0000001fff007819 */ /* 0x000fe4000001140a */
[----:B------:R-:W-:Y:S02]  /*13b0*/  SHF.R.S32.HI R11, RZ, 0x1f, R18 ;  /* 0x0000001fff0b7819 */ /* 0x000fe40000011412 */
[----:B------:R-:W-:Y:S02]  /*13c0*/  LEA.HI R0, R0, R9, RZ, 0x3 ;  /* 0x0000000900007211 */ /* 0x000fe400078f18ff */
[----:B------:R-:W-:Y:S01]  /*13d0*/  LOP3.LUT R3, R15, 0xfffffffc, RZ, 0xc0, !PT ;  /* 0xfffffffc0f037812 */ /* 0x000fe200078ec0ff */
[----:B------:R-:W-:Y:S01]  /*13e0*/  IMAD.MOV.U32 R15, RZ, RZ, 0x20 ;  /* 0x00000020ff0f7424 */ /* 0x000fe200078e00ff */
[----:B------:R-:W-:-:S02]  /*13f0*/  LOP3.LUT R0, R0, 0xffffff8, RZ, 0xc0, !PT ;  /* 0x0ffffff800007812 */ /* 0x000fc400078ec0ff */
[----:B------:R-:W-:Y:S01]  /*1400*/  LEA.HI R11, R11, R18, RZ, 0x2 ;  /* 0x000000120b0b7211 */ /* 0x000fe200078f10ff */
[----:B------:R-:W-:Y:S01]  /*1410*/  IMAD.IADD R3, R16, 0x1, -R3 ;  /* 0x0000000110037824 */ /* 0x000fe200078e0a03 */
[----:B------:R-:W-:Y:S01]  /*1420*/  LOP3.LUT R10, R4, R2, RZ, 0x3c, !PT ;  /* 0x00000002040a7212 */ /* 0x000fe200078e3cff */
[----:B------:R-:W-:Y:S01]  /*1430*/  IMAD.IADD R4, R9, 0x1, -R0 ;  /* 0x0000000109047824 */ /* 0x000fe200078e0a00 */
[----:B------:R-:W-:Y:S01]  /*1440*/  SHF.R.S32.HI R2, RZ, 0x2, R11 ;  /* 0x00000002ff027819 */ /* 0x000fe2000001140b */
[----:B------:R-:W-:Y:S01]  /*1450*/  IMAD.MOV.U32 R16, RZ, RZ, 0x10 ;  /* 0x00000010ff107424 */ /* 0x000fe200078e00ff */
[----:B------:R-:W-:Y:S02]  /*1460*/  ISETP.NE.U32.AND P4, PT, R6, 0x1, PT ;  /* 0x000000010600780c */ /* 0x000fe40003f85070 */
[----:B------:R-:W-:Y:S01]  /*1470*/  LEA.HI R0, R3, R3, RZ, 0x1 ;  /* 0x0000000303007211 */ /* 0x000fe200078f08ff */
[----:B------:R-:W-:Y:S01]  /*1480*/  IMAD R17, R4, 0x10, R2 ;  /* 0x0000001004117824 */ /* 0x000fe200078e0202 */
[----:B------:R-:W-:Y:S01]  /*1490*/  R2P PR, R8, 0x6 ;  /* 0x0000000608007804 */ /* 0x000fe20000000000 */
[C---:B------:R-:W-:Y:S01]  /*14a0*/  IMAD.SHL.U32 R2, R5.reuse, 0x40, RZ ;  /* 0x0000004005027824 */ /* 0x040fe200078e00ff */
[----:B------:R-:W-:Y:S01]  /*14b0*/  LOP3.LUT R6, R0, 0x1ffffffe, RZ, 0xc0, !PT ;  /* 0x1ffffffe00067812 */ /* 0x000fe200078ec0ff */
[----:B------:R-:W-:Y:S01]  /*14c0*/  IMAD.SHL.U32 R4, R8, 0x40, RZ ;  /* 0x0000004008047824 */ /* 0x000fe200078e00ff */
[C---:B------:R-:W-:Y:S01]  /*14d0*/  LOP3.LUT P3, RZ, R5.reuse, 0x2, RZ, 0xc0, !PT ;  /* 0x0000000205ff7812 */ /* 0x040fe2000786c0ff */
[----:B------:R-:W-:Y:S01]  /*14e0*/  STL [R1+0x1fc], R17 ;  /* 0x0001fc1101007387 */ /* 0x000fe20000100800 */
[----:B------:R-:W-:Y:S01]  /*14f0*/  LOP3.LUT P0, RZ, R5, 0x4, RZ, 0xc0, !PT ;  /* 0x0000000405ff7812 */ /* 0x000fe2000780c0ff */
[----:B------:R-:W-:Y:S01]  /*1500*/  IMAD.SHL.U32 R5, R13, 0x8, RZ ;  /* 0x000000080d057824 */ /* 0x000fe200078e00ff */
[----:B------:R-:W-:Y:S01]  /*1510*/  LOP3.LUT R2, R2, 0x1c0, RZ, 0xc0, !PT ;  /* 0x000001c002027812 */ /* 0x000fe200078ec0ff */
[----:B------:R-:W-:Y:S01]  /*1520*/  IMAD.IADD R8, R3, 0x1, -R6 ;  /* 0x0000000103087824 */ /* 0x000fe200078e0a06 */
[----:B------:R-:W-:Y:S01]  /*1530*/  LOP3.LUT R4, R4, 0x1c0, RZ, 0xc0, !PT ;  /* 0x000001c004047812 */ /* 0x000fe200078ec0ff */
[----:B------:R-:W-:Y:S01]  /*1540*/  IMAD R0, R13, 0x200, R10 ;  /* 0x000002000d007824 */ /* 0x000fe200078e020a */
[----:B------:R-:W-:Y:S01]  /*1550*/  LOP3.LUT R12, R12, 0x7ffffe00, R7, 0xf8, !PT ;  /* 0x7ffffe000c0c7812 */ /* 0x000fe200078ef807 */
[----:B------:R-:W-:Y:S01]  /*1560*/  IMAD R7, R9, 0x200, R3 ;  /* 0x0000020009077824 */ /* 0x000fe200078e0203 */
[----:B------:R-:W-:Y:S01]  /*1570*/  LOP3.LUT R6, R2, 0x8, R5, 0xf8, !PT ;  /* 0x0000000802067812 */ /* 0x000fe200078ef805 */
[----:B------:R-:W-:Y:S01]  /*1580*/  IMAD R8, R8, 0x8, R17 ;  /* 0x0000000808087824 */ /* 0x000fe200078e0211 */
[----:B------:R-:W-:Y:S01]  /*1590*/  SHF.R.U32.HI R3, RZ, 0x3, R2 ;  /* 0x00000003ff037819 */ /* 0x000fe20000011602 */
[----:B------:R-:W-:Y:S01]  /*15a0*/  IMAD.SHL.U32 R12, R12, 0x2, RZ ;  /* 0x000000020c0c7824 */ /* 0x000fe200078e00ff */
[----:B------:R-:W-:Y:S01]  /*15b0*/  LEA.HI R2, R4, R4, RZ, 0x1d ;  /* 0x0000000404027211 */ /* 0x000fe200078fe8ff */
[----:B------:R-:W-:Y:S01]  /*15c0*/  IMAD.MOV.U32 R10, RZ, RZ, 0x40 ;  /* 0x00000040ff0a7424 */ /* 0x000fe200078e00ff */
[----:B------:R-:W-:Y:S01]  /*15d0*/  LOP3.LUT R3, R6, R3, RZ, 0x3c, !PT ;  /* 0x0000000306037212 */ /* 0x000fe200078e3cff */
[----:B------:R-:W-:Y:S01]  /*15e0*/  IMAD.SHL.U32 R6, R14, 0x40, RZ ;  /* 0x000000400e067824 */ /* 0x000fe200078e00ff */
[----:B------:R-:W-:Y:S01]  /*15f0*/  SEL R5, R16, 0xfffffff0, !P3 ;  /* 0xfffffff010057807 */ /* 0x000fe20005800000 */
[----:B------:R-:W-:Y:S01]  /*1600*/  IMAD.U32 R7, R7, 0x2, R2 ;  /* 0x0000000207077824 */ /* 0x000fe200078e0002 */
[----:B------:R-:W-:Y:S01]  /*1610*/  SEL R4, R15, 0xffffffe0, !P0 ;  /* 0xffffffe00f047807 */ /* 0x000fe20004000000 */
[----:B------:R-:W-:Y:S01]  /*1620*/  IMAD R2, R20, 0x20, R21 ;  /* 0x0000002014027824 */ /* 0x000fe200078e0215 */
[----:B------:R-:W-:-:S02]  /*1630*/  IADD3 R13, R19, 0x40, RZ ;  /* 0x00000040130d7810 */ /* 0x000fc40007ffe0ff */
[----:B------:R-:W-:Y:S01]  /*1640*/  LOP3.LUT R3, R3, 0x7ffffe00, R6, 0xf8, !PT ;  /* 0x7ffffe0003037812 */ /* 0x000fe200078ef806 */
[----:B------:R-:W-:Y:S01]  /*1650*/  IMAD.IADD R4, R5, 0x1, R4 ;  /* 0x0000000105047824 */ /* 0x000fe200078e0204 */
[----:B------:R1:W-:Y:S01]  /*1660*/  STL [R1+0x178], R2 ;  /* 0x0001780201007387 */ /* 0x0003e20000100800 */
[----:B------:R-:W-:Y:S02]  /*1670*/  SHF.R.S32.HI R14, RZ, 0x1f, R19 ;  /* 0x0000001fff0e7819 */ /* 0x000fe40000011413 */
[C---:B------:R-:W-:Y:S01]  /*1680*/  IADD3 R6, R19.reuse, 0x80, RZ ;  /* 0x0000008013067810 */ /* 0x040fe20007ffe0ff */
[----:B------:R-:W-:Y:S01]  /*1690*/  STL [R1+0x68], R13 ;  /* 0x0000680d01007387 */ /* 0x000fe20000100800 */
[----:B------:R-:W-:Y:S02]  /*16a0*/  IADD3 R5, R19, 0xc0, RZ ;  /* 0x000000c013057810 */ /* 0x000fe40007ffe0ff */
[----:B------:R-:W-:Y:S01]  /*16b0*/  LEA R236, R0, 0x14080, 0x1 ;  /* 0x0001408000ec7811 */ /* 0x000fe200078e08ff */
[----:B------:R-:W-:Y:S01]  /*16c0*/  STL [R1+0x20c], R14 ;  /* 0x00020c0e01007387 */ /* 0x000fe20000100800 */
[----:B------:R-:W-:-:S02]  /*16d0*/  SEL R0, R10, 0xffffffc0, !P0 ;  /* 0xffffffc00a007807 */ /* 0x000fc40004000000 */
[----:B------:R-:W-:Y:S01]  /*16e0*/  LEA R239, R3, 0x4080, 0x1 ;  /* 0x0000408003ef7811 */ /* 0x000fe200078e08ff */
[----:B------:R2:W-:Y:S04]  /*16f0*/  STL [R1+0x64], R6 ;  /* 0x0000640601007387 */ /* 0x0005e80000100800 */
[----:B------:R3:W-:Y:S01]  /*1700*/  STL [R1+0x6c], R5 ;  /* 0x00006c0501007387 */ /* 0x0007e20000100800 */
[----:B------:R-:W-:Y:S01]  /*1710*/  IMAD.IADD R240, R239, 0x1, R0 ;  /* 0x00000001eff07824 */ /* 0x000fe200078e0200 */
[----:B-1----:R-:W-:Y:S02]  /*1720*/  LOP3.LUT R2, R11, 0x7ffffffc, RZ, 0xc0, !PT ;  /* 0x7ffffffc0b027812 */ /* 0x002fe400078ec0ff */
[----:B------:R-:W-:-:S03]  /*1730*/  SHF.R.S32.HI R11, RZ, 0x1f, R13 ;  /* 0x0000001fff0b7819 */ /* 0x000fc6000001140d */
[----:B------:R-:W-:Y:S02]  /*1740*/  IMAD.IADD R2, R18, 0x1, -R2 ;  /* 0x0000000112027824 */ /* 0x000fe400078e0a02 */
[----:B------:R1:W-:Y:S01]  /*1750*/  STL [R1+0x208], R11 ;  /* 0x0002080b01007387 */ /* 0x0003e20000100800 */
[----:B--2---:R-:W-:Y:S02]  /*1760*/  SHF.R.S32.HI R6, RZ, 0x1f, R6 ;  /* 0x0000001fff067819 */ /* 0x004fe40000011406 */
[----:B---3--:R-:W-:-:S03]  /*1770*/  SHF.R.S32.HI R5, RZ, 0x1f, R5 ;  /* 0x0000001fff057819 */ /* 0x008fc60000011405 */
[----:B------:R-:W-:Y:S04]  /*1780*/  STL [R1+0x204], R6 ;  /* 0x0002040601007387 */ /* 0x000fe80000100800 */
[----:B------:R2:W-:Y:S04]  /*1790*/  STL [R1+0x200], R5 ;  /* 0x0002000501007387 */ /* 0x0005e80000100800 */
[----:B------:R3:W-:Y:S04]  /*17a0*/  STL [R1+0x1c], R12 ;  /* 0x00001c0c01007387 */ /* 0x0007e80000100800 */
[----:B------:R-:W-:Y:S01]  /*17b0*/  STL [R1+0xb4], R8 ;  /* 0x0000b40801007387 */ /* 0x000fe20000100800 */
[----:B-1----:R-:W-:Y:S01]  /*17c0*/  IMAD.SHL.U32 R11, R2, 0x2, RZ ;  /* 0x00000002020b7824 */ /* 0x002fe200078e00ff */
[----:B------:R-:W-:-:S04]  /*17d0*/  SEL R2, R15, 0xffffffe0, !P3 ;  /* 0xffffffe00f027807 */ /* 0x000fc80005800000 */
[C---:B------:R-:W-:Y:S01]  /*17e0*/  IADD3 R42, R11.reuse, 0x8, RZ ;  /* 0x000000080b2a7810 */ /* 0x040fe20007ffe0ff */
[----:B------:R1:W-:Y:S01]  /*17f0*/  STL [R1+0x7c], R11 ;  /* 0x00007c0b01007387 */ /* 0x0003e20000100800 */
[----:B------:R-:W-:Y:S01]  /*1800*/  IADD3 R41, R11, 0x10, RZ ;  /* 0x000000100b297810 */ /* 0x000fe20007ffe0ff */
[----:B------:R-:W-:Y:S01]  /*1810*/  IMAD.IADD R241, R239, 0x1, R2 ;  /* 0x00000001eff17824 */ /* 0x000fe200078e0202 */
[C---:B------:R-:W-:Y:S01]  /*1820*/  IADD3 R40, R11.reuse, 0x18, RZ ;  /* 0x000000180b287810 */ /* 0x040fe20007ffe0ff */
[----:B------:R-:W-:Y:S01]  /*1830*/  STL [R1+0x174], R42 ;  /* 0x0001742a01007387 */ /* 0x000fe20000100800 */
[C---:B------:R-:W-:Y:S02]  /*1840*/  IADD3 R39, R11.reuse, 0x20, RZ ;  /* 0x000000200b277810 */ /* 0x040fe40007ffe0ff */
        /* <DEDUP_REMOVED lines=36> */
[----:B--2---:R-:W-:Y:S01]  /*1a90*/  SEL R5, R10, 0xffffffc0, !P2 ;  /* 0xffffffc00a057807 */ /* 0x004fe20005000000 */
[----:B------:R-:W-:Y:S01]  /*1aa0*/  STL [R1+0x148], R29 ;  /* 0x0001481d01007387 */ /* 0x000fe20000100800 */
[----:B------:R-:W-:-:S02]  /*1ab0*/  IADD3 R13, R11, 0xe8, RZ ;  /* 0x000000e80b0d7810 */ /* 0x000fc40007ffe0ff */
[----:B---3--:R-:W-:Y:S01]  /*1ac0*/  IADD3 R12, R11, 0xf0, RZ ;  /* 0x000000f00b0c7810 */ /* 0x008fe20007ffe0ff */
[----:B------:R-:W-:Y:S01]  /*1ad0*/  STL [R1+0x144], R28 ;  /* 0x0001441c01007387 */ /* 0x000fe20000100800 */
[----:B------:R-:W-:Y:S02]  /*1ae0*/  LEA R10, R7, 0x80, 0x1 ;  /* 0x00000080070a7811 */ /* 0x000fe400078e08ff */
[----:B------:R-:W-:Y:S01]  /*1af0*/  SHF.R.S32.HI R7, RZ, 0x1f, R42 ;  /* 0x0000001fff077819 */ /* 0x000fe2000001142a */
[----:B------:R-:W-:Y:S01]  /*1b00*/  STL [R1+0x140], R27 ;  /* 0x0001401b01007387 */ /* 0x000fe20000100800 */
[----:B-1----:R-:W-:Y:S02]  /*1b10*/  IADD3 R11, R11, 0xf8, RZ ;  /* 0x000000f80b0b7810 */ /* 0x002fe40007ffe0ff */
[----:B------:R-:W-:Y:S01]  /*1b20*/  SHF.R.S32.HI R8, RZ, 0x1f, R41 ;  /* 0x0000001fff087819 */ /* 0x000fe20000011429 */
[----:B------:R-:W-:Y:S01]  /*1b30*/  STL [R1+0x13c], R26 ;  /* 0x00013c1a01007387 */ /* 0x000fe20000100800 */
[----:B------:R-:W-:-:S02]  /*1b40*/  SEL R6, R15, 0xffffffe0, !P1 ;  /* 0xffffffe00f067807 */ /* 0x000fc40004800000 */
[----:B------:R-:W-:Y:S01]  /*1b50*/  SHF.R.S32.HI R15, RZ, 0x1f, R39 ;  /* 0x0000001fff0f7819 */ /* 0x000fe20000011427 */
[----:B------:R-:W-:Y:S01]  /*1b60*/  STL [R1+0x138], R25 ;  /* 0x0001381901007387 */ /* 0x000fe20000100800 */
[----:B------:R-:W-:-:S03]  /*1b70*/  IADD3 R242, R0, R239, R2 ;  /* 0x000000ef00f27210 */ /* 0x000fc60007ffe002 */
[----:B------:R-:W-:Y:S04]  /*1b80*/  STL [R1+0x134], R24 ;  /* 0x0001341801007387 */ /* 0x000fe80000100800 */
        /* <DEDUP_REMOVED lines=8> */
[----:B------:R1:W-:Y:S04]  /*1c10*/  STL [R1+0x110], R14 ;  /* 0x0001100e01007387 */ /* 0x0003e80000100800 */
[----:B------:R-:W-:Y:S04]  /*1c20*/  STL [R1+0x10c], R13 ;  /* 0x00010c0d01007387 */ /* 0x000fe80000100800 */
[----:B------:R2:W-:Y:S04]  /*1c30*/  STL [R1+0x108], R12 ;  /* 0x0001080c01007387 */ /* 0x0005e80000100800 */
[----:B------:R3:W-:Y:S04]  /*1c40*/  STL [R1+0x1f4], R7 ;  /* 0x0001f40701007387 */ /* 0x0007e80000100800 */
[----:B------:R4:W-:Y:S04]  /*1c50*/  STL [R1+0x104], R11 ;  /* 0x0001040b01007387 */ /* 0x0009e80000100800 */
[----:B------:R5:W-:Y:S04]  /*1c60*/  STL [R1+0x1f0], R8 ;  /* 0x0001f00801007387 */ /* 0x000be80000100800 */
[----:B------:R-:W-:Y:S01]  /*1c70*/  STL [R1+0xd4], R10 ;  /* 0x0000d40a01007387 */ /* 0x000fe20000100800 */
[----:B-1----:R-:W-:-:S02]  /*1c80*/  SHF.R.S32.HI R14, RZ, 0x1f, R14 ;  /* 0x0000001fff0e7819 */ /* 0x002fc4000001140e */
[----:B--2---:R-:W-:Y:S02]  /*1c90*/  SHF.R.S32.HI R12, RZ, 0x1f, R12 ;  /* 0x0000001fff0c7819 */ /* 0x004fe4000001140c */
[----:B---3--:R-:W-:Y:S02]  /*1ca0*/  SHF.R.S32.HI R7, RZ, 0x1f, R40 ;  /* 0x0000001fff077819 */ /* 0x008fe40000011428 */
[----:B----4-:R-:W-:-:S03]  /*1cb0*/  SHF.R.S32.HI R11, RZ, 0x1f, R11 ;  /* 0x0000001fff0b7819 */ /* 0x010fc6000001140b */
[----:B------:R1:W-:Y:S01]  /*1cc0*/  STL [R1+0x1ec], R7 ;  /* 0x0001ec0701007387 */ /* 0x0003e20000100800 */
[----:B-----5:R-:W-:-:S03]  /*1cd0*/  SHF.R.S32.HI R8, RZ, 0x1f, R37 ;  /* 0x0000001fff087819 */ /* 0x020fc60000011425 */
[----:B------:R2:W-:Y:S01]  /*1ce0*/  STL [R1+0x1e8], R15 ;  /* 0x0001e80f01007387 */ /* 0x0005e20000100800 */
[----:B-1----:R-:W-:Y:S02]  /*1cf0*/  SHF.R.S32.HI R7, RZ, 0x1f, R38 ;  /* 0x0000001fff077819 */ /* 0x002fe40000011426 */
[----:B--2---:R-:W-:-:S03]  /*1d00*/  SHF.R.S32.HI R15, RZ, 0x1f, R36 ;  /* 0x0000001fff0f7819 */ /* 0x004fc60000011424 */
[----:B------:R1:W-:Y:S04]  /*1d10*/  STL [R1+0x1e4], R7 ;  /* 0x0001e40701007387 */ /* 0x0003e80000100800 */
[----:B------:R2:W-:Y:S04]  /*1d20*/  STL [R1+0x1e0], R8 ;  /* 0x0001e00801007387 */ /* 0x0005e80000100800 */
[----:B------:R3:W-:Y:S01]  /*1d30*/  STL [R1+0x1dc], R15 ;  /* 0x0001dc0f01007387 */ /* 0x0007e20000100800 */
[----:B-1----:R-:W-:Y:S02]  /*1d40*/  SHF.R.S32.HI R7, RZ, 0x1f, R35 ;  /* 0x0000001fff077819 */ /* 0x002fe40000011423 */
[----:B--2---:R-:W-:-:S03]  /*1d50*/  SHF.R.S32.HI R8, RZ, 0x1f, R34 ;  /* 0x0000001fff087819 */ /* 0x004fc60000011422 */
[----:B------:R1:W-:Y:S01]  /*1d60*/  STL [R1+0x1d8], R7 ;  /* 0x0001d80701007387 */ /* 0x0003e20000100800 */
[----:B---3--:R-:W-:-:S03]  /*1d70*/  SHF.R.S32.HI R15, RZ, 0x1f, R33 ;  /* 0x0000001fff0f7819 */ /* 0x008fc60000011421 */
        /* <DEDUP_REMOVED lines=31> */
[----:B------:R-:W-:Y:S01]  /*1f70*/  STL [R1+0x194], R15 ;  /* 0x0001940f01007387 */ /* 0x000fe20000100800 */
[----:B-1----:R-:W-:Y:S02]  /*1f80*/  SHF.R.S32.HI R7, RZ, 0x1f, R17 ;  /* 0x0000001fff077819 */ /* 0x002fe40000011411 */
[----:B--2---:R-:W-:-:S03]  /*1f90*/  SHF.R.S32.HI R8, RZ, 0x1f, R16 ;  /* 0x0000001fff087819 */ /* 0x004fc60000011410 */
[----:B------:R1:W-:Y:S04]  /*1fa0*/  STL [R1+0x190], R7 ;  /* 0x0001900701007387 */ /* 0x0003e80000100800 */
[----:B------:R2:W-:Y:S04]  /*1fb0*/  STL [R1+0x18c], R8 ;  /* 0x00018c0801007387 */ /* 0x0005e80000100800 */
[----:B------:R-:W-:Y:S01]  /*1fc0*/  STL [R1+0x188], R14 ;  /* 0x0001880e01007387 */ /* 0x000fe20000100800 */
[----:B-1----:R-:W-:Y:S02]  /*1fd0*/  SHF.R.S32.HI R7, RZ, 0x1f, R13 ;  /* 0x0000001fff077819 */ /* 0x002fe4000001140d */
[----:B--2---:R-:W-:-:S03]  /*1fe0*/  IADD3 R8, R10, -0x10, RZ ;  /* 0xfffffff00a087810 */ /* 0x004fc60007ffe0ff */
[----:B------:R1:W-:Y:S01]  /*1ff0*/  STL [R1+0x184], R7 ;  /* 0x0001840701007387 */ /* 0x0003e20000100800 */
[----:B------:R-:W-:-:S03]  /*2000*/  @P4 IADD3 R8, R10, 0x10, RZ ;  /* 0x000000100a084810 */ /* 0x000fc60007ffe0ff */
[----:B------:R-:W-:Y:S04]  /*2010*/  STL [R1+0x180], R12 ;  /* 0x0001800c01007387 */ /* 0x000fe80000100800 */
[----:B------:R-:W-:Y:S01]  /*2020*/  STL [R1+0x17c], R11 ;  /* 0x00017c0b01007387 */ /* 0x000fe20000100800 */
[C---:B-1----:R-:W-:Y:S02]  /*2030*/  IMAD.IADD R7, R10.reuse, 0x1, R6 ;  /* 0x000000010a077824 */ /* 0x042fe400078e0206 */
[--C-:B------:R-:W-:Y:S02]  /*2040*/  IMAD.IADD R10, R10, 0x1, R5.reuse ;  /* 0x000000010a0a7824 */ /* 0x100fe400078e0205 */
[----:B------:R-:W-:Y:S01]  /*2050*/  IMAD.IADD R3, R7, 0x1, R5 ;  /* 0x0000000107037824 */ /* 0x000fe200078e0205 */
[----:B------:R1:W-:Y:S04]  /*2060*/  STL [R1+0xe0], R7 ;  /* 0x0000e00701007387 */ /* 0x0003e80000100800 */
[----:B------:R-:W-:Y:S04]  /*2070*/  STL [R1+0xf0], R10 ;  /* 0x0000f00a01007387 */ /* 0x000fe80000100800 */
[----:B------:R2:W-:Y:S04]  /*2080*/  STL [R1+0xd8], R8 ;  /* 0x0000d80801007387 */ /* 0x0005e80000100800 */
[----:B------:R3:W-:Y:S01]  /*2090*/  STL [R1+0xec], R3 ;  /* 0x0000ec0301007387 */ /* 0x0007e20000100800 */
[----:B-1----:R-:W-:-:S02]  /*20a0*/  IMAD.IADD R7, R6, 0x1, R8 ;  /* 0x0000000106077824 */ /* 0x002fc400078e0208 */
[--C-:B------:R-:W-:Y:S02]  /*20b0*/  IMAD R6, R9, 0x800, R239.reuse ;  /* 0x0000080009067824 */ /* 0x100fe400078e02ef */
[----:B--2---:R-:W-:Y:S02]  /*20c0*/  IMAD.IADD R8, R5, 0x1, R8 ;  /* 0x0000000105087824 */ /* 0x004fe400078e0208 */
[----:B---3--:R-:W-:-:S03]  /*20d0*/  IMAD R3, R4, 0x2, R239 ;  /* 0x0000000204037824 */ /* 0x008fc600078e02ef */
[----:B------:R-:W-:Y:S01]  /*20e0*/  STL [R1+0xe8], R8 ;  /* 0x0000e80801007387 */ /* 0x000fe20000100800 */
[----:B------:R-:W-:-:S03]  /*20f0*/  IMAD.IADD R4, R7, 0x1, R5 ;  /* 0x0000000107047824 */ /* 0x000fc600078e0205 */
[----:B------:R-:W-:Y:S04]  /*2100*/  STL [R1+0xdc], R7 ;  /* 0x0000dc0701007387 */ /* 0x000fe80000100800 */
[----:B------:R1:W-:Y:S04]  /*2110*/  STL [R1], R3 ;  /* 0x0000000301007387 */ /* 0x0003e80000100800 */
[----:B------:R2:W-:Y:S01]  /*2120*/  STL [R1+0xe4], R4 ;  /* 0x0000e40401007387 */ /* 0x0005e20000100800 */
[--C-:B-1----:R-:W-:Y:S02]  /*2130*/  IMAD.IADD R3, R2, 0x1, R6.reuse ;  /* 0x0000000102037824 */ /* 0x102fe400078e0206 */
[----:B------:R-:W-:-:S02]  /*2140*/  IMAD.IADD R2, R0, 0x1, R6 ;  /* 0x0000000100027824 */ /* 0x000fc400078e0206 */
[----:B------:R-:W-:Y:S01]  /*2150*/  IMAD.IADD R0, R0, 0x1, R3 ;  /* 0x0000000100007824 */ /* 0x000fe200078e0203 */
[----:B------:R2:W-:Y:S04]  /*2160*/  STL [R1+0xc], R3 ;  /* 0x00000c0301007387 */ /* 0x0005e80000100800 */
[----:B------:R2:W-:Y:S04]  /*2170*/  STL [R1+0x14], R2 ;  /* 0x0000140201007387 */ /* 0x0005e80000100800 */
[----:B------:R2:W-:Y:S02]  /*2180*/  STL [R1+0x10], R0 ;  /* 0x0000100001007387 */ /* 0x0005e40000100800 */
.L_x_632:
[----:B------:R-:W3:Y:S01]  /*2190*/  LDL R107, [R1+0xcc] ;  /* 0x0000cc00016b7983 */ /* 0x000ee20000100800 */
[----:B------:R-:W-:Y:S01]  /*21a0*/  ISETP.NE.U32.AND P0, PT, RZ, c[0x0][0x370], PT ;  /* 0x0000dc00ff007a0c */ /* 0x000fe20003f05070 */
[----:B------:R-:W-:Y:S01]  /*21b0*/  IMAD.MOV.U32 R13, RZ, RZ, 0x4 ;  /* 0x00000004ff0d7424 */ /* 0x000fe200078e00ff */
[----:B------:R-:W-:Y:S01]  /*21c0*/  ISETP.NE.U32.AND P2, PT, RZ, c[0x0][0x360], PT ;  /* 0x0000d800ff007a0c */ /* 0x000fe20003f45070 */
[----:B------:R-:W-:Y:S01]  /*21d0*/  IMAD.MOV.U32 R17, RZ, RZ, RZ ;  /* 0x000000ffff117224 */ /* 0x000fe200078e00ff */
[----:B------:R-:W-:Y:S01]  /*21e0*/  ISETP.NE.AND.EX P1, PT, RZ, c[0x0][0x374], PT, P0 ;  /* 0x0000dd00ff007a0c */ /* 0x000fe20003f25300 */
[----:B------:R-:W-:Y:S01]  /*21f0*/  IMAD.MOV.U32 R12, RZ, RZ, RZ ;  /* 0x000000ffff0c7224 */ /* 0x000fe200078e00ff */
[----:B------:R-:W-:-:S02]  /*2200*/  ISETP.NE.AND.EX P0, PT, RZ, c[0x0][0x364], PT, P2 ;  /* 0x0000d900ff007a0c */ /* 0x000fc40003f05320 */
[----:B------:R-:W-:-:S04]  /*2210*/  ISETP.NE.U32.AND P3, PT, RZ, c[0x0][0x348], PT ;  /* 0x0000d200ff007a0c */ /* 0x000fc80003f65070 */
[----:B------:R-:W-:-:S05]  /*2220*/  ISETP.NE.AND.EX P3, PT, RZ, c[0x0][0x34c], PT, P3 ;  /* 0x0000d300ff007a0c */ /* 0x000fca0003f65330 */
[----:B---3--:R-:W-:-:S04]  /*2230*/  @P1 IMAD.WIDE R6, R107, R13, c[0x0][0x370] ;  /* 0x0000dc006b061625 */ /* 0x008fc800078e020d */
[CC--:B--2---:R-:W-:Y:S01]  /*2240*/  @P0 IMAD.WIDE R4, R107.reuse, R13.reuse, c[0x0][0x360] ;  /* 0x0000d8006b040625 */ /* 0x0c4fe200078e020d */
[----:B------:R-:W2:Y:S03]  /*2250*/  @P1 LDG.E R17, [R6.64] ;  /* 0x0000000606111981 */ /* 0x000ea6000c1e1900 */
[----:B------:R-:W-:Y:S01]  /*2260*/  IMAD.WIDE R2, R107, R13, c[0x0][0x348] ;  /* 0x0000d2006b027625 */ /* 0x000fe200078e020d */
[----:B------:R-:W3:Y:S04]  /*2270*/  @P0 LDG.E R0, [R4.64] ;  /* 0x0000000604000981 */ /* 0x000ee8000c1e1900 */
[----:B------:R1:W5:Y:S01]  /*2280*/  @P3 LDG.E R12, [R2.64] ;  /* 0x00000006020c3981 */ /* 0x000362000c1e1900 */
[----:B------:R-:W-:Y:S03]  /*2290*/  YIELD ;  /* 0x0000000000007946 */ /* 0x000fe60003800000 */
[----:B--2---:R1:W-:Y:S04]  /*22a0*/  STL [R1+0x84], R17 ;  /* 0x0000841101007387 */ /* 0x0043e80000100800 */
[----:B---3--:R1:W-:Y:S01]  /*22b0*/  @P0 STL [R1+0x74], R0 ;  /* 0x0000740001000387 */ /* 0x0083e20000100800 */
[----:B------:R-:W-:Y:S05]  /*22c0*/  @P0 BRA `(.L_x_465) ;  /* 0x0000007000000947 */ /* 0x000fea0003800000 */
[----:B-1----:R-:W-:-:S05]  /*22d0*/  MOV R0, c[0x0][0x168] ;  /* 0x00005a0000007a02 */ /* 0x002fca0000000f00 */
[----:B------:R1:W-:Y:S01]  /*22e0*/  STL [R1+0x74], R0 ;  /* 0x0000740001007387 */ /* 0x0003e20000100800 */
[----:B------:R-:W-:Y:S05]  /*22f0*/  @!P3 BRA `(.L_x_465) ;  /* 0x000000400000b947 */ /* 0x000fea0003800000 */
[----:B-1----:R1:W2:Y:S04]  /*2300*/  LDG.E R0, [R2.64] ;  /* 0x0000000602007981 */ /* 0x0022a8000c1e1900 */
[----:B-1----:R-:W2:Y:S02]  /*2310*/  LDG.E R2, [R2.64+0x4] ;  /* 0x0000040602027981 */ /* 0x002ea4000c1e1900 */
[----:B--2---:R-:W-:-:S05]  /*2320*/  IADD3 R0, -R0, R2, RZ ;  /* 0x0000000200007210 */ /* 0x004fca0007ffe1ff */
[----:B------:R1:W-:Y:S02]  /*2330*/  STL [R1+0x74], R0 ;  /* 0x0000740001007387 */ /* 0x0003e40000100800 */
.L_x_465:
[----:B------:R-:W-:-:S04]  /*2340*/  ISETP.NE.U32.AND P0, PT, RZ, c[0x0][0x368], PT ;  /* 0x0000da00ff007a0c */ /* 0x000fc80003f05070 */
[----:B------:R-:W-:-:S13]  /*2350*/  ISETP.NE.AND.EX P0, PT, RZ, c[0x0][0x36c], PT, P0 ;  /* 0x0000db00ff007a0c */ /* 0x000fda0003f05300 */
[----:B------:R-:W-:Y:S05]  /*2360*/  @!P0 BRA `(.L_x_466) ;  /* 0x0000003000008947 */ /* 0x000fea0003800000 */
[----:B-1----:R-:W-:-:S05]  /*2370*/  IMAD.WIDE R2, R107, R13, c[0x0][0x368] ;  /* 0x0000da006b027625 */ /* 0x002fca00078e020d */
[----:B------:R1:W5:Y:S01]  /*2380*/  LDG.E R0, [R2.64] ;  /* 0x0000000602007981 */ /* 0x000362000c1e1900 */
[----:B------:R-:W-:Y:S05]  /*2390*/  BRA `(.L_x_467) ;  /* 0x0000008000007947 */ /* 0x000fea0003800000 */
.L_x_466:
[----:B------:R-:W-:Y:S01]  /*23a0*/  ISETP.NE.U32.AND P0, PT, RZ, c[0x0][0x350], PT ;  /* 0x0000d400ff007a0c */ /* 0x000fe20003f05070 */
[----:B-1----:R-:W-:-:S03]  /*23b0*/  IMAD.U32 R0, RZ, RZ, UR5 ;  /* 0x00000005ff007e24 */ /* 0x002fc6000f8e00ff */
[----:B------:R-:W-:-:S13]  /*23c0*/  ISETP.NE.AND.EX P0, PT, RZ, c[0x0][0x354], PT, P0 ;  /* 0x0000d500ff007a0c */ /* 0x000fda0003f05300 */
[----:B------:R-:W-:Y:S05]  /*23d0*/  @!P0 BRA `(.L_x_467) ;  /* 0x0000004000008947 */ /* 0x000fea0003800000 */
[----:B------:R-:W-:-:S05]  /*23e0*/  IMAD.WIDE R2, R107, R13, c[0x0][0x350] ;  /* 0x0000d4006b027625 */ /* 0x000fca00078e020d */
[----:B------:R-:W2:Y:S04]  /*23f0*/  LDG.E R4, [R2.64] ;  /* 0x0000000602047981 */ /* 0x000ea8000c1e1900 */
[----:B------:R-:W2:Y:S02]  /*2400*/  LDG.E R0, [R2.64+0x4] ;  /* 0x0000040602007981 */ /* 0x000ea4000c1e1900 */
[----:B--2---:R-:W-:Y:S02]  /*2410*/  IADD3 R0, -R4, R0, RZ ;  /* 0x0000000004007210 */ /* 0x004fe40007ffe1ff */
.L_x_467:
[----:B-1----:R-:W2:Y:S04]  /*2420*/  LDL R3, [R1+0x74] ;  /* 0x0000740001037983 */ /* 0x002ea80000100800 */
[----:B------:R-:W3:Y:S04]  /*2430*/  LDL.LU R2, [R1+0xc4] ;  /* 0x0000c40001027983 */ /* 0x000ee80000300800 */
[----:B------:R-:W4:Y:S01]  /*2440*/  LDL.LU R106, [R1+0x18] ;  /* 0x00001800016a7983 */ /* 0x000f220000300800 */
[----:B------:R-:W-:-:S02]  /*2450*/  IMAD.MOV.U32 R6, RZ, RZ, c[0x0][0x32c] ;  /* 0x0000cb00ff067624 */ /* 0x000fc400078e00ff */
[----:B-----5:R-:W-:-:S03]  /*2460*/  IMAD.IADD R111, R0, 0x1, -R17 ;  /* 0x00000001006f7824 */ /* 0x020fc600078e0a11 */
[----:B------:R-:W-:Y:S01]  /*2470*/  ISETP.GE.AND P1, PT, R6, 0x1, PT ;  /* 0x000000010600780c */ /* 0x000fe20003f26270 */
[----:B--2---:R-:W-:Y:S02]  /*2480*/  IMAD.MOV.U32 R19, RZ, RZ, R3 ;  /* 0x000000ffff137224 */ /* 0x004fe400078e0003 */
[----:B------:R-:W-:Y:S02]  /*2490*/  IMAD.MOV.U32 R3, RZ, RZ, c[0x0][0x2c4] ;  /* 0x0000b100ff037624 */ /* 0x000fe400078e00ff */
[----:B---3--:R-:W-:-:S03]  /*24a0*/  IMAD.SHL.U32 R14, R2, 0x80, RZ ;  /* 0x00000080020e7824 */ /* 0x008fc600078e00ff */
[----:B------:R-:W-:Y:S02]  /*24b0*/  ISETP.NE.AND P4, PT, R3, 0x1, PT ;  /* 0x000000010300780c */ /* 0x000fe40003f85270 */
[----:B----4-:R-:W-:Y:S01]  /*24c0*/  LOP3.LUT R106, R106, 0xfffffeff, RZ, 0xc0, !PT ;  /* 0xfffffeff6a6a7812 */ /* 0x010fe200078ec0ff */
[----:B------:R1:W-:Y:S01]  /*24d0*/  STL [R1+0xb0], R14 ;  /* 0x0000b00e01007387 */ /* 0x0003e20000100800 */
[----:B------:R-:W-:-:S03]  /*24e0*/  IADD3 R2, R14, 0x7f, RZ ;  /* 0x0000007f0e027810 */ /* 0x000fc60007ffe0ff */
[----:B------:R1:W-:Y:S02]  /*24f0*/  STL [R1+0x78], R111 ;  /* 0x0000786f01007387 */ /* 0x0003e40000100800 */
[----:B------:R-:W-:-:S04]  /*2500*/  IMAD.MOV.U32 R0, RZ, RZ, R2 ;  /* 0x000000ffff007224 */ /* 0x000fc800078e0002 */
[----:B------:R-:W-:Y:S01]  /*2510*/  @P4 LOP3.LUT R106, R106, 0x100, RZ, 0xfc, !PT ;  /* 0x000001006a6a4812 */ /* 0x000fe200078efcff */
[----:B------:R-:W-:Y:S01]  /*2520*/  @P4 IMAD.HI.U32 R3, R2, c[0x0][0x2c8], RZ ;  /* 0x0000b20002034a27 */ /* 0x000fe200078e00ff */
[----:B------:R-:W-:Y:S02]  /*2530*/  IADD3 R2, R111, 0x1, -R19 ;  /* 0x000000016f027810 */ /* 0x000fe40007ffe813 */
[----:B------:R-:W-:Y:S02]  /*2540*/  LOP3.LUT R106, R106, 0xfffffdff, RZ, 0xc0, !PT ;  /* 0xfffffdff6a6a7812 */ /* 0x000fe400078ec0ff */
[----:B------:R-:W-:Y:S02]  /*2550*/  @P4 SHF.R.U32.HI R0, RZ, c[0x0][0x2cc], R3 ;  /* 0x0000b300ff004a19 */ /* 0x000fe40000011603 */
[----:B------:R-:W-:-:S03]  /*2560*/  @P1 LOP3.LUT R106, R106, 0x200, RZ, 0xfc, !PT ;  /* 0x000002006a6a1812 */ /* 0x000fc600078efcff */
[----:B------:R-:W-:Y:S02]  /*2570*/  IMAD.IADD R0, R2, 0x1, R0 ;  /* 0x0000000102007824 */ /* 0x000fe400078e0200 */
[----:B------:R1:W-:Y:S03]  /*2580*/  STL [R1+0x18], R106 ;  /* 0x0000186a01007387 */ /* 0x0003e60000100800 */
[----:B------:R-:W-:Y:S01]  /*2590*/  IADD3 R3, R0, c[0x0][0x328], RZ ;  /* 0x0000ca0000037a10 */ /* 0x000fe20007ffe0ff */
[----:B------:R-:W-:Y:S05]  /*25a0*/  @!P1 BRA `(.L_x_468) ;  /* 0x0000010000009947 */ /* 0x000fea0003800000 */
[C---:B------:R-:W-:Y:S01]  /*25b0*/  ISETP.GT.AND P0, PT, R0.reuse, RZ, PT ;  /* 0x000000ff0000720c */ /* 0x040fe20003f04270 */
[----:B------:R-:W-:Y:S01]  /*25c0*/  BSSY B0, `(.L_x_469) ;  /* 0x000000c000007945 */ /* 0x000fe20003800000 */
[----:B------:R-:W-:-:S11]  /*25d0*/  IADD3 R2, R0, -0x1, RZ ;  /* 0xffffffff00027810 */ /* 0x000fd60007ffe0ff */
[----:B------:R-:W-:Y:S05]  /*25e0*/  @P0 BRA `(.L_x_470) ;  /* 0x0000006000000947 */ /* 0x000fea0003800000 */
[----:B------:R-:W-:Y:S01]  /*25f0*/  ISETP.NE.AND P0, PT, R6, 0x1, PT ;  /* 0x000000010600780c */ /* 0x000fe20003f05270 */
[----:B------:R-:W-:-:S12]  /*2600*/  IMAD.MOV R0, RZ, RZ, -R0 ;  /* 0x000000ffff007224 */ /* 0x000fd800078e0a00 */
[----:B------:R-:W-:-:S05]  /*2610*/  @P0 IMAD.HI.U32 R2, R0, c[0x0][0x330], RZ ;  /* 0x0000cc0000020a27 */ /* 0x000fca00078e00ff */
[----:B------:R-:W-:-:S04]  /*2620*/  @P0 SHF.R.U32.HI R0, RZ, c[0x0][0x334], R2 ;  /* 0x0000cd00ff000a19 */ /* 0x000fc80000011602 */
[----:B------:R-:W-:Y:S01]  /*2630*/  LOP3.LUT R2, RZ, R0, RZ, 0x33, !PT ;  /* 0x00000000ff027212 */ /* 0x000fe200078e33ff */
[----:B------:R-:W-:Y:S05]  /*2640*/  BRA `(.L_x_471) ;  /* 0x0000003000007947 */ /* 0x000fea0003800000 */
.L_x_470:
[----:B------:R-:W-:-:S13]  /*2650*/  ISETP.NE.AND P0, PT, R6, 0x1, PT ;  /* 0x000000010600780c */ /* 0x000fda0003f05270 */
[----:B------:R-:W-:-:S05]  /*2660*/  @P0 IMAD.HI.U32 R0, R2, c[0x0][0x330], RZ ;  /* 0x0000cc0002000a27 */ /* 0x000fca00078e00ff */
[----:B------:R-:W-:Y:S02]  /*2670*/  @P0 SHF.R.U32.HI R2, RZ, c[0x0][0x334], R0 ;  /* 0x0000cd00ff020a19 */ /* 0x000fe40000011600 */
.L_x_471:
[----:B------:R-:W-:Y:S05]  /*2680*/  BSYNC B0 ;  /* 0x0000000000007941 */ /* 0x000fea0003800000 */
.L_x_469:
[----:B------:R-:W-:-:S05]  /*2690*/  IMAD R2, R2, R6, c[0x0][0x32c] ;  /* 0x0000cb0002027624 */ /* 0x000fca00078e0206 */
[----:B------:R-:W-:-:S03]  /*26a0*/  IMNMX R3, R3, R2, PT ;  /* 0x0000000203037217 */ /* 0x000fc60003800200 */
.L_x_468:
[----:B------:R-:W-:Y:S01]  /*26b0*/  IMAD.IADD R7, R111, 0x1, -R19 ;  /* 0x000000016f077824 */ /* 0x000fe200078e0a13 */
[----:B------:R-:W-:Y:S01]  /*26c0*/  IADD3 R3, R3, 0x2f, RZ ;  /* 0x0000002f03037810 */ /* 0x000fe20007ffe0ff */
[----:B------:R-:W-:Y:S01]  /*26d0*/  @P4 IMAD.HI.U32 R4, R14, c[0x0][0x2c8], RZ ;  /* 0x0000b2000e044a27 */ /* 0x000fe200078e00ff */
[----:B------:R-:W-:Y:S02]  /*26e0*/  IADD3 R2, R111, 0x2f, RZ ;  /* 0x0000002f6f027810 */ /* 0x000fe40007ffe0ff */
[----:B------:R2:W-:Y:S01]  /*26f0*/  STL [R1+0x24], R7 ;  /* 0x0000240701007387 */ /* 0x0005e20000100800 */
[----:B------:R-:W-:-:S04]  /*2700*/  IMAD.HI R5, R3, 0x2aaaaaab, RZ ;  /* 0x2aaaaaab03057827 */ /* 0x000fc800078e02ff */
[----:B------:R-:W-:-:S04]  /*2710*/  IMAD.HI R2, R2, 0x2aaaaaab, RZ ;  /* 0x2aaaaaab02027827 */ /* 0x000fc800078e02ff */
[----:B------:R-:W-:Y:S01]  /*2720*/  IMAD.MOV.U32 R0, RZ, RZ, R14 ;  /* 0x000000ffff007224 */ /* 0x000fe200078e000e */
[----:B------:R-:W-:Y:S02]  /*2730*/  @P4 SHF.R.U32.HI R0, RZ, c[0x0][0x2cc], R4 ;  /* 0x0000b300ff004a19 */ /* 0x000fe40000011604 */
[----:B------:R-:W-:Y:S02]  /*2740*/  SHF.R.U32.HI R4, RZ, 0x1f, R5 ;  /* 0x0000001fff047819 */ /* 0x000fe40000011605 */
[----:B------:R-:W-:Y:S01]  /*2750*/  SHF.R.U32.HI R3, RZ, 0x1f, R2 ;  /* 0x0000001fff037819 */ /* 0x000fe20000011602 */
[----:B------:R-:W-:Y:S01]  /*2760*/  IMAD.IADD R0, R7, 0x1, R0 ;  /* 0x0000000107007824 */ /* 0x000fe200078e0200 */
[----:B------:R-:W-:Y:S02]  /*2770*/  LEA.HI.SX32 R4, R5, R4, 0x1d ;  /* 0x0000000405047211 */ /* 0x000fe400078feaff */
[----:B------:R-:W-:Y:S02]  /*2780*/  LEA.HI.SX32 R3, R2, R3, 0x1d ;  /* 0x0000000302037211 */ /* 0x000fe400078feaff */
[----:B------:R-:W-:-:S02]  /*2790*/  IADD3 R2, R0, -c[0x0][0x324], RZ ;  /* 0x8000c90000027a10 */ /* 0x000fc40007ffe0ff */
[----:B------:R-:W-:Y:S01]  /*27a0*/  IMNMX R11, R3, R4, PT ;  /* 0x00000004030b7217 */ /* 0x000fe20003800200 */
[----:B------:R-:W-:Y:S05]  /*27b0*/  @!P1 BRA `(.L_x_472) ;  /* 0x000000f000009947 */ /* 0x000fea0003800000 */
[----:B------:R-:W-:Y:S01]  /*27c0*/  ISETP.GT.AND P0, PT, R0, -0x1, PT ;  /* 0xffffffff0000780c */ /* 0x000fe20003f04270 */
[----:B------:R-:W-:-:S12]  /*27d0*/  BSSY B0, `(.L_x_473) ;  /* 0x000000b000007945 */ /* 0x000fd80003800000 */
[----:B------:R-:W-:Y:S05]  /*27e0*/  @P0 BRA `(.L_x_474) ;  /* 0x0000006000000947 */ /* 0x000fea0003800000 */
[----:B------:R-:W-:Y:S02]  /*27f0*/  ISETP.NE.AND P0, PT, R6, 0x1, PT ;  /* 0x000000010600780c */ /* 0x000fe40003f05270 */
[----:B------:R-:W-:-:S11]  /*2800*/  LOP3.LUT R0, RZ, R0, RZ, 0x33, !PT ;  /* 0x00000000ff007212 */ /* 0x000fd600078e33ff */
[----:B------:R-:W-:-:S05]  /*2810*/  @P0 IMAD.HI.U32 R3, R0, c[0x0][0x330], RZ ;  /* 0x0000cc0000030a27 */ /* 0x000fca00078e00ff */
[----:B------:R-:W-:-:S04]  /*2820*/  @P0 SHF.R.U32.HI R0, RZ, c[0x0][0x334], R3 ;  /* 0x0000cd00ff000a19 */ /* 0x000fc80000011603 */
[----:B------:R-:W-:Y:S01]  /*2830*/  LOP3.LUT R0, RZ, R0, RZ, 0x33, !PT ;  /* 0x00000000ff007212 */ /* 0x000fe200078e33ff */
[----:B------:R-:W-:Y:S05]  /*2840*/  BRA `(.L_x_475) ;  /* 0x0000003000007947 */ /* 0x000fea0003800000 */
.L_x_474:
[----:B------:R-:W-:-:S13]  /*2850*/  ISETP.NE.AND P0, PT, R6, 0x1, PT ;  /* 0x000000010600780c */ /* 0x000fda0003f05270 */
[----:B------:R-:W-:-:S05]  /*2860*/  @P0 IMAD.HI.U32 R3, R0, c[0x0][0x330], RZ ;  /* 0x0000cc0000030a27 */ /* 0x000fca00078e00ff */
[----:B------:R-:W-:Y:S02]  /*2870*/  @P0 SHF.R.U32.HI R0, RZ, c[0x0][0x334], R3 ;  /* 0x0000cd00ff000a19 */ /* 0x000fe40000011603 */
.L_x_475:
[----:B------:R-:W-:Y:S05]  /*2880*/  BSYNC B0 ;  /* 0x0000000000007941 */ /* 0x000fea0003800000 */
.L_x_473:
[----:B------:R-:W-:-:S05]  /*2890*/  IMAD R0, R0, c[0x0][0x32c], RZ ;  /* 0x0000cb0000007a24 */ /* 0x000fca00078e02ff */
[----:B------:R-:W-:-:S04]  /*28a0*/  IMNMX R2, R2, R0, !PT ;  /* 0x0000000002027217 */ /* 0x000fc80007800200 */
.L_x_472:
[----:B------:R-:W3:Y:S01]  /*28b0*/  LDL R16, [R1+0xc8] ;  /* 0x0000c80001107983 */ /* 0x000ee20000100800 */
[----:B------:R-:W-:Y:S01]  /*28c0*/  IMAD.HI R2, R2, 0x2aaaaaab, RZ ;  /* 0x2aaaaaab02027827 */ /* 0x000fe200078e02ff */
[----:B------:R-:W-:Y:S04]  /*28d0*/  BSSY B0, `(.L_x_476) ;  /* 0x000002e000007945 */ /* 0x000fe80003800000 */
[----:B------:R-:W-:-:S04]  /*28e0*/  SHF.R.U32.HI R0, RZ, 0x1f, R2 ;  /* 0x0000001fff007819 */ /* 0x000fc80000011602 */
[----:B------:R-:W-:-:S04]  /*28f0*/  LEA.HI.SX32 R2, R2, R0, 0x1d ;  /* 0x0000000002027211 */ /* 0x000fc800078feaff */
[----:B------:R-:W-:Y:S01]  /*2900*/  IMNMX R6, RZ, R2, !PT ;  /* 0x00000002ff067217 */ /* 0x000fe20007800200 */
[----:B------:R-:W-:-:S03]  /*2910*/  IMAD.MOV.U32 R2, RZ, RZ, RZ ;  /* 0x000000ffff027224 */ /* 0x000fc600078e00ff */
[----:B------:R-:W-:Y:S02]  /*2920*/  ISETP.GT.AND P0, PT, R11, R6, PT ;  /* 0x000000060b00720c */ /* 0x000fe40003f04270 */
[C---:B---3--:R-:W-:Y:S02]  /*2930*/  LOP3.LUT R0, R16.reuse, 0xff000000, RZ, 0xc0, !PT ;  /* 0xff00000010007812 */ /* 0x048fe400078ec0ff */
        /* <DEDUP_REMOVED lines=8> */
[----:B------:R-:W-:-:S04]  /*29c0*/  ISETP.NE.AND P0, PT, R5, RZ, PT ;  /* 0x000000ff0500720c */ /* 0x000fc80003f05270 */
[----:B------:R-:W-:-:S04]  /*29d0*/  SEL R0, R5, c[0x0][0x338], P0 ;  /* 0x0000ce0005007a07 */ /* 0x000fc80000000000 */
[----:B------:R-:W-:Y:S02]  /*29e0*/  IABS R3, R0 ;  /* 0x0000000000037213 */ /* 0x000fe40000000000 */
[----:B--2---:R-:W-:Y:S02]  /*29f0*/  IADD3 R7, R0, -0x1, R11 ;  /* 0xffffffff00077810 */ /* 0x004fe40007ffe00b */
[----:B------:R-:W2:Y:S03]  /*2a00*/  I2F.RP R2, R3 ;  /* 0x0000000300027306 */ /* 0x000ea60000209400 */
[----:B------:R-:W-:-:S05]  /*2a10*/  IMAD.IADD R7, R7, 0x1, -R6 ;  /* 0x0000000107077824 */ /* 0x000fca00078e0a06 */
[----:B------:R-:W-:Y:S01]  /*2a20*/  IABS R10, R7 ;  /* 0x00000007000a7213 */ /* 0x000fe20000000000 */
[----:B--2---:R-:W2:Y:S02]  /*2a30*/  MUFU.RCP R2, R2 ;  /* 0x0000000200027308 */ /* 0x004ea40000001000 */
[----:B--2---:R-:W-:-:S06]  /*2a40*/  IADD3 R2, R2, 0xffffffe, RZ ;  /* 0x0ffffffe02027810 */ /* 0x004fcc0007ffe0ff */
[----:B---3--:R-:W2:Y:S02]  /*2a50*/  F2I.FTZ.U32.TRUNC.NTZ R5, R2 ;  /* 0x0000000200057305 */ /* 0x008ea4000021f000 */
[----:B--2---:R-:W-:-:S04]  /*2a60*/  IMAD.MOV R2, RZ, RZ, -R5 ;  /* 0x000000ffff027224 */ /* 0x004fc800078e0a05 */
        /* <DEDUP_REMOVED lines=20> */
.L_x_477:
[----:B------:R-:W-:Y:S05]  /*2bb0*/  BSYNC B0 ;  /* 0x0000000000007941 */ /* 0x000fea0003800000 */
.L_x_476:
[----:B------:R-:W-:Y:S01]  /*2bc0*/  IMAD R3, R15, R2, R6 ;  /* 0x000000020f037224 */ /* 0x000fe200078e0206 */
[----:B------:R-:W-:Y:S01]  /*2bd0*/  PRMT R0, RZ, 0x7610, R0 ;  /* 0x00007610ff007816 */ /* 0x000fe20000000000 */
[----:B---3--:R-:W-:Y:S01]  /*2be0*/  IMAD.MOV.U32 R15, RZ, RZ, RZ ;  /* 0x000000ffff0f7224 */ /* 0x008fe200078e00ff */
[----:B------:R-:W-:Y:S01]  /*2bf0*/  MOV R18, RZ ;  /* 0x000000ff00127202 */ /* 0x000fe20000000f00 */
        /* <DEDUP_REMOVED lines=10> */
[----:B------:R3:W-:Y:S01]  /*2ca0*/  STL [R1+0x20], R110 ;  /* 0x0000206e01007387 */ /* 0x0007e20000100800 */
        /* <DEDUP_REMOVED lines=59> */
[----:B---3--:R-:W-:-:S04]  /*3060*/  ISETP.NE.U32.AND P0, PT, RZ, c[0x0][0x340], PT ;  /* 0x0000d000ff007a0c */ /* 0x008fc80003f05070 */
[----:B------:R-:W-:-:S13]  /*3070*/  ISETP.NE.AND.EX P0, PT, RZ, c[0x0][0x344], PT, P0 ;  /* 0x0000d100ff007a0c */ /* 0x000fda0003f05300 */
[----:B------:R-:W-:-:S05]  /*3080*/  @P0 IMAD.WIDE R2, R107, R13, c[0x0][0x340] ;  /* 0x0000d0006b020625 */ /* 0x000fca00078e020d */
[----:B------:R3:W5:Y:S01]  /*3090*/  @P0 LDG.E R0, [R2.64] ;  /* 0x0000000602000981 */ /* 0x000762000c1e1900 */
[----:B------:R-:W-:Y:S01]  /*30a0*/  WARPSYNC 0xffffffff ;  /* 0xffffffff00007948 */ /* 0x000fe20003800000 */
[----:B--2---:R-:W-:Y:S02]  /*30b0*/  SEL R7, R107, RZ, !P3 ;  /* 0x000000ff6b077207 */ /* 0x004fe40005800000 */
[----:B---3--:R-:W-:-:S04]  /*30c0*/  SHF.R.S32.HI R2, RZ, 0x1f, R107 ;  /* 0x0000001fff027819 */ /* 0x008fc8000001146b */
[----:B------:R-:W-:Y:S01]  /*30d0*/  SEL R5, R2, RZ, !P3 ;  /* 0x000000ff02057207 */ /* 0x000fe20005800000 */
[----:B------:R-:W-:-:S03]  /*30e0*/  @!P0 IMAD.MOV.U32 R0, RZ, RZ, R107 ;  /* 0x000000ffff008224 */ /* 0x000fc600078e006b */
[----:B------:R-:W2:Y:S01]  /*30f0*/  LDL R107, [R1+0x178] ;  /* 0x00017800016b7983 */ /* 0x000ea20000100800 */
[----:B------:R-:W-:Y:S01]  /*3100*/  IMAD.MOV.U32 R23, RZ, RZ, 0x30 ;  /* 0x00000030ff177424 */ /* 0x000fe200078e00ff */
[----:B-----5:R-:W-:Y:S01]  /*3110*/  SHF.R.S32.HI R3, RZ, 0x1f, R0 ;  /* 0x0000001fff037819 */ /* 0x020fe20000011400 */
[----:B------:R-:W-:Y:S01]  /*3120*/  IMAD.MOV.U32 R2, RZ, RZ, c[0x0][0x2b8] ;  /* 0x0000ae00ff027624 */ /* 0x000fe200078e00ff */
[----:B-1----:R-:W-:Y:S01]  /*3130*/  LOP3.LUT R106, R106, 0xffffff7f, RZ, 0xc0, !PT ;  /* 0xffffff7f6a6a7812 */ /* 0x002fe200078ec0ff */
[----:B------:R-:W-:Y:S02]  /*3140*/  IMAD R57, R110, R23, -0x30 ;  /* 0xffffffd06e397424 */ /* 0x000fe400078e0217 */
[----:B------:R-:W-:Y:S01]  /*3150*/  IMAD.WIDE.U32 R8, R0, c[0x0][0x2b0], RZ ;  /* 0x0000ac0000087a25 */ /* 0x000fe200078e00ff */
[----:B------:R-:W-:-:S03]  /*3160*/  ISETP.NE.AND P1, PT, R2, 0x1, PT ;  /* 0x000000010200780c */ /* 0x000fc60003f25270 */
[----:B------:R-:W-:Y:S01]  /*3170*/  IMAD.MOV.U32 R27, RZ, RZ, RZ ;  /* 0x000000ffff1b7224 */ /* 0x000fe200078e00ff */
[----:B------:R-:W-:Y:S09]  /*3180*/  STL.64 [R1+0x98], R8 ;  /* 0x0000980801007387 */ /* 0x000ff20000100a00 */
[----:B------:R-:W-:-:S02]  /*3190*/  @P1 LOP3.LUT R106, R106, 0x80, RZ, 0xfc, !PT ;  /* 0x000000806a6a1812 */ /* 0x000fc400078efcff */
[----:B------:R-:W-:Y:S01]  /*31a0*/  LOP3.LUT R22, R16, 0xffff, RZ, 0xc0, !PT ;  /* 0x0000ffff10167812 */ /* 0x000fe200078ec0ff */
[----:B------:R-:W-:Y:S01]  /*31b0*/  IMAD R5, R5, c[0x0][0x1c0], RZ ;  /* 0x0000700005057a24 */ /* 0x000fe200078e02ff */
[----:B------:R-:W-:Y:S01]  /*31c0*/  BAR.SYNC.DEFER_BLOCKING 0x0 ;  /* 0x0000000000007b1d */ /* 0x000fe20000010000 */
[----:B--2---:R-:W-:-:S04]  /*31d0*/  IMAD.IADD R2, R107, 0x1, R57 ;  /* 0x000000016b027824 */ /* 0x004fc800078e0239 */
[C---:B------:R-:W-:Y:S01]  /*31e0*/  IMAD.IADD R21, R2.reuse, 0x1, R17 ;  /* 0x0000000102157824 */ /* 0x040fe200078e0211 */
[----:B------:R-:W-:Y:S01]  /*31f0*/  ISETP.GE.AND P0, PT, R2, R111, PT ;  /* 0x0000006f0200720c */ /* 0x000fe20003f06270 */
[----:B------:R-:W-:Y:S02]  /*3200*/  IMAD R2, R3, c[0x0][0x2b0], RZ ;  /* 0x0000ac0003027a24 */ /* 0x000fe400078e02ff */
[----:B------:R-:W-:Y:S01]  /*3210*/  @P1 IMAD.HI.U32 R3, R21, c[0x0][0x2bc], RZ ;  /* 0x0000af0015031a27 */ /* 0x000fe200078e00ff */
[----:B------:R-:W-:-:S03]  /*3220*/  ISETP.GT.OR P0, PT, R107, 0x2f, P0 ;  /* 0x0000002f6b00780c */ /* 0x000fc60000704670 */
[----:B------:R-:W-:Y:S02]  /*3230*/  IMAD R2, R0, c[0x0][0x2b4], R2 ;  /* 0x0000ad0000027a24 */ /* 0x000fe400078e0202 */
[----:B------:R-:W-:Y:S01]  /*3240*/  IMAD.MOV.U32 R20, RZ, RZ, R21 ;  /* 0x000000ffff147224 */ /* 0x000fe200078e0015 */
[----:B------:R-:W-:Y:S01]  /*3250*/  @P1 SHF.R.U32.HI R20, RZ, c[0x0][0x2c0], R3 ;  /* 0x0000b000ff141a19 */ /* 0x000fe20000011603 */
[----:B------:R-:W-:-:S05]  /*3260*/  IMAD.IADD R4, R9, 0x1, R2 ;  /* 0x0000000109047824 */ /* 0x000fca00078e0202 */
[----:B------:R1:W-:Y:S01]  /*3270*/  STL [R1+0xac], R4 ;  /* 0x0000ac0401007387 */ /* 0x0003e20000100800 */
[----:B------:R-:W-:-:S03]  /*3280*/  @!P0 IADD3 R0, P1, R20, R8, RZ ;  /* 0x0000000814008210 */ /* 0x000fc60007f3e0ff */
[----:B------:R-:W2:Y:S01]  /*3290*/  LDL R49, [R1+0x68] ;  /* 0x0000680001317983 */ /* 0x000ea20000100800 */
[----:B------:R-:W-:Y:S02]  /*32a0*/  @!P0 LEA.HI.X.SX32 R3, R20, R4, 0x1, P1 ;  /* 0x0000000414038211 */ /* 0x000fe400008f0eff */
[C---:B------:R-:W-:Y:S01]  /*32b0*/  @!P0 LEA R2, P1, R0.reuse, c[0x0][0x2a0], 0x2 ;  /* 0x0000a80000028a11 */ /* 0x040fe200078210ff */
[----:B------:R-:W3:Y:S03]  /*32c0*/  LDL R25, [R1+0x40] ;  /* 0x0000400001197983 */ /* 0x000ee60000100800 */
[----:B------:R-:W-:Y:S01]  /*32d0*/  @!P0 LEA.HI.X R3, R0, c[0x0][0x2a4], R3, 0x2, P1 ;  /* 0x0000a90000038a11 */ /* 0x000fe200008f1403 */
[----:B------:R-:W4:Y:S04]  /*32e0*/  LDL R50, [R1+0x208] ;  /* 0x0002080001327983 */ /* 0x000f280000100800 */
[----:B------:R-:W4:Y:S04]  /*32f0*/  LDL R35, [R1+0x64] ;  /* 0x0000640001237983 */ /* 0x000f280000100800 */
[----:B------:R-:W4:Y:S04]  /*3300*/  LDL R26, [R1+0x20c] ;  /* 0x00020c00011a7983 */ /* 0x000f280000100800 */
[----:B------:R-:W4:Y:S04]  /*3310*/  LDL R33, [R1+0x6c] ;  /* 0x00006c0001217983 */ /* 0x000f280000100800 */
[----:B------:R-:W4:Y:S04]  /*3320*/  LDL R48, [R1+0x204] ;  /* 0x0002040001307983 */ /* 0x000f280000100800 */
[----:B------:R-:W4:Y:S04]  /*3330*/  LDL R34, [R1+0x200] ;  /* 0x0002000001227983 */ /* 0x000f280000100800 */
[----:B------:R-:W4:Y:S04]  /*3340*/  LDL R32, [R1+0x1c] ;  /* 0x00001c0001207983 */ /* 0x000f280000100800 */
[----:B------:R1:W4:Y:S01]  /*3350*/  @!P0 LDG.E R27, [R2.64] ;  /* 0x00000006021b8981 */ /* 0x000322000c1e1900 */
[----:B------:R-:W-:-:S05]  /*3360*/  SHF.R.S32.HI R0, RZ, 0x1f, R12 ;  /* 0x0000001fff007819 */ /* 0x000fca000001140c */
[----:B------:R-:W-:-:S04]  /*3370*/  IMAD R0, R0, c[0x0][0x178], RZ ;  /* 0x00005e0000007a24 */ /* 0x000fc800078e02ff */
[----:B------:R-:W-:Y:S02]  /*3380*/  IMAD R0, R12, c[0x0][0x17c], R0 ;  /* 0x00005f000c007a24 */ /* 0x000fe400078e0200 */
[----:B-1----:R-:W-:-:S04]  /*3390*/  IMAD.IADD R4, R107, 0x1, R14 ;  /* 0x000000016b047824 */ /* 0x002fc800078e020e */
[----:B------:R-:W-:-:S04]  /*33a0*/  @P4 IMAD.HI.U32 R6, R4, c[0x0][0x2c8], RZ ;  /* 0x0000b20004064a27 */ /* 0x000fc800078e00ff */
[----:B------:R-:W-:-:S04]  /*33b0*/  IMAD.WIDE.U32 R2, R12, c[0x0][0x178], RZ ;  /* 0x00005e000c027a25 */ /* 0x000fc800078e00ff */
[----:B------:R-:W-:-:S04]  /*33c0*/  IMAD.IADD R3, R3, 0x1, R0 ;  /* 0x0000000103037824 */ /* 0x000fc800078e0200 */
[----:B------:R-:W-:-:S04]  /*33d0*/  IMAD.WIDE.U32 R2, R22, c[0x0][0x1b8], R2 ;  /* 0x00006e0016027a25 */ /* 0x000fc800078e0002 */
[----:B------:R-:W-:Y:S01]  /*33e0*/  IMAD.MOV.U32 R0, RZ, RZ, R4 ;  /* 0x000000ffff007224 */ /* 0x000fe200078e0004 */
[----:B------:R-:W-:Y:S01]  /*33f0*/  @P4 SHF.R.U32.HI R0, RZ, c[0x0][0x2cc], R6 ;  /* 0x0000b300ff004a19 */ /* 0x000fe20000011606 */
[----:B------:R-:W-:Y:S01]  /*3400*/  IMAD R3, R22, c[0x0][0x1bc], R3 ;  /* 0x00006f0016037a24 */ /* 0x000fe200078e0203 */
[----:B------:R-:W1:Y:S01]  /*3410*/  S2R R8, SR_TID.X ;  /* 0x0000000000087919 */ /* 0x000e620000002100 */
[C---:B------:R-:W-:Y:S02]  /*3420*/  IMAD R6, R7.reuse, c[0x0][0x1c4], R5 ;  /* 0x0000710007067a24 */ /* 0x040fe400078e0205 */
[----:B------:R-:W-:Y:S01]  /*3430*/  IMAD.WIDE.U32 R2, R7, c[0x0][0x1c0], R2 ;  /* 0x0000700007027a25 */ /* 0x000fe200078e0002 */
[----:B------:R-:W-:-:S03]  /*3440*/  SHF.R.S32.HI R7, RZ, 0x1f, R0 ;  /* 0x0000001fff077819 */ /* 0x000fc60000011400 */
        /* <DEDUP_REMOVED lines=10> */
[----:B------:R-:W-:Y:S01]  /*34f0*/  IMAD.WIDE.U32 R2, R4, c[0x0][0x1a8], R2 ;  /* 0x00006a0004027a25 */ /* 0x000fe200078e0002 */
[----:B-1----:R-:W-:-:S03]  /*3500*/  SHF.R.S32.HI R24, RZ, 0x1f, R8 ;  /* 0x0000001fff187819 */ /* 0x002fc60000011408 */
[----:B------:R-:W-:Y:S01]  /*3510*/  IMAD.IADD R0, R3, 0x1, R0 ;  /* 0x0000000103007824 */ /* 0x000fe200078e0200 */
[----:B------:R-:W-:Y:S02]  /*3520*/  LEA R17, P0, R2, c[0x0][0x160], 0x1 ;  /* 0x0000580002117a11 */ /* 0x000fe400078008ff */
[----:B------:R-:W-:Y:S02]  /*3530*/  LEA.HI R24, R24, R8, RZ, 0x3 ;  /* 0x0000000818187211 */ /* 0x000fe400078f18ff */
[----:B------:R-:W-:Y:S01]  /*3540*/  LEA.HI.X R16, R2, c[0x0][0x164], R0, 0x1, P0 ;  /* 0x0000590002107a11 */ /* 0x000fe200000f0c00 */
[----:B------:R-:W2:Y:S01]  /*3550*/  SHFL.IDX PT, R3, R17, RZ, 0x181f ;  /* 0x00181fff11037589 */ /* 0x000ea200000e0000 */
[----:B------:R-:W-:Y:S01]  /*3560*/  SHF.R.S32.HI R24, RZ, 0x3, R24 ;  /* 0x00000003ff187819 */ /* 0x000fe20000011418 */
[----:B------:R-:W-:Y:S02]  /*3570*/  IMAD R19, R19, c[0x0][0x2c4], RZ ;  /* 0x0000b10013137a24 */ /* 0x000fe400078e02ff */
[----:B------:R-:W4:Y:S02]  /*3580*/  SHFL.IDX PT, R4, R16, RZ, 0x181f ;  /* 0x00181fff10047589 */ /* 0x000f2400000e0000 */
[----:B------:R-:W-:-:S05]  /*3590*/  IMAD.IADD R18, R24, 0x1, R14 ;  /* 0x0000000118127824 */ /* 0x000fca00078e020e */
[C---:B------:R-:W-:Y:S01]  /*35a0*/  ISETP.GE.AND P0, PT, R18.reuse, R19, PT ;  /* 0x000000131200720c */ /* 0x040fe20003f06270 */
[----:B------:R-:W1:Y:S01]  /*35b0*/  SHFL.IDX PT, R0, R17, 0x1, 0x181f ;  /* 0x00381f0011007f89 */ /* 0x000e6200000e0000 */
[----:B------:R-:W-:-:S03]  /*35c0*/  IADD3 R5, R18, 0x20, RZ ;  /* 0x0000002012057810 */ /* 0x000fc60007ffe0ff */
[----:B------:R-:W1:Y:S01]  /*35d0*/  SHFL.IDX PT, R2, R16, 0x1, 0x181f ;  /* 0x00381f0010027f89 */ /* 0x000e6200000e0000 */
[----:B------:R-:W-:-:S04]  /*35e0*/  IMAD.WIDE.U32 R30, R22, c[0x0][0x1e8], RZ ;  /* 0x00007a00161e7a25 */ /* 0x000fc800078e00ff */
[----:B------:R-:W-:-:S03]  /*35f0*/  IMAD R28, R22, c[0x0][0x1ec], R31 ;  /* 0x00007b00161c7a24 */ /* 0x000fc600078e021f */
[CC--:B--2---:R-:W-:Y:S02]  /*3600*/  @!P0 LEA R10, P2, R49.reuse, R3.reuse, 0x1 ;  /* 0x00000003310a8211 */ /* 0x0c4fe400078408ff */
[----:B------:R-:W-:Y:S02]  /*3610*/  ISETP.GE.AND P3, PT, R49, c[0x0][0x198], PT ;  /* 0x0000660031007a0c */ /* 0x000fe40003f66270 */
[CC--:B---3--:R-:W-:Y:S02]  /*3620*/  @!P0 LEA R12, P1, R25.reuse, R3.reuse, 0x1 ;  /* 0x00000003190c8211 */ /* 0x0c8fe400078208ff */
[----:B------:R-:W-:Y:S02]  /*3630*/  ISETP.GE.AND P4, PT, R25, c[0x0][0x198], PT ;  /* 0x0000660019007a0c */ /* 0x000fe40003f86270 */
[----:B----4-:R-:W-:Y:S02]  /*3640*/  @!P0 LEA.HI.X R11, R49, R4, R50, 0x1, P2 ;  /* 0x00000004310b8211 */ /* 0x010fe400010f0c32 */
[----:B------:R-:W-:-:S02]  /*3650*/  @!P0 LEA R8, P2, R35, R3, 0x1 ;  /* 0x0000000323088211 */ /* 0x000fc400078408ff */
[----:B------:R-:W-:Y:S02]  /*3660*/  ISETP.GE.AND P5, PT, R35, c[0x0][0x198], PT ;  /* 0x0000660023007a0c */ /* 0x000fe40003fa6270 */
[-C--:B------:R-:W-:Y:S02]  /*3670*/  @!P0 LEA.HI.X R13, R25, R4.reuse, R26, 0x1, P1 ;  /* 0x00000004190d8211 */ /* 0x080fe400008f0c1a */
[----:B------:R-:W-:Y:S02]  /*3680*/  ISETP.GE.AND P1, PT, R5, R19, PT ;  /* 0x000000130500720c */ /* 0x000fe40003f26270 */
[----:B------:R-:W-:Y:S02]  /*3690*/  ISETP.GE.AND P6, PT, R33, c[0x0][0x198], PT ;  /* 0x0000660021007a0c */ /* 0x000fe40003fc6270 */
[----:B------:R-:W-:Y:S02]  /*36a0*/  @!P0 LEA.HI.X R9, R35, R4, R48, 0x1, P2 ;  /* 0x0000000423098211 */ /* 0x000fe400010f0c30 */
[----:B------:R-:W-:-:S04]  /*36b0*/  @!P0 LEA R6, P2, R33, R3, 0x1 ;  /* 0x0000000321068211 */ /* 0x000fc800078408ff */
[----:B------:R-:W-:Y:S01]  /*36c0*/  @!P0 LEA.HI.X R7, R33, R4, R34, 0x1, P2 ;  /* 0x0000000421078211 */ /* 0x000fe200010f0c22 */
[----:B------:R2:W-:Y:S04]  /*36d0*/  @!P0 LDGSTS.E.BYPASS.LTC128B.128 [R32+0x4080], [R12.64], !P4 ;  /* 0x040800000c208fae */ /* 0x0005e8000e101d46 */
[----:B------:R3:W-:Y:S04]  /*36e0*/  @!P0 LDGSTS.E.BYPASS.LTC128B.128 [R32+0x8080], [R10.64], !P3 ;  /* 0x080800000a208fae */ /* 0x0007e8000d901d46 */
[----:B------:R4:W-:Y:S04]  /*36f0*/  @!P0 LDGSTS.E.BYPASS.LTC128B.128 [R32+0xc080], [R8.64], !P5 ;  /* 0x0c08000008208fae */ /* 0x0009e8000e901d46 */
[----:B------:R2:W-:Y:S01]  /*3700*/  @!P0 LDGSTS.E.BYPASS.LTC128B.128 [R32+0x10080], [R6.64], !P6 ;  /* 0x1008000006208fae */ /* 0x0005e2000f101d46 */
[----:B-1----:R-:W-:-:S04]  /*3710*/  @!P1 LEA R14, P2, R25, R0, 0x1 ;  /* 0x00000000190e9211 */ /* 0x002fc800078408ff */
[----:B------:R-:W-:Y:S02]  /*3720*/  @!P1 LEA.HI.X R15, R25, R2, R26, 0x1, P2 ;  /* 0x00000002190f9211 */ /* 0x000fe400010f0c1a */
[----:B------:R-:W-:-:S03]  /*3730*/  IADD3 R3, R18, 0x40, RZ ;  /* 0x0000004012037810 */ /* 0x000fc60007ffe0ff */
[----:B------:R1:W-:Y:S01]  /*3740*/  @!P1 LDGSTS.E.BYPASS.LTC128B.128 [R32+0x5080], [R14.64], !P4 ;  /* 0x050800000e209fae */ /* 0x0003e2000e101d46 */
[----:B----4-:R-:W-:-:S04]  /*3750*/  @!P1 LEA R8, P0, R49, R0, 0x1 ;  /* 0x0000000031089211 */ /* 0x010fc800078008ff */
[----:B------:R-:W-:Y:S02]  /*3760*/  @!P1 LEA.HI.X R9, R49, R2, R50, 0x1, P0 ;  /* 0x0000000231099211 */ /* 0x000fe400000f0c32 */
[----:B--2---:R-:W-:-:S03]  /*3770*/  @!P1 LEA R6, P0, R35, R0, 0x1 ;  /* 0x0000000023069211 */ /* 0x004fc600078008ff */
[----:B------:R2:W-:Y:S01]  /*3780*/  @!P1 LDGSTS.E.BYPASS.LTC128B.128 [R32+0x9080], [R8.64], !P3 ;  /* 0x0908000008209fae */ /* 0x0005e2000d901d46 */
[----:B------:R-:W-:Y:S02]  /*3790*/  @!P1 LEA.HI.X R7, R35, R2, R48, 0x1, P0 ;  /* 0x0000000223079211 */ /* 0x000fe400000f0c30 */
[C---:B------:R-:W-:Y:S02]  /*37a0*/  @!P1 LEA R4, P0, R33.reuse, R0, 0x1 ;  /* 0x0000000021049211 */ /* 0x040fe400078008ff */
[----:B------:R-:W2:Y:S02]  /*37b0*/  SHFL.IDX PT, R0, R17, 0x2, 0x181f ;  /* 0x00581f0011007f89 */ /* 0x000ea400000e0000 */
[----:B------:R-:W-:Y:S02]  /*37c0*/  @!P1 LEA.HI.X R5, R33, R2, R34, 0x1, P0 ;  /* 0x0000000221059211 */ /* 0x000fe400000f0c22 */
[----:B------:R-:W4:Y:S01]  /*37d0*/  SHFL.IDX PT, R2, R16, 0x2, 0x181f ;  /* 0x00581f0010027f89 */ /* 0x000f2200000e0000 */
[----:B------:R-:W-:-:S03]  /*37e0*/  ISETP.GE.AND P0, PT, R3, R19, PT ;  /* 0x000000130300720c */ /* 0x000fc60003f06270 */
[----:B------:R1:W-:Y:S04]  /*37f0*/  @!P1 LDGSTS.E.BYPASS.LTC128B.128 [R32+0xd080], [R6.64], !P5 ;  /* 0x0d08000006209fae */ /* 0x0003e8000e901d46 */
[----:B------:R1:W-:Y:S04]  /*3800*/  @!P1 LDGSTS.E.BYPASS.LTC128B.128 [R32+0x11080], [R4.64], !P6 ;  /* 0x1108000004209fae */ /* 0x0003e8000f101d46 */
[----:B---3--:R-:W3:Y:S02]  /*3810*/  SHFL.IDX PT, R10, R17, 0x3, 0x181f ;  /* 0x00781f00110a7f89 */ /* 0x008ee400000e0000 */
[----:B--2---:R-:W-:-:S04]  /*3820*/  @!P0 LEA R8, P1, R49, R0, 0x1 ;  /* 0x0000000031088211 */ /* 0x004fc800078208ff */
[----:B----4-:R-:W-:Y:S01]  /*3830*/  @!P0 LEA.HI.X R9, R49, R2, R50, 0x1, P1 ;  /* 0x0000000231098211 */ /* 0x010fe200008f0c32 */
[----:B------:R-:W2:Y:S01]  /*3840*/  SHFL.IDX PT, R11, R16, 0x3, 0x181f ;  /* 0x00781f00100b7f89 */ /* 0x000ea200000e0000 */
[-C--:B------:R-:W-:Y:S02]  /*3850*/  @!P0 LEA R12, P2, R25, R0.reuse, 0x1 ;  /* 0x00000000190c8211 */ /* 0x080fe400078408ff */
[----:B-1----:R-:W-:-:S04]  /*3860*/  @!P0 LEA R6, P1, R35, R0, 0x1 ;  /* 0x0000000023068211 */ /* 0x002fc800078208ff */
[----:B------:R-:W-:Y:S02]  /*3870*/  @!P0 LEA.HI.X R7, R35, R2, R48, 0x1, P1 ;  /* 0x0000000223078211 */ /* 0x000fe400008f0c30 */
[----:B------:R-:W-:Y:S02]  /*3880*/  @!P0 LEA R4, P1, R33, R0, 0x1 ;  /* 0x0000000021048211 */ /* 0x000fe400078208ff */
[----:B------:R-:W-:Y:S02]  /*3890*/  IADD3 R0, R18, 0x60, RZ ;  /* 0x0000006012007810 */ /* 0x000fe40007ffe0ff */
[-C--:B------:R-:W-:Y:S02]  /*38a0*/  @!P0 LEA.HI.X R13, R25, R2.reuse, R26, 0x1, P2 ;  /* 0x00000002190d8211 */ /* 0x080fe400010f0c1a */
[----:B------:R-:W-:Y:S01]  /*38b0*/  ISETP.GE.AND P2, PT, R0, R19, PT ;  /* 0x000000130000720c */ /* 0x000fe20003f46270 */
[----:B------:R-:W-:Y:S01]  /*38c0*/  IMAD.MOV R0, RZ, RZ, -R20 ;  /* 0x000000ffff007224 */ /* 0x000fe200078e0a14 */
[----:B------:R-:W-:Y:S01]  /*38d0*/  @!P0 LEA.HI.X R5, R33, R2, R34, 0x1, P1 ;  /* 0x0000000221058211 */ /* 0x000fe200008f0c22 */
[----:B------:R1:W-:Y:S02]  /*38e0*/  @!P0 LDGSTS.E.BYPASS.LTC128B.128 [R32+0x6080], [R12.64], !P4 ;  /* 0x060800000c208fae */ /* 0x0003e4000e101d46 */
[----:B------:R-:W-:-:S02]  /*38f0*/  IMAD R21, R0, c[0x0][0x2b8], R21 ;  /* 0x0000ae0000157a24 */ /* 0x000fc400078e0215 */
[----:B------:R4:W-:Y:S04]  /*3900*/  @!P0 LDGSTS.E.BYPASS.LTC128B.128 [R32+0xa080], [R8.64], !P3 ;  /* 0x0a08000008208fae */ /* 0x0009e8000d901d46 */
[----:B------:R1:W-:Y:S02]  /*3910*/  @!P0 LDGSTS.E.BYPASS.LTC128B.128 [R32+0xe080], [R6.64], !P5 ;  /* 0x0e08000006208fae */ /* 0x0003e4000e901d46 */
[C---:B---3--:R-:W-:Y:S02]  /*3920*/  @!P2 LEA R2, P1, R25.reuse, R10, 0x1 ;  /* 0x0000000a1902a211 */ /* 0x048fe400078208ff */
[----:B------:R3:W-:Y:S02]  /*3930*/  @!P0 LDGSTS.E.BYPASS.LTC128B.128 [R32+0x12080], [R4.64], !P6 ;  /* 0x1208000004208fae */ /* 0x0007e4000f101d46 */
[----:B--2---:R-:W-:-:S05]  /*3940*/  @!P2 LEA.HI.X R3, R25, R11, R26, 0x1, P1 ;  /* 0x0000000b1903a211 */ /* 0x004fca00008f0c1a */
[----:B------:R2:W-:Y:S01]  /*3950*/  @!P2 LDGSTS.E.BYPASS.LTC128B.128 [R32+0x7080], [R2.64], !P4 ;  /* 0x070800000220afae */ /* 0x0005e2000e101d46 */
[----:B------:R-:W-:Y:S02]  /*3960*/  SHF.R.S32.HI R14, RZ, 0x1f, R27 ;  /* 0x0000001fff0e7819 */ /* 0x000fe4000001141b */
[----:B-1----:R-:W-:-:S05]  /*3970*/  SHF.R.S32.HI R7, RZ, 0x1f, R21 ;  /* 0x0000001fff077819 */ /* 0x002fca0000011415 */
[----:B------:R-:W-:Y:S01]  /*3980*/  IMAD R0, R7, c[0x0][0x1e0], RZ ;  /* 0x0000780007007a24 */ /* 0x000fe200078e02ff */
[----:B---3--:R-:W-:-:S03]  /*3990*/  @!P2 LEA R4, P0, R49, R10, 0x1 ;  /* 0x0000000a3104a211 */ /* 0x008fc600078008ff */
[C---:B------:R-:W-:Y:S02]  /*39a0*/  IMAD R0, R21.reuse, c[0x0][0x1e4], R0 ;  /* 0x0000790015007a24 */ /* 0x040fe400078e0200 */
[----:B--2---:R-:W-:Y:S01]  /*39b0*/  IMAD.WIDE.U32 R2, R21, c[0x0][0x1e0], RZ ;  /* 0x0000780015027a25 */ /* 0x004fe200078e00ff */
[----:B------:R-:W-:-:S03]  /*39c0*/  @!P2 LEA.HI.X R5, R49, R11, R50, 0x1, P0 ;  /* 0x0000000b3105a211 */ /* 0x000fc600000f0c32 */
[----:B------:R-:W-:Y:S02]  /*39d0*/  IMAD.IADD R3, R3, 0x1, R0 ;  /* 0x0000000103037824 */ /* 0x000fe400078e0200 */
[----:B------:R-:W-:Y:S01]  /*39e0*/  IMAD R0, R14, c[0x0][0x1f0], RZ ;  /* 0x00007c000e007a24 */ /* 0x000fe200078e02ff */
[----:B------:R1:W-:Y:S01]  /*39f0*/  @!P2 LDGSTS.E.BYPASS.LTC128B.128 [R32+0xb080], [R4.64], !P3 ;  /* 0x0b0800000420afae */ /* 0x0003e2000d901d46 */
[----:B------:R-:W-:-:S04]  /*3a00*/  IMAD.WIDE.U32 R2, R27, c[0x0][0x1f0], R2 ;  /* 0x00007c001b027a25 */ /* 0x000fc800078e0002 */
[----:B------:R-:W-:-:S04]  /*3a10*/  IMAD R12, R110, -0x30, R23 ;  /* 0xffffffd06e0c7824 */ /* 0x000fc800078e0217 */
[----:B------:R-:W-:Y:S02]  /*3a20*/  IMAD.IADD R56, R111, 0x1, R12 ;  /* 0x000000016f387824 */ /* 0x000fe400078e020c */
[----:B-1----:R-:W-:Y:S01]  /*3a30*/  IMAD R4, R27, c[0x0][0x1f4], R0 ;  /* 0x00007d001b047a24 */ /* 0x002fe200078e0200 */
[----:B------:R-:W-:-:S04]  /*3a40*/  IADD3 R0, P0, R2, R30, RZ ;  /* 0x0000001e02007210 */ /* 0x000fc80007f1e0ff */
[----:B------:R-:W-:Y:S02]  /*3a50*/  IADD3.X R2, R28, R3, R4, P0, !PT ;  /* 0x000000031c027210 */ /* 0x000fe400007fe404 */
[----:B------:R-:W-:Y:S02]  /*3a60*/  LEA R6, P0, R0, c[0x0][0x1c8], 0x1 ;  /* 0x0000720000067a11 */ /* 0x000fe400078008ff */
[----:B------:R-:W-:Y:S02]  /*3a70*/  IMNMX R3, R56, 0x30, PT ;  /* 0x0000003038037817 */ /* 0x000fe40003800200 */
[----:B------:R-:W-:Y:S02]  /*3a80*/  LEA.HI.X R15, R0, c[0x0][0x1cc], R2, 0x1, P0 ;  /* 0x00007300000f7a11 */ /* 0x000fe400000f0c02 */
[----:B------:R-:W1:Y:S01]  /*3a90*/  SHFL.IDX PT, R0, R6, RZ, 0x181f ;  /* 0x00181fff06007589 */ /* 0x000e6200000e0000 */
[----:B------:R-:W-:Y:S01]  /*3aa0*/  @!P2 LEA R2, P0, R35, R10, 0x1 ;  /* 0x0000000a2302a211 */ /* 0x000fe200078008ff */
[----:B------:R-:W-:-:S02]  /*3ab0*/  IMAD.IADD R13, R3, 0x1, -R24 ;  /* 0x00000001030d7824 */ /* 0x000fc400078e0a18 */
[----:B----4-:R-:W2:Y:S01]  /*3ac0*/  SHFL.IDX PT, R8, R15, RZ, 0x181f ;  /* 0x00181fff0f087589 */ /* 0x010ea200000e0000 */
[----:B------:R-:W-:Y:S02]  /*3ad0*/  @!P2 LEA.HI.X R3, R35, R11, R48, 0x1, P0 ;  /* 0x0000000b2303a211 */ /* 0x000fe400000f0c30 */
[----:B------:R-:W-:-:S03]  /*3ae0*/  ISETP.GE.AND P1, PT, R13, 0x1, PT ;  /* 0x000000010d00780c */ /* 0x000fc60003f26270 */
[----:B------:R3:W-:Y:S02]  /*3af0*/  @!P2 LDGSTS.E.BYPASS.LTC128B.128 [R32+0xf080], [R2.64], !P5 ;  /* 0x0f0800000220afae */ /* 0x0007e4000e901d46 */
[----:B---3--:R-:W-:-:S04]  /*3b00*/  @!P2 LEA R2, P0, R33, R10, 0x1 ;  /* 0x0000000a2102a211 */ /* 0x008fc800078008ff */
[----:B------:R-:W-:-:S05]  /*3b10*/  @!P2 LEA.HI.X R3, R33, R11, R34, 0x1, P0 ;  /* 0x0000000b2103a211 */ /* 0x000fca00000f0c22 */
[----:B------:R1:W-:Y:S01]  /*3b20*/  @!P2 LDGSTS.E.BYPASS.LTC128B.128 [R32+0x13080], [R2.64], !P6 ;  /* 0x130800000220afae */ /* 0x0003e2000f101d46 */
[----:B------:R-:W-:Y:S02]  /*3b30*/  @P1 ISETP.GE.AND P2, PT, R25, c[0x0][0x1d4], PT ;  /* 0x0000750019001a0c */ /* 0x000fe40003f46270 */
[----:B------:R-:W-:Y:S01]  /*3b40*/  @P1 ISETP.GE.AND P3, PT, R49, c[0x0][0x1d4], PT ;  /* 0x0000750031001a0c */ /* 0x000fe20003f66270 */
[----:B------:R-:W0:Y:S01]  /*3b50*/  LDGDEPBAR ;  /* 0x00000000000079af */ /* 0x000e220000000000 */
[----:B------:R-:W-:Y:S01]  /*3b60*/  IMAD.WIDE.U32 R16, R22, c[0x0][0x210], RZ ;  /* 0x0000840016107a25 */ /* 0x000fe200078e00ff */
[----:B-1----:R-:W-:-:S04]  /*3b70*/  @P1 LEA R2, P0, R25, R0, 0x1 ;  /* 0x0000000019021211 */ /* 0x002fc800078008ff */
[----:B--2---:R-:W-:Y:S02]  /*3b80*/  @P1 LEA.HI.X R3, R25, R8, R26, 0x1, P0 ;  /* 0x0000000819031211 */ /* 0x004fe400000f0c1a */
[----:B------:R-:W-:-:S03]  /*3b90*/  @P1 LEA R4, P0, R49, R0, 0x1 ;  /* 0x0000000031041211 */ /* 0x000fc600078008ff */
[----:B------:R1:W-:Y:S01]  /*3ba0*/  @P1 LDGSTS.E.BYPASS.LTC128B.128 [R32+0x14080], [R2.64], !P2 ;  /* 0x1408000002201fae */ /* 0x0003e2000d101d46 */
[----:B------:R-:W-:Y:S02]  /*3bb0*/  @P1 ISETP.GE.AND P2, PT, R35, c[0x0][0x1d4], PT ;  /* 0x0000750023001a0c */ /* 0x000fe40003f46270 */
[----:B------:R-:W-:Y:S01]  /*3bc0*/  @P1 LEA.HI.X R5, R49, R8, R50, 0x1, P0 ;  /* 0x0000000831051211 */ /* 0x000fe200000f0c32 */
[----:B------:R-:W-:Y:S01]  /*3bd0*/  STL [R1+0x28], R27 ;  /* 0x0000281b01007387 */ /* 0x000fe20000100800 */
[----:B------:R-:W-:-:S03]  /*3be0*/  IMAD R11, R22, c[0x0][0x214], R17 ;  /* 0x00008500160b7a24 */ /* 0x000fc600078e0211 */
[----:B------:R2:W-:Y:S04]  /*3bf0*/  @P1 LDGSTS.E.BYPASS.LTC128B.128 [R32+0x15880], [R4.64], !P3 ;  /* 0x1588000004201fae */ /* 0x0005e8000d901d46 */
[----:B------:R-:W-:Y:S04]  /*3c00*/  STL [R1+0x38], R21 ;  /* 0x0000381501007387 */ /* 0x000fe80000100800 */
[----:B------:R-:W-:Y:S01]  /*3c10*/  STL.64 [R1+0x90], R30 ;  /* 0x0000901e01007387 */ /* 0x000fe20000100a00 */
[----:B-1----:R-:W-:-:S04]  /*3c20*/  @P1 LEA R2, P0, R35, R0, 0x1 ;  /* 0x0000000023021211 */ /* 0x002fc800078008ff */
[----:B------:R-:W-:Y:S01]  /*3c30*/  @P1 LEA.HI.X R3, R35, R8, R48, 0x1, P0 ;  /* 0x0000000823031211 */ /* 0x000fe200000f0c30 */
[----:B--2---:R-:W-:Y:S01]  /*3c40*/  IMAD R4, R7, c[0x0][0x208], RZ ;  /* 0x0000820007047a24 */ /* 0x004fe200078e02ff */
[----:B------:R-:W-:Y:S01]  /*3c50*/  STL [R1+0x88], R28 ;  /* 0x0000881c01007387 */ /* 0x000fe20000100800 */
[----:B------:R-:W-:Y:S02]  /*3c60*/  ISETP.GE.AND P0, PT, R13, 0x21, PT ;  /* 0x000000210d00780c */ /* 0x000fe40003f06270 */
[----:B------:R-:W-:Y:S01]  /*3c70*/  IMAD R5, R21, c[0x0][0x20c], R4 ;  /* 0x0000830015057a24 */ /* 0x000fe200078e0204 */
[----:B------:R1:W-:Y:S01]  /*3c80*/  @P1 LDGSTS.E.BYPASS.LTC128B.128 [R32+0x17080], [R2.64], !P2 ;  /* 0x1708000002201fae */ /* 0x0003e2000d101d46 */
[C---:B------:R-:W-:Y:S01]  /*3c90*/  @P1 LEA R4, P2, R33.reuse, R0, 0x1 ;  /* 0x0000000021041211 */ /* 0x040fe200078408ff */
[----:B------:R-:W-:Y:S02]  /*3ca0*/  IMAD R0, R14, c[0x0][0x218], RZ ;  /* 0x000086000e007a24 */ /* 0x000fe400078e02ff */
[----:B------:R-:W-:Y:S04]  /*3cb0*/  STL.64 [R1+0xa0], R16 ;  /* 0x0000a01001007387 */ /* 0x000fe80000100a00 */
[----:B------:R2:W-:Y:S04]  /*3cc0*/  SHFL.IDX PT, R10, R15, 0x1, 0x181f ;  /* 0x00381f000f0a7f89 */ /* 0x0005e800000e0000 */
[----:B------:R-:W-:Y:S04]  /*3cd0*/  STL [R1+0xa8], R11 ;  /* 0x0000a80b01007387 */ /* 0x000fe80000100800 */
[----:B------:R-:W3:Y:S04]  /*3ce0*/  LDL R14, [R1+0x14] ;  /* 0x00001400010e7983 */ /* 0x000ee80000100800 */
[----:B------:R-:W4:Y:S04]  /*3cf0*/  LDL R13, [R1+0x10] ;  /* 0x00001000010d7983 */ /* 0x000f280000100800 */
[----:B--2---:R-:W2:Y:S04]  /*3d00*/  LDL R15, [R1+0xc] ;  /* 0x00000c00010f7983 */ /* 0x004ea80000100800 */
[----:B------:R1:W1:Y:S01]  /*3d10*/  SHFL.IDX PT, R9, R6, 0x1, 0x181f ;  /* 0x00381f0006097f89 */ /* 0x00026200000e0000 */
[----:B------:R-:W-:Y:S01]  /*3d20*/  @P1 ISETP.GE.AND P3, PT, R33, c[0x0][0x1d4], PT ;  /* 0x0000750021001a0c */ /* 0x000fe20003f66270 */
[----:B-1----:R-:W-:-:S04]  /*3d30*/  IMAD.WIDE.U32 R6, R21, c[0x0][0x208], RZ ;  /* 0x0000820015067a25 */ /* 0x002fc800078e00ff */
[----:B------:R-:W-:Y:S01]  /*3d40*/  IMAD.IADD R3, R7, 0x1, R5 ;  /* 0x0000000107037824 */ /* 0x000fe200078e0205 */
[----:B------:R-:W-:Y:S01]  /*3d50*/  @P1 LEA.HI.X R5, R33, R8, R34, 0x1, P2 ;  /* 0x0000000821051211 */ /* 0x000fe200010f0c22 */
[----:B------:R-:W-:-:S06]  /*3d60*/  IMAD.MOV.U32 R2, RZ, RZ, R6 ;  /* 0x000000ffff027224 */ /* 0x000fcc00078e0006 */
[----:B------:R1:W-:Y:S01]  /*3d70*/  @P1 LDGSTS.E.BYPASS.LTC128B.128 [R32+0x18880], [R4.64], !P3 ;  /* 0x1888000004201fae */ /* 0x0003e2000d901d46 */
[----:B------:R-:W-:Y:S01]  /*3d80*/  IMAD.WIDE.U32 R2, R27, c[0x0][0x218], R2 ;  /* 0x000086001b027a25 */ /* 0x000fe200078e0002 */
[----:B------:R-:W-:Y:S02]  /*3d90*/  @P0 ISETP.GE.AND P3, PT, R25, c[0x0][0x1d4], PT ;  /* 0x0000750019000a0c */ /* 0x000fe40003f66270 */
[----:B------:R-:W-:Y:S01]  /*3da0*/  @P0 LEA R6, P2, R49, R9, 0x1 ;  /* 0x0000000931060211 */ /* 0x000fe200078408ff */
[----:B------:R-:W-:-:S03]  /*3db0*/  IMAD R8, R27, c[0x0][0x21c], R0 ;  /* 0x000087001b087a24 */ /* 0x000fc600078e0200 */
[C---:B------:R-:W-:Y:S02]  /*3dc0*/  @P0 LEA.HI.X R7, R49.reuse, R10, R50, 0x1, P2 ;  /* 0x0000000a31070211 */ /* 0x040fe400010f0c32 */
[----:B------:R-:W-:Y:S02]  /*3dd0*/  @P0 ISETP.GE.AND P2, PT, R49, c[0x0][0x1d4], PT ;  /* 0x0000750031000a0c */ /* 0x000fe40003f46270 */
[----:B-1----:R-:W-:-:S04]  /*3de0*/  @P0 LEA R4, P1, R25, R9, 0x1 ;  /* 0x0000000919040211 */ /* 0x002fc800078208ff */
[----:B------:R-:W-:Y:S02]  /*3df0*/  @P0 LEA.HI.X R5, R25, R10, R26, 0x1, P1 ;  /* 0x0000000a19050211 */ /* 0x000fe400008f0c1a */
[----:B------:R-:W-:-:S03]  /*3e00*/  IADD3 R0, P1, R2, R16, RZ ;  /* 0x0000001002007210 */ /* 0x000fc60007f3e0ff */
[----:B------:R1:W-:Y:S01]  /*3e10*/  @P0 LDGSTS.E.BYPASS.LTC128B.128 [R32+0x15080], [R4.64], !P3 ;  /* 0x1508000004200fae */ /* 0x0003e2000d901d46 */
[----:B------:R-:W-:Y:S02]  /*3e20*/  IADD3.X R2, R11, R3, R8, P1, !PT ;  /* 0x000000030b027210 */ /* 0x000fe40000ffe408 */
[C---:B------:R-:W-:Y:S01]  /*3e30*/  LEA R11, P1, R0.reuse, c[0x0][0x1f8], 0x1 ;  /* 0x00007e00000b7a11 */ /* 0x040fe200078208ff */
[----:B------:R-:W1:Y:S03]  /*3e40*/  S2R R17, SR_TID.X ;  /* 0x0000000000117919 */ /* 0x000e660000002100 */
[----:B------:R-:W-:Y:S01]  /*3e50*/  LEA.HI.X R8, R0, c[0x0][0x1fc], R2, 0x1, P1 ;  /* 0x00007f0000087a11 */ /* 0x000fe200008f0c02 */
[----:B------:R1:W-:Y:S01]  /*3e60*/  @P0 LDGSTS.E.BYPASS.LTC128B.128 [R32+0x16880], [R6.64], !P2 ;  /* 0x1688000006200fae */ /* 0x0003e2000d101d46 */
[----:B------:R-:W-:Y:S02]  /*3e70*/  @P0 ISETP.GE.AND P3, PT, R35, c[0x0][0x1d4], PT ;  /* 0x0000750023000a0c */ /* 0x000fe40003f66270 */
[----:B------:R-:W-:-:S02]  /*3e80*/  @P0 LEA R2, P2, R33, R9, 0x1 ;  /* 0x0000000921020211 */ /* 0x000fc400078408ff */
[----:B-1----:R-:W-:-:S04]  /*3e90*/  @P0 LEA R4, P1, R35, R9, 0x1 ;  /* 0x0000000923040211 */ /* 0x002fc800078208ff */
[-C--:B------:R-:W-:Y:S02]  /*3ea0*/  @P0 LEA.HI.X R5, R35, R10.reuse, R48, 0x1, P1 ;  /* 0x0000000a23050211 */ /* 0x080fe400008f0c30 */
[C---:B------:R-:W-:Y:S02]  /*3eb0*/  @P0 ISETP.GE.AND P1, PT, R33.reuse, c[0x0][0x1d4], PT ;  /* 0x0000750021000a0c */ /* 0x040fe40003f26270 */
[----:B------:R-:W-:Y:S01]  /*3ec0*/  @P0 LEA.HI.X R3, R33, R10, R34, 0x1, P2 ;  /* 0x0000000a21030211 */ /* 0x000fe200010f0c22 */
[----:B------:R1:W-:Y:S10]  /*3ed0*/  @P0 LDGSTS.E.BYPASS.LTC128B.128 [R32+0x18080], [R4.64], !P3 ;  /* 0x1808000004200fae */ /* 0x0003f4000d901d46 */
[----:B------:R1:W-:Y:S04]  /*3ee0*/  @P0 LDGSTS.E.BYPASS.LTC128B.128 [R32+0x19880], [R2.64], !P1 ;  /* 0x1988000002200fae */ /* 0x0003e8000c901d46 */
[----:B------:R-:W0:Y:S01]  /*3ef0*/  LDGDEPBAR ;  /* 0x00000000000079af */ /* 0x000e220000000000 */
[----:B------:R-:W-:-:S04]  /*3f00*/  SHF.R.S32.HI R16, RZ, 0x1f, R17 ;  /* 0x0000001fff107819 */ /* 0x000fc80000011411 */
[----:B------:R-:W-:-:S04]  /*3f10*/  LEA.HI R16, R16, R17, RZ, 0x3 ;  /* 0x0000001110107211 */ /* 0x000fc800078f18ff */
[----:B------:R-:W-:-:S05]  /*3f20*/  LOP3.LUT R16, R16, 0xfffffff8, RZ, 0xc0, !PT ;  /* 0xfffffff810107812 */ /* 0x000fca00078ec0ff */
[----:B------:R-:W-:Y:S01]  /*3f30*/  IMAD.IADD R16, R17, 0x1, -R16 ;  /* 0x0000000111107824 */ /* 0x000fe200078e0a10 */
[----:B------:R-:W-:-:S04]  /*3f40*/  DEPBAR.LE SB0, 0x1 ;  /* 0x000080400000791a */ /* 0x000fc80000000000 */
[----:B------:R-:W-:Y:S01]  /*3f50*/  BAR.SYNC.DEFER_BLOCKING 0x0 ;  /* 0x0000000000007b1d */ /* 0x000fe20000010000 */
[----:B------:R-:W-:Y:S02]  /*3f60*/  LOP3.LUT P1, RZ, R16, 0x2, RZ, 0xc0, !PT ;  /* 0x0000000210ff7812 */ /* 0x000fe4000782c0ff */
[----:B------:R-:W-:-:S04]  /*3f70*/  SHF.R.S32.HI R16, RZ, 0x1f, R17 ;  /* 0x0000001fff107819 */ /* 0x000fc80000011411 */
[----:B------:R-:W-:-:S04]  /*3f80*/  LEA.HI R16, R16, R17, RZ, 0x5 ;  /* 0x0000001110107211 */ /* 0x000fc800078f28ff */
[----:B------:R-:W-:-:S05]  /*3f90*/  SHF.R.S32.HI R16, RZ, 0x5, R16 ;  /* 0x00000005ff107819 */ /* 0x000fca0000011410 */
[----:B------:R-:W-:-:S05]  /*3fa0*/  IMAD R16, R16, 0x800, R239 ;  /* 0x0000080010107824 */ /* 0x000fca00078e02ef */
[----:B------:R-:W-:Y:S04]  /*3fb0*/  LDSM.16.M88.4 R160, [R16] ;  /* 0x0000000010a0783b */ /* 0x000fe80000000200 */
[----:B------:R-:W-:Y:S04]  /*3fc0*/  LDSM.16.M88.4 R188, [R16+0x4000] ;  /* 0x0040000010bc783b */ /* 0x000fe80000000200 */
[----:B------:R-:W-:Y:S04]  /*3fd0*/  LDSM.16.M88.4 R204, [R16+0x8000] ;  /* 0x0080000010cc783b */ /* 0x000fe80000000200 */
[----:B------:R-:W-:Y:S04]  /*3fe0*/  LDSM.16.M88.4 R220, [R16+0xc000] ;  /* 0x00c0000010dc783b */ /* 0x000fe80000000200 */
[----:B------:R-:W1:Y:S04]  /*3ff0*/  SHFL.IDX PT, R7, R11, RZ, 0x181f ;  /* 0x00181fff0b077589 */ /* 0x000e6800000e0000 */
[----:B------:R-:W1:Y:S01]  /*4000*/  SHFL.IDX PT, R6, R8, RZ, 0x181f ;  /* 0x00181fff08067589 */ /* 0x000e6200000e0000 */
[C---:B------:R-:W-:Y:S01]  /*4010*/  IMAD.SHL.U32 R0, R25.reuse, 0x2, RZ ;  /* 0x0000000219007824 */ /* 0x040fe200078e00ff */
[----:B-1----:R-:W-:-:S02]  /*4020*/  SHF.L.U64.HI R4, R25, 0x1, R26 ;  /* 0x0000000119047819 */ /* 0x002fc4000001021a */
[----:B------:R-:W-:Y:S02]  /*4030*/  ISETP.GE.AND P3, PT, R25, c[0x0][0x1d4], PT ;  /* 0x0000750019007a0c */ /* 0x000fe40003f66270 */
[----:B------:R1:W-:Y:S01]  /*4040*/  STL [R1+0xc4], R0 ;  /* 0x0000c40001007387 */ /* 0x0003e20000100800 */
[----:B------:R-:W-:Y:S02]  /*4050*/  IADD3 R243, R236, 0x20, RZ ;  /* 0x00000020ecf37810 */ /* 0x000fe40007ffe0ff */
[----:B------:R-:W-:-:S05]  /*4060*/  IADD3 R2, P0, R7, R0, RZ ;  /* 0x0000000007027210 */ /* 0x000fca0007f1e0ff */
[----:B------:R-:W-:Y:S02]  /*4070*/  IMAD.X R3, R6, 0x1, R4, P0 ;  /* 0x0000000106037824 */ /* 0x000fe400000e0604 */
[----:B-1----:R-:W-:-:S05]  /*4080*/  IMAD.IADD R0, R56, 0x1, -R24 ;  /* 0x0000000138007824 */ /* 0x002fca00078e0a18 */
[----:B------:R-:W-:Y:S01]  /*4090*/  ISETP.LT.OR P0, PT, R0, 0x1, P3 ;  /* 0x000000010000780c */ /* 0x000fe20001f01670 */
[----:B------:R1:W-:Y:S01]  /*40a0*/  STL [R1+0x44], R4 ;  /* 0x0000440401007387 */ /* 0x0003e20000100800 */
[C---:B------:R-:W-:Y:S02]  /*40b0*/  ISETP.GE.AND P4, PT, R49.reuse, c[0x0][0x1d4], PT ;  /* 0x0000750031007a0c */ /* 0x040fe40003f86270 */
[----:B------:R-:W-:Y:S01]  /*40c0*/  @P1 IADD3 R243, R236, -0x20, RZ ;  /* 0xffffffe0ecf31810 */ /* 0x000fe20007ffe0ff */
[----:B---3--:R-:W3:Y:S04]  /*40d0*/  LDSM.16.M88.4 R180, [R14] ;  /* 0x000000000eb4783b */ /* 0x008ee80000000200 */
[----:B----4-:R-:W4:Y:S04]  /*40e0*/  LDSM.16.M88.4 R184, [R13] ;  /* 0x000000000db8783b */ /* 0x010f280000000200 */
[----:B------:R-:W1:Y:S04]  /*40f0*/  LDSM.16.M88.4 R196, [R14+0x4000] ;  /* 0x004000000ec4783b */ /* 0x000e680000000200 */
[----:B------:R-:W3:Y:S04]  /*4100*/  LDSM.16.M88.4 R200, [R13+0x4000] ;  /* 0x004000000dc8783b */ /* 0x000ee80000000200 */
[----:B--2---:R-:W2:Y:S04]  /*4110*/  LDSM.16.M88.4 R164, [R15] ;  /* 0x000000000fa4783b */ /* 0x004ea80000000200 */
[----:B------:R-:W2:Y:S04]  /*4120*/  LDSM.16.M88.4 R192, [R15+0x4000] ;  /* 0x004000000fc0783b */ /* 0x000ea80000000200 */
[----:B------:R-:W2:Y:S04]  /*4130*/  LDSM.16.M88.4 R208, [R15+0x8000] ;  /* 0x008000000fd0783b */ /* 0x000ea80000000200 */
[----:B------:R-:W2:Y:S04]  /*4140*/  LDSM.16.M88.4 R212, [R14+0x8000] ;  /* 0x008000000ed4783b */ /* 0x000ea80000000200 */
[----:B------:R-:W2:Y:S04]  /*4150*/  LDSM.16.M88.4 R216, [R13+0x8000] ;  /* 0x008000000dd8783b */ /* 0x000ea80000000200 */
[----:B------:R-:W2:Y:S04]  /*4160*/  LDSM.16.M88.4 R224, [R15+0xc000] ;  /* 0x00c000000fe0783b */ /* 0x000ea80000000200 */
[----:B------:R-:W2:Y:S04]  /*4170*/  LDSM.16.M88.4 R228, [R14+0xc000] ;  /* 0x00c000000ee4783b */ /* 0x000ea80000000200 */
[----:B------:R-:W2:Y:S04]  /*4180*/  LDSM.16.M88.4 R232, [R13+0xc000] ;  /* 0x00c000000de8783b */ /* 0x000ea80000000200 */
[----:B------:R-:W-:Y:S01]  /*4190*/  BAR.SYNC.DEFER_BLOCKING 0x0 ;  /* 0x0000000000007b1d */ /* 0x000fe20000010000 */
[----:B-1----:R-:W-:-:S05]  /*41a0*/  IMAD.SHL.U32 R4, R49, 0x2, RZ ;  /* 0x0000000231047824 */ /* 0x002fca00078e00ff */
[----:B------:R-:W-:-:S04]  /*41b0*/  DEPBAR.LE SB0, 0x0 ;  /* 0x000080000000791a */ /* 0x000fc80000000000 */
[----:B------:R-:W-:Y:S01]  /*41c0*/  BAR.SYNC.DEFER_BLOCKING 0x0 ;  /* 0x0000000000007b1d */ /* 0x000fe20000010000 */
[----:B------:R-:W-:Y:S02]  /*41d0*/  ISETP.LT.OR P1, PT, R0, 0x1, P4 ;  /* 0x000000010000780c */ /* 0x000fe40002721670 */
[----:B------:R-:W-:-:S03]  /*41e0*/  SHF.L.U64.HI R5, R49, 0x1, R50 ;  /* 0x0000000131057819 */ /* 0x000fc60000010232 */
[----:B------:R1:W-:Y:S01]  /*41f0*/  STL [R1+0xd0], R4 ;  /* 0x0000d00401007387 */ /* 0x0003e20000100800 */
[----:B------:R-:W-:-:S03]  /*4200*/  SHF.L.U64.HI R9, R35, 0x1, R48 ;  /* 0x0000000123097819 */ /* 0x000fc60000010230 */
[----:B------:R-:W-:Y:S04]  /*4210*/  STL [R1+0x48], R5 ;  /* 0x0000480501007387 */ /* 0x000fe80000100800 */
[----:B------:R-:W1:Y:S04]  /*4220*/  LDSM.16.M88.4 R16, [R236] ;  /* 0x00000000ec10783b */ /* 0x000e680000000200 */
[----:B------:R-:W1:Y:S04]  /*4230*/  LDSM.16.M88.4 R28, [R236+0x800] ;  /* 0x00080000ec1c783b */ /* 0x000e680000000200 */
[----:B------:R-:W1:Y:S04]  /*4240*/  LDSM.16.M88.4 R40, [R236+0x1000] ;  /* 0x00100000ec28783b */ /* 0x000e680000000200 */
[----:B------:R-:W1:Y:S04]  /*4250*/  LDSM.16.M88.4 R24, [R243] ;  /* 0x00000000f318783b */ /* 0x000e680000000200 */
[----:B------:R-:W2:Y:S04]  /*4260*/  LDSM.16.M88.4 R36, [R243+0x800] ;  /* 0x00080000f324783b */ /* 0x000ea80000000200 */
[----:B------:R-:W2:Y:S04]  /*4270*/  LDSM.16.M88.4 R44, [R243+0x1000] ;  /* 0x00100000f32c783b */ /* 0x000ea80000000200 */
[----:B------:R-:W-:Y:S01]  /*4280*/  @!PT LDS RZ, [RZ] ;  /* 0x00000000fffff984 */ /* 0x000fe20000000800 */
[----:B------:R-:W-:Y:S01]  /*4290*/  @!PT LDS RZ, [RZ] ;  /* 0x00000000fffff984 */ /* 0x000fe20000000800 */
[----:B------:R-:W-:Y:S01]  /*42a0*/  @!PT LDS RZ, [RZ] ;  /* 0x00000000fffff984 */ /* 0x000fe20000000800 */
[----:B------:R3:W-:Y:S02]  /*42b0*/  LDGSTS.E.BYPASS.LTC128B.128 [R32+0x4080], [R2.64], !P0 ;  /* 0x0408000002207fae */ /* 0x0007e4000c101d46 */
[----:B---3--:R-:W-:Y:S01]  /*42c0*/  IADD3 R2, P0, R7, R4, RZ ;  /* 0x0000000407027210 */ /* 0x008fe20007f1e0ff */
[----:B-1----:R-:W-:-:S04]  /*42d0*/  IMAD.SHL.U32 R4, R35, 0x2, RZ ;  /* 0x0000000223047824 */ /* 0x002fc800078e00ff */
[----:B------:R-:W-:Y:S01]  /*42e0*/  IMAD.X R3, R6, 0x1, R5, P0 ;  /* 0x0000000106037824 */ /* 0x000fe200000e0605 */
[----:B------:R1:W-:Y:S04]  /*42f0*/  STL [R1+0xbc], R4 ;  /* 0x0000bc0401007387 */ /* 0x0003e80000100800 */
[----:B------:R3:W-:Y:S01]  /*4300*/  LDGSTS.E.BYPASS.LTC128B.128 [R32+0x5880], [R2.64], !P1 ;  /* 0x0588000002207fae */ /* 0x0007e2000c901d46 */
[----:B------:R-:W-:Y:S02]  /*4310*/  ISETP.GE.AND P1, PT, R35, c[0x0][0x1d4], PT ;  /* 0x0000750023007a0c */ /* 0x000fe40003f26270 */
[----:B-1----:R-:W-:-:S05]  /*4320*/  IADD3 R4, P0, R7, R4, RZ ;  /* 0x0000000407047210 */ /* 0x002fca0007f1e0ff */
[----:B------:R-:W-:Y:S01]  /*4330*/  IMAD.X R5, R6, 0x1, R9, P0 ;  /* 0x0000000106057824 */ /* 0x000fe200000e0609 */
[----:B------:R-:W-:Y:S01]  /*4340*/  ISETP.LT.OR P0, PT, R0, 0x1, P1 ;  /* 0x000000010000780c */ /* 0x000fe20000f01670 */
[C---:B---3--:R-:W-:Y:S01]  /*4350*/  IMAD.SHL.U32 R2, R33.reuse, 0x2, RZ ;  /* 0x0000000221027824 */ /* 0x048fe200078e00ff */
[----:B------:R1:W-:Y:S04]  /*4360*/  STL [R1+0x4c], R9 ;  /* 0x00004c0901007387 */ /* 0x0003e80000100800 */
[----:B------:R3:W-:Y:S07]  /*4370*/  STL [R1+0xb8], R2 ;  /* 0x0000b80201007387 */ /* 0x0007ee0000100800 */
[----:B------:R2:W-:Y:S01]  /*4380*/  LDGSTS.E.BYPASS.LTC128B.128 [R32+0x7080], [R4.64], !P0 ;  /* 0x0708000004207fae */ /* 0x0005e2000c101d46 */
[----:B------:R-:W-:-:S02]  /*4390*/  ISETP.GE.AND P2, PT, R33, c[0x0][0x1d4], PT ;  /* 0x0000750021007a0c */ /* 0x000fc40003f46270 */
[----:B-1----:R-:W-:Y:S02]  /*43a0*/  SHF.L.U64.HI R9, R33, 0x1, R34 ;  /* 0x0000000121097819 */ /* 0x002fe40000010222 */
[----:B---3--:R-:W-:-:S03]  /*43b0*/  IADD3 R2, P0, R7, R2, RZ ;  /* 0x0000000207027210 */ /* 0x008fc60007f1e0ff */
[----:B------:R1:W-:Y:S02]  /*43c0*/  STL [R1+0x50], R9 ;  /* 0x0000500901007387 */ /* 0x0003e40000100800 */
[----:B------:R-:W-:Y:S01]  /*43d0*/  IMAD.X R3, R6, 0x1, R9, P0 ;  /* 0x0000000106037824 */ /* 0x000fe200000e0609 */
[----:B------:R-:W-:Y:S02]  /*43e0*/  ISETP.LT.OR P0, PT, R0, 0x1, P2 ;  /* 0x000000010000780c */ /* 0x000fe40001701670 */
[----:B------:R-:W-:Y:S02]  /*43f0*/  ISETP.GT.AND P5, PT, R107, 0x2f, PT ;  /* 0x0000002f6b00780c */ /* 0x000fe40003fa4270 */
[----:B------:R-:W-:-:S09]  /*4400*/  LOP3.LUT R106, R106, 0xfffffbff, RZ, 0xc0, !PT ;  /* 0xfffffbff6a6a7812 */ /* 0x000fd200078ec0ff */
[----:B------:R3:W-:Y:S04]  /*4410*/  LDGSTS.E.BYPASS.LTC128B.128 [R32+0x8880], [R2.64], !P0 ;  /* 0x0888000002207fae */ /* 0x0007e8000c101d46 */
[----:B-1----:R-:W1:Y:S01]  /*4420*/  S2R R9, SR_TID.X ;  /* 0x0000000000097919 */ /* 0x002e620000002100 */
[----:B------:R-:W-:-:S04]  /*4430*/  LOP3.LUT R106, R106, 0xffffffbf, RZ, 0xc0, !PT ;  /* 0xffffffbf6a6a7812 */ /* 0x000fc800078ec0ff */
[----:B------:R-:W-:Y:S02]  /*4440*/  @P5 LOP3.LUT R106, R106, 0x40, RZ, 0xfc, !PT ;  /* 0x000000406a6a5812 */ /* 0x000fe400078efcff */
[----:B-1----:R-:W-:Y:S02]  /*4450*/  ISETP.GT.AND P0, PT, R9, 0x7f, PT ;  /* 0x0000007f0900780c */ /* 0x002fe40003f04270 */
[C---:B---3--:R-:W-:Y:S02]  /*4460*/  IADD3 R3, R243.reuse, 0x1000, RZ ;  /* 0x00001000f3037810 */ /* 0x048fe40007ffe0ff */
[----:B------:R-:W-:-:S03]  /*4470*/  IADD3 R2, R243, 0x800, RZ ;  /* 0x00000800f3027810 */ /* 0x000fc60007ffe0ff */
[----:B------:R1:W-:Y:S06]  /*4480*/  STL [R1+0x8], R3 ;  /* 0x0000080301007387 */ /* 0x0003ec0000100800 */
[----:B------:R-:W-:Y:S01]  /*4490*/  @P0 LOP3.LUT R106, R106, 0x400, RZ, 0xfc, !PT ;  /* 0x000004006a6a0812 */ /* 0x000fe200078efcff */
[----:B------:R1:W-:Y:S04]  /*44a0*/  STL [R1+0x4], R2 ;  /* 0x0000040201007387 */ /* 0x0003e80000100800 */
[----:B------:R1:W-:Y:S01]  /*44b0*/  STL [R1+0x18], R106 ;  /* 0x0000186a01007387 */ /* 0x0003e20000100800 */
[----:B------:R-:W-:Y:S01]  /*44c0*/  BSSY B0, `(.L_x_479) ;  /* 0x0000022000007945 */ /* 0x000fe20003800000 */
[----:B------:R-:W-:Y:S01]  /*44d0*/  IADD3 R58, R110, -0x1, RZ ;  /* 0xffffffff6e3a7810 */ /* 0x000fe20007ffe0ff */
[----:B------:R-:W-:Y:S05]  /*44e0*/  @P0 BRA `(.L_x_480) ;  /* 0x000001f000000947 */ /* 0x000fea0003800000 */
[----:B--2-4-:R-:W-:Y:S05]  /*44f0*/  BRA.DIV ~URZ, `(.L_x_481) ;  /* 0x00015c027f007947 */ /* 0x014fea000b800000 */
[----:B------:R2:W3:Y:S04]  /*4500*/  SHFL.IDX PT, R4, R8, 0x1, 0x181f ;  /* 0x00381f0008047f89 */ /* 0x0004e800000e0000 */
[----:B-1----:R2:W1:Y:S02]  /*4510*/  SHFL.IDX PT, R2, R11, 0x1, 0x181f ;  /* 0x00381f000b027f89 */ /* 0x00246400000e0000 */
.L_x_637:
[----:B------:R-:W4:Y:S04]  /*4520*/  LDL R6, [R1+0xc4] ;  /* 0x0000c40001067983 */ /* 0x000f280000100800 */
[----:B------:R-:W5:Y:S04]  /*4530*/  LDL R14, [R1+0x44] ;  /* 0x00004400010e7983 */ /* 0x000f680000100800 */
[----:B--2---:R-:W2:Y:S04]  /*4540*/  LDL R5, [R1+0x1c] ;  /* 0x00001c0001057983 */ /* 0x004ea80000100800 */
[----:B---3--:R-:W3:Y:S04]  /*4550*/  LDL R13, [R1+0xd0] ;  /* 0x0000d000010d7983 */ /* 0x008ee80000100800 */
[----:B------:R-:W2:Y:S04]  /*4560*/  LDL R11, [R1+0x48] ;  /* 0x00004800010b7983 */ /* 0x000ea80000100800 */
[----:B------:R-:W3:Y:S04]  /*4570*/  LDL R10, [R1+0xbc] ;  /* 0x0000bc00010a7983 */ /* 0x000ee80000100800 */
[----:B------:R-:W3:Y:S04]  /*4580*/  LDL R9, [R1+0x4c] ;  /* 0x00004c0001097983 */ /* 0x000ee80000100800 */
[----:B------:R-:W3:Y:S04]  /*4590*/  LDL R3, [R1+0xb8] ;  /* 0x0000b80001037983 */ /* 0x000ee80000100800 */
[----:B------:R-:W3:Y:S01]  /*45a0*/  LDL R8, [R1+0x50] ;  /* 0x0000500001087983 */ /* 0x000ee20000100800 */
[----:B------:R-:W-:-:S02]  /*45b0*/  ISETP.LT.OR P1, PT, R0, 0x21, P1 ;  /* 0x000000210000780c */ /* 0x000fc40000f21670 */
[----:B-1--4-:R-:W-:-:S05]  /*45c0*/  IADD3 R6, P0, R2, R6, RZ ;  /* 0x0000000602067210 */ /* 0x012fca0007f1e0ff */
[----:B-----5:R-:W-:Y:S01]  /*45d0*/  IMAD.X R7, R4, 0x1, R14, P0 ;  /* 0x0000000104077824 */ /* 0x020fe200000e060e */
[----:B------:R-:W-:-:S13]  /*45e0*/  ISETP.LT.OR P0, PT, R0, 0x21, P3 ;  /* 0x000000210000780c */ /* 0x000fda0001f01670 */
[----:B------:R-:W-:Y:S01]  /*45f0*/  @!PT LDS RZ, [RZ] ;  /* 0x00000000fffff984 */ /* 0x000fe20000000800 */
[----:B------:R-:W-:Y:S01]  /*4600*/  @!PT LDS RZ, [RZ] ;  /* 0x00000000fffff984 */ /* 0x000fe20000000800 */
[----:B------:R-:W-:Y:S01]  /*4610*/  @!PT LDS RZ, [RZ] ;  /* 0x00000000fffff984 */ /* 0x000fe20000000800 */
[----:B--2---:R3:W-:Y:S02]  /*4620*/  LDGSTS.E.BYPASS.LTC128B.128 [R5+0x5080], [R6.64], !P0 ;  /* 0x0508000006057fae */ /* 0x0047e4000c101d46 */
[----:B---3--:R-:W-:-:S05]  /*4630*/  IADD3 R6, P0, R2, R13, RZ ;  /* 0x0000000d02067210 */ /* 0x008fca0007f1e0ff */
[----:B------:R-:W-:Y:S01]  /*4640*/  IMAD.X R7, R4, 0x1, R11, P0 ;  /* 0x0000000104077824 */ /* 0x000fe200000e060b */
[----:B------:R-:W-:-:S13]  /*4650*/  ISETP.LT.OR P0, PT, R0, 0x21, P4 ;  /* 0x000000210000780c */ /* 0x000fda0002701670 */
[----:B------:R1:W-:Y:S02]  /*4660*/  LDGSTS.E.BYPASS.LTC128B.128 [R5+0x6880], [R6.64], !P0 ;  /* 0x0688000006057fae */ /* 0x0003e4000c101d46 */
[----:B-1----:R-:W-:-:S05]  /*4670*/  IADD3 R6, P0, R2, R10, RZ ;  /* 0x0000000a02067210 */ /* 0x002fca0007f1e0ff */
[----:B------:R-:W-:Y:S01]  /*4680*/  IMAD.X R7, R4, 0x1, R9, P0 ;  /* 0x0000000104077824 */ /* 0x000fe200000e0609 */
[----:B------:R-:W-:-:S04]  /*4690*/  IADD3 R2, P0, R2, R3, RZ ;  /* 0x0000000302027210 */ /* 0x000fc80007f1e0ff */
[----:B------:R1:W-:Y:S01]  /*46a0*/  LDGSTS.E.BYPASS.LTC128B.128 [R5+0x8080], [R6.64], !P1 ;  /* 0x0808000006057fae */ /* 0x0003e2000c901d46 */
[----:B------:R-:W-:Y:S01]  /*46b0*/  IMAD.X R3, R4, 0x1, R8, P0 ;  /* 0x0000000104037824 */ /* 0x000fe200000e0608 */
[----:B------:R-:W-:-:S13]  /*46c0*/  ISETP.LT.OR P0, PT, R0, 0x21, P2 ;  /* 0x000000210000780c */ /* 0x000fda0001701670 */
[----:B------:R1:W-:Y:S02]  /*46d0*/  LDGSTS.E.BYPASS.LTC128B.128 [R5+0x9880], [R2.64], !P0 ;  /* 0x0988000002057fae */ /* 0x0003e4000c101d46 */
.L_x_480:
[----:B--2-4-:R-:W-:Y:S05]  /*46e0*/  BSYNC B0 ;  /* 0x0000000000007941 */ /* 0x014fea0003800000 */
.L_x_479:
[----:B-1----:R-:W1:Y:S04]  /*46f0*/  S2R R2, SR_TID.X ;  /* 0x0000000000027919 */ /* 0x002e680000002100 */
[----:B------:R-:W0:Y:S01]  /*4700*/  LDGDEPBAR ;  /* 0x00000000000079af */ /* 0x000e220000000000 */
[----:B-1----:R-:W-:-:S04]  /*4710*/  SHF.R.S32.HI R0, RZ, 0x1f, R2 ;  /* 0x0000001fff007819 */ /* 0x002fc80000011402 */
[----:B------:R-:W-:-:S04]  /*4720*/  LEA.HI R0, R0, R2, RZ, 0x3 ;  /* 0x0000000200007211 */ /* 0x000fc800078f18ff */
[----:B------:R-:W-:-:S04]  /*4730*/  LOP3.LUT R0, R0, 0xfffffff8, RZ, 0xc0, !PT ;  /* 0xfffffff800007812 */ /* 0x000fc800078ec0ff */
[----:B------:R-:W-:Y:S01]  /*4740*/  IADD3 R0, -R0, R2, RZ ;  /* 0x0000000200007210 */ /* 0x000fe20007ffe1ff */
[----:B------:R-:W-:Y:S01]  /*4750*/  WARPSYNC 0xffffffff ;  /* 0xffffffff00007948 */ /* 0x000fe20003800000 */
[----:B------:R-:W2:Y:S02]  /*4760*/  LDL R2, [R1+0x70] ;  /* 0x0000700001027983 */ /* 0x000ea40000100800 */
[----:B------:R-:W-:Y:S02]  /*4770*/  LOP3.LUT P0, RZ, R0, 0x4, RZ, 0xc0, !PT ;  /* 0x0000000400ff7812 */ /* 0x000fe4000780c0ff */
[----:B------:R-:W-:Y:S01]  /*4780*/  MOV R0, 0x40 ;  /* 0x0000004000007802 */ /* 0x000fe20000000f00 */
[----:B------:R-:W-:Y:S03]  /*4790*/  HMMA.16816.F32 R4, R160, R16, RZ ;  /* 0x00000010a004723c */ /* 0x000fe600000018ff */
[----:B------:R-:W-:-:S04]  /*47a0*/  SEL R0, R0, 0xffffffc0, !P0 ;  /* 0xffffffc000007807 */ /* 0x000fc80004000000 */
[-C--:B------:R-:W-:Y:S01]  /*47b0*/  IADD3 R238, R236, R0.reuse, RZ ;  /* 0x00000000ecee7210 */ /* 0x080fe20007ffe0ff */
[----:B------:R-:W-:Y:S04]  /*47c0*/  HMMA.16816.F32 R8, R160, R18, RZ ;  /* 0x00000012a008723c */ /* 0x000fe800000018ff */
[----:B------:R-:W1:Y:S11]  /*47d0*/  LDSM.16.M88.4 R20, [R238] ;  /* 0x00000000ee14783b */ /* 0x000e760000000200 */
[----:B------:R-:W-:Y:S01]  /*47e0*/  @!UPT UIADD3 URZ, URZ, URZ, URZ ;  /* 0x0000003f3f3ff290 */ /* 0x000fe2000fffe03f */
[C---:B------:R-:W-:Y:S08]  /*47f0*/  HMMA.16816.F32 R4, R164.reuse, R24, R4 ;  /* 0x00000018a404723c */ /* 0x040ff00000001804 */
[----:B------:R-:W-:Y:S08]  /*4800*/  HMMA.16816.F32 R8, R164, R26, R8 ;  /* 0x0000001aa408723c */ /* 0x000ff00000001808 */
[----:B------:R-:W-:Y:S08]  /*4810*/  HMMA.16816.F32 R16, R160, R30, RZ ;  /* 0x0000001ea010723c */ /* 0x000ff000000018ff */
[----:B-1----:R-:W-:Y:S08]  /*4820*/  HMMA.16816.F32 R24, R180, R20, R4 ;  /* 0x00000014b418723c */ /* 0x002ff00000001804 */
[----:B------:R-:W-:Y:S08]  /*4830*/  HMMA.16816.F32 R4, R160, R28, RZ ;  /* 0x0000001ca004723c */ /* 0x000ff000000018ff */
[----:B------:R-:W-:Y:S01]  /*4840*/  HMMA.16816.F32 R32, R180, R22, R8 ;  /* 0x00000016b420723c */ /* 0x000fe20000001808 */
[----:B------:R-:W1:Y:S11]  /*4850*/  LDSM.16.M88.4 R20, [R238+0x800] ;  /* 0x00080000ee14783b */ /* 0x000e760000000200 */
[----:B------:R-:W-:Y:S04]  /*4860*/  @!UPT UIADD3 URZ, URZ, URZ, URZ ;  /* 0x0000003f3f3ff290 */ /* 0x000fe8000fffe03f */
[C---:B------:R-:W-:Y:S08]  /*4870*/  HMMA.16816.F32 R8, R164.reuse, R36, R4 ;  /* 0x00000024a408723c */ /* 0x040ff00000001804 */
[----:B------:R-:W-:Y:S08]  /*4880*/  HMMA.16816.F32 R4, R164, R38, R16 ;  /* 0x00000026a404723c */ /* 0x000ff00000001810 */
[----:B------:R-:W-:Y:S08]  /*4890*/  HMMA.16816.F32 R16, R160, R40, RZ ;  /* 0x00000028a010723c */ /* 0x000ff000000018ff */
[C---:B-1----:R-:W-:Y:S08]  /*48a0*/  HMMA.16816.F32 R48, R180.reuse, R20, R8 ;  /* 0x00000014b430723c */ /* 0x042ff00000001808 */
[----:B------:R-:W-:Y:S08]  /*48b0*/  HMMA.16816.F32 R36, R180, R22, R4 ;  /* 0x00000016b424723c */ /* 0x000ff00000001804 */
[----:B------:R-:W-:Y:S08]  /*48c0*/  HMMA.16816.F32 R4, R160, R42, RZ ;  /* 0x0000002aa004723c */ /* 0x000ff000000018ff */
[C---:B------:R-:W-:Y:S01]  /*48d0*/  HMMA.16816.F32 R8, R164.reuse, R44, R16 ;  /* 0x0000002ca408723c */ /* 0x040fe20000001810 */
[----:B------:R-:W1:Y:S11]  /*48e0*/  LDSM.16.M88.4 R16, [R238+0x1000] ;  /* 0x00100000ee10783b */ /* 0x000e760000000200 */
[----:B------:R-:W-:Y:S04]  /*48f0*/  @!UPT UIADD3 URZ, URZ, URZ, URZ ;  /* 0x0000003f3f3ff290 */ /* 0x000fe8000fffe03f */
[----:B------:R-:W-:Y:S01]  /*4900*/  HMMA.16816.F32 R4, R164, R46, R4 ;  /* 0x0000002ea404723c */ /* 0x000fe20000001804 */
[----:B------:R-:W-:-:S05]  /*4910*/  IADD3 R237, R243, R0, RZ ;  /* 0x00000000f3ed7210 */ /* 0x000fca0007ffe0ff */
[----:B------:R-:W3:Y:S02]  /*4920*/  LDSM.16.M88.4 R20, [R237] ;  /* 0x00000000ed14783b */ /* 0x000ee40000000200 */
[C---:B-1----:R-:W-:Y:S11]  /*4930*/  HMMA.16816.F32 R28, R180.reuse, R16, R8 ;  /* 0x00000010b41c723c */ /* 0x042ff60000001808 */
[----:B------:R-:W-:Y:S05]  /*4940*/  @!UPT UIADD3 URZ, URZ, URZ, URZ ;  /* 0x0000003f3f3ff290 */ /* 0x000fea000fffe03f */
[----:B------:R-:W-:Y:S01]  /*4950*/  HMMA.16816.F32 R8, R180, R18, R4 ;  /* 0x00000012b408723c */ /* 0x000fe20000001804 */
[----:B------:R-:W1:Y:S04]  /*4960*/  LDSM.16.M88.4 R4, [R237+0x800] ;  /* 0x00080000ed04783b */ /* 0x000e680000000200 */
[----:B------:R-:W4:Y:S03]  /*4970*/  LDSM.16.M88.4 R16, [R237+0x1000] ;  /* 0x00100000ed10783b */ /* 0x000f260000000200 */
[C---:B---3--:R-:W-:Y:S08]  /*4980*/  HMMA.16816.F32 R24, R184.reuse, R20, R24 ;  /* 0x00000014b818723c */ /* 0x048ff00000001818 */
[C---:B-1----:R-:W-:Y:S08]  /*4990*/  HMMA.16816.F32 R48, R184.reuse, R4, R48 ;  /* 0x00000004b830723c */ /* 0x042ff00000001830 */
[C---:B------:R-:W-:Y:S01]  /*49a0*/  HMMA.16816.F32 R36, R184.reuse, R6, R36 ;  /* 0x00000006b824723c */ /* 0x040fe20000001824 */
[----:B------:R-:W1:Y:S07]  /*49b0*/  LDSM.16.M88.4 R4, [R236+0x1800] ;  /* 0x00180000ec04783b */ /* 0x000e6e0000000200 */
[C---:B----4-:R-:W-:Y:S08]  /*49c0*/  HMMA.16816.F32 R40, R184.reuse, R16, R28 ;  /* 0x00000010b828723c */ /* 0x050ff0000000181c */
[C---:B------:R-:W-:Y:S01]  /*49d0*/  HMMA.16816.F32 R28, R184.reuse, R18, R8 ;  /* 0x00000012b81c723c */ /* 0x040fe20000001808 */
[----:B------:R-:W3:Y:S04]  /*49e0*/  LDSM.16.M88.4 R8, [R236+0x2000] ;  /* 0x00200000ec08783b */ /* 0x000ee80000000200 */
[----:B------:R-:W4:Y:S03]  /*49f0*/  LDSM.16.M88.4 R16, [R236+0x2800] ;  /* 0x00280000ec10783b */ /* 0x000f260000000200 */
[----:B------:R-:W-:Y:S08]  /*4a00*/  HMMA.16816.F32 R20, R184, R22, R32 ;  /* 0x00000016b814723c */ /* 0x000ff00000001820 */
[C---:B-1----:R-:W-:Y:S08]  /*4a10*/  HMMA.16816.F32 R32, R188.reuse, R4, R24 ;  /* 0x00000004bc20723c */ /* 0x042ff00000001818 */
[C---:B---3--:R-:W-:Y:S08]  /*4a20*/  HMMA.16816.F32 R48, R188.reuse, R8, R48 ;  /* 0x00000008bc30723c */ /* 0x048ff00000001830 */
[C---:B------:R-:W-:Y:S01]  /*4a30*/  HMMA.16816.F32 R24, R188.reuse, R10, R36 ;  /* 0x0000000abc18723c */ /* 0x040fe20000001824 */
[----:B------:R-:W1:Y:S07]  /*4a40*/  LDSM.16.M88.4 R8, [R243+0x1800] ;  /* 0x00180000f308783b */ /* 0x000e6e0000000200 */
[C---:B------:R-:W-:Y:S01]  /*4a50*/  HMMA.16816.F32 R4, R188.reuse, R6, R20 ;  /* 0x00000006bc04723c */ /* 0x040fe20000001814 */
[----:B------:R-:W-:Y:S07]  /*4a60*/  LDSM.16.M88.4 R20, [R243+0x2000] ;  /* 0x00200000f314783b */ /* 0x000fee0000000200 */
[C---:B----4-:R-:W-:Y:S08]  /*4a70*/  HMMA.16816.F32 R36, R188.reuse, R16, R40 ;  /* 0x00000010bc24723c */ /* 0x050ff00000001828 */
[----:B------:R-:W-:Y:S01]  /*4a80*/  HMMA.16816.F32 R28, R188, R18, R28 ;  /* 0x00000012bc1c723c */ /* 0x000fe2000000181c */
[----:B------:R-:W3:Y:S07]  /*4a90*/  LDSM.16.M88.4 R16, [R243+0x2800] ;  /* 0x00280000f310783b */ /* 0x000eee0000000200 */
[C---:B-1----:R-:W-:Y:S08]  /*4aa0*/  HMMA.16816.F32 R32, R192.reuse, R8, R32 ;  /* 0x00000008c020723c */ /* 0x042ff00000001820 */
[C---:B------:R-:W-:Y:S01]  /*4ab0*/  HMMA.16816.F32 R4, R192.reuse, R10, R4 ;  /* 0x0000000ac004723c */ /* 0x040fe20000001804 */
[----:B------:R-:W1:Y:S07]  /*4ac0*/  LDSM.16.M88.4 R8, [R238+0x1800] ;  /* 0x00180000ee08783b */ /* 0x000e6e0000000200 */
[C---:B---3--:R-:W-:Y:S08]  /*4ad0*/  HMMA.16816.F32 R36, R192.reuse, R16, R36 ;  /* 0x00000010c024723c */ /* 0x048ff00000001824 */
[----:B------:R-:W-:Y:S01]  /*4ae0*/  HMMA.16816.F32 R28, R192, R18, R28 ;  /* 0x00000012c01c723c */ /* 0x000fe2000000181c */
[----:B------:R-:W3:Y:S07]  /*4af0*/  LDSM.16.M88.4 R16, [R238+0x2800] ;  /* 0x00280000ee10783b */ /* 0x000eee0000000200 */
[C---:B-1----:R-:W-:Y:S08]  /*4b00*/  HMMA.16816.F32 R32, R196.reuse, R8, R32 ;  /* 0x00000008c420723c */ /* 0x042ff00000001820 */
[----:B------:R-:W-:Y:S01]  /*4b10*/  HMMA.16816.F32 R4, R196, R10, R4 ;  /* 0x0000000ac404723c */ /* 0x000fe20000001804 */
[----:B------:R-:W1:Y:S07]  /*4b20*/  LDSM.16.M88.4 R8, [R237+0x1800] ;  /* 0x00180000ed08783b */ /* 0x000e6e0000000200 */
[C---:B------:R-:W-:Y:S08]  /*4b30*/  HMMA.16816.F32 R48, R192.reuse, R20, R48 ;  /* 0x00000014c030723c */ /* 0x040ff00000001830 */
[----:B------:R-:W-:Y:S01]  /*4b40*/  HMMA.16816.F32 R24, R192, R22, R24 ;  /* 0x00000016c018723c */ /* 0x000fe20000001818 */
[----:B------:R-:W4:Y:S07]  /*4b50*/  LDSM.16.M88.4 R20, [R238+0x2000] ;  /* 0x00200000ee14783b */ /* 0x000f2e0000000200 */
[C---:B---3--:R-:W-:Y:S08]  /*4b60*/  HMMA.16816.F32 R36, R196.reuse, R16, R36 ;  /* 0x00000010c424723c */ /* 0x048ff00000001824 */
[----:B------:R-:W-:Y:S01]  /*4b70*/  HMMA.16816.F32 R28, R196, R18, R28 ;  /* 0x00000012c41c723c */ /* 0x000fe2000000181c */
[----:B------:R-:W3:Y:S07]  /*4b80*/  LDSM.16.M88.4 R16, [R237+0x2800] ;  /* 0x00280000ed10783b */ /* 0x000eee0000000200 */
[C---:B-1----:R-:W-:Y:S08]  /*4b90*/  HMMA.16816.F32 R32, R200.reuse, R8, R32 ;  /* 0x00000008c820723c */ /* 0x042ff00000001820 */
[----:B------:R-:W-:Y:S01]  /*4ba0*/  HMMA.16816.F32 R4, R200, R10, R4 ;  /* 0x0000000ac804723c */ /* 0x000fe20000001804 */
[----:B------:R-:W1:Y:S07]  /*4bb0*/  LDSM.16.M88.4 R8, [R236+0x3000] ;  /* 0x00300000ec08783b */ /* 0x000e6e0000000200 */
[C---:B----4-:R-:W-:Y:S08]  /*4bc0*/  HMMA.16816.F32 R48, R196.reuse, R20, R48 ;  /* 0x00000014c430723c */ /* 0x050ff00000001830 */
        /* <DEDUP_REMOVED lines=18> */
[----:B------:R-:W-:Y:S11]  /*4cf0*/  HMMA.16816.F32 R20, R204, R22, R24 ;  /* 0x00000016cc14723c */ /* 0x000ff60000001818 */
[----:B------:R-:W-:Y:S05]  /*4d00*/  @!UPT UIADD3 URZ, URZ, URZ, URZ ;  /* 0x0000003f3f3ff290 */ /* 0x000fea000fffe03f */
[C---:B---3--:R-:W-:Y:S08]  /*4d10*/  HMMA.16816.F32 R48, R208.reuse, R16, R48 ;  /* 0x00000010d030723c */ /* 0x048ff00000001830 */
[C---:B------:R-:W-:Y:S01]  /*4d20*/  HMMA.16816.F32 R20, R208.reuse, R18, R20 ;  /* 0x00000012d014723c */ /* 0x040fe20000001814 */
[----:B------:R-:W3:Y:S07]  /*4d30*/  LDSM.16.M88.4 R16, [R238+0x3000] ;  /* 0x00300000ee10783b */ /* 0x000eee0000000200 */
[C---:B-1----:R-:W-:Y:S08]  /*4d40*/  HMMA.16816.F32 R36, R208.reuse, R8, R36 ;  /* 0x00000008d024723c */ /* 0x042ff00000001824 */
[----:B------:R-:W-:Y:S01]  /*4d50*/  HMMA.16816.F32 R28, R208, R10, R28 ;  /* 0x0000000ad01c723c */ /* 0x000fe2000000181c */
[----:B------:R-:W1:Y:S07]  /*4d60*/  LDSM.16.M88.4 R8, [R238+0x3800] ;  /* 0x00380000ee08783b */ /* 0x000e6e0000000200 */
[C---:B---3--:R-:W-:Y:S01]  /*4d70*/  HMMA.16816.F32 R24, R212.reuse, R18, R4 ;  /* 0x00000012d418723c */ /* 0x048fe20000001804 */
[----:B------:R-:W3:Y:S07]  /*4d80*/  LDSM.16.M88.4 R4, [R238+0x4000] ;  /* 0x00400000ee04783b */ /* 0x000eee0000000200 */
[C---:B------:R-:W-:Y:S01]  /*4d90*/  HMMA.16816.F32 R32, R212.reuse, R16, R32 ;  /* 0x00000010d420723c */ /* 0x040fe20000001820 */
[----:B------:R-:W4:Y:S07]  /*4da0*/  LDSM.16.M88.4 R16, [R237+0x3000] ;  /* 0x00300000ed10783b */ /* 0x000f2e0000000200 */
[C---:B-1----:R-:W-:Y:S08]  /*4db0*/  HMMA.16816.F32 R48, R212.reuse, R8, R48 ;  /* 0x00000008d430723c */ /* 0x042ff00000001830 */
[C---:B------:R-:W-:Y:S01]  /*4dc0*/  HMMA.16816.F32 R20, R212.reuse, R10, R20 ;  /* 0x0000000ad414723c */ /* 0x040fe20000001814 */
[----:B------:R-:W1:Y:S07]  /*4dd0*/  LDSM.16.M88.4 R8, [R237+0x3800] ;  /* 0x00380000ed08783b */ /* 0x000e6e0000000200 */
[C---:B---3--:R-:W-:Y:S08]  /*4de0*/  HMMA.16816.F32 R44, R212.reuse, R4, R36 ;  /* 0x00000004d42c723c */ /* 0x048ff00000001824 */
[----:B------:R-:W-:Y:S01]  /*4df0*/  HMMA.16816.F32 R36, R212, R6, R28 ;  /* 0x00000006d424723c */ /* 0x000fe2000000181c */
[----:B------:R-:W3:Y:S07]  /*4e00*/  LDSM.16.M88.4 R4, [R237+0x4000] ;  /* 0x00400000ed04783b */ /* 0x000eee0000000200 */
[C---:B----4-:R-:W-:Y:S08]  /*4e10*/  HMMA.16816.F32 R40, R216.reuse, R16, R32 ;  /* 0x00000010d828723c */ /* 0x050ff00000001820 */
[C---:B------:R-:W-:Y:S01]  /*4e20*/  HMMA.16816.F32 R28, R216.reuse, R18, R24 ;  /* 0x00000012d81c723c */ /* 0x040fe20000001818 */
[----:B------:R-:W-:Y:S07]  /*4e30*/  LDSM.16.M88.4 R16, [R236+0x5000] ;  /* 0x00500000ec10783b */ /* 0x000fee0000000200 */
[C---:B-1----:R-:W-:Y:S08]  /*4e40*/  HMMA.16816.F32 R32, R216.reuse, R8, R48 ;  /* 0x00000008d820723c */ /* 0x042ff00000001830 */
[C---:B------:R-:W-:Y:S01]  /*4e50*/  HMMA.16816.F32 R24, R216.reuse, R10, R20 ;  /* 0x0000000ad818723c */ /* 0x040fe20000001814 */
[----:B------:R-:W1:Y:S07]  /*4e60*/  LDSM.16.M88.4 R8, [R236+0x4800] ;  /* 0x00480000ec08783b */ /* 0x000e6e0000000200 */
[----:B---3--:R-:W-:Y:S08]  /*4e70*/  HMMA.16816.F32 R20, R216, R4, R44 ;  /* 0x00000004d814723c */ /* 0x008ff0000000182c */
[C---:B-1----:R-:W-:Y:S08]  /*4e80*/  HMMA.16816.F32 R48, R220.reuse, R8, R40 ;  /* 0x00000008dc30723c */ /* 0x042ff00000001828 */
[C---:B------:R-:W-:Y:S01]  /*4e90*/  HMMA.16816.F32 R44, R220.reuse, R10, R28 ;  /* 0x0000000adc2c723c */ /* 0x040fe2000000181c */
[----:B------:R-:W1:Y:S07]  /*4ea0*/  LDSM.16.M88.4 R8, [R236+0x5800] ;  /* 0x00580000ec08783b */ /* 0x000e6e0000000200 */
[----:B------:R-:W-:Y:S01]  /*4eb0*/  HMMA.16816.F32 R40, R220, R16, R32 ;  /* 0x00000010dc28723c */ /* 0x000fe20000001820 */
[----:B------:R-:W3:Y:S07]  /*4ec0*/  LDSM.16.M88.4 R32, [R243+0x4800] ;  /* 0x00480000f320783b */ /* 0x000eee0000000200 */
[----:B------:R-:W-:Y:S08]  /*4ed0*/  HMMA.16816.F32 R4, R216, R6, R36 ;  /* 0x00000006d804723c */ /* 0x000ff00000001824 */
[C---:B------:R-:W-:Y:S01]  /*4ee0*/  HMMA.16816.F32 R36, R220.reuse, R18, R24 ;  /* 0x00000012dc24723c */ /* 0x040fe20000001818 */
[----:B------:R-:W-:Y:S04]  /*4ef0*/  LDSM.16.M88.4 R16, [R243+0x5800] ;  /* 0x00580000f310783b */ /* 0x000fe80000000200 */
[----:B------:R-:W-:Y:S03]  /*4f00*/  LDSM.16.M88.4 R24, [R238+0x4800] ;  /* 0x00480000ee18783b */ /* 0x000fe60000000200 */
[C---:B-1----:R-:W-:Y:S01]  /*4f10*/  HMMA.16816.F32 R28, R220.reuse, R8, R20 ;  /* 0x00000008dc1c723c */ /* 0x042fe20000001814 */
[----:B------:R-:W1:Y:S07]  /*4f20*/  LDSM.16.M88.4 R20, [R243+0x5000] ;  /* 0x00500000f314783b */ /* 0x000e6e0000000200 */
[----:B------:R-:W-:Y:S08]  /*4f30*/  HMMA.16816.F32 R8, R220, R10, R4 ;  /* 0x0000000adc08723c */ /* 0x000ff00000001804 */
[C---:B---3--:R-:W-:Y:S08]  /*4f40*/  HMMA.16816.F32 R4, R224.reuse, R32, R48 ;  /* 0x00000020e004723c */ /* 0x048ff00000001830 */
[C---:B------:R-:W-:Y:S08]  /*4f50*/  HMMA.16816.F32 R32, R224.reuse, R34, R44 ;  /* 0x00000022e020723c */ /* 0x040ff0000000182c */
[C---:B-1----:R-:W-:Y:S08]  /*4f60*/  HMMA.16816.F32 R52, R224.reuse, R20, R40 ;  /* 0x00000014e034723c */ /* 0x042ff00000001828 */
[C---:B------:R-:W-:Y:S01]  /*4f70*/  HMMA.16816.F32 R48, R224.reuse, R22, R36 ;  /* 0x00000016e030723c */ /* 0x040fe20000001824 */
[----:B------:R-:W1:Y:S04]  /*4f80*/  LDSM.16.M88.4 R20, [R237+0x4800] ;  /* 0x00480000ed14783b */ /* 0x000e680000000200 */
[----:B------:R-:W-:Y:S03]  /*4f90*/  LDSM.16.M88.4 R36, [R238+0x5800] ;  /* 0x00580000ee24783b */ /* 0x000fe60000000200 */
[C---:B------:R-:W-:Y:S08]  /*4fa0*/  HMMA.16816.F32 R40, R224.reuse, R16, R28 ;  /* 0x00000010e028723c */ /* 0x040ff0000000181c */
[----:B------:R-:W-:Y:S01]  /*4fb0*/  HMMA.16816.F32 R44, R224, R18, R8 ;  /* 0x00000012e02c723c */ /* 0x000fe20000001808 */
[----:B------:R-:W3:Y:S07]  /*4fc0*/  LDSM.16.M88.4 R16, [R238+0x5000] ;  /* 0x00500000ee10783b */ /* 0x000eee0000000200 */
[C---:B------:R-:W-:Y:S08]  /*4fd0*/  HMMA.16816.F32 R4, R228.reuse, R24, R4 ;  /* 0x00000018e404723c */ /* 0x040ff00000001804 */
[----:B------:R-:W-:Y:S01]  /*4fe0*/  HMMA.16816.F32 R28, R228, R26, R32 ;  /* 0x0000001ae41c723c */ /* 0x000fe20000001820 */
[----:B------:R-:W4:Y:S11]  /*4ff0*/  LDSM.16.M88.4 R32, [R237+0x5000] ;  /* 0x00500000ed20783b */ /* 0x000f360000000200 */
[----:B------:R-:W-:Y:S04]  /*5000*/  @!UPT UIADD3 URZ, URZ, URZ, URZ ;  /* 0x0000003f3f3ff290 */ /* 0x000fe8000fffe03f */
[----:B-1----:R-:W-:Y:S08]  /*5010*/  HMMA.16816.F32 R24, R232, R20, R4 ;  /* 0x00000014e818723c */ /* 0x002ff00000001804 */
[----:B---3--:R-:W-:Y:S08]  /*5020*/  HMMA.16816.F32 R8, R228, R16, R52 ;  /* 0x00000010e408723c */ /* 0x008ff00000001834 */
[----:B------:R-:W-:Y:S08]  /*5030*/  HMMA.16816.F32 R20, R232, R22, R28 ;  /* 0x00000016e814723c */ /* 0x000ff0000000181c */
[----:B------:R-:W-:Y:S01]  /*5040*/  FMUL.FTZ R0, R24, c[0x0][0x320] ;  /* 0x0000c80018007a20 */ /* 0x000fe20000410000 */
[C---:B------:R-:W-:Y:S08]  /*5050*/  HMMA.16816.F32 R40, R228.reuse, R36, R40 ;  /* 0x00000024e428723c */ /* 0x040ff00000001828 */
[C---:B------:R-:W-:Y:S01]  /*5060*/  HMMA.16816.F32 R36, R228.reuse, R38, R44 ;  /* 0x00000026e424723c */ /* 0x040fe2000000182c */
[----:B------:R1:W3:Y:S07]  /*5070*/  MUFU.TANH R45, R0 ;  /* 0x00000000002d7308 */ /* 0x0002ee0000002400 */
[----:B------:R-:W-:Y:S01]  /*5080*/  HMMA.16816.F32 R4, R228, R18, R48 ;  /* 0x00000012e404723c */ /* 0x000fe20000001830 */
[----:B-1----:R-:W-:-:S04]  /*5090*/  FMUL.FTZ R0, R25, c[0x0][0x320] ;  /* 0x0000c80019007a20 */ /* 0x002fc80000410000 */
[----:B------:R1:W1:Y:S03]  /*50a0*/  MUFU.TANH R15, R0 ;  /* 0x00000000000f7308 */ /* 0x0002660000002400 */
[----:B----4-:R-:W-:Y:S01]  /*50b0*/  HMMA.16816.F32 R16, R232, R32, R8 ;  /* 0x00000020e810723c */ /* 0x010fe20000001808 */
[----:B------:R-:W4:Y:S01]  /*50c0*/  LDSM.16.M88.4 R8, [R237+0x5800] ;  /* 0x00580000ed08783b */ /* 0x000f220000000200 */
[----:B--2---:R-:W-:Y:S01]  /*50d0*/  ISETP.GT.AND P0, PT, R58, R2, PT ;  /* 0x000000023a00720c */ /* 0x004fe20003f04270 */
[----:B------:R-:W-:-:S04]  /*50e0*/  DEPBAR.LE SB0, 0x0 ;  /* 0x000080000000791a */ /* 0x000fc80000000000 */
[----:B-1----:R-:W-:-:S04]  /*50f0*/  FMUL.FTZ R0, R26, c[0x0][0x320] ;  /* 0x0000c8001a007a20 */ /* 0x002fc80000410000 */
[----:B------:R1:W2:Y:S02]  /*5100*/  MUFU.TANH R46, R0 ;  /* 0x00000000002e7308 */ /* 0x0002a40000002400 */
[----:B-1----:R-:W-:-:S06]  /*5110*/  FMUL.FTZ R0, R27, c[0x0][0x320] ;  /* 0x0000c8001b007a20 */ /* 0x002fcc0000410000 */
[----:B------:R1:W1:Y:S01]  /*5120*/  MUFU.TANH R44, R0 ;  /* 0x00000000002c7308 */ /* 0x0002620000002400 */
[----:B------:R-:W-:Y:S01]  /*5130*/  HMMA.16816.F32 R4, R232, R34, R4 ;  /* 0x00000022e804723c */ /* 0x000fe20000001804 */
        /* <DEDUP_REMOVED lines=14> */
[----:B-1----:R-:W-:Y:S02]  /*5220*/  FMUL.FTZ R0, R19, c[0x0][0x320] ;  /* 0x0000c80013007a20 */ /* 0x002fe40000410000 */
[----:B----4-:R-:W-:Y:S04]  /*5230*/  HMMA.16816.F32 R16, R232, R8, R40 ;  /* 0x00000008e810723c */ /* 0x010fe80000001828 */
[----:B------:R1:W4:Y:S02]  /*5240*/  MUFU.TANH R32, R0 ;  /* 0x0000000000207308 */ /* 0x0003240000002400 */
[----:B-1----:R-:W-:-:S06]  /*5250*/  FMUL.FTZ R0, R4, c[0x0][0x320] ;  /* 0x0000c80004007a20 */ /* 0x002fcc0000410000 */
        /* <DEDUP_REMOVED lines=22> */
[----:B------:R-:W-:Y:S01]  /*53c0*/  BSSY B1, `(.L_x_482) ;  /* 0x0000085000017945 */ /* 0x000fe20003800000 */
[----:B-1----:R-:W-:-:S06]  /*53d0*/  FMUL.FTZ R0, R7, c[0x0][0x320] ;  /* 0x0000c80007007a20 */ /* 0x002fcc0000410000 */
[----:B------:R1:W1:Y:S01]  /*53e0*/  MUFU.TANH R25, R0 ;  /* 0x0000000000197308 */ /* 0x0002620000002400 */
[C---:B------:R-:W-:Y:S02]  /*53f0*/  IADD3 R252, R243.reuse, 0x4800, RZ ;  /* 0x00004800f3fc7810 */ /* 0x040fe40007ffe0ff */
[C---:B------:R-:W-:Y:S02]  /*5400*/  IADD3 R251, R243.reuse, 0x5800, RZ ;  /* 0x00005800f3fb7810 */ /* 0x040fe40007ffe0ff */
[C---:B------:R-:W-:Y:S02]  /*5410*/  IADD3 R250, R243.reuse, 0x5000, RZ ;  /* 0x00005000f3fa7810 */ /* 0x040fe40007ffe0ff */
[C---:B------:R-:W-:Y:S02]  /*5420*/  IADD3 R249, R243.reuse, 0x3000, RZ ;  /* 0x00003000f3f97810 */ /* 0x040fe40007ffe0ff */
[C---:B------:R-:W-:Y:S02]  /*5430*/  IADD3 R248, R243.reuse, 0x4000, RZ ;  /* 0x00004000f3f87810 */ /* 0x040fe40007ffe0ff */
[----:B------:R-:W-:-:S02]  /*5440*/  IADD3 R247, R243, 0x3800, RZ ;  /* 0x00003800f3f77810 */ /* 0x000fc40007ffe0ff */
[C---:B------:R-:W-:Y:S02]  /*5450*/  IADD3 R246, R243.reuse, 0x1800, RZ ;  /* 0x00001800f3f67810 */ /* 0x040fe40007ffe0ff */
[C---:B------:R-:W-:Y:S02]  /*5460*/  IADD3 R245, R243.reuse, 0x2800, RZ ;  /* 0x00002800f3f57810 */ /* 0x040fe40007ffe0ff */
[----:B------:R-:W-:Y:S01]  /*5470*/  IADD3 R244, R243, 0x2000, RZ ;  /* 0x00002000f3f47810 */ /* 0x000fe20007ffe0ff */
[----:B------:R-:W-:Y:S06]  /*5480*/  BAR.SYNC.DEFER_BLOCKING 0x0 ;  /* 0x0000000000007b1d */ /* 0x000fec0000010000 */
[----:B------:R-:W-:Y:S05]  /*5490*/  @!P0 BRA `(.L_x_483) ;  /* 0x0000077000008947 */ /* 0x000fea0003800000 */
[----:B-1234-:R-:W2:Y:S04]  /*54a0*/  LDL R2, [R1+0x84] ;  /* 0x0000840001027983 */ /* 0x01eea80000100800 */
[----:B------:R-:W2:Y:S04]  /*54b0*/  LDL R3, [R1+0x178] ;  /* 0x0001780001037983 */ /* 0x000ea80000100800 */
[----:B------:R-:W3:Y:S01]  /*54c0*/  LDL.64 R60, [R1+0x98] ;  /* 0x00009800013c7983 */ /* 0x000ee20000100a00 */
[----:B------:R-:W-:-:S03]  /*54d0*/  IMAD.MOV.U32 R62, RZ, RZ, c[0x0][0x2b8] ;  /* 0x0000ae00ff3e7624 */ /* 0x000fc600078e00ff */
[----:B------:R-:W4:Y:S02]  /*54e0*/  LDL R59, [R1+0xac] ;  /* 0x0000ac00013b7983 */ /* 0x000f240000100800 */
[----:B------:R-:W-:Y:S01]  /*54f0*/  ISETP.NE.AND P2, PT, R62, 0x1, PT ;  /* 0x000000013e00780c */ /* 0x000fe20003f45270 */
[----:B------:R-:W-:Y:S01]  /*5500*/  IMAD.MOV.U32 R16, RZ, RZ, RZ ;  /* 0x000000ffff107224 */ /* 0x000fe200078e00ff */
[----:B------:R-:W5:Y:S04]  /*5510*/  LDL.64 R8, [R1+0x90] ;  /* 0x0000900001087983 */ /* 0x000f680000100a00 */
[----:B------:R-:W3:Y:S01]  /*5520*/  LDL R7, [R1+0x88] ;  /* 0x0000880001077983 */ /* 0x000ee20000100800 */
[C---:B--2---:R-:W-:Y:S02]  /*5530*/  IADD3 R2, R3.reuse, R57, R2 ;  /* 0x0000003903027210 */ /* 0x044fe40007ffe002 */
[----:B------:R-:W-:-:S02]  /*5540*/  ISETP.GT.AND P1, PT, R3, 0x2f, PT ;  /* 0x0000002f0300780c */ /* 0x000fc40003f24270 */
        /* <DEDUP_REMOVED lines=9> */
[----:B------:R-:W-:-:S03]  /*55e0*/  IMAD.MOV R0, RZ, RZ, -R0 ;  /* 0x000000ffff007224 */ /* 0x000fc600078e0a00 */
[----:B------:R-:W1:Y:S01]  /*55f0*/  S2R R17, SR_TID.X ;  /* 0x0000000000117919 */ /* 0x000e620000002100 */
[----:B------:R-:W-:-:S05]  /*5600*/  IMAD R2, R0, c[0x0][0x2b8], R2 ;  /* 0x0000ae0000027a24 */ /* 0x000fca00078e0202 */
[----:B------:R-:W-:Y:S01]  /*5610*/  SHF.R.S32.HI R0, RZ, 0x1f, R2 ;  /* 0x0000001fff007819 */ /* 0x000fe20000011402 */
[----:B------:R3:W-:Y:S04]  /*5620*/  STL [R1+0x38], R2 ;  /* 0x0000380201007387 */ /* 0x0007e80000100800 */
[----:B------:R-:W-:-:S04]  /*5630*/  IMAD R0, R0, c[0x0][0x1e0], RZ ;  /* 0x0000780000007a24 */ /* 0x000fc800078e02ff */
[----:B------:R-:W-:Y:S01]  /*5640*/  IMAD R0, R2, c[0x0][0x1e4], R0 ;  /* 0x0000790002007a24 */ /* 0x000fe200078e0200 */
[----:B-1----:R-:W-:-:S04]  /*5650*/  SHF.R.S32.HI R6, RZ, 0x1f, R17 ;  /* 0x0000001fff067819 */ /* 0x002fc80000011411 */
[----:B------:R-:W-:Y:S01]  /*5660*/  LEA.HI R6, R6, R17, RZ, 0x3 ;  /* 0x0000001106067211 */ /* 0x000fe200078f18ff */
[----:B---3--:R-:W-:-:S03]  /*5670*/  IMAD.WIDE.U32 R2, R2, c[0x0][0x1e0], RZ ;  /* 0x0000780002027a25 */ /* 0x008fc600078e00ff */
[----:B------:R-:W-:Y:S01]  /*5680*/  SHF.R.S32.HI R6, RZ, 0x3, R6 ;  /* 0x00000003ff067819 */ /* 0x000fe20000011406 */
[----:B------:R-:W-:Y:S01]  /*5690*/  IMAD.IADD R3, R3, 0x1, R0 ;  /* 0x0000000103037824 */ /* 0x000fe200078e0200 */
[----:B--2---:R1:W-:Y:S01]  /*56a0*/  STL [R1+0x28], R16 ;  /* 0x0000281001007387 */ /* 0x0043e20000100800 */
[----:B------:R-:W-:Y:S02]  /*56b0*/  SHF.R.S32.HI R0, RZ, 0x1f, R16 ;  /* 0x0000001fff007819 */ /* 0x000fe40000011410 */
[----:B------:R-:W-:-:S04]  /*56c0*/  IMAD.WIDE.U32 R2, R16, c[0x0][0x1f0], R2 ;  /* 0x00007c0010027a25 */ /* 0x000fc800078e0002 */
[----:B------:R-:W-:-:S04]  /*56d0*/  IMAD R0, R0, c[0x0][0x1f0], RZ ;  /* 0x00007c0000007a24 */ /* 0x000fc800078e02ff */
[----:B------:R-:W-:Y:S01]  /*56e0*/  IMAD R4, R16, c[0x0][0x1f4], R0 ;  /* 0x00007d0010047a24 */ /* 0x000fe200078e0200 */
[----:B-----5:R-:W-:-:S04]  /*56f0*/  IADD3 R0, P0, R8, R2, RZ ;  /* 0x0000000208007210 */ /* 0x020fc80007f1e0ff */
[----:B------:R-:W-:Y:S02]  /*5700*/  IADD3.X R2, R7, R3, R4, P0, !PT ;  /* 0x0000000307027210 */ /* 0x000fe400007fe404 */
[----:B------:R-:W-:Y:S02]  /*5710*/  IADD3 R7, -R6, 0x30, RZ ;  /* 0x0000003006077810 */ /* 0x000fe40007ffe1ff */
[C---:B------:R-:W-:Y:S02]  /*5720*/  LEA R6, P0, R0.reuse, c[0x0][0x1c8], 0x1 ;  /* 0x0000720000067a11 */ /* 0x040fe400078008ff */
[----:B------:R-:W-:Y:S02]  /*5730*/  ISETP.GE.AND P1, PT, R7, 0x1, PT ;  /* 0x000000010700780c */ /* 0x000fe40003f26270 */
[----:B------:R-:W-:Y:S01]  /*5740*/  LEA.HI.X R5, R0, c[0x0][0x1cc], R2, 0x1, P0 ;  /* 0x0000730000057a11 */ /* 0x000fe200000f0c02 */
[----:B------:R-:W-:Y:S08]  /*5750*/  BRA.DIV ~URZ, `(.L_x_484) ;  /* 0x00014ab27f007947 */ /* 0x000ff0000b800000 */
[----:B------:R2:W3:Y:S02]  /*5760*/  SHFL.IDX PT, R4, R5, RZ, 0x181f ;  /* 0x00181fff05047589 */ /* 0x0004e400000e0000 */
.L_x_638:
[----:B------:R-:W-:Y:S05]  /*5770*/  BRA.DIV ~URZ, `(.L_x_485) ;  /* 0x00014b227f007947 */ /* 0x000fea000b800000 */
[----:B------:R4:W1:Y:S02]  /*5780*/  SHFL.IDX PT, R0, R6, RZ, 0x181f ;  /* 0x00181fff06007589 */ /* 0x00086400000e0000 */
.L_x_639:
[----:B------:R-:W-:Y:S01]  /*5790*/  BSSY B0, `(.L_x_486) ;  /* 0x0000022000007945 */ /* 0x000fe20003800000 */
[----:B------:R-:W-:Y:S05]  /*57a0*/  @!P1 BRA `(.L_x_487) ;  /* 0x0000020000009947 */ /* 0x000fea0003800000 */
[----:B------:R-:W5:Y:S04]  /*57b0*/  LDL R3, [R1+0x40] ;  /* 0x0000400001037983 */ /* 0x000f680000100800 */
[----:B--2---:R-:W2:Y:S04]  /*57c0*/  LDL R2, [R1+0xc4] ;  /* 0x0000c40001027983 */ /* 0x004ea80000100800 */
[----:B----4-:R-:W4:Y:S04]  /*57d0*/  LDL R40, [R1+0x44] ;  /* 0x0000440001287983 */ /* 0x010f280000100800 */
        /* <DEDUP_REMOVED lines=8> */
[----:B-1----:R-:W3:Y:S04]  /*5860*/  LDL R16, [R1+0xb8] ;  /* 0x0000b80001107983 */ /* 0x002ee80000100800 */
[----:B------:R-:W3:Y:S01]  /*5870*/  LDL R9, [R1+0x50] ;  /* 0x0000500001097983 */ /* 0x000ee20000100800 */
[----:B-----5:R-:W-:-:S02]  /*5880*/  ISETP.GE.AND P0, PT, R3, c[0x0][0x1d4], PT ;  /* 0x0000750003007a0c */ /* 0x020fc40003f06270 */
[----:B--2---:R-:W-:-:S05]  /*5890*/  IADD3 R2, P1, R0, R2, RZ ;  /* 0x0000000200027210 */ /* 0x004fca0007f3e0ff */
[----:B----4-:R-:W-:-:S06]  /*58a0*/  IMAD.X R3, R4, 0x1, R40, P1 ;  /* 0x0000000104037824 */ /* 0x010fcc00008e0628 */
[----:B------:R-:W-:Y:S01]  /*58b0*/  @!PT LDS RZ, [RZ] ;  /* 0x00000000fffff984 */ /* 0x000fe20000000800 */
[----:B------:R-:W-:Y:S01]  /*58c0*/  @!PT LDS RZ, [RZ] ;  /* 0x00000000fffff984 */ /* 0x000fe20000000800 */
[----:B------:R-:W-:Y:S01]  /*58d0*/  @!PT LDS RZ, [RZ] ;  /* 0x00000000fffff984 */ /* 0x000fe20000000800 */
[----:B---3--:R1:W-:Y:S01]  /*58e0*/  LDGSTS.E.BYPASS.LTC128B.128 [R8+0x14080], [R2.64], !P0 ;  /* 0x1408000002087fae */ /* 0x0083e2000c101d46 */
[----:B------:R-:W-:Y:S02]  /*58f0*/  ISETP.GE.AND P0, PT, R39, c[0x0][0x1d4], PT ;  /* 0x0000750027007a0c */ /* 0x000fe40003f06270 */
[----:B-1----:R-:W-:-:S05]  /*5900*/  IADD3 R2, P1, R0, R38, RZ ;  /* 0x0000002600027210 */ /* 0x002fca0007f3e0ff */
[----:B------:R-:W-:-:S06]  /*5910*/  IMAD.X R3, R4, 0x1, R37, P1 ;  /* 0x0000000104037824 */ /* 0x000fcc00008e0625 */
[----:B------:R1:W-:Y:S01]  /*5920*/  LDGSTS.E.BYPASS.LTC128B.128 [R8+0x15880], [R2.64], !P0 ;  /* 0x1588000002087fae */ /* 0x0003e2000c101d46 */
[----:B------:R-:W-:Y:S02]  /*5930*/  ISETP.GE.AND P0, PT, R36, c[0x0][0x1d4], PT ;  /* 0x0000750024007a0c */ /* 0x000fe40003f06270 */
[----:B-1----:R-:W-:-:S05]  /*5940*/  IADD3 R2, P1, R0, R19, RZ ;  /* 0x0000001300027210 */ /* 0x002fca0007f3e0ff */
[----:B------:R-:W-:-:S06]  /*5950*/  IMAD.X R3, R4, 0x1, R18, P1 ;  /* 0x0000000104037824 */ /* 0x000fcc00008e0612 */
[----:B------:R1:W-:Y:S01]  /*5960*/  LDGSTS.E.BYPASS.LTC128B.128 [R8+0x17080], [R2.64], !P0 ;  /* 0x1708000002087fae */ /* 0x0003e2000c101d46 */
[----:B------:R-:W-:Y:S02]  /*5970*/  ISETP.GE.AND P0, PT, R17, c[0x0][0x1d4], PT ;  /* 0x0000750011007a0c */ /* 0x000fe40003f06270 */
[----:B-1----:R-:W-:-:S05]  /*5980*/  IADD3 R2, P1, R0, R16, RZ ;  /* 0x0000001000027210 */ /* 0x002fca0007f3e0ff */
[----:B------:R-:W-:-:S06]  /*5990*/  IMAD.X R3, R4, 0x1, R9, P1 ;  /* 0x0000000104037824 */ /* 0x000fcc00008e0609 */
[----:B------:R1:W-:Y:S02]  /*59a0*/  LDGSTS.E.BYPASS.LTC128B.128 [R8+0x18880], [R2.64], !P0 ;  /* 0x1888000002087fae */ /* 0x0003e4000c101d46 */
.L_x_487:
[----:B------:R-:W-:Y:S05]  /*59b0*/  BSYNC B0 ;  /* 0x0000000000007941 */ /* 0x000fea0003800000 */
.L_x_486:
[----:B------:R-:W-:Y:S01]  /*59c0*/  ISETP.GE.AND P0, PT, R7, 0x21, PT ;  /* 0x000000210700780c */ /* 0x000fe20003f06270 */
[----:B------:R-:W-:Y:S06]  /*59d0*/  BRA.DIV ~URZ, `(.L_x_488) ;  /* 0x000149527f007947 */ /* 0x000fec000b800000 */
[----:B---3--:R3:W2:Y:S04]  /*59e0*/  SHFL.IDX PT, R4, R5, 0x1, 0x181f ;  /* 0x00381f0005047f89 */ /* 0x0086a800000e0000 */
[----:B-1----:R3:W1:Y:S02]  /*59f0*/  SHFL.IDX PT, R0, R6, 0x1, 0x181f ;  /* 0x00381f0006007f89 */ /* 0x00266400000e0000 */
.L_x_640:
[----:B------:R-:W-:Y:S05]  /*5a00*/  @!P0 BRA `(.L_x_483) ;  /* 0x0000020000008947 */ /* 0x000fea0003800000 */
        /* <DEDUP_REMOVED lines=14> */
[----:B-1-3--:R-:W-:-:S05]  /*5af0*/  IADD3 R2, P1, R0, R2, RZ ;  /* 0x0000000200027210 */ /* 0x00afca0007f3e0ff */
[----:B----4-:R-:W-:-:S06]  /*5b00*/  IMAD.X R3, R4, 0x1, R37, P1 ;  /* 0x0000000104037824 */ /* 0x010fcc00008e0625 */
[----:B------:R-:W-:Y:S01]  /*5b10*/  @!PT LDS RZ, [RZ] ;  /* 0x00000000fffff984 */ /* 0x000fe20000000800 */
[----:B------:R-:W-:Y:S01]  /*5b20*/  @!PT LDS RZ, [RZ] ;  /* 0x00000000fffff984 */ /* 0x000fe20000000800 */
[----:B------:R-:W-:Y:S01]  /*5b30*/  @!PT LDS RZ, [RZ] ;  /* 0x00000000fffff984 */ /* 0x000fe20000000800 */
[----:B--2---:R1:W-:Y:S01]  /*5b40*/  LDGSTS.E.BYPASS.LTC128B.128 [R5+0x15080], [R2.64], !P0 ;  /* 0x1508000002057fae */ /* 0x0043e2000c101d46 */
        /* <DEDUP_REMOVED lines=12> */
.L_x_483:
[----:B-1234-:R-:W-:Y:S05]  /*5c10*/  BSYNC B1 ;  /* 0x0000000000017941 */ /* 0x01efea0003800000 */
.L_x_482:
[----:B------:R-:W2:Y:S01]  /*5c20*/  LDL R2, [R1+0xb0] ;  /* 0x0000b00001027983 */ /* 0x000ea20000100800 */
[----:B------:R-:W-:-:S03]  /*5c30*/  IMAD.MOV.U32 R4, RZ, RZ, c[0x0][0x2c4] ;  /* 0x0000b100ff047624 */ /* 0x000fc600078e00ff */
[----:B------:R-:W2:Y:S04]  /*5c40*/  LDL R0, [R1+0xb4] ;  /* 0x0000b40001007983 */ /* 0x000ea80000100800 */
[----:B------:R-:W3:Y:S04]  /*5c50*/  LDL R3, [R1+0x7c] ;  /* 0x00007c0001037983 */ /* 0x000ee80000100800 */
[----:B------:R-:W4:Y:S01]  /*5c60*/  LDL R5, [R1+0x74] ;  /* 0x0000740001057983 */ /* 0x000f220000100800 */
[----:B------:R-:W-:Y:S01]  /*5c70*/  ISETP.NE.AND P0, PT, R4, 0x1, PT ;  /* 0x000000010400780c */ /* 0x000fe20003f05270 */
[----:B------:R-:W-:-:S02]  /*5c80*/  ULDC UR4, c[0x0][0x324] ;  /* 0x0000c90000047ab9 */ /* 0x000fc40000000800 */
[----:B------:R-:W-:Y:S01]  /*5c90*/  ULOP3.LUT UR4, URZ, UR4, URZ, 0x33, !UPT ;  /* 0x000000043f047292 */ /* 0x000fe2000f8e333f */
[----:B------:R-:W0:Y:S01]  /*5ca0*/  LDGDEPBAR ;  /* 0x00000000000079af */ /* 0x000e220000000000 */
[----:B--2---:R-:W-:-:S08]  /*5cb0*/  IMAD.IADD R0, R0, 0x1, R2 ;  /* 0x0000000100007824 */ /* 0x004fd000078e0202 */
[----:B------:R-:W-:-:S04]  /*5cc0*/  @P0 IMAD.HI.U32 R2, R0, c[0x0][0x2c8], RZ ;  /* 0x0000b20000020a27 */ /* 0x000fc800078e00ff */
[----:B------:R-:W-:Y:S01]  /*5cd0*/  IMAD.MOV.U32 R4, RZ, RZ, R0 ;  /* 0x000000ffff047224 */ /* 0x000fe200078e0000 */
[----:B---3--:R-:W-:-:S04]  /*5ce0*/  IADD3 R0, -R3, 0x1, R56 ;  /* 0x0000000103007810 */ /* 0x008fc80007ffe138 */
[----:B----4-:R-:W-:Y:S01]  /*5cf0*/  IADD3 R0, R0, -R5, RZ ;  /* 0x8000000500007210 */ /* 0x010fe20007ffe0ff */
[----:B------:R-:W-:-:S03]  /*5d00*/  IMAD.IADD R7, R56, 0x1, -R3 ;  /* 0x0000000138077824 */ /* 0x000fc600078e0a03 */
[C---:B------:R-:W-:Y:S02]  /*5d10*/  IADD3 R6, R0.reuse, UR4, RZ ;  /* 0x0000000400067c10 */ /* 0x040fe4000fffe0ff */
[----:B------:R-:W-:Y:S02]  /*5d20*/  @P0 SHF.R.U32.HI R4, RZ, c[0x0][0x2cc], R2 ;  /* 0x0000b300ff040a19 */ /* 0x000fe40000011602 */
[----:B------:R-:W-:Y:S02]  /*5d30*/  IADD3 R5, R0, c[0x0][0x328], RZ ;  /* 0x0000ca0000057a10 */ /* 0x000fe40007ffe0ff */
[----:B------:R-:W-:Y:S01]  /*5d40*/  IADD3 R8, -R3, R12, RZ ;  /* 0x0000000c03087210 */ /* 0x000fe20007ffe1ff */
[----:B------:R-:W-:Y:S05]  /*5d50*/  BRA.DIV ~URZ, `(.L_x_489) ;  /* 0x000146e27f007947 */ /* 0x000fea000b800000 */
[----:B------:R1:W2:Y:S02]  /*5d60*/  SHFL.IDX PT, R3, R4, RZ, 0x1c1f ;  /* 0x001c1fff04037589 */ /* 0x0002a400000e0000 */
.L_x_641:
[----:B------:R-:W-:Y:S01]  /*5d70*/  IMAD.MOV.U32 R0, RZ, RZ, c[0x0][0x32c] ;  /* 0x0000cb00ff007624 */ /* 0x000fe200078e00ff */
[----:B--2---:R-:W-:-:S04]  /*5d80*/  IADD3 R2, R5, R3, RZ ;  /* 0x0000000305027210 */ /* 0x004fc80007ffe0ff */
[----:B------:R-:W-:Y:S01]  /*5d90*/  ISETP.GE.AND P0, PT, R0, 0x1, PT ;  /* 0x000000010000780c */ /* 0x000fe20003f06270 */
[----:B------:R-:W-:Y:S01]  /*5da0*/  IMAD.IADD R0, R6, 0x1, R3 ;  /* 0x0000000106007824 */ /* 0x000fe200078e0203 */
[----:B------:R-:W-:-:S11]  /*5db0*/  IMNMX R2, R7, R2, PT ;  /* 0x0000000207027217 */ /* 0x000fd60003800200 */
[----:B------:R-:W-:Y:S05]  /*5dc0*/  @!P0 BRA `(.L_x_490) ;  /* 0x0000016000008947 */ /* 0x000fea0003800000 */
[----:B------:R-:W2:Y:S04]  /*5dd0*/  LDL R16, [R1+0x78] ;  /* 0x0000780001107983 */ /* 0x000ea80000100800 */
[----:B------:R-:W2:Y:S01]  /*5de0*/  LDL R9, [R1+0x74] ;  /* 0x0000740001097983 */ /* 0x000ea20000100800 */
[----:B------:R-:W-:Y:S01]  /*5df0*/  BSSY B0, `(.L_x_491) ;  /* 0x000000f000007945 */ /* 0x000fe20003800000 */
[----:B--2---:R-:W-:-:S04]  /*5e00*/  IADD3 R3, -R9, R16, R3 ;  /* 0x0000001009037210 */ /* 0x004fc80007ffe103 */
[----:B------:R-:W-:-:S13]  /*5e10*/  ISETP.GT.AND P0, PT, R3, -0x1, PT ;  /* 0xffffffff0300780c */ /* 0x000fda0003f04270 */
[----:B------:R-:W-:Y:S05]  /*5e20*/  @P0 BRA `(.L_x_492) ;  /* 0x0000007000000947 */ /* 0x000fea0003800000 */
[----:B------:R-:W-:Y:S01]  /*5e30*/  IMAD.MOV.U32 R9, RZ, RZ, 0x1 ;  /* 0x00000001ff097424 */ /* 0x000fe200078e00ff */
[----:B------:R-:W-:-:S04]  /*5e40*/  LOP3.LUT R3, RZ, R3, RZ, 0x33, !PT ;  /* 0x00000003ff037212 */ /* 0x000fc800078e33ff */
[----:B------:R-:W-:-:S13]  /*5e50*/  ISETP.NE.AND P0, PT, R9, c[0x0][0x32c], PT ;  /* 0x0000cb0009007a0c */ /* 0x000fda0003f05270 */
[----:B------:R-:W-:-:S05]  /*5e60*/  @P0 IMAD.HI.U32 R9, R3, c[0x0][0x330], RZ ;  /* 0x0000cc0003090a27 */ /* 0x000fca00078e00ff */
[----:B------:R-:W-:-:S04]  /*5e70*/  @P0 SHF.R.U32.HI R3, RZ, c[0x0][0x334], R9 ;  /* 0x0000cd00ff030a19 */ /* 0x000fc80000011609 */
[----:B------:R-:W-:Y:S01]  /*5e80*/  LOP3.LUT R3, RZ, R3, RZ, 0x33, !PT ;  /* 0x00000003ff037212 */ /* 0x000fe200078e33ff */
[----:B------:R-:W-:Y:S05]  /*5e90*/  BRA `(.L_x_493) ;  /* 0x0000004000007947 */ /* 0x000fea0003800000 */
.L_x_492:
[----:B------:R-:W-:-:S04]  /*5ea0*/  MOV R9, 0x1 ;  /* 0x0000000100097802 */ /* 0x000fc80000000f00 */
[----:B------:R-:W-:-:S13]  /*5eb0*/  ISETP.NE.AND P0, PT, R9, c[0x0][0x32c], PT ;  /* 0x0000cb0009007a0c */ /* 0x000fda0003f05270 */
[----:B------:R-:W-:-:S05]  /*5ec0*/  @P0 IMAD.HI.U32 R9, R3, c[0x0][0x330], RZ ;  /* 0x0000cc0003090a27 */ /* 0x000fca00078e00ff */
[----:B------:R-:W-:Y:S02]  /*5ed0*/  @P0 SHF.R.U32.HI R3, RZ, c[0x0][0x334], R9 ;  /* 0x0000cd00ff030a19 */ /* 0x000fe40000011609 */
.L_x_493:
[----:B------:R-:W-:Y:S05]  /*5ee0*/  BSYNC B0 ;  /* 0x0000000000007941 */ /* 0x000fea0003800000 */
.L_x_491:
[----:B------:R-:W-:-:S05]  /*5ef0*/  IMAD R3, R3, c[0x0][0x32c], R8 ;  /* 0x0000cb0003037a24 */ /* 0x000fca00078e0208 */
[----:B------:R-:W-:Y:S02]  /*5f00*/  IADD3 R9, R3, c[0x0][0x32c], RZ ;  /* 0x0000cb0003097a10 */ /* 0x000fe40007ffe0ff */
[----:B------:R-:W-:Y:S02]  /*5f10*/  IMNMX R0, R0, R3, !PT ;  /* 0x0000000300007217 */ /* 0x000fe40007800200 */
[----:B------:R-:W-:Y:S02]  /*5f20*/  IMNMX R2, R2, R9, PT ;  /* 0x0000000902027217 */ /* 0x000fe40003800200 */
.L_x_490:
[----:B------:R-:W2:Y:S01]  /*5f30*/  LDL.LU R3, [R1+0x18] ;  /* 0x0000180001037983 */ /* 0x000ea20000300800 */
[C---:B------:R-:W-:Y:S02]  /*5f40*/  ISETP.GE.AND P0, PT, R12.reuse, 0x2, PT ;  /* 0x000000020c00780c */ /* 0x040fe40003f06270 */
[C---:B------:R-:W-:Y:S02]  /*5f50*/  ISETP.GE.AND P1, PT, R12.reuse, 0x9, PT ;  /* 0x000000090c00780c */ /* 0x040fe40003f26270 */
[C---:B------:R-:W-:Y:S02]  /*5f60*/  ISETP.GE.AND P6, PT, R12.reuse, 0x12, PT ;  /* 0x000000120c00780c */ /* 0x040fe40003fc6270 */
[----:B------:R-:W-:-:S02]  /*5f70*/  ISETP.GE.AND P5, PT, R12, 0x19, PT ;  /* 0x000000190c00780c */ /* 0x000fc40003fa6270 */
[C---:B------:R-:W-:Y:S02]  /*5f80*/  ISETP.GE.AND P4, PT, R12.reuse, 0x1a, PT ;  /* 0x0000001a0c00780c */ /* 0x040fe40003f86270 */
[C---:B------:R-:W-:Y:S02]  /*5f90*/  ISETP.GE.AND P3, PT, R12.reuse, 0x21, PT ;  /* 0x000000210c00780c */ /* 0x040fe40003f66270 */
[----:B------:R-:W-:Y:S02]  /*5fa0*/  ISETP.GE.AND P2, PT, R12, 0x22, PT ;  /* 0x000000220c00780c */ /* 0x000fe40003f46270 */
[----:B--2---:R-:W-:-:S04]  /*5fb0*/  LOP3.LUT R3, R3, 0xfffffff7, RZ, 0xc0, !PT ;  /* 0xfffffff703037812 */ /* 0x004fc800078ec0ff */
[----:B------:R-:W-:Y:S02]  /*5fc0*/  @P0 LOP3.LUT R3, R3, 0x8, RZ, 0xfc, !PT ;  /* 0x0000000803030812 */ /* 0x000fe400078efcff */
[----:B------:R-:W-:Y:S02]  /*5fd0*/  ISETP.GT.AND P0, PT, R0, 0x1, !P0 ;  /* 0x000000010000780c */ /* 0x000fe40004704270 */
[----:B------:R-:W-:Y:S02]  /*5fe0*/  LOP3.LUT R3, R3, 0xfffffffb, RZ, 0xc0, !PT ;  /* 0xfffffffb03037812 */ /* 0x000fe400078ec0ff */
[----:B------:R-:W-:Y:S02]  /*5ff0*/  ISETP.LT.OR P0, PT, R2, 0x2, P0 ;  /* 0x000000020200780c */ /* 0x000fe40000701670 */
[----:B------:R-:W-:Y:S02]  /*6000*/  @P1 LOP3.LUT R3, R3, 0x4, RZ, 0xfc, !PT ;  /* 0x0000000403031812 */ /* 0x000fe400078efcff */
[----:B------:R-:W-:-:S02]  /*6010*/  FSEL R15, R15, -INF , !P0 ;  /* 0xff8000000f0f7808 */ /* 0x000fc40004000000 */
[----:B------:R-:W-:Y:S02]  /*6020*/  ISETP.GT.AND P0, PT, R0, 0x8, !P1 ;  /* 0x000000080000780c */ /* 0x000fe40004f04270 */
[----:B------:R-:W-:Y:S02]  /*6030*/  ISETP.GE.AND P1, PT, R12, 0xa, PT ;  /* 0x0000000a0c00780c */ /* 0x000fe40003f26270 */
[----:B------:R-:W-:Y:S02]  /*6040*/  ISETP.LT.OR P0, PT, R2, 0x9, P0 ;  /* 0x000000090200780c */ /* 0x000fe40000701670 */
[----:B------:R-:W-:Y:S02]  /*6050*/  LOP3.LUT R3, R3, 0xfffffffd, RZ, 0xc0, !PT ;  /* 0xfffffffd03037812 */ /* 0x000fe400078ec0ff */
[----:B------:R-:W-:Y:S02]  /*6060*/  FSEL R16, R31, -INF , !P0 ;  /* 0xff8000001f107808 */ /* 0x000fe40004000000 */
[----:B------:R-:W-:-:S04]  /*6070*/  ISETP.GT.AND P0, PT, R0, 0x9, !P1 ;  /* 0x000000090000780c */ /* 0x000fc80004f04270 */
[----:B------:R-:W-:Y:S02]  /*6080*/  ISETP.LT.OR P0, PT, R2, 0xa, P0 ;  /* 0x0000000a0200780c */ /* 0x000fe40000701670 */
[----:B------:R-:W-:Y:S02]  /*6090*/  @P1 LOP3.LUT R3, R3, 0x2, RZ, 0xfc, !PT ;  /* 0x0000000203031812 */ /* 0x000fe400078efcff */
[----:B------:R-:W-:Y:S02]  /*60a0*/  ISETP.GE.AND P1, PT, R12, 0x11, PT ;  /* 0x000000110c00780c */ /* 0x000fe40003f26270 */
[----:B------:R-:W-:Y:S02]  /*60b0*/  FSEL R17, R30, -INF , !P0 ;  /* 0xff8000001e117808 */ /* 0x000fe40004000000 */
[----:B------:R-:W-:Y:S02]  /*60c0*/  ISETP.GT.AND P0, PT, R0, 0x10, !P1 ;  /* 0x000000100000780c */ /* 0x000fe40004f04270 */
[----:B------:R-:W-:-:S02]  /*60d0*/  LOP3.LUT R3, R3, 0xfffffffe, RZ, 0xc0, !PT ;  /* 0xfffffffe03037812 */ /* 0x000fc400078ec0ff */
[----:B------:R-:W-:-:S04]  /*60e0*/  ISETP.LT.OR P0, PT, R2, 0x11, P0 ;  /* 0x000000110200780c */ /* 0x000fc80000701670 */
[----:B------:R-:W-:Y:S02]  /*60f0*/  FSEL R18, R28, -INF , !P0 ;  /* 0xff8000001c127808 */ /* 0x000fe40004000000 */
[----:B------:R-:W-:Y:S02]  /*6100*/  ISETP.GT.AND P0, PT, R0, 0x11, !P6 ;  /* 0x000000110000780c */ /* 0x000fe40007704270 */
[----:B------:R-:W-:Y:S02]  /*6110*/  @P1 LOP3.LUT R3, R3, 0x1, RZ, 0xfc, !PT ;  /* 0x0000000103031812 */ /* 0x000fe400078efcff */
[----:B------:R-:W-:Y:S02]  /*6120*/  ISETP.LT.OR P0, PT, R2, 0x12, P0 ;  /* 0x000000120200780c */ /* 0x000fe40000701670 */
[----:B------:R-:W-:Y:S02]  /*6130*/  ISETP.GE.AND P1, PT, R12, 0x29, PT ;  /* 0x000000290c00780c */ /* 0x000fe40003f26270 */
[----:B------:R-:W-:-:S02]  /*6140*/  FSEL R19, R27, -INF , !P0 ;  /* 0xff8000001b137808 */ /* 0x000fc40004000000 */
[----:B------:R-:W-:Y:S02]  /*6150*/  ISETP.GT.AND P0, PT, R0, 0x18, !P5 ;  /* 0x000000180000780c */ /* 0x000fe40006f04270 */
[----:B------:R-:W-:Y:S02]  /*6160*/  LOP3.LUT R3, R3, 0xffffffef, RZ, 0xc0, !PT ;  /* 0xffffffef03037812 */ /* 0x000fe400078ec0ff */
[----:B------:R-:W-:-:S04]  /*6170*/  ISETP.LT.OR P0, PT, R2, 0x19, P0 ;  /* 0x000000190200780c */ /* 0x000fc80000701670 */
[----:B------:R-:W-:Y:S02]  /*6180*/  FSEL R20, R20, -INF , !P0 ;  /* 0xff80000014147808 */ /* 0x000fe40004000000 */
[----:B------:R-:W-:Y:S02]  /*6190*/  ISETP.GT.AND P0, PT, R0, 0x19, !P4 ;  /* 0x000000190000780c */ /* 0x000fe40006704270 */
[----:B------:R-:W-:Y:S02]  /*61a0*/  @P1 LOP3.LUT R3, R3, 0x10, RZ, 0xfc, !PT ;  /* 0x0000001003031812 */ /* 0x000fe400078efcff */
[----:B------:R-:W-:Y:S02]  /*61b0*/  ISETP.LT.OR P0, PT, R2, 0x1a, P0 ;  /* 0x0000001a0200780c */ /* 0x000fe40000701670 */
[----:B------:R-:W-:Y:S02]  /*61c0*/  LOP3.LUT R3, R3, 0xffffffdf, RZ, 0xc0, !PT ;  /* 0xffffffdf03037812 */ /* 0x000fe400078ec0ff */
[----:B------:R-:W-:-:S02]  /*61d0*/  FSEL R21, R21, -INF , !P0 ;  /* 0xff80000015157808 */ /* 0x000fc40004000000 */
[----:B------:R-:W-:-:S04]  /*61e0*/  ISETP.GT.AND P0, PT, R0, 0x20, !P3 ;  /* 0x000000200000780c */ /* 0x000fc80005f04270 */
[----:B------:R-:W-:-:S04]  /*61f0*/  ISETP.LT.OR P0, PT, R2, 0x21, P0 ;  /* 0x000000210200780c */ /* 0x000fc80000701670 */
[----:B------:R-:W-:Y:S02]  /*6200*/  FSEL R75, R14, -INF , !P0 ;  /* 0xff8000000e4b7808 */ /* 0x000fe40004000000 */
[----:B------:R-:W-:-:S04]  /*6210*/  ISETP.GT.AND P0, PT, R0, 0x21, !P2 ;  /* 0x000000210000780c */ /* 0x000fc80005704270 */
[----:B------:R-:W-:-:S04]  /*6220*/  ISETP.LT.OR P0, PT, R2, 0x22, P0 ;  /* 0x000000220200780c */ /* 0x000fc80000701670 */
[----:B------:R-:W-:Y:S02]  /*6230*/  FSEL R74, R13, -INF , !P0 ;  /* 0xff8000000d4a7808 */ /* 0x000fe40004000000 */
[----:B------:R-:W-:Y:S02]  /*6240*/  ISETP.GT.AND P0, PT, R0, 0x28, !P1 ;  /* 0x000000280000780c */ /* 0x000fe40004f04270 */
[----:B------:R-:W-:Y:S02]  /*6250*/  ISETP.GE.AND P1, PT, R12, 0x1, PT ;  /* 0x000000010c00780c */ /* 0x000fe40003f26270 */
[----:B------:R-:W-:-:S04]  /*6260*/  ISETP.LT.OR P0, PT, R2, 0x29, P0 ;  /* 0x000000290200780c */ /* 0x000fc80000701670 */
[----:B------:R-:W-:Y:S02]  /*6270*/  FSEL R73, R11, -INF , !P0 ;  /* 0xff8000000b497808 */ /* 0x000fe40004000000 */
[----:B------:R-:W-:-:S04]  /*6280*/  ISETP.GT.AND P0, PT, R0, RZ, !P1 ;  /* 0x000000ff0000720c */ /* 0x000fc80004f04270 */
[----:B------:R-:W-:-:S04]  /*6290*/  ISETP.LT.OR P0, PT, R2, 0x1, P0 ;  /* 0x000000010200780c */ /* 0x000fc80000701670 */
[----:B------:R-:W-:Y:S02]  /*62a0*/  FSEL R11, R45, -INF , !P0 ;  /* 0xff8000002d0b7808 */ /* 0x000fe40004000000 */
[----:B------:R-:W-:-:S13]  /*62b0*/  ISETP.GE.AND P0, PT, R12, 0x2a, PT ;  /* 0x0000002a0c00780c */ /* 0x000fda0003f06270 */
[----:B------:R-:W-:Y:S02]  /*62c0*/  @P0 LOP3.LUT R3, R3, 0x20, RZ, 0xfc, !PT ;  /* 0x0000002003030812 */ /* 0x000fe400078efcff */
[----:B------:R-:W-:-:S03]  /*62d0*/  ISETP.GT.AND P0, PT, R0, 0x29, !P0 ;  /* 0x000000290000780c */ /* 0x000fc60004704270 */
[----:B------:R2:W-:Y:S01]  /*62e0*/  STL [R1+0x18], R3 ;  /* 0x0000180301007387 */ /* 0x0005e20000100800 */
[----:B------:R-:W-:-:S04]  /*62f0*/  ISETP.LT.OR P0, PT, R2, 0x2a, P0 ;  /* 0x0000002a0200780c */ /* 0x000fc80000701670 */
[----:B------:R-:W-:Y:S01]  /*6300*/  FSEL R72, R10, -INF , !P0 ;  /* 0xff8000000a487808 */ /* 0x000fe20004000000 */
[----:B------:R-:W-:Y:S06]  /*6310*/  BRA.DIV ~URZ, `(.L_x_494) ;  /* 0x000141b27f007947 */ /* 0x000fec000b800000 */
[----:B--2---:R2:W3:Y:S02]  /*6320*/  SHFL.IDX PT, R3, R4, 0x1, 0x1c1f ;  /* 0x003c1f0004037f89 */ /* 0x0044e400000e0000 */
.L_x_642:
[----:B------:R-:W-:Y:S01]  /*6330*/  IMAD.MOV.U32 R0, RZ, RZ, c[0x0][0x32c] ;  /* 0x0000cb00ff007624 */ /* 0x000fe200078e00ff */
[----:B---3--:R-:W-:-:S04]  /*6340*/  IADD3 R2, R5, R3, RZ ;  /* 0x0000000305027210 */ /* 0x008fc80007ffe0ff */
[----:B------:R-:W-:Y:S01]  /*6350*/  ISETP.GE.AND P0, PT, R0, 0x1, PT ;  /* 0x000000010000780c */ /* 0x000fe20003f06270 */
[----:B------:R-:W-:Y:S01]  /*6360*/  IMAD.IADD R0, R6, 0x1, R3 ;  /* 0x0000000106007824 */ /* 0x000fe200078e0203 */
[----:B------:R-:W-:-:S11]  /*6370*/  IMNMX R2, R7, R2, PT ;  /* 0x0000000207027217 */ /* 0x000fd60003800200 */
[----:B------:R-:W-:Y:S05]  /*6380*/  @!P0 BRA `(.L_x_495) ;  /* 0x0000016000008947 */ /* 0x000fea0003800000 */
[----:B------:R-:W3:Y:S04]  /*6390*/  LDL R9, [R1+0x78] ;  /* 0x0000780001097983 */ /* 0x000ee80000100800 */
[----:B-12---:R-:W3:Y:S01]  /*63a0*/  LDL R4, [R1+0x74] ;  /* 0x0000740001047983 */ /* 0x006ee20000100800 */
[----:B------:R-:W-:Y:S01]  /*63b0*/  BSSY B0, `(.L_x_496) ;  /* 0x000000f000007945 */ /* 0x000fe20003800000 */
[----:B---3--:R-:W-:-:S04]  /*63c0*/  IADD3 R3, -R4, R9, R3 ;  /* 0x0000000904037210 */ /* 0x008fc80007ffe103 */
        /* <DEDUP_REMOVED lines=9> */
.L_x_497:
[----:B------:R-:W-:-:S04]  /*6460*/  MOV R4, 0x1 ;  /* 0x0000000100047802 */ /* 0x000fc80000000f00 */
[----:B------:R-:W-:-:S13]  /*6470*/  ISETP.NE.AND P0, PT, R4, c[0x0][0x32c], PT ;  /* 0x0000cb0004007a0c */ /* 0x000fda0003f05270 */
[----:B------:R-:W-:-:S05]  /*6480*/  @P0 IMAD.HI.U32 R4, R3, c[0x0][0x330], RZ ;  /* 0x0000cc0003040a27 */ /* 0x000fca00078e00ff */
[----:B------:R-:W-:Y:S02]  /*6490*/  @P0 SHF.R.U32.HI R3, RZ, c[0x0][0x334], R4 ;  /* 0x0000cd00ff030a19 */ /* 0x000fe40000011604 */
.L_x_498:
[----:B------:R-:W-:Y:S05]  /*64a0*/  BSYNC B0 ;  /* 0x0000000000007941 */ /* 0x000fea0003800000 */
.L_x_496:
[----:B------:R-:W-:-:S05]  /*64b0*/  IMAD R3, R3, c[0x0][0x32c], R8 ;  /* 0x0000cb0003037a24 */ /* 0x000fca00078e0208 */
[----:B------:R-:W-:Y:S02]  /*64c0*/  IADD3 R4, R3, c[0x0][0x32c], RZ ;  /* 0x0000cb0003047a10 */ /* 0x000fe40007ffe0ff */
[----:B------:R-:W-:Y:S02]  /*64d0*/  IMNMX R0, R0, R3, !PT ;  /* 0x0000000300007217 */ /* 0x000fe40007800200 */
[----:B------:R-:W-:Y:S02]  /*64e0*/  IMNMX R2, R2, R4, PT ;  /* 0x0000000402027217 */ /* 0x000fe40003800200 */
.L_x_495:
[----:B------:R-:W3:Y:S02]  /*64f0*/  LDL R3, [R1+0x18] ;  /* 0x0000180001037983 */ /* 0x000ee40000100800 */
[----:B---3--:R-:W-:-:S04]  /*6500*/  LOP3.LUT P0, RZ, R3, 0x8, RZ, 0xc0, !PT ;  /* 0x0000000803ff7812 */ /* 0x008fc8000780c0ff */
[----:B------:R-:W-:-:S04]  /*6510*/  ISETP.GT.AND P0, PT, R0, 0x1, !P0 ;  /* 0x000000010000780c */ /* 0x000fc80004704270 */
[----:B------:R-:W-:-:S04]  /*6520*/  ISETP.LT.OR P0, PT, R2, 0x2, P0 ;  /* 0x000000020200780c */ /* 0x000fc80000701670 */
[----:B------:R-:W-:Y:S02]  /*6530*/  FSEL R6, R44, -INF , !P0 ;  /* 0xff8000002c067808 */ /* 0x000fe40004000000 */
[----:B------:R-:W-:-:S04]  /*6540*/  LOP3.LUT P0, RZ, R3, 0x4, RZ, 0xc0, !PT ;  /* 0x0000000403ff7812 */ /* 0x000fc8000780c0ff */
        /* <DEDUP_REMOVED lines=11> */
[----:B------:R-:W-:Y:S02]  /*6600*/  ISETP.GT.AND P0, PT, R0, 0x11, !P6 ;  /* 0x000000110000780c */ /* 0x000fe40007704270 */
[----:B------:R-:W-:Y:S02]  /*6610*/  LOP3.LUT P6, RZ, R3, 0x20, RZ, 0xc0, !PT ;  /* 0x0000002003ff7812 */ /* 0x000fe400078cc0ff */
[----:B------:R-:W-:-:S04]  /*6620*/  ISETP.LT.OR P0, PT, R2, 0x12, P0 ;  /* 0x000000120200780c */ /* 0x000fc80000701670 */
[----:B------:R-:W-:Y:S02]  /*6630*/  FSEL R14, R32, -INF , !P0 ;  /* 0xff800000200e7808 */ /* 0x000fe40004000000 */
[----:B------:R-:W-:Y:S02]  /*6640*/  ISETP.GT.AND P0, PT, R0, 0x18, !P5 ;  /* 0x000000180000780c */ /* 0x000fe40006f04270 */
[----:B------:R-:W-:Y:S02]  /*6650*/  LOP3.LUT P5, RZ, R3, 0x10, RZ, 0xc0, !PT ;  /* 0x0000001003ff7812 */ /* 0x000fe400078ac0ff */
[----:B------:R-:W-:-:S04]  /*6660*/  ISETP.LT.OR P0, PT, R2, 0x19, P0 ;  /* 0x000000190200780c */ /* 0x000fc80000701670 */
[----:B------:R-:W-:Y:S02]  /*6670*/  FSEL R13, R29, -INF , !P0 ;  /* 0xff8000001d0d7808 */ /* 0x000fe40004000000 */
[----:B------:R-:W-:-:S04]  /*6680*/  ISETP.GT.AND P0, PT, R0, 0x19, !P4 ;  /* 0x000000190000780c */ /* 0x000fc80006704270 */
        /* <DEDUP_REMOVED lines=8> */
[C---:B------:R-:W-:Y:S02]  /*6710*/  ISETP.GT.AND P0, PT, R0.reuse, RZ, !P1 ;  /* 0x000000ff0000720c */ /* 0x040fe40004f04270 */
[----:B------:R-:W-:Y:S02]  /*6720*/  ISETP.GT.AND P1, PT, R0, 0x28, !P5 ;  /* 0x000000280000780c */ /* 0x000fe40006f24270 */
[C---:B------:R-:W-:Y:S02]  /*6730*/  ISETP.LT.OR P0, PT, R2.reuse, 0x1, P0 ;  /* 0x000000010200780c */ /* 0x040fe40000701670 */
[----:B------:R-:W-:Y:S02]  /*6740*/  ISETP.LT.OR P1, PT, R2, 0x29, P1 ;  /* 0x000000290200780c */ /* 0x000fe40000f21670 */
[----:B------:R-:W-:-:S02]  /*6750*/  FSEL R7, R46, -INF , !P0 ;  /* 0xff8000002e077808 */ /* 0x000fc40004000000 */
[----:B------:R-:W-:Y:S02]  /*6760*/  ISETP.GT.AND P0, PT, R0, 0x29, !P6 ;  /* 0x000000290000780c */ /* 0x000fe40007704270 */
[----:B------:R-:W-:Y:S02]  /*6770*/  FMNMX.FTZ R0, R11, R15, !PT ;  /* 0x0000000f0b007209 */ /* 0x000fe40007810000 */
[----:B------:R-:W-:Y:S02]  /*6780*/  ISETP.LT.OR P0, PT, R2, 0x2a, P0 ;  /* 0x0000002a0200780c */ /* 0x000fe40000701670 */
[----:B------:R-:W-:Y:S02]  /*6790*/  FMNMX.FTZ R2, R7, R6, !PT ;  /* 0x0000000607027209 */ /* 0x000fe40007810000 */
[----:B------:R-:W-:Y:S02]  /*67a0*/  FMNMX.FTZ R0, R16, R0, !PT ;  /* 0x0000000010007209 */ /* 0x000fe40007810000 */
[----:B------:R-:W-:-:S02]  /*67b0*/  FMNMX.FTZ R2, R10, R2, !PT ;  /* 0x000000020a027209 */ /* 0x000fc40007810000 */
[----:B------:R-:W-:Y:S02]  /*67c0*/  FMNMX.FTZ R0, R17, R0, !PT ;  /* 0x0000000011007209 */ /* 0x000fe40007810000 */
[----:B------:R-:W-:Y:S02]  /*67d0*/  FMNMX.FTZ R2, R9, R2, !PT ;  /* 0x0000000209027209 */ /* 0x000fe40007810000 */
[----:B------:R-:W-:Y:S02]  /*67e0*/  FMNMX.FTZ R0, R18, R0, !PT ;  /* 0x0000000012007209 */ /* 0x000fe40007810000 */
        /* <DEDUP_REMOVED lines=9> */
[----:B------:R-:W-:Y:S02]  /*6880*/  FSEL R69, R26, -INF , !P1 ;  /* 0xff8000001a457808 */ /* 0x000fe40004800000 */
[----:B------:R-:W-:Y:S02]  /*6890*/  FMNMX.FTZ R0, R74, R0, !PT ;  /* 0x000000004a007209 */ /* 0x000fe40007810000 */
[----:B------:R-:W-:Y:S02]  /*68a0*/  FMNMX.FTZ R2, R70, R2, !PT ;  /* 0x0000000246027209 */ /* 0x000fe40007810000 */
[----:B------:R-:W-:Y:S02]  /*68b0*/  FSEL R68, R25, -INF , !P0 ;  /* 0xff80000019447808 */ /* 0x000fe40004000000 */
[----:B------:R-:W-:Y:S02]  /*68c0*/  FMNMX.FTZ R0, R73, R0, !PT ;  /* 0x0000000049007209 */ /* 0x000fe40007810000 */
[----:B------:R-:W-:-:S02]  /*68d0*/  FMNMX.FTZ R2, R69, R2, !PT ;  /* 0x0000000245027209 */ /* 0x000fc40007810000 */
[----:B-12---:R-:W-:Y:S02]  /*68e0*/  FMNMX.FTZ R4, R72, R0, !PT ;  /* 0x0000000048047209 */ /* 0x006fe40007810000 */
[----:B------:R-:W-:Y:S01]  /*68f0*/  FMNMX.FTZ R5, R68, R2, !PT ;  /* 0x0000000244057209 */ /* 0x000fe20007810000 */
[----:B------:R-:W-:Y:S05]  /*6900*/  BRA.DIV ~URZ, `(.L_x_499) ;  /* 0x00013c527f007947 */ /* 0x000fea000b800000 */
[----:B------:R1:W2:Y:S02]  /*6910*/  SHFL.BFLY PT, R0, R4, 0x2, 0x1f ;  /* 0x0c401f0004007f89 */ /* 0x0002a400000e0000 */
.L_x_643:
[----:B-12---:R-:W-:Y:S01]  /*6920*/  FMNMX.FTZ R4, R4, R0, !PT ;  /* 0x0000000004047209 */ /* 0x006fe20007810000 */
[----:B------:R-:W-:Y:S05]  /*6930*/  BRA.DIV ~URZ, `(.L_x_500) ;  /* 0x00013c627f007947 */ /* 0x000fea000b800000 */
[----:B------:R-:W1:Y:S02]  /*6940*/  SHFL.BFLY PT, R0, R5, 0x2, 0x1f ;  /* 0x0c401f0005007f89 */ /* 0x000e6400000e0000 */
[----:B-1----:R-:W-:Y:S02]  /*6950*/  FMNMX.FTZ R5, R5, R0, !PT ;  /* 0x0000000005057209 */ /* 0x002fe40007810000 */
[----:B------:R-:W1:Y:S04]  /*6960*/  SHFL.BFLY PT, R0, R4, 0x1, 0x1f ;  /* 0x0c201f0004007f89 */ /* 0x000e6800000e0000 */
[----:B------:R2:W3:Y:S01]  /*6970*/  SHFL.BFLY PT, R3, R5, 0x1, 0x1f ;  /* 0x0c201f0005037f89 */ /* 0x0004e200000e0000 */
[----:B-1----:R-:W-:-:S04]  /*6980*/  FMNMX.FTZ R133, R4, R0, !PT ;  /* 0x0000000004857209 */ /* 0x002fc80007810000 */
.L_x_644:
[----:B------:R-:W4:Y:S01]  /*6990*/  LDL R40, [R1] ;  /* 0x0000000001287983 */ /* 0x000f220000100800 */
[C---:B------:R-:W-:Y:S01]  /*69a0*/  FMUL.FTZ R2, R133.reuse, c[0x0][0x2d0] ;  /* 0x0000b40085027a20 */ /* 0x040fe20000410000 */
[----:B------:R-:W-:Y:S01]  /*69b0*/  FSETP.NEU.FTZ.AND P0, PT, R133, -INF , PT ;  /* 0xff8000008500780b */ /* 0x000fe20003f1d000 */
[----:B------:R-:W-:Y:S01]  /*69c0*/  WARPSYNC 0xffffffff ;  /* 0xffffffff00007948 */ /* 0x000fe20003800000 */
[----:B---3--:R-:W-:Y:S01]  /*69d0*/  FMNMX.FTZ R132, R3, R5, !PT ;  /* 0x0000000503847209 */ /* 0x008fe20007810000 */
[----:B------:R-:W-:Y:S01]  /*69e0*/  LDSM.16.MT88.4 R32, [R241+0x800] ;  /* 0x00080000f120783b */ /* 0x000fe20000004200 */
[----:B------:R-:W-:-:S02]  /*69f0*/  FSEL R2, R2, RZ, P0 ;  /* 0x000000ff02027208 */ /* 0x000fc40000000000 */
[----:B------:R-:W-:Y:S01]  /*6a00*/  FSETP.NEU.FTZ.AND P0, PT, R132, -INF , PT ;  /* 0xff8000008400780b */ /* 0x000fe20003f1d000 */
[----:B------:R-:W-:Y:S02]  /*6a10*/  LDSM.16.MT88.4 R36, [R239+0x800] ;  /* 0x00080000ef24783b */ /* 0x000fe40000004200 */
[--C-:B------:R-:W-:Y:S02]  /*6a20*/  FFMA.FTZ R0, R11, c[0x0][0x2d0], -R2.reuse ;  /* 0x0000b4000b007a23 */ /* 0x100fe40000010802 */
[--C-:B------:R-:W-:Y:S01]  /*6a30*/  FFMA.FTZ R3, R19, c[0x0][0x2d0], -R2.reuse ;  /* 0x0000b40013037a23 */ /* 0x100fe20000010802 */
[----:B------:R-:W-:Y:S01]  /*6a40*/  LDSM.16.MT88.4 R24, [R240] ;  /* 0x00000000f018783b */ /* 0x000fe20000004200 */
[----:B------:R1:W-:Y:S03]  /*6a50*/  MUFU.EX2 R101, R0 ;  /* 0x0000000000657308 */ /* 0x0003e60000000800 */
[----:B------:R-:W-:Y:S04]  /*6a60*/  LDSM.16.MT88.4 R60, [R239+0x1800] ;  /* 0x00180000ef3c783b */ /* 0x000fe80000004200 */
[----:B------:R-:W-:Y:S01]  /*6a70*/  LDSM.16.MT88.4 R48, [R240+0x800] ;  /* 0x00080000f030783b */ /* 0x000fe20000004200 */
[----:B------:R3:W-:Y:S03]  /*6a80*/  MUFU.EX2 R126, R3 ;  /* 0x00000003007e7308 */ /* 0x0007e60000000800 */
[----:B------:R-:W-:Y:S04]  /*6a90*/  LDSM.16.MT88.4 R56, [R241+0x1800] ;  /* 0x00180000f138783b */ /* 0x000fe80000004200 */
[----:B------:R-:W-:Y:S01]  /*6aa0*/  LDSM.16.MT88.4 R64, [R241+0x2000] ;  /* 0x00200000f140783b */ /* 0x000fe20000004200 */
[----:B-1----:R-:W-:-:S03]  /*6ab0*/  FFMA.FTZ R0, R15, c[0x0][0x2d0], -R2 ;  /* 0x0000b4000f007a23 */ /* 0x002fc60000010802 */
[----:B------:R-:W-:Y:S01]  /*6ac0*/  LDSM.16.MT88.4 R52, [R242+0x1800] ;  /* 0x00180000f234783b */ /* 0x000fe20000004200 */
[----:B------:R1:W-:Y:S01]  /*6ad0*/  MUFU.EX2 R100, R0 ;  /* 0x0000000000647308 */ /* 0x0003e20000000800 */
[----:B---3--:R-:W-:-:S07]  /*6ae0*/  FFMA.FTZ R3, R20, c[0x0][0x2d0], -R2 ;  /* 0x0000b40014037a23 */ /* 0x008fce0000010802 */
[----:B------:R-:W-:Y:S01]  /*6af0*/  MUFU.EX2 R127, R3 ;  /* 0x00000003007f7308 */ /* 0x000fe20000000800 */
[----:B-1----:R-:W-:-:S07]  /*6b00*/  FFMA.FTZ R0, R16, c[0x0][0x2d0], -R2 ;  /* 0x0000b40010007a23 */ /* 0x002fce0000010802 */
[----:B------:R1:W-:Y:S02]  /*6b10*/  MUFU.EX2 R116, R0 ;  /* 0x0000000000747308 */ /* 0x0003e40000000800 */
[----:B-1----:R-:W-:-:S06]  /*6b20*/  FFMA.FTZ R0, R17, c[0x0][0x2d0], -R2 ;  /* 0x0000b40011007a23 */ /* 0x002fcc0000010802 */
[----:B------:R1:W3:Y:S02]  /*6b30*/  MUFU.EX2 R111, R0 ;  /* 0x00000000006f7308 */ /* 0x0002e40000000800 */
[----:B-1----:R-:W-:Y:S02]  /*6b40*/  FFMA.FTZ R0, R18, c[0x0][0x2d0], -R2 ;  /* 0x0000b40012007a23 */ /* 0x002fe40000010802 */
[----:B------:R-:W1:Y:S04]  /*6b50*/  LDSM.16.MT88.4 R16, [R239] ;  /* 0x00000000ef10783b */ /* 0x000e680000004200 */
[----:B------:R5:W-:Y:S02]  /*6b60*/  MUFU.EX2 R117, R0 ;  /* 0x0000000000757308 */ /* 0x000be40000000800 */
[----:B-----5:R-:W-:-:S05]  /*6b70*/  FMUL.FTZ R0, R132, c[0x0][0x2d0] ;  /* 0x0000b40084007a20 */ /* 0x020fca0000410000 */
[----:B------:R-:W-:-:S05]  /*6b80*/  FSEL R0, R0, RZ, P0 ;  /* 0x000000ff00007208 */ /* 0x000fca0000000000 */
[----:B------:R-:W-:-:S04]  /*6b90*/  FFMA.FTZ R3, R7, c[0x0][0x2d0], -R0 ;  /* 0x0000b40007037a23 */ /* 0x000fc80000010800 */
[----:B------:R5:W-:Y:S02]  /*6ba0*/  MUFU.EX2 R109, R3 ;  /* 0x00000003006d7308 */ /* 0x000be40000000800 */
[--C-:B-----5:R-:W-:Y:S02]  /*6bb0*/  FFMA.FTZ R3, R6, c[0x0][0x2d0], -R0.reuse ;  /* 0x0000b40006037a23 */ /* 0x120fe40000010800 */
[----:B--2---:R-:W2:Y:S04]  /*6bc0*/  LDSM.16.MT88.4 R4, [R241] ;  /* 0x00000000f104783b */ /* 0x004ea80000004200 */
[----:B------:R5:W1:Y:S02]  /*6bd0*/  MUFU.EX2 R108, R3 ;  /* 0x00000003006c7308 */ /* 0x000a640000000800 */
[----:B-----5:R-:W-:Y:S01]  /*6be0*/  FFMA.FTZ R3, R10, c[0x0][0x2d0], -R0 ;  /* 0x0000b4000a037a23 */ /* 0x020fe20000010800 */
[----:B---3--:R-:W-:-:S05]  /*6bf0*/  F2FP.PACK_AB R10, R111, R116 ;  /* 0x000000746f0a723e */ /* 0x008fca00000000ff */
[----:B------:R3:W-:Y:S02]  /*6c00*/  MUFU.EX2 R110, R3 ;  /* 0x00000003006e7308 */ /* 0x0007e40000000800 */
[----:B---3--:R-:W-:Y:S01]  /*6c10*/  FFMA.FTZ R3, R9, c[0x0][0x2d0], -R0 ;  /* 0x0000b40009037a23 */ /* 0x008fe20000010800 */
[----:B-1----:R-:W-:-:S05]  /*6c20*/  F2FP.PACK_AB R9, R108, R109 ;  /* 0x0000006d6c09723e */ /* 0x002fca00000000ff */
[----:B------:R1:W3:Y:S02]  /*6c30*/  MUFU.EX2 R118, R3 ;  /* 0x0000000300767308 */ /* 0x0002e40000000800 */
[----:B-1----:R-:W-:Y:S01]  /*6c40*/  FFMA.FTZ R3, R21, c[0x0][0x2d0], -R2 ;  /* 0x0000b40015037a23 */ /* 0x002fe20000010802 */
[----:B---3--:R-:W-:-:S05]  /*6c50*/  F2FP.PACK_AB R11, R118, R110 ;  /* 0x0000006e760b723e */ /* 0x008fca00000000ff */
[----:B------:R1:W-:Y:S02]  /*6c60*/  MUFU.EX2 R125, R3 ;  /* 0x00000003007d7308 */ /* 0x0003e40000000800 */
[----:B-1----:R-:W-:Y:S01]  /*6c70*/  FFMA.FTZ R3, R8, c[0x0][0x2d0], -R0 ;  /* 0x0000b40008037a23 */ /* 0x002fe20000010800 */
[----:B------:R-:W-:-:S05]  /*6c80*/  F2FP.PACK_AB R8, R100, R101 ;  /* 0x000000656408723e */ /* 0x000fca00000000ff */
[----:B------:R1:W-:Y:S02]  /*6c90*/  MUFU.EX2 R119, R3 ;  /* 0x0000000300777308 */ /* 0x0003e40000000800 */
[C---:B------:R-:W-:Y:S08]  /*6ca0*/  HMMA.16816.F32 R28, R8.reuse, R16, RZ ;  /* 0x00000010081c723c */ /* 0x040ff000000018ff */
[----:B------:R-:W-:Y:S01]  /*6cb0*/  HMMA.16816.F32 R20, R8, R18, RZ ;  /* 0x000000120814723c */ /* 0x000fe200000018ff */
[----:B-1----:R-:W-:-:S04]  /*6cc0*/  FFMA.FTZ R3, R14, c[0x0][0x2d0], -R0 ;  /* 0x0000b4000e037a23 */ /* 0x002fc80000010800 */
[----:B------:R1:W3:Y:S03]  /*6cd0*/  MUFU.EX2 R124, R3 ;  /* 0x00000003007c7308 */ /* 0x0002e60000000800 */
[----:B--2---:R-:W-:Y:S07]  /*6ce0*/  HMMA.16816.F32 R16, R8, R4, RZ ;  /* 0x000000040810723c */ /* 0x004fee00000018ff */
[----:B------:R-:W-:Y:S01]  /*6cf0*/  F2FP.PACK_AB R4, R126, R117 ;  /* 0x000000757e04723e */ /* 0x000fe200000000ff */
[----:B-1----:R-:W-:Y:S01]  /*6d00*/  FFMA.FTZ R3, R13, c[0x0][0x2d0], -R0 ;  /* 0x0000b4000d037a23 */ /* 0x002fe20000010800 */
[----:B---3--:R-:W-:-:S03]  /*6d10*/  F2FP.PACK_AB R5, R124, R119 ;  /* 0x000000777c05723e */ /* 0x008fc600000000ff */
[----:B------:R1:W-:Y:S02]  /*6d20*/  MUFU.EX2 R129, R3 ;  /* 0x0000000300817308 */ /* 0x0003e40000000800 */
[----:B-1----:R-:W-:Y:S02]  /*6d30*/  FFMA.FTZ R3, R12, c[0x0][0x2d0], -R0 ;  /* 0x0000b4000c037a23 */ /* 0x002fe40000010800 */
[----:B------:R-:W-:Y:S04]  /*6d40*/  HMMA.16816.F32 R12, R8, R6, RZ ;  /* 0x00000006080c723c */ /* 0x000fe800000018ff */
[----:B------:R-:W1:Y:S03]  /*6d50*/  MUFU.EX2 R128, R3 ;  /* 0x0000000300807308 */ /* 0x000e660000000800 */
[----:B------:R-:W-:Y:S01]  /*6d60*/  F2FP.PACK_AB R6, R125, R127 ;  /* 0x0000007f7d06723e */ /* 0x000fe200000000ff */
[----:B----4-:R2:W3:Y:S01]  /*6d70*/  LDSM.16.MT88.4 R44, [R40] ;  /* 0x00000000282c783b */ /* 0x0104e20000004200 */
[----:B-1----:R-:W-:-:S07]  /*6d80*/  F2FP.PACK_AB R7, R128, R129 ;  /* 0x000000818007723e */ /* 0x002fce00000000ff */
[C---:B------:R-:W-:Y:S08]  /*6d90*/  HMMA.16816.F32 R156, R4.reuse, R36, R28 ;  /* 0x00000024049c723c */ /* 0x040ff0000000181c */
[C---:B------:R-:W-:Y:S01]  /*6da0*/  HMMA.16816.F32 R136, R4.reuse, R38, R20 ;  /* 0x000000260488723c */ /* 0x040fe20000001814 */
[----:B------:R-:W1:Y:S07]  /*6db0*/  LDSM.16.MT88.4 R36, [R242+0x800] ;  /* 0x00080000f224783b */ /* 0x000e6e0000004200 */
[----:B--2---:R-:W-:Y:S08]  /*6dc0*/  HMMA.16816.F32 R40, R4, R34, R12 ;  /* 0x000000220428723c */ /* 0x004ff0000000180c */
[C---:B------:R-:W-:Y:S08]  /*6dd0*/  HMMA.16816.F32 R28, R8.reuse, R26, RZ ;  /* 0x0000001a081c723c */ /* 0x040ff000000018ff */
[----:B---3--:R-:W-:Y:S08]  /*6de0*/  HMMA.16816.F32 R20, R8, R46, RZ ;  /* 0x0000002e0814723c */ /* 0x008ff000000018ff */
[----:B------:R-:W-:Y:S01]  /*6df0*/  MOV R155, R40 ;  /* 0x00000028009b7202 */ /* 0x000fe20000000f00 */
[----:B------:R-:W-:Y:S01]  /*6e00*/  IMAD.MOV.U32 R153, RZ, RZ, R42 ;  /* 0x000000ffff997224 */ /* 0x000fe200078e002a */
[----:B------:R-:W-:Y:S01]  /*6e10*/  MOV R154, R41 ;  /* 0x00000029009a7202 */ /* 0x000fe20000000f00 */
[----:B------:R-:W-:Y:S01]  /*6e20*/  HMMA.16816.F32 R148, R4, R32, R16 ;  /* 0x000000200494723c */ /* 0x000fe20000001810 */
[----:B------:R-:W-:Y:S01]  /*6e30*/  MOV R152, R43 ;  /* 0x0000002b00987202 */ /* 0x000fe20000000f00 */
[----:B------:R-:W2:Y:S06]  /*6e40*/  LDSM.16.MT88.4 R32, [R239+0x2000] ;  /* 0x00200000ef20783b */ /* 0x000eac0000004200 */
[C---:B------:R-:W-:Y:S08]  /*6e50*/  HMMA.16816.F32 R40, R8.reuse, R24, RZ ;  /* 0x000000180828723c */ /* 0x040ff000000018ff */
[C---:B------:R-:W-:Y:S01]  /*6e60*/  HMMA.16816.F32 R24, R8.reuse, R44, RZ ;  /* 0x0000002c0818723c */ /* 0x040fe200000018ff */
[----:B------:R-:W3:Y:S07]  /*6e70*/  LDSM.16.MT88.4 R44, [R240+0x1800] ;  /* 0x00180000f02c783b */ /* 0x000eee0000004200 */
[C---:B------:R-:W-:Y:S08]  /*6e80*/  HMMA.16816.F32 R16, R8.reuse, R60, RZ ;  /* 0x0000003c0810723c */ /* 0x040ff000000018ff */
[----:B------:R-:W-:Y:S01]  /*6e90*/  HMMA.16816.F32 R12, R8, R62, RZ ;  /* 0x0000003e080c723c */ /* 0x000fe200000018ff */
[----:B------:R-:W4:Y:S07]  /*6ea0*/  LDSM.16.MT88.4 R60, [R240+0x2000] ;  /* 0x00200000f03c783b */ /* 0x000f2e0000004200 */
[C---:B------:R-:W-:Y:S08]  /*6eb0*/  HMMA.16816.F32 R76, R4.reuse, R50, R28 ;  /* 0x00000032044c723c */ /* 0x040ff0000000181c */
[C---:B-1----:R-:W-:Y:S08]  /*6ec0*/  HMMA.16816.F32 R24, R4.reuse, R36, R24 ;  /* 0x000000240418723c */ /* 0x042ff00000001818 */
[----:B------:R-:W-:Y:S01]  /*6ed0*/  HMMA.16816.F32 R20, R4, R38, R20 ;  /* 0x000000260414723c */ /* 0x000fe20000001814 */
[----:B------:R-:W1:Y:S07]  /*6ee0*/  LDSM.16.MT88.4 R36, [R239+0x3000] ;  /* 0x00300000ef24783b */ /* 0x000e6e0000004200 */
[----:B------:R-:W-:Y:S01]  /*6ef0*/  HMMA.16816.F32 R28, R8, R58, RZ ;  /* 0x0000003a081c723c */ /* 0x000fe200000018ff */
[----:B------:R-:W-:Y:S01]  /*6f00*/  MOV R147, R76 ;  /* 0x0000004c00937202 */ /* 0x000fe20000000f00 */
[----:B------:R-:W-:Y:S01]  /*6f10*/  IMAD.MOV.U32 R146, RZ, RZ, R77 ;  /* 0x000000ffff927224 */ /* 0x000fe200078e004d */
[----:B------:R-:W-:-:S02]  /*6f20*/  MOV R145, R78 ;  /* 0x0000004e00917202 */ /* 0x000fc40000000f00 */
[----:B------:R-:W-:-:S03]  /*6f30*/  MOV R144, R79 ;  /* 0x0000004f00907202 */ /* 0x000fc60000000f00 */
[----:B------:R-:W-:Y:S01]  /*6f40*/  HMMA.16816.F32 R140, R4, R48, R40 ;  /* 0x00000030048c723c */ /* 0x000fe20000001828 */
[----:B------:R-:W-:Y:S01]  /*6f50*/  IMAD.MOV.U32 R79, RZ, RZ, R25 ;  /* 0x000000ffff4f7224 */ /* 0x000fe200078e0019 */
[----:B------:R-:W-:Y:S01]  /*6f60*/  MOV R78, R26 ;  /* 0x0000001a004e7202 */ /* 0x000fe20000000f00 */
[----:B------:R-:W-:Y:S01]  /*6f70*/  IMAD.MOV.U32 R76, RZ, RZ, R24 ;  /* 0x000000ffff4c7224 */ /* 0x000fe200078e0018 */
[----:B------:R-:W-:Y:S01]  /*6f80*/  MOV R77, R27 ;  /* 0x0000001b004d7202 */ /* 0x000fe20000000f00 */
[----:B------:R-:W-:Y:S03]  /*6f90*/  LDSM.16.MT88.4 R48, [R242+0x2000] ;  /* 0x00200000f230783b */ /* 0x000fe60000004200 */
[----:B------:R-:W-:Y:S01]  /*6fa0*/  HMMA.16816.F32 R40, R8, R56, RZ ;  /* 0x000000380828723c */ /* 0x000fe200000018ff */
[----:B------:R-:W-:Y:S01]  /*6fb0*/  MOV R97, R22 ;  /* 0x0000001600617202 */ /* 0x000fe20000000f00 */
[----:B------:R-:W-:Y:S01]  /*6fc0*/  IMAD.MOV.U32 R102, RZ, RZ, R21 ;  /* 0x000000ffff667224 */ /* 0x000fe200078e0015 */
[----:B------:R-:W-:-:S02]  /*6fd0*/  MOV R96, R23 ;  /* 0x0000001700607202 */ /* 0x000fc40000000f00 */
[----:B------:R-:W-:-:S03]  /*6fe0*/  MOV R95, R20 ;  /* 0x00000014005f7202 */ /* 0x000fc60000000f00 */
[C---:B--2---:R-:W-:Y:S08]  /*6ff0*/  HMMA.16816.F32 R16, R4.reuse, R32, R16 ;  /* 0x000000200410723c */ /* 0x044ff00000001810 */
[----:B------:R-:W-:Y:S08]  /*7000*/  HMMA.16816.F32 R12, R4, R34, R12 ;  /* 0x00000022040c723c */ /* 0x000ff0000000180c */
[C---:B---3--:R-:W-:Y:S08]  /*7010*/  HMMA.16816.F32 R24, R8.reuse, R44, RZ ;  /* 0x0000002c0818723c */ /* 0x048ff000000018ff */
[----:B------:R-:W-:Y:S01]  /*7020*/  HMMA.16816.F32 R20, R8, R46, RZ ;  /* 0x0000002e0814723c */ /* 0x000fe200000018ff */
[----:B------:R-:W2:Y:S01]  /*7030*/  LDSM.16.MT88.4 R44, [R241+0x3000] ;  /* 0x00300000f12c783b */ /* 0x000ea20000004200 */
[----:B------:R-:W-:Y:S01]  /*7040*/  MOV R135, R16 ;  /* 0x0000001000877202 */ /* 0x000fe20000000f00 */
[----:B------:R-:W-:Y:S01]  /*7050*/  IMAD.MOV.U32 R134, RZ, RZ, R17 ;  /* 0x000000ffff867224 */ /* 0x000fe200078e0011 */
[----:B------:R-:W-:-:S02]  /*7060*/  MOV R131, R18 ;  /* 0x0000001200837202 */ /* 0x000fc40000000f00 */
[----:B------:R-:W-:Y:S02]  /*7070*/  MOV R130, R19 ;  /* 0x0000001300827202 */ /* 0x000fe40000000f00 */
[----:B------:R-:W-:Y:S01]  /*7080*/  HMMA.16816.F32 R32, R4, R66, R28 ;  /* 0x000000420420723c */ /* 0x000fe2000000181c */
[----:B------:R-:W-:Y:S01]  /*7090*/  IMAD.MOV.U32 R94, RZ, RZ, R13 ;  /* 0x000000ffff5e7224 */ /* 0x000fe200078e000d */
[----:B------:R-:W-:Y:S01]  /*70a0*/  MOV R87, R14 ;  /* 0x0000000e00577202 */ /* 0x000fe20000000f00 */
[----:B------:R-:W-:Y:S01]  /*70b0*/  IMAD.MOV.U32 R85, RZ, RZ, R12 ;  /* 0x000000ffff557224 */ /* 0x000fe200078e000c */
[----:B------:R-:W-:-:S04]  /*70c0*/  MOV R86, R15 ;  /* 0x0000000f00567202 */ /* 0x000fc80000000f00 */
[----:B------:R-:W-:Y:S01]  /*70d0*/  HMMA.16816.F32 R56, R4, R64, R40 ;  /* 0x000000400438723c */ /* 0x000fe20000001828 */
[----:B------:R-:W3:Y:S07]  /*70e0*/  LDSM.16.MT88.4 R40, [R239+0x3800] ;  /* 0x00380000ef28783b */ /* 0x000eee0000004200 */
[C---:B------:R-:W-:Y:S08]  /*70f0*/  HMMA.16816.F32 R16, R8.reuse, R52, RZ ;  /* 0x000000340810723c */ /* 0x040ff000000018ff */
[----:B------:R-:W-:Y:S01]  /*7100*/  HMMA.16816.F32 R12, R8, R54, RZ ;  /* 0x00000036080c723c */ /* 0x000fe200000018ff */
[----:B------:R-:W5:Y:S01]  /*7110*/  LDSM.16.MT88.4 R52, [R240+0x3000] ;  /* 0x00300000f034783b */ /* 0x000f620000004200 */
[----:B------:R-:W-:Y:S01]  /*7120*/  MOV R84, R33 ;  /* 0x0000002100547202 */ /* 0x000fe20000000f00 */
[----:B------:R-:W-:Y:S01]  /*7130*/  IMAD.MOV.U32 R92, RZ, RZ, R35 ;  /* 0x000000ffff5c7224 */ /* 0x000fe200078e0023 */
[----:B------:R-:W-:-:S02]  /*7140*/  MOV R93, R34 ;  /* 0x00000022005d7202 */ /* 0x000fc40000000f00 */
[----:B------:R-:W-:Y:S02]  /*7150*/  MOV R3, R32 ;  /* 0x0000002000037202 */ /* 0x000fe40000000f00 */
[----:B------:R-:W3:Y:S01]  /*7160*/  LDSM.16.MT88.4 R32, [R241+0x3800] ;  /* 0x00380000f120783b */ /* 0x000ee20000004200 */
[----:B----4-:R-:W-:Y:S08]  /*7170*/  HMMA.16816.F32 R64, R4, R60, R24 ;  /* 0x0000003c0440723c */ /* 0x010ff00000001818 */
[C---:B-1----:R-:W-:Y:S08]  /*7180*/  HMMA.16816.F32 R28, R8.reuse, R36, RZ ;  /* 0x00000024081c723c */ /* 0x042ff000000018ff */
[----:B------:R-:W-:Y:S01]  /*7190*/  HMMA.16816.F32 R24, R8, R38, RZ ;  /* 0x000000260818723c */ /* 0x000fe200000018ff */
[----:B------:R-:W-:Y:S07]  /*71a0*/  LDSM.16.MT88.4 R36, [R242+0x3000] ;  /* 0x00300000f224783b */ /* 0x000fee0000004200 */
[----:B------:R-:W-:Y:S08]  /*71b0*/  HMMA.16816.F32 R176, R4, R62, R20 ;  /* 0x0000003e04b0723c */ /* 0x000ff00000001814 */
[----:B--2---:R-:W-:Y:S07]  /*71c0*/  HMMA.16816.F32 R20, R8, R44, RZ ;  /* 0x0000002c0814723c */ /* 0x004fee00000018ff */
[----:B------:R-:W-:Y:S01]  /*71d0*/  MOV R44, R85 ;  /* 0x00000055002c7202 */ /* 0x000fe20000000f00 */
[----:B------:R-:W-:Y:S01]  /*71e0*/  HMMA.16816.F32 R60, R4, R48, R16 ;  /* 0x00000030043c723c */ /* 0x000fe20000001810 */
[----:B------:R-:W-:-:S07]  /*71f0*/  MOV R45, R94 ;  /* 0x0000005e002d7202 */ /* 0x000fce0000000f00 */
[----:B------:R-:W-:Y:S01]  /*7200*/  HMMA.16816.F32 R172, R4, R50, R12 ;  /* 0x0000003204ac723c */ /* 0x000fe2000000180c */
[----:B------:R-:W1:Y:S07]  /*7210*/  LDSM.16.MT88.4 R48, [R240+0x3800] ;  /* 0x00380000f030783b */ /* 0x000e6e0000004200 */
[----:B------:R-:W-:Y:S07]  /*7220*/  HMMA.16816.F32 R16, R8, R46, RZ ;  /* 0x0000002e0810723c */ /* 0x000fee00000018ff */
[----:B------:R-:W-:Y:S01]  /*7230*/  MOV R46, R87 ;  /* 0x00000057002e7202 */ /* 0x000fe20000000f00 */
[----:B---3--:R-:W-:Y:S01]  /*7240*/  HMMA.16816.F32 R88, R4, R42, R24 ;  /* 0x0000002a0458723c */ /* 0x008fe20000001818 */
[----:B------:R-:W2:Y:S01]  /*7250*/  LDSM.16.MT88.4 R24, [R242+0x3800] ;  /* 0x00380000f218783b */ /* 0x000ea20000004200 */
[----:B------:R-:W-:-:S05]  /*7260*/  IMAD.MOV.U32 R47, RZ, RZ, R86 ;  /* 0x000000ffff2f7224 */ /* 0x000fca00078e0056 */
[----:B------:R-:W-:Y:S01]  /*7270*/  IMAD.MOV.U32 R42, RZ, RZ, R78 ;  /* 0x000000ffff2a7224 */ /* 0x000fe200078e004e */
[----:B-----5:R-:W-:Y:S01]  /*7280*/  HMMA.16816.F32 R12, R8, R52, RZ ;  /* 0x00000034080c723c */ /* 0x020fe200000018ff */
[----:B------:R-:W-:-:S06]  /*7290*/  MOV R43, R77 ;  /* 0x0000004d002b7202 */ /* 0x000fcc0000000f00 */
[----:B------:R-:W-:Y:S01]  /*72a0*/  MOV R53, R84 ;  /* 0x0000005400357202 */ /* 0x000fe20000000f00 */
[----:B------:R-:W-:Y:S01]  /*72b0*/  HMMA.16816.F32 R80, R4, R40, R28 ;  /* 0x000000280450723c */ /* 0x000fe2000000181c */
[----:B------:R-:W3:Y:S01]  /*72c0*/  LDSM.16.MT88.4 R28, [R239+0x4800] ;  /* 0x00480000ef1c783b */ /* 0x000ee20000004200 */
[----:B------:R-:W-:Y:S01]  /*72d0*/  MOV R52, R3 ;  /* 0x0000000300347202 */ /* 0x000fe20000000f00 */
[----:B------:R-:W-:-:S04]  /*72e0*/  FADD.FTZ R3, R101, R100 ;  /* 0x0000006465037221 */ /* 0x000fc80000010000 */
[----:B------:R-:W-:Y:S01]  /*72f0*/  MOV R41, R79 ;  /* 0x0000004f00297202 */ /* 0x000fe20000000f00 */
[----:B------:R-:W-:Y:S01]  /*7300*/  FADD.FTZ R3, R116, R3 ;  /* 0x0000000374037221 */ /* 0x000fe20000010000 */
[----:B------:R-:W-:Y:S02]  /*7310*/  MOV R40, R76 ;  /* 0x0000004c00287202 */ /* 0x000fe40000000f00 */
[----:B------:R-:W-:Y:S01]  /*7320*/  HMMA.16816.F32 R76, R4, R32, R20 ;  /* 0x00000020044c723c */ /* 0x000fe20000001814 */
[----:B------:R-:W-:-:S06]  /*7330*/  FADD.FTZ R3, R111, R3 ;  /* 0x000000036f037221 */ /* 0x000fcc0000010000 */
[----:B------:R-:W-:Y:S01]  /*7340*/  IMAD.MOV.U32 R32, RZ, RZ, R97 ;  /* 0x000000ffff207224 */ /* 0x000fe200078e0061 */
[----:B------:R-:W-:Y:S01]  /*7350*/  MOV R33, R96 ;  /* 0x0000006000217202 */ /* 0x000fe20000000f00 */
[C---:B-1----:R-:W-:Y:S07]  /*7360*/  HMMA.16816.F32 R84, R4.reuse, R48, R12 ;  /* 0x000000300454723c */ /* 0x042fee000000180c */
[----:B------:R-:W-:Y:S01]  /*7370*/  IMAD.MOV.U32 R48, RZ, RZ, R93 ;  /* 0x000000ffff307224 */ /* 0x000fe200078e005d */
[----:B------:R-:W-:Y:S01]  /*7380*/  HMMA.16816.F32 R96, R4, R34, R16 ;  /* 0x000000220460723c */ /* 0x000fe20000001810 */
[----:B------:R-:W-:-:S06]  /*7390*/  MOV R49, R92 ;  /* 0x0000005c00317202 */ /* 0x000fcc0000000f00 */
[----:B------:R-:W-:Y:S01]  /*73a0*/  IMAD.MOV.U32 R34, RZ, RZ, R95 ;  /* 0x000000ffff227224 */ /* 0x000fe200078e005f */
[----:B------:R-:W-:Y:S01]  /*73b0*/  HMMA.16816.F32 R16, R8, R36, RZ ;  /* 0x000000240810723c */ /* 0x000fe200000018ff */
[----:B------:R-:W-:-:S06]  /*73c0*/  MOV R35, R102 ;  /* 0x0000006600237202 */ /* 0x000fcc0000000f00 */
[----:B------:R-:W-:Y:S01]  /*73d0*/  MOV R36, R135 ;  /* 0x0000008700247202 */ /* 0x000fe20000000f00 */
[----:B------:R-:W-:Y:S01]  /*73e0*/  HMMA.16816.F32 R12, R8, R38, RZ ;  /* 0x00000026080c723c */ /* 0x000fe200000018ff */
[----:B------:R-:W-:-:S06]  /*73f0*/  MOV R37, R134 ;  /* 0x0000008600257202 */ /* 0x000fcc0000000f00 */
[----:B------:R-:W-:Y:S01]  /*7400*/  IMAD.MOV.U32 R39, RZ, RZ, R130 ;  /* 0x000000ffff277224 */ /* 0x000fe200078e0082 */
[----:B------:R-:W-:Y:S01]  /*7410*/  HMMA.16816.F32 R20, R8, R54, RZ ;  /* 0x000000360814723c */ /* 0x000fe200000018ff */
[----:B------:R-:W-:-:S06]  /*7420*/  MOV R38, R131 ;  /* 0x0000008300267202 */ /* 0x000fcc0000000f00 */
[----:B------:R-:W-:Y:S01]  /*7430*/  MOV R54, R48 ;  /* 0x0000003000367202 */ /* 0x000fe20000000f00 */
[C---:B--2---:R-:W-:Y:S01]  /*7440*/  HMMA.16816.F32 R92, R4.reuse, R24, R16 ;  /* 0x00000018045c723c */ /* 0x044fe20000001810 */
[----:B------:R-:W1:Y:S01]  /*7450*/  LDSM.16.MT88.4 R16, [R239+0x5000] ;  /* 0x00500000ef10783b */ /* 0x000e620000004200 */
[----:B------:R-:W-:Y:S01]  /*7460*/  IMAD.MOV.U32 R55, RZ, RZ, R49 ;  /* 0x000000ffff377224 */ /* 0x000fe200078e0031 */
[----:B------:R-:W-:Y:S02]  /*7470*/  MOV R48, R34 ;  /* 0x0000002200307202 */ /* 0x000fe40000000f00 */
[----:B------:R-:W-:Y:S01]  /*7480*/  MOV R49, R35 ;  /* 0x0000002300317202 */ /* 0x000fe20000000f00 */
[----:B------:R-:W-:Y:S01]  /*7490*/  IMAD.MOV.U32 R35, RZ, RZ, R152 ;  /* 0x000000ffff237224 */ /* 0x000fe200078e0098 */
[----:B------:R-:W-:Y:S01]  /*74a0*/  MOV R34, R153 ;  /* 0x0000009900227202 */ /* 0x000fe20000000f00 */
[----:B------:R-:W-:Y:S01]  /*74b0*/  HMMA.16816.F32 R112, R4, R26, R12 ;  /* 0x0000001a0470723c */ /* 0x000fe2000000180c */
[----:B------:R-:W-:-:S06]  /*74c0*/  FADD.FTZ R25, R117, R3 ;  /* 0x0000000375197221 */ /* 0x000fcc0000010000 */
        /* <DEDUP_REMOVED lines=8> */
[----:B------:R-:W-:Y:S02]  /*7550*/  FFMA.FTZ R29, R70, c[0x0][0x2d0], -R0 ;  /* 0x0000b400461d7a23 */ /* 0x000fe40000010800 */
[----:B------:R-:W-:-:S03]  /*7560*/  IMAD.MOV.U32 R75, RZ, RZ, R144 ;  /* 0x000000ffff4b7224 */ /* 0x000fc600078e0090 */
[----:B------:R-:W-:Y:S01]  /*7570*/  MOV R50, R32 ;  /* 0x0000002000327202 */ /* 0x000fe20000000f00 */
[----:B------:R-:W-:Y:S01]  /*7580*/  IMAD.MOV.U32 R51, RZ, RZ, R33 ;  /* 0x000000ffff337224 */ /* 0x000fe200078e0021 */
[----:B------:R-:W-:Y:S02]  /*7590*/  MOV R32, R155 ;  /* 0x0000009b00207202 */ /* 0x000fe40000000f00 */
[----:B------:R-:W-:Y:S02]  /*75a0*/  MOV R33, R154 ;  /* 0x0000009a00217202 */ /* 0x000fe40000000f00 */
[----:B------:R-:W-:Y:S03]  /*75b0*/  LDSM.16.MT88.4 R152, [R239+0x1000] ;  /* 0x00100000ef98783b */ /* 0x000fe60000004200 */
[----:B-1----:R-:W-:Y:S07]  /*75c0*/  HMMA.16816.F32 R100, R4, R16, R12 ;  /* 0x000000100464723c */ /* 0x002fee000000180c */
[----:B------:R-:W-:Y:S01]  /*75d0*/  FADD.FTZ R16, R109, R108 ;  /* 0x0000006c6d107221 */ /* 0x000fe20000010000 */
[----:B------:R-:W-:Y:S03]  /*75e0*/  HMMA.16816.F32 R12, R8, R30, RZ ;  /* 0x0000001e080c723c */ /* 0x000fe600000018ff */
[----:B------:R-:W-:-:S04]  /*75f0*/  FADD.FTZ R24, R110, R16 ;  /* 0x000000106e187221 */ /* 0x000fc80000010000 */
[----:B------:R-:W-:Y:S02]  /*7600*/  FADD.FTZ R3, R118, R24 ;  /* 0x0000001876037221 */ /* 0x000fe40000010000 */
[----:B------:R-:W-:Y:S01]  /*7610*/  FFMA.FTZ R24, R72, c[0x0][0x2d0], -R2 ;  /* 0x0000b40048187a23 */ /* 0x000fe20000010802 */
[----:B------:R-:W-:Y:S01]  /*7620*/  MOV R72, R147 ;  /* 0x0000009300487202 */ /* 0x000fe20000000f00 */
[----:B------:R-:W-:Y:S01]  /*7630*/  FADD.FTZ R3, R119, R3 ;  /* 0x0000000377037221 */ /* 0x000fe20000010000 */
[----:B------:R-:W-:Y:S01]  /*7640*/  LDSM.16.MT88.4 R144, [R241+0x1000] ;  /* 0x00100000f190783b */ /* 0x000fe20000004200 */
[----:B------:R-:W-:Y:S02]  /*7650*/  FADD.FTZ R2, R126, R25 ;  /* 0x000000197e027221 */ /* 0x000fe40000010000 */
[----:B------:R-:W-:Y:S02]  /*7660*/  FFMA.FTZ R30, R71, c[0x0][0x2d0], -R0 ;  /* 0x0000b400471e7a23 */ /* 0x000fe40000010800 */
[----:B------:R-:W-:-:S02]  /*7670*/  FADD.FTZ R2, R127, R2 ;  /* 0x000000027f027221 */ /* 0x000fc40000010000 */
[--C-:B------:R-:W-:Y:S02]  /*7680*/  FFMA.FTZ R25, R69, c[0x0][0x2d0], -R0.reuse ;  /* 0x0000b40045197a23 */ /* 0x100fe40000010800 */
[----:B------:R-:W-:Y:S02]  /*7690*/  FFMA.FTZ R31, R68, c[0x0][0x2d0], -R0 ;  /* 0x0000b400441f7a23 */ /* 0x000fe40000010800 */
[----:B------:R-:W-:Y:S01]  /*76a0*/  FADD.FTZ R3, R124, R3 ;  /* 0x000000037c037221 */ /* 0x000fe20000010000 */
[----:B------:R-:W-:Y:S01]  /*76b0*/  HMMA.16816.F32 R120, R4, R18, R12 ;  /* 0x000000120478723c */ /* 0x000fe2000000180c */
[----:B------:R-:W1:Y:S01]  /*76c0*/  LDSM.16.MT88.4 R16, [R241+0x5000] ;  /* 0x00500000f110783b */ /* 0x000e620000004200 */
[----:B------:R-:W-:Y:S02]  /*76d0*/  FADD.FTZ R0, R125, R2 ;  /* 0x000000027d007221 */ /* 0x000fe40000010000 */
[----:B------:R-:W-:Y:S02]  /*76e0*/  FADD.FTZ R2, R129, R3 ;  /* 0x0000000381027221 */ /* 0x000fe40000010000 */
[----:B------:R-:W-:Y:S02]  /*76f0*/  MUFU.EX2 R3, R31 ;  /* 0x0000001f00037308 */ /* 0x000fe40000000800 */
[----:B--2---:R-:W-:Y:S01]  /*7700*/  HMMA.16816.F32 R12, R8, R20, RZ ;  /* 0x00000014080c723c */ /* 0x004fe200000018ff */
[----:B------:R-:W-:Y:S11]  /*7710*/  FADD.FTZ R2, R128, R2 ;  /* 0x0000000280027221 */ /* 0x000ff60000010000 */
[----:B------:R-:W-:Y:S11]  /*7720*/  @!UPT UIADD3 URZ, URZ, URZ, URZ ;  /* 0x0000003f3f3ff290 */ /* 0x000ff6000fffe03f */
[----:B------:R-:W-:Y:S01]  /*7730*/  @!UPT UIADD3 URZ, URZ, URZ, URZ ;  /* 0x0000003f3f3ff290 */ /* 0x000fe2000fffe03f */
        /* <DEDUP_REMOVED lines=16> */
[----:B------:R-:W2:Y:S01]  /*7840*/  MUFU.EX2 R17, R26 ;  /* 0x0000001a00117308 */ /* 0x000ea20000000800 */
[C---:B-1----:R-:W-:Y:S01]  /*7850*/  FADD.FTZ R0, R16.reuse, R0 ;  /* 0x0000000010007221 */ /* 0x042fe20000010000 */
[----:B------:R-:W-:-:S06]  /*7860*/  F2FP.PACK_AB R128, R16, R20 ;  /* 0x000000141080723e */ /* 0x000fcc00000000ff */
[----:B------:R-:W-:Y:S01]  /*7870*/  MUFU.EX2 R22, R30 ;  /* 0x0000001e00167308 */ /* 0x000fe20000000800 */
[----:B--2---:R-:W-:-:S07]  /*7880*/  FADD.FTZ R0, R17, R0 ;  /* 0x0000000011007221 */ /* 0x004fce0000010000 */
[----:B------:R-:W1:Y:S07]  /*7890*/  MUFU.EX2 R20, R29 ;  /* 0x0000001d00147308 */ /* 0x000e6e0000000800 */
[----:B------:R-:W-:Y:S01]  /*78a0*/  HMMA.16816.F32 R124, R4, R18, R12 ;  /* 0x00000012047c723c */ /* 0x000fe2000000180c */
[----:B------:R-:W2:Y:S01]  /*78b0*/  MUFU.EX2 R12, R24 ;  /* 0x00000018000c7308 */ /* 0x000ea20000000800 */
[----:B-1----:R-:W-:Y:S01]  /*78c0*/  F2FP.PACK_AB R129, R20, R22 ;  /* 0x000000161481723e */ /* 0x002fe200000000ff */
[C---:B--2---:R-:W-:Y:S01]  /*78d0*/  FADD.FTZ R0, R12.reuse, R0 ;  /* 0x000000000c007221 */ /* 0x044fe20000010000 */
[----:B------:R-:W-:-:S02]  /*78e0*/  F2FP.PACK_AB R130, R12, R17 ;  /* 0x000000110c82723e */ /* 0x000fc400000000ff */
        /* <DEDUP_REMOVED lines=13> */
[----:B------:R1:W-:Y:S01]  /*79c0*/  STL [R1+0x5c], R0 ;  /* 0x00005c0001007387 */ /* 0x0003e20000100800 */
[----:B------:R-:W-:Y:S03]  /*79d0*/  HMMA.16816.F32 R12, R8, R14, RZ ;  /* 0x0000000e080c723c */ /* 0x000fe600000018ff */
[----:B------:R-:W4:Y:S05]  /*79e0*/  LDSM.16.MT88.4 R8, [R242+0x5000] ;  /* 0x00500000f208783b */ /* 0x000f2a0000004200 */
[C---:B---3--:R-:W-:Y:S08]  /*79f0*/  HMMA.16816.F32 R140, R128.reuse, R136, R140 ;  /* 0x00000088808c723c */ /* 0x048ff0000000188c */
[C---:B------:R-:W-:Y:S01]  /*7a00*/  HMMA.16816.F32 R136, R128.reuse, R138, R72 ;  /* 0x0000008a8088723c */ /* 0x040fe20000001848 */
[----:B------:R-:W3:Y:S04]  /*7a10*/  LDSM.16.MT88.4 R72, [R239+0x4000] ;  /* 0x00400000ef48783b */ /* 0x000ee80000004200 */
[----:B-1----:R-:W5:Y:S03]  /*7a20*/  LDL R0, [R1+0xb0] ;  /* 0x0000b00001007983 */ /* 0x002f660000100800 */
[C---:B--2---:R-:W-:Y:S01]  /*7a30*/  HMMA.16816.F32 R28, R128.reuse, R32, R40 ;  /* 0x00000020801c723c */ /* 0x044fe20000001828 */
[----:B------:R-:W1:Y:S07]  /*7a40*/  LDSM.16.MT88.4 R40, [R239+0x2800] ;  /* 0x00280000ef28783b */ /* 0x000e6e0000004200 */
[----:B------:R-:W-:Y:S01]  /*7a50*/  HMMA.16816.F32 R32, R128, R34, R48 ;  /* 0x000000228020723c */ /* 0x000fe20000001830 */
[----:B------:R-:W2:Y:S07]  /*7a60*/  LDSM.16.MT88.4 R48, [R241+0x2800] ;  /* 0x00280000f130783b */ /* 0x000eae0000004200 */
[C---:B----4-:R-:W-:Y:S01]  /*7a70*/  HMMA.16816.F32 R16, R4.reuse, R8, R16 ;  /* 0x000000080410723c */ /* 0x050fe20000001810 */
[----:B------:R-:W4:Y:S04]  /*7a80*/  LDL.LU R8, [R1+0x24] ;  /* 0x0000240001087983 */ /* 0x000f280000300800 */
[----:B------:R-:W4:Y:S03]  /*7a90*/  LDL.LU R3, [R1+0x20] ;  /* 0x0000200001037983 */ /* 0x000f260000300800 */
[----:B------:R-:W-:Y:S01]  /*7aa0*/  HMMA.16816.F32 R12, R4, R10, R12 ;  /* 0x0000000a040c723c */ /* 0x000fe2000000180c */
[----:B------:R-:W-:Y:S07]  /*7ab0*/  LDSM.16.MT88.4 R4, [R242+0x5800] ;  /* 0x00580000f204783b */ /* 0x000fee0000004200 */
[C---:B---3--:R-:W-:Y:S01]  /*7ac0*/  HMMA.16816.F32 R68, R128.reuse, R72, R80 ;  /* 0x000000488044723c */ /* 0x048fe20000001850 */
[----:B------:R-:W-:Y:S07]  /*7ad0*/  LDSM.16.MT88.4 R80, [R241+0x4000] ;  /* 0x00400000f150783b */ /* 0x000fee0000004200 */
[C---:B------:R-:W-:Y:S01]  /*7ae0*/  HMMA.16816.F32 R72, R128.reuse, R74, R88 ;  /* 0x0000004a8048723c */ /* 0x040fe20000001858 */
[----:B------:R-:W3:Y:S07]  /*7af0*/  LDSM.16.MT88.4 R88, [R240+0x4000] ;  /* 0x00400000f058783b */ /* 0x000eee0000004200 */
[C---:B-1----:R-:W-:Y:S08]  /*7b00*/  HMMA.16816.F32 R36, R128.reuse, R40, R36 ;  /* 0x000000288024723c */ /* 0x042ff00000001824 */
[C---:B------:R-:W-:Y:S08]  /*7b10*/  HMMA.16816.F32 R40, R128.reuse, R42, R44 ;  /* 0x0000002a8028723c */ /* 0x040ff0000000182c */
[C---:B--2---:R-:W-:Y:S01]  /*7b20*/  HMMA.16816.F32 R44, R128.reuse, R48, R56 ;  /* 0x00000030802c723c */ /* 0x044fe20000001838 */
[----:B------:R-:W-:Y:S07]  /*7b30*/  LDSM.16.MT88.4 R56, [R240+0x2800] ;  /* 0x00280000f038783b */ /* 0x000fee0000004200 */
[C---:B------:R-:W-:Y:S08]  /*7b40*/  HMMA.16816.F32 R48, R128.reuse, R50, R52 ;  /* 0x000000328030723c */ /* 0x040ff00000001834 */
[C---:B---3--:R-:W-:Y:S08]  /*7b50*/  HMMA.16816.F32 R84, R128.reuse, R88, R84 ;  /* 0x000000588054723c */ /* 0x048ff00000001854 */
[C---:B------:R-:W-:Y:S01]  /*7b60*/  HMMA.16816.F32 R88, R128.reuse, R90, R104 ;  /* 0x0000005a8058723c */ /* 0x040fe20000001868 */
[----:B------:R-:W1:Y:S07]  /*7b70*/  LDSM.16.MT88.4 R104, [R239+0x5800] ;  /* 0x00580000ef68783b */ /* 0x000e6e0000004200 */
[C---:B------:R-:W-:Y:S08]  /*7b80*/  HMMA.16816.F32 R76, R128.reuse, R80, R76 ;  /* 0x00000050804c723c */ /* 0x040ff0000000184c */
        /* <DEDUP_REMOVED lines=8> */
[----:B------:R-:W-:Y:S01]  /*7c10*/  HMMA.16816.F32 R96, R128, R98, R112 ;  /* 0x000000628060723c */ /* 0x000fe20000001870 */
[----:B------:R-:W3:Y:S01]  /*7c20*/  LDSM.16.MT88.4 R112, [R241+0x5800] ;  /* 0x00580000f170783b */ /* 0x000ee20000004200 */
[----:B------:R-:W-:-:S04]  /*7c30*/  MOV R2, c[0x0][0x2c4] ;  /* 0x0000b10000027a02 */ /* 0x000fc80000000f00 */
[----:B------:R-:W-:Y:S02]  /*7c40*/  ISETP.NE.AND P1, PT, R2, 0x1, PT ;  /* 0x000000010200780c */ /* 0x000fe40003f25270 */
[----:B------:R-:W-:Y:S01]  /*7c50*/  MOV R9, c[0x0][0x32c] ;  /* 0x0000cb0000097a02 */ /* 0x000fe20000000f00 */
[C---:B-1----:R-:W-:Y:S08]  /*7c60*/  HMMA.16816.F32 R116, R128.reuse, R120, R116 ;  /* 0x000000788074723c */ /* 0x042ff00000001874 */
[C---:B------:R-:W-:Y:S08]  /*7c70*/  HMMA.16816.F32 R120, R128.reuse, R122, R124 ;  /* 0x0000007a8078723c */ /* 0x040ff0000000187c */
[C---:B------:R-:W-:Y:S08]  /*7c80*/  HMMA.16816.F32 R124, R128.reuse, R4, R16 ;  /* 0x00000004807c723c */ /* 0x040ff00000001810 */
[C---:B--2---:R-:W-:Y:S08]  /*7c90*/  HMMA.16816.F32 R60, R128.reuse, R64, R60 ;  /* 0x00000040803c723c */ /* 0x044ff0000000183c */
[C---:B---3--:R-:W-:Y:S08]  /*7ca0*/  HMMA.16816.F32 R108, R128.reuse, R112, R108 ;  /* 0x00000070806c723c */ /* 0x048ff0000000186c */
[C---:B------:R-:W-:Y:S08]  /*7cb0*/  HMMA.16816.F32 R56, R128.reuse, R58, R176 ;  /* 0x0000003a8038723c */ /* 0x040ff000000018b0 */
[C---:B------:R-:W-:Y:S08]  /*7cc0*/  HMMA.16816.F32 R64, R128.reuse, R66, R172 ;  /* 0x000000428040723c */ /* 0x040ff000000018ac */
[C---:B------:R-:W-:Y:S08]  /*7cd0*/  HMMA.16816.F32 R112, R128.reuse, R114, R168 ;  /* 0x000000728070723c */ /* 0x040ff000000018a8 */
[----:B------:R-:W-:Y:S01]  /*7ce0*/  HMMA.16816.F32 R128, R128, R6, R12 ;  /* 0x000000068080723c */ /* 0x000fe2000000180c */
[----:B-----5:R-:W-:-:S05]  /*7cf0*/  @P1 IMAD.HI.U32 R2, R0, c[0x0][0x2c8], RZ ;  /* 0x0000b20000021a27 */ /* 0x020fca00078e00ff */
[----:B------:R-:W-:Y:S02]  /*7d00*/  @P1 SHF.R.U32.HI R0, RZ, c[0x0][0x2cc], R2 ;  /* 0x0000b300ff001a19 */ /* 0x000fe40000011602 */
[----:B------:R-:W-:Y:S02]  /*7d10*/  ISETP.GE.AND P1, PT, R9, 0x1, PT ;  /* 0x000000010900780c */ /* 0x000fe40003f26270 */
[----:B----4-:R-:W-:-:S05]  /*7d20*/  IADD3 R4, R3, -0x2, RZ ;  /* 0xfffffffe03047810 */ /* 0x010fca0007ffe0ff */
[----:B------:R1:W-:Y:S01]  /*7d30*/  STL [R1+0x3c], R4 ;  /* 0x00003c0401007387 */ /* 0x0003e20000100800 */
[----:B------:R-:W-:-:S04]  /*7d40*/  IADD3 R0, R8, R0, RZ ;  /* 0x0000000008007210 */ /* 0x000fc80007ffe0ff */
[----:B------:R-:W-:Y:S01]  /*7d50*/  IADD3 R3, R0, c[0x0][0x328], RZ ;  /* 0x0000ca0000037a10 */ /* 0x000fe20007ffe0ff */
[----:B------:R-:W-:Y:S05]  /*7d60*/  @!P1 BRA `(.L_x_501) ;  /* 0x0000013000009947 */ /* 0x000fea0003800000 */
[C---:B------:R-:W-:Y:S01]  /*7d70*/  ISETP.GT.AND P0, PT, R0.reuse, RZ, PT ;  /* 0x000000ff0000720c */ /* 0x040fe20003f04270 */
[----:B------:R-:W-:Y:S01]  /*7d80*/  BSSY B0, `(.L_x_502) ;  /* 0x000000e000007945 */ /* 0x000fe20003800000 */
[----:B------:R-:W-:-:S11]  /*7d90*/  IADD3 R2, R0, -0x1, RZ ;  /* 0xffffffff00027810 */ /* 0x000fd60007ffe0ff */
[----:B------:R-:W-:Y:S05]  /*7da0*/  @P0 BRA `(.L_x_503) ;  /* 0x0000007000000947 */ /* 0x000fea0003800000 */
[----:B------:R-:W-:Y:S02]  /*7db0*/  IMAD.MOV.U32 R2, RZ, RZ, 0x1 ;  /* 0x00000001ff027424 */ /* 0x000fe400078e00ff */
[----:B------:R-:W-:-:S03]  /*7dc0*/  IMAD.MOV R0, RZ, RZ, -R0 ;  /* 0x000000ffff007224 */ /* 0x000fc600078e0a00 */
[----:B------:R-:W-:-:S13]  /*7dd0*/  ISETP.NE.AND P0, PT, R2, c[0x0][0x32c], PT ;  /* 0x0000cb0002007a0c */ /* 0x000fda0003f05270 */
[----:B------:R-:W-:-:S05]  /*7de0*/  @P0 IMAD.HI.U32 R2, R0, c[0x0][0x330], RZ ;  /* 0x0000cc0000020a27 */ /* 0x000fca00078e00ff */
[----:B------:R-:W-:-:S04]  /*7df0*/  @P0 SHF.R.U32.HI R0, RZ, c[0x0][0x334], R2 ;  /* 0x0000cd00ff000a19 */ /* 0x000fc80000011602 */
[----:B------:R-:W-:Y:S01]  /*7e00*/  LOP3.LUT R2, RZ, R0, RZ, 0x33, !PT ;  /* 0x00000000ff027212 */ /* 0x000fe200078e33ff */
[----:B------:R-:W-:Y:S05]  /*7e10*/  BRA `(.L_x_504) ;  /* 0x0000004000007947 */ /* 0x000fea0003800000 */
.L_x_503:
[----:B------:R-:W-:-:S04]  /*7e20*/  MOV R0, 0x1 ;  /* 0x0000000100007802 */ /* 0x000fc80000000f00 */
[----:B------:R-:W-:-:S13]  /*7e30*/  ISETP.NE.AND P0, PT, R0, c[0x0][0x32c], PT ;  /* 0x0000cb0000007a0c */ /* 0x000fda0003f05270 */
[----:B------:R-:W-:-:S05]  /*7e40*/  @P0 IMAD.HI.U32 R0, R2, c[0x0][0x330], RZ ;  /* 0x0000cc0002000a27 */ /* 0x000fca00078e00ff */
[----:B------:R-:W-:Y:S02]  /*7e50*/  @P0 SHF.R.U32.HI R2, RZ, c[0x0][0x334], R0 ;  /* 0x0000cd00ff020a19 */ /* 0x000fe40000011600 */
.L_x_504:
[----:B------:R-:W-:Y:S05]  /*7e60*/  BSYNC B0 ;  /* 0x0000000000007941 */ /* 0x000fea0003800000 */
.L_x_502:
[----:B------:R-:W-:-:S05]  /*7e70*/  MOV R0, c[0x0][0x32c] ;  /* 0x0000cb0000007a02 */ /* 0x000fca0000000f00 */
[----:B------:R-:W-:-:S05]  /*7e80*/  IMAD R2, R2, R0, c[0x0][0x32c] ;  /* 0x0000cb0002027624 */ /* 0x000fca00078e0200 */
[----:B------:R-:W-:-:S04]  /*7e90*/  IMNMX R3, R3, R2, PT ;  /* 0x0000000203037217 */ /* 0x000fc80003800200 */
.L_x_501:
[----:B------:R-:W2:Y:S01]  /*7ea0*/  LDL R2, [R1+0x70] ;  /* 0x0000700001027983 */ /* 0x000ea20000100800 */
[----:B------:R-:W-:-:S05]  /*7eb0*/  IMAD.HI R3, R3, 0x2aaaaaab, RZ ;  /* 0x2aaaaaab03037827 */ /* 0x000fca00078e02ff */
[----:B------:R-:W-:-:S04]  /*7ec0*/  SHF.R.U32.HI R0, RZ, 0x1f, R3 ;  /* 0x0000001fff007819 */ /* 0x000fc80000011603 */
[----:B------:R-:W-:-:S04]  /*7ed0*/  LEA.HI.SX32 R3, R3, R0, 0x1d ;  /* 0x0000000003037211 */ /* 0x000fc800078feaff */
[----:B--2---:R-:W-:-:S04]  /*7ee0*/  IMNMX R2, R2, R3, !PT ;  /* 0x0000000302027217 */ /* 0x004fc80007800200 */
[----:B------:R-:W-:Y:S01]  /*7ef0*/  ISETP.GE.AND P0, PT, R4, R2, PT ;  /* 0x000000020400720c */ /* 0x000fe20003f06270 */
[----:B------:R2:W-:-:S12]  /*7f00*/  STL [R1+0x80], R2 ;  /* 0x0000800201007387 */ /* 0x0005d80000100800 */
[----:B------:R-:W-:Y:S05]  /*7f10*/  @!P0 BRA `(.L_x_505) ;  /* 0x0000429000008947 */ /* 0x000fea0003800000 */
[----:B------:R-:W-:Y:S02]  /*7f20*/  MOV R0, R4 ;  /* 0x0000000400007202 */ /* 0x000fe40000000f00 */
[----:B------:R-:W-:Y:S02]  /*7f30*/  MOV R135, R132 ;  /* 0x0000008400877202 */ /* 0x000fe40000000f00 */
[----:B------:R-:W-:Y:S01]  /*7f40*/  MOV R134, R133 ;  /* 0x0000008500867202 */ /* 0x000fe20000000f00 */
[----:B------:R3:W-:Y:S04]  /*7f50*/  STL [R1+0x3c], R0 ;  /* 0x00003c0001007387 */ /* 0x0007e80000100800 */
.L_x_528:
[----:B-1----:R-:W4:Y:S01]  /*7f60*/  LDL R4, [R1+0x4] ;  /* 0x0000040001047983 */ /* 0x002f220000100800 */
[----:B------:R-:W-:Y:S04]  /*7f70*/  DEPBAR.LE SB0, 0x0 ;  /* 0x000080000000791a */ /* 0x000fe80000000000 */
[----:B--2---:R-:W2:Y:S01]  /*7f80*/  LDL R2, [R1+0x3c] ;  /* 0x00003c0001027983 */ /* 0x004ea20000100800 */
[----:B------:R-:W-:Y:S01]  /*7f90*/  WARPSYNC 0xffffffff ;  /* 0xffffffff00007948 */ /* 0x000fe20003800000 */
[----:B------:R-:W-:Y:S02]  /*7fa0*/  BSSY B0, `(.L_x_506) ;  /* 0x0000060000007945 */ /* 0x000fe40003800000 */
[----:B------:R-:W5:Y:S04]  /*7fb0*/  LDL R3, [R1+0x8] ;  /* 0x0000080001037983 */ /* 0x000f680000100800 */
[----:B---3--:R-:W2:Y:S04]  /*7fc0*/  LDL R0, [R1+0x70] ;  /* 0x0000700001007983 */ /* 0x008ea80000100800 */
[----:B------:R-:W-:Y:S06]  /*7fd0*/  BAR.SYNC.DEFER_BLOCKING 0x0 ;  /* 0x0000000000007b1d */ /* 0x000fec0000010000 */
[----:B------:R1:W3:Y:S04]  /*7fe0*/  LDSM.16.M88.4 R8, [R236] ;  /* 0x00000000ec08783b */ /* 0x0002e80000000200 */
[----:B------:R1:W1:Y:S04]  /*7ff0*/  LDSM.16.M88.4 R16, [R236+0x800] ;  /* 0x00080000ec10783b */ /* 0x0002680000000200 */
[----:B------:R1:W1:Y:S04]  /*8000*/  LDSM.16.M88.4 R24, [R236+0x1000] ;  /* 0x00100000ec18783b */ /* 0x0002680000000200 */
[----:B------:R1:W1:Y:S04]  /*8010*/  LDSM.16.M88.4 R168, [R243] ;  /* 0x00000000f3a8783b */ /* 0x0002680000000200 */
[----:B----4-:R4:W1:Y:S04]  /*8020*/  LDSM.16.M88.4 R172, [R4] ;  /* 0x0000000004ac783b */ /* 0x0108680000000200 */
[----:B-----5:R4:W1:Y:S01]  /*8030*/  LDSM.16.M88.4 R176, [R3] ;  /* 0x0000000003b0783b */ /* 0x0208620000000200 */
[----:B--2---:R-:W-:Y:S11]  /*8040*/  ISETP.GT.AND P0, PT, R0, R2, PT ;  /* 0x000000020000720c */ /* 0x004ff60003f04270 */
[----:B------:R-:W-:Y:S02]  /*8050*/  @!UPT UIADD3 URZ, URZ, URZ, URZ ;  /* 0x0000003f3f3ff290 */ /* 0x000fe4000fffe03f */
[----:B------:R-:W-:-:S05]  /*8060*/  @P0 BRA `(.L_x_507) ;  /* 0x0000053000000947 */ /* 0x000fca0003800000 */
[----:B---34-:R-:W2:Y:S04]  /*8070*/  LDL R4, [R1+0x38] ;  /* 0x0000380001047983 */ /* 0x018ea80000100800 */
[----:B------:R-:W3:Y:S04]  /*8080*/  LDL R12, [R1+0x28] ;  /* 0x00002800010c7983 */ /* 0x000ee80000100800 */
[----:B------:R-:W4:Y:S04]  /*8090*/  LDL.64 R6, [R1+0xa0] ;  /* 0x0000a00001067983 */ /* 0x000f280000100a00 */
[----:B------:R-:W5:Y:S01]  /*80a0*/  LDL R5, [R1+0xa8] ;  /* 0x0000a80001057983 */ /* 0x000f620000100800 */
[----:B--2---:R-:W-:Y:S01]  /*80b0*/  IMAD.WIDE.U32 R2, R4, c[0x0][0x208], RZ ;  /* 0x0000820004027a25 */ /* 0x004fe200078e00ff */
[----:B------:R-:W-:Y:S05]  /*80c0*/  SHF.R.S32.HI R0, RZ, 0x1f, R4 ;  /* 0x0000001fff007819 */ /* 0x000fea0000011404 */
[----:B------:R-:W-:Y:S04]  /*80d0*/  IMAD R0, R0, c[0x0][0x208], RZ ;  /* 0x0000820000007a24 */ /* 0x000fe800078e02ff */
[----:B------:R-:W-:Y:S05]  /*80e0*/  IMAD R0, R4, c[0x0][0x20c], R0 ;  /* 0x0000830004007a24 */ /* 0x000fea00078e0200 */
[----:B------:R-:W-:Y:S02]  /*80f0*/  IADD3 R3, R3, R0, RZ ;  /* 0x0000000003037210 */ /* 0x000fe40007ffe0ff */
[----:B---3--:R-:W-:Y:S03]  /*8100*/  SHF.R.S32.HI R0, RZ, 0x1f, R12 ;  /* 0x0000001fff007819 */ /* 0x008fe6000001140c */
[----:B------:R-:W-:Y:S04]  /*8110*/  IMAD.WIDE.U32 R2, R12, c[0x0][0x218], R2 ;  /* 0x000086000c027a25 */ /* 0x000fe800078e0002 */
[----:B------:R-:W-:Y:S01]  /*8120*/  IMAD R4, R0, c[0x0][0x218], RZ ;  /* 0x0000860000047a24 */ /* 0x000fe200078e02ff */
[----:B----4-:R-:W-:Y:S03]  /*8130*/  IADD3 R0, P0, R6, R2, RZ ;  /* 0x0000000206007210 */ /* 0x010fe60007f1e0ff */
[----:B------:R-:W-:Y:S05]  /*8140*/  IMAD R4, R12, c[0x0][0x21c], R4 ;  /* 0x000087000c047a24 */ /* 0x000fea00078e0204 */
[----:B-----5:R-:W-:Y:S02]  /*8150*/  IADD3.X R2, R5, R3, R4, P0, !PT ;  /* 0x0000000305027210 */ /* 0x020fe400007fe404 */
[C---:B------:R-:W-:Y:S04]  /*8160*/  LEA R12, P0, R0.reuse, c[0x0][0x1f8], 0x1 ;  /* 0x00007e00000c7a11 */ /* 0x040fe800078008ff */
[----:B------:R-:W-:Y:S01]  /*8170*/  LEA.HI.X R5, R0, c[0x0][0x1fc], R2, 0x1, P0 ;  /* 0x00007f0000057a11 */ /* 0x000fe200000f0c02 */
[----:B------:R-:W-:-:S06]  /*8180*/  BRA.DIV ~URZ, `(.L_x_508) ;  /* 0x000125027f007947 */ /* 0x000fcc000b800000 */
[----:B------:R2:W3:Y:S02]  /*8190*/  SHFL.IDX PT, R4, R5, RZ, 0x181f ;  /* 0x00181fff05047589 */ /* 0x0004e400000e0000 */
.L_x_645:
[----:B------:R-:W-:-:S05]  /*81a0*/  BRA.DIV ~URZ, `(.L_x_509) ;  /* 0x000125727f007947 */ /* 0x000fca000b800000 */
[----:B------:R4:W2:Y:S02]  /*81b0*/  SHFL.IDX PT, R0, R12, RZ, 0x181f ;  /* 0x00181fff0c007589 */ /* 0x0008a400000e0000 */
.L_x_646:
[----:B------:R-:W5:Y:S04]  /*81c0*/  LDL R7, [R1+0x40] ;  /* 0x0000400001077983 */ /* 0x000f680000100800 */
[----:B----4-:R-:W4:Y:S04]  /*81d0*/  LDL R6, [R1+0xc4] ;  /* 0x0000c40001067983 */ /* 0x010f280000100800 */
[----:B---3--:R-:W3:Y:S04]  /*81e0*/  LDL R132, [R1+0x68] ;  /* 0x0000680001847983 */ /* 0x008ee80000100800 */
        /* <DEDUP_REMOVED lines=10> */
[----:B-----5:R-:W-:Y:S02]  /*8290*/  ISETP.GE.AND P4, PT, R7, c[0x0][0x1d4], PT ;  /* 0x0000750007007a0c */ /* 0x020fe40003f86270 */
[----:B----4-:R-:W-:Y:S02]  /*82a0*/  IADD3 R6, P0, R0, R6, RZ ;  /* 0x0000000600067210 */ /* 0x010fe40007f1e0ff */
[----:B---3--:R-:W-:Y:S03]  /*82b0*/  ISETP.GE.AND P3, PT, R132, c[0x0][0x1d4], PT ;  /* 0x0000750084007a0c */ /* 0x008fe60003f66270 */
[----:B--2---:R-:W-:Y:S01]  /*82c0*/  IMAD.X R7, R4, 0x1, R3, P0 ;  /* 0x0000000104077824 */ /* 0x004fe200000e0603 */
[----:B------:R-:W-:Y:S05]  /*82d0*/  IADD3 R2, P0, R0, R2, RZ ;  /* 0x0000000200027210 */ /* 0x000fea0007f1e0ff */
[----:B------:R-:W-:Y:S01]  /*82e0*/  IMAD.X R3, R4, 0x1, R133, P0 ;  /* 0x0000000104037824 */ /* 0x000fe200000e0685 */
[----:B------:R-:W-:Y:S01]  /*82f0*/  @!PT LDS RZ, [RZ] ;  /* 0x00000000fffff984 */ /* 0x000fe20000000800 */
[----:B------:R-:W-:Y:S01]  /*8300*/  @!PT LDS RZ, [RZ] ;  /* 0x00000000fffff984 */ /* 0x000fe20000000800 */
[----:B------:R-:W-:Y:S01]  /*8310*/  @!PT LDS RZ, [RZ] ;  /* 0x00000000fffff984 */ /* 0x000fe20000000800 */
[----:B------:R2:W-:Y:S04]  /*8320*/  LDGSTS.E.BYPASS.LTC128B.128 [R13+0x4080], [R6.64], !P4 ;  /* 0x04080000060d7fae */ /* 0x0005e8000e101d46 */
[----:B------:R3:W-:Y:S01]  /*8330*/  LDGSTS.E.BYPASS.LTC128B.128 [R13+0x5880], [R2.64], !P3 ;  /* 0x05880000020d7fae */ /* 0x0007e2000d901d46 */
[----:B------:R-:W-:Y:S02]  /*8340*/  ISETP.GE.AND P2, PT, R22, c[0x0][0x1d4], PT ;  /* 0x0000750016007a0c */ /* 0x000fe40003f46270 */
[----:B------:R-:W-:Y:S02]  /*8350*/  ISETP.GE.AND P1, PT, R14, c[0x0][0x1d4], PT ;  /* 0x000075000e007a0c */ /* 0x000fe40003f26270 */
[----:B---3--:R-:W-:Y:S05]  /*8360*/  IADD3 R2, P0, R0, R23, RZ ;  /* 0x0000001700027210 */ /* 0x008fea0007f1e0ff */
[----:B------:R-:W-:Y:S02]  /*8370*/  IMAD.X R3, R4, 0x1, R20, P0 ;  /* 0x0000000104037824 */ /* 0x000fe400000e0614 */
[----:B------:R-:W3:Y:S04]  /*8380*/  S2R R20, SR_TID.X ;  /* 0x0000000000147919 */ /* 0x000ee80000002100 */
[----:B------:R4:W-:Y:S01]  /*8390*/  LDGSTS.E.BYPASS.LTC128B.128 [R13+0x7080], [R2.64], !P2 ;  /* 0x07080000020d7fae */ /* 0x0009e2000d101d46 */
[----:B---3--:R-:W-:Y:S02]  /*83a0*/  ISETP.GT.AND P5, PT, R20, 0x7f, PT ;  /* 0x0000007f1400780c */ /* 0x008fe40003fa4270 */
[----:B----4-:R-:W-:Y:S05]  /*83b0*/  IADD3 R2, P0, R0, R21, RZ ;  /* 0x0000001500027210 */ /* 0x010fea0007f1e0ff */
[----:B------:R-:W-:Y:S05]  /*83c0*/  IMAD.X R3, R4, 0x1, R15, P0 ;  /* 0x0000000104037824 */ /* 0x000fea00000e060f */
[----:B------:R2:W-:Y:S01]  /*83d0*/  LDGSTS.E.BYPASS.LTC128B.128 [R13+0x8880], [R2.64], !P1 ;  /* 0x08880000020d7fae */ /* 0x0005e2000c901d46 */
[----:B------:R-:W-:-:S05]  /*83e0*/  @P5 BRA `(.L_x_507) ;  /* 0x000001b000005947 */ /* 0x000fca0003800000 */
[----:B------:R-:W-:-:S05]  /*83f0*/  BRA.DIV ~URZ, `(.L_x_510) ;  /* 0x000123b27f007947 */ /* 0x000fca000b800000 */
[----:B------:R3:W4:Y:S04]  /*8400*/  SHFL.IDX PT, R4, R5, 0x1, 0x181f ;  /* 0x00381f0005047f89 */ /* 0x00072800000e0000 */
[----:B------:R3:W2:Y:S02]  /*8410*/  SHFL.IDX PT, R0, R12, 0x1, 0x181f ;  /* 0x00381f000c007f89 */ /* 0x0006a400000e0000 */
.L_x_647:
[----:B--2---:R-:W2:Y:S04]  /*8420*/  LDL R6, [R1+0xc4] ;  /* 0x0000c40001067983 */ /* 0x004ea80000100800 */
[----:B------:R-:W5:Y:S04]  /*8430*/  LDL R3, [R1+0x44] ;  /* 0x0000440001037983 */ /* 0x000f680000100800 */
[----:B---3--:R-:W3:Y:S04]  /*8440*/  LDL R2, [R1+0xd0] ;  /* 0x0000d00001027983 */ /* 0x008ee80000100800 */
[----:B----4-:R-:W4:Y:S04]  /*8450*/  LDL R20, [R1+0x48] ;  /* 0x0000480001147983 */ /* 0x010f280000100800 */
[----:B------:R-:W4:Y:S04]  /*8460*/  LDL R5, [R1+0x1c] ;  /* 0x00001c0001057983 */ /* 0x000f280000100800 */
[----:B------:R-:W4:Y:S04]  /*8470*/  LDL R15, [R1+0xbc] ;  /* 0x0000bc00010f7983 */ /* 0x000f280000100800 */
[----:B------:R-:W4:Y:S04]  /*8480*/  LDL R14, [R1+0x4c] ;  /* 0x00004c00010e7983 */ /* 0x000f280000100800 */
[----:B------:R-:W4:Y:S04]  /*8490*/  LDL R13, [R1+0xb8] ;  /* 0x0000b800010d7983 */ /* 0x000f280000100800 */
[----:B------:R-:W4:Y:S01]  /*84a0*/  LDL R12, [R1+0x50] ;  /* 0x00005000010c7983 */ /* 0x000f220000100800 */
[----:B--2---:R-:W-:Y:S05]  /*84b0*/  IADD3 R6, P0, R0, R6, RZ ;  /* 0x0000000600067210 */ /* 0x004fea0007f1e0ff */
[----:B-----5:R-:W-:Y:S01]  /*84c0*/  IMAD.X R7, R4, 0x1, R3, P0 ;  /* 0x0000000104077824 */ /* 0x020fe200000e0603 */
[----:B---3--:R-:W-:Y:S05]  /*84d0*/  IADD3 R2, P0, R0, R2, RZ ;  /* 0x0000000200027210 */ /* 0x008fea0007f1e0ff */
[----:B----4-:R-:W-:Y:S01]  /*84e0*/  IMAD.X R3, R4, 0x1, R20, P0 ;  /* 0x0000000104037824 */ /* 0x010fe200000e0614 */
[----:B------:R-:W-:Y:S01]  /*84f0*/  @!PT LDS RZ, [RZ] ;  /* 0x00000000fffff984 */ /* 0x000fe20000000800 */
[----:B------:R-:W-:Y:S01]  /*8500*/  @!PT LDS RZ, [RZ] ;  /* 0x00000000fffff984 */ /* 0x000fe20000000800 */
[----:B------:R-:W-:Y:S01]  /*8510*/  @!PT LDS RZ, [RZ] ;  /* 0x00000000fffff984 */ /* 0x000fe20000000800 */
[----:B------:R2:W-:Y:S04]  /*8520*/  LDGSTS.E.BYPASS.LTC128B.128 [R5+0x5080], [R6.64], !P4 ;  /* 0x0508000006057fae */ /* 0x0005e8000e101d46 */
[----:B------:R3:W-:Y:S02]  /*8530*/  LDGSTS.E.BYPASS.LTC128B.128 [R5+0x6880], [R2.64], !P3 ;  /* 0x0688000002057fae */ /* 0x0007e4000d901d46 */
[----:B---3--:R-:W-:Y:S05]  /*8540*/  IADD3 R2, P0, R0, R15, RZ ;  /* 0x0000000f00027210 */ /* 0x008fea0007f1e0ff */
[----:B------:R-:W-:Y:S05]  /*8550*/  IMAD.X R3, R4, 0x1, R14, P0 ;  /* 0x0000000104037824 */ /* 0x000fea00000e060e */
[----:B------:R3:W-:Y:S02]  /*8560*/  LDGSTS.E.BYPASS.LTC128B.128 [R5+0x8080], [R2.64], !P2 ;  /* 0x0808000002057fae */ /* 0x0007e4000d101d46 */
[----:B---3--:R-:W-:Y:S05]  /*8570*/  IADD3 R2, P0, R0, R13, RZ ;  /* 0x0000000d00027210 */ /* 0x008fea0007f1e0ff */
[----:B------:R-:W-:Y:S05]  /*8580*/  IMAD.X R3, R4, 0x1, R12, P0 ;  /* 0x0000000104037824 */ /* 0x000fea00000e060c */
[----:B------:R2:W-:Y:S03]  /*8590*/  LDGSTS.E.BYPASS.LTC128B.128 [R5+0x9880], [R2.64], !P1 ;  /* 0x0988000002057fae */ /* 0x0005e6000c901d46 */
.L_x_507:
[----:B---3--:R-:W-:Y:S05]  /*85a0*/  BSYNC B0 ;  /* 0x0000000000007941 */ /* 0x008fea0003800000 */
.L_x_506:
[----:B------:R-:W0:Y:S01]  /*85b0*/  LDGDEPBAR ;  /* 0x00000000000079af */ /* 0x000e220000000000 */
[----:B------:R-:W-:Y:S01]  /*85c0*/  WARPSYNC 0xffffffff ;  /* 0xffffffff00007948 */ /* 0x000fe20003800000 */
[C---:B--2-4-:R-:W-:Y:S01]  /*85d0*/  HMMA.16816.F32 R4, R160.reuse, R8, RZ ;  /* 0x00000008a004723c */ /* 0x054fe200000018ff */
[----:B------:R-:W-:Y:S07]  /*85e0*/  BSSY B0, `(.L_x_511) ;  /* 0x0000141000007945 */ /* 0x000fee0003800000 */
[C---:B------:R-:W-:Y:S08]  /*85f0*/  HMMA.16816.F32 R8, R160.reuse, R10, RZ ;  /* 0x0000000aa008723c */ /* 0x040ff000000018ff */
[C---:B-1----:R-:W-:Y:S08]  /*8600*/  HMMA.16816.F32 R12, R160.reuse, R16, RZ ;  /* 0x00000010a00c723c */ /* 0x042ff000000018ff */
[C---:B------:R-:W-:Y:S08]  /*8610*/  HMMA.16816.F32 R16, R160.reuse, R18, RZ ;  /* 0x00000012a010723c */ /* 0x040ff000000018ff */
[C---:B------:R-:W-:Y:S08]  /*8620*/  HMMA.16816.F32 R20, R160.reuse, R24, RZ ;  /* 0x00000018a014723c */ /* 0x040ff000000018ff */
[----:B------:R-:W-:Y:S08]  /*8630*/  HMMA.16816.F32 R24, R160, R26, RZ ;  /* 0x0000001aa018723c */ /* 0x000ff000000018ff */
[C---:B------:R-:W-:Y:S08]  /*8640*/  HMMA.16816.F32 R4, R164.reuse, R168, R4 ;  /* 0x000000a8a404723c */ /* 0x040ff00000001804 */
[C---:B------:R-:W-:Y:S01]  /*8650*/  HMMA.16816.F32 R8, R164.reuse, R170, R8 ;  /* 0x000000aaa408723c */ /* 0x040fe20000001808 */
[----:B------:R-:W1:Y:S07]  /*8660*/  LDSM.16.M88.4 R168, [R238] ;  /* 0x00000000eea8783b */ /* 0x000e6e0000000200 */
[C---:B------:R-:W-:Y:S08]  /*8670*/  HMMA.16816.F32 R12, R164.reuse, R172, R12 ;  /* 0x000000aca40c723c */ /* 0x040ff0000000180c */
[C---:B------:R-:W-:Y:S01]  /*8680*/  HMMA.16816.F32 R16, R164.reuse, R174, R16 ;  /* 0x000000aea410723c */ /* 0x040fe20000001810 */
[----:B------:R-:W2:Y:S07]  /*8690*/  LDSM.16.M88.4 R172, [R238+0x800] ;  /* 0x00080000eeac783b */ /* 0x000eae0000000200 */
[C---:B------:R-:W-:Y:S08]  /*86a0*/  HMMA.16816.F32 R20, R164.reuse, R176, R20 ;  /* 0x000000b0a414723c */ /* 0x040ff00000001814 */
[----:B------:R-:W-:Y:S01]  /*86b0*/  HMMA.16816.F32 R24, R164, R178, R24 ;  /* 0x000000b2a418723c */ /* 0x000fe20000001818 */
[----:B------:R-:W3:Y:S07]  /*86c0*/  LDSM.16.M88.4 R176, [R238+0x1000] ;  /* 0x00100000eeb0783b */ /* 0x000eee0000000200 */
[C---:B-1----:R-:W-:Y:S08]  /*86d0*/  HMMA.16816.F32 R4, R180.reuse, R168, R4 ;  /* 0x000000a8b404723c */ /* 0x042ff00000001804 */
[C---:B------:R-:W-:Y:S01]  /*86e0*/  HMMA.16816.F32 R8, R180.reuse, R170, R8 ;  /* 0x000000aab408723c */ /* 0x040fe20000001808 */
[----:B------:R-:W1:Y:S07]  /*86f0*/  LDSM.16.M88.4 R168, [R237] ;  /* 0x00000000eda8783b */ /* 0x000e6e0000000200 */
[C---:B--2---:R-:W-:Y:S08]  /*8700*/  HMMA.16816.F32 R12, R180.reuse, R172, R12 ;  /* 0x000000acb40c723c */ /* 0x044ff0000000180c */
[C---:B------:R-:W-:Y:S01]  /*8710*/  HMMA.16816.F32 R16, R180.reuse, R174, R16 ;  /* 0x000000aeb410723c */ /* 0x040fe20000001810 */
[----:B------:R-:W2:Y:S07]  /*8720*/  LDSM.16.M88.4 R172, [R237+0x800] ;  /* 0x00080000edac783b */ /* 0x000eae0000000200 */
[C---:B---3--:R-:W-:Y:S08]  /*8730*/  HMMA.16816.F32 R20, R180.reuse, R176, R20 ;  /* 0x000000b0b414723c */ /* 0x048ff00000001814 */
[----:B------:R-:W-:Y:S01]  /*8740*/  HMMA.16816.F32 R24, R180, R178, R24 ;  /* 0x000000b2b418723c */ /* 0x000fe20000001818 */
[----:B------:R-:W3:Y:S07]  /*8750*/  LDSM.16.M88.4 R176, [R237+0x1000] ;  /* 0x00100000edb0783b */ /* 0x000eee0000000200 */
[C---:B-1----:R-:W-:Y:S08]  /*8760*/  HMMA.16816.F32 R4, R184.reuse, R168, R4 ;  /* 0x000000a8b804723c */ /* 0x042ff00000001804 */
[C---:B------:R-:W-:Y:S01]  /*8770*/  HMMA.16816.F32 R8, R184.reuse, R170, R8 ;  /* 0x000000aab808723c */ /* 0x040fe20000001808 */
[----:B------:R-:W1:Y:S07]  /*8780*/  LDSM.16.M88.4 R168, [R236+0x1800] ;  /* 0x00180000eca8783b */ /* 0x000e6e0000000200 */
        /* <DEDUP_REMOVED lines=8> */
[----:B------:R-:W1:Y:S07]  /*8810*/  LDSM.16.M88.4 R168, [R246] ;  /* 0x00000000f6a8783b */ /* 0x000e6e0000000200 */
[C---:B--2---:R-:W-:Y:S08]  /*8820*/  HMMA.16816.F32 R12, R188.reuse, R172, R12 ;  /* 0x000000acbc0c723c */ /* 0x044ff0000000180c */
[C---:B------:R-:W-:Y:S01]  /*8830*/  HMMA.16816.F32 R16, R188.reuse, R174, R16 ;  /* 0x000000aebc10723c */ /* 0x040fe20000001810 */
[----:B------:R-:W2:Y:S07]  /*8840*/  LDSM.16.M88.4 R172, [R244] ;  /* 0x00000000f4ac783b */ /* 0x000eae0000000200 */
[C---:B---3--:R-:W-:Y:S08]  /*8850*/  HMMA.16816.F32 R20, R188.reuse, R176, R20 ;  /* 0x000000b0bc14723c */ /* 0x048ff00000001814 */
[----:B------:R-:W-:Y:S01]  /*8860*/  HMMA.16816.F32 R24, R188, R178, R24 ;  /* 0x000000b2bc18723c */ /* 0x000fe20000001818 */
[----:B------:R-:W3:Y:S07]  /*8870*/  LDSM.16.M88.4 R176, [R245] ;  /* 0x00000000f5b0783b */ /* 0x000eee0000000200 */
        /* <DEDUP_REMOVED lines=44> */
[----:B------:R-:W-:Y:S07]  /*8b40*/  LDSM.16.M88.4 R176, [R237+0x3000] ;  /* 0x00300000edb0783b */ /* 0x000fee0000000200 */
[C---:B-1----:R-:W-:Y:S08]  /*8b50*/  HMMA.16816.F32 R4, R212.reuse, R168, R4 ;  /* 0x000000a8d404723c */ /* 0x042ff00000001804 */
[C---:B------:R-:W-:Y:S01]  /*8b60*/  HMMA.16816.F32 R8, R212.reuse, R170, R8 ;  /* 0x000000aad408723c */ /* 0x040fe20000001808 */
[----:B------:R-:W1:Y:S07]  /*8b70*/  LDSM.16.M88.4 R168, [R238+0x4000] ;  /* 0x00400000eea8783b */ /* 0x000e6e0000000200 */
[C---:B--2---:R-:W-:Y:S08]  /*8b80*/  HMMA.16816.F32 R12, R212.reuse, R172, R12 ;  /* 0x000000acd40c723c */ /* 0x044ff0000000180c */
[C---:B------:R-:W-:Y:S01]  /*8b90*/  HMMA.16816.F32 R16, R212.reuse, R174, R16 ;  /* 0x000000aed410723c */ /* 0x040fe20000001810 */
[----:B------:R-:W-:Y:S07]  /*8ba0*/  LDSM.16.M88.4 R172, [R237+0x4000] ;  /* 0x00400000edac783b */ /* 0x000fee0000000200 */
[C---:B-1----:R-:W-:Y:S08]  /*8bb0*/  HMMA.16816.F32 R20, R212.reuse, R168, R20 ;  /* 0x000000a8d414723c */ /* 0x042ff00000001814 */
[----:B------:R-:W-:Y:S01]  /*8bc0*/  HMMA.16816.F32 R24, R212, R170, R24 ;  /* 0x000000aad418723c */ /* 0x000fe20000001818 */
[----:B------:R-:W1:Y:S07]  /*8bd0*/  LDSM.16.M88.4 R168, [R237+0x3800] ;  /* 0x00380000eda8783b */ /* 0x000e6e0000000200 */
[C---:B------:R-:W-:Y:S08]  /*8be0*/  HMMA.16816.F32 R4, R216.reuse, R176, R4 ;  /* 0x000000b0d804723c */ /* 0x040ff00000001804 */
[C---:B------:R-:W-:Y:S01]  /*8bf0*/  HMMA.16816.F32 R8, R216.reuse, R178, R8 ;  /* 0x000000b2d808723c */ /* 0x040fe20000001808 */
[----:B------:R-:W-:Y:S07]  /*8c00*/  LDSM.16.M88.4 R176, [R236+0x5000] ;  /* 0x00500000ecb0783b */ /* 0x000fee0000000200 */
[C---:B-1----:R-:W-:Y:S08]  /*8c10*/  HMMA.16816.F32 R12, R216.reuse, R168, R12 ;  /* 0x000000a8d80c723c */ /* 0x042ff0000000180c */
[C---:B------:R-:W-:Y:S01]  /*8c20*/  HMMA.16816.F32 R16, R216.reuse, R170, R16 ;  /* 0x000000aad810723c */ /* 0x040fe20000001810 */
[----:B------:R-:W1:Y:S07]  /*8c30*/  LDSM.16.M88.4 R168, [R236+0x4800] ;  /* 0x00480000eca8783b */ /* 0x000e6e0000000200 */
[C---:B------:R-:W-:Y:S08]  /*8c40*/  HMMA.16816.F32 R20, R216.reuse, R172, R20 ;  /* 0x000000acd814723c */ /* 0x040ff00000001814 */
[----:B------:R-:W-:Y:S01]  /*8c50*/  HMMA.16816.F32 R24, R216, R174, R24 ;  /* 0x000000aed818723c */ /* 0x000fe20000001818 */
[----:B------:R-:W-:Y:S07]  /*8c60*/  LDSM.16.M88.4 R172, [R252] ;  /* 0x00000000fcac783b */ /* 0x000fee0000000200 */
[C---:B-1----:R-:W-:Y:S08]  /*8c70*/  HMMA.16816.F32 R4, R220.reuse, R168, R4 ;  /* 0x000000a8dc04723c */ /* 0x042ff00000001804 */
[C---:B------:R-:W-:Y:S01]  /*8c80*/  HMMA.16816.F32 R8, R220.reuse, R170, R8 ;  /* 0x000000aadc08723c */ /* 0x040fe20000001808 */
[----:B------:R-:W1:Y:S07]  /*8c90*/  LDSM.16.M88.4 R168, [R236+0x5800] ;  /* 0x00580000eca8783b */ /* 0x000e6e0000000200 */
[C---:B------:R-:W-:Y:S08]  /*8ca0*/  HMMA.16816.F32 R12, R220.reuse, R176, R12 ;  /* 0x000000b0dc0c723c */ /* 0x040ff0000000180c */
[C---:B------:R-:W-:Y:S01]  /*8cb0*/  HMMA.16816.F32 R16, R220.reuse, R178, R16 ;  /* 0x000000b2dc10723c */ /* 0x040fe20000001810 */
[----:B------:R-:W-:Y:S07]  /*8cc0*/  LDSM.16.M88.4 R176, [R251] ;  /* 0x00000000fbb0783b */ /* 0x000fee0000000200 */
[C---:B-1----:R-:W-:Y:S08]  /*8cd0*/  HMMA.16816.F32 R20, R220.reuse, R168, R20 ;  /* 0x000000a8dc14723c */ /* 0x042ff00000001814 */
[----:B------:R-:W-:Y:S01]  /*8ce0*/  HMMA.16816.F32 R24, R220, R170, R24 ;  /* 0x000000aadc18723c */ /* 0x000fe20000001818 */
[----:B------:R-:W1:Y:S07]  /*8cf0*/  LDSM.16.M88.4 R168, [R250] ;  /* 0x00000000faa8783b */ /* 0x000e6e0000000200 */
        /* <DEDUP_REMOVED lines=14> */
[C---:B-1----:R-:W-:Y:S08]  /*8de0*/  HMMA.16816.F32 R20, R228.reuse, R168, R20 ;  /* 0x000000a8e414723c */ /* 0x042ff00000001814 */
[----:B------:R-:W-:Y:S01]  /*8df0*/  HMMA.16816.F32 R24, R228, R170, R24 ;  /* 0x000000aae418723c */ /* 0x000fe20000001818 */
[----:B------:R-:W1:Y:S07]  /*8e00*/  LDSM.16.M88.4 R168, [R237+0x5000] ;  /* 0x00500000eda8783b */ /* 0x000e6e0000000200 */
[C---:B------:R-:W-:Y:S08]  /*8e10*/  HMMA.16816.F32 R4, R232.reuse, R176, R4 ;  /* 0x000000b0e804723c */ /* 0x040ff00000001804 */
[C---:B------:R-:W-:Y:S11]  /*8e20*/  HMMA.16816.F32 R8, R232.reuse, R178, R8 ;  /* 0x000000b2e808723c */ /* 0x040ff60000001808 */
[----:B------:R-:W-:Y:S05]  /*8e30*/  @!UPT UIADD3 URZ, URZ, URZ, URZ ;  /* 0x0000003f3f3ff290 */ /* 0x000fea000fffe03f */
[----:B------:R-:W-:Y:S04]  /*8e40*/  FMUL.FTZ R0, R4, c[0x0][0x320] ;  /* 0x0000c80004007a20 */ /* 0x000fe80000410000 */
[----:B------:R2:W-:Y:S04]  /*8e50*/  MUFU.TANH R176, R0 ;  /* 0x0000000000b07308 */ /* 0x0005e80000002400 */
[----:B------:R-:W-:Y:S01]  /*8e60*/  FMUL.FTZ R10, R10, c[0x0][0x320] ;  /* 0x0000c8000a0a7a20 */ /* 0x000fe20000410000 */
[C---:B-1----:R-:W-:Y:S08]  /*8e70*/  HMMA.16816.F32 R12, R232.reuse, R168, R12 ;  /* 0x000000a8e80c723c */ /* 0x042ff0000000180c */
[C---:B------:R-:W-:Y:S04]  /*8e80*/  HMMA.16816.F32 R16, R232.reuse, R170, R16 ;  /* 0x000000aae810723c */ /* 0x040fe80000001810 */
[----:B--2---:R-:W-:Y:S04]  /*8e90*/  FMUL.FTZ R0, R5, c[0x0][0x320] ;  /* 0x0000c80005007a20 */ /* 0x004fe80000410000 */
[----:B------:R1:W-:Y:S04]  /*8ea0*/  MUFU.TANH R175, R0 ;  /* 0x0000000000af7308 */ /* 0x0003e80000002400 */
[----:B-1----:R-:W-:Y:S06]  /*8eb0*/  FMUL.FTZ R0, R6, c[0x0][0x320] ;  /* 0x0000c80006007a20 */ /* 0x002fec0000410000 */
[----:B------:R1:W2:Y:S02]  /*8ec0*/  MUFU.TANH R3, R0 ;  /* 0x0000000000037308 */ /* 0x0002a40000002400 */
[----:B-1----:R-:W-:Y:S01]  /*8ed0*/  FMUL.FTZ R0, R7, c[0x0][0x320] ;  /* 0x0000c80007007a20 */ /* 0x002fe20000410000 */
[----:B--2---:R1:W-:Y:S07]  /*8ee0*/  STL [R1+0x34], R3 ;  /* 0x0000340301007387 */ /* 0x0043ee0000100800 */
[----:B------:R2:W3:Y:S01]  /*8ef0*/  MUFU.TANH R2, R0 ;  /* 0x0000000000027308 */ /* 0x0004e20000002400 */
[----:B------:R-:W4:Y:S01]  /*8f00*/  LDSM.16.M88.4 R4, [R237+0x5800] ;  /* 0x00580000ed04783b */ /* 0x000f220000000200 */
[----:B------:R-:W-:Y:S07]  /*8f10*/  DEPBAR.LE SB0, 0x0 ;  /* 0x000080000000791a */ /* 0x000fee0000000000 */
[----:B------:R-:W-:Y:S01]  /*8f20*/  BAR.SYNC.DEFER_BLOCKING 0x0 ;  /* 0x0000000000007b1d */ /* 0x000fe20000010000 */
[----:B-1----:R-:W-:Y:S02]  /*8f30*/  FMUL.FTZ R3, R11, c[0x0][0x320] ;  /* 0x0000c8000b037a20 */ /* 0x002fe40000410000 */
[----:B--2---:R-:W-:Y:S05]  /*8f40*/  FMUL.FTZ R0, R8, c[0x0][0x320] ;  /* 0x0000c80008007a20 */ /* 0x004fea0000410000 */
[----:B---3--:R1:W-:Y:S01]  /*8f50*/  STL [R1+0x30], R2 ;  /* 0x0000300201007387 */ /* 0x0083e20000100800 */
[----:B------:R2:W-:Y:S01]  /*8f60*/  MUFU.TANH R132, R0 ;  /* 0x0000000000847308 */ /* 0x0005e20000002400 */
[C---:B----4-:R-:W-:Y:S08]  /*8f70*/  HMMA.16816.F32 R20, R232.reuse, R4, R20 ;  /* 0x00000004e814723c */ /* 0x050ff00000001814 */
[----:B------:R-:W-:Y:S01]  /*8f80*/  HMMA.16816.F32 R24, R232, R6, R24 ;  /* 0x00000006e818723c */ /* 0x000fe20000001818 */
[----:B-1----:R-:W1:Y:S03]  /*8f90*/  MUFU.TANH R2, R10 ;  /* 0x0000000a00027308 */ /* 0x002e660000002400 */
[----:B--2---:R-:W-:Y:S07]  /*8fa0*/  FMUL.FTZ R0, R9, c[0x0][0x320] ;  /* 0x0000c80009007a20 */ /* 0x004fee0000410000 */
[----:B------:R-:W-:Y:S10]  /*8fb0*/  MUFU.TANH R172, R0 ;  /* 0x0000000000ac7308 */ /* 0x000ff40000002400 */
[----:B------:R2:W3:Y:S01]  /*8fc0*/  MUFU.TANH R0, R3 ;  /* 0x0000000300007308 */ /* 0x0004e20000002400 */
[----:B-1----:R1:W-:Y:S04]  /*8fd0*/  STL [R1+0x2c], R2 ;  /* 0x00002c0201007387 */ /* 0x0023e80000100800 */
[----:B------:R-:W4:Y:S04]  /*8fe0*/  LDL R8, [R1+0x70] ;  /* 0x0000700001087983 */ /* 0x000f280000100800 */
[----:B--2---:R-:W4:Y:S04]  /*8ff0*/  LDL R3, [R1+0x3c] ;  /* 0x00003c0001037983 */ /* 0x004f280000100800 */
[----:B---3--:R2:W-:Y:S01]  /*9000*/  STL [R1+0x24], R0 ;  /* 0x0000240001007387 */ /* 0x0085e20000100800 */
[----:B-1----:R-:W-:Y:S04]  /*9010*/  FMUL.FTZ R2, R13, c[0x0][0x320] ;  /* 0x0000c8000d027a20 */ /* 0x002fe80000410000 */
[----:B------:R-:W-:Y:S01]  /*9020*/  MUFU.TANH R133, R2 ;  /* 0x0000000200857308 */ /* 0x000fe20000002400 */
[----:B--2---:R-:W-:Y:S09]  /*9030*/  FMUL.FTZ R0, R12, c[0x0][0x320] ;  /* 0x0000c8000c007a20 */ /* 0x004ff20000410000 */
[----:B------:R1:W-:Y:S02]  /*9040*/  MUFU.TANH R169, R0 ;  /* 0x0000000000a97308 */ /* 0x0003e40000002400 */
[----:B-1----:R-:W-:Y:S08]  /*9050*/  FMUL.FTZ R0, R14, c[0x0][0x320] ;  /* 0x0000c8000e007a20 */ /* 0x002ff00000410000 */
        /* <DEDUP_REMOVED lines=16> */
[----:B------:R1:W-:Y:S01]  /*9160*/  MUFU.TANH R171, R0 ;  /* 0x0000000000ab7308 */ /* 0x0003e20000002400 */
[----:B----4-:R-:W-:Y:S01]  /*9170*/  ISETP.GT.AND P0, PT, R3, R8, PT ;  /* 0x000000080300720c */ /* 0x010fe20003f04270 */
        /* <DEDUP_REMOVED lines=9> */
[----:B------:R-:W1:Y:S02]  /*9210*/  MUFU.TANH R0, R0 ;  /* 0x0000000000007308 */ /* 0x000e640000002400 */
[----:B-1----:R1:W-:Y:S01]  /*9220*/  STL [R1+0x20], R0 ;  /* 0x0000200001007387 */ /* 0x0023e20000100800 */
[----:B------:R-:W-:-:S05]  /*9230*/  @!P0 BRA `(.L_x_512) ;  /* 0x000007b000008947 */ /* 0x000fca0003800000 */
[----:B------:R-:W2:Y:S01]  /*9240*/  LDL R2, [R1+0x84] ;  /* 0x0000840001027983 */ /* 0x000ea20000100800 */
[----:B------:R-:W-:Y:S03]  /*9250*/  IMAD.MOV.U32 R4, RZ, RZ, c[0x0][0x2b8] ;  /* 0x0000ae00ff047624 */ /* 0x000fe600078e00ff */
[----:B------:R-:W3:Y:S02]  /*9260*/  LDL R5, [R1+0x178] ;  /* 0x0001780001057983 */ /* 0x000ee40000100800 */
[----:B------:R-:W-:Y:S02]  /*9270*/  ISETP.NE.AND P2, PT, R4, 0x1, PT ;  /* 0x000000010400780c */ /* 0x000fe40003f45270 */
[----:B------:R-:W4:Y:S04]  /*9280*/  LDL.64 R16, [R1+0x98] ;  /* 0x0000980001107983 */ /* 0x000f280000100a00 */
[----:B------:R-:W5:Y:S04]  /*9290*/  LDL R168, [R1+0xac] ;  /* 0x0000ac0001a87983 */ /* 0x000f680000100800 */
[----:B------:R-:W4:Y:S04]  /*92a0*/  LDL.64 R8, [R1+0x90] ;  /* 0x0000900001087983 */ /* 0x000f280000100a00 */
[----:B------:R-:W4:Y:S04]  /*92b0*/  LDL R6, [R1+0x88] ;  /* 0x0000880001067983 */ /* 0x000f280000100800 */
[----:B------:R-:W1:Y:S01]  /*92c0*/  S2R R7, SR_TID.X ;  /* 0x0000000000077919 */ /* 0x000e620000002100 */
[----:B---3--:R-:W-:Y:S01]  /*92d0*/  ISETP.GT.AND P1, PT, R5, 0x2f, PT ;  /* 0x0000002f0500780c */ /* 0x008fe20003f24270 */
[----:B--2---:R-:W-:Y:S05]  /*92e0*/  IMAD R2, R3, 0x30, R2 ;  /* 0x0000003003027824 */ /* 0x004fea00078e0202 */
[----:B------:R-:W-:Y:S01]  /*92f0*/  IADD3 R2, R2, -0x30, R5 ;  /* 0xffffffd002027810 */ /* 0x000fe20007ffe005 */
[----:B------:R-:W-:Y:S04]  /*9300*/  IMAD.MOV.U32 R5, RZ, RZ, RZ ;  /* 0x000000ffff057224 */ /* 0x000fe800078e00ff */
[----:B------:R-:W-:Y:S04]  /*9310*/  @P2 IMAD.HI.U32 R3, R2, c[0x0][0x2bc], RZ ;  /* 0x0000af0002032a27 */ /* 0x000fe800078e00ff */
[----:B-1----:R-:W-:Y:S01]  /*9320*/  IMAD.MOV.U32 R0, RZ, RZ, R2 ;  /* 0x000000ffff007224 */ /* 0x002fe200078e0002 */
[----:B------:R-:W-:Y:S04]  /*9330*/  @P2 SHF.R.U32.HI R0, RZ, c[0x0][0x2c0], R3 ;  /* 0x0000b000ff002a19 */ /* 0x000fe80000011603 */
[C---:B----4-:R-:W-:Y:S01]  /*9340*/  @!P1 IADD3 R3, P0, R0.reuse, R16, RZ ;  /* 0x0000001000039210 */ /* 0x050fe20007f1e0ff */
[----:B------:R-:W-:Y:S03]  /*9350*/  IMAD.MOV R4, RZ, RZ, -R0 ;  /* 0x000000ffff047224 */ /* 0x000fe600078e0a00 */
[----:B-----5:R-:W-:Y:S01]  /*9360*/  @!P1 LEA.HI.X.SX32 R0, R0, R168, 0x1, P0 ;  /* 0x000000a800009211 */ /* 0x020fe200000f0eff */
[----:B------:R-:W-:Y:S01]  /*9370*/  IMAD R4, R4, c[0x0][0x2b8], R2 ;  /* 0x0000ae0004047a24 */ /* 0x000fe200078e0202 */
[C---:B------:R-:W-:Y:S04]  /*9380*/  @!P1 LEA R2, P0, R3.reuse, c[0x0][0x2a0], 0x2 ;  /* 0x0000a80003029a11 */ /* 0x040fe800078010ff */
[----:B------:R-:W-:Y:S01]  /*9390*/  @!P1 LEA.HI.X R3, R3, c[0x0][0x2a4], R0, 0x2, P0 ;  /* 0x0000a90003039a11 */ /* 0x000fe200000f1400 */
[----:B------:R1:W-:Y:S01]  /*93a0*/  STL [R1+0x38], R4 ;  /* 0x0000380401007387 */ /* 0x0003e20000100800 */
[----:B------:R-:W-:Y:S03]  /*93b0*/  SHF.R.S32.HI R0, RZ, 0x1f, R4 ;  /* 0x0000001fff007819 */ /* 0x000fe60000011404 */
[----:B------:R2:W3:Y:S02]  /*93c0*/  @!P1 LDG.E R5, [R2.64] ;  /* 0x0000000602059981 */ /* 0x0004e4000c1e1900 */
[----:B------:R-:W-:Y:S04]  /*93d0*/  IMAD R0, R0, c[0x0][0x1e0], RZ ;  /* 0x0000780000007a24 */ /* 0x000fe800078e02ff */
[C---:B------:R-:W-:Y:S02]  /*93e0*/  IMAD R0, R4.reuse, c[0x0][0x1e4], R0 ;  /* 0x0000790004007a24 */ /* 0x040fe400078e0200 */
[----:B--2---:R-:W-:Y:S04]  /*93f0*/  IMAD.WIDE.U32 R2, R4, c[0x0][0x1e0], RZ ;  /* 0x0000780004027a25 */ /* 0x004fe800078e00ff */
[----:B------:R-:W-:Y:S01]  /*9400*/  IMAD.IADD R3, R3, 0x1, R0 ;  /* 0x0000000103037824 */ /* 0x000fe200078e0200 */
[----:B---3--:R-:W-:Y:S01]  /*9410*/  SHF.R.S32.HI R0, RZ, 0x1f, R5 ;  /* 0x0000001fff007819 */ /* 0x008fe20000011405 */
[----:B------:R2:W-:Y:S02]  /*9420*/  STL [R1+0x28], R5 ;  /* 0x0000280501007387 */ /* 0x0005e40000100800 */
[C---:B------:R-:W-:Y:S04]  /*9430*/  IMAD.WIDE.U32 R2, R5.reuse, c[0x0][0x1f0], R2 ;  /* 0x00007c0005027a25 */ /* 0x040fe800078e0002 */
[----:B-1----:R-:W-:Y:S01]  /*9440*/  IMAD R4, R0, c[0x0][0x1f0], RZ ;  /* 0x00007c0000047a24 */ /* 0x002fe200078e02ff */
[----:B------:R-:W-:Y:S03]  /*9450*/  IADD3 R0, P0, R8, R2, RZ ;  /* 0x0000000208007210 */ /* 0x000fe60007f1e0ff */
[----:B------:R-:W-:Y:S05]  /*9460*/  IMAD R4, R5, c[0x0][0x1f4], R4 ;  /* 0x00007d0005047a24 */ /* 0x000fea00078e0204 */
[----:B------:R-:W-:Y:S02]  /*9470*/  IADD3.X R2, R6, R3, R4, P0, !PT ;  /* 0x0000000306027210 */ /* 0x000fe400007fe404 */
[C---:B------:R-:W-:Y:S04]  /*9480*/  LEA R9, P0, R0.reuse, c[0x0][0x1c8], 0x1 ;  /* 0x0000720000097a11 */ /* 0x040fe800078008ff */
[----:B------:R-:W-:Y:S02]  /*9490*/  LEA.HI.X R8, R0, c[0x0][0x1cc], R2, 0x1, P0 ;  /* 0x0000730000087a11 */ /* 0x000fe400000f0c02 */
[----:B--2---:R-:W-:Y:S04]  /*94a0*/  SHF.R.S32.HI R5, RZ, 0x1f, R7 ;  /* 0x0000001fff057819 */ /* 0x004fe80000011407 */
[----:B------:R-:W-:Y:S04]  /*94b0*/  LEA.HI R5, R5, R7, RZ, 0x3 ;  /* 0x0000000705057211 */ /* 0x000fe800078f18ff */
[----:B------:R-:W-:Y:S04]  /*94c0*/  SHF.R.S32.HI R5, RZ, 0x3, R5 ;  /* 0x00000003ff057819 */ /* 0x000fe80000011405 */
[----:B------:R-:W-:Y:S04]  /*94d0*/  IADD3 R5, -R5, 0x30, RZ ;  /* 0x0000003005057810 */ /* 0x000fe80007ffe1ff */
[----:B------:R-:W-:Y:S01]  /*94e0*/  ISETP.GE.AND P0, PT, R5, 0x1, PT ;  /* 0x000000010500780c */ /* 0x000fe20003f06270 */
[----:B------:R-:W-:-:S10]  /*94f0*/  BRA.DIV ~URZ, `(.L_x_513) ;  /* 0x000113c27f007947 */ /* 0x000fd4000b800000 */
[----:B------:R1:W2:Y:S02]  /*9500*/  SHFL.IDX PT, R4, R8, RZ, 0x181f ;  /* 0x00181fff08047589 */ /* 0x0002a400000e0000 */
.L_x_648:
[----:B------:R-:W-:-:S05]  /*9510*/  BRA.DIV ~URZ, `(.L_x_514) ;  /* 0x000114327f007947 */ /* 0x000fca000b800000 */
[----:B------:R3:W4:Y:S02]  /*9520*/  SHFL.IDX PT, R0, R9, RZ, 0x181f ;  /* 0x00181fff09007589 */ /* 0x00072400000e0000 */
.L_x_649:
        /* <DEDUP_REMOVED lines=13> */
[----:B-----5:R-:W-:Y:S05]  /*9600*/  @P0 IADD3 R6, P1, R0, R6, RZ ;  /* 0x0000000600060210 */ /* 0x020fea0007f3e0ff */
[----:B---3--:R-:W-:Y:S01]  /*9610*/  @P0 IMAD.X R7, R4, 0x1, R25, P1 ;  /* 0x0000000104070824 */ /* 0x008fe200008e0619 */
[----:B----4-:R-:W-:Y:S11]  /*9620*/  @P0 ISETP.GE.AND P1, PT, R3, c[0x0][0x1d4], PT ;  /* 0x0000750003000a0c */ /* 0x010ff60003f26270 */
[----:B------:R-:W-:Y:S02]  /*9630*/  @!UPT UIADD3 URZ, URZ, URZ, URZ ;  /* 0x0000003f3f3ff290 */ /* 0x000fe4000fffe03f */
[----:B------:R-:W-:Y:S01]  /*9640*/  @!PT LDS RZ, [RZ] ;  /* 0x00000000fffff984 */ /* 0x000fe20000000800 */
[----:B------:R-:W-:Y:S01]  /*9650*/  @!PT LDS RZ, [RZ] ;  /* 0x00000000fffff984 */ /* 0x000fe20000000800 */
[----:B------:R-:W-:Y:S01]  /*9660*/  @!PT LDS RZ, [RZ] ;  /* 0x00000000fffff984 */ /* 0x000fe20000000800 */
[----:B--2---:R2:W-:Y:S01]  /*9670*/  @P0 LDGSTS.E.BYPASS.LTC128B.128 [R16+0x14080], [R6.64], !P1 ;  /* 0x1408000006100fae */ /* 0x0045e2000c901d46 */
[----:B------:R-:W-:Y:S05]  /*9680*/  @P0 IADD3 R2, P1, R0, R2, RZ ;  /* 0x0000000200020210 */ /* 0x000fea0007f3e0ff */
[----:B------:R-:W-:Y:S01]  /*9690*/  @P0 IMAD.X R3, R4, 0x1, R24, P1 ;  /* 0x0000000104030824 */ /* 0x000fe200008e0618 */
[----:B------:R-:W-:Y:S11]  /*96a0*/  @P0 ISETP.GE.AND P1, PT, R23, c[0x0][0x1d4], PT ;  /* 0x0000750017000a0c */ /* 0x000ff60003f26270 */
[----:B------:R-:W-:Y:S02]  /*96b0*/  @!UPT UIADD3 URZ, URZ, URZ, URZ ;  /* 0x0000003f3f3ff290 */ /* 0x000fe4000fffe03f */
[----:B------:R3:W-:Y:S02]  /*96c0*/  @P0 LDGSTS.E.BYPASS.LTC128B.128 [R16+0x15880], [R2.64], !P1 ;  /* 0x1588000002100fae */ /* 0x0007e4000c901d46 */
[----:B---3--:R-:W-:Y:S05]  /*96d0*/  @P0 IADD3 R2, P1, R0, R22, RZ ;  /* 0x0000001600020210 */ /* 0x008fea0007f3e0ff */
        /* <DEDUP_REMOVED lines=8> */
[----:B------:R2:W-:Y:S01]  /*9760*/  @P0 LDGSTS.E.BYPASS.LTC128B.128 [R16+0x18880], [R2.64], !P1 ;  /* 0x1888000002100fae */ /* 0x0005e2000c901d46 */
[----:B------:R-:W-:Y:S01]  /*9770*/  ISETP.GE.AND P0, PT, R5, 0x21, PT ;  /* 0x000000210500780c */ /* 0x000fe20003f06270 */
[----:B------:R-:W-:-:S06]  /*9780*/  BRA.DIV ~URZ, `(.L_x_515) ;  /* 0x000112527f007947 */ /* 0x000fcc000b800000 */
[----:B------:R3:W4:Y:S04]  /*9790*/  SHFL.IDX PT, R4, R8, 0x1, 0x181f ;  /* 0x00381f0008047f89 */ /* 0x00072800000e0000 */
[----:B------:R3:W1:Y:S02]  /*97a0*/  SHFL.IDX PT, R0, R9, 0x1, 0x181f ;  /* 0x00381f0009007f89 */ /* 0x00066400000e0000 */
.L_x_650:
        /* <DEDUP_REMOVED lines=8> */
[----:B------:R-:W4:Y:S04]  /*9830*/  LDL R18, [R1+0x4c] ;  /* 0x00004c0001127983 */ /* 0x000f280000100800 */
[----:B------:R-:W4:Y:S04]  /*9840*/  LDL R17, [R1+0x64] ;  /* 0x0000640001117983 */ /* 0x000f280000100800 */
[----:B------:R-:W4:Y:S04]  /*9850*/  LDL R16, [R1+0xb8] ;  /* 0x0000b80001107983 */ /* 0x000f280000100800 */
[----:B------:R-:W4:Y:S04]  /*9860*/  LDL R9, [R1+0x50] ;  /* 0x0000500001097983 */ /* 0x000f280000100800 */
[----:B-1----:R-:W4:Y:S01]  /*9870*/  LDL R8, [R1+0x6c] ;  /* 0x00006c0001087983 */ /* 0x002f220000100800 */
[----:B--2---:R-:W-:Y:S05]  /*9880*/  @P0 IADD3 R6, P1, R0, R6, RZ ;  /* 0x0000000600060210 */ /* 0x004fea0007f3e0ff */
[----:B-----5:R-:W-:Y:S01]  /*9890*/  @P0 IMAD.X R7, R4, 0x1, R22, P1 ;  /* 0x0000000104070824 */ /* 0x020fe200008e0616 */
[----:B---3--:R-:W-:Y:S11]  /*98a0*/  @P0 ISETP.GE.AND P1, PT, R3, c[0x0][0x1d4], PT ;  /* 0x0000750003000a0c */ /* 0x008ff60003f26270 */
[----:B------:R-:W-:Y:S02]  /*98b0*/  @!UPT UIADD3 URZ, URZ, URZ, URZ ;  /* 0x0000003f3f3ff290 */ /* 0x000fe4000fffe03f */
[----:B------:R-:W-:Y:S01]  /*98c0*/  @!PT LDS RZ, [RZ] ;  /* 0x00000000fffff984 */ /* 0x000fe20000000800 */
[----:B------:R-:W-:Y:S01]  /*98d0*/  @!PT LDS RZ, [RZ] ;  /* 0x00000000fffff984 */ /* 0x000fe20000000800 */
[----:B------:R-:W-:Y:S01]  /*98e0*/  @!PT LDS RZ, [RZ] ;  /* 0x00000000fffff984 */ /* 0x000fe20000000800 */
[----:B----4-:R1:W-:Y:S01]  /*98f0*/  @P0 LDGSTS.E.BYPASS.LTC128B.128 [R5+0x15080], [R6.64], !P1 ;  /* 0x1508000006050fae */ /* 0x0103e2000c901d46 */
[----:B------:R-:W-:Y:S05]  /*9900*/  @P0 IADD3 R2, P1, R0, R2, RZ ;  /* 0x0000000200020210 */ /* 0x000fea0007f3e0ff */
[----:B------:R-:W-:Y:S01]  /*9910*/  @P0 IMAD.X R3, R4, 0x1, R21, P1 ;  /* 0x0000000104030824 */ /* 0x000fe200008e0615 */
[----:B------:R-:W-:Y:S11]  /*9920*/  @P0 ISETP.GE.AND P1, PT, R20, c[0x0][0x1d4], PT ;  /* 0x0000750014000a0c */ /* 0x000ff60003f26270 */
[----:B------:R-:W-:Y:S02]  /*9930*/  @!UPT UIADD3 URZ, URZ, URZ, URZ ;  /* 0x0000003f3f3ff290 */ /* 0x000fe4000fffe03f */
[----:B------:R2:W-:Y:S02]  /*9940*/  @P0 LDGSTS.E.BYPASS.LTC128B.128 [R5+0x16880], [R2.64], !P1 ;  /* 0x1688000002050fae */ /* 0x0005e4000c901d46 */
[----:B--2---:R-:W-:Y:S05]  /*9950*/  @P0 IADD3 R2, P1, R0, R19, RZ ;  /* 0x0000001300020210 */ /* 0x004fea0007f3e0ff */
        /* <DEDUP_REMOVED lines=9> */
.L_x_512:
[----:B------:R-:W-:Y:S05]  /*99f0*/  BSYNC B0 ;  /* 0x0000000000007941 */ /* 0x000fea0003800000 */
.L_x_511:
[----:B-1----:R-:W2:Y:S01]  /*9a00*/  LDL R5, [R1+0xb0] ;  /* 0x0000b00001057983 */ /* 0x002ea20000100800 */
[----:B------:R-:W-:Y:S01]  /*9a10*/  IMAD.MOV.U32 R7, RZ, RZ, c[0x0][0x2c4] ;  /* 0x0000b100ff077624 */ /* 0x000fe200078e00ff */
[----:B------:R-:W-:Y:S02]  /*9a20*/  LOP3.LUT R8, RZ, c[0x0][0x324], RZ, 0x33, !PT ;  /* 0x0000c900ff087a12 */ /* 0x000fe400078e33ff */
[----:B------:R-:W2:Y:S02]  /*9a30*/  LDL R2, [R1+0xb4] ;  /* 0x0000b40001027983 */ /* 0x000ea40000100800 */
[----:B------:R-:W-:Y:S02]  /*9a40*/  ISETP.NE.AND P0, PT, R7, 0x1, PT ;  /* 0x000000010700780c */ /* 0x000fe40003f05270 */
[----:B------:R-:W3:Y:S04]  /*9a50*/  LDL R0, [R1+0x3c] ;  /* 0x00003c0001007983 */ /* 0x000ee80000100800 */
[----:B------:R-:W4:Y:S04]  /*9a60*/  LDL R6, [R1+0x7c] ;  /* 0x00007c0001067983 */ /* 0x000f280000100800 */
[----:B------:R-:W5:Y:S04]  /*9a70*/  LDL R4, [R1+0x78] ;  /* 0x0000780001047983 */ /* 0x000f680000100800 */
[----:B------:R-:W5:Y:S04]  /*9a80*/  LDL R3, [R1+0x74] ;  /* 0x0000740001037983 */ /* 0x000f680000100800 */
[----:B------:R-:W0:Y:S01]  /*9a90*/  LDGDEPBAR ;  /* 0x00000000000079af */ /* 0x000e220000000000 */
[----:B--2---:R-:W-:Y:S02]  /*9aa0*/  IMAD.IADD R5, R2, 0x1, R5 ;  /* 0x0000000102057824 */ /* 0x004fe400078e0205 */
[----:B---3--:R-:W-:Y:S02]  /*9ab0*/  IMAD R0, R0, -0x30, RZ ;  /* 0xffffffd000007824 */ /* 0x008fe400078e02ff */
[----:B------:R-:W-:Y:S05]  /*9ac0*/  @P0 IMAD.HI.U32 R2, R5, c[0x0][0x2c8], RZ ;  /* 0x0000b20005020a27 */ /* 0x000fea00078e00ff */
[----:B------:R-:W-:Y:S02]  /*9ad0*/  @P0 SHF.R.U32.HI R5, RZ, c[0x0][0x2cc], R2 ;  /* 0x0000b300ff050a19 */ /* 0x000fe40000011602 */
[----:B----4-:R-:W-:Y:S04]  /*9ae0*/  IADD3 R2, -R6, 0x1, R0 ;  /* 0x0000000106027810 */ /* 0x010fe80007ffe100 */
[----:B-----5:R-:W-:Y:S04]  /*9af0*/  IADD3 R6, -R3, R2, R4 ;  /* 0x0000000203067210 */ /* 0x020fe80007ffe104 */
[----:B------:R-:W-:Y:S01]  /*9b00*/  IADD3 R7, R6, c[0x0][0x328], RZ ;  /* 0x0000ca0006077a10 */ /* 0x000fe20007ffe0ff */
[----:B------:R-:W-:-:S05]  /*9b10*/  BRA.DIV ~URZ, `(.L_x_516) ;  /* 0x00010fd27f007947 */ /* 0x000fca000b800000 */
[----:B------:R1:W2:Y:S02]  /*9b20*/  SHFL.IDX PT, R4, R5, RZ, 0x1c1f ;  /* 0x001c1fff05047589 */ /* 0x0002a400000e0000 */
.L_x_651:
[-C--:B--2---:R-:W-:Y:S01]  /*9b30*/  IADD3 R3, R7, R4.reuse, RZ ;  /* 0x0000000407037210 */ /* 0x084fe20007ffe0ff */
[----:B------:R-:W-:Y:S02]  /*9b40*/  IMAD.MOV.U32 R2, RZ, RZ, c[0x0][0x32c] ;  /* 0x0000cb00ff027624 */ /* 0x000fe400078e00ff */
[----:B------:R-:W-:Y:S03]  /*9b50*/  IMAD.IADD R6, R8, 0x1, R6 ;  /* 0x0000000108067824 */ /* 0x000fe600078e0206 */
[----:B------:R-:W-:Y:S02]  /*9b60*/  ISETP.GE.AND P0, PT, R2, 0x1, PT ;  /* 0x000000010200780c */ /* 0x000fe40003f06270 */
[----:B------:R-:W-:Y:S11]  /*9b70*/  IADD3 R2, R6, R4, RZ ;  /* 0x0000000406027210 */ /* 0x000ff60007ffe0ff */
[----:B------:R-:W-:-:S05]  /*9b80*/  @!P0 BRA `(.L_x_517) ;  /* 0x000001b000008947 */ /* 0x000fca0003800000 */
[----:B------:R-:W2:Y:S01]  /*9b90*/  LDL R16, [R1+0x78] ;  /* 0x0000780001107983 */ /* 0x000ea20000100800 */
[----:B------:R-:W-:Y:S03]  /*9ba0*/  BSSY B0, `(.L_x_518) ;  /* 0x0000013000007945 */ /* 0x000fe60003800000 */
[----:B------:R-:W2:Y:S02]  /*9bb0*/  LDL R9, [R1+0x74] ;  /* 0x0000740001097983 */ /* 0x000ea40000100800 */
[----:B--2---:R-:W-:Y:S04]  /*9bc0*/  IADD3 R4, -R9, R16, R4 ;  /* 0x0000001009047210 */ /* 0x004fe80007ffe104 */
        /* <DEDUP_REMOVED lines=11> */
.L_x_519:
[----:B------:R-:W-:Y:S04]  /*9c80*/  MOV R8, 0x1 ;  /* 0x0000000100087802 */ /* 0x000fe80000000f00 */
[----:B------:R-:W-:Y:S11]  /*9c90*/  ISETP.NE.AND P0, PT, R8, c[0x0][0x32c], PT ;  /* 0x0000cb0008007a0c */ /* 0x000ff60003f05270 */
[----:B------:R-:W-:Y:S02]  /*9ca0*/  @!UPT UIADD3 URZ, URZ, URZ, URZ ;  /* 0x0000003f3f3ff290 */ /* 0x000fe4000fffe03f */
[----:B------:R-:W-:Y:S05]  /*9cb0*/  @P0 IMAD.HI.U32 R8, R4, c[0x0][0x330], RZ ;  /* 0x0000cc0004080a27 */ /* 0x000fea00078e00ff */
[----:B------:R-:W-:Y:S02]  /*9cc0*/  @P0 SHF.R.U32.HI R4, RZ, c[0x0][0x334], R8 ;  /* 0x0000cd00ff040a19 */ /* 0x000fe40000011608 */
.L_x_520:
[----:B------:R-:W-:Y:S05]  /*9cd0*/  BSYNC B0 ;  /* 0x0000000000007941 */ /* 0x000fea0003800000 */
.L_x_518:
[----:B------:R-:W2:Y:S02]  /*9ce0*/  LDL R8, [R1+0x7c] ;  /* 0x00007c0001087983 */ /* 0x000ea40000100800 */
[----:B--2---:R-:W-:Y:S04]  /*9cf0*/  IMAD.IADD R8, R0, 0x1, -R8 ;  /* 0x0000000100087824 */ /* 0x004fe800078e0a08 */
[----:B------:R-:W-:Y:S05]  /*9d00*/  IMAD R4, R4, c[0x0][0x32c], R8 ;  /* 0x0000cb0004047a24 */ /* 0x000fea00078e0208 */
[----:B------:R-:W-:Y:S02]  /*9d10*/  IMNMX R2, R2, R4, !PT ;  /* 0x0000000402027217 */ /* 0x000fe40007800200 */
[----:B------:R-:W-:Y:S04]  /*9d20*/  IADD3 R4, R4, c[0x0][0x32c], RZ ;  /* 0x0000cb0004047a10 */ /* 0x000fe80007ffe0ff */
[----:B------:R-:W-:Y:S02]  /*9d30*/  IMNMX R3, R3, R4, PT ;  /* 0x0000000403037217 */ /* 0x000fe40003800200 */
.L_x_517:
[C---:B------:R-:W-:Y:S01]  /*9d40*/  ISETP.GE.AND P0, PT, R0.reuse, 0x1, PT ;  /* 0x000000010000780c */ /* 0x040fe20003f06270 */
[----:B------:R-:W2:Y:S01]  /*9d50*/  LDL.LU R4, [R1+0x18] ;  /* 0x0000180001047983 */ /* 0x000ea20000300800 */
[C---:B------:R-:W-:Y:S02]  /*9d60*/  ISETP.GE.AND P1, PT, R0.reuse, 0x2, PT ;  /* 0x000000020000780c */ /* 0x040fe40003f26270 */
[C---:B------:R-:W-:Y:S02]  /*9d70*/  ISETP.GE.AND P6, PT, R0.reuse, 0x12, PT ;  /* 0x000000120000780c */ /* 0x040fe40003fc6270 */
[C---:B------:R-:W-:Y:S02]  /*9d80*/  ISETP.GE.AND P5, PT, R0.reuse, 0x19, PT ;  /* 0x000000190000780c */ /* 0x040fe40003fa6270 */
[C---:B------:R-:W-:Y:S02]  /*9d90*/  ISETP.GE.AND P4, PT, R0.reuse, 0x1a, PT ;  /* 0x0000001a0000780c */ /* 0x040fe40003f86270 */
[C---:B------:R-:W-:Y:S02]  /*9da0*/  ISETP.GE.AND P3, PT, R0.reuse, 0x21, PT ;  /* 0x000000210000780c */ /* 0x040fe40003f66270 */
[----:B------:R-:W-:Y:S02]  /*9db0*/  ISETP.GE.AND P2, PT, R0, 0x22, PT ;  /* 0x000000220000780c */ /* 0x000fe40003f46270 */
[----:B--2---:R-:W-:Y:S04]  /*9dc0*/  LOP3.LUT R4, R4, 0xffffffef, RZ, 0xc0, !PT ;  /* 0xffffffef04047812 */ /* 0x004fe800078ec0ff */
[----:B------:R-:W-:Y:S02]  /*9dd0*/  @P0 LOP3.LUT R4, R4, 0x10, RZ, 0xfc, !PT ;  /* 0x0000001004040812 */ /* 0x000fe400078efcff */
[----:B------:R-:W-:Y:S02]  /*9de0*/  ISETP.GT.AND P0, PT, R2, RZ, !P0 ;  /* 0x000000ff0200720c */ /* 0x000fe40004704270 */
[----:B------:R-:W-:Y:S02]  /*9df0*/  LOP3.LUT R4, R4, 0xfffffff7, RZ, 0xc0, !PT ;  /* 0xfffffff704047812 */ /* 0x000fe400078ec0ff */
[C---:B------:R-:W-:Y:S02]  /*9e00*/  ISETP.LT.OR P0, PT, R3.reuse, 0x1, P0 ;  /* 0x000000010300780c */ /* 0x040fe40000701670 */
[----:B------:R-:W-:Y:S02]  /*9e10*/  @P1 LOP3.LUT R4, R4, 0x8, RZ, 0xfc, !PT ;  /* 0x0000000804041812 */ /* 0x000fe400078efcff */
[----:B------:R-:W-:Y:S02]  /*9e20*/  FSEL R18, R176, -INF , !P0 ;  /* 0xff800000b0127808 */ /* 0x000fe40004000000 */
[----:B------:R-:W-:Y:S02]  /*9e30*/  ISETP.GT.AND P0, PT, R2, 0x1, !P1 ;  /* 0x000000010200780c */ /* 0x000fe40004f04270 */
[----:B------:R-:W-:Y:S02]  /*9e40*/  ISETP.GE.AND P1, PT, R0, 0x9, PT ;  /* 0x000000090000780c */ /* 0x000fe40003f26270 */
[----:B------:R-:W-:Y:S02]  /*9e50*/  ISETP.LT.OR P0, PT, R3, 0x2, P0 ;  /* 0x000000020300780c */ /* 0x000fe40000701670 */
[----:B------:R-:W-:Y:S02]  /*9e60*/  LOP3.LUT R4, R4, 0xfffffffb, RZ, 0xc0, !PT ;  /* 0xfffffffb04047812 */ /* 0x000fe400078ec0ff */
[----:B------:R-:W-:Y:S02]  /*9e70*/  FSEL R168, R175, -INF , !P0 ;  /* 0xff800000afa87808 */ /* 0x000fe40004000000 */
[----:B------:R-:W-:Y:S04]  /*9e80*/  ISETP.GT.AND P0, PT, R2, 0x8, !P1 ;  /* 0x000000080200780c */ /* 0x000fe80004f04270 */
[C---:B------:R-:W-:Y:S02]  /*9e90*/  ISETP.LT.OR P0, PT, R3.reuse, 0x9, P0 ;  /* 0x000000090300780c */ /* 0x040fe40000701670 */
[----:B------:R-:W-:Y:S02]  /*9ea0*/  @P1 LOP3.LUT R4, R4, 0x4, RZ, 0xfc, !PT ;  /* 0x0000000404041812 */ /* 0x000fe400078efcff */
[----:B------:R-:W-:Y:S02]  /*9eb0*/  ISETP.GE.AND P1, PT, R0, 0xa, PT ;  /* 0x0000000a0000780c */ /* 0x000fe40003f26270 */
[----:B------:R-:W-:Y:S02]  /*9ec0*/  FSEL R132, R132, -INF , !P0 ;  /* 0xff80000084847808 */ /* 0x000fe40004000000 */
[----:B------:R-:W-:Y:S02]  /*9ed0*/  LOP3.LUT R4, R4, 0xfffffffd, RZ, 0xc0, !PT ;  /* 0xfffffffd04047812 */ /* 0x000fe400078ec0ff */
[----:B------:R-:W-:Y:S04]  /*9ee0*/  ISETP.GT.AND P0, PT, R2, 0x9, !P1 ;  /* 0x000000090200780c */ /* 0x000fe80004f04270 */
[C---:B------:R-:W-:Y:S03]  /*9ef0*/  ISETP.LT.OR P0, PT, R3.reuse, 0xa, P0 ;  /* 0x0000000a0300780c */ /* 0x040fe60000701670 */
[----:B------:R-:W-:Y:S02]  /*9f00*/  @P1 LOP3.LUT R4, R4, 0x2, RZ, 0xfc, !PT ;  /* 0x0000000204041812 */ /* 0x000fe400078efcff */
[----:B------:R-:W-:Y:S02]  /*9f10*/  ISETP.GE.AND P1, PT, R0, 0x11, PT ;  /* 0x000000110000780c */ /* 0x000fe40003f26270 */
[----:B------:R-:W-:Y:S02]  /*9f20*/  FSEL R27, R172, -INF , !P0 ;  /* 0xff800000ac1b7808 */ /* 0x000fe40004000000 */
[----:B------:R-:W-:Y:S02]  /*9f30*/  ISETP.GT.AND P0, PT, R2, 0x10, !P1 ;  /* 0x000000100200780c */ /* 0x000fe40004f04270 */
[----:B------:R-:W-:Y:S02]  /*9f40*/  LOP3.LUT R4, R4, 0xfffffffe, RZ, 0xc0, !PT ;  /* 0xfffffffe04047812 */ /* 0x000fe400078ec0ff */
[----:B------:R-:W-:Y:S04]  /*9f50*/  ISETP.LT.OR P0, PT, R3, 0x11, P0 ;  /* 0x000000110300780c */ /* 0x000fe80000701670 */
[----:B------:R-:W-:Y:S02]  /*9f60*/  FSEL R26, R169, -INF , !P0 ;  /* 0xff800000a91a7808 */ /* 0x000fe40004000000 */
[----:B------:R-:W-:Y:S02]  /*9f70*/  ISETP.GT.AND P0, PT, R2, 0x11, !P6 ;  /* 0x000000110200780c */ /* 0x000fe40007704270 */
[----:B------:R-:W-:Y:S02]  /*9f80*/  @P1 LOP3.LUT R4, R4, 0x1, RZ, 0xfc, !PT ;  /* 0x0000000104041812 */ /* 0x000fe400078efcff */
[----:B------:R-:W-:Y:S02]  /*9f90*/  ISETP.LT.OR P0, PT, R3, 0x12, P0 ;  /* 0x000000120300780c */ /* 0x000fe40000701670 */
[----:B------:R-:W-:Y:S02]  /*9fa0*/  ISETP.GE.AND P1, PT, R0, 0x29, PT ;  /* 0x000000290000780c */ /* 0x000fe40003f26270 */
[----:B------:R-:W-:Y:S02]  /*9fb0*/  FSEL R25, R133, -INF , !P0 ;  /* 0xff80000085197808 */ /* 0x000fe40004000000 */
[----:B------:R-:W-:Y:S02]  /*9fc0*/  ISETP.GT.AND P0, PT, R2, 0x18, !P5 ;  /* 0x000000180200780c */ /* 0x000fe40006f04270 */
[----:B------:R-:W-:Y:S02]  /*9fd0*/  LOP3.LUT R4, R4, 0xffffffdf, RZ, 0xc0, !PT ;  /* 0xffffffdf04047812 */ /* 0x000fe400078ec0ff */
[----:B------:R-:W-:Y:S04]  /*9fe0*/  ISETP.LT.OR P0, PT, R3, 0x19, P0 ;  /* 0x000000190300780c */ /* 0x000fe80000701670 */
[----:B------:R-:W-:Y:S02]  /*9ff0*/  FSEL R24, R15, -INF , !P0 ;  /* 0xff8000000f187808 */ /* 0x000fe40004000000 */
[----:B------:R-:W-:Y:S04]  /*a000*/  ISETP.GT.AND P0, PT, R2, 0x19, !P4 ;  /* 0x000000190200780c */ /* 0x000fe80006704270 */
[C---:B------:R-:W-:Y:S04]  /*a010*/  ISETP.LT.OR P0, PT, R3.reuse, 0x1a, P0 ;  /* 0x0000001a0300780c */ /* 0x040fe80000701670 */
[----:B------:R-:W-:Y:S02]  /*a020*/  FSEL R23, R14, -INF , !P0 ;  /* 0xff8000000e177808 */ /* 0x000fe40004000000 */
[C---:B------:R-:W-:Y:S04]  /*a030*/  ISETP.GT.AND P0, PT, R2.reuse, 0x20, !P3 ;  /* 0x000000200200780c */ /* 0x040fe80005f04270 */
[----:B------:R-:W-:Y:S04]  /*a040*/  ISETP.LT.OR P0, PT, R3, 0x21, P0 ;  /* 0x000000210300780c */ /* 0x000fe80000701670 */
[----:B------:R-:W-:Y:S02]  /*a050*/  FSEL R22, R13, -INF , !P0 ;  /* 0xff8000000d167808 */ /* 0x000fe40004000000 */
[----:B------:R-:W-:Y:S04]  /*a060*/  ISETP.GT.AND P0, PT, R2, 0x21, !P2 ;  /* 0x000000210200780c */ /* 0x000fe80005704270 */
[C---:B------:R-:W-:Y:S04]  /*a070*/  ISETP.LT.OR P0, PT, R3.reuse, 0x22, P0 ;  /* 0x000000220300780c */ /* 0x040fe80000701670 */
[----:B------:R-:W-:Y:S02]  /*a080*/  FSEL R21, R12, -INF , !P0 ;  /* 0xff8000000c157808 */ /* 0x000fe40004000000 */
[----:B------:R-:W-:Y:S04]  /*a090*/  ISETP.GT.AND P0, PT, R2, 0x28, !P1 ;  /* 0x000000280200780c */ /* 0x000fe80004f04270 */
[----:B------:R-:W-:Y:S04]  /*a0a0*/  ISETP.LT.OR P0, PT, R3, 0x29, P0 ;  /* 0x000000290300780c */ /* 0x000fe80000701670 */
[----:B------:R-:W-:Y:S02]  /*a0b0*/  FSEL R20, R11, -INF , !P0 ;  /* 0xff8000000b147808 */ /* 0x000fe40004000000 */
[----:B------:R-:W-:Y:S11]  /*a0c0*/  ISETP.GE.AND P0, PT, R0, 0x2a, PT ;  /* 0x0000002a0000780c */ /* 0x000ff60003f06270 */
[----:B------:R-:W-:Y:S02]  /*a0d0*/  @!UPT UIADD3 URZ, URZ, URZ, URZ ;  /* 0x0000003f3f3ff290 */ /* 0x000fe4000fffe03f */
[----:B------:R-:W-:Y:S02]  /*a0e0*/  @P0 LOP3.LUT R4, R4, 0x20, RZ, 0xfc, !PT ;  /* 0x0000002004040812 */ /* 0x000fe400078efcff */
[----:B------:R-:W-:Y:S03]  /*a0f0*/  ISETP.GT.AND P0, PT, R2, 0x29, !P0 ;  /* 0x000000290200780c */ /* 0x000fe60004704270 */
[----:B------:R2:W-:Y:S01]  /*a100*/  STL [R1+0x18], R4 ;  /* 0x0000180401007387 */ /* 0x0005e20000100800 */
[----:B------:R-:W-:Y:S04]  /*a110*/  ISETP.LT.OR P0, PT, R3, 0x2a, P0 ;  /* 0x0000002a0300780c */ /* 0x000fe80000701670 */
[----:B------:R-:W-:Y:S01]  /*a120*/  FSEL R19, R10, -INF , !P0 ;  /* 0xff8000000a137808 */ /* 0x000fe20004000000 */
[----:B------:R-:W-:-:S06]  /*a130*/  BRA.DIV ~URZ, `(.L_x_521) ;  /* 0x00010a427f007947 */ /* 0x000fcc000b800000 */
[----:B--2---:R2:W3:Y:S02]  /*a140*/  SHFL.IDX PT, R4, R5, 0x1, 0x1c1f ;  /* 0x003c1f0005047f89 */ /* 0x0044e400000e0000 */
.L_x_652:
[----:B---3--:R-:W-:Y:S01]  /*a150*/  IADD3 R3, R7, R4, RZ ;  /* 0x0000000407037210 */ /* 0x008fe20007ffe0ff */
[----:B------:R-:W-:Y:S05]  /*a160*/  IMAD.MOV.U32 R2, RZ, RZ, c[0x0][0x32c] ;  /* 0x0000cb00ff027624 */ /* 0x000fea00078e00ff */
[----:B------:R-:W-:Y:S01]  /*a170*/  ISETP.GE.AND P0, PT, R2, 0x1, PT ;  /* 0x000000010200780c */ /* 0x000fe20003f06270 */
[----:B------:R-:W-:Y:S11]  /*a180*/  IMAD.IADD R2, R6, 0x1, R4 ;  /* 0x0000000106027824 */ /* 0x000ff600078e0204 */
[----:B------:R-:W-:Y:S01]  /*a190*/  @!UPT UIADD3 URZ, URZ, URZ, URZ ;  /* 0x0000003f3f3ff290 */ /* 0x000fe2000fffe03f */
[----:B------:R-:W-:-:S05]  /*a1a0*/  @!P0 BRA `(.L_x_522) ;  /* 0x000001b000008947 */ /* 0x000fca0003800000 */
[----:B------:R-:W3:Y:S01]  /*a1b0*/  LDL R8, [R1+0x78] ;  /* 0x0000780001087983 */ /* 0x000ee20000100800 */
[----:B------:R-:W-:Y:S03]  /*a1c0*/  BSSY B0, `(.L_x_523) ;  /* 0x0000013000007945 */ /* 0x000fe60003800000 */
[----:B-12---:R-:W3:Y:S02]  /*a1d0*/  LDL R5, [R1+0x74] ;  /* 0x0000740001057983 */ /* 0x006ee40000100800 */
[----:B---3--:R-:W-:Y:S04]  /*a1e0*/  IADD3 R4, -R5, R8, R4 ;  /* 0x0000000805047210 */ /* 0x008fe80007ffe104 */
        /* <DEDUP_REMOVED lines=11> */
.L_x_524:
[----:B------:R-:W-:Y:S04]  /*a2a0*/  MOV R5, 0x1 ;  /* 0x0000000100057802 */ /* 0x000fe80000000f00 */
[----:B------:R-:W-:Y:S11]  /*a2b0*/  ISETP.NE.AND P0, PT, R5, c[0x0][0x32c], PT ;  /* 0x0000cb0005007a0c */ /* 0x000ff60003f05270 */
[----:B------:R-:W-:Y:S02]  /*a2c0*/  @!UPT UIADD3 URZ, URZ, URZ, URZ ;  /* 0x0000003f3f3ff290 */ /* 0x000fe4000fffe03f */
[----:B------:R-:W-:Y:S05]  /*a2d0*/  @P0 IMAD.HI.U32 R5, R4, c[0x0][0x330], RZ ;  /* 0x0000cc0004050a27 */ /* 0x000fea00078e00ff */
[----:B------:R-:W-:Y:S02]  /*a2e0*/  @P0 SHF.R.U32.HI R4, RZ, c[0x0][0x334], R5 ;  /* 0x0000cd00ff040a19 */ /* 0x000fe40000011605 */
.L_x_525:
[----:B------:R-:W-:Y:S05]  /*a2f0*/  BSYNC B0 ;  /* 0x0000000000007941 */ /* 0x000fea0003800000 */
.L_x_523:
[----:B------:R-:W2:Y:S02]  /*a300*/  LDL R5, [R1+0x7c] ;  /* 0x00007c0001057983 */ /* 0x000ea40000100800 */
[----:B--2---:R-:W-:Y:S04]  /*a310*/  IMAD.IADD R0, R0, 0x1, -R5 ;  /* 0x0000000100007824 */ /* 0x004fe800078e0a05 */
[----:B------:R-:W-:Y:S05]  /*a320*/  IMAD R0, R4, c[0x0][0x32c], R0 ;  /* 0x0000cb0004007a24 */ /* 0x000fea00078e0200 */
[----:B------:R-:W-:Y:S02]  /*a330*/  IMNMX R2, R2, R0, !PT ;  /* 0x0000000002027217 */ /* 0x000fe40007800200 */
[----:B------:R-:W-:Y:S04]  /*a340*/  IADD3 R0, R0, c[0x0][0x32c], RZ ;  /* 0x0000cb0000007a10 */ /* 0x000fe80007ffe0ff */
[----:B------:R-:W-:Y:S02]  /*a350*/  IMNMX R3, R3, R0, PT ;  /* 0x0000000003037217 */ /* 0x000fe40003800200 */
.L_x_522:
[----:B------:R-:W-:Y:S01]  /*a360*/  ISETP.GT.AND P1, PT, R2, 0x28, !P1 ;  /* 0x000000280200780c */ /* 0x000fe20004f24270 */
[----:B------:R-:W3:Y:S03]  /*a370*/  LDL.LU R6, [R1+0x34] ;  /* 0x0000340001067983 */ /* 0x000ee60000300800 */
[----:B------:R-:W-:Y:S01]  /*a380*/  ISETP.LT.OR P1, PT, R3, 0x29, P1 ;  /* 0x000000290300780c */ /* 0x000fe20000f21670 */
[----:B------:R-:W4:Y:S03]  /*a390*/  LDL.LU R7, [R1+0x30] ;  /* 0x0000300001077983 */ /* 0x000f260000300800 */
[----:B------:R-:W-:Y:S01]  /*a3a0*/  FSEL R8, R177, -INF , !P1 ;  /* 0xff800000b1087808 */ /* 0x000fe20004800000 */
[----:B-12---:R-:W2:Y:S04]  /*a3b0*/  LDL.LU R5, [R1+0x2c] ;  /* 0x00002c0001057983 */ /* 0x006ea80000300800 */
[----:B------:R-:W5:Y:S04]  /*a3c0*/  LDL.LU R4, [R1+0x24] ;  /* 0x0000240001047983 */ /* 0x000f680000300800 */
[----:B------:R-:W2:Y:S02]  /*a3d0*/  LDL R0, [R1+0x18] ;  /* 0x0000180001007983 */ /* 0x000ea40000100800 */
[----:B--2---:R-:W-:Y:S04]  /*a3e0*/  LOP3.LUT P0, RZ, R0, 0x10, RZ, 0xc0, !PT ;  /* 0x0000001000ff7812 */ /* 0x004fe8000780c0ff */
[----:B------:R-:W-:Y:S04]  /*a3f0*/  ISETP.GT.AND P0, PT, R2, RZ, !P0 ;  /* 0x000000ff0200720c */ /* 0x000fe80004704270 */
[C---:B------:R-:W-:Y:S04]  /*a400*/  ISETP.LT.OR P0, PT, R3.reuse, 0x1, P0 ;  /* 0x000000010300780c */ /* 0x040fe80000701670 */
[----:B---3--:R-:W-:Y:S02]  /*a410*/  FSEL R6, R6, -INF , !P0 ;  /* 0xff80000006067808 */ /* 0x008fe40004000000 */
[----:B------:R-:W-:Y:S04]  /*a420*/  LOP3.LUT P0, RZ, R0, 0x8, RZ, 0xc0, !PT ;  /* 0x0000000800ff7812 */ /* 0x000fe8000780c0ff */
[----:B------:R-:W-:Y:S04]  /*a430*/  ISETP.GT.AND P0, PT, R2, 0x1, !P0 ;  /* 0x000000010200780c */ /* 0x000fe80004704270 */
[----:B------:R-:W-:Y:S04]  /*a440*/  ISETP.LT.OR P0, PT, R3, 0x2, P0 ;  /* 0x000000020300780c */ /* 0x000fe80000701670 */
[----:B----4-:R-:W-:Y:S02]  /*a450*/  FSEL R17, R7, -INF , !P0 ;  /* 0xff80000007117808 */ /* 0x010fe40004000000 */
[----:B------:R-:W-:Y:S04]  /*a460*/  LOP3.LUT P0, RZ, R0, 0x4, RZ, 0xc0, !PT ;  /* 0x0000000400ff7812 */ /* 0x000fe8000780c0ff */
[----:B------:R-:W-:Y:S04]  /*a470*/  ISETP.GT.AND P0, PT, R2, 0x8, !P0 ;  /* 0x000000080200780c */ /* 0x000fe80004704270 */
[----:B------:R-:W-:Y:S04]  /*a480*/  ISETP.LT.OR P0, PT, R3, 0x9, P0 ;  /* 0x000000090300780c */ /* 0x000fe80000701670 */
[----:B------:R-:W-:Y:S02]  /*a490*/  FSEL R16, R5, -INF , !P0 ;  /* 0xff80000005107808 */ /* 0x000fe40004000000 */
[----:B------:R-:W-:Y:S04]  /*a4a0*/  LOP3.LUT P0, RZ, R0, 0x2, RZ, 0xc0, !PT ;  /* 0x0000000200ff7812 */ /* 0x000fe8000780c0ff */
[----:B------:R-:W-:Y:S04]  /*a4b0*/  ISETP.GT.AND P0, PT, R2, 0x9, !P0 ;  /* 0x000000090200780c */ /* 0x000fe80004704270 */
[C---:B------:R-:W-:Y:S04]  /*a4c0*/  ISETP.LT.OR P0, PT, R3.reuse, 0xa, P0 ;  /* 0x0000000a0300780c */ /* 0x040fe80000701670 */
[----:B-----5:R-:W-:Y:S02]  /*a4d0*/  FSEL R15, R4, -INF , !P0 ;  /* 0xff800000040f7808 */ /* 0x020fe40004000000 */
[----:B------:R-:W-:Y:S01]  /*a4e0*/  LOP3.LUT P0, RZ, R0, 0x1, RZ, 0xc0, !PT ;  /* 0x0000000100ff7812 */ /* 0x000fe2000780c0ff */
[----:B------:R-:W2:Y:S03]  /*a4f0*/  LDL.LU R4, [R1+0x20] ;  /* 0x0000200001047983 */ /* 0x000ea60000300800 */
[C---:B------:R-:W-:Y:S04]  /*a500*/  ISETP.GT.AND P0, PT, R2.reuse, 0x10, !P0 ;  /* 0x000000100200780c */ /* 0x040fe80004704270 */
[----:B------:R-:W-:Y:S04]  /*a510*/  ISETP.LT.OR P0, PT, R3, 0x11, P0 ;  /* 0x000000110300780c */ /* 0x000fe80000701670 */
[----:B------:R-:W-:Y:S02]  /*a520*/  FSEL R14, R179, -INF , !P0 ;  /* 0xff800000b30e7808 */ /* 0x000fe40004000000 */
[----:B------:R-:W-:Y:S02]  /*a530*/  ISETP.GT.AND P0, PT, R2, 0x11, !P6 ;  /* 0x000000110200780c */ /* 0x000fe40007704270 */
[----:B------:R-:W-:Y:S02]  /*a540*/  LOP3.LUT P6, RZ, R0, 0x20, RZ, 0xc0, !PT ;  /* 0x0000002000ff7812 */ /* 0x000fe400078cc0ff */
[C---:B------:R-:W-:Y:S02]  /*a550*/  ISETP.LT.OR P0, PT, R3.reuse, 0x12, P0 ;  /* 0x000000120300780c */ /* 0x040fe40000701670 */
[----:B------:R-:W-:Y:S02]  /*a560*/  FMNMX.FTZ R0, R18, R134, !PT ;  /* 0x0000008612007209 */ /* 0x000fe40007810000 */
[----:B------:R-:W-:Y:S02]  /*a570*/  FSEL R13, R178, -INF , !P0 ;  /* 0xff800000b20d7808 */ /* 0x000fe40004000000 */
[----:B------:R-:W-:Y:S02]  /*a580*/  ISETP.GT.AND P0, PT, R2, 0x18, !P5 ;  /* 0x000000180200780c */ /* 0x000fe40006f04270 */
[----:B------:R-:W-:Y:S02]  /*a590*/  FMNMX.FTZ R0, R168, R0, !PT ;  /* 0x00000000a8007209 */ /* 0x000fe40007810000 */
[----:B------:R-:W-:Y:S02]  /*a5a0*/  ISETP.LT.OR P0, PT, R3, 0x19, P0 ;  /* 0x000000190300780c */ /* 0x000fe40000701670 */
        /* <DEDUP_REMOVED lines=12> */
[----:B------:R-:W-:Y:S04]  /*a670*/  ISETP.GT.AND P0, PT, R2, 0x21, !P2 ;  /* 0x000000210200780c */ /* 0x000fe80005704270 */
[----:B------:R-:W-:Y:S04]  /*a680*/  ISETP.LT.OR P0, PT, R3, 0x22, P0 ;  /* 0x000000220300780c */ /* 0x000fe80000701670 */
[----:B------:R-:W-:Y:S02]  /*a690*/  FSEL R9, R170, -INF , !P0 ;  /* 0xff800000aa097808 */ /* 0x000fe40004000000 */
[----:B------:R-:W-:Y:S02]  /*a6a0*/  ISETP.GT.AND P0, PT, R2, 0x29, !P6 ;  /* 0x000000290200780c */ /* 0x000fe40007704270 */
[----:B------:R-:W-:Y:S02]  /*a6b0*/  FMNMX.FTZ R2, R23, R0, !PT ;  /* 0x0000000017027209 */ /* 0x000fe40007810000 */
[----:B------:R-:W-:Y:S02]  /*a6c0*/  ISETP.LT.OR P0, PT, R3, 0x2a, P0 ;  /* 0x0000002a0300780c */ /* 0x000fe40000701670 */
[----:B------:R-:W-:Y:S02]  /*a6d0*/  FMNMX.FTZ R3, R6, R135, !PT ;  /* 0x0000008706037209 */ /* 0x000fe40007810000 */
[----:B------:R-:W-:Y:S02]  /*a6e0*/  FMNMX.FTZ R2, R22, R2, !PT ;  /* 0x0000000216027209 */ /* 0x000fe40007810000 */
[----:B------:R-:W-:Y:S02]  /*a6f0*/  FMNMX.FTZ R3, R17, R3, !PT ;  /* 0x0000000311037209 */ /* 0x000fe40007810000 */
[----:B------:R-:W-:Y:S02]  /*a700*/  FMNMX.FTZ R2, R21, R2, !PT ;  /* 0x0000000215027209 */ /* 0x000fe40007810000 */
[----:B------:R-:W-:Y:S02]  /*a710*/  FMNMX.FTZ R3, R16, R3, !PT ;  /* 0x0000000310037209 */ /* 0x000fe40007810000 */
[----:B------:R-:W-:Y:S02]  /*a720*/  FMNMX.FTZ R2, R20, R2, !PT ;  /* 0x0000000214027209 */ /* 0x000fe40007810000 */
[----:B------:R-:W-:Y:S04]  /*a730*/  FMNMX.FTZ R3, R15, R3, !PT ;  /* 0x000000030f037209 */ /* 0x000fe80007810000 */
[----:B------:R-:W-:Y:S04]  /*a740*/  FMNMX.FTZ R3, R14, R3, !PT ;  /* 0x000000030e037209 */ /* 0x000fe80007810000 */
[----:B------:R-:W-:Y:S04]  /*a750*/  FMNMX.FTZ R3, R13, R3, !PT ;  /* 0x000000030d037209 */ /* 0x000fe80007810000 */
[----:B------:R-:W-:Y:S04]  /*a760*/  FMNMX.FTZ R3, R12, R3, !PT ;  /* 0x000000030c037209 */ /* 0x000fe80007810000 */
[----:B------:R-:W-:Y:S04]  /*a770*/  FMNMX.FTZ R0, R11, R3, !PT ;  /* 0x000000030b007209 */ /* 0x000fe80007810000 */
[----:B------:R-:W-:Y:S04]  /*a780*/  FMNMX.FTZ R0, R10, R0, !PT ;  /* 0x000000000a007209 */ /* 0x000fe80007810000 */
[----:B------:R-:W-:Y:S04]  /*a790*/  FMNMX.FTZ R0, R9, R0, !PT ;  /* 0x0000000009007209 */ /* 0x000fe80007810000 */
[----:B------:R-:W-:Y:S02]  /*a7a0*/  FMNMX.FTZ R0, R8, R0, !PT ;  /* 0x0000000008007209 */ /* 0x000fe40007810000 */
[----:B--2---:R-:W-:Y:S02]  /*a7b0*/  FSEL R7, R4, -INF , !P0 ;  /* 0xff80000004077808 */ /* 0x004fe40004000000 */
[----:B------:R-:W-:Y:S02]  /*a7c0*/  FMNMX.FTZ R4, R19, R2, !PT ;  /* 0x0000000213047209 */ /* 0x000fe40007810000 */
[----:B------:R-:W-:Y:S01]  /*a7d0*/  FMNMX.FTZ R5, R7, R0, !PT ;  /* 0x0000000007057209 */ /* 0x000fe20007810000 */
[----:B------:R-:W-:-:S05]  /*a7e0*/  BRA.DIV ~URZ, `(.L_x_526) ;  /* 0x000104227f007947 */ /* 0x000fca000b800000 */
[----:B------:R1:W2:Y:S02]  /*a7f0*/  SHFL.BFLY PT, R0, R4, 0x2, 0x1f ;  /* 0x0c401f0004007f89 */ /* 0x0002a400000e0000 */
.L_x_653:
[----:B-12---:R-:W-:Y:S01]  /*a800*/  FMNMX.FTZ R4, R4, R0, !PT ;  /* 0x0000000004047209 */ /* 0x006fe20007810000 */
[----:B------:R-:W-:-:S05]  /*a810*/  BRA.DIV ~URZ, `(.L_x_527) ;  /* 0x000104327f007947 */ /* 0x000fca000b800000 */
[----:B------:R-:W1:Y:S02]  /*a820*/  SHFL.BFLY PT, R0, R4, 0x1, 0x1f ;  /* 0x0c201f0004007f89 */ /* 0x000e6400000e0000 */
[----:B-1----:R-:W-:Y:S02]  /*a830*/  FMNMX.FTZ R133, R4, R0, !PT ;  /* 0x0000000004857209 */ /* 0x002fe40007810000 */
[----:B------:R-:W1:Y:S02]  /*a840*/  SHFL.BFLY PT, R0, R5, 0x2, 0x1f ;  /* 0x0c401f0005007f89 */ /* 0x000e6400000e0000 */
[----:B-1----:R-:W-:Y:S05]  /*a850*/  FMNMX.FTZ R4, R5, R0, !PT ;  /* 0x0000000005047209 */ /* 0x002fea0007810000 */
[----:B------:R1:W2:Y:S02]  /*a860*/  SHFL.BFLY PT, R0, R4, 0x1, 0x1f ;  /* 0x0c201f0004007f89 */ /* 0x0002a400000e0000 */
.L_x_654:
[----:B------:R-:W3:Y:S01]  /*a870*/  LDL.LU R172, [R1+0x60] ;  /* 0x0000600001ac7983 */ /* 0x000ee20000300800 */
[C---:B------:R-:W-:Y:S01]  /*a880*/  FSETP.NEU.FTZ.AND P0, PT, R133.reuse, -INF , PT ;  /* 0xff8000008500780b */ /* 0x040fe20003f1d000 */
[C---:B------:R-:W-:Y:S01]  /*a890*/  FMUL.FTZ R2, R133.reuse, c[0x0][0x2d0] ;  /* 0x0000b40085027a20 */ /* 0x040fe20000410000 */
[----:B--2---:R-:W-:Y:S01]  /*a8a0*/  FMNMX.FTZ R3, R0, R4, !PT ;  /* 0x0000000400037209 */ /* 0x004fe20007810000 */
[----:B------:R-:W-:Y:S01]  /*a8b0*/  WARPSYNC 0xffffffff ;  /* 0xffffffff00007948 */ /* 0x000fe20003800000 */
[----:B------:R-:W-:Y:S02]  /*a8c0*/  FSEL R0, R133, RZ, P0 ;  /* 0x000000ff85007208 */ /* 0x000fe40000000000 */
[----:B------:R-:W-:Y:S02]  /*a8d0*/  FSEL R2, R2, RZ, P0 ;  /* 0x000000ff02027208 */ /* 0x000fe40000000000 */
[----:B------:R-:W-:Y:S01]  /*a8e0*/  FSETP.NEU.FTZ.AND P0, PT, R3, -INF , PT ;  /* 0xff8000000300780b */ /* 0x000fe20003f1d000 */
[----:B------:R-:W-:Y:S02]  /*a8f0*/  FADD.FTZ R0, -R0, R134 ;  /* 0x0000008600007221 */ /* 0x000fe40000010100 */
[--C-:B------:R-:W-:Y:S02]  /*a900*/  FFMA.FTZ R178, R24, c[0x0][0x2d0], -R2.reuse ;  /* 0x0000b40018b27a23 */ /* 0x100fe40000010802 */
[----:B------:R-:W-:Y:S02]  /*a910*/  FMUL.FTZ R0, R0, c[0x0][0x2d0] ;  /* 0x0000b40000007a20 */ /* 0x000fe40000410000 */
[--C-:B-1----:R-:W-:Y:S02]  /*a920*/  FFMA.FTZ R4, R18, c[0x0][0x2d0], -R2.reuse ;  /* 0x0000b40012047a23 */ /* 0x102fe40000010802 */
        /* <DEDUP_REMOVED lines=8> */
[--C-:B------:R-:W-:Y:S02]  /*a9b0*/  FFMA.FTZ R171, R20, c[0x0][0x2d0], -R2.reuse ;  /* 0x0000b40014ab7a23 */ /* 0x100fe40000010802 */
[--C-:B------:R-:W-:Y:S02]  /*a9c0*/  FFMA.FTZ R18, R132, c[0x0][0x2d0], -R2.reuse ;  /* 0x0000b40084127a23 */ /* 0x100fe40000010802 */
[--C-:B------:R-:W-:Y:S02]  /*a9d0*/  FFMA.FTZ R27, R27, c[0x0][0x2d0], -R2.reuse ;  /* 0x0000b4001b1b7a23 */ /* 0x100fe40000010802 */
[----:B------:R-:W-:Y:S03]  /*a9e0*/  FFMA.FTZ R177, R23, c[0x0][0x2d0], -R2 ;  /* 0x0000b40017b17a23 */ /* 0x000fe60000010802 */
[----:B------:R-:W1:Y:S10]  /*a9f0*/  MUFU.EX2 R4, R5 ;  /* 0x0000000500047308 */ /* 0x000e740000000800 */
[----:B------:R2:W-:Y:S01]  /*aa00*/  MUFU.EX2 R20, R18 ;  /* 0x0000001200147308 */ /* 0x0005e20000000800 */
[----:B---3--:R-:W-:Y:S01]  /*aa10*/  FFMA.FTZ R2, R0, R172, R19 ;  /* 0x000000ac00027223 */ /* 0x008fe20000010013 */
[----:B-1----:R-:W-:Y:S01]  /*aa20*/  F2FP.PACK_AB R168, R4, R19 ;  /* 0x0000001304a8723e */ /* 0x002fe200000000ff */
[----:B------:R-:W-:Y:S07]  /*aa30*/  FMUL.FTZ R24, R0, R136 ;  /* 0x0000008800187220 */ /* 0x000fee0000410000 */
[----:B------:R1:W3:Y:S01]  /*aa40*/  MUFU.EX2 R19, R27 ;  /* 0x0000001b00137308 */ /* 0x0002e20000000800 */
[----:B------:R-:W4:Y:S01]  /*aa50*/  LDL.LU R136, [R1+0x5c] ;  /* 0x00005c0001887983 */ /* 0x000f220000300800 */
[----:B------:R-:W-:Y:S01]  /*aa60*/  FADD.FTZ R5, R4, R2 ;  /* 0x0000000204057221 */ /* 0x000fe20000010000 */
[C---:B------:R-:W-:Y:S01]  /*aa70*/  FSEL R2, R3.reuse, RZ, P0 ;  /* 0x000000ff03027208 */ /* 0x040fe20000000000 */
[----:B------:R-:W-:Y:S02]  /*aa80*/  FMUL.FTZ R4, R3, c[0x0][0x2d0] ;  /* 0x0000b40003047a20 */ /* 0x000fe40000410000 */
[----:B------:R-:W-:Y:S02]  /*aa90*/  FMUL.FTZ R25, R0, R137 ;  /* 0x0000008900197220 */ /* 0x000fe40000410000 */
[----:B------:R-:W-:Y:S01]  /*aaa0*/  FADD.FTZ R2, -R2, R135 ;  /* 0x0000008702027221 */ /* 0x000fe20000010100 */
[----:B------:R-:W-:Y:S01]  /*aab0*/  FSEL R4, R4, RZ, P0 ;  /* 0x000000ff04047208 */ /* 0x000fe20000000000 */
[----:B------:R-:W-:Y:S01]  /*aac0*/  FMUL.FTZ R21, R0, R141 ;  /* 0x0000008d00157220 */ /* 0x000fe20000410000 */
[----:B------:R-:W-:Y:S01]  /*aad0*/  MOV R141, R26 ;  /* 0x0000001a008d7202 */ /* 0x000fe20000000f00 */
[----:B------:R-:W-:Y:S02]  /*aae0*/  FMUL.FTZ R2, R2, c[0x0][0x2d0] ;  /* 0x0000b40002027a20 */ /* 0x000fe40000410000 */
[--C-:B------:R-:W-:Y:S02]  /*aaf0*/  FFMA.FTZ R7, R7, c[0x0][0x2d0], -R4.reuse ;  /* 0x0000b40007077a23 */ /* 0x100fe40000010804 */
[--C-:B--2---:R-:W-:Y:S02]  /*ab00*/  FFMA.FTZ R18, R17, c[0x0][0x2d0], -R4.reuse ;  /* 0x0000b40011127a23 */ /* 0x104fe40000010804 */
[----:B------:R-:W2:Y:S01]  /*ab10*/  MUFU.EX2 R2, R2 ;  /* 0x0000000200027308 */ /* 0x000ea20000000800 */
[--C-:B------:R-:W-:Y:S02]  /*ab20*/  FFMA.FTZ R172, R13, c[0x0][0x2d0], -R4.reuse ;  /* 0x0000b4000dac7a23 */ /* 0x100fe40000010804 */
[--C-:B------:R-:W-:Y:S02]  /*ab30*/  FFMA.FTZ R175, R12, c[0x0][0x2d0], -R4.reuse ;  /* 0x0000b4000caf7a23 */ /* 0x100fe40000010804 */
[--C-:B------:R-:W-:Y:S02]  /*ab40*/  FFMA.FTZ R23, R9, c[0x0][0x2d0], -R4.reuse ;  /* 0x0000b40009177a23 */ /* 0x100fe40000010804 */
[--C-:B-1----:R-:W-:Y:S02]  /*ab50*/  FFMA.FTZ R27, R8, c[0x0][0x2d0], -R4.reuse ;  /* 0x0000b400081b7a23 */ /* 0x102fe40000010804 */
[--C-:B------:R-:W-:Y:S02]  /*ab60*/  FFMA.FTZ R6, R6, c[0x0][0x2d0], -R4.reuse ;  /* 0x0000b40006067a23 */ /* 0x100fe40000010804 */
[--C-:B------:R-:W-:Y:S02]  /*ab70*/  FFMA.FTZ R132, R16, c[0x0][0x2d0], -R4.reuse ;  /* 0x0000b40010847a23 */ /* 0x100fe40000010804 */
[--C-:B------:R-:W-:Y:S01]  /*ab80*/  FFMA.FTZ R134, R15, c[0x0][0x2d0], -R4.reuse ;  /* 0x0000b4000f867a23 */ /* 0x100fe20000010804 */
[----:B------:R1:W-:Y:S01]  /*ab90*/  MUFU.EX2 R135, R6 ;  /* 0x0000000600877308 */ /* 0x0003e20000000800 */
[--C-:B------:R-:W-:Y:S01]  /*aba0*/  FFMA.FTZ R174, R14, c[0x0][0x2d0], -R4.reuse ;  /* 0x0000b4000eae7a23 */ /* 0x100fe20000010804 */
[----:B------:R-:W-:Y:S01]  /*abb0*/  MOV R15, R170 ;  /* 0x000000aa000f7202 */ /* 0x000fe20000000f00 */
[--C-:B------:R-:W-:Y:S01]  /*abc0*/  FFMA.FTZ R176, R11, c[0x0][0x2d0], -R4.reuse ;  /* 0x0000b4000bb07a23 */ /* 0x100fe20000010804 */
[C---:B---3--:R-:W-:Y:S01]  /*abd0*/  F2FP.PACK_AB R170, R19.reuse, R20 ;  /* 0x0000001413aa723e */ /* 0x048fe200000000ff */
[----:B------:R-:W-:Y:S02]  /*abe0*/  FFMA.FTZ R10, R10, c[0x0][0x2d0], -R4 ;  /* 0x0000b4000a0a7a23 */ /* 0x000fe40000010804 */
[----:B------:R-:W-:Y:S02]  /*abf0*/  FADD.FTZ R4, R20, R5 ;  /* 0x0000000514047221 */ /* 0x000fe40000010000 */
[----:B------:R-:W-:Y:S01]  /*ac00*/  FMUL.FTZ R5, R0, R157 ;  /* 0x0000009d00057220 */ /* 0x000fe20000410000 */
[----:B------:R-:W-:Y:S01]  /*ac10*/  MOV R157, R7 ;  /* 0x00000007009d7202 */ /* 0x000fe20000000f00 */
[C---:B--2---:R-:W-:Y:S01]  /*ac20*/  FMUL.FTZ R7, R2.reuse, R159 ;  /* 0x0000009f02077220 */ /* 0x044fe20000410000 */
[----:B------:R-:W-:Y:S01]  /*ac30*/  MUFU.EX2 R176, R176 ;  /* 0x000000b000b07308 */ /* 0x000fe20000000800 */
[----:B------:R-:W2:Y:S01]  /*ac40*/  LDL R159, [R1] ;  /* 0x00000000019f7983 */ /* 0x000ea20000100800 */
[----:B------:R-:W-:Y:S02]  /*ac50*/  FMUL.FTZ R26, R2, R138 ;  /* 0x0000008a021a7220 */ /* 0x000fe40000410000 */
[----:B------:R-:W-:Y:S01]  /*ac60*/  FMUL.FTZ R8, R0, R152 ;  /* 0x0000009800087220 */ /* 0x000fe20000410000 */
[----:B------:R-:W-:Y:S01]  /*ac70*/  MOV R152, R27 ;  /* 0x0000001b00987202 */ /* 0x000fe20000000f00 */
[----:B------:R-:W-:Y:S02]  /*ac80*/  FMUL.FTZ R27, R2, R139 ;  /* 0x0000008b021b7220 */ /* 0x000fe40000410000 */
[C---:B------:R-:W-:Y:S02]  /*ac90*/  FMUL.FTZ R12, R0.reuse, R148 ;  /* 0x00000094000c7220 */ /* 0x040fe40000410000 */
[----:B------:R-:W-:Y:S02]  /*aca0*/  FADD.FTZ R173, R19, R4 ;  /* 0x0000000413ad7221 */ /* 0x000fe40000010000 */
[C---:B------:R-:W-:Y:S02]  /*acb0*/  FMUL.FTZ R4, R0.reuse, R156 ;  /* 0x0000009c00047220 */ /* 0x040fe40000410000 */
[----:B------:R-:W-:Y:S01]  /*acc0*/  FMUL.FTZ R13, R0, R149 ;  /* 0x00000095000d7220 */ /* 0x000fe20000410000 */
[----:B------:R-:W3:Y:S01]  /*acd0*/  MUFU.EX2 R156, R18 ;  /* 0x00000012009c7308 */ /* 0x000ee20000000800 */
[----:B------:R-:W-:Y:S02]  /*ace0*/  FMUL.FTZ R14, R2, R150 ;  /* 0x00000096020e7220 */ /* 0x000fe40000410000 */
[C---:B------:R-:W-:Y:S01]  /*acf0*/  FMUL.FTZ R17, R0.reuse, R145 ;  /* 0x0000009100117220 */ /* 0x040fe20000410000 */
[----:B------:R-:W-:Y:S01]  /*ad00*/  MOV R145, R169 ;  /* 0x000000a900917202 */ /* 0x000fe20000000f00 */
[----:B------:R-:W-:Y:S01]  /*ad10*/  FMUL.FTZ R20, R0, R140 ;  /* 0x0000008c00147220 */ /* 0x000fe20000410000 */
[----:B------:R-:W-:Y:S01]  /*ad20*/  MOV R140, R171 ;  /* 0x000000ab008c7202 */ /* 0x000fe20000000f00 */
[----:B-1----:R-:W-:Y:S01]  /*ad30*/  FMUL.FTZ R6, R2, R158 ;  /* 0x0000009e02067220 */ /* 0x002fe20000410000 */
[----:B------:R-:W-:Y:S01]  /*ad40*/  MOV R158, R15 ;  /* 0x0000000f009e7202 */ /* 0x000fe20000000f00 */
[C---:B------:R-:W-:Y:S01]  /*ad50*/  FMUL.FTZ R9, R0.reuse, R153 ;  /* 0x0000009900097220 */ /* 0x040fe20000410000 */
[----:B------:R-:W-:Y:S01]  /*ad60*/  MUFU.EX2 R149, R132 ;  /* 0x0000008400957308 */ /* 0x000fe20000000800 */
[C---:B------:R-:W-:Y:S01]  /*ad70*/  FMUL.FTZ R16, R0.reuse, R144 ;  /* 0x0000009000107220 */ /* 0x040fe20000410000 */
[----:B------:R-:W-:Y:S01]  /*ad80*/  MOV R153, R23 ;  /* 0x0000001700997202 */ /* 0x000fe20000000f00 */
[C---:B------:R-:W-:Y:S01]  /*ad90*/  FMUL.FTZ R28, R0.reuse, R28 ;  /* 0x0000001c001c7220 */ /* 0x040fe20000410000 */
[----:B------:R-:W-:Y:S01]  /*ada0*/  MOV R144, R22 ;  /* 0x0000001600907202 */ /* 0x000fe20000000f00 */
[C---:B------:R-:W-:Y:S02]  /*adb0*/  FMUL.FTZ R29, R0.reuse, R29 ;  /* 0x0000001d001d7220 */ /* 0x040fe40000410000 */
[C---:B------:R-:W-:Y:S02]  /*adc0*/  FMUL.FTZ R32, R0.reuse, R32 ;  /* 0x0000002000207220 */ /* 0x040fe40000410000 */
[C---:B------:R-:W-:Y:S01]  /*add0*/  FMUL.FTZ R33, R0.reuse, R33 ;  /* 0x0000002100217220 */ /* 0x040fe20000410000 */
[----:B------:R-:W1:Y:S01]  /*ade0*/  MUFU.EX2 R150, R134 ;  /* 0x0000008600967308 */ /* 0x000e620000000800 */
[C---:B------:R-:W-:Y:S02]  /*adf0*/  FMUL.FTZ R36, R0.reuse, R36 ;  /* 0x0000002400247220 */ /* 0x040fe40000410000 */
[----:B------:R-:W-:Y:S01]  /*ae00*/  FMUL.FTZ R37, R0, R37 ;  /* 0x0000002500257220 */ /* 0x000fe20000410000 */
[----:B---3--:R-:W-:Y:S01]  /*ae10*/  F2FP.PACK_AB R169, R156, R135 ;  /* 0x000000879ca9723e */ /* 0x008fe200000000ff */
[C---:B------:R-:W-:Y:S02]  /*ae20*/  FMUL.FTZ R40, R0.reuse, R40 ;  /* 0x0000002800287220 */ /* 0x040fe40000410000 */
[C---:B------:R-:W-:Y:S02]  /*ae30*/  FMUL.FTZ R41, R0.reuse, R41 ;  /* 0x0000002900297220 */ /* 0x040fe40000410000 */
[C---:B------:R-:W-:Y:S01]  /*ae40*/  FMUL.FTZ R44, R0.reuse, R44 ;  /* 0x0000002c002c7220 */ /* 0x040fe20000410000 */
[----:B------:R3:W5:Y:S01]  /*ae50*/  MUFU.EX2 R132, R158 ;  /* 0x0000009e00847308 */ /* 0x0007620000000800 */
[C---:B------:R-:W-:Y:S02]  /*ae60*/  FMUL.FTZ R45, R0.reuse, R45 ;  /* 0x0000002d002d7220 */ /* 0x040fe40000410000 */
[C---:B------:R-:W-:Y:S02]  /*ae70*/  FMUL.FTZ R48, R0.reuse, R48 ;  /* 0x0000003000307220 */ /* 0x040fe40000410000 */
[C---:B------:R-:W-:Y:S02]  /*ae80*/  FMUL.FTZ R49, R0.reuse, R49 ;  /* 0x0000003100317220 */ /* 0x040fe40000410000 */
[C---:B------:R-:W-:Y:S02]  /*ae90*/  FMUL.FTZ R52, R0.reuse, R52 ;  /* 0x0000003400347220 */ /* 0x040fe40000410000 */
[C---:B------:R-:W-:Y:S01]  /*aea0*/  FMUL.FTZ R53, R0.reuse, R53 ;  /* 0x0000003500357220 */ /* 0x040fe20000410000 */
[----:B------:R-:W-:Y:S01]  /*aeb0*/  MUFU.EX2 R134, R177 ;  /* 0x000000b100867308 */ /* 0x000fe20000000800 */
[C---:B------:R-:W-:Y:S02]  /*aec0*/  FMUL.FTZ R56, R0.reuse, R56 ;  /* 0x0000003800387220 */ /* 0x040fe40000410000 */
[----:B------:R-:W-:Y:S01]  /*aed0*/  FMUL.FTZ R57, R0, R57 ;  /* 0x0000003900397220 */ /* 0x000fe20000410000 */
[----:B-1----:R-:W-:Y:S01]  /*aee0*/  F2FP.PACK_AB R171, R150, R149 ;  /* 0x0000009596ab723e */ /* 0x002fe200000000ff */
        /* <DEDUP_REMOVED lines=34> */
[----:B------:R-:W-:Y:S01]  /*b110*/  FMUL.FTZ R11, R2, R155 ;  /* 0x0000009b020b7220 */ /* 0x000fe20000410000 */
[----:B------:R-:W-:Y:S01]  /*b120*/  MOV R155, R145 ;  /* 0x00000091009b7202 */ /* 0x000fe20000000f00 */
[C---:B------:R-:W-:Y:S02]  /*b130*/  FMUL.FTZ R124, R0.reuse, R124 ;  /* 0x0000007c007c7220 */ /* 0x040fe40000410000 */
[C---:B------:R-:W-:Y:S02]  /*b140*/  FMUL.FTZ R125, R0.reuse, R125 ;  /* 0x0000007d007d7220 */ /* 0x040fe40000410000 */
[C---:B------:R-:W-:Y:S02]  /*b150*/  FMUL.FTZ R128, R0.reuse, R128 ;  /* 0x0000008000807220 */ /* 0x040fe40000410000 */
[----:B------:R-:W-:Y:S01]  /*b160*/  FMUL.FTZ R129, R0, R129 ;  /* 0x0000008100817220 */ /* 0x000fe20000410000 */
[----:B------:R-:W-:Y:S01]  /*b170*/  MOV R0, R10 ;  /* 0x0000000a00007202 */ /* 0x000fe20000000f00 */
[C---:B------:R-:W-:Y:S01]  /*b180*/  FMUL.FTZ R10, R2.reuse, R154 ;  /* 0x0000009a020a7220 */ /* 0x040fe20000410000 */
[----:B------:R-:W-:Y:S01]  /*b190*/  MOV R154, R140 ;  /* 0x0000008c009a7202 */ /* 0x000fe20000000f00 */
[C---:B------:R-:W-:Y:S01]  /*b1a0*/  FMUL.FTZ R15, R2.reuse, R151 ;  /* 0x00000097020f7220 */ /* 0x040fe20000410000 */
[----:B------:R-:W-:Y:S01]  /*b1b0*/  MOV R151, R144 ;  /* 0x0000009000977202 */ /* 0x000fe20000000f00 */
[C---:B------:R-:W-:Y:S01]  /*b1c0*/  FMUL.FTZ R18, R2.reuse, R146 ;  /* 0x0000009202127220 */ /* 0x040fe20000410000 */
[----:B---3--:R-:W-:Y:S01]  /*b1d0*/  MOV R158, R0 ;  /* 0x00000000009e7202 */ /* 0x008fe20000000f00 */
[C---:B------:R-:W-:Y:S02]  /*b1e0*/  FMUL.FTZ R19, R2.reuse, R147 ;  /* 0x0000009302137220 */ /* 0x040fe40000410000 */
[C---:B------:R-:W-:Y:S01]  /*b1f0*/  FMUL.FTZ R22, R2.reuse, R142 ;  /* 0x0000008e02167220 */ /* 0x040fe20000410000 */
[----:B------:R-:W-:Y:S01]  /*b200*/  LDSM.16.MT88.4 R144, [R241+0x800] ;  /* 0x00080000f190783b */ /* 0x000fe20000004200 */
        /* <DEDUP_REMOVED lines=49> */
[----:B-----5:R-:W-:Y:S02]  /*b520*/  FADD.FTZ R0, R132, R173 ;  /* 0x000000ad84007221 */ /* 0x020fe40000010000 */
[----:B------:R-:W-:Y:S01]  /*b530*/  MUFU.EX2 R173, R157 ;  /* 0x0000009d00ad7308 */ /* 0x000fe20000000800 */
[C---:B------:R-:W-:Y:S02]  /*b540*/  FMUL.FTZ R126, R2.reuse, R126 ;  /* 0x0000007e027e7220 */ /* 0x040fe40000410000 */
[C---:B------:R-:W-:Y:S02]  /*b550*/  FMUL.FTZ R127, R2.reuse, R127 ;  /* 0x0000007f027f7220 */ /* 0x040fe40000410000 */
[C---:B------:R-:W-:Y:S02]  /*b560*/  FMUL.FTZ R130, R2.reuse, R130 ;  /* 0x0000008202827220 */ /* 0x040fe40000410000 */
[C---:B------:R-:W-:Y:S02]  /*b570*/  FMUL.FTZ R131, R2.reuse, R131 ;  /* 0x0000008302837220 */ /* 0x040fe40000410000 */
[----:B----4-:R-:W-:Y:S02]  /*b580*/  FFMA.FTZ R148, R2, R136, R135 ;  /* 0x0000008802947223 */ /* 0x010fe40000010087 */
[----:B------:R-:W1:Y:S01]  /*b590*/  LDSM.16.MT88.4 R136, [R239] ;  /* 0x00000000ef88783b */ /* 0x000e620000004200 */
[----:B------:R-:W3:Y:S10]  /*b5a0*/  MUFU.EX2 R2, R179 ;  /* 0x000000b300027308 */ /* 0x000ef40000000800 */
[----:B------:R-:W4:Y:S10]  /*b5b0*/  MUFU.EX2 R135, R178 ;  /* 0x000000b200877308 */ /* 0x000f340000000800 */
[----:B------:R-:W-:Y:S01]  /*b5c0*/  MUFU.EX2 R179, R174 ;  /* 0x000000ae00b37308 */ /* 0x000fe20000000800 */
[----:B---3--:R-:W-:Y:S09]  /*b5d0*/  FADD.FTZ R0, R2, R0 ;  /* 0x0000000002007221 */ /* 0x008ff20000010000 */
[----:B------:R-:W3:Y:S01]  /*b5e0*/  MUFU.EX2 R178, R172 ;  /* 0x000000ac00b27308 */ /* 0x000ee20000000800 */
[----:B----4-:R-:W-:Y:S04]  /*b5f0*/  FADD.FTZ R0, R135, R0 ;  /* 0x0000000087007221 */ /* 0x010fe80000010000 */
[----:B------:R-:W-:Y:S01]  /*b600*/  FADD.FTZ R0, R134, R0 ;  /* 0x0000000086007221 */ /* 0x000fe20000010000 */
[C---:B-1----:R-:W-:Y:S04]  /*b610*/  HMMA.16816.F32 R4, R168.reuse, R136, R4 ;  /* 0x00000088a804723c */ /* 0x042fe80000001804 */
[----:B------:R-:W-:Y:S04]  /*b620*/  MUFU.EX2 R172, R152 ;  /* 0x0000009800ac7308 */ /* 0x000fe80000000800 */
[C---:B------:R-:W-:Y:S01]  /*b630*/  HMMA.16816.F32 R8, R168.reuse, R138, R8 ;  /* 0x0000008aa808723c */ /* 0x040fe20000001808 */
[----:B------:R-:W1:Y:S05]  /*b640*/  LDSM.16.MT88.4 R136, [R241] ;  /* 0x00000000f188783b */ /* 0x000e6a0000004200 */
[----:B------:R-:W4:Y:S02]  /*b650*/  MUFU.EX2 R174, R158 ;  /* 0x0000009e00ae7308 */ /* 0x000f240000000800 */
[C---:B-1----:R-:W-:Y:S08]  /*b660*/  HMMA.16816.F32 R12, R168.reuse, R136, R12 ;  /* 0x00000088a80c723c */ /* 0x042ff0000000180c */
[C---:B------:R-:W-:Y:S01]  /*b670*/  HMMA.16816.F32 R16, R168.reuse, R138, R16 ;  /* 0x0000008aa810723c */ /* 0x040fe20000001810 */
[----:B------:R-:W1:Y:S07]  /*b680*/  LDSM.16.MT88.4 R136, [R240] ;  /* 0x00000000f088783b */ /* 0x000e6e0000004200 */
[C---:B-1----:R-:W-:Y:S08]  /*b690*/  HMMA.16816.F32 R20, R168.reuse, R136, R20 ;  /* 0x00000088a814723c */ /* 0x042ff00000001814 */
[C---:B------:R-:W-:Y:S01]  /*b6a0*/  HMMA.16816.F32 R24, R168.reuse, R138, R24 ;  /* 0x0000008aa818723c */ /* 0x040fe20000001818 */
[----:B--2---:R1:W2:Y:S03]  /*b6b0*/  LDSM.16.MT88.4 R136, [R159] ;  /* 0x000000009f88783b */ /* 0x0042a60000004200 */
[----:B-1----:R-:W-:Y:S05]  /*b6c0*/  MOV R159, R141 ;  /* 0x0000008d009f7202 */ /* 0x002fea0000000f00 */
[----:B------:R-:W-:Y:S01]  /*b6d0*/  LDSM.16.MT88.4 R140, [R239+0x800] ;  /* 0x00080000ef8c783b */ /* 0x000fe20000004200 */
[C---:B--2---:R-:W-:Y:S08]  /*b6e0*/  HMMA.16816.F32 R28, R168.reuse, R136, R28 ;  /* 0x00000088a81c723c */ /* 0x044ff0000000181c */
        /* <DEDUP_REMOVED lines=39> */
[----:B---3--:R-:W-:Y:S03]  /*b960*/  F2FP.PACK_AB R137, R178, R179 ;  /* 0x000000b3b289723e */ /* 0x008fe600000000ff */
[----:B------:R-:W-:Y:S02]  /*b970*/  F2FP.PACK_AB R138, R134, R135 ;  /* 0x00000087868a723e */ /* 0x000fe400000000ff */
[----:B------:R-:W-:Y:S02]  /*b980*/  F2FP.PACK_AB R139, R176, R177 ;  /* 0x000000b1b08b723e */ /* 0x000fe400000000ff */
[----:B------:R-:W2:Y:S01]  /*b990*/  MUFU.EX2 R2, R155 ;  /* 0x0000009b00027308 */ /* 0x000ea20000000800 */
[----:B----4-:R-:W-:Y:S02]  /*b9a0*/  F2FP.PACK_AB R169, R175, R174 ;  /* 0x000000aeafa9723e */ /* 0x010fe400000000ff */
[----:B------:R-:W-:Y:S02]  /*b9b0*/  F2FP.PACK_AB R171, R173, R172 ;  /* 0x000000acadab723e */ /* 0x000fe400000000ff */
[C---:B------:R-:W-:Y:S05]  /*b9c0*/  HMMA.16816.F32 R4, R136.reuse, R140, R4 ;  /* 0x0000008c8804723c */ /* 0x040fea0000001804 */
[----:B------:R-:W3:Y:S03]  /*b9d0*/  MUFU.EX2 R135, R154 ;  /* 0x0000009a00877308 */ /* 0x000ee60000000800 */
[C---:B------:R-:W-:Y:S01]  /*b9e0*/  HMMA.16816.F32 R8, R136.reuse, R142, R8 ;  /* 0x0000008e8808723c */ /* 0x040fe20000001808 */
[----:B------:R-:W4:Y:S03]  /*b9f0*/  LDSM.16.MT88.4 R140, [R240+0x800] ;  /* 0x00080000f08c783b */ /* 0x000f260000004200 */
[----:B-1----:R-:W-:Y:S03]  /*ba00*/  FADD.FTZ R0, R132, R0 ;  /* 0x0000000084007221 */ /* 0x002fe60000010000 */
[----:B------:R-:W1:Y:S01]  /*ba10*/  MUFU.EX2 R134, R159 ;  /* 0x0000009f00867308 */ /* 0x000e620000000800 */
[C---:B------:R-:W-:Y:S04]  /*ba20*/  HMMA.16816.F32 R12, R136.reuse, R144, R12 ;  /* 0x00000090880c723c */ /* 0x040fe8000000180c */
[C---:B--2---:R-:W-:Y:S01]  /*ba30*/  F2FP.PACK_AB R168, R2.reuse, R132 ;  /* 0x0000008402a8723e */ /* 0x044fe200000000ff */
[----:B------:R-:W-:Y:S01]  /*ba40*/  FADD.FTZ R0, R2, R0 ;  /* 0x0000000002007221 */ /* 0x000fe20000010000 */
[----:B------:R-:W2:Y:S01]  /*ba50*/  LDL.LU R132, [R1+0x3c] ;  /* 0x00003c0001847983 */ /* 0x000ea20000300800 */
[----:B------:R-:W-:Y:S01]  /*ba60*/  FADD.FTZ R2, R156, R148 ;  /* 0x000000949c027221 */ /* 0x000fe20000010000 */
[C---:B------:R-:W-:Y:S02]  /*ba70*/  HMMA.16816.F32 R16, R136.reuse, R146, R16 ;  /* 0x000000928810723c */ /* 0x040fe40000001810 */
[----:B------:R-:W5:Y:S02]  /*ba80*/  LDSM.16.MT88.4 R144, [R242+0x800] ;  /* 0x00080000f290783b */ /* 0x000f640000004200 */
[----:B---3--:R-:W-:Y:S06]  /*ba90*/  FADD.FTZ R0, R135, R0 ;  /* 0x0000000087007221 */ /* 0x008fec0000010000 */
[----:B------:R-:W-:Y:S02]  /*baa0*/  LDSM.16.MT88.4 R152, [R239+0x1000] ;  /* 0x00100000ef98783b */ /* 0x000fe40000004200 */
[C---:B-1----:R-:W-:Y:S01]  /*bab0*/  FADD.FTZ R0, R134.reuse, R0 ;  /* 0x0000000086007221 */ /* 0x042fe20000010000 */
[----:B------:R-:W-:Y:S02]  /*bac0*/  F2FP.PACK_AB R170, R134, R135 ;  /* 0x0000008786aa723e */ /* 0x000fe400000000ff */
[----:B------:R-:W-:Y:S03]  /*bad0*/  MOV R135, R150 ;  /* 0x0000009600877202 */ /* 0x000fe60000000f00 */
[----:B------:R1:W-:Y:S04]  /*bae0*/  STL [R1+0x60], R0 ;  /* 0x0000600001007387 */ /* 0x0003e80000100800 */
[----:B------:R-:W3:Y:S01]  /*baf0*/  LDL R134, [R1+0x80] ;  /* 0x0000800001867983 */ /* 0x000ee20000100800 */
[C---:B----4-:R-:W-:Y:S08]  /*bb00*/  HMMA.16816.F32 R20, R136.reuse, R140, R20 ;  /* 0x0000008c8814723c */ /* 0x050ff00000001814 */
[C---:B------:R-:W-:Y:S01]  /*bb10*/  HMMA.16816.F32 R24, R136.reuse, R142, R24 ;  /* 0x0000008e8818723c */ /* 0x040fe20000001818 */
[----:B------:R-:W4:Y:S07]  /*bb20*/  LDSM.16.MT88.4 R140, [R239+0x2000] ;  /* 0x00200000ef8c783b */ /* 0x000f2e0000004200 */
[C---:B-----5:R-:W-:Y:S04]  /*bb30*/  HMMA.16816.F32 R28, R136.reuse, R144, R28 ;  /* 0x00000090881c723c */ /* 0x060fe8000000181c */
[----:B-1----:R-:W-:Y:S04]  /*bb40*/  FADD.FTZ R0, R149, R2 ;  /* 0x0000000295007221 */ /* 0x002fe80000010000 */
[----:B------:R-:W-:Y:S01]  /*bb50*/  FADD.FTZ R0, R135, R0 ;  /* 0x0000000087007221 */ /* 0x000fe20000010000 */
[C---:B------:R-:W-:Y:S01]  /*bb60*/  HMMA.16816.F32 R32, R136.reuse, R146, R32 ;  /* 0x000000928820723c */ /* 0x040fe20000001820 */
[----:B------:R-:W1:Y:S02]  /*bb70*/  LDSM.16.MT88.4 R144, [R241+0x2000] ;  /* 0x00200000f190783b */ /* 0x000e640000004200 */
[----:B------:R-:W-:Y:S01]  /*bb80*/  FADD.FTZ R0, R179, R0 ;  /* 0x00000000b3007221 */ /* 0x000fe20000010000 */
[-C--:B------:R-:W-:Y:S03]  /*bb90*/  MOV R135, R3.reuse ;  /* 0x0000000300877202 */ /* 0x080fe60000000f00 */
[----:B------:R-:W-:Y:S05]  /*bba0*/  FADD.FTZ R0, R178, R0 ;  /* 0x00000000b2007221 */ /* 0x000fea0000010000 */
[----:B------:R-:W-:Y:S04]  /*bbb0*/  FADD.FTZ R0, R177, R0 ;  /* 0x00000000b1007221 */ /* 0x000fe80000010000 */
[----:B------:R-:W-:Y:S04]  /*bbc0*/  FADD.FTZ R0, R176, R0 ;  /* 0x00000000b0007221 */ /* 0x000fe80000010000 */
[----:B------:R-:W-:Y:S01]  /*bbd0*/  FADD.FTZ R0, R174, R0 ;  /* 0x00000000ae007221 */ /* 0x000fe20000010000 */
[C---:B----4-:R-:W-:Y:S03]  /*bbe0*/  HMMA.16816.F32 R36, R136.reuse, R140, R36 ;  /* 0x0000008c8824723c */ /* 0x050fe60000001824 */
[----:B------:R-:W-:Y:S04]  /*bbf0*/  FADD.FTZ R0, R175, R0 ;  /* 0x00000000af007221 */ /* 0x000fe80000010000 */
[----:B------:R-:W-:Y:S01]  /*bc00*/  FADD.FTZ R0, R172, R0 ;  /* 0x00000000ac007221 */ /* 0x000fe20000010000 */
[C---:B------:R-:W-:Y:S01]  /*bc10*/  HMMA.16816.F32 R40, R136.reuse, R142, R40 ;  /* 0x0000008e8828723c */ /* 0x040fe20000001828 */
[----:B------:R-:W4:Y:S03]  /*bc20*/  LDSM.16.MT88.4 R140, [R240+0x2000] ;  /* 0x00200000f08c783b */ /* 0x000f260000004200 */
[----:B------:R-:W-:Y:S04]  /*bc30*/  FADD.FTZ R0, R173, R0 ;  /* 0x00000000ad007221 */ /* 0x000fe80000010000 */
[C---:B-1----:R-:W-:Y:S08]  /*bc40*/  HMMA.16816.F32 R44, R136.reuse, R144, R44 ;  /* 0x00000090882c723c */ /* 0x042ff0000000182c */
[C---:B------:R-:W-:Y:S01]  /*bc50*/  HMMA.16816.F32 R48, R136.reuse, R146, R48 ;  /* 0x000000928830723c */ /* 0x040fe20000001830 */
[----:B------:R-:W1:Y:S07]  /*bc60*/  LDSM.16.MT88.4 R144, [R242+0x2000] ;  /* 0x00200000f290783b */ /* 0x000e6e0000004200 */
[C---:B----4-:R-:W-:Y:S08]  /*bc70*/  HMMA.16816.F32 R52, R136.reuse, R140, R52 ;  /* 0x0000008c8834723c */ /* 0x050ff00000001834 */
[C---:B------:R-:W-:Y:S01]  /*bc80*/  HMMA.16816.F32 R56, R136.reuse, R142, R56 ;  /* 0x0000008e8838723c */ /* 0x040fe20000001838 */
[----:B------:R-:W4:Y:S07]  /*bc90*/  LDSM.16.MT88.4 R140, [R239+0x3800] ;  /* 0x00380000ef8c783b */ /* 0x000f2e0000004200 */
        /* <DEDUP_REMOVED lines=20> */
[----:B------:R-:W1:Y:S03]  /*bde0*/  LDSM.16.MT88.4 R144, [R242+0x5000] ;  /* 0x00500000f290783b */ /* 0x000e660000004200 */
[C---:B--2---:R-:W-:Y:S05]  /*bdf0*/  IADD3 R2, R132.reuse, -0x1, RZ ;  /* 0xffffffff84027810 */ /* 0x044fea0007ffe0ff */
[----:B------:R-:W-:Y:S04]  /*be00*/  STL [R1+0x3c], R2 ;  /* 0x00003c0201007387 */ /* 0x000fe80000100800 */
[----:B------:R2:W-:Y:S01]  /*be10*/  STL [R1+0x5c], R0 ;  /* 0x00005c0001007387 */ /* 0x0005e20000100800 */
[C---:B----4-:R-:W-:Y:S03]  /*be20*/  HMMA.16816.F32 R116, R136.reuse, R140, R116 ;  /* 0x0000008c8874723c */ /* 0x050fe60000001874 */
[----:B---3--:R-:W-:Y:S02]  /*be30*/  ISETP.GT.AND P0, PT, R132, R134, PT ;  /* 0x000000868400720c */ /* 0x008fe40003f04270 */
[----:B------:R-:W-:Y:S03]  /*be40*/  MOV R132, R3 ;  /* 0x0000000300847202 */ /* 0x000fe60000000f00 */
[C---:B------:R-:W-:Y:S04]  /*be50*/  HMMA.16816.F32 R120, R136.reuse, R142, R120 ;  /* 0x0000008e8878723c */ /* 0x040fe80000001878 */
[----:B------:R-:W-:Y:S02]  /*be60*/  MOV R134, R133 ;  /* 0x0000008500867202 */ /* 0x000fe40000000f00 */
[----:B--2---:R-:W-:Y:S02]  /*be70*/  MOV R0, R2 ;  /* 0x0000000200007202 */ /* 0x004fe40000000f00 */
[C---:B-1----:R-:W-:Y:S03]  /*be80*/  HMMA.16816.F32 R124, R136.reuse, R144, R124 ;  /* 0x00000090887c723c */ /* 0x042fe6000000187c */
[----:B------:R-:W-:Y:S05]  /*be90*/  STL [R1+0x3c], R0 ;  /* 0x00003c0001007387 */ /* 0x000fea0000100800 */
[----:B------:R-:W-:Y:S01]  /*bea0*/  HMMA.16816.F32 R128, R136, R146, R128 ;  /* 0x000000928880723c */ /* 0x000fe20000001880 */
[----:B------:R-:W1:Y:S07]  /*beb0*/  LDSM.16.MT88.4 R144, [R241+0x1000] ;  /* 0x00100000f190783b */ /* 0x000e6e0000004200 */
[C---:B------:R-:W-:Y:S01]  /*bec0*/  HMMA.16816.F32 R156, R168.reuse, R152, R4 ;  /* 0x00000098a89c723c */ /* 0x040fe20000001804 */
[----:B------:R-:W2:Y:S07]  /*bed0*/  LDSM.16.MT88.4 R136, [R240+0x1000] ;  /* 0x00100000f088783b */ /* 0x000eae0000004200 */
[C---:B------:R-:W-:Y:S01]  /*bee0*/  HMMA.16816.F32 R152, R168.reuse, R154, R8 ;  /* 0x0000009aa898723c */ /* 0x040fe20000001808 */
[----:B------:R-:W3:Y:S08]  /*bef0*/  LDSM.16.MT88.4 R4, [R242+0x1000] ;  /* 0x00100000f204783b */ /* 0x000ef00000004200 */
[----:B------:R-:W4:Y:S01]  /*bf00*/  LDSM.16.MT88.4 R8, [R239+0x2800] ;  /* 0x00280000ef08783b */ /* 0x000f220000004200 */
[C---:B-1----:R-:W-:Y:S07]  /*bf10*/  HMMA.16816.F32 R148, R168.reuse, R144, R12 ;  /* 0x00000090a894723c */ /* 0x042fee000000180c */
[----:B------:R-:W1:Y:S01]  /*bf20*/  LDSM.16.MT88.4 R12, [R241+0x2800] ;  /* 0x00280000f10c783b */ /* 0x000e620000004200 */
[C---:B------:R-:W-:Y:S08]  /*bf30*/  HMMA.16816.F32 R144, R168.reuse, R146, R16 ;  /* 0x00000092a890723c */ /* 0x040ff00000001810 */
[C---:B--2---:R-:W-:Y:S08]  /*bf40*/  HMMA.16816.F32 R140, R168.reuse, R136, R20 ;  /* 0x00000088a88c723c */ /* 0x044ff00000001814 */
[C---:B------:R-:W-:Y:S08]  /*bf50*/  HMMA.16816.F32 R136, R168.reuse, R138, R24 ;  /* 0x0000008aa888723c */ /* 0x040ff00000001818 */
[C---:B---3--:R-:W-:Y:S08]  /*bf60*/  HMMA.16816.F32 R28, R168.reuse, R4, R28 ;  /* 0x00000004a81c723c */ /* 0x048ff0000000181c */
[C---:B------:R-:W-:Y:S01]  /*bf70*/  HMMA.16816.F32 R32, R168.reuse, R6, R32 ;  /* 0x00000006a820723c */ /* 0x040fe20000001820 */
[----:B------:R-:W2:Y:S07]  /*bf80*/  LDSM.16.MT88.4 R4, [R240+0x2800] ;  /* 0x00280000f004783b */ /* 0x000eae0000004200 */
[C---:B----4-:R-:W-:Y:S08]  /*bf90*/  HMMA.16816.F32 R36, R168.reuse, R8, R36 ;  /* 0x00000008a824723c */ /* 0x050ff00000001824 */
        /* <DEDUP_REMOVED lines=27> */
[C---:B------:R-:W-:Y:S08]  /*c150*/  HMMA.16816.F32 R112, R168.reuse, R10, R112 ;  /* 0x0000000aa870723c */ /* 0x040ff00000001870 */
[C---:B-1----:R-:W-:Y:S08]  /*c160*/  HMMA.16816.F32 R116, R168.reuse, R12, R116 ;  /* 0x0000000ca874723c */ /* 0x042ff00000001874 */
[C---:B------:R-:W-:Y:S08]  /*c170*/  HMMA.16816.F32 R120, R168.reuse, R14, R120 ;  /* 0x0000000ea878723c */ /* 0x040ff00000001878 */
[C---:B--2---:R-:W-:Y:S08]  /*c180*/  HMMA.16816.F32 R124, R168.reuse, R4, R124 ;  /* 0x00000004a87c723c */ /* 0x044ff0000000187c */
[----:B------:R-:W-:Y:S01]  /*c190*/  HMMA.16816.F32 R128, R168, R6, R128 ;  /* 0x00000006a880723c */ /* 0x000fe20000001880 */
[----:B------:R-:W-:-:S07]  /*c1a0*/  @P0 BRA `(.L_x_528) ;  /* 0xffffbdb000000947 */ /* 0x000fce000383ffff */
.L_x_505:
[----:B------:R-:W3:Y:S01]  /*c1b0*/  LDL R0, [R1+0xb0] ;  /* 0x0000b00001007983 */ /* 0x000ee20000100800 */
[----:B--2---:R-:W-:-:S03]  /*c1c0*/  IMAD.MOV.U32 R2, RZ, RZ, c[0x0][0x2c4] ;  /* 0x0000b100ff027624 */ /* 0x004fc600078e00ff */
[----:B-1----:R-:W2:Y:S04]  /*c1d0*/  LDL R4, [R1+0x74] ;  /* 0x0000740001047983 */ /* 0x002ea80000100800 */
[----:B------:R-:W2:Y:S01]  /*c1e0*/  LDL R3, [R1+0x78] ;  /* 0x0000780001037983 */ /* 0x000ea20000100800 */
[----:B------:R-:W-:Y:S01]  /*c1f0*/  ISETP.NE.AND P0, PT, R2, 0x1, PT ;  /* 0x000000010200780c */ /* 0x000fe20003f05270 */
[----:B------:R-:W-:Y:S01]  /*c200*/  IMAD.MOV.U32 R5, RZ, RZ, c[0x0][0x32c] ;  /* 0x0000cb00ff057624 */ /* 0x000fe200078e00ff */
[----:B---3--:R-:W-:-:S11]  /*c210*/  IADD3 R0, R0, 0x7f, RZ ;  /* 0x0000007f00007810 */ /* 0x008fd60007ffe0ff */
[----:B------:R-:W-:-:S05]  /*c220*/  @P0 IMAD.HI.U32 R2, R0, c[0x0][0x2c8], RZ ;  /* 0x0000b20000020a27 */ /* 0x000fca00078e00ff */
[----:B------:R-:W-:Y:S02]  /*c230*/  @P0 SHF.R.U32.HI R0, RZ, c[0x0][0x2cc], R2 ;  /* 0x0000b300ff000a19 */ /* 0x000fe40000011602 */
[----:B------:R-:W-:Y:S02]  /*c240*/  ISETP.GE.AND P0, PT, R5, 0x1, PT ;  /* 0x000000010500780c */ /* 0x000fe40003f06270 */
[----:B--2---:R-:W-:-:S05]  /*c250*/  IADD3 R2, R3, 0x1, -R4 ;  /* 0x0000000103027810 */ /* 0x004fca0007ffe804 */
[----:B------:R-:W-:-:S05]  /*c260*/  IMAD.IADD R0, R2, 0x1, R0 ;  /* 0x0000000102007824 */ /* 0x000fca00078e0200 */
[----:B------:R-:W-:Y:S01]  /*c270*/  IADD3 R2, R0, -c[0x0][0x324], RZ ;  /* 0x8000c90000027a10 */ /* 0x000fe20007ffe0ff */
[----:B------:R-:W-:Y:S05]  /*c280*/  @!P0 BRA `(.L_x_529) ;  /* 0x0000011000008947 */ /* 0x000fea0003800000 */
[----:B------:R-:W-:Y:S01]  /*c290*/  ISETP.GT.AND P0, PT, R0, -0x1, PT ;  /* 0xffffffff0000780c */ /* 0x000fe20003f04270 */
[----:B------:R-:W-:-:S12]  /*c2a0*/  BSSY B0, `(.L_x_530) ;  /* 0x000000d000007945 */ /* 0x000fd80003800000 */
        /* <DEDUP_REMOVED lines=8> */
.L_x_531:
[----:B------:R-:W-:-:S04]  /*c330*/  MOV R3, 0x1 ;  /* 0x0000000100037802 */ /* 0x000fc80000000f00 */
[----:B------:R-:W-:-:S13]  /*c340*/  ISETP.NE.AND P0, PT, R3, c[0x0][0x32c], PT ;  /* 0x0000cb0003007a0c */ /* 0x000fda0003f05270 */
[----:B------:R-:W-:-:S05]  /*c350*/  @P0 IMAD.HI.U32 R3, R0, c[0x0][0x330], RZ ;  /* 0x0000cc0000030a27 */ /* 0x000fca00078e00ff */
[----:B------:R-:W-:Y:S02]  /*c360*/  @P0 SHF.R.U32.HI R0, RZ, c[0x0][0x334], R3 ;  /* 0x0000cd00ff000a19 */ /* 0x000fe40000011603 */
.L_x_532:
[----:B------:R-:W-:Y:S05]  /*c370*/  BSYNC B0 ;  /* 0x0000000000007941 */ /* 0x000fea0003800000 */
.L_x_530:
[----:B------:R-:W-:-:S05]  /*c380*/  IMAD R0, R0, c[0x0][0x32c], RZ ;  /* 0x0000cb0000007a24 */ /* 0x000fca00078e02ff */
[----:B------:R-:W-:Y:S02]  /*c390*/  IMNMX R2, R2, R0, !PT ;  /* 0x0000000002027217 */ /* 0x000fe40007800200 */
.L_x_529:
[----:B------:R-:W2:Y:S04]  /*c3a0*/  LDL R0, [R1+0x3c] ;  /* 0x00003c0001007983 */ /* 0x000ea80000100800 */
[----:B------:R-:W3:Y:S01]  /*c3b0*/  LDL R4, [R1+0x70] ;  /* 0x0000700001047983 */ /* 0x000ee20000100800 */
[----:B------:R-:W-:-:S05]  /*c3c0*/  IADD3 R2, R2, 0x2f, RZ ;  /* 0x0000002f02027810 */ /* 0x000fca0007ffe0ff */
[----:B------:R-:W-:-:S04]  /*c3d0*/  IMAD.HI R2, R2, 0x2aaaaaab, RZ ;  /* 0x2aaaaaab02027827 */ /* 0x000fc800078e02ff */
[----:B--2---:R-:W-:Y:S01]  /*c3e0*/  IMAD.MOV.U32 R3, RZ, RZ, R0 ;  /* 0x000000ffff037224 */ /* 0x004fe200078e0000 */
[----:B------:R-:W-:-:S04]  /*c3f0*/  SHF.R.U32.HI R0, RZ, 0x1f, R2 ;  /* 0x0000001fff007819 */ /* 0x000fc80000011602 */
[----:B------:R-:W-:-:S04]  /*c400*/  LEA.HI.SX32 R0, R2, R0, 0x1d ;  /* 0x0000000002007211 */ /* 0x000fc800078feaff */
[----:B---3--:R-:W-:-:S04]  /*c410*/  IMNMX R4, R4, R0, !PT ;  /* 0x0000000004047217 */ /* 0x008fc80007800200 */
[----:B------:R-:W-:Y:S01]  /*c420*/  ISETP.GE.AND P0, PT, R3, R4, PT ;  /* 0x000000040300720c */ /* 0x000fe20003f06270 */
[----:B------:R1:W-:-:S12]  /*c430*/  STL [R1+0x80], R4 ;  /* 0x0000800401007387 */ /* 0x0003d80000100800 */
[----:B------:R-:W-:Y:S05]  /*c440*/  @!P0 BRA `(.L_x_533) ;  /* 0x0000359000008947 */ /* 0x000fea0003800000 */
.L_x_546:
[----:B-1----:R-:W2:Y:S01]  /*c450*/  LDL R4, [R1+0x4] ;  /* 0x0000040001047983 */ /* 0x002ea20000100800 */
[----:B------:R-:W-:Y:S04]  /*c460*/  DEPBAR.LE SB0, 0x0 ;  /* 0x000080000000791a */ /* 0x000fe80000000000 */
[----:B------:R-:W3:Y:S01]  /*c470*/  LDL R2, [R1+0x3c] ;  /* 0x00003c0001027983 */ /* 0x000ee20000100800 */
[----:B------:R-:W-:Y:S01]  /*c480*/  WARPSYNC 0xffffffff ;  /* 0xffffffff00007948 */ /* 0x000fe20003800000 */
[----:B------:R-:W-:Y:S01]  /*c490*/  BSSY B0, `(.L_x_534) ;  /* 0x0000061000007945 */ /* 0x000fe20003800000 */
[----:B------:R-:W-:Y:S01]  /*c4a0*/  MOV R134, R133 ;  /* 0x0000008500867202 */ /* 0x000fe20000000f00 */
[----:B------:R-:W4:Y:S04]  /*c4b0*/  LDL R3, [R1+0x8] ;  /* 0x0000080001037983 */ /* 0x000f280000100800 */
[----:B------:R-:W3:Y:S04]  /*c4c0*/  LDL R0, [R1+0x70] ;  /* 0x0000700001007983 */ /* 0x000ee80000100800 */
[----:B------:R-:W-:Y:S06]  /*c4d0*/  BAR.SYNC.DEFER_BLOCKING 0x0 ;  /* 0x0000000000007b1d */ /* 0x000fec0000010000 */
[----:B------:R1:W1:Y:S04]  /*c4e0*/  LDSM.16.M88.4 R8, [R236] ;  /* 0x00000000ec08783b */ /* 0x0002680000000200 */
[----:B------:R1:W1:Y:S04]  /*c4f0*/  LDSM.16.M88.4 R16, [R236+0x800] ;  /* 0x00080000ec10783b */ /* 0x0002680000000200 */
[----:B------:R1:W1:Y:S04]  /*c500*/  LDSM.16.M88.4 R24, [R236+0x1000] ;  /* 0x00100000ec18783b */ /* 0x0002680000000200 */
[----:B------:R1:W1:Y:S04]  /*c510*/  LDSM.16.M88.4 R168, [R243] ;  /* 0x00000000f3a8783b */ /* 0x0002680000000200 */
[----:B--2---:R2:W1:Y:S04]  /*c520*/  LDSM.16.M88.4 R172, [R4] ;  /* 0x0000000004ac783b */ /* 0x0044680000000200 */
[----:B----4-:R2:W4:Y:S01]  /*c530*/  LDSM.16.M88.4 R176, [R3] ;  /* 0x0000000003b0783b */ /* 0x0105220000000200 */
[----:B---3--:R-:W-:Y:S11]  /*c540*/  ISETP.GT.AND P0, PT, R0, R2, PT ;  /* 0x000000020000720c */ /* 0x008ff60003f04270 */
[----:B------:R-:W-:Y:S02]  /*c550*/  @!UPT UIADD3 URZ, URZ, URZ, URZ ;  /* 0x0000003f3f3ff290 */ /* 0x000fe4000fffe03f */
[----:B------:R-:W-:-:S05]  /*c560*/  @P0 BRA `(.L_x_535) ;  /* 0x0000053000000947 */ /* 0x000fca0003800000 */
[----:B--2---:R-:W2:Y:S04]  /*c570*/  LDL R4, [R1+0x38] ;  /* 0x0000380001047983 */ /* 0x004ea80000100800 */
[----:B------:R-:W3:Y:S04]  /*c580*/  LDL R12, [R1+0x28] ;  /* 0x00002800010c7983 */ /* 0x000ee80000100800 */
[----:B------:R-:W5:Y:S04]  /*c590*/  LDL.64 R6, [R1+0xa0] ;  /* 0x0000a00001067983 */ /* 0x000f680000100a00 */
[----:B----4-:R-:W4:Y:S01]  /*c5a0*/  LDL R5, [R1+0xa8] ;  /* 0x0000a80001057983 */ /* 0x010f220000100800 */
        /* <DEDUP_REMOVED lines=8> */
[----:B-----5:R-:W-:Y:S03]  /*c630*/  IADD3 R0, P0, R6, R2, RZ ;  /* 0x0000000206007210 */ /* 0x020fe60007f1e0ff */
[----:B------:R-:W-:Y:S05]  /*c640*/  IMAD R4, R12, c[0x0][0x21c], R4 ;  /* 0x000087000c047a24 */ /* 0x000fea00078e0204 */
[----:B----4-:R-:W-:Y:S02]  /*c650*/  IADD3.X R2, R5, R3, R4, P0, !PT ;  /* 0x0000000305027210 */ /* 0x010fe400007fe404 */
[C---:B------:R-:W-:Y:S04]  /*c660*/  LEA R12, P0, R0.reuse, c[0x0][0x1f8], 0x1 ;  /* 0x00007e00000c7a11 */ /* 0x040fe800078008ff */
[----:B------:R-:W-:Y:S01]  /*c670*/  LEA.HI.X R5, R0, c[0x0][0x1fc], R2, 0x1, P0 ;  /* 0x00007f0000057a11 */ /* 0x000fe200000f0c02 */
[----:B------:R-:W-:-:S06]  /*c680*/  BRA.DIV ~URZ, `(.L_x_536) ;  /* 0x0000e6927f007947 */ /* 0x000fcc000b800000 */
[----:B------:R2:W3:Y:S02]  /*c690*/  SHFL.IDX PT, R4, R5, RZ, 0x181f ;  /* 0x00181fff05047589 */ /* 0x0004e400000e0000 */
.L_x_655:
[----:B------:R-:W-:-:S05]  /*c6a0*/  BRA.DIV ~URZ, `(.L_x_537) ;  /* 0x0000e7027f007947 */ /* 0x000fca000b800000 */
[----:B------:R4:W2:Y:S02]  /*c6b0*/  SHFL.IDX PT, R0, R12, RZ, 0x181f ;  /* 0x00181fff0c007589 */ /* 0x0008a400000e0000 */
.L_x_656:
        /* <DEDUP_REMOVED lines=13> */
[----:B----4-:R-:W-:Y:S05]  /*c790*/  IADD3 R6, P0, R0, R6, RZ ;  /* 0x0000000600067210 */ /* 0x010fea0007f1e0ff */
[----:B---3--:R-:W-:Y:S06]  /*c7a0*/  IMAD.X R7, R4, 0x1, R3, P0 ;  /* 0x0000000104077824 */ /* 0x008fec00000e0603 */
[----:B------:R-:W-:Y:S01]  /*c7b0*/  @!PT LDS RZ, [RZ] ;  /* 0x00000000fffff984 */ /* 0x000fe20000000800 */
[----:B------:R-:W-:Y:S01]  /*c7c0*/  @!PT LDS RZ, [RZ] ;  /* 0x00000000fffff984 */ /* 0x000fe20000000800 */
[----:B------:R-:W-:Y:S01]  /*c7d0*/  @!PT LDS RZ, [RZ] ;  /* 0x00000000fffff984 */ /* 0x000fe20000000800 */
[----:B--2---:R2:W-:Y:S01]  /*c7e0*/  LDGSTS.E.BYPASS.LTC128B.128 [R13+0x4080], [R6.64], !P4 ;  /* 0x04080000060d7fae */ /* 0x0045e2000e101d46 */
[----:B------:R-:W-:Y:S02]  /*c7f0*/  ISETP.GE.AND P3, PT, R135, c[0x0][0x1d4], PT ;  /* 0x0000750087007a0c */ /* 0x000fe40003f66270 */
[----:B------:R-:W-:Y:S02]  /*c800*/  IADD3 R2, P0, R0, R2, RZ ;  /* 0x0000000200027210 */ /* 0x000fe40007f1e0ff */
[----:B------:R-:W-:Y:S02]  /*c810*/  ISETP.GE.AND P2, PT, R22, c[0x0][0x1d4], PT ;  /* 0x0000750016007a0c */ /* 0x000fe40003f46270 */
[----:B------:R-:W-:Y:S01]  /*c820*/  ISETP.GE.AND P1, PT, R14, c[0x0][0x1d4], PT ;  /* 0x000075000e007a0c */ /* 0x000fe20003f26270 */
[----:B--2---:R-:W2:Y:S02]  /*c830*/  LDL R7, [R1+0x48] ;  /* 0x0000480001077983 */ /* 0x004ea40000100800 */
[----:B--2---:R-:W-:Y:S05]  /*c840*/  IMAD.X R3, R4, 0x1, R7, P0 ;  /* 0x0000000104037824 */ /* 0x004fea00000e0607 */
[----:B------:R2:W-:Y:S02]  /*c850*/  LDGSTS.E.BYPASS.LTC128B.128 [R13+0x5880], [R2.64], !P3 ;  /* 0x05880000020d7fae */ /* 0x0005e4000d901d46 */
[----:B--2---:R-:W-:Y:S05]  /*c860*/  IADD3 R2, P0, R0, R23, RZ ;  /* 0x0000001700027210 */ /* 0x004fea0007f1e0ff */
[----:B------:R-:W-:Y:S02]  /*c870*/  IMAD.X R3, R4, 0x1, R20, P0 ;  /* 0x0000000104037824 */ /* 0x000fe400000e0614 */
[----:B------:R-:W2:Y:S04]  /*c880*/  S2R R20, SR_TID.X ;  /* 0x0000000000147919 */ /* 0x000ea80000002100 */
[----:B------:R3:W-:Y:S01]  /*c890*/  LDGSTS.E.BYPASS.LTC128B.128 [R13+0x7080], [R2.64], !P2 ;  /* 0x07080000020d7fae */ /* 0x0007e2000d101d46 */
[----:B--2---:R-:W-:Y:S02]  /*c8a0*/  ISETP.GT.AND P5, PT, R20, 0x7f, PT ;  /* 0x0000007f1400780c */ /* 0x004fe40003fa4270 */
[----:B---3--:R-:W-:Y:S05]  /*c8b0*/  IADD3 R2, P0, R0, R21, RZ ;  /* 0x0000001500027210 */ /* 0x008fea0007f1e0ff */
[----:B------:R-:W-:Y:S05]  /*c8c0*/  IMAD.X R3, R4, 0x1, R15, P0 ;  /* 0x0000000104037824 */ /* 0x000fea00000e060f */
[----:B------:R2:W-:Y:S01]  /*c8d0*/  LDGSTS.E.BYPASS.LTC128B.128 [R13+0x8880], [R2.64], !P1 ;  /* 0x08880000020d7fae */ /* 0x0005e2000c901d46 */
[----:B------:R-:W-:-:S05]  /*c8e0*/  @P5 BRA `(.L_x_535) ;  /* 0x000001b000005947 */ /* 0x000fca0003800000 */
[----:B------:R-:W-:-:S05]  /*c8f0*/  BRA.DIV ~URZ, `(.L_x_538) ;  /* 0x0000e5427f007947 */ /* 0x000fca000b800000 */
[----:B------:R3:W4:Y:S04]  /*c900*/  SHFL.IDX PT, R4, R5, 0x1, 0x181f ;  /* 0x00381f0005047f89 */ /* 0x00072800000e0000 */
[----:B------:R3:W2:Y:S02]  /*c910*/  SHFL.IDX PT, R0, R12, 0x1, 0x181f ;  /* 0x00381f000c007f89 */ /* 0x0006a400000e0000 */
.L_x_657:
[----:B------:R-:W5:Y:S04]  /*c920*/  LDL R6, [R1+0xc4] ;  /* 0x0000c40001067983 */ /* 0x000f680000100800 */
[----:B--2---:R-:W2:Y:S04]  /*c930*/  LDL R3, [R1+0x44] ;  /* 0x0000440001037983 */ /* 0x004ea80000100800 */
[----:B---3--:R-:W3:Y:S04]  /*c940*/  LDL R2, [R1+0xd0] ;  /* 0x0000d00001027983 */ /* 0x008ee80000100800 */
[----:B----4-:R-:W4:Y:S04]  /*c950*/  LDL R20, [R1+0x48] ;  /* 0x0000480001147983 */ /* 0x010f280000100800 */
[----:B------:R-:W4:Y:S04]  /*c960*/  LDL R5, [R1+0x1c] ;  /* 0x00001c0001057983 */ /* 0x000f280000100800 */
[----:B------:R-:W4:Y:S04]  /*c970*/  LDL R15, [R1+0xbc] ;  /* 0x0000bc00010f7983 */ /* 0x000f280000100800 */
[----:B------:R-:W4:Y:S04]  /*c980*/  LDL R14, [R1+0x4c] ;  /* 0x00004c00010e7983 */ /* 0x000f280000100800 */
[----:B------:R-:W4:Y:S04]  /*c990*/  LDL R13, [R1+0xb8] ;  /* 0x0000b800010d7983 */ /* 0x000f280000100800 */
[----:B------:R-:W4:Y:S01]  /*c9a0*/  LDL R12, [R1+0x50] ;  /* 0x00005000010c7983 */ /* 0x000f220000100800 */
[----:B-----5:R-:W-:Y:S05]  /*c9b0*/  IADD3 R6, P0, R0, R6, RZ ;  /* 0x0000000600067210 */ /* 0x020fea0007f1e0ff */
[----:B--2---:R-:W-:Y:S01]  /*c9c0*/  IMAD.X R7, R4, 0x1, R3, P0 ;  /* 0x0000000104077824 */ /* 0x004fe200000e0603 */
        /* <DEDUP_REMOVED lines=13> */
.L_x_535:
[----:B------:R-:W-:Y:S05]  /*caa0*/  BSYNC B0 ;  /* 0x0000000000007941 */ /* 0x000fea0003800000 */
.L_x_534:
[----:B------:R-:W0:Y:S01]  /*cab0*/  LDGDEPBAR ;  /* 0x00000000000079af */ /* 0x000e220000000000 */
[----:B------:R-:W-:Y:S01]  /*cac0*/  WARPSYNC 0xffffffff ;  /* 0xffffffff00007948 */ /* 0x000fe20003800000 */
[C---:B-12---:R-:W-:Y:S01]  /*cad0*/  HMMA.16816.F32 R4, R160.reuse, R8, RZ ;  /* 0x00000008a004723c */ /* 0x046fe200000018ff */
[----:B------:R-:W-:Y:S07]  /*cae0*/  BSSY B0, `(.L_x_539) ;  /* 0x000013e000007945 */ /* 0x000fee0003800000 */
[C---:B------:R-:W-:Y:S08]  /*caf0*/  HMMA.16816.F32 R8, R160.reuse, R10, RZ ;  /* 0x0000000aa008723c */ /* 0x040ff000000018ff */
[C---:B------:R-:W-:Y:S08]  /*cb00*/  HMMA.16816.F32 R12, R160.reuse, R16, RZ ;  /* 0x00000010a00c723c */ /* 0x040ff000000018ff */
        /* <DEDUP_REMOVED lines=9> */
[C---:B----4-:R-:W-:Y:S08]  /*cba0*/  HMMA.16816.F32 R20, R164.reuse, R176, R20 ;  /* 0x000000b0a414723c */ /* 0x050ff00000001814 */
        /* <DEDUP_REMOVED lines=122> */
[----:B------:R-:W2:Y:S04]  /*d350*/  MUFU.TANH R2, R0 ;  /* 0x0000000000027308 */ /* 0x000ea80000002400 */
[----:B------:R-:W-:Y:S01]  /*d360*/  FMUL.FTZ R3, R11, c[0x0][0x320] ;  /* 0x0000c8000b037a20 */ /* 0x000fe20000410000 */
[C---:B-1----:R-:W-:Y:S03]  /*d370*/  HMMA.16816.F32 R12, R232.reuse, R168, R12 ;  /* 0x000000a8e80c723c */ /* 0x042fe6000000180c */
[----:B------:R-:W-:Y:S02]  /*d380*/  FMUL.FTZ R10, R10, c[0x0][0x320] ;  /* 0x0000c8000a0a7a20 */ /* 0x000fe40000410000 */
[----:B------:R-:W-:Y:S03]  /*d390*/  MUFU.TANH R175, R3 ;  /* 0x0000000300af7308 */ /* 0x000fe60000002400 */
[C---:B------:R-:W-:Y:S07]  /*d3a0*/  HMMA.16816.F32 R16, R232.reuse, R170, R16 ;  /* 0x000000aae810723c */ /* 0x040fee0000001810 */
[----:B------:R-:W-:Y:S01]  /*d3b0*/  MUFU.TANH R177, R10 ;  /* 0x0000000a00b17308 */ /* 0x000fe20000002400 */
[----:B--2---:R1:W-:Y:S01]  /*d3c0*/  STL [R1+0x20], R2 ;  /* 0x0000200201007387 */ /* 0x0043e20000100800 */
[----:B------:R-:W-:Y:S08]  /*d3d0*/  FMUL.FTZ R0, R5, c[0x0][0x320] ;  /* 0x0000c80005007a20 */ /* 0x000ff00000410000 */
[----:B------:R2:W-:Y:S02]  /*d3e0*/  MUFU.TANH R179, R0 ;  /* 0x0000000000b37308 */ /* 0x0005e40000002400 */
[----:B--2---:R-:W-:Y:S08]  /*d3f0*/  FMUL.FTZ R0, R6, c[0x0][0x320] ;  /* 0x0000c80006007a20 */ /* 0x004ff00000410000 */
[----:B------:R2:W-:Y:S02]  /*d400*/  MUFU.TANH R178, R0 ;  /* 0x0000000000b27308 */ /* 0x0005e40000002400 */
[----:B--2---:R-:W-:Y:S02]  /*d410*/  FMUL.FTZ R0, R7, c[0x0][0x320] ;  /* 0x0000c80007007a20 */ /* 0x004fe40000410000 */
[----:B------:R-:W2:Y:S01]  /*d420*/  LDSM.16.M88.4 R4, [R237+0x5800] ;  /* 0x00580000ed04783b */ /* 0x000ea20000000200 */
[----:B------:R-:W-:Y:S05]  /*d430*/  DEPBAR.LE SB0, 0x0 ;  /* 0x000080000000791a */ /* 0x000fea0000000000 */
[----:B-1----:R1:W3:Y:S02]  /*d440*/  MUFU.TANH R2, R0 ;  /* 0x0000000000027308 */ /* 0x0022e40000002400 */
[----:B------:R-:W-:Y:S01]  /*d450*/  BAR.SYNC.DEFER_BLOCKING 0x0 ;  /* 0x0000000000007b1d */ /* 0x000fe20000010000 */
[----:B-1----:R-:W-:Y:S07]  /*d460*/  FMUL.FTZ R0, R8, c[0x0][0x320] ;  /* 0x0000c80008007a20 */ /* 0x002fee0000410000 */
[----:B------:R1:W4:Y:S01]  /*d470*/  MUFU.TANH R176, R0 ;  /* 0x0000000000b07308 */ /* 0x0003220000002400 */
[----:B------:R-:W5:Y:S04]  /*d480*/  LDL R8, [R1+0x3c] ;  /* 0x00003c0001087983 */ /* 0x000f680000100800 */
[----:B---3--:R3:W-:Y:S01]  /*d490*/  STL [R1+0x24], R2 ;  /* 0x0000240201007387 */ /* 0x0087e20000100800 */
[C---:B--2---:R-:W-:Y:S08]  /*d4a0*/  HMMA.16816.F32 R20, R232.reuse, R4, R20 ;  /* 0x00000004e814723c */ /* 0x044ff00000001814 */
[----:B------:R-:W-:Y:S04]  /*d4b0*/  HMMA.16816.F32 R24, R232, R6, R24 ;  /* 0x00000006e818723c */ /* 0x000fe80000001818 */
[----:B-1----:R-:W-:Y:S02]  /*d4c0*/  FMUL.FTZ R0, R9, c[0x0][0x320] ;  /* 0x0000c80009007a20 */ /* 0x002fe40000410000 */
[----:B------:R-:W5:Y:S02]  /*d4d0*/  LDL R9, [R1+0x70] ;  /* 0x0000700001097983 */ /* 0x000f640000100800 */
[----:B------:R1:W2:Y:S01]  /*d4e0*/  MUFU.TANH R174, R0 ;  /* 0x0000000000ae7308 */ /* 0x0002a20000002400 */
[----:B---3--:R-:W-:Y:S09]  /*d4f0*/  FMUL.FTZ R2, R13, c[0x0][0x320] ;  /* 0x0000c8000d027a20 */ /* 0x008ff20000410000 */
[----:B------:R-:W3:Y:S01]  /*d500*/  MUFU.TANH R170, R2 ;  /* 0x0000000200aa7308 */ /* 0x000ee20000002400 */
[----:B-1----:R-:W-:Y:S09]  /*d510*/  FMUL.FTZ R0, R12, c[0x0][0x320] ;  /* 0x0000c8000c007a20 */ /* 0x002ff20000410000 */
        /* <DEDUP_REMOVED lines=19> */
[----:B-----5:R-:W-:Y:S01]  /*d650*/  ISETP.GT.AND P0, PT, R8, R9, PT ;  /* 0x000000090800720c */ /* 0x020fe20003f04270 */
        /* <DEDUP_REMOVED lines=11> */
[----:B--234-:R-:W2:Y:S01]  /*d710*/  LDL R9, [R1+0x84] ;  /* 0x0000840001097983 */ /* 0x01cea20000100800 */
[----:B------:R-:W-:Y:S03]  /*d720*/  IMAD.MOV.U32 R3, RZ, RZ, c[0x0][0x2b8] ;  /* 0x0000ae00ff037624 */ /* 0x000fe600078e00ff */
[----:B------:R-:W3:Y:S02]  /*d730*/  LDL R4, [R1+0x178] ;  /* 0x0001780001047983 */ /* 0x000ee40000100800 */
[----:B------:R-:W-:Y:S02]  /*d740*/  ISETP.NE.AND P2, PT, R3, 0x1, PT ;  /* 0x000000010300780c */ /* 0x000fe40003f45270 */
[----:B------:R-:W4:Y:S04]  /*d750*/  LDL.64 R20, [R1+0x98] ;  /* 0x0000980001147983 */ /* 0x000f280000100a00 */
[----:B------:R-:W5:Y:S04]  /*d760*/  LDL R5, [R1+0xac] ;  /* 0x0000ac0001057983 */ /* 0x000f680000100800 */
[----:B------:R-:W4:Y:S04]  /*d770*/  LDL R6, [R1+0x88] ;  /* 0x0000880001067983 */ /* 0x000f280000100800 */
[----:B------:R-:W1:Y:S01]  /*d780*/  S2R R7, SR_TID.X ;  /* 0x0000000000077919 */ /* 0x000e620000002100 */
[----:B---3--:R-:W-:Y:S01]  /*d790*/  ISETP.GT.AND P1, PT, R4, 0x2f, PT ;  /* 0x0000002f0400780c */ /* 0x008fe20003f24270 */
[----:B--2---:R-:W-:Y:S02]  /*d7a0*/  IMAD R2, R8, 0x30, R9 ;  /* 0x0000003008027824 */ /* 0x004fe400078e0209 */
[----:B------:R-:W2:Y:S03]  /*d7b0*/  LDL.64 R8, [R1+0x90] ;  /* 0x0000900001087983 */ /* 0x000ea60000100a00 */
[----:B------:R-:W-:Y:S05]  /*d7c0*/  IADD3 R2, R2, -0x30, R4 ;  /* 0xffffffd002027810 */ /* 0x000fea0007ffe004 */
[----:B------:R-:W-:Y:S04]  /*d7d0*/  @P2 IMAD.HI.U32 R3, R2, c[0x0][0x2bc], RZ ;  /* 0x0000af0002032a27 */ /* 0x000fe800078e00ff */
[----:B-1----:R-:W-:Y:S01]  /*d7e0*/  IMAD.MOV.U32 R0, RZ, RZ, R2 ;  /* 0x000000ffff007224 */ /* 0x002fe200078e0002 */
[----:B------:R-:W-:Y:S04]  /*d7f0*/  @P2 SHF.R.U32.HI R0, RZ, c[0x0][0x2c0], R3 ;  /* 0x0000b000ff002a19 */ /* 0x000fe80000011603 */
[C---:B----4-:R-:W-:Y:S01]  /*d800*/  @!P1 IADD3 R3, P0, R0.reuse, R20, RZ ;  /* 0x0000001400039210 */ /* 0x050fe20007f1e0ff */
[----:B------:R-:W-:Y:S03]  /*d810*/  IMAD.MOV R4, RZ, RZ, -R0 ;  /* 0x000000ffff047224 */ /* 0x000fe600078e0a00 */
[----:B-----5:R-:W-:Y:S01]  /*d820*/  @!P1 LEA.HI.X.SX32 R0, R0, R5, 0x1, P0 ;  /* 0x0000000500009211 */ /* 0x020fe200000f0eff */
[----:B------:R-:W-:Y:S01]  /*d830*/  IMAD R4, R4, c[0x0][0x2b8], R2 ;  /* 0x0000ae0004047a24 */ /* 0x000fe200078e0202 */
[C---:B------:R-:W-:Y:S01]  /*d840*/  @!P1 LEA R2, P0, R3.reuse, c[0x0][0x2a0], 0x2 ;  /* 0x0000a80003029a11 */ /* 0x040fe200078010ff */
[----:B------:R-:W-:Y:S03]  /*d850*/  IMAD.MOV.U32 R5, RZ, RZ, RZ ;  /* 0x000000ffff057224 */ /* 0x000fe600078e00ff */
[----:B------:R-:W-:Y:S01]  /*d860*/  @!P1 LEA.HI.X R3, R3, c[0x0][0x2a4], R0, 0x2, P0 ;  /* 0x0000a90003039a11 */ /* 0x000fe200000f1400 */
[----:B------:R1:W-:Y:S01]  /*d870*/  STL [R1+0x38], R4 ;  /* 0x0000380401007387 */ /* 0x0003e20000100800 */
[----:B------:R-:W-:Y:S03]  /*d880*/  SHF.R.S32.HI R0, RZ, 0x1f, R4 ;  /* 0x0000001fff007819 */ /* 0x000fe60000011404 */
[----:B------:R3:W4:Y:S02]  /*d890*/  @!P1 LDG.E R5, [R2.64] ;  /* 0x0000000602059981 */ /* 0x000724000c1e1900 */
[----:B------:R-:W-:Y:S04]  /*d8a0*/  IMAD R0, R0, c[0x0][0x1e0], RZ ;  /* 0x0000780000007a24 */ /* 0x000fe800078e02ff */
[C---:B------:R-:W-:Y:S02]  /*d8b0*/  IMAD R0, R4.reuse, c[0x0][0x1e4], R0 ;  /* 0x0000790004007a24 */ /* 0x040fe400078e0200 */
[----:B---3--:R-:W-:Y:S04]  /*d8c0*/  IMAD.WIDE.U32 R2, R4, c[0x0][0x1e0], RZ ;  /* 0x0000780004027a25 */ /* 0x008fe800078e00ff */
[----:B------:R-:W-:Y:S01]  /*d8d0*/  IMAD.IADD R3, R3, 0x1, R0 ;  /* 0x0000000103037824 */ /* 0x000fe200078e0200 */
[----:B----4-:R-:W-:Y:S01]  /*d8e0*/  SHF.R.S32.HI R0, RZ, 0x1f, R5 ;  /* 0x0000001fff007819 */ /* 0x010fe20000011405 */
[----:B------:R3:W-:Y:S02]  /*d8f0*/  STL [R1+0x28], R5 ;  /* 0x0000280501007387 */ /* 0x0007e40000100800 */
[C---:B------:R-:W-:Y:S04]  /*d900*/  IMAD.WIDE.U32 R2, R5.reuse, c[0x0][0x1f0], R2 ;  /* 0x00007c0005027a25 */ /* 0x040fe800078e0002 */
[----:B-1----:R-:W-:Y:S01]  /*d910*/  IMAD R4, R0, c[0x0][0x1f0], RZ ;  /* 0x00007c0000047a24 */ /* 0x002fe200078e02ff */
[----:B--2---:R-:W-:Y:S03]  /*d920*/  IADD3 R0, P0, R8, R2, RZ ;  /* 0x0000000208007210 */ /* 0x004fe60007f1e0ff */
[----:B------:R-:W-:Y:S05]  /*d930*/  IMAD R4, R5, c[0x0][0x1f4], R4 ;  /* 0x00007d0005047a24 */ /* 0x000fea00078e0204 */
[----:B------:R-:W-:Y:S02]  /*d940*/  IADD3.X R2, R6, R3, R4, P0, !PT ;  /* 0x0000000306027210 */ /* 0x000fe400007fe404 */
[C---:B------:R-:W-:Y:S04]  /*d950*/  LEA R9, P0, R0.reuse, c[0x0][0x1c8], 0x1 ;  /* 0x0000720000097a11 */ /* 0x040fe800078008ff */
[----:B------:R-:W-:Y:S02]  /*d960*/  LEA.HI.X R8, R0, c[0x0][0x1cc], R2, 0x1, P0 ;  /* 0x0000730000087a11 */ /* 0x000fe400000f0c02 */
[----:B---3--:R-:W-:Y:S04]  /*d970*/  SHF.R.S32.HI R5, RZ, 0x1f, R7 ;  /* 0x0000001fff057819 */ /* 0x008fe80000011407 */
[----:B------:R-:W-:Y:S04]  /*d980*/  LEA.HI R5, R5, R7, RZ, 0x3 ;  /* 0x0000000705057211 */ /* 0x000fe800078f18ff */
[----:B------:R-:W-:Y:S04]  /*d990*/  SHF.R.S32.HI R5, RZ, 0x3, R5 ;  /* 0x00000003ff057819 */ /* 0x000fe80000011405 */
[----:B------:R-:W-:Y:S04]  /*d9a0*/  IADD3 R5, -R5, 0x30, RZ ;  /* 0x0000003005057810 */ /* 0x000fe80007ffe1ff */
[----:B------:R-:W-:Y:S01]  /*d9b0*/  ISETP.GE.AND P0, PT, R5, 0x1, PT ;  /* 0x000000010500780c */ /* 0x000fe20003f06270 */
[----:B------:R-:W-:-:S10]  /*d9c0*/  BRA.DIV ~URZ, `(.L_x_541) ;  /* 0x0000d5827f007947 */ /* 0x000fd4000b800000 */
[----:B------:R1:W2:Y:S02]  /*d9d0*/  SHFL.IDX PT, R4, R8, RZ, 0x181f ;  /* 0x00181fff08047589 */ /* 0x0002a400000e0000 */
.L_x_658:
[----:B------:R-:W-:-:S05]  /*d9e0*/  BRA.DIV ~URZ, `(.L_x_542) ;  /* 0x0000d5f27f007947 */ /* 0x000fca000b800000 */
[----:B------:R3:W4:Y:S02]  /*d9f0*/  SHFL.IDX PT, R0, R9, RZ, 0x181f ;  /* 0x00181fff09007589 */ /* 0x00072400000e0000 */
.L_x_659:
        /* <DEDUP_REMOVED lines=14> */
[----:B----4-:R-:W-:Y:S01]  /*dae0*/  @P0 IMAD.X R7, R4, 0x1, R7, P1 ;  /* 0x0000000104070824 */ /* 0x010fe200008e0607 */
[----:B---3--:R-:W-:Y:S11]  /*daf0*/  @P0 ISETP.GE.AND P1, PT, R3, c[0x0][0x1d4], PT ;  /* 0x0000750003000a0c */ /* 0x008ff60003f26270 */
        /* <DEDUP_REMOVED lines=24> */
.L_x_660:
        /* <DEDUP_REMOVED lines=36> */
.L_x_540:
[----:B--234-:R-:W-:Y:S05]  /*dec0*/  BSYNC B0 ;  /* 0x0000000000007941 */ /* 0x01cfea0003800000 */
.L_x_539:
[----:B-1----:R-:W2:Y:S04]  /*ded0*/  LDL R0, [R1+0x20] ;  /* 0x0000200001007983 */ /* 0x002ea80000100800 */
[----:B------:R-:W3:Y:S04]  /*dee0*/  LDL R3, [R1+0x24] ;  /* 0x0000240001037983 */ /* 0x000ee80000100800 */
[----:B------:R-:W0:Y:S01]  /*def0*/  LDGDEPBAR ;  /* 0x00000000000079af */ /* 0x000e220000000000 */
[----:B--2---:R-:W-:Y:S02]  /*df00*/  FMNMX.FTZ R2, R0, R133, !PT ;  /* 0x0000008500027209 */ /* 0x004fe40007810000 */
[----:B------:R-:W-:Y:S02]  /*df10*/  FMNMX.FTZ R0, R178, R132, !PT ;  /* 0x00000084b2007209 */ /* 0x000fe40007810000 */
[----:B------:R-:W-:Y:S02]  /*df20*/  FMNMX.FTZ R2, R179, R2, !PT ;  /* 0x00000002b3027209 */ /* 0x000fe40007810000 */
[----:B---3--:R-:W-:Y:S02]  /*df30*/  FMNMX.FTZ R0, R3, R0, !PT ;  /* 0x0000000003007209 */ /* 0x008fe40007810000 */
        /* <DEDUP_REMOVED lines=22> */
.L_x_661:
[----:B-12---:R-:W-:Y:S01]  /*e0a0*/  FMNMX.FTZ R4, R4, R0, !PT ;  /* 0x0000000004047209 */ /* 0x006fe20007810000 */
[----:B------:R-:W-:-:S05]  /*e0b0*/  BRA.DIV ~URZ, `(.L_x_545) ;  /* 0x0000d1027f007947 */ /* 0x000fca000b800000 */
[----:B------:R-:W1:Y:S02]  /*e0c0*/  SHFL.BFLY PT, R0, R4, 0x1, 0x1f ;  /* 0x0c201f0004007f89 */ /* 0x000e6400000e0000 */
[----:B-1----:R-:W-:Y:S02]  /*e0d0*/  FMNMX.FTZ R133, R4, R0, !PT ;  /* 0x0000000004857209 */ /* 0x002fe40007810000 */
[----:B------:R-:W1:Y:S02]  /*e0e0*/  SHFL.BFLY PT, R0, R5, 0x2, 0x1f ;  /* 0x0c401f0005007f89 */ /* 0x000e6400000e0000 */
[----:B-1----:R-:W-:Y:S05]  /*e0f0*/  FMNMX.FTZ R4, R5, R0, !PT ;  /* 0x0000000005047209 */ /* 0x002fea0007810000 */
[----:B------:R1:W2:Y:S02]  /*e100*/  SHFL.BFLY PT, R0, R4, 0x1, 0x1f ;  /* 0x0c201f0004007f89 */ /* 0x0002a400000e0000 */
.L_x_662:
[----:B------:R-:W3:Y:S01]  /*e110*/  LDL.LU R2, [R1+0x20] ;  /* 0x0000200001027983 */ /* 0x000ee20000300800 */
[----:B--2---:R-:W-:Y:S01]  /*e120*/  FMNMX.FTZ R3, R0, R4, !PT ;  /* 0x0000000400037209 */ /* 0x004fe20007810000 */
[C---:B------:R-:W-:Y:S01]  /*e130*/  FADD.FTZ R0, -R133.reuse, R134 ;  /* 0x0000008685007221 */ /* 0x040fe20000010100 */
[----:B------:R-:W-:Y:S01]  /*e140*/  WARPSYNC 0xffffffff ;  /* 0xffffffff00007948 */ /* 0x000fe20003800000 */
[----:B------:R-:W2:Y:S01]  /*e150*/  LDL.LU R20, [R1+0x60] ;  /* 0x0000600001147983 */ /* 0x000ea20000300800 */
[----:B-1----:R-:W-:Y:S02]  /*e160*/  FMUL.FTZ R4, R133, c[0x0][0x2d0] ;  /* 0x0000b40085047a20 */ /* 0x002fe40000410000 */
[----:B------:R-:W-:Y:S01]  /*e170*/  FMUL.FTZ R0, R0, c[0x0][0x2d0] ;  /* 0x0000b40000007a20 */ /* 0x000fe20000410000 */
[----:B------:R-:W4:Y:S01]  /*e180*/  LDL.LU R19, [R1+0x24] ;  /* 0x0000240001137983 */ /* 0x000f220000300800 */
        /* <DEDUP_REMOVED lines=10> */
[--C-:B------:R-:W-:Y:S01]  /*e230*/  FFMA.FTZ R176, R135, c[0x0][0x2d0], -R4.reuse ;  /* 0x0000b40087b07a23 */ /* 0x100fe20000010804 */
[----:B------:R-:W-:Y:S10]  /*e240*/  MUFU.EX2 R7, R7 ;  /* 0x0000000700077308 */ /* 0x000ff40000000800 */
[----:B------:R-:W-:Y:S01]  /*e250*/  MUFU.EX2 R9, R6 ;  /* 0x0000000600097308 */ /* 0x000fe20000000800 */
[----:B---3--:R-:W-:Y:S09]  /*e260*/  FFMA.FTZ R8, R2, c[0x0][0x2d0], -R4 ;  /* 0x0000b40002087a23 */ /* 0x008ff20000010804 */
[----:B------:R-:W1:Y:S10]  /*e270*/  MUFU.EX2 R2, R0 ;  /* 0x0000000000027308 */ /* 0x000e740000000800 */
[----:B------:R-:W3:Y:S10]  /*e280*/  MUFU.EX2 R4, R8 ;  /* 0x0000000800047308 */ /* 0x000ef40000000800 */
[----:B------:R-:W4:Y:S01]  /*e290*/  MUFU.EX2 R8, R5 ;  /* 0x0000000500087308 */ /* 0x000f220000000800 */
[C---:B-1----:R-:W-:Y:S02]  /*e2a0*/  FMUL.FTZ R24, R2.reuse, R136 ;  /* 0x0000008802187220 */ /* 0x042fe40000410000 */
[----:B------:R-:W5:Y:S01]  /*e2b0*/  LDL.LU R136, [R1+0x5c] ;  /* 0x00005c0001887983 */ /* 0x000f620000300800 */
[C---:B------:R-:W-:Y:S02]  /*e2c0*/  FMUL.FTZ R25, R2.reuse, R137 ;  /* 0x0000008902197220 */ /* 0x040fe40000410000 */
[C---:B------:R-:W-:Y:S02]  /*e2d0*/  FMUL.FTZ R21, R2.reuse, R141 ;  /* 0x0000008d02157220 */ /* 0x040fe40000410000 */
[C---:B------:R-:W-:Y:S02]  /*e2e0*/  FMUL.FTZ R28, R2.reuse, R28 ;  /* 0x0000001c021c7220 */ /* 0x040fe40000410000 */
[C---:B------:R-:W-:Y:S01]  /*e2f0*/  FMUL.FTZ R29, R2.reuse, R29 ;  /* 0x0000001d021d7220 */ /* 0x040fe20000410000 */
[----:B---3--:R-:W-:Y:S01]  /*e300*/  F2FP.PACK_AB R168, R7, R4 ;  /* 0x0000000407a8723e */ /* 0x008fe200000000ff */
[----:B--2---:R-:W-:Y:S02]  /*e310*/  FFMA.FTZ R0, R2, R20, R4 ;  /* 0x0000001402007223 */ /* 0x004fe40000010004 */
[----:B------:R-:W-:Y:S02]  /*e320*/  FMUL.FTZ R4, R3, c[0x0][0x2d0] ;  /* 0x0000b40003047a20 */ /* 0x000fe40000410000 */
[----:B------:R-:W-:Y:S02]  /*e330*/  FADD.FTZ R6, R7, R0 ;  /* 0x0000000007067221 */ /* 0x000fe40000010000 */
[----:B------:R-:W-:Y:S02]  /*e340*/  FADD.FTZ R0, -R3, R132 ;  /* 0x0000008403007221 */ /* 0x000fe40000010100 */
[--C-:B----4-:R-:W-:Y:S01]  /*e350*/  FFMA.FTZ R7, R19, c[0x0][0x2d0], -R4.reuse ;  /* 0x0000b40013077a23 */ /* 0x110fe20000010804 */
[----:B------:R-:W-:Y:S01]  /*e360*/  F2FP.PACK_AB R170, R8, R9 ;  /* 0x0000000908aa723e */ /* 0x000fe200000000ff */
[----:B------:R-:W-:Y:S02]  /*e370*/  FMUL.FTZ R0, R0, c[0x0][0x2d0] ;  /* 0x0000b40000007a20 */ /* 0x000fe40000410000 */
[--C-:B------:R-:W-:Y:S02]  /*e380*/  FFMA.FTZ R132, R177, c[0x0][0x2d0], -R4.reuse ;  /* 0x0000b400b1847a23 */ /* 0x100fe40000010804 */
        /* <DEDUP_REMOVED lines=8> */
[----:B------:R-:W-:Y:S01]  /*e410*/  MOV R141, R23 ;  /* 0x00000017008d7202 */ /* 0x000fe20000000f00 */
[--C-:B------:R-:W-:Y:S01]  /*e420*/  FFMA.FTZ R175, R18, c[0x0][0x2d0], -R4.reuse ;  /* 0x0000b40012af7a23 */ /* 0x100fe20000010804 */
[----:B------:R1:W-:Y:S01]  /*e430*/  MUFU.EX2 R135, R5 ;  /* 0x0000000500877308 */ /* 0x0003e20000000800 */
[--C-:B------:R-:W-:Y:S02]  /*e440*/  FFMA.FTZ R173, R173, c[0x0][0x2d0], -R4.reuse ;  /* 0x0000b400adad7a23 */ /* 0x100fe40000010804 */
[----:B------:R-:W-:Y:S02]  /*e450*/  FFMA.FTZ R178, R16, c[0x0][0x2d0], -R4 ;  /* 0x0000b40010b27a23 */ /* 0x000fe40000010804 */
[C---:B------:R-:W-:Y:S02]  /*e460*/  FMUL.FTZ R4, R2.reuse, R156 ;  /* 0x0000009c02047220 */ /* 0x040fe40000410000 */
[----:B------:R-:W-:Y:S02]  /*e470*/  FADD.FTZ R6, R9, R6 ;  /* 0x0000000609067221 */ /* 0x000fe40000010000 */
[----:B------:R-:W-:Y:S01]  /*e480*/  FMUL.FTZ R9, R2, R153 ;  /* 0x0000009902097220 */ /* 0x000fe20000410000 */
[----:B------:R-:W2:Y:S01]  /*e490*/  MUFU.EX2 R156, R7 ;  /* 0x00000007009c7308 */ /* 0x000ea20000000800 */
[----:B------:R-:W-:Y:S01]  /*e4a0*/  FADD.FTZ R177, R8, R6 ;  /* 0x0000000608b17221 */ /* 0x000fe20000010000 */
[----:B------:R-:W-:Y:S01]  /*e4b0*/  MOV R153, R19 ;  /* 0x0000001300997202 */ /* 0x000fe20000000f00 */
[C---:B------:R-:W-:Y:S01]  /*e4c0*/  FMUL.FTZ R8, R2.reuse, R152 ;  /* 0x0000009802087220 */ /* 0x040fe20000410000 */
[----:B------:R-:W-:Y:S01]  /*e4d0*/  MOV R152, R22 ;  /* 0x0000001600987202 */ /* 0x000fe20000000f00 */
[C---:B------:R-:W-:Y:S02]  /*e4e0*/  FMUL.FTZ R12, R2.reuse, R148 ;  /* 0x00000094020c7220 */ /* 0x040fe40000410000 */
[C---:B------:R-:W-:Y:S02]  /*e4f0*/  FMUL.FTZ R13, R2.reuse, R149 ;  /* 0x00000095020d7220 */ /* 0x040fe40000410000 */
[C---:B------:R-:W-:Y:S01]  /*e500*/  FMUL.FTZ R16, R2.reuse, R144 ;  /* 0x0000009002107220 */ /* 0x040fe20000410000 */
[----:B------:R-:W-:Y:S01]  /*e510*/  MOV R144, R14 ;  /* 0x0000000e00907202 */ /* 0x000fe20000000f00 */
[C---:B------:R-:W-:Y:S01]  /*e520*/  FMUL.FTZ R17, R2.reuse, R145 ;  /* 0x0000009102117220 */ /* 0x040fe20000410000 */
[----:B------:R-:W-:Y:S01]  /*e530*/  MUFU.EX2 R149, R132 ;  /* 0x0000008400957308 */ /* 0x000fe20000000800 */
[C---:B------:R-:W-:Y:S01]  /*e540*/  FMUL.FTZ R20, R2.reuse, R140 ;  /* 0x0000008c02147220 */ /* 0x040fe20000410000 */
[----:B------:R-:W-:Y:S01]  /*e550*/  MOV R140, R10 ;  /* 0x0000000a008c7202 */ /* 0x000fe20000000f00 */
[C---:B-1----:R-:W-:Y:S01]  /*e560*/  FMUL.FTZ R5, R2.reuse, R157 ;  /* 0x0000009d02057220 */ /* 0x042fe20000410000 */
[----:B------:R-:W-:Y:S01]  /*e570*/  MOV R145, R11 ;  /* 0x0000000b00917202 */ /* 0x000fe20000000f00 */
[C---:B------:R-:W-:Y:S01]  /*e580*/  FMUL.FTZ R32, R2.reuse, R32 ;  /* 0x0000002002207220 */ /* 0x040fe20000410000 */
[----:B------:R-:W-:Y:S01]  /*e590*/  MOV R157, R15 ;  /* 0x0000000f009d7202 */ /* 0x000fe20000000f00 */
[C---:B------:R-:W-:Y:S02]  /*e5a0*/  FMUL.FTZ R33, R2.reuse, R33 ;  /* 0x0000002102217220 */ /* 0x040fe40000410000 */
[C---:B------:R-:W-:Y:S02]  /*e5b0*/  FMUL.FTZ R36, R2.reuse, R36 ;  /* 0x0000002402247220 */ /* 0x040fe40000410000 */
[----:B------:R-:W-:Y:S01]  /*e5c0*/  FMUL.FTZ R37, R2, R37 ;  /* 0x0000002502257220 */ /* 0x000fe20000410000 */
[----:B--2---:R-:W-:Y:S01]  /*e5d0*/  F2FP.PACK_AB R169, R156, R135 ;  /* 0x000000879ca9723e */ /* 0x004fe200000000ff */
[----:B------:R-:W-:Y:S02]  /*e5e0*/  FMUL.FTZ R7, R0, R159 ;  /* 0x0000009f00077220 */ /* 0x000fe40000410000 */
[----:B------:R-:W2:Y:S01]  /*e5f0*/  LDL R159, [R1] ;  /* 0x00000000019f7983 */ /* 0x000ea20000100800 */
        /* <DEDUP_REMOVED lines=42> */
[C---:B------:R-:W-:Y:S01]  /*e8a0*/  FMUL.FTZ R6, R0.reuse, R158 ;  /* 0x0000009e00067220 */ /* 0x040fe20000410000 */
[----:B------:R-:W-:Y:S01]  /*e8b0*/  MOV R158, R27 ;  /* 0x0000001b009e7202 */ /* 0x000fe20000000f00 */
[----:B------:R-:W-:Y:S02]  /*e8c0*/  FMUL.FTZ R27, R0, R139 ;  /* 0x0000008b001b7220 */ /* 0x000fe40000410000 */
[C---:B------:R-:W-:Y:S01]  /*e8d0*/  FMUL.FTZ R124, R2.reuse, R124 ;  /* 0x0000007c027c7220 */ /* 0x040fe20000410000 */
[----:B------:R1:W-:Y:S01]  /*e8e0*/  MUFU.EX2 R132, R158 ;  /* 0x0000009e00847308 */ /* 0x0003e20000000800 */
[C---:B------:R-:W-:Y:S02]  /*e8f0*/  FMUL.FTZ R125, R2.reuse, R125 ;  /* 0x0000007d027d7220 */ /* 0x040fe40000410000 */
[C---:B------:R-:W-:Y:S02]  /*e900*/  FMUL.FTZ R128, R2.reuse, R128 ;  /* 0x0000008002807220 */ /* 0x040fe40000410000 */
[----:B------:R-:W-:Y:S01]  /*e910*/  FMUL.FTZ R129, R2, R129 ;  /* 0x0000008102817220 */ /* 0x000fe20000410000 */
[----:B------:R-:W-:Y:S01]  /*e920*/  MOV R2, R26 ;  /* 0x0000001a00027202 */ /* 0x000fe20000000f00 */
[C---:B------:R-:W-:Y:S02]  /*e930*/  FMUL.FTZ R26, R0.reuse, R138 ;  /* 0x0000008a001a7220 */ /* 0x040fe40000410000 */
[C---:B------:R-:W-:Y:S02]  /*e940*/  FMUL.FTZ R14, R0.reuse, R150 ;  /* 0x00000096000e7220 */ /* 0x040fe40000410000 */
[----:B------:R-:W3:Y:S01]  /*e950*/  MUFU.EX2 R150, R134 ;  /* 0x0000008600967308 */ /* 0x000ee20000000800 */
[C---:B------:R-:W-:Y:S01]  /*e960*/  FMUL.FTZ R10, R0.reuse, R154 ;  /* 0x0000009a000a7220 */ /* 0x040fe20000410000 */
[----:B------:R-:W-:Y:S01]  /*e970*/  MOV R154, R145 ;  /* 0x00000091009a7202 */ /* 0x000fe20000000f00 */
[C---:B------:R-:W-:Y:S01]  /*e980*/  FMUL.FTZ R11, R0.reuse, R155 ;  /* 0x0000009b000b7220 */ /* 0x040fe20000410000 */
[----:B------:R-:W-:Y:S01]  /*e990*/  MOV R155, R144 ;  /* 0x00000090009b7202 */ /* 0x000fe20000000f00 */
[C---:B------:R-:W-:Y:S02]  /*e9a0*/  FMUL.FTZ R15, R0.reuse, R151 ;  /* 0x00000097000f7220 */ /* 0x040fe40000410000 */
[C---:B------:R-:W-:Y:S02]  /*e9b0*/  FMUL.FTZ R18, R0.reuse, R146 ;  /* 0x0000009200127220 */ /* 0x040fe40000410000 */
[C---:B------:R-:W-:Y:S01]  /*e9c0*/  FMUL.FTZ R19, R0.reuse, R147 ;  /* 0x0000009300137220 */ /* 0x040fe20000410000 */
[----:B------:R4:W-:Y:S01]  /*e9d0*/  MUFU.EX2 R151, R173 ;  /* 0x000000ad00977308 */ /* 0x0009e20000000800 */
[C---:B------:R-:W-:Y:S01]  /*e9e0*/  FMUL.FTZ R22, R0.reuse, R142 ;  /* 0x0000008e00167220 */ /* 0x040fe20000410000 */
[----:B------:R-:W-:Y:S01]  /*e9f0*/  LDSM.16.MT88.4 R144, [R241+0x800] ;  /* 0x00080000f190783b */ /* 0x000fe20000004200 */
[C---:B------:R-:W-:Y:S01]  /*ea00*/  FMUL.FTZ R23, R0.reuse, R143 ;  /* 0x0000008f00177220 */ /* 0x040fe20000410000 */
[----:B-1----:R-:W-:Y:S01]  /*ea10*/  MOV R158, R141 ;  /* 0x0000008d009e7202 */ /* 0x002fe20000000f00 */
[C---:B------:R-:W-:Y:S02]  /*ea20*/  FMUL.FTZ R30, R0.reuse, R30 ;  /* 0x0000001e001e7220 */ /* 0x040fe40000410000 */
[C---:B------:R-:W-:Y:S02]  /*ea30*/  FMUL.FTZ R31, R0.reuse, R31 ;  /* 0x0000001f001f7220 */ /* 0x040fe40000410000 */
[C---:B------:R-:W-:Y:S01]  /*ea40*/  FMUL.FTZ R34, R0.reuse, R34 ;  /* 0x0000002200227220 */ /* 0x040fe20000410000 */
[----:B------:R-:W-:Y:S01]  /*ea50*/  MUFU.EX2 R2, R2 ;  /* 0x0000000200027308 */ /* 0x000fe20000000800 */
[C---:B------:R-:W-:Y:S02]  /*ea60*/  FMUL.FTZ R35, R0.reuse, R35 ;  /* 0x0000002300237220 */ /* 0x040fe40000410000 */
[----:B------:R-:W-:Y:S01]  /*ea70*/  FMUL.FTZ R38, R0, R38 ;  /* 0x0000002600267220 */ /* 0x000fe20000410000 */
[----:B---3--:R-:W-:Y:S01]  /*ea80*/  F2FP.PACK_AB R171, R150, R149 ;  /* 0x0000009596ab723e */ /* 0x008fe200000000ff */
[C---:B------:R-:W-:Y:S02]  /*ea90*/  FMUL.FTZ R39, R0.reuse, R39 ;  /* 0x0000002700277220 */ /* 0x040fe40000410000 */
[C---:B------:R-:W-:Y:S02]  /*eaa0*/  FMUL.FTZ R42, R0.reuse, R42 ;  /* 0x0000002a002a7220 */ /* 0x040fe40000410000 */
[C---:B------:R-:W-:Y:S01]  /*eab0*/  FMUL.FTZ R43, R0.reuse, R43 ;  /* 0x0000002b002b7220 */ /* 0x040fe20000410000 */
[----:B------:R-:W-:Y:S01]  /*eac0*/  MUFU.EX2 R134, R176 ;  /* 0x000000b000867308 */ /* 0x000fe20000000800 */
[C---:B------:R-:W-:Y:S02]  /*ead0*/  FMUL.FTZ R46, R0.reuse, R46 ;  /* 0x0000002e002e7220 */ /* 0x040fe40000410000 */
[C---:B------:R-:W-:Y:S01]  /*eae0*/  FMUL.FTZ R47, R0.reuse, R47 ;  /* 0x0000002f002f7220 */ /* 0x040fe20000410000 */
[----:B----4-:R-:W-:Y:S01]  /*eaf0*/  MOV R173, R157 ;  /* 0x0000009d00ad7202 */ /* 0x010fe20000000f00 */
        /* <DEDUP_REMOVED lines=34> */
[----:B-1----:R-:W-:Y:S01]  /*ed20*/  MOV R178, R157 ;  /* 0x0000009d00b27202 */ /* 0x002fe20000000f00 */
        /* <DEDUP_REMOVED lines=12> */
[----:B-----5:R-:W-:Y:S02]  /*edf0*/  FFMA.FTZ R148, R0, R136, R135 ;  /* 0x0000008800947223 */ /* 0x020fe40000010087 */
[----:B------:R-:W1:Y:S01]  /*ee00*/  LDSM.16.MT88.4 R136, [R239] ;  /* 0x00000000ef88783b */ /* 0x000e620000004200 */
[----:B------:R-:W-:Y:S01]  /*ee10*/  FADD.FTZ R0, R132, R177 ;  /* 0x000000b184007221 */ /* 0x000fe20000010000 */
[----:B------:R-:W3:Y:S03]  /*ee20*/  MUFU.EX2 R135, R179 ;  /* 0x000000b300877308 */ /* 0x000ee60000000800 */
[----:B------:R-:W-:Y:S03]  /*ee30*/  FADD.FTZ R0, R2, R0 ;  /* 0x0000000002007221 */ /* 0x000fe60000010000 */
[----:B------:R-:W4:Y:S04]  /*ee40*/  LDL R177, [R1+0x80] ;  /* 0x0000800001b17983 */ /* 0x000f280000100800 */
[----:B------:R-:W5:Y:S10]  /*ee50*/  MUFU.EX2 R179, R174 ;  /* 0x000000ae00b37308 */ /* 0x000f740000000800 */
[----:B------:R-:W2:Y:S01]  /*ee60*/  MUFU.EX2 R174, R153 ;  /* 0x0000009900ae7308 */ /* 0x000ea20000000800 */
[----:B---3--:R-:W-:Y:S04]  /*ee70*/  FADD.FTZ R0, R135, R0 ;  /* 0x0000000087007221 */ /* 0x008fe80000010000 */
[----:B------:R-:W-:Y:S01]  /*ee80*/  FADD.FTZ R0, R134, R0 ;  /* 0x0000000086007221 */ /* 0x000fe20000010000 */
        /* <DEDUP_REMOVED lines=51> */
[----:B------:R-:W-:Y:S03]  /*f1c0*/  F2FP.PACK_AB R137, R157, R151 ;  /* 0x000000979d89723e */ /* 0x000fe600000000ff */
[----:B------:R-:W-:Y:S02]  /*f1d0*/  F2FP.PACK_AB R138, R134, R135 ;  /* 0x00000087868a723e */ /* 0x000fe400000000ff */
[----:B-----5:R-:W-:Y:S02]  /*f1e0*/  F2FP.PACK_AB R139, R176, R179 ;  /* 0x000000b3b08b723e */ /* 0x020fe400000000ff */
[----:B------:R-:W2:Y:S01]  /*f1f0*/  MUFU.EX2 R2, R155 ;  /* 0x0000009b00027308 */ /* 0x000ea20000000800 */
[----:B------:R-:W-:Y:S04]  /*f200*/  F2FP.PACK_AB R169, R175, R174 ;  /* 0x000000aeafa9723e */ /* 0x000fe800000000ff */
[C---:B------:R-:W-:Y:S05]  /*f210*/  HMMA.16816.F32 R4, R136.reuse, R140, R4 ;  /* 0x0000008c8804723c */ /* 0x040fea0000001804 */
[----:B------:R-:W3:Y:S03]  /*f220*/  MUFU.EX2 R135, R154 ;  /* 0x0000009a00877308 */ /* 0x000ee60000000800 */
[C---:B------:R-:W-:Y:S01]  /*f230*/  HMMA.16816.F32 R8, R136.reuse, R142, R8 ;  /* 0x0000008e8808723c */ /* 0x040fe20000001808 */
[----:B------:R-:W5:Y:S03]  /*f240*/  LDSM.16.MT88.4 R140, [R240+0x800] ;  /* 0x00080000f08c783b */ /* 0x000f660000004200 */
[----:B-1----:R-:W-:Y:S03]  /*f250*/  FADD.FTZ R0, R132, R0 ;  /* 0x0000000084007221 */ /* 0x002fe60000010000 */
[----:B------:R-:W1:Y:S01]  /*f260*/  MUFU.EX2 R134, R159 ;  /* 0x0000009f00867308 */ /* 0x000e620000000800 */
[C---:B------:R-:W-:Y:S04]  /*f270*/  HMMA.16816.F32 R12, R136.reuse, R144, R12 ;  /* 0x00000090880c723c */ /* 0x040fe8000000180c */
[C---:B--2---:R-:W-:Y:S01]  /*f280*/  F2FP.PACK_AB R168, R2.reuse, R132 ;  /* 0x0000008402a8723e */ /* 0x044fe200000000ff */
[----:B------:R-:W-:Y:S02]  /*f290*/  FADD.FTZ R0, R2, R0 ;  /* 0x0000000002007221 */ /* 0x000fe40000010000 */
[----:B------:R-:W-:Y:S01]  /*f2a0*/  FADD.FTZ R2, R156, R148 ;  /* 0x000000949c027221 */ /* 0x000fe20000010000 */
[C---:B------:R-:W-:Y:S01]  /*f2b0*/  HMMA.16816.F32 R16, R136.reuse, R146, R16 ;  /* 0x000000928810723c */ /* 0x040fe20000001810 */
[----:B------:R-:W2:Y:S01]  /*f2c0*/  LDSM.16.MT88.4 R144, [R242+0x800] ;  /* 0x00080000f290783b */ /* 0x000ea20000004200 */
[----:B------:R-:W4:Y:S02]  /*f2d0*/  MUFU.EX2 R173, R158 ;  /* 0x0000009e00ad7308 */ /* 0x000f240000000800 */
[----:B---3--:R-:W-:Y:S05]  /*f2e0*/  FADD.FTZ R0, R135, R0 ;  /* 0x0000000087007221 */ /* 0x008fea0000010000 */
[----:B------:R-:W-:Y:S03]  /*f2f0*/  LDSM.16.MT88.4 R152, [R239+0x1000] ;  /* 0x00100000ef98783b */ /* 0x000fe60000004200 */
[C---:B-1----:R-:W-:Y:S01]  /*f300*/  FADD.FTZ R0, R134.reuse, R0 ;  /* 0x0000000086007221 */ /* 0x042fe20000010000 */
[----:B------:R-:W-:Y:S02]  /*f310*/  F2FP.PACK_AB R170, R134, R135 ;  /* 0x0000008786aa723e */ /* 0x000fe400000000ff */
[----:B------:R-:W-:Y:S02]  /*f320*/  MOV R134, R151 ;  /* 0x0000009700867202 */ /* 0x000fe40000000f00 */
[----:B------:R1:W-:Y:S01]  /*f330*/  STL [R1+0x60], R0 ;  /* 0x0000600001007387 */ /* 0x0003e20000100800 */
[----:B------:R-:W-:Y:S03]  /*f340*/  MOV R135, R150 ;  /* 0x0000009600877202 */ /* 0x000fe60000000f00 */
[----:B------:R-:W3:Y:S01]  /*f350*/  LDL.LU R132, [R1+0x3c] ;  /* 0x00003c0001847983 */ /* 0x000ee20000300800 */
[C---:B-----5:R-:W-:Y:S03]  /*f360*/  HMMA.16816.F32 R20, R136.reuse, R140, R20 ;  /* 0x0000008c8814723c */ /* 0x060fe60000001814 */
[----:B----4-:R-:W-:Y:S05]  /*f370*/  F2FP.PACK_AB R171, R173, R172 ;  /* 0x000000acadab723e */ /* 0x010fea00000000ff */
[C---:B------:R-:W-:Y:S01]  /*f380*/  HMMA.16816.F32 R24, R136.reuse, R142, R24 ;  /* 0x0000008e8818723c */ /* 0x040fe20000001818 */
[----:B------:R-:W4:Y:S07]  /*f390*/  LDSM.16.MT88.4 R140, [R239+0x2000] ;  /* 0x00200000ef8c783b */ /* 0x000f2e0000004200 */
[C---:B--2---:R-:W-:Y:S04]  /*f3a0*/  HMMA.16816.F32 R28, R136.reuse, R144, R28 ;  /* 0x00000090881c723c */ /* 0x044fe8000000181c */
[----:B-1----:R-:W-:Y:S04]  /*f3b0*/  FADD.FTZ R0, R149, R2 ;  /* 0x0000000295007221 */ /* 0x002fe80000010000 */
[C---:B------:R-:W-:Y:S01]  /*f3c0*/  HMMA.16816.F32 R32, R136.reuse, R146, R32 ;  /* 0x000000928820723c */ /* 0x040fe20000001820 */
[----:B------:R-:W1:Y:S03]  /*f3d0*/  LDSM.16.MT88.4 R144, [R241+0x2000] ;  /* 0x00200000f190783b */ /* 0x000e660000004200 */
[----:B------:R-:W-:Y:S04]  /*f3e0*/  FADD.FTZ R0, R135, R0 ;  /* 0x0000000087007221 */ /* 0x000fe80000010000 */
[----:B------:R-:W-:Y:S04]  /*f3f0*/  FADD.FTZ R0, R134, R0 ;  /* 0x0000000086007221 */ /* 0x000fe80000010000 */
[----:B------:R-:W-:Y:S04]  /*f400*/  FADD.FTZ R0, R178, R0 ;  /* 0x00000000b2007221 */ /* 0x000fe80000010000 */
[----:B------:R-:W-:Y:S04]  /*f410*/  FADD.FTZ R0, R179, R0 ;  /* 0x00000000b3007221 */ /* 0x000fe80000010000 */
[----:B------:R-:W-:Y:S04]  /*f420*/  FADD.FTZ R0, R176, R0 ;  /* 0x00000000b0007221 */ /* 0x000fe80000010000 */
[----:B------:R-:W-:Y:S01]  /*f430*/  FADD.FTZ R0, R174, R0 ;  /* 0x00000000ae007221 */ /* 0x000fe20000010000 */
[C---:B----4-:R-:W-:Y:S03]  /*f440*/  HMMA.16816.F32 R36, R136.reuse, R140, R36 ;  /* 0x0000008c8824723c */ /* 0x050fe60000001824 */
[----:B------:R-:W-:Y:S04]  /*f450*/  FADD.FTZ R0, R175, R0 ;  /* 0x00000000af007221 */ /* 0x000fe80000010000 */
[----:B------:R-:W-:Y:S01]  /*f460*/  FADD.FTZ R2, R172, R0 ;  /* 0x00000000ac027221 */ /* 0x000fe20000010000 */
[C---:B------:R-:W-:Y:S01]  /*f470*/  HMMA.16816.F32 R40, R136.reuse, R142, R40 ;  /* 0x0000008e8828723c */ /* 0x040fe20000001828 */
[----:B------:R-:W2:Y:S03]  /*f480*/  LDSM.16.MT88.4 R140, [R240+0x2000] ;  /* 0x00200000f08c783b */ /* 0x000ea60000004200 */
[----:B------:R-:W-:Y:S04]  /*f490*/  FADD.FTZ R2, R173, R2 ;  /* 0x00000002ad027221 */ /* 0x000fe80000010000 */
        /* <DEDUP_REMOVED lines=27> */
[C---:B--2---:R-:W-:Y:S04]  /*f650*/  HMMA.16816.F32 R116, R136.reuse, R140, R116 ;  /* 0x0000008c8874723c */ /* 0x044fe80000001874 */
[C---:B---3--:R-:W-:Y:S02]  /*f660*/  IADD3 R0, R132.reuse, -0x1, RZ ;  /* 0xffffffff84007810 */ /* 0x048fe40007ffe0ff */
[----:B------:R-:W-:Y:S02]  /*f670*/  ISETP.GT.AND P0, PT, R132, R177, PT ;  /* 0x000000b18400720c */ /* 0x000fe40003f04270 */
[C---:B------:R-:W-:Y:S01]  /*f680*/  HMMA.16816.F32 R120, R136.reuse, R142, R120 ;  /* 0x0000008e8878723c */ /* 0x040fe20000001878 */
[----:B------:R-:W-:Y:S03]  /*f690*/  STL [R1+0x3c], R0 ;  /* 0x00003c0001007387 */ /* 0x000fe60000100800 */
[----:B------:R-:W-:Y:S01]  /*f6a0*/  MOV R132, R3 ;  /* 0x0000000300847202 */ /* 0x000fe20000000f00 */
[----:B------:R-:W-:Y:S03]  /*f6b0*/  STL [R1+0x5c], R2 ;  /* 0x00005c0201007387 */ /* 0x000fe60000100800 */
[C---:B-1----:R-:W-:Y:S08]  /*f6c0*/  HMMA.16816.F32 R124, R136.reuse, R144, R124 ;  /* 0x00000090887c723c */ /* 0x042ff0000000187c */
        /* <DEDUP_REMOVED lines=49> */
.L_x_533:
[----:B------:R-:W2:Y:S04]  /*f9e0*/  LDL R2, [R1+0x70] ;  /* 0x0000700001027983 */ /* 0x000ea80000100800 */
[----:B------:R-:W2:Y:S02]  /*f9f0*/  LDL R0, [R1+0x3c] ;  /* 0x00003c0001007983 */ /* 0x000ea40000100800 */
[----:B--2---:R-:W-:-:S13]  /*fa00*/  ISETP.GE.AND P0, PT, R0, R2, PT ;  /* 0x000000020000720c */ /* 0x004fda0003f06270 */
[----:B------:R-:W-:Y:S05]  /*fa10*/  @!P0 BRA `(.L_x_547) ;  /* 0x0000407000008947 */ /* 0x000fea0003800000 */
[----:B------:R-:W-:Y:S02]  /*fa20*/  MOV R135, R132 ;  /* 0x0000008400877202 */ /* 0x000fe40000000f00 */
[----:B------:R-:W-:Y:S02]  /*fa30*/  MOV R134, R133 ;  /* 0x0000008500867202 */ /* 0x000fe40000000f00 */
.L_x_569:
[----:B-1----:R-:W2:Y:S01]  /*fa40*/  LDL R4, [R1+0x38] ;  /* 0x0000380001047983 */ /* 0x002ea20000100800 */
[----:B------:R-:W-:Y:S04]  /*fa50*/  DEPBAR.LE SB0, 0x0 ;  /* 0x000080000000791a */ /* 0x000fe80000000000 */
[----:B------:R-:W3:Y:S01]  /*fa60*/  LDL R6, [R1+0xa8] ;  /* 0x0000a80001067983 */ /* 0x000ee20000100800 */
[----:B------:R-:W-:Y:S03]  /*fa70*/  WARPSYNC 0xffffffff ;  /* 0xffffffff00007948 */ /* 0x000fe60003800000 */
[----:B------:R-:W4:Y:S04]  /*fa80*/  LDL R7, [R1+0x28] ;  /* 0x0000280001077983 */ /* 0x000f280000100800 */
[----:B------:R-:W5:Y:S04]  /*fa90*/  LDL.64 R8, [R1+0xa0] ;  /* 0x0000a00001087983 */ /* 0x000f680000100a00 */
[----:B------:R-:W3:Y:S04]  /*faa0*/  LDL R12, [R1+0x4] ;  /* 0x00000400010c7983 */ /* 0x000ee80000100800 */
[----:B------:R-:W5:Y:S04]  /*fab0*/  LDL R5, [R1+0x8] ;  /* 0x0000080001057983 */ /* 0x000f680000100800 */
[----:B------:R-:W-:Y:S06]  /*fac0*/  BAR.SYNC.DEFER_BLOCKING 0x0 ;  /* 0x0000000000007b1d */ /* 0x000fec0000010000 */
[----:B------:R1:W1:Y:S04]  /*fad0*/  LDSM.16.M88.4 R16, [R236+0x800] ;  /* 0x00080000ec10783b */ /* 0x0002680000000200 */
[----:B------:R1:W1:Y:S04]  /*fae0*/  LDSM.16.M88.4 R24, [R236+0x1000] ;  /* 0x00100000ec18783b */ /* 0x0002680000000200 */
[----:B------:R1:W1:Y:S01]  /*faf0*/  LDSM.16.M88.4 R168, [R243] ;  /* 0x00000000f3a8783b */ /* 0x0002620000000200 */
[----:B--2---:R-:W-:Y:S01]  /*fb00*/  IMAD.WIDE.U32 R2, R4, c[0x0][0x208], RZ ;  /* 0x0000820004027a25 */ /* 0x004fe200078e00ff */
[----:B------:R-:W-:Y:S05]  /*fb10*/  SHF.R.S32.HI R0, RZ, 0x1f, R4 ;  /* 0x0000001fff007819 */ /* 0x000fea0000011404 */
[----:B------:R-:W-:Y:S04]  /*fb20*/  IMAD R0, R0, c[0x0][0x208], RZ ;  /* 0x0000820000007a24 */ /* 0x000fe800078e02ff */
[----:B------:R-:W-:Y:S01]  /*fb30*/  IMAD R0, R4, c[0x0][0x20c], R0 ;  /* 0x0000830004007a24 */ /* 0x000fe200078e0200 */
[----:B----4-:R-:W-:Y:S04]  /*fb40*/  SHF.R.S32.HI R4, RZ, 0x1f, R7 ;  /* 0x0000001fff047819 */ /* 0x010fe80000011407 */
[----:B------:R-:W-:Y:S01]  /*fb50*/  IADD3 R3, R3, R0, RZ ;  /* 0x0000000003037210 */ /* 0x000fe20007ffe0ff */
[----:B------:R-:W-:Y:S01]  /*fb60*/  IMAD R4, R4, c[0x0][0x218], RZ ;  /* 0x0000860004047a24 */ /* 0x000fe200078e02ff */
[----:B---3--:R2:W3:Y:S03]  /*fb70*/  LDSM.16.M88.4 R172, [R12] ;  /* 0x000000000cac783b */ /* 0x0084e60000000200 */
[C---:B------:R-:W-:Y:S01]  /*fb80*/  IMAD.WIDE.U32 R2, R7.reuse, c[0x0][0x218], R2 ;  /* 0x0000860007027a25 */ /* 0x040fe200078e0002 */
[----:B-----5:R2:W4:Y:S03]  /*fb90*/  LDSM.16.M88.4 R176, [R5] ;  /* 0x0000000005b0783b */ /* 0x0205260000000200 */
[----:B------:R-:W-:Y:S01]  /*fba0*/  IMAD R4, R7, c[0x0][0x21c], R4 ;  /* 0x0000870007047a24 */ /* 0x000fe200078e0204 */
[----:B------:R-:W-:Y:S02]  /*fbb0*/  IADD3 R0, P0, R8, R2, RZ ;  /* 0x0000000208007210 */ /* 0x000fe40007f1e0ff */
[----:B------:R2:W1:Y:S02]  /*fbc0*/  LDSM.16.M88.4 R8, [R236] ;  /* 0x00000000ec08783b */ /* 0x0004640000000200 */
[----:B------:R-:W-:Y:S02]  /*fbd0*/  IADD3.X R2, R6, R3, R4, P0, !PT ;  /* 0x0000000306027210 */ /* 0x000fe400007fe404 */
[C---:B------:R-:W-:Y:S04]  /*fbe0*/  LEA R7, P0, R0.reuse, c[0x0][0x1f8], 0x1 ;  /* 0x00007e0000077a11 */ /* 0x040fe800078008ff */
[----:B------:R-:W-:Y:S01]  /*fbf0*/  LEA.HI.X R6, R0, c[0x0][0x1fc], R2, 0x1, P0 ;  /* 0x00007f0000067a11 */ /* 0x000fe200000f0c02 */
[----:B------:R-:W-:-:S06]  /*fc00*/  BRA.DIV ~URZ, `(.L_x_548) ;  /* 0x0000b6827f007947 */ /* 0x000fcc000b800000 */
[----:B------:R2:W4:Y:S02]  /*fc10*/  SHFL.IDX PT, R0, R6, RZ, 0x181f ;  /* 0x00181fff06007589 */ /* 0x00052400000e0000 */
.L_x_663:
[----:B--2---:R-:W2:Y:S01]  /*fc20*/  LDL R5, [R1+0x40] ;  /* 0x0000400001057983 */ /* 0x004ea20000100800 */
[----:B------:R-:W-:Y:S03]  /*fc30*/  BSSY B0, `(.L_x_549) ;  /* 0x000003e000007945 */ /* 0x000fe60003800000 */
[----:B------:R-:W5:Y:S04]  /*fc40*/  LDL R4, [R1+0xc4] ;  /* 0x0000c40001047983 */ /* 0x000f680000100800 */
        /* <DEDUP_REMOVED lines=11> */
[----:B------:R-:W5:Y:S01]  /*fd00*/  SHFL.IDX PT, R2, R7, RZ, 0x181f ;  /* 0x00181fff07027589 */ /* 0x000f6200000e0000 */
[----:B--2---:R-:W-:Y:S02]  /*fd10*/  ISETP.GE.AND P5, PT, R5, c[0x0][0x1d4], PT ;  /* 0x0000750005007a0c */ /* 0x004fe40003fa6270 */
[----:B-----5:R-:W-:Y:S05]  /*fd20*/  IADD3 R4, P0, R2, R4, RZ ;  /* 0x0000000402047210 */ /* 0x020fea0007f1e0ff */
[----:B----4-:R-:W-:Y:S06]  /*fd30*/  IMAD.X R5, R0, 0x1, R133, P0 ;  /* 0x0000000100057824 */ /* 0x010fec00000e0685 */
[----:B------:R-:W-:Y:S01]  /*fd40*/  @!PT LDS RZ, [RZ] ;  /* 0x00000000fffff984 */ /* 0x000fe20000000800 */
[----:B------:R-:W-:Y:S01]  /*fd50*/  @!PT LDS RZ, [RZ] ;  /* 0x00000000fffff984 */ /* 0x000fe20000000800 */
[----:B---3--:R2:W-:Y:S01]  /*fd60*/  LDGSTS.E.BYPASS.LTC128B.128 [R12+0x4080], [R4.64], !P5 ;  /* 0x04080000040c7fae */ /* 0x0085e2000e901d46 */
[----:B------:R-:W-:Y:S02]  /*fd70*/  ISETP.GE.AND P4, PT, R22, c[0x0][0x1d4], PT ;  /* 0x0000750016007a0c */ /* 0x000fe40003f86270 */
[----:B------:R-:W-:Y:S02]  /*fd80*/  ISETP.GE.AND P3, PT, R14, c[0x0][0x1d4], PT ;  /* 0x000075000e007a0c */ /* 0x000fe40003f66270 */
[----:B------:R-:W3:Y:S01]  /*fd90*/  S2R R14, SR_TID.X ;  /* 0x00000000000e7919 */ /* 0x000ee20000002100 */
[----:B------:R-:W-:Y:S02]  /*fda0*/  ISETP.GE.AND P2, PT, R13, c[0x0][0x1d4], PT ;  /* 0x000075000d007a0c */ /* 0x000fe40003f46270 */
[----:B--2---:R-:W-:Y:S05]  /*fdb0*/  IADD3 R4, P0, R2, R132, RZ ;  /* 0x0000008402047210 */ /* 0x004fea0007f1e0ff */
[----:B------:R-:W-:Y:S05]  /*fdc0*/  IMAD.X R5, R0, 0x1, R23, P0 ;  /* 0x0000000100057824 */ /* 0x000fea00000e0617 */
[----:B------:R2:W-:Y:S01]  /*fdd0*/  LDGSTS.E.BYPASS.LTC128B.128 [R12+0x5880], [R4.64], !P4 ;  /* 0x05880000040c7fae */ /* 0x0005e2000e101d46 */
[----:B---3--:R-:W-:Y:S02]  /*fde0*/  ISETP.GT.AND P1, PT, R14, 0x7f, PT ;  /* 0x0000007f0e00780c */ /* 0x008fe40003f24270 */
[----:B--2---:R-:W-:Y:S05]  /*fdf0*/  IADD3 R4, P0, R2, R21, RZ ;  /* 0x0000001502047210 */ /* 0x004fea0007f1e0ff */
[----:B------:R-:W-:Y:S01]  /*fe00*/  IMAD.X R5, R0, 0x1, R20, P0 ;  /* 0x0000000100057824 */ /* 0x000fe200000e0614 */
[----:B------:R-:W-:Y:S04]  /*fe10*/  IADD3 R2, P0, R2, R3, RZ ;  /* 0x0000000302027210 */ /* 0x000fe80007f1e0ff */
[----:B------:R2:W-:Y:S01]  /*fe20*/  LDGSTS.E.BYPASS.LTC128B.128 [R12+0x7080], [R4.64], !P3 ;  /* 0x07080000040c7fae */ /* 0x0005e2000d901d46 */
[----:B------:R-:W-:Y:S05]  /*fe30*/  IMAD.X R3, R0, 0x1, R15, P0 ;  /* 0x0000000100037824 */ /* 0x000fea00000e060f */
[----:B------:R2:W-:Y:S01]  /*fe40*/  LDGSTS.E.BYPASS.LTC128B.128 [R12+0x8880], [R2.64], !P2 ;  /* 0x08880000020c7fae */ /* 0x0005e2000d101d46 */
[----:B------:R-:W-:-:S05]  /*fe50*/  @P1 BRA `(.L_x_550) ;  /* 0x000001b000001947 */ /* 0x000fca0003800000 */
[----:B------:R-:W-:-:S05]  /*fe60*/  BRA.DIV ~URZ, `(.L_x_551) ;  /* 0x0000b4b27f007947 */ /* 0x000fca000b800000 */
[----:B--2---:R2:W3:Y:S04]  /*fe70*/  SHFL.IDX PT, R4, R6, 0x1, 0x181f ;  /* 0x00381f0006047f89 */ /* 0x0044e800000e0000 */
[----:B------:R2:W4:Y:S02]  /*fe80*/  SHFL.IDX PT, R0, R7, 0x1, 0x181f ;  /* 0x00381f0007007f89 */ /* 0x00052400000e0000 */
.L_x_664:
[----:B--2---:R-:W2:Y:S04]  /*fe90*/  LDL R6, [R1+0xc4] ;  /* 0x0000c40001067983 */ /* 0x004ea80000100800 */
[----:B------:R-:W5:Y:S04]  /*fea0*/  LDL R3, [R1+0x44] ;  /* 0x0000440001037983 */ /* 0x000f680000100800 */
[----:B----4-:R-:W4:Y:S04]  /*feb0*/  LDL R2, [R1+0xd0] ;  /* 0x0000d00001027983 */ /* 0x010f280000100800 */
[----:B---3--:R-:W3:Y:S04]  /*fec0*/  LDL R20, [R1+0x48] ;  /* 0x0000480001147983 */ /* 0x008ee80000100800 */
[----:B------:R-:W3:Y:S04]  /*fed0*/  LDL R5, [R1+0x1c] ;  /* 0x00001c0001057983 */ /* 0x000ee80000100800 */
[----:B------:R-:W3:Y:S04]  /*fee0*/  LDL R15, [R1+0xbc] ;  /* 0x0000bc00010f7983 */ /* 0x000ee80000100800 */
[----:B------:R-:W3:Y:S04]  /*fef0*/  LDL R14, [R1+0x4c] ;  /* 0x00004c00010e7983 */ /* 0x000ee80000100800 */
[----:B------:R-:W3:Y:S04]  /*ff00*/  LDL R13, [R1+0xb8] ;  /* 0x0000b800010d7983 */ /* 0x000ee80000100800 */
[----:B------:R-:W3:Y:S01]  /*ff10*/  LDL R12, [R1+0x50] ;  /* 0x00005000010c7983 */ /* 0x000ee20000100800 */
[----:B--2---:R-:W-:Y:S05]  /*ff20*/  IADD3 R6, P0, R0, R6, RZ ;  /* 0x0000000600067210 */ /* 0x004fea0007f1e0ff */
[----:B-----5:R-:W-:Y:S01]  /*ff30*/  IMAD.X R7, R4, 0x1, R3, P0 ;  /* 0x0000000104077824 */ /* 0x020fe200000e0603 */
[----:B----4-:R-:W-:Y:S05]  /*ff40*/  IADD3 R2, P0, R0, R2, RZ ;  /* 0x0000000200027210 */ /* 0x010fea0007f1e0ff */
[----:B---3--:R-:W-:Y:S01]  /*ff50*/  IMAD.X R3, R4, 0x1, R20, P0 ;  /* 0x0000000104037824 */ /* 0x008fe200000e0614 */
        /* <DEDUP_REMOVED lines=11> */
.L_x_550:
[----:B------:R-:W-:Y:S05]  /*10010*/  BSYNC B0 ;  /* 0x0000000000007941 */ /* 0x000fea0003800000 */
.L_x_549:
        /* <DEDUP_REMOVED lines=161> */
[----:B------:R-:W2:Y:S01]  /*10a30*/  MUFU.TANH R0, R3 ;  /* 0x0000000300007308 */ /* 0x000ea20000002400 */
[----:B-1----:R1:W-:Y:S04]  /*10a40*/  STL [R1+0x2c], R2 ;  /* 0x00002c0201007387 */ /* 0x0023e80000100800 */
[----:B------:R-:W3:Y:S04]  /*10a50*/  LDL R8, [R1+0x70] ;  /* 0x0000700001087983 */ /* 0x000ee80000100800 */
[----:B------:R-:W3:Y:S04]  /*10a60*/  LDL R168, [R1+0x3c] ;  /* 0x00003c0001a87983 */ /* 0x000ee80000100800 */
[----:B--2---:R2:W-:Y:S01]  /*10a70*/  STL [R1+0x24], R0 ;  /* 0x0000240001007387 */ /* 0x0045e20000100800 */
        /* <DEDUP_REMOVED lines=22> */
[----:B---3--:R-:W-:Y:S01]  /*10be0*/  ISETP.GT.AND P0, PT, R168, R8, PT ;  /* 0x00000008a800720c */ /* 0x008fe20003f04270 */
        /* <DEDUP_REMOVED lines=13> */
[----:B------:R-:W-:Y:S02]  /*10cc0*/  IMAD.MOV.U32 R2, RZ, RZ, c[0x0][0x2b8] ;  /* 0x0000ae00ff027624 */ /* 0x000fe400078e00ff */
[----:B------:R-:W-:Y:S01]  /*10cd0*/  IMAD.MOV.U32 R6, RZ, RZ, RZ ;  /* 0x000000ffff067224 */ /* 0x000fe200078e00ff */
[----:B------:R-:W3:Y:S02]  /*10ce0*/  LDL R9, [R1+0x178] ;  /* 0x0001780001097983 */ /* 0x000ee40000100800 */
[----:B------:R-:W-:Y:S02]  /*10cf0*/  ISETP.NE.AND P6, PT, R2, 0x1, PT ;  /* 0x000000010200780c */ /* 0x000fe40003fc5270 */
[----:B------:R-:W4:Y:S04]  /*10d00*/  LDL.64 R4, [R1+0x98] ;  /* 0x0000980001047983 */ /* 0x000f280000100a00 */
[----:B------:R-:W5:Y:S04]  /*10d10*/  LDL R8, [R1+0xac] ;  /* 0x0000ac0001087983 */ /* 0x000f680000100800 */
[----:B------:R-:W4:Y:S04]  /*10d20*/  LDL.64 R16, [R1+0x90] ;  /* 0x0000900001107983 */ /* 0x000f280000100a00 */
[----:B------:R-:W4:Y:S01]  /*10d30*/  LDL R7, [R1+0x88] ;  /* 0x0000880001077983 */ /* 0x000f220000100800 */
[----:B---3--:R-:W-:Y:S01]  /*10d40*/  ISETP.GT.AND P1, PT, R9, 0x2f, PT ;  /* 0x0000002f0900780c */ /* 0x008fe20003f24270 */
[----:B--2---:R-:W-:Y:S05]  /*10d50*/  IMAD R2, R168, 0x30, R3 ;  /* 0x00000030a8027824 */ /* 0x004fea00078e0203 */
[----:B------:R-:W-:Y:S05]  /*10d60*/  IADD3 R2, R2, -0x30, R9 ;  /* 0xffffffd002027810 */ /* 0x000fea0007ffe009 */
[----:B------:R-:W-:Y:S04]  /*10d70*/  @P6 IMAD.HI.U32 R3, R2, c[0x0][0x2bc], RZ ;  /* 0x0000af0002036a27 */ /* 0x000fe800078e00ff */
[----:B-1----:R-:W-:Y:S01]  /*10d80*/  IMAD.MOV.U32 R0, RZ, RZ, R2 ;  /* 0x000000ffff007224 */ /* 0x002fe200078e0002 */
[----:B------:R-:W-:Y:S04]  /*10d90*/  @P6 SHF.R.U32.HI R0, RZ, c[0x0][0x2c0], R3 ;  /* 0x0000b000ff006a19 */ /* 0x000fe80000011603 */
[C---:B----4-:R-:W-:Y:S04]  /*10da0*/  @!P1 IADD3 R3, P0, R0.reuse, R4, RZ ;  /* 0x0000000400039210 */ /* 0x050fe80007f1e0ff */
[----:B-----5:R-:W-:Y:S01]  /*10db0*/  @!P1 LEA.HI.X.SX32 R5, R0, R8, 0x1, P0 ;  /* 0x0000000800059211 */ /* 0x020fe200000f0eff */
[----:B------:R-:W-:Y:S01]  /*10dc0*/  IMAD.MOV R0, RZ, RZ, -R0 ;  /* 0x000000ffff007224 */ /* 0x000fe200078e0a00 */
[C---:B------:R-:W-:Y:S03]  /*10dd0*/  @!P1 LEA R4, P0, R3.reuse, c[0x0][0x2a0], 0x2 ;  /* 0x0000a80003049a11 */ /* 0x040fe600078010ff */
[----:B------:R-:W-:Y:S01]  /*10de0*/  IMAD R8, R0, c[0x0][0x2b8], R2 ;  /* 0x0000ae0000087a24 */ /* 0x000fe200078e0202 */
[----:B------:R-:W-:Y:S03]  /*10df0*/  @!P1 LEA.HI.X R5, R3, c[0x0][0x2a4], R5, 0x2, P0 ;  /* 0x0000a90003059a11 */ /* 0x000fe600000f1405 */
[----:B------:R-:W-:Y:S01]  /*10e00*/  IMAD.WIDE.U32 R2, R8, c[0x0][0x1e0], RZ ;  /* 0x0000780008027a25 */ /* 0x000fe200078e00ff */
[----:B------:R-:W-:Y:S01]  /*10e10*/  SHF.R.S32.HI R0, RZ, 0x1f, R8 ;  /* 0x0000001fff007819 */ /* 0x000fe20000011408 */
[----:B------:R-:W2:Y:S04]  /*10e20*/  @!P1 LDG.E R6, [R4.64] ;  /* 0x0000000604069981 */ /* 0x000ea8000c1e1900 */
[----:B------:R1:W-:Y:S01]  /*10e30*/  STL [R1+0x38], R8 ;  /* 0x0000380801007387 */ /* 0x0003e20000100800 */
[----:B------:R-:W-:Y:S04]  /*10e40*/  IMAD R0, R0, c[0x0][0x1e0], RZ ;  /* 0x0000780000007a24 */ /* 0x000fe800078e02ff */
[----:B------:R-:W-:Y:S04]  /*10e50*/  IMAD R0, R8, c[0x0][0x1e4], R0 ;  /* 0x0000790008007a24 */ /* 0x000fe800078e0200 */
[----:B------:R-:W-:Y:S01]  /*10e60*/  IMAD.IADD R3, R3, 0x1, R0 ;  /* 0x0000000103037824 */ /* 0x000fe200078e0200 */
[----:B-1----:R-:W1:Y:S01]  /*10e70*/  S2R R8, SR_TID.X ;  /* 0x0000000000087919 */ /* 0x002e620000002100 */
[----:B--2---:R-:W-:Y:S03]  /*10e80*/  SHF.R.S32.HI R0, RZ, 0x1f, R6 ;  /* 0x0000001fff007819 */ /* 0x004fe60000011406 */
[----:B------:R1:W-:Y:S01]  /*10e90*/  STL [R1+0x28], R6 ;  /* 0x0000280601007387 */ /* 0x0003e20000100800 */
[----:B------:R-:W-:Y:S04]  /*10ea0*/  IMAD.WIDE.U32 R2, R6, c[0x0][0x1f0], R2 ;  /* 0x00007c0006027a25 */ /* 0x000fe800078e0002 */
[----:B------:R-:W-:Y:S01]  /*10eb0*/  IMAD R4, R0, c[0x0][0x1f0], RZ ;  /* 0x00007c0000047a24 */ /* 0x000fe200078e02ff */
[----:B------:R-:W-:Y:S03]  /*10ec0*/  IADD3 R0, P0, R16, R2, RZ ;  /* 0x0000000210007210 */ /* 0x000fe60007f1e0ff */
[----:B------:R-:W-:Y:S05]  /*10ed0*/  IMAD R4, R6, c[0x0][0x1f4], R4 ;  /* 0x00007d0006047a24 */ /* 0x000fea00078e0204 */
[----:B------:R-:W-:Y:S02]  /*10ee0*/  IADD3.X R2, R7, R3, R4, P0, !PT ;  /* 0x0000000307027210 */ /* 0x000fe400007fe404 */
[----:B------:R-:W-:Y:S02]  /*10ef0*/  LEA R9, P0, R0, c[0x0][0x1c8], 0x1 ;  /* 0x0000720000097a11 */ /* 0x000fe400078008ff */
[----:B-1----:R-:W-:Y:S04]  /*10f00*/  SHF.R.S32.HI R6, RZ, 0x1f, R8 ;  /* 0x0000001fff067819 */ /* 0x002fe80000011408 */
[----:B------:R-:W-:Y:S02]  /*10f10*/  LEA.HI R6, R6, R8, RZ, 0x3 ;  /* 0x0000000806067211 */ /* 0x000fe400078f18ff */
[----:B------:R-:W-:Y:S02]  /*10f20*/  LEA.HI.X R8, R0, c[0x0][0x1cc], R2, 0x1, P0 ;  /* 0x0000730000087a11 */ /* 0x000fe400000f0c02 */
[----:B------:R-:W-:Y:S04]  /*10f30*/  SHF.R.S32.HI R6, RZ, 0x3, R6 ;  /* 0x00000003ff067819 */ /* 0x000fe80000011406 */
[----:B------:R-:W-:Y:S04]  /*10f40*/  IADD3 R5, -R6, 0x30, RZ ;  /* 0x0000003006057810 */ /* 0x000fe80007ffe1ff */
[----:B------:R-:W-:Y:S01]  /*10f50*/  ISETP.GE.AND P0, PT, R5, 0x1, PT ;  /* 0x000000010500780c */ /* 0x000fe20003f06270 */
[----:B------:R-:W-:-:S10]  /*10f60*/  BRA.DIV ~URZ, `(.L_x_554) ;  /* 0x0000a4c27f007947 */ /* 0x000fd4000b800000 */
[----:B------:R1:W2:Y:S02]  /*10f70*/  SHFL.IDX PT, R4, R8, RZ, 0x181f ;  /* 0x00181fff08047589 */ /* 0x0002a400000e0000 */
.L_x_665:
[----:B------:R-:W-:-:S05]  /*10f80*/  BRA.DIV ~URZ, `(.L_x_555) ;  /* 0x0000a5327f007947 */ /* 0x000fca000b800000 */
[----:B------:R3:W4:Y:S02]  /*10f90*/  SHFL.IDX PT, R0, R9, RZ, 0x181f ;  /* 0x00181fff09007589 */ /* 0x00072400000e0000 */
.L_x_666:
        /* <DEDUP_REMOVED lines=8> */
[----:B------:R-:W2:Y:S01]  /*11020*/  LDL R17, [R1+0x50] ;  /* 0x0000500001117983 */ /* 0x000ea20000100800 */
[----:B-----5:R-:W-:Y:S05]  /*11030*/  @P0 IADD3 R6, P1, R0, R6, RZ ;  /* 0x0000000600060210 */ /* 0x020fea0007f3e0ff */
[----:B---3--:R-:W-:Y:S01]  /*11040*/  @P0 IMAD.X R7, R4, 0x1, R3, P1 ;  /* 0x0000000104070824 */ /* 0x008fe200008e0603 */
[----:B----4-:R-:W-:Y:S05]  /*11050*/  @P0 IADD3 R2, P1, R0, R2, RZ ;  /* 0x0000000200020210 */ /* 0x010fea0007f3e0ff */
[----:B--2---:R-:W-:Y:S01]  /*11060*/  @P0 IMAD.X R3, R4, 0x1, R21, P1 ;  /* 0x0000000104030824 */ /* 0x004fe200008e0615 */
[----:B------:R-:W-:Y:S01]  /*11070*/  @!PT LDS RZ, [RZ] ;  /* 0x00000000fffff984 */ /* 0x000fe20000000800 */
[----:B------:R-:W-:Y:S01]  /*11080*/  @!PT LDS RZ, [RZ] ;  /* 0x00000000fffff984 */ /* 0x000fe20000000800 */
[----:B------:R-:W-:Y:S01]  /*11090*/  @!PT LDS RZ, [RZ] ;  /* 0x00000000fffff984 */ /* 0x000fe20000000800 */
[----:B------:R2:W-:Y:S04]  /*110a0*/  @P0 LDGSTS.E.BYPASS.LTC128B.128 [R16+0x14080], [R6.64], !P5 ;  /* 0x1408000006100fae */ /* 0x0005e8000e901d46 */
[----:B------:R3:W-:Y:S02]  /*110b0*/  @P0 LDGSTS.E.BYPASS.LTC128B.128 [R16+0x15880], [R2.64], !P4 ;  /* 0x1588000002100fae */ /* 0x0007e4000e101d46 */
[----:B---3--:R-:W-:Y:S05]  /*110c0*/  @P0 IADD3 R2, P1, R0, R20, RZ ;  /* 0x0000001400020210 */ /* 0x008fea0007f3e0ff */
[----:B------:R-:W-:Y:S05]  /*110d0*/  @P0 IMAD.X R3, R4, 0x1, R19, P1 ;  /* 0x0000000104030824 */ /* 0x000fea00008e0613 */
[----:B------:R3:W-:Y:S02]  /*110e0*/  @P0 LDGSTS.E.BYPASS.LTC128B.128 [R16+0x17080], [R2.64], !P3 ;  /* 0x1708000002100fae */ /* 0x0007e4000d901d46 */
[----:B---3--:R-:W-:Y:S05]  /*110f0*/  @P0 IADD3 R2, P1, R0, R18, RZ ;  /* 0x0000001200020210 */ /* 0x008fea0007f3e0ff */
[----:B------:R-:W-:Y:S05]  /*11100*/  @P0 IMAD.X R3, R4, 0x1, R17, P1 ;  /* 0x0000000104030824 */ /* 0x000fea00008e0611 */
[----:B------:R2:W-:Y:S01]  /*11110*/  @P0 LDGSTS.E.BYPASS.LTC128B.128 [R16+0x18880], [R2.64], !P2 ;  /* 0x1888000002100fae */ /* 0x0005e2000d101d46 */
[----:B------:R-:W-:Y:S01]  /*11120*/  ISETP.GE.AND P0, PT, R5, 0x21, PT ;  /* 0x000000210500780c */ /* 0x000fe20003f06270 */
[----:B------:R-:W-:-:S06]  /*11130*/  BRA.DIV ~URZ, `(.L_x_556) ;  /* 0x0000a4127f007947 */ /* 0x000fcc000b800000 */
[----:B------:R3:W4:Y:S04]  /*11140*/  SHFL.IDX PT, R4, R8, 0x1, 0x181f ;  /* 0x00381f0008047f89 */ /* 0x00072800000e0000 */
[----:B------:R3:W1:Y:S02]  /*11150*/  SHFL.IDX PT, R0, R9, 0x1, 0x181f ;  /* 0x00381f0009007f89 */ /* 0x00066400000e0000 */
.L_x_667:
        /* <DEDUP_REMOVED lines=8> */
[----:B-1----:R-:W4:Y:S01]  /*111e0*/  LDL R8, [R1+0x50] ;  /* 0x0000500001087983 */ /* 0x002f220000100800 */
[----:B--2---:R-:W-:Y:S05]  /*111f0*/  @P0 IADD3 R6, P1, R0, R6, RZ ;  /* 0x0000000600060210 */ /* 0x004fea0007f3e0ff */
[----:B-----5:R-:W-:Y:S01]  /*11200*/  @P0 IMAD.X R7, R4, 0x1, R3, P1 ;  /* 0x0000000104070824 */ /* 0x020fe200008e0603 */
[----:B---3--:R-:W-:Y:S05]  /*11210*/  @P0 IADD3 R2, P1, R0, R2, RZ ;  /* 0x0000000200020210 */ /* 0x008fea0007f3e0ff */
[----:B----4-:R-:W-:Y:S01]  /*11220*/  @P0 IMAD.X R3, R4, 0x1, R18, P1 ;  /* 0x0000000104030824 */ /* 0x010fe200008e0612 */
[----:B------:R-:W-:Y:S01]  /*11230*/  @!PT LDS RZ, [RZ] ;  /* 0x00000000fffff984 */ /* 0x000fe20000000800 */
[----:B------:R-:W-:Y:S01]  /*11240*/  @!PT LDS RZ, [RZ] ;  /* 0x00000000fffff984 */ /* 0x000fe20000000800 */
[----:B------:R-:W-:Y:S01]  /*11250*/  @!PT LDS RZ, [RZ] ;  /* 0x00000000fffff984 */ /* 0x000fe20000000800 */
[----:B------:R1:W-:Y:S04]  /*11260*/  @P0 LDGSTS.E.BYPASS.LTC128B.128 [R5+0x15080], [R6.64], !P5 ;  /* 0x1508000006050fae */ /* 0x0003e8000e901d46 */
[----:B------:R2:W-:Y:S02]  /*11270*/  @P0 LDGSTS.E.BYPASS.LTC128B.128 [R5+0x16880], [R2.64], !P4 ;  /* 0x1688000002050fae */ /* 0x0005e4000e101d46 */
[----:B--2---:R-:W-:Y:S05]  /*11280*/  @P0 IADD3 R2, P1, R0, R17, RZ ;  /* 0x0000001100020210 */ /* 0x004fea0007f3e0ff */
[----:B------:R-:W-:Y:S05]  /*11290*/  @P0 IMAD.X R3, R4, 0x1, R16, P1 ;  /* 0x0000000104030824 */ /* 0x000fea00008e0610 */
[----:B------:R2:W-:Y:S02]  /*112a0*/  @P0 LDGSTS.E.BYPASS.LTC128B.128 [R5+0x18080], [R2.64], !P3 ;  /* 0x1808000002050fae */ /* 0x0005e4000d901d46 */
[----:B--2---:R-:W-:Y:S05]  /*112b0*/  @P0 IADD3 R2, P1, R0, R9, RZ ;  /* 0x0000000900020210 */ /* 0x004fea0007f3e0ff */
[----:B------:R-:W-:Y:S05]  /*112c0*/  @P0 IMAD.X R3, R4, 0x1, R8, P1 ;  /* 0x0000000104030824 */ /* 0x000fea00008e0608 */
[----:B------:R1:W-:Y:S03]  /*112d0*/  @P0 LDGSTS.E.BYPASS.LTC128B.128 [R5+0x19880], [R2.64], !P2 ;  /* 0x1988000002050fae */ /* 0x0003e6000d101d46 */
.L_x_553:
[----:B------:R-:W-:Y:S05]  /*112e0*/  BSYNC B0 ;  /* 0x0000000000007941 */ /* 0x000fea0003800000 */
.L_x_552:
        /* <DEDUP_REMOVED lines=19> */
.L_x_668:
        /* <DEDUP_REMOVED lines=21> */
.L_x_560:
[----:B------:R-:W-:Y:S04]  /*11570*/  MOV R8, 0x1 ;  /* 0x0000000100087802 */ /* 0x000fe80000000f00 */
[----:B------:R-:W-:Y:S11]  /*11580*/  ISETP.NE.AND P0, PT, R8, c[0x0][0x32c], PT ;  /* 0x0000cb0008007a0c */ /* 0x000ff60003f05270 */
[----:B------:R-:W-:Y:S02]  /*11590*/  @!UPT UIADD3 URZ, URZ, URZ, URZ ;  /* 0x0000003f3f3ff290 */ /* 0x000fe4000fffe03f */
[----:B------:R-:W-:Y:S05]  /*115a0*/  @P0 IMAD.HI.U32 R8, R4, c[0x0][0x330], RZ ;  /* 0x0000cc0004080a27 */ /* 0x000fea00078e00ff */
[----:B------:R-:W-:Y:S02]  /*115b0*/  @P0 SHF.R.U32.HI R4, RZ, c[0x0][0x334], R8 ;  /* 0x0000cd00ff040a19 */ /* 0x000fe40000011608 */
.L_x_561:
[----:B------:R-:W-:Y:S05]  /*115c0*/  BSYNC B0 ;  /* 0x0000000000007941 */ /* 0x000fea0003800000 */
.L_x_559:
[----:B------:R-:W2:Y:S02]  /*115d0*/  LDL R8, [R1+0x7c] ;  /* 0x00007c0001087983 */ /* 0x000ea40000100800 */
[----:B--2---:R-:W-:Y:S04]  /*115e0*/  IMAD.IADD R8, R0, 0x1, -R8 ;  /* 0x0000000100087824 */ /* 0x004fe800078e0a08 */
[----:B------:R-:W-:Y:S05]  /*115f0*/  IMAD R4, R4, c[0x0][0x32c], R8 ;  /* 0x0000cb0004047a24 */ /* 0x000fea00078e0208 */
[----:B------:R-:W-:Y:S02]  /*11600*/  IMNMX R2, R2, R4, !PT ;  /* 0x0000000402027217 */ /* 0x000fe40007800200 */
[----:B------:R-:W-:Y:S04]  /*11610*/  IADD3 R4, R4, c[0x0][0x32c], RZ ;  /* 0x0000cb0004047a10 */ /* 0x000fe80007ffe0ff */
[----:B------:R-:W-:Y:S02]  /*11620*/  IMNMX R3, R3, R4, PT ;  /* 0x0000000403037217 */ /* 0x000fe40003800200 */
.L_x_558:
        /* <DEDUP_REMOVED lines=65> */
.L_x_669:
        /* <DEDUP_REMOVED lines=21> */
.L_x_565:
[----:B------:R-:W-:Y:S04]  /*11b90*/  MOV R5, 0x1 ;  /* 0x0000000100057802 */ /* 0x000fe80000000f00 */
[----:B------:R-:W-:Y:S11]  /*11ba0*/  ISETP.NE.AND P0, PT, R5, c[0x0][0x32c], PT ;  /* 0x0000cb0005007a0c */ /* 0x000ff60003f05270 */
[----:B------:R-:W-:Y:S02]  /*11bb0*/  @!UPT UIADD3 URZ, URZ, URZ, URZ ;  /* 0x0000003f3f3ff290 */ /* 0x000fe4000fffe03f */
[----:B------:R-:W-:Y:S05]  /*11bc0*/  @P0 IMAD.HI.U32 R5, R4, c[0x0][0x330], RZ ;  /* 0x0000cc0004050a27 */ /* 0x000fea00078e00ff */
[----:B------:R-:W-:Y:S02]  /*11bd0*/  @P0 SHF.R.U32.HI R4, RZ, c[0x0][0x334], R5 ;  /* 0x0000cd00ff040a19 */ /* 0x000fe40000011605 */
.L_x_566:
[----:B------:R-:W-:Y:S05]  /*11be0*/  BSYNC B0 ;  /* 0x0000000000007941 */ /* 0x000fea0003800000 */
.L_x_564:
[----:B------:R-:W2:Y:S02]  /*11bf0*/  LDL R5, [R1+0x7c] ;  /* 0x00007c0001057983 */ /* 0x000ea40000100800 */
[----:B--2---:R-:W-:Y:S04]  /*11c00*/  IMAD.IADD R0, R0, 0x1, -R5 ;  /* 0x0000000100007824 */ /* 0x004fe800078e0a05 */
[----:B------:R-:W-:Y:S05]  /*11c10*/  IMAD R0, R4, c[0x0][0x32c], R0 ;  /* 0x0000cb0004007a24 */ /* 0x000fea00078e0200 */
[----:B------:R-:W-:Y:S02]  /*11c20*/  IMNMX R2, R2, R0, !PT ;  /* 0x0000000002027217 */ /* 0x000fe40007800200 */
[----:B------:R-:W-:Y:S04]  /*11c30*/  IADD3 R0, R0, c[0x0][0x32c], RZ ;  /* 0x0000cb0000007a10 */ /* 0x000fe80007ffe0ff */
[----:B------:R-:W-:Y:S02]  /*11c40*/  IMNMX R3, R3, R0, PT ;  /* 0x0000000003037217 */ /* 0x000fe40003800200 */
.L_x_563:
        /* <DEDUP_REMOVED lines=74> */
.L_x_670:
[----:B-12---:R-:W-:Y:S01]  /*120f0*/  FMNMX.FTZ R4, R4, R0, !PT ;  /* 0x0000000004047209 */ /* 0x006fe20007810000 */
[----:B------:R-:W-:-:S05]  /*12100*/  BRA.DIV ~URZ, `(.L_x_568) ;  /* 0x000096b27f007947 */ /* 0x000fca000b800000 */
[----:B------:R-:W1:Y:S02]  /*12110*/  SHFL.BFLY PT, R0, R4, 0x1, 0x1f ;  /* 0x0c201f0004007f89 */ /* 0x000e6400000e0000 */
[----:B-1----:R-:W-:Y:S02]  /*12120*/  FMNMX.FTZ R133, R4, R0, !PT ;  /* 0x0000000004857209 */ /* 0x002fe40007810000 */
[----:B------:R-:W1:Y:S02]  /*12130*/  SHFL.BFLY PT, R0, R5, 0x2, 0x1f ;  /* 0x0c401f0005007f89 */ /* 0x000e6400000e0000 */
[----:B-1----:R-:W-:Y:S05]  /*12140*/  FMNMX.FTZ R4, R5, R0, !PT ;  /* 0x0000000005047209 */ /* 0x002fea0007810000 */
[----:B------:R1:W2:Y:S02]  /*12150*/  SHFL.BFLY PT, R0, R4, 0x1, 0x1f ;  /* 0x0c201f0004007f89 */ /* 0x0002a400000e0000 */
.L_x_671:
        /* <DEDUP_REMOVED lines=346> */
[----:B------:R-:W-:Y:S01]  /*13700*/  STL [R1+0x5c], R2 ;  /* 0x00005c0201007387 */ /* 0x000fe20000100800 */
[C---:B----4-:R-:W-:Y:S03]  /*13710*/  HMMA.16816.F32 R116, R136.reuse, R140, R116 ;  /* 0x0000008c8874723c */ /* 0x050fe60000001874 */
[----:B---3--:R-:W-:Y:S02]  /*13720*/  ISETP.GT.AND P0, PT, R132, R134, PT ;  /* 0x000000868400720c */ /* 0x008fe40003f04270 */
[----:B------:R-:W-:Y:S03]  /*13730*/  MOV R132, R3 ;  /* 0x0000000300847202 */ /* 0x000fe60000000f00 */
[C---:B------:R-:W-:Y:S04]  /*13740*/  HMMA.16816.F32 R120, R136.reuse, R142, R120 ;  /* 0x0000008e8878723c */ /* 0x040fe80000001878 */
[----:B------:R-:W-:Y:S04]  /*13750*/  MOV R134, R133 ;  /* 0x0000008500867202 */ /* 0x000fe80000000f00 */
        /* <DEDUP_REMOVED lines=49> */
[----:B------:R-:W-:Y:S07]  /*13a70*/  @!UPT UIADD3 URZ, URZ, URZ, URZ ;  /* 0x0000003f3f3ff290 */ /* 0x000fee000fffe03f */
[----:B------:R-:W-:-:S11]  /*13a80*/  @P0 BRA `(.L_x_569) ;  /* 0xffffbfb000000947 */ /* 0x000fd6000383ffff */
.L_x_547:
[----:B------:R-:W-:Y:S05]  /*13a90*/  BRA.DIV ~URZ, `(.L_x_570) ;  /* 0x00007df27f007947 */ /* 0x000fea000b800000 */
[----:B------:R-:W2:Y:S04]  /*13aa0*/  LDL R2, [R1+0x60] ;  /* 0x0000600001027983 */ /* 0x000ea80000100800 */
[----:B--2---:R2:W3:Y:S02]  /*13ab0*/  SHFL.BFLY PT, R0, R2, 0x2, 0x1f ;  /* 0x0c401f0002007f89 */ /* 0x0044e400000e0000 */
.L_x_672:
[----:B--2---:R-:W2:Y:S02]  /*13ac0*/  LDL.LU R2, [R1+0x60] ;  /* 0x0000600001027983 */ /* 0x004ea40000300800 */
[----:B--23--:R-:W-:Y:S01]  /*13ad0*/  FADD.FTZ R5, R0, R2 ;  /* 0x0000000200057221 */ /* 0x00cfe20000010000 */
[----:B------:R-:W-:Y:S05]  /*13ae0*/  BRA.DIV ~URZ, `(.L_x_571) ;  /* 0x00007df27f007947 */ /* 0x000fea000b800000 */
[----:B------:R-:W2:Y:S04]  /*13af0*/  LDL.LU R2, [R1+0x5c] ;  /* 0x00005c0001027983 */ /* 0x000ea80000300800 */
[----:B--2---:R-:W2:Y:S02]  /*13b00*/  SHFL.BFLY PT, R0, R2, 0x2, 0x1f ;  /* 0x0c401f0002007f89 */ /* 0x004ea400000e0000 */
[----:B-12---:R-:W-:-:S02]  /*13b10*/  FADD.FTZ R4, R0, R2 ;  /* 0x0000000200047221 */ /* 0x006fc40000010000 */
[----:B------:R-:W1:Y:S04]  /*13b20*/  SHFL.BFLY PT, R0, R5, 0x1, 0x1f ;  /* 0x0c201f0005007f89 */ /* 0x000e6800000e0000 */
[----:B------:R2:W3:Y:S01]  /*13b30*/  SHFL.BFLY PT, R3, R4, 0x1, 0x1f ;  /* 0x0c201f0004037f89 */ /* 0x0004e200000e0000 */
[----:B-1----:R-:W-:-:S05]  /*13b40*/  FADD.FTZ R5, R5, R0 ;  /* 0x0000000005057221 */ /* 0x002fca0000010000 */
.L_x_673:
        /* <DEDUP_REMOVED lines=148> */
.L_x_478:
[----:B---3--:R3:W5:Y:S04]  /*14490*/  LDL R6, [R1+0xc0] ;  /* 0x0000c00001067983 */ /* 0x0087680000100800 */
[----:B------:R-:W4:Y:S01]  /*144a0*/  S2R R2, SR_TID.X ;  /* 0x0000000000027919 */ /* 0x000f220000002100 */
[----:B------:R-:W-:Y:S01]  /*144b0*/  BSSY B0, `(.L_x_572) ;  /* 0x0000011000007945 */ /* 0x000fe20003800000 */
[----:B----4-:R-:W-:-:S13]  /*144c0*/  LOP3.LUT P0, RZ, R2, 0xff, RZ, 0xc0, !PT ;  /* 0x000000ff02ff7812 */ /* 0x010fda000780c0ff */
[----:B------:R-:W-:Y:S05]  /*144d0*/  @P0 BRA `(.L_x_573) ;  /* 0x000000e000000947 */ /* 0x000fea0003800000 */
[----:B---3--:R-:W3:Y:S01]  /*144e0*/  S2R R2, SR_LANEID ;  /* 0x0000000000027919 */ /* 0x008ee20000000000 */
[----:B------:R-:W-:Y:S01]  /*144f0*/  VOTEU.ANY UR4, UPT, PT ;  /* 0x0000000000047886 */ /* 0x000fe200038e0100 */
[----:B------:R-:W-:Y:S01]  /*14500*/  IMAD.MOV.U32 R4, RZ, RZ, c[0x0][0x560] ;  /* 0x00015800ff047624 */ /* 0x000fe200078e00ff */
[----:B------:R-:W3:Y:S01]  /*14510*/  FLO.U32 R3, UR4 ;  /* 0x0000000400037d00 */ /* 0x000ee200080e0000 */
[----:B------:R-:W-:Y:S01]  /*14520*/  IMAD.MOV.U32 R5, RZ, RZ, c[0x0][0x564] ;  /* 0x00015900ff057624 */ /* 0x000fe200078e00ff */
[----:B---3--:R-:W-:-:S06]  /*14530*/  ISETP.EQ.U32.AND P0, PT, R3, R2, PT ;  /* 0x000000020300720c */ /* 0x008fcc0003f02070 */
[----:B------:R-:W3:Y:S07]  /*14540*/  POPC R2, UR4 ;  /* 0x0000000400027d09 */ /* 0x000eee0008000000 */
[----:B---3--:R3:W4:Y:S04]  /*14550*/  @P0 ATOMG.E.ADD.STRONG.GPU PT, R2, [R4.64], R2 ;  /* 0x00000002040209a8 */ /* 0x00872800081ee1c6 */
[----:B---3--:R-:W3:Y:S04]  /*14560*/  S2R R4, SR_LTMASK ;  /* 0x0000000000047919 */ /* 0x008ee80000003900 */
[----:B----4-:R3:W4:Y:S02]  /*14570*/  SHFL.IDX PT, R3, R2, R3, 0x1f ;  /* 0x00001f0302037589 */ /* 0x01072400000e0000 */
[----:B---3--:R-:W-:-:S06]  /*14580*/  LOP3.LUT R2, R4, UR4, RZ, 0xc0, !PT ;  /* 0x0000000404027c12 */ /* 0x008fcc000f8ec0ff */
[----:B------:R-:W4:Y:S02]  /*14590*/  POPC R2, R2 ;  /* 0x0000000200027309 */ /* 0x000f240000000000 */
[----:B----45:R-:W-:-:S05]  /*145a0*/  IADD3 R6, R3, c[0x0][0xc], R2 ;  /* 0x0000030003067a10 */ /* 0x030fca0007ffe002 */
[----:B------:R3:W-:Y:S02]  /*145b0*/  STL [R1+0xc0], R6 ;  /* 0x0000c00601007387 */ /* 0x0007e40000100800 */
.L_x_573:
[----:B---3--:R-:W-:Y:S05]  /*145c0*/  BSYNC B0 ;  /* 0x0000000000007941 */ /* 0x008fea0003800000 */
.L_x_572:
[----:B------:R-:W-:Y:S01]  /*145d0*/  PRMT R0, R0, 0x9910, RZ ;  /* 0x0000991000007816 */ /* 0x000fe200000000ff */
[----:B------:R-:W-:Y:S01]  /*145e0*/  BSSY B1, `(.L_x_574) ;  /* 0x000045a000017945 */ /* 0x000fe20003800000 */
[----:B-1---5:R-:W-:Y:S02]  /*145f0*/  IMAD.MOV.U32 R106, RZ, RZ, R6 ;  /* 0x000000ffff6a7224 */ /* 0x022fe400078e0006 */
[----:B------:R-:W-:-:S13]  /*14600*/  ISETP.NE.AND P0, PT, R0, RZ, PT ;  /* 0x000000ff0000720c */ /* 0x000fda0003f05270 */
[----:B------:R-:W-:Y:S05]  /*14610*/  @!P0 BRA `(.L_x_575) ;  /* 0x000035e000008947 */ /* 0x000fea0003800000 */
[----:B------:R-:W3:Y:S04]  /*14620*/  LDL R10, [R1+0xd4] ;  /* 0x0000d400010a7983 */ /* 0x000ee80000100800 */
[----:B------:R-:W4:Y:S04]  /*14630*/  LDL R8, [R1+0xd8] ;  /* 0x0000d80001087983 */ /* 0x000f280000100800 */
[----:B--2---:R-:W2:Y:S04]  /*14640*/  LDL R6, [R1+0xe0] ;  /* 0x0000e00001067983 */ /* 0x004ea80000100800 */
[----:B------:R-:W2:Y:S04]  /*14650*/  LDL R9, [R1+0xdc] ;  /* 0x0000dc0001097983 */ /* 0x000ea80000100800 */
[----:B------:R-:W2:Y:S04]  /*14660*/  LDL R7, [R1+0xf0] ;  /* 0x0000f00001077983 */ /* 0x000ea80000100800 */
[----:B------:R-:W2:Y:S04]  /*14670*/  LDL R5, [R1+0xe8] ;  /* 0x0000e80001057983 */ /* 0x000ea80000100800 */
[----:B------:R-:W2:Y:S04]  /*14680*/  LDL R4, [R1+0xec] ;  /* 0x0000ec0001047983 */ /* 0x000ea80000100800 */
[----:B------:R-:W2:Y:S01]  /*14690*/  LDL R3, [R1+0xe4] ;  /* 0x0000e40001037983 */ /* 0x000ea20000100800 */
[----:B------:R-:W-:Y:S01]  /*146a0*/  WARPSYNC 0xffffffff ;  /* 0xffffffff00007948 */ /* 0x000fe20003800000 */
[----:B------:R-:W-:-:S02]  /*146b0*/  F2FP.PACK_AB R2, R23, R22 ;  /* 0x000000161702723e */ /* 0x000fc400000000ff */
[----:B------:R-:W-:Y:S01]  /*146c0*/  BAR.SYNC.DEFER_BLOCKING 0x1, 0x100 ;  /* 0x0044000000007b1d */ /* 0x000fe20000010000 */
[----:B------:R-:W-:-:S05]  /*146d0*/  F2FP.PACK_AB R0, R117, R116 ;  /* 0x000000747500723e */ /* 0x000fca00000000ff */
[----:B---3--:R1:W-:Y:S04]  /*146e0*/  STS [R10], R2 ;  /* 0x000000020a007388 */ /* 0x0083e80000000800 */
[----:B------:R3:W-:Y:S01]  /*146f0*/  STS [R10+0x400], R0 ;  /* 0x000400000a007388 */ /* 0x0007e20000000800 */
[----:B-1----:R-:W-:Y:S02]  /*14700*/  F2FP.PACK_AB R2, R25, R24 ;  /* 0x000000181902723e */ /* 0x002fe400000000ff */
[----:B---3--:R-:W-:-:S03]  /*14710*/  F2FP.PACK_AB R0, R155, R154 ;  /* 0x0000009a9b00723e */ /* 0x008fc600000000ff */
[----:B----4-:R1:W-:Y:S04]  /*14720*/  STS [R8], R2 ;  /* 0x0000000208007388 */ /* 0x0103e80000000800 */
[----:B------:R3:W-:Y:S01]  /*14730*/  STS [R8+0x400], R0 ;  /* 0x0004000008007388 */ /* 0x0007e20000000800 */
[----:B-1----:R-:W-:Y:S02]  /*14740*/  F2FP.PACK_AB R2, R27, R26 ;  /* 0x0000001a1b02723e */ /* 0x002fe400000000ff */
[----:B---3--:R-:W-:-:S03]  /*14750*/  F2FP.PACK_AB R0, R125, R124 ;  /* 0x0000007c7d00723e */ /* 0x008fc600000000ff */
[----:B--2---:R1:W-:Y:S04]  /*14760*/  STS [R6], R2 ;  /* 0x0000000206007388 */ /* 0x0043e80000000800 */
        /* <DEDUP_REMOVED lines=93> */
[----:B-1----:R-:W2:Y:S01]  /*14d40*/  LDL R8, [R1+0xcc] ;  /* 0x0000cc0001087983 */ /* 0x002ea20000100800 */
        /* <DEDUP_REMOVED lines=8> */
[----:B------:R-:W-:Y:S02]  /*14dd0*/  ISETP.NE.U32.AND P0, PT, RZ, c[0x0][0x508], PT ;  /* 0x00014200ff007a0c */ /* 0x000fe40003f05070 */
[----:B------:R-:W-:Y:S01]  /*14de0*/  ISETP.NE.U32.AND P2, PT, RZ, c[0x0][0x500], PT ;  /* 0x00014000ff007a0c */ /* 0x000fe20003f45070 */
[----:B------:R-:W-:Y:S01]  /*14df0*/  IMAD.MOV.U32 R14, RZ, RZ, c[0x0][0x388] ;  /* 0x0000e200ff0e7624 */ /* 0x000fe200078e00ff */
[----:B------:R-:W4:Y:S01]  /*14e00*/  LDL.LU R6, [R1+0xf4] ;  /* 0x0000f40001067983 */ /* 0x000f220000300800 */
[----:B------:R-:W-:-:S02]  /*14e10*/  ISETP.NE.AND.EX P1, PT, RZ, c[0x0][0x50c], PT, P0 ;  /* 0x00014300ff007a0c */ /* 0x000fc40003f25300 */
        /* <DEDUP_REMOVED lines=15> */
[----:B------:R-:W-:Y:S01]  /*14f10*/  STS [R3+0xc000], R2 ;  /* 0x00c0000203007388 */ /* 0x000fe20000000800 */
[----:B------:R-:W-:-:S03]  /*14f20*/  IMAD.MOV.U32 R4, RZ, RZ, 0x4 ;  /* 0x00000004ff047424 */ /* 0x000fc600078e00ff */
[----:B------:R2:W-:Y:S02]  /*14f30*/  STS [R3+0xc400], R0 ;  /* 0x00c4000003007388 */ /* 0x0005e40000000800 */
[CC--:B--2---:R-:W-:Y:S02]  /*14f40*/  @P1 IMAD.WIDE R2, R8.reuse, R4.reuse, c[0x0][0x508] ;  /* 0x0001420008021625 */ /* 0x0c4fe400078e0204 */
[----:B------:R-:W-:Y:S02]  /*14f50*/  BAR.SYNC.DEFER_BLOCKING 0x1, 0x100 ;  /* 0x0044000000007b1d */ /* 0x000fe40000010000 */
[----:B------:R-:W-:-:S04]  /*14f60*/  IMAD.WIDE R4, R8, R4, c[0x0][0x500] ;  /* 0x0001400008047625 */ /* 0x000fc800078e0204 */
[----:B------:R1:W5:Y:S02]  /*14f70*/  @P1 LDG.E R14, [R2.64] ;  /* 0x00000006020e1981 */ /* 0x000364000c1e1900 */
[----:B-1----:R-:W-:-:S06]  /*14f80*/  IMAD.MOV.U32 R2, RZ, RZ, RZ ;  /* 0x000000ffff027224 */ /* 0x002fcc00078e00ff */
        /* <DEDUP_REMOVED lines=8> */
.L_x_576:
[----:B-1----:R-:W2:Y:S04]  /*15010*/  LDL.LU R4, [R1+0xc8] ;  /* 0x0000c80001047983 */ /* 0x002ea80000300800 */
[----:B------:R-:W3:Y:S04]  /*15020*/  LDL R110, [R1+0x100] ;  /* 0x00010000016e7983 */ /* 0x000ee80000100800 */
[----:B------:R-:W4:Y:S04]  /*15030*/  LDL R107, [R1+0xb4] ;  /* 0x0000b400016b7983 */ /* 0x000f280000100800 */
[----:B------:R-:W4:Y:S01]  /*15040*/  LDL R19, [R1+0xb0] ;  /* 0x0000b00001137983 */ /* 0x000f220000100800 */
[----:B------:R-:W-:Y:S01]  /*15050*/  IMAD.MOV.U32 R13, RZ, RZ, 0x368 ;  /* 0x00000368ff0d7424 */ /* 0x000fe200078e00ff */
[----:B------:R-:W-:-:S02]  /*15060*/  ISETP.GT.AND P2, PT, R3, 0x1, PT ;  /* 0x000000010300780c */ /* 0x000fc40003f44270 */
[----:B------:R-:W-:Y:S02]  /*15070*/  ISETP.NE.U32.AND P0, PT, RZ, c[0x0][0x500], PT ;  /* 0x00014000ff007a0c */ /* 0x000fe40003f05070 */
[----:B------:R-:W-:Y:S02]  /*15080*/  SEL R13, R13, 0x328, P2 ;  /* 0x000003280d0d7807 */ /* 0x000fe40001000000 */
[----:B------:R-:W-:Y:S02]  /*15090*/  ISETP.NE.AND.EX P0, PT, RZ, c[0x0][0x504], PT, P0 ;  /* 0x00014100ff007a0c */ /* 0x000fe40003f05300 */
[----:B------:R-:W1:Y:S01]  /*150a0*/  LDC.64 R6, c[0x0][R13+0x170] ;  /* 0x00005c000d067b82 */ /* 0x000e620000000a00 */
[----:B------:R-:W-:Y:S02]  /*150b0*/  SHF.R.S32.HI R3, RZ, 0x1f, R8 ;  /* 0x0000001fff037819 */ /* 0x000fe40000011408 */
[----:B------:R-:W-:-:S05]  /*150c0*/  SEL R0, R8, RZ, !P0 ;  /* 0x000000ff08007207 */ /* 0x000fca0004000000 */
[----:B------:R-:W1:Y:S08]  /*150d0*/  LDC.64 R10, c[0x0][R13+0x168] ;  /* 0x00005a000d0a7b82 */ /* 0x000e700000000a00 */
[----:B------:R-:W1:Y:S01]  /*150e0*/  LDC.64 R16, c[0x0][R13+0x178] ;  /* 0x00005e000d107b82 */ /* 0x000e620000000a00 */
[----:B--2---:R-:W-:Y:S02]  /*150f0*/  LOP3.LUT R8, R4, 0xffff, RZ, 0xc0, !PT ;  /* 0x0000ffff04087812 */ /* 0x004fe400078ec0ff */
[----:B------:R-:W-:Y:S01]  /*15100*/  SEL R4, R3, RZ, !P0 ;  /* 0x000000ff03047207 */ /* 0x000fe20004000000 */
[----:B-1----:R-:W-:-:S04]  /*15110*/  IMAD R3, R7, R0, RZ ;  /* 0x0000000007037224 */ /* 0x002fc800078e02ff */
[C---:B------:R-:W-:Y:S02]  /*15120*/  IMAD R9, R6.reuse, R4, R3 ;  /* 0x0000000406097224 */ /* 0x040fe400078e0203 */
[----:B------:R-:W-:-:S04]  /*15130*/  IMAD.WIDE.U32 R4, R6, R0, RZ ;  /* 0x0000000006047225 */ /* 0x000fc800078e00ff */
[----:B------:R-:W-:-:S04]  /*15140*/  IMAD.WIDE.U32 R6, R10, R8, RZ ;  /* 0x000000080a067225 */ /* 0x000fc800078e00ff */
[----:B------:R-:W-:Y:S01]  /*15150*/  IMAD R3, R11, R8, RZ ;  /* 0x000000080b037224 */ /* 0x000fe200078e02ff */
[--C-:B-----5:R-:W-:Y:S01]  /*15160*/  IADD3 R12, P1, P0, R4, R6, R2.reuse ;  /* 0x00000006040c7210 */ /* 0x120fe2000783e002 */
[----:B------:R-:W-:Y:S01]  /*15170*/  IMAD.IADD R9, R5, 0x1, R9 ;  /* 0x0000000105097824 */ /* 0x000fe200078e0209 */
[----:B------:R-:W-:Y:S01]  /*15180*/  SHF.R.S32.HI R11, RZ, 0x1f, R2 ;  /* 0x0000001fff0b7819 */ /* 0x000fe20000011402 */
[----:B------:R-:W-:Y:S02]  /*15190*/  IMAD.IADD R6, R7, 0x1, R3 ;  /* 0x0000000107067824 */ /* 0x000fe400078e0203 */
[----:B------:R-:W-:-:S03]  /*151a0*/  IMAD.MOV.U32 R3, RZ, RZ, c[0x0][0x4e8] ;  /* 0x00013a00ff037624 */ /* 0x000fc600078e00ff */
[----:B------:R-:W-:Y:S01]  /*151b0*/  IADD3.X R10, R9, R6, R11, P1, P0 ;  /* 0x00000006090a7210 */ /* 0x000fe20000fe040b */
[----:B----4-:R-:W-:Y:S01]  /*151c0*/  IMAD.IADD R9, R107, 0x1, R19 ;  /* 0x000000016b097824 */ /* 0x010fe200078e0213 */
[----:B------:R-:W-:Y:S02]  /*151d0*/  ISETP.NE.AND P3, PT, R3, 0x1, PT ;  /* 0x000000010300780c */ /* 0x000fe40003f65270 */
[----:B---3--:R-:W-:-:S05]  /*151e0*/  SEL R3, R110, RZ, P2 ;  /* 0x000000ff6e037207 */ /* 0x008fca0001000000 */
[-C--:B------:R-:W-:Y:S02]  /*151f0*/  IMAD.WIDE.U32 R4, R16, R3.reuse, RZ ;  /* 0x0000000310047225 */ /* 0x080fe400078e00ff */
[----:B------:R-:W2:Y:S02]  /*15200*/  LDL R16, [R1+0x1fc] ;  /* 0x0001fc0001107983 */ /* 0x000ea40000100800 */
[----:B------:R-:W-:Y:S02]  /*15210*/  IMAD R7, R17, R3, RZ ;  /* 0x0000000311077224 */ /* 0x000fe400078e02ff */
[----:B------:R-:W-:-:S04]  /*15220*/  @P3 IMAD.HI.U32 R6, R9, c[0x0][0x4ec], RZ ;  /* 0x00013b0009063a27 */ /* 0x000fc800078e00ff */
[----:B------:R-:W-:Y:S01]  /*15230*/  IMAD.MOV.U32 R3, RZ, RZ, R9 ;  /* 0x000000ffff037224 */ /* 0x000fe200078e0009 */
[----:B------:R-:W-:-:S04]  /*15240*/  @P3 SHF.R.U32.HI R3, RZ, c[0x0][0x4f0], R6 ;  /* 0x00013c00ff033a19 */ /* 0x000fc80000011606 */
[----:B------:R-:W-:Y:S02]  /*15250*/  IADD3 R4, P1, P0, R3, R12, R4 ;  /* 0x0000000c03047210 */ /* 0x000fe4000783e004 */
[----:B------:R-:W1:Y:S01]  /*15260*/  LDC.64 R12, c[0x0][R13+0x160] ;  /* 0x000058000d0c7b82 */ /* 0x000e620000000a00 */
[----:B------:R-:W3:Y:S01]  /*15270*/  S2R R110, SR_TID.X ;  /* 0x00000000006e7919 */ /* 0x000ee20000002100 */
[----:B------:R-:W-:Y:S01]  /*15280*/  IMAD.IADD R7, R5, 0x1, R7 ;  /* 0x0000000105077824 */ /* 0x000fe200078e0207 */
[--C-:B------:R-:W-:Y:S01]  /*15290*/  SHF.R.S32.HI R5, RZ, 0x1f, R3.reuse ;  /* 0x0000001fff057819 */ /* 0x100fe20000011403 */
[----:B------:R-:W-:-:S03]  /*152a0*/  IMAD.MOV R3, RZ, RZ, -R3 ;  /* 0x000000ffff037224 */ /* 0x000fc600078e0a03 */
[----:B------:R-:W-:Y:S01]  /*152b0*/  IADD3.X R5, R5, R10, R7, P1, P0 ;  /* 0x0000000a05057210 */ /* 0x000fe20000fe0407 */
[----:B------:R-:W-:-:S05]  /*152c0*/  IMAD R3, R3, c[0x0][0x4e8], R9 ;  /* 0x00013a0003037a24 */ /* 0x000fca00078e0209 */
[----:B------:R-:W-:Y:S02]  /*152d0*/  SHF.R.S32.HI R7, RZ, 0x1f, R3 ;  /* 0x0000001fff077819 */ /* 0x000fe40000011403 */
[----:B---3--:R-:W-:-:S04]  /*152e0*/  SHF.R.S32.HI R107, RZ, 0x1f, R110 ;  /* 0x0000001fff6b7819 */ /* 0x008fc8000001146e */
[----:B------:R-:W-:Y:S01]  /*152f0*/  LEA.HI R107, R107, R110, RZ, 0x5 ;  /* 0x0000006e6b6b7211 */ /* 0x000fe200078f28ff */
[-C--:B-1----:R-:W-:Y:S02]  /*15300*/  IMAD R6, R13, R3.reuse, RZ ;  /* 0x000000030d067224 */ /* 0x082fe400078e02ff */
[----:B------:R-:W-:-:S04]  /*15310*/  IMAD.WIDE.U32 R4, R12, R3, R4 ;  /* 0x000000030c047225 */ /* 0x000fc800078e0004 */
[----:B------:R-:W-:Y:S02]  /*15320*/  IMAD.MOV.U32 R3, RZ, RZ, c[0x0][0x4a8] ;  /* 0x00012a00ff037624 */ /* 0x000fe400078e00ff */
[----:B------:R-:W-:Y:S02]  /*15330*/  IMAD R6, R12, R7, R6 ;  /* 0x000000070c067224 */ /* 0x000fe400078e0206 */
[----:B------:R-:W-:Y:S01]  /*15340*/  IMAD.MOV.U32 R7, RZ, RZ, c[0x0][0x4ac] ;  /* 0x00012b00ff077624 */ /* 0x000fe200078e00ff */
[----:B------:R-:W-:Y:S01]  /*15350*/  SEL R3, R3, c[0x0][0x450], P2 ;  /* 0x0001140003037a07 */ /* 0x000fe20001000000 */
[----:B------:R-:W-:-:S03]  /*15360*/  IMAD.IADD R5, R5, 0x1, R6 ;  /* 0x0000000105057824 */ /* 0x000fc600078e0206 */
[----:B------:R-:W-:Y:S02]  /*15370*/  SEL R7, R7, c[0x0][0x454], P2 ;  /* 0x0001150007077a07 */ /* 0x000fe40001000000 */
[C---:B------:R-:W-:Y:S02]  /*15380*/  LEA R3, P0, R4.reuse, R3, 0x2 ;  /* 0x0000000304037211 */ /* 0x040fe400078010ff */
[----:B------:R-:W-:Y:S02]  /*15390*/  LOP3.LUT R107, R107, 0xffffffe0, RZ, 0xc0, !PT ;  /* 0xffffffe06b6b7812 */ /* 0x000fe400078ec0ff */
[----:B------:R-:W-:Y:S01]  /*153a0*/  LEA.HI.X R5, R4, R7, R5, 0x2, P0 ;  /* 0x0000000704057211 */ /* 0x000fe200000f1405 */
[----:B------:R-:W-:Y:S02]  /*153b0*/  SHFL.IDX PT, R6, R3, RZ, 0x1c1f ;  /* 0x001c1fff03067589 */ /* 0x000fe400000e0000 */
[----:B------:R-:W-:Y:S02]  /*153c0*/  IMAD.IADD R107, R110, 0x1, -R107 ;  /* 0x000000016e6b7824 */ /* 0x000fe400078e0a6b */
[----:B------:R-:W1:Y:S01]  /*153d0*/  SHFL.IDX PT, R7, R5, RZ, 0x1c1f ;  /* 0x001c1fff05077589 */ /* 0x000e6200000e0000 */
[----:B------:R-:W-:-:S03]  /*153e0*/  IMAD R13, R14, c[0x0][0x4e8], RZ ;  /* 0x00013a000e0d7a24 */ /* 0x000fc600078e02ff */
[----:B------:R2:W-:Y:S01]  /*153f0*/  SHFL.IDX PT, R4, R3, 0x1, 0x1c1f ;  /* 0x003c1f0003047f89 */ /* 0x0005e200000e0000 */
[----:B------:R-:W-:-:S03]  /*15400*/  LOP3.LUT P0, RZ, R107, 0x3, RZ, 0xc0, !PT ;  /* 0x000000036bff7812 */ /* 0x000fc6000780c0ff */
[----:B------:R-:W3:Y:S01]  /*15410*/  SHFL.IDX PT, R5, R5, 0x1, 0x1c1f ;  /* 0x003c1f0005057f89 */ /* 0x000ee200000e0000 */
[----:B--2---:R-:W-:-:S05]  /*15420*/  IMAD.IADD R3, R16, 0x1, R19 ;  /* 0x0000000110037824 */ /* 0x004fca00078e0213 */
[C---:B------:R-:W-:Y:S02]  /*15430*/  IADD3 R10, R3.reuse, 0x8, RZ ;  /* 0x00000008030a7810 */ /* 0x040fe40007ffe0ff */
[-C--:B------:R-:W-:Y:S02]  /*15440*/  ISETP.GE.OR P1, PT, R3, R13.reuse, P0 ;  /* 0x0000000d0300720c */ /* 0x080fe40000726670 */
[----:B------:R-:W-:-:S11]  /*15450*/  ISETP.GE.OR P0, PT, R10, R13, P0 ;  /* 0x0000000d0a00720c */ /* 0x000fd60000706670 */
[----:B-1----:R1:W-:Y:S01]  /*15460*/  @!P1 ST.E [R6.64], R15 ;  /* 0x0000000f06009985 */ /* 0x0023e2000c101906 */
[----:B------:R-:W-:-:S03]  /*15470*/  ISETP.GE.AND P1, PT, R10, R13, PT ;  /* 0x0000000d0a00720c */ /* 0x000fc60003f26270 */
[----:B---3--:R1:W-:Y:S01]  /*15480*/  @!P0 ST.E [R4.64], R18 ;  /* 0x0000001204008985 */ /* 0x0083e2000c101906 */
[----:B------:R-:W-:Y:S02]  /*15490*/  ISETP.GE.AND P0, PT, R3, R13, PT ;  /* 0x0000000d0300720c */ /* 0x000fe40003f06270 */
[----:B------:R-:W-:Y:S01]  /*154a0*/  P2R R14, PR, RZ, 0x2 ;  /* 0x00000002ff0e7803 */ /* 0x000fe20000000000 */
[----:B------:R-:W-:Y:S05]  /*154b0*/  @P2 BRA `(.L_x_577) ;  /* 0x00000b7000002947 */ /* 0x000fea0003800000 */
[----:B------:R-:W2:Y:S04]  /*154c0*/  LDL R16, [R1+0x178] ;  /* 0x0001780001107983 */ /* 0x000ea80000100800 */
[----:B------:R-:W3:Y:S01]  /*154d0*/  LDL R107, [R1+0x1c] ;  /* 0x00001c00016b7983 */ /* 0x000ee20000100800 */
[----:B------:R-:W-:Y:S01]  /*154e0*/  IMAD R11, R11, c[0x0][0x3a0], RZ ;  /* 0x0000e8000b0b7a24 */ /* 0x000fe200078e02ff */
[----:B-1----:R-:W-:Y:S01]  /*154f0*/  SHF.R.S32.HI R7, RZ, 0x1f, R0 ;  /* 0x0000001fff077819 */ /* 0x002fe20000011400 */
[----:B------:R-:W-:-:S04]  /*15500*/  IMAD.WIDE.U32 R4, R2, c[0x0][0x3a0], RZ ;  /* 0x0000e80002047a25 */ /* 0x000fc800078e00ff */
[----:B------:R-:W-:-:S05]  /*15510*/  IMAD R2, R2, c[0x0][0x3a4], R11 ;  /* 0x0000e90002027a24 */ /* 0x000fca00078e020b */
[----:B------:R-:W-:Y:S02]  /*15520*/  IADD3 R3, R5, R2, RZ ;  /* 0x0000000205037210 */ /* 0x000fe40007ffe0ff */
[----:B------:R-:W-:-:S05]  /*15530*/  MOV R2, R4 ;  /* 0x0000000400027202 */ /* 0x000fca0000000f00 */
[----:B------:R-:W-:-:S04]  /*15540*/  IMAD.WIDE.U32 R4, R8, c[0x0][0x3e8], R2 ;  /* 0x0000fa0008047a25 */ /* 0x000fc800078e0002 */
[----:B------:R-:W-:Y:S02]  /*15550*/  IMAD R3, R7, c[0x0][0x3f0], RZ ;  /* 0x0000fc0007037a24 */ /* 0x000fe400078e02ff */
[----:B------:R-:W-:-:S04]  /*15560*/  IMAD R5, R8, c[0x0][0x3ec], R5 ;  /* 0x0000fb0008057a24 */ /* 0x000fc800078e0205 */
[----:B------:R-:W-:Y:S01]  /*15570*/  IMAD.WIDE.U32 R4, R0, c[0x0][0x3f0], R4 ;  /* 0x0000fc0000047a25 */ /* 0x000fe200078e0004 */
[----:B--2---:R-:W-:Y:S01]  /*15580*/  IADD3 R6, R16, R19, RZ ;  /* 0x0000001310067210 */ /* 0x004fe20007ffe0ff */
[----:B---3--:R1:W2:Y:S04]  /*15590*/  LDS.128 R28, [R107+0x80] ;  /* 0x000080006b1c7984 */ /* 0x0082a80000000c00 */
[----:B------:R-:W-:Y:S01]  /*155a0*/  @P3 IMAD.HI.U32 R7, R6, c[0x0][0x4ec], RZ ;  /* 0x00013b0006073a27 */ /* 0x000fe200078e00ff */
[----:B------:R-:W-:Y:S01]  /*155b0*/  MOV R2, R6 ;  /* 0x0000000600027202 */ /* 0x000fe20000000f00 */
[----:B------:R1:W3:Y:S03]  /*155c0*/  LDS.128 R44, [R107+0x1080] ;  /* 0x001080006b2c7984 */ /* 0x0002e60000000c00 */
[----:B------:R-:W-:Y:S01]  /*155d0*/  @P3 SHF.R.U32.HI R2, RZ, c[0x0][0x4f0], R7 ;  /* 0x00013c00ff023a19 */ /* 0x000fe20000011607 */
[----:B------:R-:W-:Y:S01]  /*155e0*/  IMAD R7, R0, c[0x0][0x3f4], R3 ;  /* 0x0000fd0000077a24 */ /* 0x000fe200078e0203 */
[----:B------:R1:W4:Y:S02]  /*155f0*/  LDS.128 R60, [R107+0x2080] ;  /* 0x002080006b3c7984 */ /* 0x0003240000000c00 */
[----:B------:R-:W-:-:S02]  /*15600*/  SHF.R.S32.HI R3, RZ, 0x1f, R2 ;  /* 0x0000001fff037819 */ /* 0x000fc40000011402 */
[----:B------:R1:W1:Y:S01]  /*15610*/  LDS.128 R72, [R107+0x3080] ;  /* 0x003080006b487984 */ /* 0x0002620000000c00 */
[----:B------:R-:W-:Y:S02]  /*15620*/  IADD3 R0, -R2, RZ, RZ ;  /* 0x000000ff02007210 */ /* 0x000fe40007ffe1ff */
[----:B------:R-:W-:Y:S01]  /*15630*/  IADD3 R5, R5, R7, RZ ;  /* 0x0000000705057210 */ /* 0x000fe20007ffe0ff */
[----:B------:R1:W1:Y:S01]  /*15640*/  LDS.128 R24, [R107+0x4080] ;  /* 0x004080006b187984 */ /* 0x0002620000000c00 */
[----:B------:R-:W-:Y:S02]  /*15650*/  IMAD R3, R3, c[0x0][0x3e0], RZ ;  /* 0x0000f80003037a24 */ /* 0x000fe400078e02ff */
[----:B------:R-:W-:Y:S01]  /*15660*/  IMAD R0, R0, c[0x0][0x4e8], R6 ;  /* 0x00013a0000007a24 */ /* 0x000fe200078e0206 */
[----:B------:R1:W1:Y:S01]  /*15670*/  LDS.128 R40, [R107+0x5080] ;  /* 0x005080006b287984 */ /* 0x0002620000000c00 */
[C---:B------:R-:W-:Y:S02]  /*15680*/  IMAD R6, R2.reuse, c[0x0][0x3e4], R3 ;  /* 0x0000f90002067a24 */ /* 0x040fe400078e0203 */
[----:B------:R-:W-:Y:S01]  /*15690*/  IMAD.WIDE.U32 R2, R2, c[0x0][0x3e0], R4 ;  /* 0x0000f80002027a25 */ /* 0x000fe200078e0004 */
[----:B------:R1:W1:Y:S01]  /*156a0*/  LDS.128 R56, [R107+0x6080] ;  /* 0x006080006b387984 */ /* 0x0002620000000c00 */
[----:B------:R-:W-:-:S03]  /*156b0*/  SHF.R.S32.HI R4, RZ, 0x1f, R0 ;  /* 0x0000001fff047819 */ /* 0x000fc60000011400 */
[----:B------:R1:W1:Y:S01]  /*156c0*/  LDS.128 R68, [R107+0x7080] ;  /* 0x007080006b447984 */ /* 0x0002620000000c00 */
[----:B------:R-:W-:Y:S01]  /*156d0*/  IADD3 R3, R3, R6, RZ ;  /* 0x0000000603037210 */ /* 0x000fe20007ffe0ff */
[----:B------:R-:W-:Y:S02]  /*156e0*/  IMAD R4, R4, c[0x0][0x3d8], RZ ;  /* 0x0000f60004047a24 */ /* 0x000fe400078e02ff */
[----:B------:R1:W1:Y:S02]  /*156f0*/  LDS.128 R20, [R107+0x8080] ;  /* 0x008080006b147984 */ /* 0x0002640000000c00 */
[C---:B------:R-:W-:Y:S02]  /*15700*/  IMAD.WIDE.U32 R2, R0.reuse, c[0x0][0x3d8], R2 ;  /* 0x0000f60000027a25 */ /* 0x040fe400078e0002 */
[----:B------:R1:W1:Y:S02]  /*15710*/  LDS.128 R36, [R107+0x9080] ;  /* 0x009080006b247984 */ /* 0x0002640000000c00 */
[----:B------:R-:W-:Y:S01]  /*15720*/  IMAD R0, R0, c[0x0][0x3dc], R4 ;  /* 0x0000f70000007a24 */ /* 0x000fe200078e0204 */
[C---:B------:R-:W-:Y:S01]  /*15730*/  LEA R14, P0, R2.reuse, c[0x0][0x380], 0x1 ;  /* 0x0000e000020e7a11 */ /* 0x040fe200078008ff */
[----:B------:R1:W1:Y:S03]  /*15740*/  LDS.128 R52, [R107+0xa080] ;  /* 0x00a080006b347984 */ /* 0x0002660000000c00 */
[----:B------:R-:W-:Y:S01]  /*15750*/  IADD3 R0, R3, R0, RZ ;  /* 0x0000000003007210 */ /* 0x000fe20007ffe0ff */
[----:B------:R1:W1:Y:S03]  /*15760*/  LDS.128 R64, [R107+0xb080] ;  /* 0x00b080006b407984 */ /* 0x0002660000000c00 */
[----:B------:R-:W-:Y:S01]  /*15770*/  LEA.HI.X R5, R2, c[0x0][0x384], R0, 0x1, P0 ;  /* 0x0000e10002057a11 */ /* 0x000fe200000f0c00 */
[----:B------:R1:W1:Y:S04]  /*15780*/  LDS.128 R16, [R107+0xc080] ;  /* 0x00c080006b107984 */ /* 0x0002680000000c00 */
[----:B------:R1:W1:Y:S04]  /*15790*/  LDS.128 R32, [R107+0xd080] ;  /* 0x00d080006b207984 */ /* 0x0002680000000c00 */
[----:B------:R1:W1:Y:S04]  /*157a0*/  LDS.128 R48, [R107+0xe080] ;  /* 0x00e080006b307984 */ /* 0x0002680000000c00 */
[----:B------:R1:W1:Y:S01]  /*157b0*/  LDS.128 R76, [R107+0xf080] ;  /* 0x00f080006b4c7984 */ /* 0x0002620000000c00 */
[----:B------:R-:W-:Y:S05]  /*157c0*/  BRA.DIV ~URZ, `(.L_x_578) ;  /* 0x000062127f007947 */ /* 0x000fea000b800000 */
[----:B--234-:R2:W3:Y:S02]  /*157d0*/  SHFL.IDX PT, R4, R5, RZ, 0x181f ;  /* 0x00181fff05047589 */ /* 0x01c4e400000e0000 */
.L_x_674:
[----:B------:R-:W-:Y:S05]  /*157e0*/  BRA.DIV ~URZ, `(.L_x_579) ;  /* 0x000062827f007947 */ /* 0x000fea000b800000 */
[----:B------:R4:W2:Y:S02]  /*157f0*/  SHFL.IDX PT, R0, R14, RZ, 0x181f ;  /* 0x00181fff0e007589 */ /* 0x0008a400000e0000 */
.L_x_675:
[----:B------:R-:W5:Y:S04]  /*15800*/  LDL.LU R3, [R1+0xb0] ;  /* 0x0000b00001037983 */ /* 0x000f680000300800 */
[----:B------:R-:W4:Y:S02]  /*15810*/  S2R R6, SR_TID.X ;  /* 0x0000000000067919 */ /* 0x000f240000002100 */
[----:B----4-:R-:W-:-:S04]  /*15820*/  SHF.R.S32.HI R2, RZ, 0x1f, R6 ;  /* 0x0000001fff027819 */ /* 0x010fc80000011406 */
[----:B------:R-:W-:-:S04]  /*15830*/  LEA.HI R2, R2, R6, RZ, 0x3 ;  /* 0x0000000602027211 */ /* 0x000fc800078f18ff */
[----:B------:R-:W-:Y:S01]  /*15840*/  SHF.R.S32.HI R2, RZ, 0x3, R2 ;  /* 0x00000003ff027819 */ /* 0x000fe20000011402 */
[----:B------:R-:W-:Y:S04]  /*15850*/  BSSY B0, `(.L_x_580) ;  /* 0x000001c000007945 */ /* 0x000fe80003800000 */
[----:B-----5:R-:W-:-:S05]  /*15860*/  IMAD.IADD R12, R2, 0x1, R3 ;  /* 0x00000001020c7824 */ /* 0x020fca00078e0203 */
[----:B------:R-:W-:-:S13]  /*15870*/  ISETP.GE.AND P0, PT, R12, R13, PT ;  /* 0x0000000d0c00720c */ /* 0x000fda0003f06270 */
[----:B------:R-:W-:Y:S05]  /*15880*/  @P0 BRA `(.L_x_581) ;  /* 0x0000018000000947 */ /* 0x000fea0003800000 */
[----:B------:R-:W4:Y:S04]  /*15890*/  LDL R2, [R1+0x40] ;  /* 0x0000400001027983 */ /* 0x000f280000100800 */
[----:B------:R-:W5:Y:S04]  /*158a0*/  LDL R83, [R1+0x68] ;  /* 0x0000680001537983 */ /* 0x000f680000100800 */
[----:B---3--:R-:W3:Y:S04]  /*158b0*/  LDL R81, [R1+0x64] ;  /* 0x0000640001517983 */ /* 0x008ee80000100800 */
[----:B--2---:R-:W2:Y:S04]  /*158c0*/  LDL R15, [R1+0x6c] ;  /* 0x00006c00010f7983 */ /* 0x004ea80000100800 */
[----:B------:R-:W2:Y:S04]  /*158d0*/  LDL R3, [R1+0x20c] ;  /* 0x00020c0001037983 */ /* 0x000ea80000100800 */
[----:B------:R-:W2:Y:S04]  /*158e0*/  LDL R84, [R1+0x208] ;  /* 0x0002080001547983 */ /* 0x000ea80000100800 */
[----:B------:R-:W2:Y:S04]  /*158f0*/  LDL R82, [R1+0x204] ;  /* 0x0002040001527983 */ /* 0x000ea80000100800 */
[----:B------:R-:W2:Y:S01]  /*15900*/  LDL R80, [R1+0x200] ;  /* 0x0002000001507983 */ /* 0x000ea20000100800 */
[----:B----4-:R-:W-:-:S02]  /*15910*/  ISETP.GE.AND P3, PT, R2, c[0x0][0x3c8], PT ;  /* 0x0000f20002007a0c */ /* 0x010fc40003f66270 */
[----:B-----5:R-:W-:Y:S02]  /*15920*/  ISETP.GE.AND P2, PT, R83, c[0x0][0x3c8], PT ;  /* 0x0000f20053007a0c */ /* 0x020fe40003f46270 */
[----:B---3--:R-:W-:Y:S02]  /*15930*/  ISETP.GE.AND P1, PT, R81, c[0x0][0x3c8], PT ;  /* 0x0000f20051007a0c */ /* 0x008fe40003f26270 */
[----:B--2---:R-:W-:-:S07]  /*15940*/  ISETP.GE.AND P0, PT, R15, c[0x0][0x3c8], PT ;  /* 0x0000f2000f007a0c */ /* 0x004fce0003f06270 */
[CC--:B------:R-:W-:Y:S02]  /*15950*/  @!P3 LEA R10, P4, R2.reuse, R0.reuse, 0x1 ;  /* 0x00000000020ab211 */ /* 0x0c0fe400078808ff */
[----:B------:R-:W-:Y:S02]  /*15960*/  @!P2 LEA R8, P6, R83, R0, 0x1 ;  /* 0x000000005308a211 */ /* 0x000fe400078c08ff */
[----:B------:R-:W-:Y:S02]  /*15970*/  @!P3 LEA.HI.X R11, R2, R4, R3, 0x1, P4 ;  /* 0x00000004020bb211 */ /* 0x000fe400020f0c03 */
[----:B------:R-:W-:Y:S02]  /*15980*/  @!P1 LEA R6, P5, R81, R0, 0x1 ;  /* 0x0000000051069211 */ /* 0x000fe400078a08ff */
[----:B------:R-:W-:Y:S02]  /*15990*/  @!P2 LEA.HI.X R9, R83, R4, R84, 0x1, P6 ;  /* 0x000000045309a211 */ /* 0x000fe400030f0c54 */
[----:B------:R-:W-:-:S02]  /*159a0*/  @!P0 LEA R2, P4, R15, R0, 0x1 ;  /* 0x000000000f028211 */ /* 0x000fc400078808ff */
[-C--:B------:R-:W-:Y:S02]  /*159b0*/  @!P1 LEA.HI.X R7, R81, R4.reuse, R82, 0x1, P5 ;  /* 0x0000000451079211 */ /* 0x080fe400028f0c52 */
[----:B------:R-:W-:Y:S01]  /*159c0*/  @!P0 LEA.HI.X R3, R15, R4, R80, 0x1, P4 ;  /* 0x000000040f038211 */ /* 0x000fe200020f0c50 */
[----:B------:R2:W-:Y:S04]  /*159d0*/  @!P3 ST.E.128 [R10.64], R28 ;  /* 0x0000001c0a00b985 */ /* 0x0005e8000c101d06 */
[----:B-1----:R2:W-:Y:S04]  /*159e0*/  @!P2 ST.E.128 [R8.64], R24 ;  /* 0x000000180800a985 */ /* 0x0025e8000c101d06 */
[----:B------:R2:W-:Y:S04]  /*159f0*/  @!P1 ST.E.128 [R6.64], R20 ;  /* 0x0000001406009985 */ /* 0x0005e8000c101d06 */
[----:B------:R2:W-:Y:S02]  /*15a00*/  @!P0 ST.E.128 [R2.64], R16 ;  /* 0x0000001002008985 */ /* 0x0005e4000c101d06 */
.L_x_581:
[----:B------:R-:W-:Y:S05]  /*15a10*/  BSYNC B0 ;  /* 0x0000000000007941 */ /* 0x000fea0003800000 */
.L_x_580:
[----:B------:R-:W-:Y:S05]  /*15a20*/  BRA.DIV ~URZ, `(.L_x_582) ;  /* 0x000060d27f007947 */ /* 0x000fea000b800000 */
[----:B---3--:R3:W4:Y:S04]  /*15a30*/  SHFL.IDX PT, R4, R5, 0x1, 0x181f ;  /* 0x00381f0005047f89 */ /* 0x00872800000e0000 */
[----:B--2---:R3:W2:Y:S02]  /*15a40*/  SHFL.IDX PT, R0, R14, 0x1, 0x181f ;  /* 0x00381f000e007f89 */ /* 0x0046a400000e0000 */
.L_x_676:
[----:B------:R-:W-:Y:S01]  /*15a50*/  IADD3 R2, R12, 0x20, RZ ;  /* 0x000000200c027810 */ /* 0x000fe20007ffe0ff */
[----:B------:R-:W-:Y:S03]  /*15a60*/  BSSY B0, `(.L_x_583) ;  /* 0x000001b000007945 */ /* 0x000fe60003800000 */
[----:B------:R-:W-:-:S13]  /*15a70*/  ISETP.GE.AND P0, PT, R2, R13, PT ;  /* 0x0000000d0200720c */ /* 0x000fda0003f06270 */
[----:B------:R-:W-:Y:S05]  /*15a80*/  @P0 BRA `(.L_x_584) ;  /* 0x0000018000000947 */ /* 0x000fea0003800000 */
[----:B------:R-:W5:Y:S04]  /*15a90*/  LDL R3, [R1+0x40] ;  /* 0x0000400001037983 */ /* 0x000f680000100800 */
[----:B-1-3--:R-:W3:Y:S04]  /*15aa0*/  LDL R19, [R1+0x68] ;  /* 0x0000680001137983 */ /* 0x00aee80000100800 */
[----:B----4-:R-:W4:Y:S04]  /*15ab0*/  LDL R17, [R1+0x64] ;  /* 0x0000640001117983 */ /* 0x010f280000100800 */
[----:B--2---:R-:W2:Y:S04]  /*15ac0*/  LDL R15, [R1+0x6c] ;  /* 0x00006c00010f7983 */ /* 0x004ea80000100800 */
[----:B------:R-:W2:Y:S04]  /*15ad0*/  LDL R21, [R1+0x20c] ;  /* 0x00020c0001157983 */ /* 0x000ea80000100800 */
[----:B------:R-:W2:Y:S04]  /*15ae0*/  LDL R20, [R1+0x208] ;  /* 0x0002080001147983 */ /* 0x000ea80000100800 */
[----:B------:R-:W2:Y:S04]  /*15af0*/  LDL R18, [R1+0x204] ;  /* 0x0002040001127983 */ /* 0x000ea80000100800 */
[----:B------:R-:W2:Y:S01]  /*15b00*/  LDL R16, [R1+0x200] ;  /* 0x0002000001107983 */ /* 0x000ea20000100800 */
[----:B-----5:R-:W-:-:S02]  /*15b10*/  ISETP.GE.AND P3, PT, R3, c[0x0][0x3c8], PT ;  /* 0x0000f20003007a0c */ /* 0x020fc40003f66270 */
[----:B---3--:R-:W-:Y:S02]  /*15b20*/  ISETP.GE.AND P2, PT, R19, c[0x0][0x3c8], PT ;  /* 0x0000f20013007a0c */ /* 0x008fe40003f46270 */
[----:B----4-:R-:W-:Y:S02]  /*15b30*/  ISETP.GE.AND P1, PT, R17, c[0x0][0x3c8], PT ;  /* 0x0000f20011007a0c */ /* 0x010fe40003f26270 */
[----:B--2---:R-:W-:-:S07]  /*15b40*/  ISETP.GE.AND P0, PT, R15, c[0x0][0x3c8], PT ;  /* 0x0000f2000f007a0c */ /* 0x004fce0003f06270 */
[-C--:B------:R-:W-:Y:S02]  /*15b50*/  @!P3 LEA R10, P4, R3, R0.reuse, 0x1 ;  /* 0x00000000030ab211 */ /* 0x080fe400078808ff */
        /* <DEDUP_REMOVED lines=8> */
[----:B------:R1:W-:Y:S04]  /*15be0*/  @!P2 ST.E.128 [R8.64], R40 ;  /* 0x000000280800a985 */ /* 0x0003e8000c101d06 */
[----:B------:R1:W-:Y:S04]  /*15bf0*/  @!P1 ST.E.128 [R6.64], R36 ;  /* 0x0000002406009985 */ /* 0x0003e8000c101d06 */
[----:B------:R1:W-:Y:S02]  /*15c00*/  @!P0 ST.E.128 [R2.64], R32 ;  /* 0x0000002002008985 */ /* 0x0003e4000c101d06 */
.L_x_584:
[----:B------:R-:W-:Y:S05]  /*15c10*/  BSYNC B0 ;  /* 0x0000000000007941 */ /* 0x000fea0003800000 */
.L_x_583:
[----:B------:R-:W-:Y:S05]  /*15c20*/  BRA.DIV ~URZ, `(.L_x_585) ;  /* 0x00005fe27f007947 */ /* 0x000fea000b800000 */
[----:B----4-:R4:W3:Y:S02]  /*15c30*/  SHFL.IDX PT, R4, R5, 0x2, 0x181f ;  /* 0x00581f0005047f89 */ /* 0x0108e400000e0000 */
.L_x_677:
[----:B------:R-:W-:Y:S05]  /*15c40*/  BRA.DIV ~URZ, `(.L_x_586) ;  /* 0x000060527f007947 */ /* 0x000fea000b800000 */
[----:B--2---:R2:W4:Y:S02]  /*15c50*/  SHFL.IDX PT, R0, R14, 0x2, 0x181f ;  /* 0x00581f000e007f89 */ /* 0x00452400000e0000 */
.L_x_678:
[----:B-1----:R-:W-:Y:S01]  /*15c60*/  IADD3 R2, R12, 0x40, RZ ;  /* 0x000000400c027810 */ /* 0x002fe20007ffe0ff */
[----:B------:R-:W-:Y:S03]  /*15c70*/  BSSY B0, `(.L_x_587) ;  /* 0x000001b000007945 */ /* 0x000fe60003800000 */
[----:B------:R-:W-:-:S13]  /*15c80*/  ISETP.GE.AND P0, PT, R2, R13, PT ;  /* 0x0000000d0200720c */ /* 0x000fda0003f06270 */
[----:B------:R-:W-:Y:S05]  /*15c90*/  @P0 BRA `(.L_x_588) ;  /* 0x0000018000000947 */ /* 0x000fea0003800000 */
[----:B------:R-:W5:Y:S04]  /*15ca0*/  LDL R3, [R1+0x40] ;  /* 0x0000400001037983 */ /* 0x000f680000100800 */
[----:B--2---:R-:W2:Y:S04]  /*15cb0*/  LDL R19, [R1+0x68] ;  /* 0x0000680001137983 */ /* 0x004ea80000100800 */
[----:B----4-:R-:W4:Y:S04]  /*15cc0*/  LDL R17, [R1+0x64] ;  /* 0x0000640001117983 */ /* 0x010f280000100800 */
[----:B---3--:R-:W3:Y:S04]  /*15cd0*/  LDL R15, [R1+0x6c] ;  /* 0x00006c00010f7983 */ /* 0x008ee80000100800 */
[----:B------:R-:W3:Y:S04]  /*15ce0*/  LDL R21, [R1+0x20c] ;  /* 0x00020c0001157983 */ /* 0x000ee80000100800 */
[----:B------:R-:W3:Y:S04]  /*15cf0*/  LDL R20, [R1+0x208] ;  /* 0x0002080001147983 */ /* 0x000ee80000100800 */
[----:B------:R-:W3:Y:S04]  /*15d00*/  LDL R18, [R1+0x204] ;  /* 0x0002040001127983 */ /* 0x000ee80000100800 */
[----:B------:R-:W3:Y:S01]  /*15d10*/  LDL R16, [R1+0x200] ;  /* 0x0002000001107983 */ /* 0x000ee20000100800 */
[----:B-----5:R-:W-:-:S02]  /*15d20*/  ISETP.GE.AND P3, PT, R3, c[0x0][0x3c8], PT ;  /* 0x0000f20003007a0c */ /* 0x020fc40003f66270 */
[----:B--2---:R-:W-:Y:S02]  /*15d30*/  ISETP.GE.AND P2, PT, R19, c[0x0][0x3c8], PT ;  /* 0x0000f20013007a0c */ /* 0x004fe40003f46270 */
[----:B----4-:R-:W-:Y:S02]  /*15d40*/  ISETP.GE.AND P1, PT, R17, c[0x0][0x3c8], PT ;  /* 0x0000f20011007a0c */ /* 0x010fe40003f26270 */
[----:B---3--:R-:W-:-:S07]  /*15d50*/  ISETP.GE.AND P0, PT, R15, c[0x0][0x3c8], PT ;  /* 0x0000f2000f007a0c */ /* 0x008fce0003f06270 */
        /* <DEDUP_REMOVED lines=12> */
.L_x_588:
[----:B------:R-:W-:Y:S05]  /*15e20*/  BSYNC B0 ;  /* 0x0000000000007941 */ /* 0x000fea0003800000 */
.L_x_587:
[----:B------:R-:W-:Y:S05]  /*15e30*/  BRA.DIV ~URZ, `(.L_x_589) ;  /* 0x00005ef27f007947 */ /* 0x000fea000b800000 */
[----:B---3--:R3:W1:Y:S04]  /*15e40*/  SHFL.IDX PT, R4, R5, 0x3, 0x181f ;  /* 0x00781f0005047f89 */ /* 0x00866800000e0000 */
[----:B----4-:R3:W4:Y:S02]  /*15e50*/  SHFL.IDX PT, R0, R14, 0x3, 0x181f ;  /* 0x00781f000e007f89 */ /* 0x01072400000e0000 */
.L_x_679:
[----:B-1----:R-:W-:-:S04]  /*15e60*/  IADD3 R2, R12, 0x60, RZ ;  /* 0x000000600c027810 */ /* 0x002fc80007ffe0ff */
[----:B------:R-:W-:-:S13]  /*15e70*/  ISETP.GE.AND P0, PT, R2, R13, PT ;  /* 0x0000000d0200720c */ /* 0x000fda0003f06270 */
[----:B------:R-:W-:Y:S05]  /*15e80*/  @P0 BRA `(.L_x_590) ;  /* 0x00002cf000000947 */ /* 0x000fea0003800000 */
[----:B------:R-:W5:Y:S04]  /*15e90*/  LDL R16, [R1+0x40] ;  /* 0x0000400001107983 */ /* 0x000f680000100800 */
[----:B--23--:R-:W2:Y:S04]  /*15ea0*/  LDL R14, [R1+0x68] ;  /* 0x00006800010e7983 */ /* 0x00cea80000100800 */
[----:B------:R-:W3:Y:S04]  /*15eb0*/  LDL R10, [R1+0x64] ;  /* 0x00006400010a7983 */ /* 0x000ee80000100800 */
[----:B----4-:R-:W4:Y:S04]  /*15ec0*/  LDL R17, [R1+0x20c] ;  /* 0x00020c0001117983 */ /* 0x010f280000100800 */
[----:B------:R-:W4:Y:S04]  /*15ed0*/  LDL R15, [R1+0x208] ;  /* 0x00020800010f7983 */ /* 0x000f280000100800 */
[----:B------:R-:W4:Y:S04]  /*15ee0*/  LDL R11, [R1+0x204] ;  /* 0x00020400010b7983 */ /* 0x000f280000100800 */
[----:B------:R-:W4:Y:S01]  /*15ef0*/  LDL R5, [R1+0x6c] ;  /* 0x00006c0001057983 */ /* 0x000f220000100800 */
[----:B-----5:R-:W-:-:S02]  /*15f00*/  ISETP.GE.AND P2, PT, R16, c[0x0][0x3c8], PT ;  /* 0x0000f20010007a0c */ /* 0x020fc40003f46270 */
[----:B--2---:R-:W-:Y:S02]  /*15f10*/  ISETP.GE.AND P1, PT, R14, c[0x0][0x3c8], PT ;  /* 0x0000f2000e007a0c */ /* 0x004fe40003f26270 */
[----:B---3--:R-:W-:-:S09]  /*15f20*/  ISETP.GE.AND P0, PT, R10, c[0x0][0x3c8], PT ;  /* 0x0000f2000a007a0c */ /* 0x008fd20003f06270 */
[-C--:B------:R-:W-:Y:S02]  /*15f30*/  @!P2 LEA R8, P5, R16, R0.reuse, 0x1 ;  /* 0x000000001008a211 */ /* 0x080fe400078a08ff */
[----:B------:R-:W-:Y:S02]  /*15f40*/  @!P1 LEA R6, P4, R14, R0, 0x1 ;  /* 0x000000000e069211 */ /* 0x000fe400078808ff */
[----:B----4-:R-:W-:Y:S02]  /*15f50*/  @!P2 LEA.HI.X R9, R16, R4, R17, 0x1, P5 ;  /* 0x000000041009a211 */ /* 0x010fe400028f0c11 */
[----:B------:R-:W-:Y:S02]  /*15f60*/  @!P0 LEA R2, P3, R10, R0, 0x1 ;  /* 0x000000000a028211 */ /* 0x000fe400078608ff */
[-C--:B------:R-:W-:Y:S02]  /*15f70*/  @!P1 LEA.HI.X R7, R14, R4.reuse, R15, 0x1, P4 ;  /* 0x000000040e079211 */ /* 0x080fe400020f0c0f */
[----:B------:R-:W-:Y:S01]  /*15f80*/  @!P0 LEA.HI.X R3, R10, R4, R11, 0x1, P3 ;  /* 0x000000040a038211 */ /* 0x000fe200018f0c0b */
[----:B------:R1:W-:Y:S04]  /*15f90*/  @!P2 ST.E.128 [R8.64], R72 ;  /* 0x000000480800a985 */ /* 0x0003e8000c101d06 */
[----:B------:R1:W-:Y:S04]  /*15fa0*/  @!P1 ST.E.128 [R6.64], R68 ;  /* 0x0000004406009985 */ /* 0x0003e8000c101d06 */
[----:B------:R1:W-:Y:S01]  /*15fb0*/  @!P0 ST.E.128 [R2.64], R64 ;  /* 0x0000004002008985 */ /* 0x0003e2000c101d06 */
[----:B------:R-:W-:-:S13]  /*15fc0*/  ISETP.GE.AND P0, PT, R5, c[0x0][0x3c8], PT ;  /* 0x0000f20005007a0c */ /* 0x000fda0003f06270 */
[----:B------:R-:W-:Y:S05]  /*15fd0*/  @P0 BRA `(.L_x_590) ;  /* 0x00002ba000000947 */ /* 0x000fea0003800000 */
[----:B------:R-:W2:Y:S01]  /*15fe0*/  LDL R10, [R1+0x200] ;  /* 0x00020000010a7983 */ /* 0x000ea20000100800 */
[----:B-1----:R-:W-:-:S04]  /*15ff0*/  LEA R2, P0, R5, R0, 0x1 ;  /* 0x0000000005027211 */ /* 0x002fc800078008ff */
[----:B--2---:R-:W-:-:S05]  /*16000*/  LEA.HI.X R3, R5, R4, R10, 0x1, P0 ;  /* 0x0000000405037211 */ /* 0x004fca00000f0c0a */
[----:B------:R1:W-:Y:S01]  /*16010*/  ST.E.128 [R2.64], R76 ;  /* 0x0000004c02007985 */ /* 0x0003e2000c101d06 */
[----:B------:R-:W-:Y:S05]  /*16020*/  BRA `(.L_x_590) ;  /* 0x00002b5000007947 */ /* 0x000fea0003800000 */
.L_x_577:
[----:B-1----:R-:W2:Y:S01]  /*16030*/  LDL.LU R5, [R1+0x100] ;  /* 0x0001000001057983 */ /* 0x002ea20000300800 */
[----:B------:R-:W-:Y:S01]  /*16040*/  IMAD R11, R11, c[0x0][0x408], RZ ;  /* 0x000102000b0b7a24 */ /* 0x000fe200078e02ff */
[----:B------:R-:W-:-:S03]  /*16050*/  SHF.R.S32.HI R4, RZ, 0x1f, R0 ;  /* 0x0000001fff047819 */ /* 0x000fc60000011400 */
[C---:B------:R-:W-:Y:S02]  /*16060*/  IMAD R11, R2.reuse, c[0x0][0x40c], R11 ;  /* 0x00010300020b7a24 */ /* 0x040fe400078e020b */
[----:B------:R-:W-:-:S04]  /*16070*/  IMAD.WIDE.U32 R2, R2, c[0x0][0x408], RZ ;  /* 0x0001020002027a25 */ /* 0x000fc800078e00ff */
[----:B------:R-:W-:Y:S01]  /*16080*/  IMAD R4, R4, c[0x0][0x440], RZ ;  /* 0x0001100004047a24 */ /* 0x000fe200078e02ff */
[----:B------:R-:W-:-:S03]  /*16090*/  IADD3 R3, R3, R11, RZ ;  /* 0x0000000b03037210 */ /* 0x000fc60007ffe0ff */
[----:B------:R-:W-:Y:S02]  /*160a0*/  IMAD R4, R0, c[0x0][0x444], R4 ;  /* 0x0001110000047a24 */ /* 0x000fe400078e0204 */
[----:B------:R-:W-:-:S04]  /*160b0*/  IMAD.WIDE.U32 R2, R8, c[0x0][0x438], R2 ;  /* 0x00010e0008027a25 */ /* 0x000fc800078e0002 */
[----:B------:R-:W-:-:S04]  /*160c0*/  IMAD R3, R8, c[0x0][0x43c], R3 ;  /* 0x00010f0008037a24 */ /* 0x000fc800078e0203 */
[----:B------:R-:W-:Y:S01]  /*160d0*/  IMAD.WIDE.U32 R2, R0, c[0x0][0x440], R2 ;  /* 0x0001100000027a25 */ /* 0x000fe200078e0002 */
[----:B------:R-:W-:-:S04]  /*160e0*/  MOV R0, R9 ;  /* 0x0000000900007202 */ /* 0x000fc80000000f00 */
[----:B------:R-:W-:Y:S01]  /*160f0*/  IADD3 R3, R3, R4, RZ ;  /* 0x0000000403037210 */ /* 0x000fe20007ffe0ff */
[----:B------:R-:W-:-:S05]  /*16100*/  @P3 IMAD.HI.U32 R4, R9, c[0x0][0x4ec], RZ ;  /* 0x00013b0009043a27 */ /* 0x000fca00078e00ff */
        /* <DEDUP_REMOVED lines=19> */
.L_x_680:
[----:B------:R-:W-:Y:S05]  /*16240*/  BRA.DIV ~URZ, `(.L_x_592) ;  /* 0x00005c827f007947 */ /* 0x000fea000b800000 */
[----:B------:R3:W4:Y:S02]  /*16250*/  SHFL.IDX PT, R0, R12, RZ, 0x1c1f ;  /* 0x001c1fff0c007589 */ /* 0x00072400000e0000 */
.L_x_681:
        /* <DEDUP_REMOVED lines=8> */
[----:B------:R-:W4:Y:S04]  /*162e0*/  LDL R13, [R1+0x1f0] ;  /* 0x0001f000010d7983 */ /* 0x000f280000100800 */
[----:B------:R-:W4:Y:S04]  /*162f0*/  LDL R17, [R1+0xf8] ;  /* 0x0000f80001117983 */ /* 0x000f280000100800 */
[----:B------:R-:W4:Y:S04]  /*16300*/  LDL R7, [R1+0x1ec] ;  /* 0x0001ec0001077983 */ /* 0x000f280000100800 */
[----:B------:R-:W4:Y:S04]  /*16310*/  LDL R107, [R1+0x1e8] ;  /* 0x0001e800016b7983 */ /* 0x000f280000100800 */
[----:B------:R-:W4:Y:S04]  /*16320*/  LDL R16, [R1+0x164] ;  /* 0x0001640001107983 */ /* 0x000f280000100800 */
[----:B------:R-:W4:Y:S04]  /*16330*/  LDL R19, [R1+0x1e4] ;  /* 0x0001e40001137983 */ /* 0x000f280000100800 */
[----:B------:R-:W4:Y:S04]  /*16340*/  LDL R8, [R1+0x168] ;  /* 0x0001680001087983 */ /* 0x000f280000100800 */
[----:B------:R-:W4:Y:S01]  /*16350*/  LDL R15, [R1+0x160] ;  /* 0x00016000010f7983 */ /* 0x000f220000100800 */
[----:B-----5:R-:W-:-:S02]  /*16360*/  ISETP.GE.AND P0, PT, R9, c[0x0][0x3c8], PT ;  /* 0x0000f20009007a0c */ /* 0x020fc40003f06270 */
[----:B---3--:R-:W-:-:S11]  /*16370*/  ISETP.GE.AND P1, PT, R18, c[0x0][0x3c8], PT ;  /* 0x0000f20012007a0c */ /* 0x008fd60003f26270 */
[----:B------:R-:W-:Y:S02]  /*16380*/  @!P0 IMAD.MOV.U32 R2, RZ, RZ, R0 ;  /* 0x000000ffff028224 */ /* 0x000fe400078e0000 */
[----:B------:R-:W-:-:S04]  /*16390*/  @!P0 IMAD.MOV.U32 R3, RZ, RZ, R4 ;  /* 0x000000ffff038224 */ /* 0x000fc800078e0004 */
[----:B------:R-:W-:Y:S01]  /*163a0*/  @!P0 IMAD.WIDE R2, R9, 0x4, R2 ;  /* 0x0000000409028825 */ /* 0x000fe200078e0202 */
[----:B--2---:R-:W-:Y:S01]  /*163b0*/  ISETP.GE.AND P2, PT, R11, c[0x0][0x3c8], PT ;  /* 0x0000f2000b007a0c */ /* 0x004fe20003f46270 */
[----:B------:R-:W2:Y:S04]  /*163c0*/  LDL R9, [R1+0x15c] ;  /* 0x00015c0001097983 */ /* 0x000ea80000100800 */
[----:B------:R3:W-:Y:S02]  /*163d0*/  @!P0 ST.E.64 [R2.64], R22 ;  /* 0x0000001602008985 */ /* 0x0007e4000c101b06 */
[C---:B---3--:R-:W-:Y:S02]  /*163e0*/  @!P1 LEA R2, P0, R18.reuse, R0, 0x2 ;  /* 0x0000000012029211 */ /* 0x048fe400078010ff */
[----:B------:R-:W3:Y:S02]  /*163f0*/  LDL R23, [R1+0x1e0] ;  /* 0x0001e00001177983 */ /* 0x000ee40000100800 */
[----:B----4-:R-:W-:-:S02]  /*16400*/  @!P1 LEA.HI.X R3, R18, R4, R110, 0x2, P0 ;  /* 0x0000000412039211 */ /* 0x010fc400000f146e */
[----:B------:R-:W4:Y:S04]  /*16410*/  LDL R22, [R1+0x158] ;  /* 0x0001580001167983 */ /* 0x000f280000100800 */
[----:B------:R-:W5:Y:S04]  /*16420*/  LDL R18, [R1+0x1dc] ;  /* 0x0001dc0001127983 */ /* 0x000f680000100800 */
[----:B------:R1:W-:Y:S04]  /*16430*/  @!P1 ST.E.64 [R2.64], R24 ;  /* 0x0000001802009985 */ /* 0x0003e8000c101b06 */
[----:B-1----:R-:W4:Y:S01]  /*16440*/  LDL R25, [R1+0x1d8] ;  /* 0x0001d80001197983 */ /* 0x002f220000100800 */
[----:B------:R-:W-:-:S02]  /*16450*/  ISETP.GE.AND P1, PT, R6, c[0x0][0x3c8], PT ;  /* 0x0000f20006007a0c */ /* 0x000fc40003f26270 */
[C---:B------:R-:W-:Y:S01]  /*16460*/  @!P2 LEA R2, P0, R11.reuse, R0, 0x2 ;  /* 0x000000000b02a211 */ /* 0x040fe200078010ff */
[----:B------:R-:W4:Y:S01]  /*16470*/  LDL R24, [R1+0x1d0] ;  /* 0x0001d00001187983 */ /* 0x000f220000100800 */
[----:B------:R-:W-:Y:S02]  /*16480*/  ISETP.GE.AND P3, PT, R10, c[0x0][0x3c8], PT ;  /* 0x0000f2000a007a0c */ /* 0x000fe40003f66270 */
[----:B------:R-:W-:Y:S02]  /*16490*/  @!P2 LEA.HI.X R3, R11, R4, R13, 0x2, P0 ;  /* 0x000000040b03a211 */ /* 0x000fe400000f140d */
[----:B------:R-:W4:Y:S04]  /*164a0*/  LDL R11, [R1+0x154] ;  /* 0x00015400010b7983 */ /* 0x000f280000100800 */
[----:B------:R1:W-:Y:S01]  /*164b0*/  @!P2 ST.E.64 [R2.64], R26 ;  /* 0x0000001a0200a985 */ /* 0x0003e2000c101b06 */
[----:B------:R-:W-:-:S03]  /*164c0*/  ISETP.GE.AND P2, PT, R17, c[0x0][0x3c8], PT ;  /* 0x0000f20011007a0c */ /* 0x000fc60003f46270 */
[----:B------:R-:W4:Y:S01]  /*164d0*/  LDL R13, [R1+0x1d4] ;  /* 0x0001d400010d7983 */ /* 0x000f220000100800 */
[----:B------:R-:W-:Y:S02]  /*164e0*/  ISETP.GE.AND P4, PT, R8, c[0x0][0x3c8], PT ;  /* 0x0000f20008007a0c */ /* 0x000fe40003f86270 */
[C---:B-1----:R-:W-:Y:S01]  /*164f0*/  @!P1 LEA R2, P0, R6.reuse, R0, 0x2 ;  /* 0x0000000006029211 */ /* 0x042fe200078010ff */
[----:B------:R-:W4:Y:S03]  /*16500*/  LDL R26, [R1+0x150] ;  /* 0x00015000011a7983 */ /* 0x000f260000100800 */
[----:B------:R-:W-:Y:S01]  /*16510*/  @!P1 LEA.HI.X R3, R6, R4, R7, 0x2, P0 ;  /* 0x0000000406039211 */ /* 0x000fe200000f1407 */
[----:B------:R-:W4:Y:S01]  /*16520*/  LDL R27, [R1+0x1c8] ;  /* 0x0001c800011b7983 */ /* 0x000f220000100800 */
[----:B------:R-:W-:-:S03]  /*16530*/  @!P3 LEA R6, P5, R10, R0, 0x2 ;  /* 0x000000000a06b211 */ /* 0x000fc600078a10ff */
[----:B------:R1:W-:Y:S01]  /*16540*/  @!P1 ST.E.64 [R2.64], R132 ;  /* 0x0000008402009985 */ /* 0x0003e2000c101b06 */
[----:B------:R-:W-:Y:S02]  /*16550*/  ISETP.GE.AND P1, PT, R16, c[0x0][0x3c8], PT ;  /* 0x0000f20010007a0c */ /* 0x000fe40003f26270 */
[----:B------:R-:W-:Y:S02]  /*16560*/  @!P3 LEA.HI.X R7, R10, R4, R107, 0x2, P5 ;  /* 0x000000040a07b211 */ /* 0x000fe400028f146b */
[----:B------:R-:W4:Y:S04]  /*16570*/  LDL R10, [R1+0x14c] ;  /* 0x00014c00010a7983 */ /* 0x000f280000100800 */
[----:B------:R1:W-:Y:S02]  /*16580*/  @!P3 ST.E.64 [R6.64], R134 ;  /* 0x000000860600b985 */ /* 0x0003e4000c101b06 */
[----:B-1----:R-:W-:-:S04]  /*16590*/  @!P2 LEA R2, P0, R17, R0, 0x2 ;  /* 0x000000001102a211 */ /* 0x002fc800078010ff */
[----:B------:R-:W-:Y:S02]  /*165a0*/  @!P2 LEA.HI.X R3, R17, R4, R19, 0x2, P0 ;  /* 0x000000041103a211 */ /* 0x000fe400000f1413 */
[----:B------:R-:W4:Y:S04]  /*165b0*/  LDL R17, [R1+0x1cc] ;  /* 0x0001cc0001117983 */ /* 0x000f280000100800 */
[----:B------:R1:W-:Y:S01]  /*165c0*/  @!P2 ST.E.64 [R2.64], R136 ;  /* 0x000000880200a985 */ /* 0x0003e2000c101b06 */
[-C--:B------:R-:W-:Y:S02]  /*165d0*/  @!P4 LEA R6, P5, R8, R0.reuse, 0x2 ;  /* 0x000000000806c211 */ /* 0x080fe400078a10ff */
[----:B------:R-:W-:Y:S01]  /*165e0*/  ISETP.GE.AND P3, PT, R15, c[0x0][0x3c8], PT ;  /* 0x0000f2000f007a0c */ /* 0x000fe20003f66270 */
[----:B------:R-:W4:Y:S01]  /*165f0*/  LDL R19, [R1+0x148] ;  /* 0x0001480001137983 */ /* 0x000f220000100800 */
[----:B-1----:R-:W-:-:S04]  /*16600*/  @!P1 LEA R2, P0, R16, R0, 0x2 ;  /* 0x0000000010029211 */ /* 0x002fc800078010ff */
[-C--:B-----5:R-:W-:Y:S02]  /*16610*/  @!P1 LEA.HI.X R3, R16, R4.reuse, R18, 0x2, P0 ;  /* 0x0000000410039211 */ /* 0x0a0fe400000f1412 */
[----:B------:R-:W5:Y:S01]  /*16620*/  LDL R16, [R1+0x1c4] ;  /* 0x0001c40001107983 */ /* 0x000f620000100800 */
[----:B---3--:R-:W-:-:S03]  /*16630*/  @!P4 LEA.HI.X R7, R8, R4, R23, 0x2, P5 ;  /* 0x000000040807c211 */ /* 0x008fc600028f1417 */
[----:B------:R-:W3:Y:S04]  /*16640*/  LDL R8, [R1+0x144] ;  /* 0x0001440001087983 */ /* 0x000ee80000100800 */
[----:B------:R1:W-:Y:S01]  /*16650*/  @!P4 ST.E.64 [R6.64], R28 ;  /* 0x0000001c0600c985 */ /* 0x0003e2000c101b06 */
[----:B--2---:R-:W-:-:S03]  /*16660*/  ISETP.GE.AND P2, PT, R9, c[0x0][0x3c8], PT ;  /* 0x0000f20009007a0c */ /* 0x004fc60003f46270 */
[----:B------:R-:W2:Y:S04]  /*16670*/  LDL R23, [R1+0x140] ;  /* 0x0001400001177983 */ /* 0x000ea80000100800 */
[----:B------:R-:W2:Y:S01]  /*16680*/  LDL R18, [R1+0x13c] ;  /* 0x00013c0001127983 */ /* 0x000ea20000100800 */
[----:B-1----:R-:W-:-:S03]  /*16690*/  @!P3 LEA R6, P5, R15, R0, 0x2 ;  /* 0x000000000f06b211 */ /* 0x002fc600078a10ff */
[----:B------:R-:W2:Y:S01]  /*166a0*/  LDL R28, [R1+0x120] ;  /* 0x00012000011c7983 */ /* 0x000ea20000100800 */
[----:B----4-:R-:W-:-:S03]  /*166b0*/  @!P3 LEA.HI.X R7, R15, R4, R25, 0x2, P5 ;  /* 0x000000040f07b211 */ /* 0x010fc600028f1419 */
[----:B------:R-:W4:Y:S04]  /*166c0*/  LDL R29, [R1+0x198] ;  /* 0x00019800011d7983 */ /* 0x000f280000100800 */
[----:B------:R-:W2:Y:S04]  /*166d0*/  LDL R15, [R1+0x1bc] ;  /* 0x0001bc00010f7983 */ /* 0x000ea80000100800 */
[----:B------:R-:W4:Y:S01]  /*166e0*/  LDL R25, [R1+0x1c0] ;  /* 0x0001c00001197983 */ /* 0x000f220000100800 */
[----:B------:R-:W-:-:S03]  /*166f0*/  ISETP.GE.AND P4, PT, R22, c[0x0][0x3c8], PT ;  /* 0x0000f20016007a0c */ /* 0x000fc60003f86270 */
[----:B------:R1:W-:Y:S01]  /*16700*/  @!P1 ST.E.64 [R2.64], R32 ;  /* 0x0000002002009985 */ /* 0x0003e2000c101b06 */
[----:B------:R-:W-:-:S03]  /*16710*/  ISETP.GE.AND P1, PT, R11, c[0x0][0x3c8], PT ;  /* 0x0000f2000b007a0c */ /* 0x000fc60003f26270 */
[----:B------:R1:W-:Y:S02]  /*16720*/  @!P3 ST.E.64 [R6.64], R36 ;  /* 0x000000240600b985 */ /* 0x0003e4000c101b06 */
[C---:B-1----:R-:W-:Y:S02]  /*16730*/  @!P2 LEA R2, P0, R9.reuse, R0, 0x2 ;  /* 0x000000000902a211 */ /* 0x042fe400078010ff */
[----:B------:R-:W4:Y:S02]  /*16740*/  LDL R32, [R1+0x128] ;  /* 0x0001280001207983 */ /* 0x000f240000100800 */
[----:B------:R-:W-:Y:S02]  /*16750*/  @!P2 LEA.HI.X R3, R9, R4, R13, 0x2, P0 ;  /* 0x000000040903a211 */ /* 0x000fe400000f140d */
[----:B------:R-:W4:Y:S01]  /*16760*/  LDL R33, [R1+0x1a0] ;  /* 0x0001a00001217983 */ /* 0x000f220000100800 */
[----:B------:R-:W-:-:S03]  /*16770*/  @!P4 LEA R6, P5, R22, R0, 0x2 ;  /* 0x000000001606c211 */ /* 0x000fc600078a10ff */
[----:B------:R1:W-:Y:S01]  /*16780*/  @!P2 ST.E.64 [R2.64], R40 ;  /* 0x000000280200a985 */ /* 0x0003e2000c101b06 */
[----:B------:R-:W-:-:S03]  /*16790*/  ISETP.GE.AND P2, PT, R10, c[0x0][0x3c8], PT ;  /* 0x0000f2000a007a0c */ /* 0x000fc60003f46270 */
[----:B------:R-:W4:Y:S01]  /*167a0*/  LDL R9, [R1+0x138] ;  /* 0x0001380001097983 */ /* 0x000f220000100800 */
[----:B------:R-:W-:-:S03]  /*167b0*/  @!P4 LEA.HI.X R7, R22, R4, R24, 0x2, P5 ;  /* 0x000000041607c211 */ /* 0x000fc600028f1418 */
[----:B------:R-:W4:Y:S04]  /*167c0*/  LDL R24, [R1+0x1b8] ;  /* 0x0001b80001187983 */ /* 0x000f280000100800 */
[----:B------:R1:W-:Y:S01]  /*167d0*/  @!P4 ST.E.64 [R6.64], R44 ;  /* 0x0000002c0600c985 */ /* 0x0003e2000c101b06 */
[----:B------:R-:W-:-:S03]  /*167e0*/  ISETP.GE.AND P3, PT, R26, c[0x0][0x3c8], PT ;  /* 0x0000f2001a007a0c */ /* 0x000fc60003f66270 */
[----:B------:R-:W4:Y:S04]  /*167f0*/  LDL R13, [R1+0x134] ;  /* 0x00013400010d7983 */ /* 0x000f280000100800 */
[----:B------:R-:W4:Y:S01]  /*16800*/  LDL R22, [R1+0x1b4] ;  /* 0x0001b40001167983 */ /* 0x000f220000100800 */
[----:B-1----:R-:W-:-:S04]  /*16810*/  @!P1 LEA R2, P0, R11, R0, 0x2 ;  /* 0x000000000b029211 */ /* 0x002fc800078010ff */
[----:B------:R-:W-:Y:S02]  /*16820*/  @!P1 LEA.HI.X R3, R11, R4, R17, 0x2, P0 ;  /* 0x000000040b039211 */ /* 0x000fe400000f1411 */
[----:B------:R-:W4:Y:S04]  /*16830*/  LDL R11, [R1+0x12c] ;  /* 0x00012c00010b7983 */ /* 0x000f280000100800 */
[----:B------:R1:W-:Y:S01]  /*16840*/  @!P1 ST.E.64 [R2.64], R48 ;  /* 0x0000003002009985 */ /* 0x0003e2000c101b06 */
[C---:B------:R-:W-:Y:S02]  /*16850*/  @!P3 LEA R6, P5, R26.reuse, R0, 0x2 ;  /* 0x000000001a06b211 */ /* 0x040fe400078a10ff */
[----:B------:R-:W-:Y:S01]  /*16860*/  ISETP.GE.AND P4, PT, R19, c[0x0][0x3c8], PT ;  /* 0x0000f20013007a0c */ /* 0x000fe20003f86270 */
[----:B------:R-:W4:Y:S01]  /*16870*/  LDL R17, [R1+0x130] ;  /* 0x0001300001117983 */ /* 0x000f220000100800 */
[----:B------:R-:W-:-:S03]  /*16880*/  @!P3 LEA.HI.X R7, R26, R4, R27, 0x2, P5 ;  /* 0x000000041a07b211 */ /* 0x000fc600028f141b */
[----:B------:R-:W4:Y:S01]  /*16890*/  LDL R26, [R1+0x11c] ;  /* 0x00011c00011a7983 */ /* 0x000f220000100800 */
[----:B-1----:R-:W-:-:S03]  /*168a0*/  @!P2 LEA R2, P0, R10, R0, 0x2 ;  /* 0x000000000a02a211 */ /* 0x002fc600078010ff */
[----:B------:R1:W-:Y:S04]  /*168b0*/  @!P3 ST.E.64 [R6.64], R52 ;  /* 0x000000340600b985 */ /* 0x0003e8000c101b06 */
[----:B------:R-:W4:Y:S01]  /*168c0*/  LDL R27, [R1+0x194] ;  /* 0x00019400011b7983 */ /* 0x000f220000100800 */
[----:B-1----:R-:W-:Y:S02]  /*168d0*/  @!P4 LEA R6, P5, R19, R0, 0x2 ;  /* 0x000000001306c211 */ /* 0x002fe400078a10ff */
[----:B-----5:R-:W-:Y:S02]  /*168e0*/  @!P2 LEA.HI.X R3, R10, R4, R16, 0x2, P0 ;  /* 0x000000040a03a211 */ /* 0x020fe400000f1410 */
[----:B------:R-:W5:Y:S01]  /*168f0*/  LDL R10, [R1+0x1b0] ;  /* 0x0001b000010a7983 */ /* 0x000f620000100800 */
[----:B---3--:R-:W-:-:S03]  /*16900*/  ISETP.GE.AND P1, PT, R8, c[0x0][0x3c8], PT ;  /* 0x0000f20008007a0c */ /* 0x008fc60003f26270 */
[----:B------:R-:W3:Y:S04]  /*16910*/  LDL R16, [R1+0x1ac] ;  /* 0x0001ac0001107983 */ /* 0x000ee80000100800 */
[----:B------:R1:W-:Y:S06]  /*16920*/  @!P2 ST.E.64 [R2.64], R56 ;  /* 0x000000380200a985 */ /* 0x0003ec000c101b06 */
[----:B-1----:R-:W-:-:S04]  /*16930*/  @!P1 LEA R2, P0, R8, R0, 0x2 ;  /* 0x0000000008029211 */ /* 0x002fc800078010ff */
[-C--:B--2---:R-:W-:Y:S02]  /*16940*/  @!P1 LEA.HI.X R3, R8, R4.reuse, R15, 0x2, P0 ;  /* 0x0000000408039211 */ /* 0x084fe400000f140f */
[----:B------:R-:W2:Y:S01]  /*16950*/  LDL R15, [R1+0x1a4] ;  /* 0x0001a400010f7983 */ /* 0x000ea20000100800 */
[----:B----4-:R-:W-:-:S03]  /*16960*/  @!P4 LEA.HI.X R7, R19, R4, R25, 0x2, P5 ;  /* 0x000000041307c211 */ /* 0x010fc600028f1419 */
[----:B------:R-:W4:Y:S01]  /*16970*/  LDL R19, [R1+0x1a8] ;  /* 0x0001a80001137983 */ /* 0x000f220000100800 */
[----:B------:R-:W-:-:S03]  /*16980*/  ISETP.GE.AND P3, PT, R23, c[0x0][0x3c8], PT ;  /* 0x0000f20017007a0c */ /* 0x000fc60003f66270 */
[----:B------:R1:W-:Y:S01]  /*16990*/  @!P4 ST.E.64 [R6.64], R60 ;  /* 0x0000003c0600c985 */ /* 0x0003e2000c101b06 */
[----:B------:R-:W-:-:S03]  /*169a0*/  ISETP.GE.AND P2, PT, R18, c[0x0][0x3c8], PT ;  /* 0x0000f20012007a0c */ /* 0x000fc60003f46270 */
[----:B------:R-:W4:Y:S04]  /*169b0*/  LDL R8, [R1+0x124] ;  /* 0x0001240001087983 */ /* 0x000f280000100800 */
[----:B------:R1:W-:Y:S04]  /*169c0*/  @!P1 ST.E.64 [R2.64], R64 ;  /* 0x0000004002009985 */ /* 0x0003e8000c101b06 */
[----:B------:R-:W4:Y:S01]  /*169d0*/  LDL R25, [R1+0x190] ;  /* 0x0001900001197983 */ /* 0x000f220000100800 */
[----:B-1----:R-:W-:Y:S02]  /*169e0*/  @!P3 LEA R6, P5, R23, R0, 0x2 ;  /* 0x000000001706b211 */ /* 0x002fe400078a10ff */
[----:B------:R-:W-:-:S02]  /*169f0*/  ISETP.GE.AND P4, PT, R9, c[0x0][0x3c8], PT ;  /* 0x0000f20009007a0c */ /* 0x000fc40003f86270 */
[----:B------:R-:W-:Y:S02]  /*16a00*/  @!P3 LEA.HI.X R7, R23, R4, R24, 0x2, P5 ;  /* 0x000000041707b211 */ /* 0x000fe400028f1418 */
[----:B------:R-:W-:Y:S01]  /*16a10*/  @!P2 LEA R2, P0, R18, R0, 0x2 ;  /* 0x000000001202a211 */ /* 0x000fe200078010ff */
[----:B------:R-:W4:Y:S04]  /*16a20*/  LDL R24, [R1+0x118] ;  /* 0x0001180001187983 */ /* 0x000f280000100800 */
[----:B------:R1:W-:Y:S01]  /*16a30*/  @!P3 ST.E.64 [R6.64], R68 ;  /* 0x000000440600b985 */ /* 0x0003e2000c101b06 */
[----:B------:R-:W-:-:S03]  /*16a40*/  ISETP.GE.AND P1, PT, R13, c[0x0][0x3c8], PT ;  /* 0x0000f2000d007a0c */ /* 0x000fc60003f26270 */
[----:B------:R-:W4:Y:S01]  /*16a50*/  LDL R23, [R1+0x188] ;  /* 0x0001880001177983 */ /* 0x000f220000100800 */
[----:B------:R-:W-:-:S03]  /*16a60*/  @!P2 LEA.HI.X R3, R18, R4, R22, 0x2, P0 ;  /* 0x000000041203a211 */ /* 0x000fc600000f1416 */
[----:B------:R-:W4:Y:S04]  /*16a70*/  LDL R18, [R1+0x10c] ;  /* 0x00010c0001127983 */ /* 0x000f280000100800 */
[----:B------:R1:W-:Y:S04]  /*16a80*/  @!P2 ST.E.64 [R2.64], R72 ;  /* 0x000000480200a985 */ /* 0x0003e8000c101b06 */
[----:B------:R-:W4:Y:S01]  /*16a90*/  LDL R22, [R1+0x110] ;  /* 0x0001100001167983 */ /* 0x000f220000100800 */
[----:B-1----:R-:W-:Y:S02]  /*16aa0*/  @!P4 LEA R6, P5, R9, R0, 0x2 ;  /* 0x000000000906c211 */ /* 0x002fe400078a10ff */
[----:B------:R-:W-:-:S02]  /*16ab0*/  ISETP.GE.AND P2, PT, R11, c[0x0][0x3c8], PT ;  /* 0x0000f2000b007a0c */ /* 0x000fc40003f46270 */
[----:B------:R-:W-:Y:S02]  /*16ac0*/  ISETP.GE.AND P3, PT, R17, c[0x0][0x3c8], PT ;  /* 0x0000f20011007a0c */ /* 0x000fe40003f66270 */
[----:B------:R-:W-:Y:S02]  /*16ad0*/  @!P1 LEA R2, P0, R13, R0, 0x2 ;  /* 0x000000000d029211 */ /* 0x000fe400078010ff */
[-C--:B-----5:R-:W-:Y:S02]  /*16ae0*/  @!P4 LEA.HI.X R7, R9, R4.reuse, R10, 0x2, P5 ;  /* 0x000000040907c211 */ /* 0x0a0fe400028f140a */
[----:B------:R-:W5:Y:S04]  /*16af0*/  LDL R9, [R1+0x19c] ;  /* 0x00019c0001097983 */ /* 0x000f680000100800 */
[----:B------:R-:W5:Y:S01]  /*16b00*/  LDL R10, [R1+0x114] ;  /* 0x00011400010a7983 */ /* 0x000f620000100800 */
[----:B---3--:R-:W-:-:S03]  /*16b10*/  @!P1 LEA.HI.X R3, R13, R4, R16, 0x2, P0 ;  /* 0x000000040d039211 */ /* 0x008fc600000f1410 */
[----:B------:R-:W3:Y:S04]  /*16b20*/  LDL R16, [R1+0x108] ;  /* 0x0001080001107983 */ /* 0x000ee80000100800 */
[----:B------:R1:W-:Y:S04]  /*16b30*/  @!P4 ST.E.64 [R6.64], R76 ;  /* 0x0000004c0600c985 */ /* 0x0003e8000c101b06 */
[----:B------:R-:W3:Y:S04]  /*16b40*/  LDL R13, [R1+0x104] ;  /* 0x00010400010d7983 */ /* 0x000ee80000100800 */
[----:B------:R2:W-:Y:S01]  /*16b50*/  @!P1 ST.E.64 [R2.64], R80 ;  /* 0x0000005002009985 */ /* 0x0005e2000c101b06 */
[----:B-1----:R-:W-:-:S02]  /*16b60*/  @!P3 LEA R6, P5, R17, R0, 0x2 ;  /* 0x000000001106b211 */ /* 0x002fc400078a10ff */
[----:B--2---:R-:W-:-:S04]  /*16b70*/  @!P2 LEA R2, P0, R11, R0, 0x2 ;  /* 0x000000000b02a211 */ /* 0x004fc800078010ff */
[-C--:B------:R-:W-:Y:S02]  /*16b80*/  @!P2 LEA.HI.X R3, R11, R4.reuse, R15, 0x2, P0 ;  /* 0x000000040b03a211 */ /* 0x080fe400000f140f */
[----:B------:R-:W2:Y:S01]  /*16b90*/  LDL R11, [R1+0x18c] ;  /* 0x00018c00010b7983 */ /* 0x000ea20000100800 */
[----:B----4-:R-:W-:-:S03]  /*16ba0*/  @!P3 LEA.HI.X R7, R17, R4, R19, 0x2, P5 ;  /* 0x000000041107b211 */ /* 0x010fc600028f1413 */
[----:B------:R-:W4:Y:S04]  /*16bb0*/  LDL R19, [R1+0x184] ;  /* 0x0001840001137983 */ /* 0x000f280000100800 */
[----:B------:R-:W2:Y:S04]  /*16bc0*/  LDL R17, [R1+0x180] ;  /* 0x0001800001117983 */ /* 0x000ea80000100800 */
[----:B------:R-:W2:Y:S01]  /*16bd0*/  LDL R15, [R1+0x17c] ;  /* 0x00017c00010f7983 */ /* 0x000ea20000100800 */
[----:B------:R-:W-:Y:S02]  /*16be0*/  ISETP.GE.AND P4, PT, R32, c[0x0][0x3c8], PT ;  /* 0x0000f20020007a0c */ /* 0x000fe40003f86270 */
[----:B------:R-:W-:Y:S01]  /*16bf0*/  ISETP.GE.AND P1, PT, R8, c[0x0][0x3c8], PT ;  /* 0x0000f20008007a0c */ /* 0x000fe20003f26270 */
[----:B------:R1:W-:Y:S01]  /*16c00*/  @!P3 ST.E.64 [R6.64], R84 ;  /* 0x000000540600b985 */ /* 0x0003e2000c101b06 */
[----:B------:R-:W-:-:S03]  /*16c10*/  ISETP.GE.AND P3, PT, R28, c[0x0][0x3c8], PT ;  /* 0x0000f2001c007a0c */ /* 0x000fc60003f66270 */
[----:B------:R1:W-:Y:S01]  /*16c20*/  @!P2 ST.E.64 [R2.64], R88 ;  /* 0x000000580200a985 */ /* 0x0003e2000c101b06 */
[----:B------:R-:W-:-:S05]  /*16c30*/  ISETP.GE.AND P2, PT, R26, c[0x0][0x3c8], PT ;  /* 0x0000f2001a007a0c */ /* 0x000fca0003f46270 */
[-C--:B-1----:R-:W-:Y:S02]  /*16c40*/  @!P4 LEA R6, P5, R32, R0.reuse, 0x2 ;  /* 0x000000002006c211 */ /* 0x082fe400078a10ff */
[----:B------:R-:W-:Y:S02]  /*16c50*/  @!P1 LEA R2, P0, R8, R0, 0x2 ;  /* 0x0000000008029211 */ /* 0x000fe400078010ff */
[----:B------:R-:W-:Y:S02]  /*16c60*/  @!P4 LEA.HI.X R7, R32, R4, R33, 0x2, P5 ;  /* 0x000000042007c211 */ /* 0x000fe400028f1421 */
[----:B------:R-:W-:-:S03]  /*16c70*/  ISETP.GE.AND P6, PT, R24, c[0x0][0x3c8], PT ;  /* 0x0000f20018007a0c */ /* 0x000fc60003fc6270 */
[----:B------:R1:W-:Y:S01]  /*16c80*/  @!P4 ST.E.64 [R6.64], R92 ;  /* 0x0000005c0600c985 */ /* 0x0003e2000c101b06 */
[----:B------:R-:W-:Y:S02]  /*16c90*/  ISETP.GE.AND P4, PT, R22, c[0x0][0x3c8], PT ;  /* 0x0000f20016007a0c */ /* 0x000fe40003f86270 */
[----:B-----5:R-:W-:Y:S02]  /*16ca0*/  @!P1 LEA.HI.X R3, R8, R4, R9, 0x2, P0 ;  /* 0x0000000408039211 */ /* 0x020fe400000f1409 */
[----:B------:R-:W-:-:S03]  /*16cb0*/  @!P3 LEA R8, P0, R28, R0, 0x2 ;  /* 0x000000001c08b211 */ /* 0x000fc600078010ff */
[----:B------:R5:W-:Y:S01]  /*16cc0*/  @!P1 ST.E.64 [R2.64], R96 ;  /* 0x0000006002009985 */ /* 0x000be2000c101b06 */
[----:B------:R-:W-:Y:S02]  /*16cd0*/  @!P3 LEA.HI.X R9, R28, R4, R29, 0x2, P0 ;  /* 0x000000041c09b211 */ /* 0x000fe400000f141d */
[----:B------:R-:W-:-:S03]  /*16ce0*/  ISETP.GE.AND P5, PT, R10, c[0x0][0x3c8], PT ;  /* 0x0000f2000a007a0c */ /* 0x000fc60003fa6270 */
[----:B------:R-:W-:Y:S01]  /*16cf0*/  @!P3 ST.E.64 [R8.64], R140 ;  /* 0x0000008c0800b985 */ /* 0x000fe2000c101b06 */
[----:B-1----:R-:W-:-:S04]  /*16d00*/  @!P6 LEA R6, P0, R24, R0, 0x2 ;  /* 0x000000001806e211 */ /* 0x002fc800078010ff */
[----:B------:R-:W-:Y:S02]  /*16d10*/  @!P6 LEA.HI.X R7, R24, R4, R25, 0x2, P0 ;  /* 0x000000041807e211 */ /* 0x000fe400000f1419 */
[----:B---3--:R-:W-:Y:S02]  /*16d20*/  ISETP.GE.AND P0, PT, R13, c[0x0][0x3c8], PT ;  /* 0x0000f2000d007a0c */ /* 0x008fe40003f06270 */
[----:B-----5:R-:W-:-:S04]  /*16d30*/  @!P2 LEA R2, P1, R26, R0, 0x2 ;  /* 0x000000001a02a211 */ /* 0x020fc800078210ff */
[----:B------:R-:W-:-:S05]  /*16d40*/  @!P2 LEA.HI.X R3, R26, R4, R27, 0x2, P1 ;  /* 0x000000041a03a211 */ /* 0x000fca00008f141b */
[----:B------:R1:W-:Y:S01]  /*16d50*/  @!P2 ST.E.64 [R2.64], R100 ;  /* 0x000000640200a985 */ /* 0x0003e2000c101b06 */
[----:B------:R-:W-:Y:S02]  /*16d60*/  ISETP.GE.AND P2, PT, R18, c[0x0][0x3c8], PT ;  /* 0x0000f20012007a0c */ /* 0x000fe40003f46270 */
[----:B------:R-:W-:Y:S01]  /*16d70*/  ISETP.GE.AND P1, PT, R16, c[0x0][0x3c8], PT ;  /* 0x0000f20010007a0c */ /* 0x000fe20003f26270 */
[----:B------:R3:W-:Y:S01]  /*16d80*/  @!P6 ST.E.64 [R6.64], R104 ;  /* 0x000000680600e985 */ /* 0x0007e2000c101b06 */
[----:B-1----:R-:W-:-:S04]  /*16d90*/  @!P5 LEA R2, P3, R10, R0, 0x2 ;  /* 0x000000000a02d211 */ /* 0x002fc800078610ff */
[----:B--2---:R-:W-:-:S05]  /*16da0*/  @!P5 LEA.HI.X R3, R10, R4, R11, 0x2, P3 ;  /* 0x000000040a03d211 */ /* 0x004fca00018f140b */
[-C--:B------:R-:W-:Y:S02]  /*16db0*/  @!P2 LEA R8, P3, R18, R0.reuse, 0x2 ;  /* 0x000000001208a211 */ /* 0x080fe400078610ff */
[-C--:B------:R-:W-:Y:S01]  /*16dc0*/  @!P4 LEA R10, P6, R22, R0.reuse, 0x2 ;  /* 0x00000000160ac211 */ /* 0x080fe200078c10ff */
[----:B------:R1:W-:Y:S01]  /*16dd0*/  @!P5 ST.E.64 [R2.64], R108 ;  /* 0x0000006c0200d985 */ /* 0x0003e2000c101b06 */
[----:B---3--:R-:W-:Y:S02]  /*16de0*/  @!P1 LEA R6, P5, R16, R0, 0x2 ;  /* 0x0000000010069211 */ /* 0x008fe400078a10ff */
[-C--:B----4-:R-:W-:Y:S02]  /*16df0*/  @!P2 LEA.HI.X R9, R18, R4.reuse, R19, 0x2, P3 ;  /* 0x000000041209a211 */ /* 0x090fe400018f1413 */
[-C--:B------:R-:W-:Y:S02]  /*16e00*/  @!P4 LEA.HI.X R11, R22, R4.reuse, R23, 0x2, P6 ;  /* 0x00000004160bc211 */ /* 0x080fe400030f1417 */
[----:B------:R-:W-:-:S03]  /*16e10*/  @!P1 LEA.HI.X R7, R16, R4, R17, 0x2, P5 ;  /* 0x0000000410079211 */ /* 0x000fc600028f1411 */
[----:B------:R2:W-:Y:S04]  /*16e20*/  @!P4 ST.E.64 [R10.64], R148 ;  /* 0x000000940a00c985 */ /* 0x0005e8000c101b06 */
[----:B------:R2:W-:Y:S04]  /*16e30*/  @!P2 ST.E.64 [R8.64], R144 ;  /* 0x000000900800a985 */ /* 0x0005e8000c101b06 */
[----:B------:R2:W-:Y:S01]  /*16e40*/  @!P1 ST.E.64 [R6.64], R112 ;  /* 0x0000007006009985 */ /* 0x0005e2000c101b06 */
[----:B-1----:R-:W-:-:S04]  /*16e50*/  @!P0 LEA R2, P3, R13, R0, 0x2 ;  /* 0x000000000d028211 */ /* 0x002fc800078610ff */
[----:B------:R-:W-:-:S05]  /*16e60*/  @!P0 LEA.HI.X R3, R13, R4, R15, 0x2, P3 ;  /* 0x000000040d038211 */ /* 0x000fca00018f140f */
[----:B------:R2:W-:Y:S04]  /*16e70*/  @!P0 ST.E.64 [R2.64], R20 ;  /* 0x0000001402008985 */ /* 0x0005e8000c101b06 */
.L_x_594:
[----:B------:R-:W-:Y:S05]  /*16e80*/  BSYNC B0 ;  /* 0x0000000000007941 */ /* 0x000fea0003800000 */
.L_x_593:
[----:B------:R-:W-:Y:S05]  /*16e90*/  BRA.DIV ~URZ, `(.L_x_595) ;  /* 0x000050c27f007947 */ /* 0x000fea000b800000 */
[----:B--2---:R2:W1:Y:S04]  /*16ea0*/  SHFL.IDX PT, R4, R5, 0x1, 0x1c1f ;  /* 0x003c1f0005047f89 */ /* 0x00446800000e0000 */
[----:B----4-:R2:W4:Y:S02]  /*16eb0*/  SHFL.IDX PT, R0, R12, 0x1, 0x1c1f ;  /* 0x003c1f000c007f89 */ /* 0x01052400000e0000 */
.L_x_682:
[----:B------:R-:W-:-:S13]  /*16ec0*/  ISETP.NE.AND P0, PT, R14, RZ, PT ;  /* 0x000000ff0e00720c */ /* 0x000fda0003f05270 */
[----:B------:R-:W-:Y:S05]  /*16ed0*/  @P0 BRA `(.L_x_590) ;  /* 0x00001ca000000947 */ /* 0x000fea0003800000 */
        /* <DEDUP_REMOVED lines=10> */
[----:B-1----:R-:W4:Y:S04]  /*16f80*/  LDL R5, [R1+0x1e8] ;  /* 0x0001e80001057983 */ /* 0x002f280000100800 */
        /* <DEDUP_REMOVED lines=9> */
[----:B--2---:R-:W-:Y:S02]  /*17020*/  ISETP.GE.AND P2, PT, R11, c[0x0][0x3c8], PT ;  /* 0x0000f2000b007a0c */ /* 0x004fe40003f46270 */
[----:B---3--:R-:W-:-:S09]  /*17030*/  ISETP.GE.AND P1, PT, R21, c[0x0][0x3c8], PT ;  /* 0x0000f20015007a0c */ /* 0x008fd20003f26270 */
[----:B------:R-:W-:Y:S02]  /*17040*/  @!P3 IMAD.MOV.U32 R2, RZ, RZ, R0 ;  /* 0x000000ffff02b224 */ /* 0x000fe400078e0000 */
[----:B------:R-:W-:Y:S01]  /*17050*/  @!P3 IMAD.MOV.U32 R3, RZ, RZ, R4 ;  /* 0x000000ffff03b224 */ /* 0x000fe200078e0004 */
[----:B----4-:R-:W-:-:S03]  /*17060*/  ISETP.GE.AND P0, PT, R13, c[0x0][0x3c8], PT ;  /* 0x0000f2000d007a0c */ /* 0x010fc60003f06270 */
[----:B------:R-:W-:Y:S01]  /*17070*/  @!P3 IMAD.WIDE R2, R6, 0x4, R2 ;  /* 0x000000040602b825 */ /* 0x000fe200078e0202 */
[----:B------:R-:W-:-:S04]  /*17080*/  @!P1 LEA R6, P4, R21, R0, 0x2 ;  /* 0x0000000015069211 */ /* 0x000fc800078810ff */
[----:B------:R1:W-:Y:S01]  /*17090*/  @!P3 ST.E.64 [R2.64], R116 ;  /* 0x000000740200b985 */ /* 0x0003e2000c101b06 */
[----:B------:R-:W-:Y:S02]  /*170a0*/  @!P2 LEA R8, P3, R11, R0, 0x2 ;  /* 0x000000000b08a211 */ /* 0x000fe400078610ff */
[-C--:B------:R-:W-:Y:S02]  /*170b0*/  @!P1 LEA.HI.X R7, R21, R4.reuse, R22, 0x2, P4 ;  /* 0x0000000415079211 */ /* 0x080fe400020f1416 */
[----:B------:R-:W-:Y:S01]  /*170c0*/  @!P2 LEA.HI.X R9, R11, R4, R18, 0x2, P3 ;  /* 0x000000040b09a211 */ /* 0x000fe200018f1412 */
[----:B------:R-:W2:Y:S01]  /*170d0*/  LDL R21, [R1+0x1d8] ;  /* 0x0001d80001157983 */ /* 0x000ea20000100800 */
[----:B------:R-:W-:-:S03]  /*170e0*/  ISETP.GE.AND P4, PT, R17, c[0x0][0x3c8], PT ;  /* 0x0000f20011007a0c */ /* 0x000fc60003f86270 */
[----:B------:R-:W3:Y:S01]  /*170f0*/  LDL R18, [R1+0x154] ;  /* 0x0001540001127983 */ /* 0x000ee20000100800 */
[----:B------:R-:W-:-:S03]  /*17100*/  ISETP.GE.AND P6, PT, R12, c[0x0][0x3c8], PT ;  /* 0x0000f2000c007a0c */ /* 0x000fc60003fc6270 */
[----:B------:R-:W4:Y:S04]  /*17110*/  LDL R11, [R1+0x158] ;  /* 0x00015800010b7983 */ /* 0x000f280000100800 */
[----:B------:R5:W-:Y:S04]  /*17120*/  @!P2 ST.E.64 [R8.64], R154 ;  /* 0x0000009a0800a985 */ /* 0x000be8000c101b06 */
[----:B------:R-:W4:Y:S01]  /*17130*/  LDL R22, [R1+0x14c] ;  /* 0x00014c0001167983 */ /* 0x000f220000100800 */
[----:B-1----:R-:W-:-:S04]  /*17140*/  @!P0 LEA R2, P3, R13, R0, 0x2 ;  /* 0x000000000d028211 */ /* 0x002fc800078610ff */
[----:B------:R-:W-:Y:S02]  /*17150*/  @!P0 LEA.HI.X R3, R13, R4, R19, 0x2, P3 ;  /* 0x000000040d038211 */ /* 0x000fe400018f1413 */
[----:B------:R-:W4:Y:S01]  /*17160*/  LDL R19, [R1+0x1d4] ;  /* 0x0001d40001137983 */ /* 0x000f220000100800 */
[----:B------:R-:W-:-:S03]  /*17170*/  ISETP.GE.AND P3, PT, R20, c[0x0][0x3c8], PT ;  /* 0x0000f20014007a0c */ /* 0x000fc60003f66270 */
[----:B------:R1:W-:Y:S04]  /*17180*/  @!P1 ST.E.64 [R6.64], R124 ;  /* 0x0000007c06009985 */ /* 0x0003e8000c101b06 */
[----:B------:R1:W-:Y:S01]  /*17190*/  @!P0 ST.E.64 [R2.64], R120 ;  /* 0x0000007802008985 */ /* 0x0003e2000c101b06 */
[----:B-----5:R-:W-:-:S03]  /*171a0*/  @!P4 LEA R8, P0, R17, R0, 0x2 ;  /* 0x000000001108c211 */ /* 0x020fc600078010ff */
[----:B------:R-:W5:Y:S01]  /*171b0*/  LDL R13, [R1+0x150] ;  /* 0x00015000010d7983 */ /* 0x000f620000100800 */
[----:B------:R-:W-:Y:S02]  /*171c0*/  @!P4 LEA.HI.X R9, R17, R4, R5, 0x2, P0 ;  /* 0x000000041109c211 */ /* 0x000fe400000f1405 */
[C---:B------:R-:W-:Y:S01]  /*171d0*/  ISETP.GE.AND P0, PT, R20.reuse, c[0x0][0x3c8], PT ;  /* 0x0000f20014007a0c */ /* 0x040fe20003f06270 */
[----:B------:R-:W5:Y:S01]  /*171e0*/  LDL R5, [R1+0x148] ;  /* 0x0001480001057983 */ /* 0x000f620000100800 */
[-C--:B-1----:R-:W-:Y:S02]  /*171f0*/  @!P3 LEA R6, P1, R20, R0.reuse, 0x2 ;  /* 0x000000001406b211 */ /* 0x082fe400078210ff */
[----:B------:R-:W-:-:S04]  /*17200*/  @!P6 LEA R2, P2, R12, R0, 0x2 ;  /* 0x000000000c02e211 */ /* 0x000fc800078410ff */
[-C--:B------:R-:W-:Y:S02]  /*17210*/  @!P6 LEA.HI.X R3, R12, R4.reuse, R14, 0x2, P2 ;  /* 0x000000040c03e211 */ /* 0x080fe400010f140e */
[----:B------:R-:W5:Y:S05]  /*17220*/  LDL R12, [R1+0x1d0] ;  /* 0x0001d000010c7983 */ /* 0x000f6a0000100800 */
[----:B------:R-:W-:Y:S01]  /*17230*/  @!P0 LEA.HI.X R7, R20, R4, R24, 0x2, P1 ;  /* 0x0000000414078211 */ /* 0x000fe200008f1418 */
[----:B------:R-:W5:Y:S04]  /*17240*/  LDL R14, [R1+0x1c8] ;  /* 0x0001c800010e7983 */ /* 0x000f680000100800 */
[----:B------:R-:W5:Y:S01]  /*17250*/  LDL R20, [R1+0x1cc] ;  /* 0x0001cc0001147983 */ /* 0x000f620000100800 */
[----:B------:R-:W-:-:S02]  /*17260*/  ISETP.GE.AND P1, PT, R17, c[0x0][0x3c8], PT ;  /* 0x0000f20011007a0c */ /* 0x000fc40003f26270 */
[----:B------:R-:W-:Y:S01]  /*17270*/  ISETP.GE.AND P4, PT, R16, c[0x0][0x3c8], PT ;  /* 0x0000f20010007a0c */ /* 0x000fe20003f86270 */
[----:B------:R-:W5:Y:S01]  /*17280*/  LDL R17, [R1+0x144] ;  /* 0x0001440001117983 */ /* 0x000f620000100800 */
[----:B------:R-:W-:Y:S02]  /*17290*/  ISETP.GE.AND P5, PT, R15, c[0x0][0x3c8], PT ;  /* 0x0000f2000f007a0c */ /* 0x000fe40003fa6270 */
[----:B------:R-:W-:Y:S01]  /*172a0*/  ISETP.GE.AND P3, PT, R10, c[0x0][0x3c8], PT ;  /* 0x0000f2000a007a0c */ /* 0x000fe20003f66270 */
[----:B------:R-:W5:Y:S06]  /*172b0*/  LDL R24, [R1+0x124] ;  /* 0x0001240001187983 */ /* 0x000f6c0000100800 */
[----:B------:R-:W-:Y:S04]  /*172c0*/  @!P1 ST.E.64 [R8.64], R142 ;  /* 0x0000008e08009985 */ /* 0x000fe8000c101b06 */
[----:B------:R1:W-:Y:S04]  /*172d0*/  @!P0 ST.E.64 [R6.64], R128 ;  /* 0x0000008006008985 */ /* 0x0003e8000c101b06 */
[----:B------:R1:W-:Y:S02]  /*172e0*/  @!P6 ST.E.64 [R2.64], R30 ;  /* 0x0000001e0200e985 */ /* 0x0003e4000c101b06 */
[----:B-1----:R-:W-:-:S02]  /*172f0*/  @!P4 LEA R6, P6, R16, R0, 0x2 ;  /* 0x000000001006c211 */ /* 0x002fc400078c10ff */
[----:B------:R-:W-:-:S04]  /*17300*/  @!P5 LEA R8, P0, R15, R0, 0x2 ;  /* 0x000000000f08d211 */ /* 0x000fc800078010ff */
[----:B------:R-:W-:Y:S02]  /*17310*/  @!P5 LEA.HI.X R9, R15, R4, R23, 0x2, P0 ;  /* 0x000000040f09d211 */ /* 0x000fe400000f1417 */
[----:B------:R-:W5:Y:S05]  /*17320*/  LDL R15, [R1+0x140] ;  /* 0x00014000010f7983 */ /* 0x000f6a0000100800 */
[----:B------:R-:W-:Y:S01]  /*17330*/  P2R R2, PR, RZ, 0x40 ;  /* 0x00000040ff027803 */ /* 0x000fe20000000000 */
[----:B------:R-:W5:Y:S03]  /*17340*/  LDL R23, [R1+0x1c4] ;  /* 0x0001c40001177983 */ /* 0x000f660000100800 */
[----:B------:R-:W-:-:S02]  /*17350*/  ISETP.NE.AND P0, PT, R2, RZ, PT ;  /* 0x000000ff0200720c */ /* 0x000fc40003f05270 */
[----:B------:R-:W-:Y:S01]  /*17360*/  @!P3 LEA R2, P6, R10, R0, 0x2 ;  /* 0x000000000a02b211 */ /* 0x000fe200078c10ff */
[----:B------:R-:W-:Y:S01]  /*17370*/  @!P5 ST.E.64 [R8.64], R146 ;  /* 0x000000920800d985 */ /* 0x000fe2000c101b06 */
[----:B--2---:R-:W-:-:S03]  /*17380*/  @!P4 LEA.HI.X R7, R16, R4, R21, 0x2, P0 ;  /* 0x000000041007c211 */ /* 0x004fc600000f1415 */
[----:B------:R-:W2:Y:S01]  /*17390*/  LDL R21, [R1+0x1c0] ;  /* 0x0001c00001157983 */ /* 0x000ea20000100800 */
[----:B---3--:R-:W-:-:S03]  /*173a0*/  ISETP.GE.AND P1, PT, R18, c[0x0][0x3c8], PT ;  /* 0x0000f20012007a0c */ /* 0x008fc60003f26270 */
[----:B------:R1:W-:Y:S01]  /*173b0*/  @!P4 ST.E.64 [R6.64], R138 ;  /* 0x0000008a0600c985 */ /* 0x0003e2000c101b06 */
[----:B----4-:R-:W-:-:S03]  /*173c0*/  ISETP.GE.AND P2, PT, R11, c[0x0][0x3c8], PT ;  /* 0x0000f2000b007a0c */ /* 0x010fc60003f46270 */
[----:B------:R-:W3:Y:S01]  /*173d0*/  LDL R16, [R1+0x13c] ;  /* 0x00013c0001107983 */ /* 0x000ee20000100800 */
[----:B------:R-:W-:-:S03]  /*173e0*/  @!P3 LEA.HI.X R3, R10, R4, R19, 0x2, P6 ;  /* 0x000000040a03b211 */ /* 0x000fc600030f1413 */
[----:B------:R-:W4:Y:S02]  /*173f0*/  LDL R19, [R1+0x1bc] ;  /* 0x0001bc0001137983 */ /* 0x000f240000100800 */
[-C--:B-1----:R-:W-:Y:S02]  /*17400*/  @!P1 LEA R6, P6, R18, R0.reuse, 0x2 ;  /* 0x0000000012069211 */ /* 0x082fe400078c10ff */
[----:B------:R1:W-:Y:S02]  /*17410*/  @!P3 ST.E.64 [R2.64], R34 ;  /* 0x000000220200b985 */ /* 0x0003e4000c101b06 */
[----:B------:R-:W-:Y:S02]  /*17420*/  @!P2 LEA R8, P3, R11, R0, 0x2 ;  /* 0x000000000b08a211 */ /* 0x000fe400078610ff */
[----:B------:R-:W4:Y:S07]  /*17430*/  LDL R10, [R1+0x138] ;  /* 0x00013800010a7983 */ /* 0x000f2e0000100800 */
[----:B-1----:R-:W-:-:S02]  /*17440*/  P2R R2, PR, RZ, 0x40 ;  /* 0x00000040ff027803 */ /* 0x002fc40000000000 */
[-C--:B-----5:R-:W-:Y:S02]  /*17450*/  @!P2 LEA.HI.X R9, R11, R4.reuse, R12, 0x2, P3 ;  /* 0x000000040b09a211 */ /* 0x0a0fe400018f140c */
[----:B------:R-:W-:Y:S01]  /*17460*/  ISETP.NE.AND P3, PT, R2, RZ, PT ;  /* 0x000000ff0200720c */ /* 0x000fe20003f65270 */
[----:B------:R-:W5:Y:S01]  /*17470*/  LDL R11, [R1+0x130] ;  /* 0x00013000010b7983 */ /* 0x000f620000100800 */
[----:B------:R-:W-:Y:S02]  /*17480*/  ISETP.GE.AND P0, PT, R13, c[0x0][0x3c8], PT ;  /* 0x0000f2000d007a0c */ /* 0x000fe40003f06270 */
[----:B------:R-:W-:Y:S01]  /*17490*/  ISETP.GE.AND P4, PT, R5, c[0x0][0x3c8], PT ;  /* 0x0000f20005007a0c */ /* 0x000fe20003f86270 */
[----:B------:R-:W5:Y:S01]  /*174a0*/  LDL R12, [R1+0x134] ;  /* 0x00013400010c7983 */ /* 0x000f620000100800 */
[----:B------:R-:W-:-:S03]  /*174b0*/  @!P1 LEA.HI.X R7, R18, R4, R20, 0x2, P3 ;  /* 0x0000000412079211 */ /* 0x000fc600018f1414 */
[----:B------:R-:W5:Y:S01]  /*174c0*/  LDL R20, [R1+0x1b8] ;  /* 0x0001b80001147983 */ /* 0x000f620000100800 */
[----:B------:R-:W-:-:S03]  /*174d0*/  ISETP.GE.AND P3, PT, R17, c[0x0][0x3c8], PT ;  /* 0x0000f20011007a0c */ /* 0x000fc60003f66270 */
[----:B------:R-:W-:Y:S02]  /*174e0*/  @!P2 ST.E.64 [R8.64], R150 ;  /* 0x000000960800a985 */ /* 0x000fe4000c101b06 */
[C---:B------:R-:W-:Y:S02]  /*174f0*/  @!P0 LEA R2, P6, R13.reuse, R0, 0x2 ;  /* 0x000000000d028211 */ /* 0x040fe400078c10ff */
[----:B------:R-:W5:Y:S02]  /*17500*/  LDL R18, [R1+0x1b4] ;  /* 0x0001b40001127983 */ /* 0x000f640000100800 */
[----:B------:R-:W-:Y:S02]  /*17510*/  @!P0 LEA.HI.X R3, R13, R4, R14, 0x2, P6 ;  /* 0x000000040d038211 */ /* 0x000fe400030f140e */
[----:B------:R-:W-:Y:S04]  /*17520*/  @!P1 ST.E.64 [R6.64], R46 ;  /* 0x0000002e06009985 */ /* 0x000fe8000c101b06 */
[----:B------:R1:W-:Y:S04]  /*17530*/  @!P0 ST.E.64 [R2.64], R38 ;  /* 0x0000002602008985 */ /* 0x0003e8000c101b06 */
[----:B------:R-:W5:Y:S01]  /*17540*/  LDL R14, [R1+0x1b0] ;  /* 0x0001b000010e7983 */ /* 0x000f620000100800 */
[----:B------:R-:W-:-:S03]  /*17550*/  ISETP.GE.AND P5, PT, R22, c[0x0][0x3c8], PT ;  /* 0x0000f20016007a0c */ /* 0x000fc60003fa6270 */
[----:B------:R-:W5:Y:S01]  /*17560*/  LDL R13, [R1+0x12c] ;  /* 0x00012c00010d7983 */ /* 0x000f620000100800 */
[-C--:B-1----:R-:W-:Y:S02]  /*17570*/  @!P3 LEA R2, P1, R17, R0.reuse, 0x2 ;  /* 0x000000001102b211 */ /* 0x082fe400078210ff */
[----:B------:R-:W-:-:S11]  /*17580*/  @!P4 LEA R6, P6, R5, R0, 0x2 ;  /* 0x000000000506c211 */ /* 0x000fd600078c10ff */
[----:B------:R-:W-:Y:S02]  /*17590*/  P2R R3, PR, RZ, 0x2 ;  /* 0x00000002ff037803 */ /* 0x000fe40000000000 */
[----:B------:R-:W-:Y:S02]  /*175a0*/  ISETP.GE.AND P2, PT, R15, c[0x0][0x3c8], PT ;  /* 0x0000f2000f007a0c */ /* 0x000fe40003f46270 */
[----:B------:R-:W-:-:S04]  /*175b0*/  @!P5 LEA R8, P0, R22, R0, 0x2 ;  /* 0x000000001608d211 */ /* 0x000fc800078010ff */
[-C--:B------:R-:W-:Y:S02]  /*175c0*/  @!P5 LEA.HI.X R9, R22, R4.reuse, R23, 0x2, P0 ;  /* 0x000000041609d211 */ /* 0x080fe400000f1417 */
[----:B------:R-:W5:Y:S04]  /*175d0*/  LDL R22, [R1+0x120] ;  /* 0x0001200001167983 */ /* 0x000f680000100800 */
[----:B------:R1:W-:Y:S04]  /*175e0*/  @!P5 ST.E.64 [R8.64], R152 ;  /* 0x000000980800d985 */ /* 0x0003e8000c101b06 */
[----:B------:R-:W5:Y:S01]  /*175f0*/  LDL R23, [R1+0x198] ;  /* 0x0001980001177983 */ /* 0x000f620000100800 */
[----:B--2---:R-:W-:-:S02]  /*17600*/  @!P4 LEA.HI.X R7, R5, R4, R21, 0x2, P6 ;  /* 0x000000040507c211 */ /* 0x004fc400030f1415 */
[----:B------:R-:W-:Y:S01]  /*17610*/  ISETP.NE.AND P6, PT, R3, RZ, PT ;  /* 0x000000ff0300720c */ /* 0x000fe20003fc5270 */
[----:B------:R-:W2:Y:S04]  /*17620*/  LDL R5, [R1+0x128] ;  /* 0x0001280001057983 */ /* 0x000ea80000100800 */
[----:B------:R1:W-:Y:S01]  /*17630*/  @!P4 ST.E.64 [R6.64], R54 ;  /* 0x000000360600c985 */ /* 0x0003e2000c101b06 */
[----:B---3--:R-:W-:-:S03]  /*17640*/  ISETP.GE.AND P1, PT, R16, c[0x0][0x3c8], PT ;  /* 0x0000f20010007a0c */ /* 0x008fc60003f26270 */
[----:B------:R-:W3:Y:S01]  /*17650*/  LDL R21, [R1+0x194] ;  /* 0x0001940001157983 */ /* 0x000ee20000100800 */
[----:B----4-:R-:W-:-:S03]  /*17660*/  @!P3 LEA.HI.X R3, R17, R4, R19, 0x2, P6 ;  /* 0x000000041103b211 */ /* 0x010fc600030f1413 */
[----:B------:R-:W4:Y:S04]  /*17670*/  LDL R19, [R1+0x1ac] ;  /* 0x0001ac0001137983 */ /* 0x000f280000100800 */
[----:B------:R-:W3:Y:S04]  /*17680*/  LDL R17, [R1+0x1a8] ;  /* 0x0001a80001117983 */ /* 0x000ee80000100800 */
[----:B------:R5:W-:Y:S01]  /*17690*/  @!P3 ST.E.64 [R2.64], R42 ;  /* 0x0000002a0200b985 */ /* 0x000be2000c101b06 */
[----:B-1----:R-:W-:-:S04]  /*176a0*/  @!P2 LEA R8, P3, R15, R0, 0x2 ;  /* 0x000000000f08a211 */ /* 0x002fc800078610ff */
[----:B-----5:R-:W-:Y:S02]  /*176b0*/  @!P2 LEA.HI.X R9, R15, R4, R20, 0x2, P3 ;  /* 0x000000040f09a211 */ /* 0x020fe400018f1414 */
[----:B------:R-:W5:Y:S01]  /*176c0*/  LDL R15, [R1+0x1a4] ;  /* 0x0001a400010f7983 */ /* 0x000f620000100800 */
[----:B------:R-:W-:Y:S02]  /*176d0*/  @!P1 LEA R6, P6, R16, R0, 0x2 ;  /* 0x0000000010069211 */ /* 0x000fe400078c10ff */
[----:B------:R-:W-:Y:S01]  /*176e0*/  ISETP.GE.AND P0, PT, R10, c[0x0][0x3c8], PT ;  /* 0x0000f2000a007a0c */ /* 0x000fe20003f06270 */
[----:B------:R-:W5:Y:S01]  /*176f0*/  LDL R20, [R1+0x11c] ;  /* 0x00011c0001147983 */ /* 0x000f620000100800 */
[----:B------:R-:W-:-:S09]  /*17700*/  ISETP.GE.AND P4, PT, R11, c[0x0][0x3c8], PT ;  /* 0x0000f2000b007a0c */ /* 0x000fd20003f86270 */
[----:B------:R-:W-:-:S04]  /*17710*/  P2R R2, PR, RZ, 0x40 ;  /* 0x00000040ff027803 */ /* 0x000fc80000000000 */
[----:B------:R-:W-:Y:S02]  /*17720*/  ISETP.NE.AND P3, PT, R2, RZ, PT ;  /* 0x000000ff0200720c */ /* 0x000fe40003f65270 */
[----:B------:R-:W-:Y:S02]  /*17730*/  @!P0 LEA R2, P6, R10, R0, 0x2 ;  /* 0x000000000a028211 */ /* 0x000fe400078c10ff */
[-C--:B------:R-:W-:Y:S01]  /*17740*/  @!P1 LEA.HI.X R7, R16, R4.reuse, R18, 0x2, P3 ;  /* 0x0000000410079211 */ /* 0x080fe200018f1412 */
[----:B------:R-:W-:Y:S01]  /*17750*/  @!P2 ST.E.64 [R8.64], R156 ;  /* 0x0000009c0800a985 */ /* 0x000fe2000c101b06 */
[----:B------:R-:W-:Y:S02]  /*17760*/  ISETP.GE.AND P5, PT, R12, c[0x0][0x3c8], PT ;  /* 0x0000f2000c007a0c */ /* 0x000fe40003fa6270 */
[----:B------:R-:W-:Y:S01]  /*17770*/  @!P0 LEA.HI.X R3, R10, R4, R14, 0x2, P6 ;  /* 0x000000040a038211 */ /* 0x000fe200030f140e */
[----:B------:R1:W-:Y:S04]  /*17780*/  @!P1 ST.E.64 [R6.64], R62 ;  /* 0x0000003e06009985 */ /* 0x0003e8000c101b06 */
[----:B------:R-:W5:Y:S04]  /*17790*/  LDL R10, [R1+0x118] ;  /* 0x00011800010a7983 */ /* 0x000f680000100800 */
[----:B------:R-:W5:Y:S04]  /*177a0*/  LDL R18, [R1+0x114] ;  /* 0x0001140001127983 */ /* 0x000f680000100800 */
[----:B------:R1:W-:Y:S01]  /*177b0*/  @!P0 ST.E.64 [R2.64], R50 ;  /* 0x0000003202008985 */ /* 0x0003e2000c101b06 */
[----:B------:R-:W-:-:S03]  /*177c0*/  ISETP.GE.AND P3, PT, R13, c[0x0][0x3c8], PT ;  /* 0x0000f2000d007a0c */ /* 0x000fc60003f66270 */
[----:B------:R-:W5:Y:S04]  /*177d0*/  LDL R16, [R1+0x110] ;  /* 0x0001100001107983 */ /* 0x000f680000100800 */
[----:B------:R-:W5:Y:S01]  /*177e0*/  LDL R14, [R1+0x10c] ;  /* 0x00010c00010e7983 */ /* 0x000f620000100800 */
[-C--:B-1----:R-:W-:Y:S02]  /*177f0*/  @!P4 LEA R6, P6, R11, R0.reuse, 0x2 ;  /* 0x000000000b06c211 */ /* 0x082fe400078c10ff */
[----:B------:R-:W-:-:S11]  /*17800*/  @!P5 LEA R8, P0, R12, R0, 0x2 ;  /* 0x000000000c08d211 */ /* 0x000fd600078010ff */
[----:B------:R-:W-:Y:S02]  /*17810*/  P2R R2, PR, RZ, 0x40 ;  /* 0x00000040ff027803 */ /* 0x000fe40000000000 */
[----:B--2---:R-:W-:Y:S02]  /*17820*/  ISETP.GE.AND P2, PT, R5, c[0x0][0x3c8], PT ;  /* 0x0000f20005007a0c */ /* 0x004fe40003f46270 */
[-C--:B----4-:R-:W-:Y:S02]  /*17830*/  @!P5 LEA.HI.X R9, R12, R4.reuse, R19, 0x2, P0 ;  /* 0x000000040c09d211 */ /* 0x090fe400000f1413 */
[----:B------:R-:W-:Y:S01]  /*17840*/  ISETP.NE.AND P0, PT, R2, RZ, PT ;  /* 0x000000ff0200720c */ /* 0x000fe20003f05270 */
[----:B------:R-:W2:Y:S03]  /*17850*/  LDL R12, [R1+0x108] ;  /* 0x00010800010c7983 */ /* 0x000ea60000100800 */
[----:B---3--:R-:W-:Y:S01]  /*17860*/  @!P4 LEA.HI.X R7, R11, R4, R17, 0x2, P0 ;  /* 0x000000040b07c211 */ /* 0x008fe200000f1411 */
[----:B------:R-:W3:Y:S04]  /*17870*/  LDL R19, [R1+0x18c] ;  /* 0x00018c0001137983 */ /* 0x000ee80000100800 */
[----:B------:R-:W4:Y:S01]  /*17880*/  LDL R11, [R1+0x190] ;  /* 0x00019000010b7983 */ /* 0x000f220000100800 */
[----:B------:R-:W-:-:S03]  /*17890*/  @!P3 LEA R2, P6, R13, R0, 0x2 ;  /* 0x000000000d02b211 */ /* 0x000fc600078c10ff */
[----:B------:R-:W2:Y:S04]  /*178a0*/  LDL R17, [R1+0x188] ;  /* 0x0001880001117983 */ /* 0x000ea80000100800 */
[----:B------:R1:W-:Y:S04]  /*178b0*/  @!P5 ST.E.64 [R8.64], R158 ;  /* 0x0000009e0800d985 */ /* 0x0003e8000c101b06 */
[----:B------:R1:W-:Y:S01]  /*178c0*/  @!P4 ST.E.64 [R6.64], R74 ;  /* 0x0000004a0600c985 */ /* 0x0003e2000c101b06 */
[----:B-----5:R-:W-:-:S03]  /*178d0*/  @!P3 LEA.HI.X R3, R13, R4, R15, 0x2, P6 ;  /* 0x000000040d03b211 */ /* 0x020fc600030f140f */
[----:B------:R-:W5:Y:S04]  /*178e0*/  LDL R15, [R1+0x184] ;  /* 0x00018400010f7983 */ /* 0x000f680000100800 */
[----:B------:R-:W5:Y:S04]  /*178f0*/  LDL R13, [R1+0x180] ;  /* 0x00018000010d7983 */ /* 0x000f680000100800 */
[----:B------:R1:W-:Y:S02]  /*17900*/  @!P3 ST.E.64 [R2.64], R58 ;  /* 0x0000003a0200b985 */ /* 0x0003e4000c101b06 */
[----:B-1----:R-:W-:-:S04]  /*17910*/  @!P2 LEA R8, P3, R5, R0, 0x2 ;  /* 0x000000000508a211 */ /* 0x002fc800078610ff */
[----:B------:R-:W-:Y:S02]  /*17920*/  @!P2 LEA.HI.X R9, R5, R4, R26, 0x2, P3 ;  /* 0x000000040509a211 */ /* 0x000fe400018f141a */
[----:B------:R-:W5:Y:S01]  /*17930*/  LDL R5, [R1+0x104] ;  /* 0x0001040001057983 */ /* 0x000f620000100800 */
[----:B------:R-:W-:Y:S02]  /*17940*/  ISETP.GE.AND P1, PT, R24, c[0x0][0x3c8], PT ;  /* 0x0000f20018007a0c */ /* 0x000fe40003f26270 */
[----:B------:R-:W-:-:S11]  /*17950*/  ISETP.GE.AND P0, PT, R22, c[0x0][0x3c8], PT ;  /* 0x0000f20016007a0c */ /* 0x000fd60003f06270 */
[-C--:B------:R-:W-:Y:S02]  /*17960*/  @!P1 LEA R6, P4, R24, R0.reuse, 0x2 ;  /* 0x0000000018069211 */ /* 0x080fe400078810ff */
[----:B------:R-:W-:Y:S02]  /*17970*/  ISETP.GE.AND P5, PT, R20, c[0x0][0x3c8], PT ;  /* 0x0000f20014007a0c */ /* 0x000fe40003fa6270 */
[----:B------:R-:W-:-:S09]  /*17980*/  @!P0 LEA R2, P6, R22, R0, 0x2 ;  /* 0x0000000016028211 */ /* 0x000fd200078c10ff */
[----:B------:R-:W-:-:S04]  /*17990*/  P2R R3, PR, RZ, 0x10 ;  /* 0x00000010ff037803 */ /* 0x000fc80000000000 */
[----:B------:R-:W-:Y:S02]  /*179a0*/  ISETP.NE.AND P3, PT, R3, RZ, PT ;  /* 0x000000ff0300720c */ /* 0x000fe40003f65270 */
[----:B------:R-:W-:Y:S02]  /*179b0*/  ISETP.GE.AND P4, PT, R10, c[0x0][0x3c8], PT ;  /* 0x0000f2000a007a0c */ /* 0x000fe40003f86270 */
[-C--:B------:R-:W-:Y:S02]  /*179c0*/  @!P1 LEA.HI.X R7, R24, R4.reuse, R25, 0x2, P3 ;  /* 0x0000000418079211 */ /* 0x080fe400018f1419 */
[----:B------:R-:W-:Y:S01]  /*179d0*/  @!P0 LEA.HI.X R3, R22, R4, R23, 0x2, P6 ;  /* 0x0000000416038211 */ /* 0x000fe200030f1417 */
[----:B------:R-:W-:Y:S01]  /*179e0*/  @!P2 ST.E.64 [R8.64], R160 ;  /* 0x000000a00800a985 */ /* 0x000fe2000c101b06 */
[----:B------:R-:W-:-:S03]  /*179f0*/  ISETP.GE.AND P3, PT, R18, c[0x0][0x3c8], PT ;  /* 0x0000f20012007a0c */ /* 0x000fc60003f66270 */
[----:B------:R1:W-:Y:S04]  /*17a00*/  @!P1 ST.E.64 [R6.64], R82 ;  /* 0x0000005206009985 */ /* 0x0003e8000c101b06 */
[----:B------:R1:W-:Y:S01]  /*17a10*/  @!P0 ST.E.64 [R2.64], R66 ;  /* 0x0000004202008985 */ /* 0x0003e2000c101b06 */
[----:B------:R-:W-:Y:S02]  /*17a20*/  ISETP.GE.AND P2, PT, R16, c[0x0][0x3c8], PT ;  /* 0x0000f20010007a0c */ /* 0x000fe40003f46270 */
[----:B------:R-:W-:Y:S02]  /*17a30*/  ISETP.GE.AND P1, PT, R14, c[0x0][0x3c8], PT ;  /* 0x0000f2000e007a0c */ /* 0x000fe40003f26270 */
[----:B-1----:R-:W-:-:S04]  /*17a40*/  @!P5 LEA R6, P0, R20, R0, 0x2 ;  /* 0x000000001406d211 */ /* 0x002fc800078010ff */
[----:B------:R-:W-:Y:S02]  /*17a50*/  @!P5 LEA.HI.X R7, R20, R4, R21, 0x2, P0 ;  /* 0x000000041407d211 */ /* 0x000fe400000f1415 */
[----:B------:R-:W-:-:S03]  /*17a60*/  @!P4 LEA R2, P6, R10, R0, 0x2 ;  /* 0x000000000a02c211 */ /* 0x000fc600078c10ff */
[----:B------:R-:W-:Y:S01]  /*17a70*/  @!P5 ST.E.64 [R6.64], R86 ;  /* 0x000000560600d985 */ /* 0x000fe2000c101b06 */
[----:B----4-:R-:W-:Y:S02]  /*17a80*/  @!P4 LEA.HI.X R3, R10, R4, R11, 0x2, P6 ;  /* 0x000000040a03c211 */ /* 0x010fe400030f140b */
[-C--:B------:R-:W-:Y:S02]  /*17a90*/  @!P3 LEA R10, P5, R18, R0.reuse, 0x2 ;  /* 0x00000000120ab211 */ /* 0x080fe400078a10ff */
[----:B--2---:R-:W-:Y:S01]  /*17aa0*/  ISETP.GE.AND P0, PT, R12, c[0x0][0x3c8], PT ;  /* 0x0000f2000c007a0c */ /* 0x004fe20003f06270 */
[----:B------:R1:W-:Y:S01]  /*17ab0*/  @!P4 ST.E.64 [R2.64], R90 ;  /* 0x0000005a0200c985 */ /* 0x0003e2000c101b06 */
[----:B------:R-:W-:-:S04]  /*17ac0*/  @!P2 LEA R8, P6, R16, R0, 0x2 ;  /* 0x000000001008a211 */ /* 0x000fc800078c10ff */
[----:B------:R-:W-:-:S05]  /*17ad0*/  @!P2 LEA.HI.X R9, R16, R4, R17, 0x2, P6 ;  /* 0x000000041009a211 */ /* 0x000fca00030f1411 */
[----:B-1----:R-:W-:-:S04]  /*17ae0*/  P2R R2, PR, RZ, 0x20 ;  /* 0x00000020ff027803 */ /* 0x002fc80000000000 */
[----:B------:R-:W-:Y:S02]  /*17af0*/  ISETP.NE.AND P4, PT, R2, RZ, PT ;  /* 0x000000ff0200720c */ /* 0x000fe40003f85270 */
[----:B------:R-:W-:Y:S02]  /*17b00*/  @!P1 LEA R6, P5, R14, R0, 0x2 ;  /* 0x000000000e069211 */ /* 0x000fe400078a10ff */
[----:B---3--:R-:W-:Y:S02]  /*17b10*/  @!P3 LEA.HI.X R11, R18, R4, R19, 0x2, P4 ;  /* 0x00000004120bb211 */ /* 0x008fe400020f1413 */
[----:B------:R-:W-:Y:S02]  /*17b20*/  @!P0 LEA R2, P4, R12, R0, 0x2 ;  /* 0x000000000c028211 */ /* 0x000fe400078810ff */
[-C--:B-----5:R-:W-:Y:S02]  /*17b30*/  @!P1 LEA.HI.X R7, R14, R4.reuse, R15, 0x2, P5 ;  /* 0x000000040e079211 */ /* 0x0a0fe400028f140f */
[----:B------:R-:W-:Y:S01]  /*17b40*/  @!P0 LEA.HI.X R3, R12, R4, R13, 0x2, P4 ;  /* 0x000000040c038211 */ /* 0x000fe200020f140d */
[----:B------:R1:W-:Y:S04]  /*17b50*/  @!P3 ST.E.64 [R10.64], R102 ;  /* 0x000000660a00b985 */ /* 0x0003e8000c101b06 */
[----:B------:R1:W-:Y:S04]  /*17b60*/  @!P2 ST.E.64 [R8.64], R98 ;  /* 0x000000620800a985 */ /* 0x0003e8000c101b06 */
[----:B------:R1:W-:Y:S04]  /*17b70*/  @!P1 ST.E.64 [R6.64], R94 ;  /* 0x0000005e06009985 */ /* 0x0003e8000c101b06 */
        /* <DEDUP_REMOVED lines=8> */
.L_x_575:
[----:B------:R-:W3:Y:S04]  /*17c00*/  LDL.LU R0, [R1+0xf4] ;  /* 0x0000f40001007983 */ /* 0x000ee80000300800 */
[----:B--2---:R-:W2:Y:S01]  /*17c10*/  LDL R7, [R1+0xcc] ;  /* 0x0000cc0001077983 */ /* 0x004ea20000100800 */
[----:B------:R-:W-:Y:S01]  /*17c20*/  ISETP.NE.U32.AND P0, PT, RZ, c[0x0][0x508], PT ;  /* 0x00014200ff007a0c */ /* 0x000fe20003f05070 */
[----:B------:R-:W-:Y:S01]  /*17c30*/  IMAD.MOV.U32 R4, RZ, RZ, 0x4 ;  /* 0x00000004ff047424 */ /* 0x000fe200078e00ff */
[----:B------:R-:W-:Y:S01]  /*17c40*/  ISETP.NE.U32.AND P2, PT, RZ, c[0x0][0x500], PT ;  /* 0x00014000ff007a0c */ /* 0x000fe20003f45070 */
[----:B------:R-:W-:Y:S01]  /*17c50*/  IMAD.MOV.U32 R20, RZ, RZ, c[0x0][0x388] ;  /* 0x0000e200ff147624 */ /* 0x000fe200078e00ff */
[----:B------:R-:W-:Y:S01]  /*17c60*/  ISETP.NE.AND.EX P0, PT, RZ, c[0x0][0x50c], PT, P0 ;  /* 0x00014300ff007a0c */ /* 0x000fe20003f05300 */
[----:B------:R-:W-:Y:S01]  /*17c70*/  IMAD.MOV.U32 R6, RZ, RZ, RZ ;  /* 0x000000ffff067224 */ /* 0x000fe200078e00ff */
[----:B------:R-:W-:Y:S01]  /*17c80*/  ISETP.NE.AND.EX P2, PT, RZ, c[0x0][0x504], PT, P2 ;  /* 0x00014100ff007a0c */ /* 0x000fe20003f45320 */
[----:B--2---:R-:W-:-:S10]  /*17c90*/  IMAD.WIDE R2, R7, R4, c[0x0][0x500] ;  /* 0x0001400007027625 */ /* 0x004fd400078e0204 */
[----:B------:R-:W-:Y:S02]  /*17ca0*/  @P0 IMAD.WIDE R4, R7, R4, c[0x0][0x508] ;  /* 0x0001420007040625 */ /* 0x000fe400078e0204 */
[----:B------:R1:W5:Y:S04]  /*17cb0*/  @P2 LDG.E R6, [R2.64] ;  /* 0x0000000602062981 */ /* 0x000368000c1e1900 */
[----:B------:R1:W5:Y:S01]  /*17cc0*/  @P0 LDG.E R20, [R4.64] ;  /* 0x0000000604140981 */ /* 0x000362000c1e1900 */
[----:B---3--:R-:W-:-:S04]  /*17cd0*/  ISETP.NE.AND P1, PT, R0, RZ, PT ;  /* 0x000000ff0000720c */ /* 0x008fc80003f25270 */
[----:B------:R-:W-:Y:S01]  /*17ce0*/  SEL R19, R0, c[0x0][0x3d4], P1 ;  /* 0x0000f50000137a07 */ /* 0x000fe20000800000 */
[----:B------:R-:W-:Y:S05]  /*17cf0*/  @P0 BRA `(.L_x_596) ;  /* 0x0000004000000947 */ /* 0x000fea0003800000 */
[----:B------:R-:W-:Y:S05]  /*17d00*/  @!P2 BRA `(.L_x_596) ;  /* 0x000000300000a947 */ /* 0x000fea0003800000 */
[----:B------:R2:W3:Y:S04]  /*17d10*/  LDG.E R0, [R2.64] ;  /* 0x0000000602007981 */ /* 0x0004e8000c1e1900 */
[----:B-12---:R-:W3:Y:S02]  /*17d20*/  LDG.E R2, [R2.64+0x4] ;  /* 0x0000040602027981 */ /* 0x006ee4000c1e1900 */
[----:B---3-5:R-:W-:Y:S02]  /*17d30*/  IADD3 R20, -R0, R2, RZ ;  /* 0x0000000200147210 */ /* 0x028fe40007ffe1ff */
.L_x_596:
[----:B-1----:R-:W2:Y:S01]  /*17d40*/  LDL.LU R2, [R1+0xc8] ;  /* 0x0000c80001027983 */ /* 0x002ea20000300800 */
[----:B------:R-:W-:Y:S01]  /*17d50*/  SHF.R.S32.HI R0, RZ, 0x1f, R7 ;  /* 0x0000001fff007819 */ /* 0x000fe20000011407 */
[----:B------:R-:W-:Y:S01]  /*17d60*/  BSSY B0, `(.L_x_597) ;  /* 0x0000039000007945 */ /* 0x000fe20003800000 */
[----:B-----5:R-:W-:Y:S01]  /*17d70*/  SHF.R.S32.HI R18, RZ, 0x1f, R6 ;  /* 0x0000001fff127819 */ /* 0x020fe20000011406 */
[----:B------:R-:W1:Y:S01]  /*17d80*/  S2R R3, SR_TID.X ;  /* 0x0000000000037919 */ /* 0x000e620000002100 */
[----:B------:R-:W-:-:S02]  /*17d90*/  SEL R16, R7, RZ, !P2 ;  /* 0x000000ff07107207 */ /* 0x000fc40005000000 */
[----:B------:R-:W-:Y:S02]  /*17da0*/  SEL R21, R0, RZ, !P2 ;  /* 0x000000ff00157207 */ /* 0x000fe40005000000 */
[----:B-1----:R-:W-:Y:S02]  /*17db0*/  ISETP.GT.AND P0, PT, R3, 0x7f, PT ;  /* 0x0000007f0300780c */ /* 0x002fe40003f04270 */
[----:B--2---:R-:W-:-:S11]  /*17dc0*/  LOP3.LUT R15, R2, 0xffff, RZ, 0xc0, !PT ;  /* 0x0000ffff020f7812 */ /* 0x004fd600078ec0ff */
[----:B------:R-:W-:Y:S05]  /*17dd0*/  @P0 BRA `(.L_x_598) ;  /* 0x0000031000000947 */ /* 0x000fea0003800000 */
[----:B------:R-:W2:Y:S01]  /*17de0*/  LDL R2, [R1+0xb0] ;  /* 0x0000b00001027983 */ /* 0x000ea20000100800 */
[----:B------:R-:W-:Y:S01]  /*17df0*/  IMAD R0, R20, c[0x0][0x4e8], RZ ;  /* 0x00013a0014007a24 */ /* 0x000fe200078e02ff */
[----:B--2---:R-:W-:-:S04]  /*17e00*/  IADD3 R14, R2, R3, RZ ;  /* 0x00000003020e7210 */ /* 0x004fc80007ffe0ff */
        /* <DEDUP_REMOVED lines=23> */
[----:B------:R-:W-:Y:S01]  /*17f80*/  IMAD.MOV R2, RZ, RZ, -R0 ;  /* 0x000000ffff027224 */ /* 0x000fe200078e0a00 */
[----:B------:R-:W-:Y:S02]  /*17f90*/  IADD3.X R9, R3, R9, R18, P1, P0 ;  /* 0x0000000903097210 */ /* 0x000fe40000fe0412 */
[----:B------:R-:W-:Y:S01]  /*17fa0*/  SHF.R.S32.HI R3, RZ, 0x1f, R0 ;  /* 0x0000001fff037819 */ /* 0x000fe20000011400 */
[----:B------:R-:W-:Y:S01]  /*17fb0*/  IMAD R2, R2, c[0x0][0x4e8], R14 ;  /* 0x00013a0002027a24 */ /* 0x000fe200078e020e */
[----:B--2---:R-:W-:-:S05]  /*17fc0*/  SEL R7, R22, RZ, P2 ;  /* 0x000000ff16077207 */ /* 0x004fca0001000000 */
[-C--:B-----5:R-:W-:Y:S02]  /*17fd0*/  IMAD R8, R13, R7.reuse, RZ ;  /* 0x000000070d087224 */ /* 0x0a0fe400078e02ff */
[----:B------:R-:W-:Y:S01]  /*17fe0*/  IMAD.WIDE.U32 R4, R12, R7, RZ ;  /* 0x000000070c047225 */ /* 0x000fe200078e00ff */
[----:B------:R-:W-:-:S04]  /*17ff0*/  SHF.R.S32.HI R7, RZ, 0x1f, R2 ;  /* 0x0000001fff077819 */ /* 0x000fc80000011402 */
[----:B------:R-:W-:Y:S01]  /*18000*/  IADD3 R5, R5, R8, RZ ;  /* 0x0000000805057210 */ /* 0x000fe20007ffe0ff */
[----:B------:R-:W-:Y:S01]  /*18010*/  IMAD.MOV.U32 R8, RZ, RZ, c[0x0][0x4a8] ;  /* 0x00012a00ff087624 */ /* 0x000fe200078e00ff */
[----:B------:R-:W-:Y:S01]  /*18020*/  IADD3 R4, P1, P0, R0, R17, R4 ;  /* 0x0000001100047210 */ /* 0x000fe2000783e004 */
[----:B------:R-:W-:-:S03]  /*18030*/  IMAD R0, R11, R2, RZ ;  /* 0x000000020b007224 */ /* 0x000fc600078e02ff */
[----:B------:R-:W-:Y:S01]  /*18040*/  IADD3.X R5, R3, R9, R5, P1, P0 ;  /* 0x0000000903057210 */ /* 0x000fe20000fe0405 */
[----:B------:R-:W-:-:S04]  /*18050*/  IMAD R0, R10, R7, R0 ;  /* 0x000000070a007224 */ /* 0x000fc800078e0200 */
        /* <DEDUP_REMOVED lines=9> */
.L_x_598:
[----:B------:R-:W-:Y:S05]  /*180f0*/  BSYNC B0 ;  /* 0x0000000000007941 */ /* 0x000fea0003800000 */
.L_x_597:
[----:B------:R-:W-:-:S13]  /*18100*/  ISETP.GT.AND P0, PT, R19, 0x1, PT ;  /* 0x000000011300780c */ /* 0x000fda0003f04270 */
[----:B------:R-:W-:Y:S05]  /*18110*/  @P0 BRA `(.L_x_590) ;  /* 0x00000a6000000947 */ /* 0x000fea0003800000 */
[----:B-1----:R-:W2:Y:S04]  /*18120*/  LDL R5, [R1+0xb0] ;  /* 0x0000b00001057983 */ /* 0x002ea80000100800 */
[----:B------:R-:W2:Y:S01]  /*18130*/  LDL R4, [R1+0x178] ;  /* 0x0001780001047983 */ /* 0x000ea20000100800 */
[----:B------:R-:W-:Y:S01]  /*18140*/  MOV R2, c[0x0][0x4e8] ;  /* 0x00013a0000027a02 */ /* 0x000fe20000000f00 */
[----:B------:R-:W-:-:S03]  /*18150*/  IMAD R0, R18, c[0x0][0x3a0], RZ ;  /* 0x0000e80012007a24 */ /* 0x000fc600078e02ff */
[----:B------:R-:W-:Y:S01]  /*18160*/  ISETP.NE.AND P0, PT, R2, 0x1, PT ;  /* 0x000000010200780c */ /* 0x000fe20003f05270 */
[----:B------:R-:W-:-:S04]  /*18170*/  IMAD.WIDE.U32 R2, R6, c[0x0][0x3a0], RZ ;  /* 0x0000e80006027a25 */ /* 0x000fc800078e00ff */
[----:B------:R-:W-:-:S05]  /*18180*/  IMAD R6, R6, c[0x0][0x3a4], R0 ;  /* 0x0000e90006067a24 */ /* 0x000fca00078e0200 */
[----:B------:R-:W-:-:S05]  /*18190*/  IADD3 R3, R3, R6, RZ ;  /* 0x0000000603037210 */ /* 0x000fca0007ffe0ff */
[----:B------:R-:W-:-:S04]  /*181a0*/  IMAD.WIDE.U32 R2, R15, c[0x0][0x3e8], R2 ;  /* 0x0000fa000f027a25 */ /* 0x000fc800078e0002 */
[----:B------:R-:W-:-:S04]  /*181b0*/  IMAD R3, R15, c[0x0][0x3ec], R3 ;  /* 0x0000fb000f037a24 */ /* 0x000fc800078e0203 */
[----:B------:R-:W-:Y:S01]  /*181c0*/  IMAD.WIDE.U32 R2, R16, c[0x0][0x3f0], R2 ;  /* 0x0000fc0010027a25 */ /* 0x000fe200078e0002 */
[----:B--2---:R-:W-:-:S03]  /*181d0*/  IADD3 R4, R4, R5, RZ ;  /* 0x0000000504047210 */ /* 0x004fc60007ffe0ff */
[----:B------:R-:W-:Y:S01]  /*181e0*/  IMAD R5, R21, c[0x0][0x3f0], RZ ;  /* 0x0000fc0015057a24 */ /* 0x000fe200078e02ff */
[----:B------:R-:W-:Y:S01]  /*181f0*/  MOV R0, R4 ;  /* 0x0000000400007202 */ /* 0x000fe20000000f00 */
[----:B------:R-:W-:-:S04]  /*18200*/  @P0 IMAD.HI.U32 R6, R4, c[0x0][0x4ec], RZ ;  /* 0x00013b0004060a27 */ /* 0x000fc800078e00ff */
[----:B------:R-:W-:Y:S01]  /*18210*/  IMAD R7, R16, c[0x0][0x3f4], R5 ;  /* 0x0000fd0010077a24 */ /* 0x000fe200078e0205 */
[----:B------:R-:W-:-:S04]  /*18220*/  @P0 SHF.R.U32.HI R0, RZ, c[0x0][0x4f0], R6 ;  /* 0x00013c00ff000a19 */ /* 0x000fc80000011606 */
[----:B------:R-:W-:Y:S02]  /*18230*/  SHF.R.S32.HI R6, RZ, 0x1f, R0 ;  /* 0x0000001fff067819 */ /* 0x000fe40000011400 */
[----:B------:R-:W-:Y:S02]  /*18240*/  IADD3 R5, -R0, RZ, RZ ;  /* 0x000000ff00057210 */ /* 0x000fe40007ffe1ff */
[----:B------:R-:W-:Y:S01]  /*18250*/  IADD3 R3, R3, R7, RZ ;  /* 0x0000000703037210 */ /* 0x000fe20007ffe0ff */
[----:B------:R-:W-:Y:S02]  /*18260*/  IMAD R6, R6, c[0x0][0x3e0], RZ ;  /* 0x0000f80006067a24 */ /* 0x000fe400078e02ff */
        /* <DEDUP_REMOVED lines=13> */
.L_x_683:
[----:B------:R-:W-:Y:S05]  /*18340*/  BRA.DIV ~URZ, `(.L_x_600) ;  /* 0x00003db27f007947 */ /* 0x000fea000b800000 */
[----:B------:R3:W4:Y:S02]  /*18350*/  SHFL.IDX PT, R0, R14, RZ, 0x181f ;  /* 0x00181fff0e007589 */ /* 0x00072400000e0000 */
.L_x_684:
[----:B------:R-:W5:Y:S04]  /*18360*/  LDL.LU R3, [R1+0xb0] ;  /* 0x0000b00001037983 */ /* 0x000f680000300800 */
[----:B------:R-:W1:Y:S01]  /*18370*/  S2R R6, SR_TID.X ;  /* 0x0000000000067919 */ /* 0x000e620000002100 */
[----:B------:R-:W-:Y:S01]  /*18380*/  IMAD R13, R20, c[0x0][0x4e8], RZ ;  /* 0x00013a00140d7a24 */ /* 0x000fe200078e02ff */
[----:B-1----:R-:W-:-:S04]  /*18390*/  SHF.R.S32.HI R2, RZ, 0x1f, R6 ;  /* 0x0000001fff027819 */ /* 0x002fc80000011406 */
[----:B------:R-:W-:-:S04]  /*183a0*/  LEA.HI R2, R2, R6, RZ, 0x3 ;  /* 0x0000000602027211 */ /* 0x000fc800078f18ff */
[----:B------:R-:W-:Y:S01]  /*183b0*/  SHF.R.S32.HI R2, RZ, 0x3, R2 ;  /* 0x00000003ff027819 */ /* 0x000fe20000011402 */
[----:B------:R-:W-:Y:S04]  /*183c0*/  BSSY B0, `(.L_x_601) ;  /* 0x000001c000007945 */ /* 0x000fe80003800000 */
[----:B-----5:R-:W-:-:S05]  /*183d0*/  IMAD.IADD R12, R2, 0x1, R3 ;  /* 0x00000001020c7824 */ /* 0x020fca00078e0203 */
[----:B------:R-:W-:-:S13]  /*183e0*/  ISETP.GE.AND P0, PT, R12, R13, PT ;  /* 0x0000000d0c00720c */ /* 0x000fda0003f06270 */
        /* <DEDUP_REMOVED lines=21> */
[----:B------:R1:W-:Y:S04]  /*18540*/  @!P3 ST.E.128 [R10.64], RZ ;  /* 0x000000ff0a00b985 */ /* 0x0003e8000c101d06 */
[----:B------:R1:W-:Y:S04]  /*18550*/  @!P2 ST.E.128 [R8.64], RZ ;  /* 0x000000ff0800a985 */ /* 0x0003e8000c101d06 */
[----:B------:R1:W-:Y:S04]  /*18560*/  @!P1 ST.E.128 [R6.64], RZ ;  /* 0x000000ff06009985 */ /* 0x0003e8000c101d06 */
[----:B------:R1:W-:Y:S02]  /*18570*/  @!P0 ST.E.128 [R2.64], RZ ;  /* 0x000000ff02008985 */ /* 0x0003e4000c101d06 */
.L_x_602:
[----:B------:R-:W-:Y:S05]  /*18580*/  BSYNC B0 ;  /* 0x0000000000007941 */ /* 0x000fea0003800000 */
.L_x_601:
[----:B------:R-:W-:Y:S05]  /*18590*/  BRA.DIV ~URZ, `(.L_x_603) ;  /* 0x00003bf27f007947 */ /* 0x000fea000b800000 */
[----:B--2---:R2:W1:Y:S04]  /*185a0*/  SHFL.IDX PT, R4, R5, 0x1, 0x181f ;  /* 0x00381f0005047f89 */ /* 0x00446800000e0000 */
[----:B----4-:R2:W4:Y:S02]  /*185b0*/  SHFL.IDX PT, R0, R14, 0x1, 0x181f ;  /* 0x00381f000e007f89 */ /* 0x01052400000e0000 */
.L_x_685:
[----:B-1----:R-:W-:Y:S01]  /*185c0*/  IADD3 R2, R12, 0x20, RZ ;  /* 0x000000200c027810 */ /* 0x002fe20007ffe0ff */
[----:B------:R-:W-:Y:S03]  /*185d0*/  BSSY B0, `(.L_x_604) ;  /* 0x000001b000007945 */ /* 0x000fe60003800000 */
[----:B------:R-:W-:-:S13]  /*185e0*/  ISETP.GE.AND P0, PT, R2, R13, PT ;  /* 0x0000000d0200720c */ /* 0x000fda0003f06270 */
        /* <DEDUP_REMOVED lines=8> */
[----:B------:R-:W4:Y:S01]  /*18670*/  LDL R16, [R1+0x200] ;  /* 0x0002000001107983 */ /* 0x000f220000100800 */
[----:B-----5:R-:W-:-:S02]  /*18680*/  ISETP.GE.AND P3, PT, R3, c[0x0][0x3c8], PT ;  /* 0x0000f20003007a0c */ /* 0x020fc40003f66270 */
[----:B--2---:R-:W-:Y:S02]  /*18690*/  ISETP.GE.AND P2, PT, R19, c[0x0][0x3c8], PT ;  /* 0x0000f20013007a0c */ /* 0x004fe40003f46270 */
[----:B---3--:R-:W-:Y:S02]  /*186a0*/  ISETP.GE.AND P1, PT, R17, c[0x0][0x3c8], PT ;  /* 0x0000f20011007a0c */ /* 0x008fe40003f26270 */
[----:B----4-:R-:W-:-:S07]  /*186b0*/  ISETP.GE.AND P0, PT, R15, c[0x0][0x3c8], PT ;  /* 0x0000f2000f007a0c */ /* 0x010fce0003f06270 */
        /* <DEDUP_REMOVED lines=12> */
.L_x_605:
[----:B------:R-:W-:Y:S05]  /*18780*/  BSYNC B0 ;  /* 0x0000000000007941 */ /* 0x000fea0003800000 */
.L_x_604:
[----:B------:R-:W-:Y:S05]  /*18790*/  BRA.DIV ~URZ, `(.L_x_606) ;  /* 0x00003b027f007947 */ /* 0x000fea000b800000 */
[----:B------:R1:W2:Y:S02]  /*187a0*/  SHFL.IDX PT, R4, R5, 0x2, 0x181f ;  /* 0x00581f0005047f89 */ /* 0x0002a400000e0000 */
.L_x_686:
[----:B------:R-:W-:Y:S05]  /*187b0*/  BRA.DIV ~URZ, `(.L_x_607) ;  /* 0x00003b727f007947 */ /* 0x000fea000b800000 */
[----:B----4-:R4:W1:Y:S02]  /*187c0*/  SHFL.IDX PT, R0, R14, 0x2, 0x181f ;  /* 0x00581f000e007f89 */ /* 0x01086400000e0000 */
.L_x_687:
[----:B-1----:R-:W-:Y:S01]  /*187d0*/  IADD3 R2, R12, 0x40, RZ ;  /* 0x000000400c027810 */ /* 0x002fe20007ffe0ff */
[----:B------:R-:W-:Y:S03]  /*187e0*/  BSSY B0, `(.L_x_608) ;  /* 0x000001b000007945 */ /* 0x000fe60003800000 */
        /* <DEDUP_REMOVED lines=26> */
.L_x_609:
[----:B------:R-:W-:Y:S05]  /*18990*/  BSYNC B0 ;  /* 0x0000000000007941 */ /* 0x000fea0003800000 */
.L_x_608:
[----:B------:R-:W-:Y:S05]  /*189a0*/  BRA.DIV ~URZ, `(.L_x_610) ;  /* 0x00003a127f007947 */ /* 0x000fea000b800000 */
[----:B--2---:R2:W1:Y:S04]  /*189b0*/  SHFL.IDX PT, R4, R5, 0x3, 0x181f ;  /* 0x00781f0005047f89 */ /* 0x00446800000e0000 */
[----:B------:R2:W3:Y:S02]  /*189c0*/  SHFL.IDX PT, R0, R14, 0x3, 0x181f ;  /* 0x00781f000e007f89 */ /* 0x0004e400000e0000 */
.L_x_688:
[----:B-1----:R-:W-:-:S04]  /*189d0*/  IADD3 R2, R12, 0x60, RZ ;  /* 0x000000600c027810 */ /* 0x002fc80007ffe0ff */
        /* <DEDUP_REMOVED lines=26> */
.L_x_590:
[----:B------:R-:W-:Y:S05]  /*18b80*/  BSYNC B1 ;  /* 0x0000000000017941 */ /* 0x000fea0003800000 */
.L_x_574:
[----:B-1-34-:R-:W3:Y:S02]  /*18b90*/  LDL R0, [R1+0x1f8] ;  /* 0x0001f80001007983 */ /* 0x01aee40000100800 */
[----:B---3--:R-:W-:-:S13]  /*18ba0*/  ISETP.NE.AND P0, PT, R0, RZ, PT ;  /* 0x000000ff0000720c */ /* 0x008fda0003f05270 */
[----:B------:R-:W-:Y:S01]  /*18bb0*/  @P0 WARPSYNC 0xffffffff ;  /* 0xffffffff00000948 */ /* 0x000fe20003800000 */
[----:B------:R-:W-:Y:S06]  /*18bc0*/  @P0 BAR.SYNC.DEFER_BLOCKING 0x5, 0x100 ;  /* 0x0144000000000b1d */ /* 0x000fec0000010000 */
[----:B--2---:R-:W1:Y:S04]  /*18bd0*/  @P0 LDS.128 R4, [0x1a080] ;  /* 0x01a08000ff040984 */ /* 0x004e680000000c00 */
        /* <DEDUP_REMOVED lines=10> */
.L_x_689:
[----:B------:R-:W-:Y:S05]  /*18c80*/  BRA.DIV ~URZ, `(.L_x_613) ;  /* 0x000038d27f007947 */ /* 0x000fea000b800000 */
[----:B------:R3:W4:Y:S02]  /*18c90*/  SHFL.IDX PT, R8, R106, 0x1, 0x1f ;  /* 0x00201f006a087f89 */ /* 0x00072400000e0000 */
.L_x_690:
        /* <DEDUP_REMOVED lines=19> */
.L_x_691:
        /* <DEDUP_REMOVED lines=16> */
.L_x_692:
[----:B---3--:R-:W-:Y:S01]  /*18ed0*/  IMAD R0, R0, c[0x0][0x538], RZ ;  /* 0x00014e0000007a24 */ /* 0x008fe200078e02ff */
[----:B------:R-:W-:Y:S04]  /*18ee0*/  BSSY B1, `(.L_x_616) ;  /* 0x00000cf000017945 */ /* 0x000fe80003800000 */
[----:B----4-:R-:W-:-:S04]  /*18ef0*/  IADD3 R8, R0, R8, RZ ;  /* 0x0000000800087210 */ /* 0x010fc80007ffe0ff */
[----:B--2---:R-:W-:-:S13]  /*18f00*/  ISETP.GT.AND P0, PT, R8, R9, PT ;  /* 0x000000090800720c */ /* 0x004fda0003f04270 */
[----:B------:R-:W-:Y:S05]  /*18f10*/  @P0 BRA `(.L_x_617) ;  /* 0x0000025000000947 */ /* 0x000fea0003800000 */
.L_x_621:
        /* <DEDUP_REMOVED lines=17> */
.L_x_693:
        /* <DEDUP_REMOVED lines=16> */
.L_x_694:
[----:B--2---:R-:W-:-:S05]  /*19130*/  IMAD R0, R0, c[0x0][0x538], RZ ;  /* 0x00014e0000007a24 */ /* 0x004fca00078e02ff */
[----:B------:R-:W-:-:S04]  /*19140*/  IADD3 R8, R0, R8, RZ ;  /* 0x0000000800087210 */ /* 0x000fc80007ffe0ff */
[----:B------:R-:W-:-:S13]  /*19150*/  ISETP.GT.AND P0, PT, R8, R9, PT ;  /* 0x000000090800720c */ /* 0x000fda0003f04270 */
[----:B-1----:R-:W-:Y:S05]  /*19160*/  @!P0 BRA `(.L_x_621) ;  /* 0xfffffdb000008947 */ /* 0x002fea000383ffff */
.L_x_617:
[----:B------:R-:W-:-:S05]  /*19170*/  IADD3 R8, -R0, R8, RZ ;  /* 0x0000000800087210 */ /* 0x000fca0007ffe1ff */
[----:B------:R-:W-:-:S05]  /*19180*/  IMAD R0, R4, c[0x0][0x538], R8 ;  /* 0x00014e0004007a24 */ /* 0x000fca00078e0208 */
[----:B------:R-:W-:Y:S01]  /*19190*/  ISETP.GT.AND P0, PT, R0, R9, PT ;  /* 0x000000090000720c */ /* 0x000fe20003f04270 */
[----:B------:R-:W-:-:S12]  /*191a0*/  BRA.DIV ~URZ, `(.L_x_622) ;  /* 0x000038727f007947 */ /* 0x000fd8000b800000 */
[----:B------:R-:W-:-:S03]  /*191b0*/  VOTE.ANY R5, PT, !P0 ;  /* 0x0000000000057806 */ /* 0x000fc600040e0100 */
.L_x_695:
[----:B------:R-:W2:Y:S01]  /*191c0*/  LDL.LU R2, [R1+0xcc] ;  /* 0x0000cc0001027983 */ /* 0x000ea20000300800 */
[----:B------:R-:W2:Y:S02]  /*191d0*/  POPC R0, R5 ;  /* 0x0000000500007309 */ /* 0x000ea40000000000 */
[----:B--2---:R-:W-:-:S05]  /*191e0*/  IADD3 R2, R0, R2, RZ ;  /* 0x0000000200027210 */ /* 0x004fca0007ffe0ff */
[----:B------:R2:W-:Y:S01]  /*191f0*/  STL [R1+0xcc], R2 ;  /* 0x0000cc0201007387 */ /* 0x0005e20000100800 */
[----:B------:R-:W-:Y:S05]  /*19200*/  BRA.DIV ~URZ, `(.L_x_623) ;  /* 0x000038627f007947 */ /* 0x000fea000b800000 */
[----:B------:R3:W4:Y:S04]  /*19210*/  SHFL.IDX PT, R10, R6, R0, 0x1f ;  /* 0x00001f00060a7589 */ /* 0x00072800000e0000 */
[----:B------:R3:W1:Y:S02]  /*19220*/  SHFL.IDX PT, R7, R7, R0, 0x1f ;  /* 0x00001f0007077589 */ /* 0x00066400000e0000 */
.L_x_696:
[----:B------:R-:W-:Y:S01]  /*19230*/  ISETP.NE.AND P0, PT, R5, RZ, PT ;  /* 0x000000ff0500720c */ /* 0x000fe20003f05270 */
[----:B------:R-:W-:-:S12]  /*19240*/  BSSY B0, `(.L_x_624) ;  /* 0x0000005000007945 */ /* 0x000fd80003800000 */
[----:B------:R-:W-:Y:S05]  /*19250*/  @!P0 BRA `(.L_x_625) ;  /* 0x0000003000008947 */ /* 0x000fea0003800000 */
[----:B---3--:R-:W-:Y:S01]  /*19260*/  IADD3 R0, R0, -0x1, RZ ;  /* 0xffffffff00007810 */ /* 0x008fe20007ffe0ff */
[----:B------:R-:W-:Y:S05]  /*19270*/  BRA.DIV ~URZ, `(.L_x_626) ;  /* 0x000039027f007947 */ /* 0x000fea000b800000 */
[----:B------:R3:W2:Y:S02]  /*19280*/  SHFL.IDX PT, R11, R4, R0, 0x1f ;  /* 0x00001f00040b7589 */ /* 0x0006a400000e0000 */
.L_x_625:
[----:B------:R-:W-:Y:S05]  /*19290*/  BSYNC B0 ;  /* 0x0000000000007941 */ /* 0x000fea0003800000 */
.L_x_624:
[----:B--23--:R-:W-:Y:S01]  /*192a0*/  IMAD R0, R11, c[0x0][0x538], R8 ;  /* 0x00014e000b007a24 */ /* 0x00cfe200078e0208 */
[----:B-1----:R-:W-:Y:S01]  /*192b0*/  ISETP.NE.AND P0, PT, R7, 0x1, PT ;  /* 0x000000010700780c */ /* 0x002fe20003f05270 */
[----:B------:R-:W-:Y:S03]  /*192c0*/  BSSY B0, `(.L_x_627) ;  /* 0x0000087000007945 */ /* 0x000fe60003800000 */
[----:B------:R1:W-:Y:S01]  /*192d0*/  STL [R1+0xc0], R0 ;  /* 0x0000c00001007387 */ /* 0x0003e20000100800 */
[----:B------:R-:W-:-:S08]  /*192e0*/  IADD3 R8, -R0, R9, RZ ;  /* 0x0000000900087210 */ /* 0x000fd00007ffe1ff */
[----:B------:R-:W-:Y:S05]  /*192f0*/  @!P0 BRA `(.L_x_628) ;  /* 0x000003e000008947 */ /* 0x000fea0003800000 */
[-C--:B----4-:R-:W-:Y:S02]  /*19300*/  IABS R2, R10.reuse ;  /* 0x0000000a00027213 */ /* 0x090fe40000000000 */
[----:B------:R-:W-:Y:S02]  /*19310*/  IABS R9, R10 ;  /* 0x0000000a00097213 */ /* 0x000fe40000000000 */
[----:B-1----:R-:W1:Y:S08]  /*19320*/  I2F.RP R0, R2 ;  /* 0x0000000200007306 */ /* 0x002e700000209400 */
[----:B-1----:R-:W1:Y:S02]  /*19330*/  MUFU.RCP R0, R0 ;  /* 0x0000000000007308 */ /* 0x002e640000001000 */
[----:B-1----:R-:W-:-:S06]  /*19340*/  IADD3 R0, R0, 0xffffffe, RZ ;  /* 0x0ffffffe00007810 */ /* 0x002fcc0007ffe0ff */
[----:B------:R-:W1:Y:S02]  /*19350*/  F2I.FTZ.U32.TRUNC.NTZ R5, R0 ;  /* 0x0000000000057305 */ /* 0x000e64000021f000 */
[----:B-1----:R-:W-:Y:S01]  /*19360*/  IMAD.MOV R3, RZ, RZ, -R5 ;  /* 0x000000ffff037224 */ /* 0x002fe200078e0a05 */
[----:B------:R-:W-:-:S03]  /*19370*/  IABS R0, R7 ;  /* 0x0000000700007213 */ /* 0x000fc60000000000 */
[----:B------:R-:W-:Y:S01]  /*19380*/  IMAD.MOV.U32 R4, RZ, RZ, R3 ;  /* 0x000000ffff047224 */ /* 0x000fe200078e0003 */
[----:B------:R-:W-:Y:S01]  /*19390*/  IABS R3, R8 ;  /* 0x0000000800037213 */ /* 0x000fe20000000000 */
[----:B------:R-:W-:Y:S02]  /*193a0*/  IMAD.MOV.U32 R6, RZ, RZ, R0 ;  /* 0x000000ffff067224 */ /* 0x000fe400078e0000 */
[----:B------:R-:W-:Y:S02]  /*193b0*/  IMAD R0, R4, R2, RZ ;  /* 0x0000000204007224 */ /* 0x000fe400078e02ff */
[----:B------:R-:W-:Y:S01]  /*193c0*/  IMAD.MOV.U32 R4, RZ, RZ, RZ ;  /* 0x000000ffff047224 */ /* 0x000fe200078e00ff */
[----:B------:R-:W1:Y:S03]  /*193d0*/  I2F.RP R11, R6 ;  /* 0x00000006000b7306 */ /* 0x000e660000209400 */
[----:B------:R-:W-:-:S04]  /*193e0*/  IMAD.HI.U32 R5, R5, R0, R4 ;  /* 0x0000000005057227 */ /* 0x000fc800078e0004 */
[----:B------:R-:W-:-:S05]  /*193f0*/  IMAD.MOV R0, RZ, RZ, -R9 ;  /* 0x000000ffff007224 */ /* 0x000fca00078e0a09 */
[----:B------:R-:W-:Y:S01]  /*19400*/  MOV R4, R0 ;  /* 0x0000000000047202 */ /* 0x000fe20000000f00 */
[----:B------:R-:W-:-:S04]  /*19410*/  IMAD.HI.U32 R0, R5, R3, RZ ;  /* 0x0000000305007227 */ /* 0x000fc800078e00ff */
[----:B------:R-:W-:Y:S02]  /*19420*/  IMAD R3, R0, R4, R3 ;  /* 0x0000000400037224 */ /* 0x000fe400078e0203 */
[----:B-1----:R-:W1:Y:S03]  /*19430*/  MUFU.RCP R4, R11 ;  /* 0x0000000b00047308 */ /* 0x002e660000001000 */
[----:B------:R-:W-:-:S13]  /*19440*/  ISETP.GT.U32.AND P0, PT, R2, R3, PT ;  /* 0x000000030200720c */ /* 0x000fda0003f04070 */
[----:B------:R-:W-:Y:S01]  /*19450*/  @!P0 IMAD.IADD R3, R3, 0x1, -R2 ;  /* 0x0000000103038824 */ /* 0x000fe200078e0a02 */
[----:B-1----:R-:W-:Y:S02]  /*19460*/  IADD3 R4, R4, 0xffffffe, RZ ;  /* 0x0ffffffe04047810 */ /* 0x002fe40007ffe0ff */
[----:B------:R-:W-:Y:S02]  /*19470*/  @!P0 IADD3 R0, R0, 0x1, RZ ;  /* 0x0000000100008810 */ /* 0x000fe40007ffe0ff */
[----:B------:R-:W-:Y:S02]  /*19480*/  ISETP.GE.U32.AND P2, PT, R3, R2, PT ;  /* 0x000000020300720c */ /* 0x000fe40003f46070 */
[----:B------:R-:W1:Y:S01]  /*19490*/  F2I.FTZ.U32.TRUNC.NTZ R3, R4 ;  /* 0x0000000400037305 */ /* 0x000e62000021f000 */
[----:B------:R-:W-:Y:S02]  /*194a0*/  LOP3.LUT R2, R8, R10, RZ, 0x3c, !PT ;  /* 0x0000000a08027212 */ /* 0x000fe400078e3cff */
[----:B------:R-:W-:-:S02]  /*194b0*/  ISETP.NE.AND P0, PT, R10, RZ, PT ;  /* 0x000000ff0a00720c */ /* 0x000fc40003f05270 */
[----:B------:R-:W-:-:S06]  /*194c0*/  ISETP.GE.AND P1, PT, R2, RZ, PT ;  /* 0x000000ff0200720c */ /* 0x000fcc0003f26270 */
[----:B------:R-:W-:Y:S01]  /*194d0*/  @P2 IADD3 R0, R0, 0x1, RZ ;  /* 0x0000000100002810 */ /* 0x000fe20007ffe0ff */
[----:B-1----:R-:W-:-:S06]  /*194e0*/  IMAD.MOV R2, RZ, RZ, -R3 ;  /* 0x000000ffff027224 */ /* 0x002fcc00078e0a03 */
[----:B------:R-:W-:Y:S01]  /*194f0*/  @!P1 IMAD.MOV R0, RZ, RZ, -R0 ;  /* 0x000000ffff009224 */ /* 0x000fe200078e0a00 */
[----:B------:R-:W-:Y:S02]  /*19500*/  @!P0 LOP3.LUT R0, RZ, R10, RZ, 0x33, !PT ;  /* 0x0000000aff008212 */ /* 0x000fe400078e33ff */
[----:B------:R-:W-:Y:S02]  /*19510*/  MOV R4, R2 ;  /* 0x0000000200047202 */ /* 0x000fe40000000f00 */
[----:B------:R-:W-:Y:S02]  /*19520*/  IABS R2, R7 ;  /* 0x0000000700027213 */ /* 0x000fe40000000000 */
[----:B------:R-:W-:Y:S01]  /*19530*/  IABS R9, R0 ;  /* 0x0000000000097213 */ /* 0x000fe20000000000 */
[----:B------:R-:W-:Y:S02]  /*19540*/  IMAD R4, R4, R6, RZ ;  /* 0x0000000604047224 */ /* 0x000fe400078e02ff */
[----:B------:R-:W-:-:S02]  /*19550*/  IMAD.MOV R5, RZ, RZ, -R2 ;  /* 0x000000ffff057224 */ /* 0x000fc400078e0a02 */
[----:B------:R-:W-:-:S04]  /*19560*/  IMAD.MOV.U32 R2, RZ, RZ, RZ ;  /* 0x000000ffff027224 */ /* 0x000fc800078e00ff */
[----:B------:R-:W-:Y:S01]  /*19570*/  IMAD.HI.U32 R2, R3, R4, R2 ;  /* 0x0000000403027227 */ /* 0x000fe200078e0002 */
[----:B------:R-:W-:-:S03]  /*19580*/  MOV R4, R5 ;  /* 0x0000000500047202 */ /* 0x000fc60000000f00 */
[----:B------:R-:W-:-:S04]  /*19590*/  IMAD.MOV.U32 R3, RZ, RZ, R9 ;  /* 0x000000ffff037224 */ /* 0x000fc800078e0009 */
[----:B------:R-:W-:-:S04]  /*195a0*/  IMAD.HI.U32 R2, R2, R3, RZ ;  /* 0x0000000302027227 */ /* 0x000fc800078e00ff */
[----:B------:R-:W-:Y:S01]  /*195b0*/  IMAD R3, R2, R4, R3 ;  /* 0x0000000402037224 */ /* 0x000fe200078e0203 */
[----:B------:R-:W-:-:S04]  /*195c0*/  IADD3 R4, -R0, RZ, RZ ;  /* 0x000000ff00047210 */ /* 0x000fc80007ffe1ff */
        /* <DEDUP_REMOVED lines=9> */
[----:B------:R-:W-:-:S05]  /*19660*/  @!P0 LOP3.LUT R2, RZ, R7, RZ, 0x33, !PT ;  /* 0x00000007ff028212 */ /* 0x000fca00078e33ff */
[----:B------:R-:W-:-:S04]  /*19670*/  IMAD.MOV R3, RZ, RZ, -R2 ;  /* 0x000000ffff037224 */ /* 0x000fc800078e0a02 */
[C---:B------:R-:W-:Y:S02]  /*19680*/  IMAD R3, R7.reuse, R3, R0 ;  /* 0x0000000307037224 */ /* 0x040fe400078e0200 */
[----:B------:R-:W-:Y:S02]  /*19690*/  IMAD R0, R7, 0x1000000, R2 ;  /* 0x0100000007007824 */ /* 0x000fe400078e0202 */
[----:B------:R-:W-:Y:S02]  /*196a0*/  IMAD R2, R10, R4, R8 ;  /* 0x000000040a027224 */ /* 0x000fe400078e0208 */
[----:B------:R-:W-:-:S05]  /*196b0*/  IMAD R0, R3, 0x10000, R0 ;  /* 0x0001000003007824 */ /* 0x000fca00078e0200 */
[----:B------:R1:W-:Y:S01]  /*196c0*/  STL [R1+0xc8], R0 ;  /* 0x0000c80001007387 */ /* 0x0003e20000100800 */
[----:B------:R-:W-:Y:S05]  /*196d0*/  BRA `(.L_x_629) ;  /* 0x0000045000007947 */ /* 0x000fea0003800000 */
.L_x_628:
[----:B-1----:R-:W2:Y:S01]  /*196e0*/  LDL R0, [R1+0xcc] ;  /* 0x0000cc0001007983 */ /* 0x002ea20000100800 */
[----:B------:R-:W-:-:S04]  /*196f0*/  IMAD.MOV.U32 R2, RZ, RZ, 0x4 ;  /* 0x00000004ff027424 */ /* 0x000fc800078e00ff */
[----:B--2---:R-:W-:-:S05]  /*19700*/  IMAD.WIDE R2, R0, R2, c[0x0][0x590] ;  /* 0x0001640000027625 */ /* 0x004fca00078e0202 */
[----:B------:R-:W2:Y:S02]  /*19710*/  LDG.E R4, [R2.64] ;  /* 0x0000000602047981 */ /* 0x000ea4000c1e1900 */
[----:B--2-4-:R-:W-:-:S05]  /*19720*/  IMAD R11, R4, R10, RZ ;  /* 0x0000000a040b7224 */ /* 0x014fca00078e02ff */
[-C--:B------:R-:W-:Y:S02]  /*19730*/  IABS R0, R11.reuse ;  /* 0x0000000b00007213 */ /* 0x080fe40000000000 */
        /* <DEDUP_REMOVED lines=10> */
[----:B------:R-:W-:Y:S01]  /*197e0*/  MOV R2, RZ ;  /* 0x000000ff00027202 */ /* 0x000fe20000000f00 */
[----:B------:R-:W-:-:S04]  /*197f0*/  IMAD.MOV.U32 R6, RZ, RZ, R0 ;  /* 0x000000ffff067224 */ /* 0x000fc800078e0000 */
        /* <DEDUP_REMOVED lines=11> */
[----:B------:R-:W-:-:S05]  /*198b0*/  @P2 IADD3 R0, R0, 0x1, RZ ;  /* 0x0000000100002810 */ /* 0x000fca0007ffe0ff */
[----:B------:R-:W-:-:S05]  /*198c0*/  IMAD.MOV.U32 R2, RZ, RZ, R0 ;  /* 0x000000ffff027224 */ /* 0x000fca00078e0000 */
[----:B------:R-:W-:Y:S02]  /*198d0*/  @!P1 IADD3 R2, -R2, RZ, RZ ;  /* 0x000000ff02029210 */ /* 0x000fe40007ffe1ff */
[----:B------:R-:W-:-:S05]  /*198e0*/  @!P0 LOP3.LUT R2, RZ, R11, RZ, 0x33, !PT ;  /* 0x0000000bff028212 */ /* 0x000fca00078e33ff */
[----:B------:R-:W-:Y:S02]  /*198f0*/  IMAD R9, R4, R2, RZ ;  /* 0x0000000204097224 */ /* 0x000fe400078e02ff */
[----:B------:R-:W-:-:S03]  /*19900*/  IMAD.MOV R2, RZ, RZ, -R2 ;  /* 0x000000ffff027224 */ /* 0x000fc600078e0a02 */
[----:B------:R-:W-:Y:S01]  /*19910*/  IADD3 R0, -R9, c[0x0][0x538], RZ ;  /* 0x00014e0009007a10 */ /* 0x000fe20007ffe1ff */
[----:B------:R-:W-:-:S03]  /*19920*/  IMAD R5, R11, R2, R8 ;  /* 0x000000020b057224 */ /* 0x000fc600078e0208 */
[----:B------:R-:W-:Y:S02]  /*19930*/  IMNMX R0, R4, R0, PT ;  /* 0x0000000004007217 */ /* 0x000fe40003800200 */
[----:B------:R-:W-:Y:S02]  /*19940*/  IABS R2, R5 ;  /* 0x0000000500027213 */ /* 0x000fe40000000000 */
        /* <DEDUP_REMOVED lines=8> */
[----:B------:R-:W-:Y:S01]  /*199d0*/  IMAD R7, R6, R4, RZ ;  /* 0x0000000406077224 */ /* 0x000fe200078e02ff */
[----:B------:R-:W-:Y:S01]  /*199e0*/  MOV R6, R2 ;  /* 0x0000000200067202 */ /* 0x000fe20000000f00 */
[----:B------:R-:W-:-:S04]  /*199f0*/  IMAD.MOV.U32 R2, RZ, RZ, RZ ;  /* 0x000000ffff027224 */ /* 0x000fc800078e00ff */
[----:B------:R-:W-:-:S04]  /*19a00*/  IMAD.HI.U32 R7, R3, R7, R2 ;  /* 0x0000000703077227 */ /* 0x000fc800078e0002 */
[----:B------:R-:W-:-:S04]  /*19a10*/  IMAD.MOV R2, RZ, RZ, -R8 ;  /* 0x000000ffff027224 */ /* 0x000fc800078e0a08 */
[----:B------:R-:W-:Y:S02]  /*19a20*/  IMAD.MOV.U32 R3, RZ, RZ, R2 ;  /* 0x000000ffff037224 */ /* 0x000fe400078e0002 */
[----:B------:R-:W-:-:S04]  /*19a30*/  IMAD.HI.U32 R2, R7, R6, RZ ;  /* 0x0000000607027227 */ /* 0x000fc800078e00ff */
[----:B------:R-:W-:-:S05]  /*19a40*/  IMAD R3, R2, R3, R6 ;  /* 0x0000000302037224 */ /* 0x000fca00078e0206 */
[----:B------:R-:W-:-:S13]  /*19a50*/  ISETP.GT.U32.AND P0, PT, R4, R3, PT ;  /* 0x000000030400720c */ /* 0x000fda0003f04070 */
[-C--:B------:R-:W-:Y:S02]  /*19a60*/  @!P0 IADD3 R3, R3, -R4.reuse, RZ ;  /* 0x8000000403038210 */ /* 0x080fe40007ffe0ff */
[----:B------:R-:W-:Y:S02]  /*19a70*/  @!P0 IADD3 R2, R2, 0x1, RZ ;  /* 0x0000000102028810 */ /* 0x000fe40007ffe0ff */
[----:B------:R-:W-:Y:S02]  /*19a80*/  ISETP.GE.U32.AND P2, PT, R3, R4, PT ;  /* 0x000000040300720c */ /* 0x000fe40003f46070 */
[----:B------:R-:W-:Y:S02]  /*19a90*/  LOP3.LUT R3, R5, R0, RZ, 0x3c, !PT ;  /* 0x0000000005037212 */ /* 0x000fe400078e3cff */
[----:B------:R-:W-:Y:S02]  /*19aa0*/  ISETP.NE.AND P0, PT, R0, RZ, PT ;  /* 0x000000ff0000720c */ /* 0x000fe40003f05270 */
[----:B------:R-:W-:Y:S01]  /*19ab0*/  ISETP.GE.AND P1, PT, R3, RZ, PT ;  /* 0x000000ff0300720c */ /* 0x000fe20003f26270 */
[----:B------:R-:W-:Y:S01]  /*19ac0*/  IMAD.MOV R3, RZ, RZ, -R0 ;  /* 0x000000ffff037224 */ /* 0x000fe200078e0a00 */
[----:B------:R-:W-:-:S05]  /*19ad0*/  IADD3 R5, R9, 0x1000000, R5 ;  /* 0x0100000009057810 */ /* 0x000fca0007ffe005 */
[----:B------:R-:W-:-:S06]  /*19ae0*/  @P2 IADD3 R2, R2, 0x1, RZ ;  /* 0x0000000102022810 */ /* 0x000fcc0007ffe0ff */
[----:B------:R-:W-:Y:S01]  /*19af0*/  @!P1 IMAD.MOV R2, RZ, RZ, -R2 ;  /* 0x000000ffff029224 */ /* 0x000fe200078e0a02 */
[----:B------:R-:W-:-:S05]  /*19b00*/  @!P0 LOP3.LUT R2, RZ, R0, RZ, 0x33, !PT ;  /* 0x00000000ff028212 */ /* 0x000fca00078e33ff */
[----:B------:R-:W-:-:S05]  /*19b10*/  IMAD R0, R2, R3, R5 ;  /* 0x0000000302007224 */ /* 0x000fca00078e0205 */
[----:B------:R1:W-:Y:S02]  /*19b20*/  STL [R1+0xc8], R0 ;  /* 0x0000c80001007387 */ /* 0x0003e40000100800 */
.L_x_629:
[----:B------:R-:W-:Y:S05]  /*19b30*/  BSYNC B0 ;  /* 0x0000000000007941 */ /* 0x000fea0003800000 */
.L_x_627:
[----:B------:R-:W-:-:S04]  /*19b40*/  LOP3.LUT R2, RZ, R2, RZ, 0x33, !PT ;  /* 0x00000002ff027212 */ /* 0x000fc800078e33ff */
[----:B-1----:R-:W-:-:S05]  /*19b50*/  IADD3 R0, R2, R10, RZ ;  /* 0x0000000a02007210 */ /* 0x002fca0007ffe0ff */
[----:B------:R1:W-:Y:S01]  /*19b60*/  STL [R1+0xc4], R0 ;  /* 0x0000c40001007387 */ /* 0x0003e20000100800 */
[----:B------:R-:W-:Y:S05]  /*19b70*/  BRA `(.L_x_630) ;  /* 0x0000005000007947 */ /* 0x000fea0003800000 */
.L_x_618:
[----:B------:R-:W-:Y:S01]  /*19b80*/  MOV R0, c[0x0][0x53c] ;  /* 0x00014f0000007a02 */ /* 0x000fe20000000f00 */
[----:B------:R2:W-:Y:S04]  /*19b90*/  STL [R1+0xc0], R9 ;  /* 0x0000c00901007387 */ /* 0x0005e80000100800 */
[----:B------:R2:W-:Y:S04]  /*19ba0*/  STL [R1+0xc4], RZ ;  /* 0x0000c4ff01007387 */ /* 0x0005e80000100800 */
[----:B------:R2:W-:Y:S04]  /*19bb0*/  STL [R1+0xc8], RZ ;  /* 0x0000c8ff01007387 */ /* 0x0005e80000100800 */
[----:B------:R2:W-:Y:S02]  /*19bc0*/  STL [R1+0xcc], R0 ;  /* 0x0000cc0001007387 */ /* 0x0005e40000100800 */
.L_x_630:
[----:B------:R-:W-:Y:S05]  /*19bd0*/  BSYNC B1 ;  /* 0x0000000000017941 */ /* 0x000fea0003800000 */
.L_x_616:
        /* <DEDUP_REMOVED lines=9> */
.L_x_611:
[----:B--2---:R-:W2:Y:S02]  /*19c70*/  LDL R0, [R1+0xcc] ;  /* 0x0000cc0001007983 */ /* 0x004ea40000100800 */
[----:B--2---:R-:W-:-:S13]  /*19c80*/  ISETP.GE.AND P0, PT, R0, c[0x0][0x53c], PT ;  /* 0x00014f0000007a0c */ /* 0x004fda0003f06270 */
[----:B-1----:R-:W-:Y:S01]  /*19c90*/  @P0 CALL.REL.NOINC `(.L_x_631) ;  /* 0x0000001000000944 */ /* 0x002fe20003c00000 */
[----:B------:R-:W-:Y:S05]  /*19ca0*/  BRA `(.L_x_632) ;  /* 0xfffe84e000007947 */ /* 0x000fea000383ffff */
.L_x_631:
[----:B------:R-:W-:Y:S05]  /*19cb0*/  EXIT ;  /* 0x000000000000794d */ /* 0x000fea0003800000 */
.L_x_453:
[----:B------:R-:W-:Y:S01]  /*19cc0*/  IMAD.MOV.U32 R0, RZ, RZ, R5 ;  /* 0x000000ffff007224 */ /* 0x000fe200078e0005 */
[----:B------:R-:W-:Y:S02]  /*19cd0*/  MOV R3, 0x1 ;  /* 0x0000000100037802 */ /* 0x000fe40000000f00 */
[----:B------:R-:W-:Y:S02]  /*19ce0*/  MOV R2, 0x19d00 ;  /* 0x00019d0000027802 */ /* 0x000fe40000000f00 */
[----:B------:R-:W-:Y:S05]  /*19cf0*/  CALL.REL.NOINC `($__internal_11_$__cuda_sm70_shflsync_up_p) ;  /* 0x0000306000007944 */ /* 0x000fea0003c00000 */
[----:B------:R-:W-:Y:S01]  /*19d00*/  MOV R0, R4 ;  /* 0x0000000400007202 */ /* 0x000fe20000000f00 */
[----:B------:R-:W-:Y:S05]  /*19d10*/  BRA `(.L_x_633) ;  /* 0xfffe674000007947 */ /* 0x000fea000383ffff */
.L_x_454:
[----:B------:R-:W-:Y:S01]  /*19d20*/  IMAD.MOV.U32 R0, RZ, RZ, R5 ;  /* 0x000000ffff007224 */ /* 0x000fe200078e0005 */
[----:B------:R-:W-:Y:S02]  /*19d30*/  MOV R3, 0x2 ;  /* 0x0000000200037802 */ /* 0x000fe40000000f00 */
[----:B------:R-:W-:Y:S02]  /*19d40*/  MOV R2, 0x19d60 ;  /* 0x00019d6000027802 */ /* 0x000fe40000000f00 */
[----:B------:R-:W-:Y:S05]  /*19d50*/  CALL.REL.NOINC `($__internal_11_$__cuda_sm70_shflsync_up_p) ;  /* 0x0000300000007944 */ /* 0x000fea0003c00000 */
[----:B------:R-:W-:Y:S01]  /*19d60*/  SEL R4, R4, RZ, P4 ;  /* 0x000000ff04047207 */ /* 0x000fe20002000000 */
[----:B------:R-:W-:Y:S01]  /*19d70*/  IMAD.MOV.U32 R3, RZ, RZ, 0x4 ;  /* 0x00000004ff037424 */ /* 0x000fe200078e00ff */
[----:B------:R-:W-:-:S03]  /*19d80*/  MOV R2, 0x19db0 ;  /* 0x00019db000027802 */ /* 0x000fc60000000f00 */
[----:B------:R-:W-:Y:S02]  /*19d90*/  IMAD.IADD R0, R5, 0x1, R4 ;  /* 0x0000000105007824 */ /* 0x000fe400078e0204 */
        /* <DEDUP_REMOVED lines=14> */
[----:B------:R-:W-:Y:S01]  /*19e80*/  IMAD.IADD R4, R0, 0x1, R4 ;  /* 0x0000000100047824 */ /* 0x000fe200078e0204 */
[----:B------:R-:W-:Y:S01]  /*19e90*/  MOV R0, 0x19ee0 ;  /* 0x00019ee000007802 */ /* 0x000fe20000000f00 */
[----:B------:R1:W-:Y:S02]  /*19ea0*/  STL [R1+0x58], R5 ;  /* 0x0000580501007387 */ /* 0x0003e40000100800 */
[----:B------:R-:W-:Y:S02]  /*19eb0*/  IMAD.MOV.U32 R2, RZ, RZ, R4 ;  /* 0x000000ffff027224 */ /* 0x000fe400078e0004 */
[----:B------:R1:W-:Y:S04]  /*19ec0*/  STL [R1+0x54], R0 ;  /* 0x0000540001007387 */ /* 0x0003e80000100800 */
[----:B-1----:R-:W-:Y:S05]  /*19ed0*/  CALL.REL.NOINC `($__internal_10_$__cuda_sm70_shflsync_idx_p) ;  /* 0x00002db000007944 */ /* 0x002fea0003c00000 */
[----:B-----5:R1:W5:Y:S02]  /*19ee0*/  LDL.LU R0, [R1+0x58] ;  /* 0x0000580001007983 */ /* 0x0203640000300800 */
[----:B-1---5:R-:W-:Y:S05]  /*19ef0*/  BRA `(.L_x_634) ;  /* 0xfffe666000007947 */ /* 0x022fea000383ffff */
.L_x_456:
[----:B------:R-:W-:Y:S02]  /*19f00*/  SEL R0, RZ, 0x1, P0 ;  /* 0x00000001ff007807 */ /* 0x000fe40000000000 */
[----:B------:R-:W-:-:S02]  /*19f10*/  MOV R2, 0x19f30 ;  /* 0x00019f3000027802 */ /* 0x000fc40000000f00 */
[----:B------:R-:W-:Y:S05]  /*19f20*/  CALL.REL.NOINC `($__internal_12_$__cuda_sm70_votesync_ballot) ;  /* 0x00002e9000007944 */ /* 0x000fea0003c00000 */
[----:B------:R-:W-:Y:S01]  /*19f30*/  MOV R6, R0 ;  /* 0x0000000000067202 */ /* 0x000fe20000000f00 */
[----:B------:R-:W-:Y:S05]  /*19f40*/  BRA `(.L_x_635) ;  /* 0xfffe66a000007947 */ /* 0x000fea000383ffff */
.L_x_457:
[----:B------:R-:W-:Y:S01]  /*19f50*/  MOV R5, 0x19fc0 ;  /* 0x00019fc000057802 */ /* 0x000fe20000000f00 */
[----:B------:R-:W-:Y:S01]  /*19f60*/  IMAD.MOV.U32 R7, RZ, RZ, 0x1f ;  /* 0x0000001fff077424 */ /* 0x000fe200078e00ff */
[----:B------:R-:W-:Y:S01]  /*19f70*/  MOV R3, R0 ;  /* 0x0000000000037202 */ /* 0x000fe20000000f00 */
[----:B-1----:R-:W-:-:S02]  /*19f80*/  IMAD.MOV.U32 R2, RZ, RZ, R9 ;  /* 0x000000ffff027224 */ /* 0x002fc400078e0009 */
[----:B------:R1:W-:Y:S04]  /*19f90*/  STL [R1+0x54], R5 ;  /* 0x0000540501007387 */ /* 0x0003e80000100800 */
[----:B------:R1:W-:Y:S02]  /*19fa0*/  STL [R1+0x58], R7 ;  /* 0x0000580701007387 */ /* 0x0003e40000100800 */
[----:B-1----:R-:W-:Y:S05]  /*19fb0*/  CALL.REL.NOINC `($__internal_10_$__cuda_sm70_shflsync_idx_p) ;  /* 0x00002cd000007944 */ /* 0x002fea0003c00000 */
[----:B------:R-:W-:Y:S01]  /*19fc0*/  IMAD.MOV.U32 R2, RZ, RZ, R8 ;  /* 0x000000ffff027224 */ /* 0x000fe200078e0008 */
[----:B------:R-:W-:Y:S01]  /*19fd0*/  MOV R7, 0x1a050 ;  /* 0x0001a05000077802 */ /* 0x000fe20000000f00 */
[----:B------:R1:W5:Y:S01]  /*19fe0*/  LDL.LU R12, [R1+0x58] ;  /* 0x00005800010c7983 */ /* 0x0003620000300800 */
[----:B------:R-:W-:Y:S01]  /*19ff0*/  MOV R8, 0x1f ;  /* 0x0000001f00087802 */ /* 0x000fe20000000f00 */
[----:B------:R-:W-:Y:S01]  /*1a000*/  IMAD.MOV.U32 R5, RZ, RZ, RZ ;  /* 0x000000ffff057224 */ /* 0x000fe200078e00ff */
[----:B-----5:R-:W-:Y:S01]  /*1a010*/  MOV R3, R0 ;  /* 0x0000000000037202 */ /* 0x020fe20000000f00 */
[----:B------:R1:W-:Y:S04]  /*1a020*/  STL [R1+0x54], R7 ;  /* 0x0000540701007387 */ /* 0x0003e80000100800 */
[----:B------:R1:W-:Y:S02]  /*1a030*/  STL [R1+0x58], R8 ;  /* 0x0000580801007387 */ /* 0x0003e40000100800 */
[----:B-1----:R-:W-:Y:S05]  /*1a040*/  CALL.REL.NOINC `($__internal_10_$__cuda_sm70_shflsync_idx_p) ;  /* 0x00002c4000007944 */ /* 0x002fea0003c00000 */
[----:B------:R1:W5:Y:S02]  /*1a050*/  LDL.LU R9, [R1+0x58] ;  /* 0x0000580001097983 */ /* 0x0003640000300800 */
[----:B-1---5:R-:W-:Y:S05]  /*1a060*/  BRA `(.L_x_636) ;  /* 0xfffe65f000007947 */ /* 0x022fea000383ffff */
.L_x_460:
[----:B------:R-:W-:Y:S01]  /*1a070*/  MOV R3, R0 ;  /* 0x0000000000037202 */ /* 0x000fe20000000f00 */
[----:B-1----:R-:W-:Y:S01]  /*1a080*/  IMAD.MOV.U32 R2, RZ, RZ, R4 ;  /* 0x000000ffff027224 */ /* 0x002fe200078e0004 */
[----:B------:R-:W-:Y:S01]  /*1a090*/  MOV R0, 0x1a0e0 ;  /* 0x0001a0e000007802 */ /* 0x000fe20000000f00 */
[----:B------:R-:W-:-:S04]  /*1a0a0*/  IMAD.MOV.U32 R4, RZ, RZ, 0x1f ;  /* 0x0000001fff047424 */ /* 0x000fc800078e00ff */
[----:B------:R1:W-:Y:S04]  /*1a0b0*/  STL [R1+0x54], R0 ;  /* 0x0000540001007387 */ /* 0x0003e80000100800 */
[----:B------:R1:W-:Y:S02]  /*1a0c0*/  STL [R1+0x58], R4 ;  /* 0x0000580401007387 */ /* 0x0003e40000100800 */
[----:B-1-34-:R-:W-:Y:S05]  /*1a0d0*/  CALL.REL.NOINC `($__internal_10_$__cuda_sm70_shflsync_idx_p) ;  /* 0x00002bb000007944 */ /* 0x01afea0003c00000 */
[----:B------:R1:W5:Y:S02]  /*1a0e0*/  LDL.LU R5, [R1+0x58] ;  /* 0x0000580001057983 */ /* 0x0003640000300800 */
[----:B-1---5:R-:W-:Y:S05]  /*1a0f0*/  BRA `(.L_x_459) ;  /* 0xfffe65c000007947 */ /* 0x022fea000383ffff */
.L_x_481:
[----:B------:R-:W-:Y:S01]  /*1a100*/  MOV R4, 0x1a170 ;  /* 0x0001a17000047802 */ /* 0x000fe20000000f00 */
[----:B------:R-:W-:Y:S01]  /*1a110*/  IMAD.MOV.U32 R5, RZ, RZ, 0x181f ;  /* 0x0000181fff057424 */ /* 0x000fe200078e00ff */
[----:B-1----:R-:W-:Y:S01]  /*1a120*/  MOV R3, 0x1 ;  /* 0x0000000100037802 */ /* 0x002fe20000000f00 */
[----:B------:R-:W-:Y:S02]  /*1a130*/  IMAD.MOV.U32 R2, RZ, RZ, R8 ;  /* 0x000000ffff027224 */ /* 0x000fe400078e0008 */
[----:B------:R1:W-:Y:S04]  /*1a140*/  STL [R1+0x54], R4 ;  /* 0x0000540401007387 */ /* 0x0003e80000100800 */
[----:B------:R1:W-:Y:S02]  /*1a150*/  STL [R1+0x58], R5 ;  /* 0x0000580501007387 */ /* 0x0003e40000100800 */
[----:B-1----:R-:W-:Y:S05]  /*1a160*/  CALL.REL.NOINC `($__internal_10_$__cuda_sm70_shflsync_idx_p) ;  /* 0x00002b2000007944 */ /* 0x002fea0003c00000 */
[----:B------:R-:W-:Y:S01]  /*1a170*/  MOV R5, 0x1a1f0 ;  /* 0x0001a1f000057802 */ /* 0x000fe20000000f00 */
[----:B------:R-:W-:Y:S01]  /*1a180*/  IMAD.MOV.U32 R6, RZ, RZ, 0x181f ;  /* 0x0000181fff067424 */ /* 0x000fe200078e00ff */
[----:B-----5:R1:W5:Y:S01]  /*1a190*/  LDL.LU R4, [R1+0x58] ;  /* 0x0000580001047983 */ /* 0x0203620000300800 */
[----:B------:R-:W-:Y:S01]  /*1a1a0*/  IMAD.MOV.U32 R2, RZ, RZ, R11 ;  /* 0x000000ffff027224 */ /* 0x000fe200078e000b */
[----:B------:R-:W-:-:S02]  /*1a1b0*/  MOV R3, 0x1 ;  /* 0x0000000100037802 */ /* 0x000fc40000000f00 */
[----:B------:R1:W-:Y:S04]  /*1a1c0*/  STL [R1+0x54], R5 ;  /* 0x0000540501007387 */ /* 0x0003e80000100800 */
[----:B------:R1:W-:Y:S02]  /*1a1d0*/  STL [R1+0x58], R6 ;  /* 0x0000580601007387 */ /* 0x0003e40000100800 */
[----:B-1---5:R-:W-:Y:S05]  /*1a1e0*/  CALL.REL.NOINC `($__internal_10_$__cuda_sm70_shflsync_idx_p) ;  /* 0x00002aa000007944 */ /* 0x022fea0003c00000 */
[----:B------:R1:W5:Y:S02]  /*1a1f0*/  LDL.LU R2, [R1+0x58] ;  /* 0x0000580001027983 */ /* 0x0003640000300800 */
[----:B-1---5:R-:W-:Y:S05]  /*1a200*/  BRA `(.L_x_637) ;  /* 0xfffea31000007947 */ /* 0x022fea000383ffff */
.L_x_484:
[----:B------:R-:W-:Y:S01]  /*1a210*/  MOV R0, 0x1a280 ;  /* 0x0001a28000007802 */ /* 0x000fe20000000f00 */
[----:B------:R-:W-:Y:S01]  /*1a220*/  IMAD.MOV.U32 R4, RZ, RZ, 0x181f ;  /* 0x0000181fff047424 */ /* 0x000fe200078e00ff */
[----:B------:R-:W-:Y:S01]  /*1a230*/  MOV R3, RZ ;  /* 0x000000ff00037202 */ /* 0x000fe20000000f00 */
[----:B------:R-:W-:Y:S02]  /*1a240*/  IMAD.MOV.U32 R2, RZ, RZ, R5 ;  /* 0x000000ffff027224 */ /* 0x000fe400078e0005 */
[----:B------:R2:W-:Y:S04]  /*1a250*/  STL [R1+0x54], R0 ;  /* 0x0000540001007387 */ /* 0x0005e80000100800 */
[----:B------:R2:W-:Y:S02]  /*1a260*/  STL [R1+0x58], R4 ;  /* 0x0000580401007387 */ /* 0x0005e40000100800 */
[----:B-12---:R-:W-:Y:S05]  /*1a270*/  CALL.REL.NOINC `($__internal_10_$__cuda_sm70_shflsync_idx_p) ;  /* 0x00002a1000007944 */ /* 0x006fea0003c00000 */
[----:B-----5:R1:W5:Y:S02]  /*1a280*/  LDL.LU R4, [R1+0x58] ;  /* 0x0000580001047983 */ /* 0x0203640000300800 */
[----:B-1---5:R-:W-:Y:S05]  /*1a290*/  BRA `(.L_x_638) ;  /* 0xfffeb4d000007947 */ /* 0x022fea000383ffff */
.L_x_485:
[----:B------:R-:W-:Y:S01]  /*1a2a0*/  MOV R0, 0x1a310 ;  /* 0x0001a31000007802 */ /* 0x000fe20000000f00 */
[----:B------:R-:W-:Y:S01]  /*1a2b0*/  IMAD.MOV.U32 R8, RZ, RZ, 0x181f ;  /* 0x0000181fff087424 */ /* 0x000fe200078e00ff */
[----:B------:R-:W-:Y:S01]  /*1a2c0*/  MOV R3, RZ ;  /* 0x000000ff00037202 */ /* 0x000fe20000000f00 */
[----:B------:R-:W-:-:S02]  /*1a2d0*/  IMAD.MOV.U32 R2, RZ, RZ, R6 ;  /* 0x000000ffff027224 */ /* 0x000fc400078e0006 */
[----:B------:R4:W-:Y:S04]  /*1a2e0*/  STL [R1+0x54], R0 ;  /* 0x0000540001007387 */ /* 0x0009e80000100800 */
[----:B------:R4:W-:Y:S02]  /*1a2f0*/  STL [R1+0x58], R8 ;  /* 0x0000580801007387 */ /* 0x0009e40000100800 */
[----:B-1234-:R-:W-:Y:S05]  /*1a300*/  CALL.REL.NOINC `($__internal_10_$__cuda_sm70_shflsync_idx_p) ;  /* 0x0000298000007944 */ /* 0x01efea0003c00000 */
[----:B-----5:R1:W5:Y:S02]  /*1a310*/  LDL.LU R0, [R1+0x58] ;  /* 0x0000580001007983 */ /* 0x0203640000300800 */
[----:B-1---5:R-:W-:Y:S05]  /*1a320*/  BRA `(.L_x_639) ;  /* 0xfffeb46000007947 */ /* 0x022fea000383ffff */
.L_x_488:
[----:B-1----:R-:W-:Y:S01]  /*1a330*/  MOV R0, 0x1a3a0 ;  /* 0x0001a3a000007802 */ /* 0x002fe20000000f00 */
[----:B---3--:R-:W-:Y:S01]  /*1a340*/  IMAD.MOV.U32 R4, RZ, RZ, 0x181f ;  /* 0x0000181fff047424 */ /* 0x008fe200078e00ff */
[----:B------:R-:W-:Y:S01]  /*1a350*/  MOV R3, 0x1 ;  /* 0x0000000100037802 */ /* 0x000fe20000000f00 */
[----:B------:R-:W-:Y:S02]  /*1a360*/  IMAD.MOV.U32 R2, RZ, RZ, R5 ;  /* 0x000000ffff027224 */ /* 0x000fe400078e0005 */
[----:B------:R1:W-:Y:S04]  /*1a370*/  STL [R1+0x54], R0 ;  /* 0x0000540001007387 */ /* 0x0003e80000100800 */
[----:B------:R1:W-:Y:S02]  /*1a380*/  STL [R1+0x58], R4 ;  /* 0x0000580401007387 */ /* 0x0003e40000100800 */
[----:B-12-4-:R-:W-:Y:S05]  /*1a390*/  CALL.REL.NOINC `($__internal_10_$__cuda_sm70_shflsync_idx_p) ;  /* 0x000028f000007944 */ /* 0x016fea0003c00000 */
[----:B-----5:R-:W-:Y:S01]  /*1a3a0*/  MOV R0, 0x1a420 ;  /* 0x0001a42000007802 */ /* 0x020fe20000000f00 */
[----:B------:R-:W-:Y:S01]  /*1a3b0*/  IMAD.MOV.U32 R5, RZ, RZ, 0x181f ;  /* 0x0000181fff057424 */ /* 0x000fe200078e00ff */
[----:B------:R1:W5:Y:S01]  /*1a3c0*/  LDL.LU R4, [R1+0x58] ;  /* 0x0000580001047983 */ /* 0x0003620000300800 */
[----:B------:R-:W-:Y:S01]  /*1a3d0*/  IMAD.MOV.U32 R2, RZ, RZ, R6 ;  /* 0x000000ffff027224 */ /* 0x000fe200078e0006 */
[----:B------:R-:W-:-:S02]  /*1a3e0*/  MOV R3, 0x1 ;  /* 0x0000000100037802 */ /* 0x000fc40000000f00 */
[----:B------:R1:W-:Y:S04]  /*1a3f0*/  STL [R1+0x54], R0 ;  /* 0x0000540001007387 */ /* 0x0003e80000100800 */
[----:B------:R1:W-:Y:S02]  /*1a400*/  STL [R1+0x58], R5 ;  /* 0x0000580501007387 */ /* 0x0003e40000100800 */
[----:B-1---5:R-:W-:Y:S05]  /*1a410*/  CALL.REL.NOINC `($__internal_10_$__cuda_sm70_shflsync_idx_p) ;  /* 0x0000287000007944 */ /* 0x022fea0003c00000 */
[----:B-----5:R1:W5:Y:S02]  /*1a420*/  LDL.LU R0, [R1+0x58] ;  /* 0x0000580001007983 */ /* 0x0203640000300800 */
[----:B-1---5:R-:W-:Y:S05]  /*1a430*/  BRA `(.L_x_640) ;  /* 0xfffeb5c000007947 */ /* 0x022fea000383ffff */
.L_x_489:
[----:B------:R-:W-:Y:S01]  /*1a440*/  MOV R0, 0x1a4b0 ;  /* 0x0001a4b000007802 */ /* 0x000fe20000000f00 */
[----:B------:R-:W-:Y:S01]  /*1a450*/  IMAD.MOV.U32 R9, RZ, RZ, 0x1c1f ;  /* 0x00001c1fff097424 */ /* 0x000fe200078e00ff */
[----:B------:R-:W-:Y:S01]  /*1a460*/  MOV R3, RZ ;  /* 0x000000ff00037202 */ /* 0x000fe20000000f00 */
[----:B------:R-:W-:Y:S02]  /*1a470*/  IMAD.MOV.U32 R2, RZ, RZ, R4 ;  /* 0x000000ffff027224 */ /* 0x000fe400078e0004 */
[----:B------:R1:W-:Y:S04]  /*1a480*/  STL [R1+0x54], R0 ;  /* 0x0000540001007387 */ /* 0x0003e80000100800 */
[----:B------:R1:W-:Y:S02]  /*1a490*/  STL [R1+0x58], R9 ;  /* 0x0000580901007387 */ /* 0x0003e40000100800 */
[----:B-1----:R-:W-:Y:S05]  /*1a4a0*/  CALL.REL.NOINC `($__internal_10_$__cuda_sm70_shflsync_idx_p) ;  /* 0x000027e000007944 */ /* 0x002fea0003c00000 */
[----:B------:R1:W5:Y:S02]  /*1a4b0*/  LDL.LU R3, [R1+0x58] ;  /* 0x0000580001037983 */ /* 0x0003640000300800 */
[----:B-1---5:R-:W-:Y:S05]  /*1a4c0*/  BRA `(.L_x_641) ;  /* 0xfffeb8a000007947 */ /* 0x022fea000383ffff */
.L_x_494:
[----:B------:R-:W-:Y:S01]  /*1a4d0*/  IMAD.MOV.U32 R2, RZ, RZ, R4 ;  /* 0x000000ffff027224 */ /* 0x000fe200078e0004 */
[----:B------:R-:W-:Y:S01]  /*1a4e0*/  MOV R0, 0x1a540 ;  /* 0x0001a54000007802 */ /* 0x000fe20000000f00 */
[----:B-1----:R-:W-:Y:S01]  /*1a4f0*/  IMAD.MOV.U32 R4, RZ, RZ, 0x1c1f ;  /* 0x00001c1fff047424 */ /* 0x002fe200078e00ff */
[----:B--2---:R-:W-:-:S03]  /*1a500*/  MOV R3, 0x1 ;  /* 0x0000000100037802 */ /* 0x004fc60000000f00 */
[----:B------:R1:W-:Y:S04]  /*1a510*/  STL [R1+0x54], R0 ;  /* 0x0000540001007387 */ /* 0x0003e80000100800 */
[----:B------:R1:W-:Y:S02]  /*1a520*/  STL [R1+0x58], R4 ;  /* 0x0000580401007387 */ /* 0x0003e40000100800 */
[----:B-1----:R-:W-:Y:S05]  /*1a530*/  CALL.REL.NOINC `($__internal_10_$__cuda_sm70_shflsync_idx_p) ;  /* 0x0000275000007944 */ /* 0x002fea0003c00000 */
[----:B------:R1:W5:Y:S02]  /*1a540*/  LDL.LU R3, [R1+0x58] ;  /* 0x0000580001037983 */ /* 0x0003640000300800 */
[----:B-1---5:R-:W-:Y:S05]  /*1a550*/  BRA `(.L_x_642) ;  /* 0xfffebdd000007947 */ /* 0x022fea000383ffff */
.L_x_499:
[----:B------:R-:W-:Y:S02]  /*1a560*/  MOV R0, 0x2 ;  /* 0x0000000200007802 */ /* 0x000fe40000000f00 */
[----:B------:R-:W-:Y:S02]  /*1a570*/  MOV R2, 0x1a590 ;  /* 0x0001a59000027802 */ /* 0x000fe40000000f00 */
[----:B------:R-:W-:Y:S05]  /*1a580*/  CALL.REL.NOINC `($__internal_9_$__cuda_sm70_shflsync_bfly_p) ;  /* 0x0000268000007944 */ /* 0x000fea0003c00000 */
[----:B-1---5:R-:W-:Y:S05]  /*1a590*/  BRA `(.L_x_643) ;  /* 0xfffec38000007947 */ /* 0x022fea000383ffff */
.L_x_500:
[----:B------:R-:W-:Y:S02]  /*1a5a0*/  MOV R0, 0x1 ;  /* 0x0000000100007802 */ /* 0x000fe40000000f00 */
[----:B------:R-:W-:-:S02]  /*1a5b0*/  MOV R2, 0x1a5d0 ;  /* 0x0001a5d000027802 */ /* 0x000fc40000000f00 */
[----:B------:R-:W-:Y:S05]  /*1a5c0*/  CALL.REL.NOINC `($__internal_9_$__cuda_sm70_shflsync_bfly_p) ;  /* 0x0000264000007944 */ /* 0x000fea0003c00000 */
[----:B------:R-:W-:Y:S01]  /*1a5d0*/  FMNMX.FTZ R133, R4, R0, !PT ;  /* 0x0000000004857209 */ /* 0x000fe20007810000 */
[----:B-----5:R-:W-:Y:S01]  /*1a5e0*/  IMAD.MOV.U32 R4, RZ, RZ, R5 ;  /* 0x000000ffff047224 */ /* 0x020fe200078e0005 */
[----:B------:R-:W-:Y:S01]  /*1a5f0*/  MOV R2, 0x1a620 ;  /* 0x0001a62000027802 */ /* 0x000fe20000000f00 */
[----:B------:R-:W-:-:S02]  /*1a600*/  IMAD.MOV.U32 R0, RZ, RZ, 0x2 ;  /* 0x00000002ff007424 */ /* 0x000fc400078e00ff */
[----:B-1----:R-:W-:Y:S05]  /*1a610*/  CALL.REL.NOINC `($__internal_9_$__cuda_sm70_shflsync_bfly_p) ;  /* 0x000025f000007944 */ /* 0x002fea0003c00000 */
[----:B-----5:R-:W-:Y:S01]  /*1a620*/  FMNMX.FTZ R5, R5, R0, !PT ;  /* 0x0000000005057209 */ /* 0x020fe20007810000 */
[----:B------:R-:W-:Y:S01]  /*1a630*/  IMAD.MOV.U32 R0, RZ, RZ, 0x1 ;  /* 0x00000001ff007424 */ /* 0x000fe200078e00ff */
[----:B------:R-:W-:-:S03]  /*1a640*/  MOV R2, 0x1a670 ;  /* 0x0001a67000027802 */ /* 0x000fc60000000f00 */
[----:B------:R-:W-:Y:S02]  /*1a650*/  IMAD.MOV.U32 R4, RZ, RZ, R5 ;  /* 0x000000ffff047224 */ /* 0x000fe400078e0005 */
[----:B-1----:R-:W-:Y:S05]  /*1a660*/  CALL.REL.NOINC `($__internal_9_$__cuda_sm70_shflsync_bfly_p) ;  /* 0x000025a000007944 */ /* 0x002fea0003c00000 */
[----:B------:R-:W-:Y:S01]  /*1a670*/  MOV R3, R0 ;  /* 0x0000000000037202 */ /* 0x000fe20000000f00 */
[----:B-1---5:R-:W-:Y:S05]  /*1a680*/  BRA `(.L_x_644) ;  /* 0xfffec30000007947 */ /* 0x022fea000383ffff */
.L_x_508:
        /* <DEDUP_REMOVED lines=8> */
[----:B-1---5:R-:W-:-:S05]  /*1a710*/  BRA `(.L_x_645) ;  /* 0xfffeda8000007947 */ /* 0x022fca000383ffff */
.L_x_509:
[----:B------:R-:W-:Y:S01]  /*1a720*/  MOV R0, 0x1a790 ;  /* 0x0001a79000007802 */ /* 0x000fe20000000f00 */
[----:B------:R-:W-:Y:S01]  /*1a730*/  IMAD.MOV.U32 R6, RZ, RZ, 0x181f ;  /* 0x0000181fff067424 */ /* 0x000fe200078e00ff */
[----:B------:R-:W-:Y:S01]  /*1a740*/  MOV R3, RZ ;  /* 0x000000ff00037202 */ /* 0x000fe20000000f00 */
[----:B------:R-:W-:Y:S02]  /*1a750*/  IMAD.MOV.U32 R2, RZ, RZ, R12 ;  /* 0x000000ffff027224 */ /* 0x000fe400078e000c */
[----:B------:R4:W-:Y:S04]  /*1a760*/  STL [R1+0x54], R0 ;  /* 0x0000540001007387 */ /* 0x0009e80000100800 */
[----:B------:R4:W-:Y:S02]  /*1a770*/  STL [R1+0x58], R6 ;  /* 0x0000580601007387 */ /* 0x0009e40000100800 */
[----:B-1234-:R-:W-:Y:S05]  /*1a780*/  CALL.REL.NOINC `($__internal_10_$__cuda_sm70_shflsync_idx_p) ;  /* 0x0000250000007944 */ /* 0x01efea0003c00000 */
[----:B-----5:R1:W5:Y:S02]  /*1a790*/  LDL.LU R0, [R1+0x58] ;  /* 0x0000580001007983 */ /* 0x0203640000300800 */
[----:B-1---5:R-:W-:-:S05]  /*1a7a0*/  BRA `(.L_x_646) ;  /* 0xfffeda1000007947 */ /* 0x022fca000383ffff */
.L_x_510:
[----:B------:R-:W-:Y:S01]  /*1a7b0*/  MOV R0, 0x1a820 ;  /* 0x0001a82000007802 */ /* 0x000fe20000000f00 */
[----:B------:R-:W-:Y:S01]  /*1a7c0*/  IMAD.MOV.U32 R4, RZ, RZ, 0x181f ;  /* 0x0000181fff047424 */ /* 0x000fe200078e00ff */
[----:B--2---:R-:W-:Y:S01]  /*1a7d0*/  MOV R3, 0x1 ;  /* 0x0000000100037802 */ /* 0x004fe20000000f00 */
[----:B------:R-:W-:Y:S02]  /*1a7e0*/  IMAD.MOV.U32 R2, RZ, RZ, R5 ;  /* 0x000000ffff027224 */ /* 0x000fe400078e0005 */
[----:B------:R2:W-:Y:S04]  /*1a7f0*/  STL [R1+0x54], R0 ;  /* 0x0000540001007387 */ /* 0x0005e80000100800 */
[----:B------:R2:W-:Y:S02]  /*1a800*/  STL [R1+0x58], R4 ;  /* 0x0000580401007387 */ /* 0x0005e40000100800 */
[----:B-12---:R-:W-:Y:S05]  /*1a810*/  CALL.REL.NOINC `($__internal_10_$__cuda_sm70_shflsync_idx_p) ;  /* 0x0000247000007944 */ /* 0x006fea0003c00000 */
[----:B-----5:R1:W5:Y:S01]  /*1a820*/  LDL.LU R4, [R1+0x58] ;  /* 0x0000580001047983 */ /* 0x0203620000300800 */
[----:B------:R-:W-:Y:S01]  /*1a830*/  MOV R0, 0x1a8a0 ;  /* 0x0001a8a000007802 */ /* 0x000fe20000000f00 */
[----:B------:R-:W-:Y:S01]  /*1a840*/  IMAD.MOV.U32 R5, RZ, RZ, 0x181f ;  /* 0x0000181fff057424 */ /* 0x000fe200078e00ff */
[----:B------:R-:W-:Y:S01]  /*1a850*/  MOV R3, 0x1 ;  /* 0x0000000100037802 */ /* 0x000fe20000000f00 */
[----:B------:R-:W-:Y:S02]  /*1a860*/  IMAD.MOV.U32 R2, RZ, RZ, R12 ;  /* 0x000000ffff027224 */ /* 0x000fe400078e000c */
[----:B------:R1:W-:Y:S04]  /*1a870*/  STL [R1+0x54], R0 ;  /* 0x0000540001007387 */ /* 0x0003e80000100800 */
[----:B------:R1:W-:Y:S02]  /*1a880*/  STL [R1+0x58], R5 ;  /* 0x0000580501007387 */ /* 0x0003e40000100800 */
[----:B-1---5:R-:W-:Y:S05]  /*1a890*/  CALL.REL.NOINC `($__internal_10_$__cuda_sm70_shflsync_idx_p) ;  /* 0x000023f000007944 */ /* 0x022fea0003c00000 */
[----:B-----5:R1:W5:Y:S02]  /*1a8a0*/  LDL.LU R0, [R1+0x58] ;  /* 0x0000580001007983 */ /* 0x0203640000300800 */
[----:B-1---5:R-:W-:-:S05]  /*1a8b0*/  BRA `(.L_x_647) ;  /* 0xfffedb6000007947 */ /* 0x022fca000383ffff */
.L_x_513:
[----:B------:R-:W-:Y:S01]  /*1a8c0*/  MOV R0, 0x1a930 ;  /* 0x0001a93000007802 */ /* 0x000fe20000000f00 */
[----:B------:R-:W-:Y:S01]  /*1a8d0*/  IMAD.MOV.U32 R4, RZ, RZ, 0x181f ;  /* 0x0000181fff047424 */ /* 0x000fe200078e00ff */
[----:B------:R-:W-:Y:S01]  /*1a8e0*/  MOV R3, RZ ;  /* 0x000000ff00037202 */ /* 0x000fe20000000f00 */
[----:B------:R-:W-:Y:S02]  /*1a8f0*/  IMAD.MOV.U32 R2, RZ, RZ, R8 ;  /* 0x000000ffff027224 */ /* 0x000fe400078e0008 */
[----:B------:R1:W-:Y:S04]  /*1a900*/  STL [R1+0x54], R0 ;  /* 0x0000540001007387 */ /* 0x0003e80000100800 */
[----:B------:R1:W-:Y:S02]  /*1a910*/  STL [R1+0x58], R4 ;  /* 0x0000580401007387 */ /* 0x0003e40000100800 */
[----:B-1----:R-:W-:Y:S05]  /*1a920*/  CALL.REL.NOINC `($__internal_10_$__cuda_sm70_shflsync_idx_p) ;  /* 0x0000236000007944 */ /* 0x002fea0003c00000 */
[----:B-----5:R1:W5:Y:S02]  /*1a930*/  LDL.LU R4, [R1+0x58] ;  /* 0x0000580001047983 */ /* 0x0203640000300800 */
[----:B-1---5:R-:W-:-:S05]  /*1a940*/  BRA `(.L_x_648) ;  /* 0xfffeebc000007947 */ /* 0x022fca000383ffff */
.L_x_514:
[----:B------:R-:W-:Y:S01]  /*1a950*/  MOV R0, 0x1a9c0 ;  /* 0x0001a9c000007802 */ /* 0x000fe20000000f00 */
[----:B------:R-:W-:Y:S01]  /*1a960*/  IMAD.MOV.U32 R6, RZ, RZ, 0x181f ;  /* 0x0000181fff067424 */ /* 0x000fe200078e00ff */
[----:B------:R-:W-:Y:S01]  /*1a970*/  MOV R3, RZ ;  /* 0x000000ff00037202 */ /* 0x000fe20000000f00 */
[----:B------:R-:W-:Y:S02]  /*1a980*/  IMAD.MOV.U32 R2, RZ, RZ, R9 ;  /* 0x000000ffff027224 */ /* 0x000fe400078e0009 */
[----:B------:R3:W-:Y:S04]  /*1a990*/  STL [R1+0x54], R0 ;  /* 0x0000540001007387 */ /* 0x0007e80000100800 */
[----:B------:R3:W-:Y:S02]  /*1a9a0*/  STL [R1+0x58], R6 ;  /* 0x0000580601007387 */ /* 0x0007e40000100800 */
[----:B-123--:R-:W-:Y:S05]  /*1a9b0*/  CALL.REL.NOINC `($__internal_10_$__cuda_sm70_shflsync_idx_p) ;  /* 0x000022d000007944 */ /* 0x00efea0003c00000 */
[----:B-----5:R1:W5:Y:S02]  /*1a9c0*/  LDL.LU R0, [R1+0x58] ;  /* 0x0000580001007983 */ /* 0x0203640000300800 */
[----:B-1---5:R-:W-:-:S05]  /*1a9d0*/  BRA `(.L_x_649) ;  /* 0xfffeeb5000007947 */ /* 0x022fca000383ffff */
.L_x_515:
        /* <DEDUP_REMOVED lines=17> */
.L_x_516:
        /* <DEDUP_REMOVED lines=9> */
.L_x_521:
[----:B--2---:R-:W-:Y:S01]  /*1ab80*/  MOV R4, 0x1abf0 ;  /* 0x0001abf000047802 */ /* 0x004fe20000000f00 */
[----:B------:R-:W-:Y:S01]  /*1ab90*/  IMAD.MOV.U32 R2, RZ, RZ, R5 ;  /* 0x000000ffff027224 */ /* 0x000fe200078e0005 */
[----:B------:R-:W-:Y:S01]  /*1aba0*/  MOV R3, 0x1 ;  /* 0x0000000100037802 */ /* 0x000fe20000000f00 */
[----:B-1----:R-:W-:Y:S02]  /*1abb0*/  IMAD.MOV.U32 R5, RZ, RZ, 0x1c1f ;  /* 0x00001c1fff057424 */ /* 0x002fe400078e00ff */
[----:B------:R1:W-:Y:S04]  /*1abc0*/  STL [R1+0x54], R4 ;  /* 0x0000540401007387 */ /* 0x0003e80000100800 */
[----:B------:R1:W-:Y:S02]  /*1abd0*/  STL [R1+0x58], R5 ;  /* 0x0000580501007387 */ /* 0x0003e40000100800 */
[----:B-1----:R-:W-:Y:S05]  /*1abe0*/  CALL.REL.NOINC `($__internal_10_$__cuda_sm70_shflsync_idx_p) ;  /* 0x000020a000007944 */ /* 0x002fea0003c00000 */
[----:B-----5:R1:W5:Y:S02]  /*1abf0*/  LDL.LU R4, [R1+0x58] ;  /* 0x0000580001047983 */ /* 0x0203640000300800 */
[----:B-1---5:R-:W-:-:S05]  /*1ac00*/  BRA `(.L_x_652) ;  /* 0xfffef54000007947 */ /* 0x022fca000383ffff */
.L_x_526:
[----:B------:R-:W-:Y:S02]  /*1ac10*/  MOV R0, 0x2 ;  /* 0x0000000200007802 */ /* 0x000fe40000000f00 */
[----:B------:R-:W-:Y:S02]  /*1ac20*/  MOV R2, 0x1ac40 ;  /* 0x0001ac4000027802 */ /* 0x000fe40000000f00 */
[----:B------:R-:W-:Y:S05]  /*1ac30*/  CALL.REL.NOINC `($__internal_9_$__cuda_sm70_shflsync_bfly_p) ;  /* 0x00001fd000007944 */ /* 0x000fea0003c00000 */
[----:B-1---5:R-:W-:-:S05]  /*1ac40*/  BRA `(.L_x_653) ;  /* 0xfffefbb000007947 */ /* 0x022fca000383ffff */
.L_x_527:
[----:B------:R-:W-:Y:S02]  /*1ac50*/  MOV R0, 0x1 ;  /* 0x0000000100007802 */ /* 0x000fe40000000f00 */
[----:B------:R-:W-:Y:S02]  /*1ac60*/  MOV R2, 0x1ac80 ;  /* 0x0001ac8000027802 */ /* 0x000fe40000000f00 */
[----:B------:R-:W-:Y:S05]  /*1ac70*/  CALL.REL.NOINC `($__internal_9_$__cuda_sm70_shflsync_bfly_p) ;  /* 0x00001f9000007944 */ /* 0x000fea0003c00000 */
[----:B------:R-:W-:Y:S01]  /*1ac80*/  FMNMX.FTZ R133, R4, R0, !PT ;  /* 0x0000000004857209 */ /* 0x000fe20007810000 */
[----:B-----5:R-:W-:Y:S01]  /*1ac90*/  IMAD.MOV.U32 R4, RZ, RZ, R5 ;  /* 0x000000ffff047224 */ /* 0x020fe200078e0005 */
[----:B------:R-:W-:Y:S01]  /*1aca0*/  MOV R2, 0x1acd0 ;  /* 0x0001acd000027802 */ /* 0x000fe20000000f00 */
[----:B------:R-:W-:Y:S02]  /*1acb0*/  IMAD.MOV.U32 R0, RZ, RZ, 0x2 ;  /* 0x00000002ff007424 */ /* 0x000fe400078e00ff */
[----:B-1----:R-:W-:Y:S05]  /*1acc0*/  CALL.REL.NOINC `($__internal_9_$__cuda_sm70_shflsync_bfly_p) ;  /* 0x00001f4000007944 */ /* 0x002fea0003c00000 */
[----:B-----5:R-:W-:Y:S01]  /*1acd0*/  FMNMX.FTZ R4, R5, R0, !PT ;  /* 0x0000000005047209 */ /* 0x020fe20007810000 */
[----:B------:R-:W-:Y:S01]  /*1ace0*/  IMAD.MOV.U32 R0, RZ, RZ, 0x1 ;  /* 0x00000001ff007424 */ /* 0x000fe200078e00ff */
[----:B------:R-:W-:Y:S02]  /*1acf0*/  MOV R2, 0x1ad10 ;  /* 0x0001ad1000027802 */ /* 0x000fe40000000f00 */
[----:B-1----:R-:W-:Y:S05]  /*1ad00*/  CALL.REL.NOINC `($__internal_9_$__cuda_sm70_shflsync_bfly_p) ;  /* 0x00001f0000007944 */ /* 0x002fea0003c00000 */
[----:B-1---5:R-:W-:-:S05]  /*1ad10*/  BRA `(.L_x_654) ;  /* 0xfffefb5000007947 */ /* 0x022fca000383ffff */
.L_x_536:
        /* <DEDUP_REMOVED lines=9> */
.L_x_537:
        /* <DEDUP_REMOVED lines=9> */
.L_x_538:
        /* <DEDUP_REMOVED lines=17> */
.L_x_541:
        /* <DEDUP_REMOVED lines=9> */
.L_x_542:
        /* <DEDUP_REMOVED lines=9> */
.L_x_543:
        /* <DEDUP_REMOVED lines=17> */
.L_x_544:
[----:B------:R-:W-:Y:S02]  /*1b180*/  MOV R0, 0x2 ;  /* 0x0000000200007802 */ /* 0x000fe40000000f00 */
[----:B------:R-:W-:Y:S02]  /*1b190*/  MOV R2, 0x1b1b0 ;  /* 0x0001b1b000027802 */ /* 0x000fe40000000f00 */
[----:B------:R-:W-:Y:S05]  /*1b1a0*/  CALL.REL.NOINC `($__internal_9_$__cuda_sm70_shflsync_bfly_p) ;  /* 0x00001a6000007944 */ /* 0x000fea0003c00000 */
[----:B-1---5:R-:W-:-:S05]  /*1b1b0*/  BRA `(.L_x_661) ;  /* 0xffff2ee000007947 */ /* 0x022fca000383ffff */
.L_x_545:
        /* <DEDUP_REMOVED lines=13> */
.L_x_548:
        /* <DEDUP_REMOVED lines=9> */
.L_x_551:
[----:B------:R-:W-:Y:S01]  /*1b320*/  MOV R0, 0x1b390 ;  /* 0x0001b39000007802 */ /* 0x000fe20000000f00 */
[----:B--2---:R-:W-:Y:S01]  /*1b330*/  IMAD.MOV.U32 R4, RZ, RZ, 0x181f ;  /* 0x0000181fff047424 */ /* 0x004fe200078e00ff */
[----:B------:R-:W-:Y:S01]  /*1b340*/  MOV R3, 0x1 ;  /* 0x0000000100037802 */ /* 0x000fe20000000f00 */
        /* <DEDUP_REMOVED lines=14> */
.L_x_554:
        /* <DEDUP_REMOVED lines=9> */
.L_x_555:
        /* <DEDUP_REMOVED lines=9> */
.L_x_556:
        /* <DEDUP_REMOVED lines=17> */
.L_x_557:
        /* <DEDUP_REMOVED lines=9> */
.L_x_562:
        /* <DEDUP_REMOVED lines=9> */
.L_x_567:
[----:B------:R-:W-:Y:S02]  /*1b780*/  MOV R0, 0x2 ;  /* 0x0000000200007802 */ /* 0x000fe40000000f00 */
[----:B------:R-:W-:Y:S02]  /*1b790*/  MOV R2, 0x1b7b0 ;  /* 0x0001b7b000027802 */ /* 0x000fe40000000f00 */
[----:B------:R-:W-:Y:S05]  /*1b7a0*/  CALL.REL.NOINC `($__internal_9_$__cuda_sm70_shflsync_bfly_p) ;  /* 0x0000146000007944 */ /* 0x000fea0003c00000 */
[----:B-1---5:R-:W-:-:S05]  /*1b7b0*/  BRA `(.L_x_670) ;  /* 0xffff693000007947 */ /* 0x022fca000383ffff */
.L_x_568:
        /* <DEDUP_REMOVED lines=13> */
.L_x_570:
[----:B-1----:R1:W5:Y:S01]  /*1b890*/  LDL R4, [R1+0x60] ;  /* 0x0000600001047983 */ /* 0x0023620000100800 */
[----:B------:R-:W-:-:S02]  /*1b8a0*/  MOV R0, 0x2 ;  /* 0x0000000200007802 */ /* 0x000fc40000000f00 */
[----:B------:R-:W-:Y:S02]  /*1b8b0*/  MOV R2, 0x1b8d0 ;  /* 0x0001b8d000027802 */ /* 0x000fe40000000f00 */
[----:B-1---5:R-:W-:Y:S05]  /*1b8c0*/  CALL.REL.NOINC `($__internal_9_$__cuda_sm70_shflsync_bfly_p) ;  /* 0x0000134000007944 */ /* 0x022fea0003c00000 */
[----:B-1---5:R-:W-:Y:S05]  /*1b8d0*/  BRA `(.L_x_672) ;  /* 0xffff81e000007947 */ /* 0x022fea000383ffff */
.L_x_571:
[----:B-1----:R-:W-:Y:S01]  /*1b8e0*/  IMAD.MOV.U32 R4, RZ, RZ, R5 ;  /* 0x000000ffff047224 */ /* 0x002fe200078e0005 */
[----:B------:R-:W-:Y:S02]  /*1b8f0*/  MOV R0, 0x1 ;  /* 0x0000000100007802 */ /* 0x000fe40000000f00 */
[----:B------:R-:W-:Y:S02]  /*1b900*/  MOV R2, 0x1b920 ;  /* 0x0001b92000027802 */ /* 0x000fe40000000f00 */
[----:B------:R-:W-:Y:S05]  /*1b910*/  CALL.REL.NOINC `($__internal_9_$__cuda_sm70_shflsync_bfly_p) ;  /* 0x000012f000007944 */ /* 0x000fea0003c00000 */
[----:B------:R2:W5:Y:S02]  /*1b920*/  LDL R4, [R1+0x5c] ;  /* 0x00005c0001047983 */ /* 0x0005640000100800 */
[----:B-----5:R-:W-:Y:S01]  /*1b930*/  FADD.FTZ R5, R5, R0 ;  /* 0x0000000005057221 */ /* 0x020fe20000010000 */
[----:B------:R-:W-:Y:S02]  /*1b940*/  MOV R0, 0x2 ;  /* 0x0000000200007802 */ /* 0x000fe40000000f00 */
[----:B------:R-:W-:Y:S02]  /*1b950*/  MOV R2, 0x1b970 ;  /* 0x0001b97000027802 */ /* 0x000fe40000000f00 */
[----:B-12---:R-:W-:Y:S05]  /*1b960*/  CALL.REL.NOINC `($__internal_9_$__cuda_sm70_shflsync_bfly_p) ;  /* 0x000012a000007944 */ /* 0x006fea0003c00000 */
[----:B------:R-:W2:Y:S02]  /*1b970*/  LDL.LU R2, [R1+0x5c] ;  /* 0x00005c0001027983 */ /* 0x000ea40000300800 */
[----:B--2---:R-:W-:Y:S01]  /*1b980*/  FADD.FTZ R4, R2, R0 ;  /* 0x0000000002047221 */ /* 0x004fe20000010000 */
[----:B------:R-:W-:-:S02]  /*1b990*/  MOV R0, 0x1 ;  /* 0x0000000100007802 */ /* 0x000fc40000000f00 */
[----:B------:R-:W-:Y:S02]  /*1b9a0*/  MOV R2, 0x1b9c0 ;  /* 0x0001b9c000027802 */ /* 0x000fe40000000f00 */
[----:B-1---5:R-:W-:Y:S05]  /*1b9b0*/  CALL.REL.NOINC `($__internal_9_$__cuda_sm70_shflsync_bfly_p) ;  /* 0x0000125000007944 */ /* 0x022fea0003c00000 */
[----:B------:R-:W-:Y:S01]  /*1b9c0*/  MOV R3, R0 ;  /* 0x0000000000037202 */ /* 0x000fe20000000f00 */
[----:B-1---5:R-:W-:Y:S05]  /*1b9d0*/  BRA `(.L_x_673) ;  /* 0xffff817000007947 */ /* 0x022fea000383ffff */
.L_x_578:
[----:B--234-:R-:W-:Y:S01]  /*1b9e0*/  MOV R0, 0x1ba50 ;  /* 0x0001ba5000007802 */ /* 0x01cfe20000000f00 */
        /* <DEDUP_REMOVED lines=8> */
.L_x_579:
        /* <DEDUP_REMOVED lines=9> */
.L_x_582:
[----:B--2---:R-:W-:Y:S01]  /*1bb00*/  MOV R0, 0x1bb70 ;  /* 0x0001bb7000007802 */ /* 0x004fe20000000f00 */
[----:B---3--:R-:W-:Y:S01]  /*1bb10*/  IMAD.MOV.U32 R4, RZ, RZ, 0x181f ;  /* 0x0000181fff047424 */ /* 0x008fe200078e00ff */
[----:B------:R-:W-:Y:S01]  /*1bb20*/  MOV R3, 0x1 ;  /* 0x0000000100037802 */ /* 0x000fe20000000f00 */
[----:B------:R-:W-:Y:S02]  /*1bb30*/  IMAD.MOV.U32 R2, RZ, RZ, R5 ;  /* 0x000000ffff027224 */ /* 0x000fe400078e0005 */
[----:B------:R2:W-:Y:S04]  /*1bb40*/  STL [R1+0x54], R0 ;  /* 0x0000540001007387 */ /* 0x0005e80000100800 */
[----:B------:R2:W-:Y:S02]  /*1bb50*/  STL [R1+0x58], R4 ;  /* 0x0000580401007387 */ /* 0x0005e40000100800 */
[----:B-12---:R-:W-:Y:S05]  /*1bb60*/  CALL.REL.NOINC `($__internal_10_$__cuda_sm70_shflsync_idx_p) ;  /* 0x0000112000007944 */ /* 0x006fea0003c00000 */
        /* <DEDUP_REMOVED lines=10> */
.L_x_585:
[----:B--2---:R-:W-:Y:S01]  /*1bc10*/  MOV R0, 0x1bc80 ;  /* 0x0001bc8000007802 */ /* 0x004fe20000000f00 */
[----:B----4-:R-:W-:Y:S01]  /*1bc20*/  IMAD.MOV.U32 R4, RZ, RZ, 0x181f ;  /* 0x0000181fff047424 */ /* 0x010fe200078e00ff */
[----:B-1----:R-:W-:Y:S01]  /*1bc30*/  MOV R3, 0x2 ;  /* 0x0000000200037802 */ /* 0x002fe20000000f00 */
[----:B------:R-:W-:Y:S02]  /*1bc40*/  IMAD.MOV.U32 R2, RZ, RZ, R5 ;  /* 0x000000ffff027224 */ /* 0x000fe400078e0005 */
[----:B------:R1:W-:Y:S04]  /*1bc50*/  STL [R1+0x54], R0 ;  /* 0x0000540001007387 */ /* 0x0003e80000100800 */
[----:B------:R1:W-:Y:S02]  /*1bc60*/  STL [R1+0x58], R4 ;  /* 0x0000580401007387 */ /* 0x0003e40000100800 */
[----:B-1-3--:R-:W-:Y:S05]  /*1bc70*/  CALL.REL.NOINC `($__internal_10_$__cuda_sm70_shflsync_idx_p) ;  /* 0x0000101000007944 */ /* 0x00afea0003c00000 */
[----:B-----5:R1:W5:Y:S02]  /*1bc80*/  LDL.LU R4, [R1+0x58] ;  /* 0x0000580001047983 */ /* 0x0203640000300800 */
[----:B-1---5:R-:W-:Y:S05]  /*1bc90*/  BRA `(.L_x_677) ;  /* 0xffff9fa000007947 */ /* 0x022fea000383ffff */
.L_x_586:
[----:B--2---:R-:W-:Y:S01]  /*1bca0*/  MOV R0, 0x1bd10 ;  /* 0x0001bd1000007802 */ /* 0x004fe20000000f00 */
[----:B-1----:R-:W-:Y:S01]  /*1bcb0*/  IMAD.MOV.U32 R6, RZ, RZ, 0x181f ;  /* 0x0000181fff067424 */ /* 0x002fe200078e00ff */
[----:B------:R-:W-:Y:S01]  /*1bcc0*/  MOV R3, 0x2 ;  /* 0x0000000200037802 */ /* 0x000fe20000000f00 */
[----:B------:R-:W-:-:S02]  /*1bcd0*/  IMAD.MOV.U32 R2, RZ, RZ, R14 ;  /* 0x000000ffff027224 */ /* 0x000fc400078e000e */
[----:B------:R1:W-:Y:S04]  /*1bce0*/  STL [R1+0x54], R0 ;  /* 0x0000540001007387 */ /* 0x0003e80000100800 */
[----:B------:R1:W-:Y:S02]  /*1bcf0*/  STL [R1+0x58], R6 ;  /* 0x0000580601007387 */ /* 0x0003e40000100800 */
[----:B-1-34-:R-:W-:Y:S05]  /*1bd00*/  CALL.REL.NOINC `($__internal_10_$__cuda_sm70_shflsync_idx_p) ;  /* 0x00000f8000007944 */ /* 0x01afea0003c00000 */
[----:B-----5:R1:W5:Y:S02]  /*1bd10*/  LDL.LU R0, [R1+0x58] ;  /* 0x0000580001007983 */ /* 0x0203640000300800 */
[----:B-1---5:R-:W-:Y:S05]  /*1bd20*/  BRA `(.L_x_678) ;  /* 0xffff9f3000007947 */ /* 0x022fea000383ffff */
.L_x_589:
[----:B----4-:R-:W-:Y:S01]  /*1bd30*/  MOV R0, 0x1bda0 ;  /* 0x0001bda000007802 */ /* 0x010fe20000000f00 */
[----:B---3--:R-:W-:Y:S01]  /*1bd40*/  IMAD.MOV.U32 R4, RZ, RZ, 0x181f ;  /* 0x0000181fff047424 */ /* 0x008fe200078e00ff */
[----:B-1----:R-:W-:Y:S01]  /*1bd50*/  MOV R3, 0x3 ;  /* 0x0000000300037802 */ /* 0x002fe20000000f00 */
        /* <DEDUP_REMOVED lines=14> */
.L_x_591:
        /* <DEDUP_REMOVED lines=8> */
[----:B-1---5:R-:W-:Y:S05]  /*1bec0*/  BRA `(.L_x_680) ;  /* 0xffffa37000007947 */ /* 0x022fea000383ffff */
.L_x_592:
[----:B------:R-:W-:Y:S01]  /*1bed0*/  MOV R0, 0x1bf40 ;  /* 0x0001bf4000007802 */ /* 0x000fe20000000f00 */
[----:B------:R-:W-:Y:S01]  /*1bee0*/  IMAD.MOV.U32 R6, RZ, RZ, 0x1c1f ;  /* 0x00001c1fff067424 */ /* 0x000fe200078e00ff */
[----:B------:R-:W-:Y:S01]  /*1bef0*/  MOV R3, RZ ;  /* 0x000000ff00037202 */ /* 0x000fe20000000f00 */
[----:B------:R-:W-:-:S02]  /*1bf00*/  IMAD.MOV.U32 R2, RZ, RZ, R12 ;  /* 0x000000ffff027224 */ /* 0x000fc400078e000c */
[----:B------:R3:W-:Y:S04]  /*1bf10*/  STL [R1+0x54], R0 ;  /* 0x0000540001007387 */ /* 0x0007e80000100800 */
[----:B------:R3:W-:Y:S02]  /*1bf20*/  STL [R1+0x58], R6 ;  /* 0x0000580601007387 */ /* 0x0007e40000100800 */
[----:B-123--:R-:W-:Y:S05]  /*1bf30*/  CALL.REL.NOINC `($__internal_10_$__cuda_sm70_shflsync_idx_p) ;  /* 0x00000d5000007944 */ /* 0x00efea0003c00000 */
[----:B-----5:R1:W5:Y:S02]  /*1bf40*/  LDL.LU R0, [R1+0x58] ;  /* 0x0000580001007983 */ /* 0x0203640000300800 */
[----:B-1---5:R-:W-:Y:S05]  /*1bf50*/  BRA `(.L_x_681) ;  /* 0xffffa30000007947 */ /* 0x022fea000383ffff */
.L_x_595:
[----:B----4-:R-:W-:Y:S01]  /*1bf60*/  MOV R0, 0x1bfd0 ;  /* 0x0001bfd000007802 */ /* 0x010fe20000000f00 */
[----:B--2---:R-:W-:Y:S01]  /*1bf70*/  IMAD.MOV.U32 R4, RZ, RZ, 0x1c1f ;  /* 0x00001c1fff047424 */ /* 0x004fe200078e00ff */
[----:B------:R-:W-:Y:S01]  /*1bf80*/  MOV R3, 0x1 ;  /* 0x0000000100037802 */ /* 0x000fe20000000f00 */
[----:B------:R-:W-:Y:S02]  /*1bf90*/  IMAD.MOV.U32 R2, RZ, RZ, R5 ;  /* 0x000000ffff027224 */ /* 0x000fe400078e0005 */
[----:B------:R2:W-:Y:S04]  /*1bfa0*/  STL [R1+0x54], R0 ;  /* 0x0000540001007387 */ /* 0x0005e80000100800 */
[----:B------:R2:W-:Y:S02]  /*1bfb0*/  STL [R1+0x58], R4 ;  /* 0x0000580401007387 */ /* 0x0005e40000100800 */
[----:B-123--:R-:W-:Y:S05]  /*1bfc0*/  CALL.REL.NOINC `($__internal_10_$__cuda_sm70_shflsync_idx_p) ;  /* 0x00000cc000007944 */ /* 0x00efea0003c00000 */
        /* <DEDUP_REMOVED lines=10> */
.L_x_599:
        /* <DEDUP_REMOVED lines=9> */
.L_x_600:
        /* <DEDUP_REMOVED lines=9> */
.L_x_603:
[----:B----4-:R-:W-:Y:S01]  /*1c190*/  MOV R0, 0x1c200 ;  /* 0x0001c20000007802 */ /* 0x010fe20000000f00 */
[----:B--2---:R-:W-:Y:S01]  /*1c1a0*/  IMAD.MOV.U32 R4, RZ, RZ, 0x181f ;  /* 0x0000181fff047424 */ /* 0x004fe200078e00ff */
[----:B-1----:R-:W-:Y:S01]  /*1c1b0*/  MOV R3, 0x1 ;  /* 0x0000000100037802 */ /* 0x002fe20000000f00 */
[----:B------:R-:W-:Y:S02]  /*1c1c0*/  IMAD.MOV.U32 R2, RZ, RZ, R5 ;  /* 0x000000ffff027224 */ /* 0x000fe400078e0005 */
[----:B------:R1:W-:Y:S04]  /*1c1d0*/  STL [R1+0x54], R0 ;  /* 0x0000540001007387 */ /* 0x0003e80000100800 */
[----:B------:R1:W-:Y:S02]  /*1c1e0*/  STL [R1+0x58], R4 ;  /* 0x0000580401007387 */ /* 0x0003e40000100800 */
[----:B-1-3--:R-:W-:Y:S05]  /*1c1f0*/  CALL.REL.NOINC `($__internal_10_$__cuda_sm70_shflsync_idx_p) ;  /* 0x00000a9000007944 */ /* 0x00afea0003c00000 */
        /* <DEDUP_REMOVED lines=10> */
.L_x_606:
[----:B----4-:R-:W-:Y:S01]  /*1c2a0*/  MOV R0, 0x1c310 ;  /* 0x0001c31000007802 */ /* 0x010fe20000000f00 */
[----:B------:R-:W-:Y:S01]  /*1c2b0*/  IMAD.MOV.U32 R4, RZ, RZ, 0x181f ;  /* 0x0000181fff047424 */ /* 0x000fe200078e00ff */
[----:B-1----:R-:W-:Y:S01]  /*1c2c0*/  MOV R3, 0x2 ;  /* 0x0000000200037802 */ /* 0x002fe20000000f00 */
[----:B------:R-:W-:Y:S02]  /*1c2d0*/  IMAD.MOV.U32 R2, RZ, RZ, R5 ;  /* 0x000000ffff027224 */ /* 0x000fe400078e0005 */
[----:B------:R1:W-:Y:S04]  /*1c2e0*/  STL [R1+0x54], R0 ;  /* 0x0000540001007387 */ /* 0x0003e80000100800 */
[----:B------:R1:W-:Y:S02]  /*1c2f0*/  STL [R1+0x58], R4 ;  /* 0x0000580401007387 */ /* 0x0003e40000100800 */
[----:B-123--:R-:W-:Y:S05]  /*1c300*/  CALL.REL.NOINC `($__internal_10_$__cuda_sm70_shflsync_idx_p) ;  /* 0x0000098000007944 */ /* 0x00efea0003c00000 */
[----:B-----5:R1:W5:Y:S02]  /*1c310*/  LDL.LU R4, [R1+0x58] ;  /* 0x0000580001047983 */ /* 0x0203640000300800 */
[----:B-1---5:R-:W-:Y:S05]  /*1c320*/  BRA `(.L_x_686) ;  /* 0xffffc48000007947 */ /* 0x022fea000383ffff */
.L_x_607:
[----:B----4-:R-:W-:Y:S01]  /*1c330*/  MOV R0, 0x1c3a0 ;  /* 0x0001c3a000007802 */ /* 0x010fe20000000f00 */
[----:B-1----:R-:W-:Y:S01]  /*1c340*/  IMAD.MOV.U32 R6, RZ, RZ, 0x181f ;  /* 0x0000181fff067424 */ /* 0x002fe200078e00ff */
[----:B------:R-:W-:Y:S01]  /*1c350*/  MOV R3, 0x2 ;  /* 0x0000000200037802 */ /* 0x000fe20000000f00 */
[----:B------:R-:W-:-:S02]  /*1c360*/  IMAD.MOV.U32 R2, RZ, RZ, R14 ;  /* 0x000000ffff027224 */ /* 0x000fc400078e000e */
[----:B------:R1:W-:Y:S04]  /*1c370*/  STL [R1+0x54], R0 ;  /* 0x0000540001007387 */ /* 0x0003e80000100800 */
[----:B------:R1:W-:Y:S02]  /*1c380*/  STL [R1+0x58], R6 ;  /* 0x0000580601007387 */ /* 0x0003e40000100800 */
[----:B-123--:R-:W-:Y:S05]  /*1c390*/  CALL.REL.NOINC `($__internal_10_$__cuda_sm70_shflsync_idx_p) ;  /* 0x000008f000007944 */ /* 0x00efea0003c00000 */
[----:B-----5:R1:W5:Y:S02]  /*1c3a0*/  LDL.LU R0, [R1+0x58] ;  /* 0x0000580001007983 */ /* 0x0203640000300800 */
[----:B-1---5:R-:W-:Y:S05]  /*1c3b0*/  BRA `(.L_x_687) ;  /* 0xffffc41000007947 */ /* 0x022fea000383ffff */
.L_x_610:
[----:B------:R-:W-:Y:S01]  /*1c3c0*/  MOV R0, 0x1c430 ;  /* 0x0001c43000007802 */ /* 0x000fe20000000f00 */
[----:B--2---:R-:W-:Y:S01]  /*1c3d0*/  IMAD.MOV.U32 R4, RZ, RZ, 0x181f ;  /* 0x0000181fff047424 */ /* 0x004fe200078e00ff */
[----:B-1----:R-:W-:Y:S01]  /*1c3e0*/  MOV R3, 0x3 ;  /* 0x0000000300037802 */ /* 0x002fe20000000f00 */
        /* <DEDUP_REMOVED lines=14> */
.L_x_612:
        /* <DEDUP_REMOVED lines=9> */
.L_x_613:
[----:B------:R-:W-:Y:S01]  /*1c560*/  MOV R0, 0x1c5d0 ;  /* 0x0001c5d000007802 */ /* 0x000fe20000000f00 */
[----:B------:R-:W-:Y:S01]  /*1c570*/  IMAD.MOV.U32 R4, RZ, RZ, 0x1f ;  /* 0x0000001fff047424 */ /* 0x000fe200078e00ff */
[----:B------:R-:W-:Y:S01]  /*1c580*/  MOV R3, 0x1 ;  /* 0x0000000100037802 */ /* 0x000fe20000000f00 */
[----:B------:R-:W-:-:S02]  /*1c590*/  IMAD.MOV.U32 R2, RZ, RZ, R106 ;  /* 0x000000ffff027224 */ /* 0x000fc400078e006a */
[----:B------:R3:W-:Y:S04]  /*1c5a0*/  STL [R1+0x54], R0 ;  /* 0x0000540001007387 */ /* 0x0007e80000100800 */
[----:B------:R3:W-:Y:S02]  /*1c5b0*/  STL [R1+0x58], R4 ;  /* 0x0000580401007387 */ /* 0x0007e40000100800 */
[----:B-123--:R-:W-:Y:S05]  /*1c5c0*/  CALL.REL.NOINC `($__internal_10_$__cuda_sm70_shflsync_idx_p) ;  /* 0x000006c000007944 */ /* 0x00efea0003c00000 */
[----:B------:R1:W5:Y:S02]  /*1c5d0*/  LDL.LU R8, [R1+0x58] ;  /* 0x0000580001087983 */ /* 0x0003640000300800 */
[----:B-1---5:R-:W-:Y:S05]  /*1c5e0*/  BRA `(.L_x_690) ;  /* 0xffffc6b000007947 */ /* 0x022fea000383ffff */
.L_x_614:
[----:B------:R-:W-:Y:S02]  /*1c5f0*/  MOV R3, 0x1 ;  /* 0x0000000100037802 */ /* 0x000fe40000000f00 */
[----:B------:R-:W-:Y:S02]  /*1c600*/  MOV R2, 0x1c620 ;  /* 0x0001c62000027802 */ /* 0x000fe40000000f00 */
[----:B-1234-:R-:W-:Y:S05]  /*1c610*/  CALL.REL.NOINC `($__internal_11_$__cuda_sm70_shflsync_up_p) ;  /* 0x0000074000007944 */ /* 0x01efea0003c00000 */
[----:B------:R-:W-:Y:S05]  /*1c620*/  BRA `(.L_x_691) ;  /* 0xffffc7a000007947 */ /* 0x000fea000383ffff */
.L_x_615:
[----:B------:R-:W-:Y:S02]  /*1c630*/  MOV R3, 0x2 ;  /* 0x0000000200037802 */ /* 0x000fe40000000f00 */
[----:B------:R-:W-:-:S02]  /*1c640*/  MOV R2, 0x1c660 ;  /* 0x0001c66000027802 */ /* 0x000fc40000000f00 */
[----:B--2-4-:R-:W-:Y:S05]  /*1c650*/  CALL.REL.NOINC `($__internal_11_$__cuda_sm70_shflsync_up_p) ;  /* 0x0000070000007944 */ /* 0x014fea0003c00000 */
[----:B------:R-:W-:Y:S02]  /*1c660*/  SEL R3, R4, RZ, P1 ;  /* 0x000000ff04037207 */ /* 0x000fe40000800000 */
[----:B------:R-:W-:-:S03]  /*1c670*/  MOV R2, 0x1c6b0 ;  /* 0x0001c6b000027802 */ /* 0x000fc60000000f00 */
[----:B------:R-:W-:Y:S02]  /*1c680*/  IMAD.IADD R0, R0, 0x1, R3 ;  /* 0x0000000100007824 */ /* 0x000fe400078e0203 */
[----:B------:R-:W-:Y:S02]  /*1c690*/  IMAD.MOV.U32 R3, RZ, RZ, 0x4 ;  /* 0x00000004ff037424 */ /* 0x000fe400078e00ff */
        /* <DEDUP_REMOVED lines=22> */
.L_x_619:
[----:B------:R-:W-:Y:S02]  /*1c800*/  MOV R3, 0x1 ;  /* 0x0000000100037802 */ /* 0x000fe40000000f00 */
[----:B------:R-:W-:-:S02]  /*1c810*/  MOV R2, 0x1c830 ;  /* 0x0001c83000027802 */ /* 0x000fc40000000f00 */
[----:B------:R-:W-:Y:S05]  /*1c820*/  CALL.REL.NOINC `($__internal_11_$__cuda_sm70_shflsync_up_p) ;  /* 0x0000053000007944 */ /* 0x000fea0003c00000 */
[----:B------:R-:W-:Y:S01]  /*1c830*/  MOV R2, R4 ;  /* 0x0000000400027202 */ /* 0x000fe20000000f00 */
[----:B------:R-:W-:Y:S05]  /*1c840*/  BRA `(.L_x_693) ;  /* 0xffffc7e000007947 */ /* 0x000fea000383ffff */
.L_x_620:
[----:B------:R-:W-:Y:S02]  /*1c850*/  MOV R3, 0x2 ;  /* 0x0000000200037802 */ /* 0x000fe40000000f00 */
[----:B------:R-:W-:-:S02]  /*1c860*/  MOV R2, 0x1c880 ;  /* 0x0001c88000027802 */ /* 0x000fc40000000f00 */
        /* <DEDUP_REMOVED lines=27> */
.L_x_622:
[----:B------:R-:W-:Y:S02]  /*1ca20*/  SEL R0, RZ, 0x1, P0 ;  /* 0x00000001ff007807 */ /* 0x000fe40000000000 */
[----:B------:R-:W-:-:S02]  /*1ca30*/  MOV R2, 0x1ca50 ;  /* 0x0001ca5000027802 */ /* 0x000fc40000000f00 */
[----:B-1----:R-:W-:Y:S05]  /*1ca40*/  CALL.REL.NOINC `($__internal_12_$__cuda_sm70_votesync_ballot) ;  /* 0x0000037000007944 */ /* 0x002fea0003c00000 */
[----:B------:R-:W-:Y:S01]  /*1ca50*/  MOV R5, R0 ;  /* 0x0000000000057202 */ /* 0x000fe20000000f00 */
[----:B------:R-:W-:Y:S05]  /*1ca60*/  BRA `(.L_x_695) ;  /* 0xffffc75000007947 */ /* 0x000fea000383ffff */
.L_x_623:
[----:B--2---:R-:W-:Y:S01]  /*1ca70*/  IMAD.MOV.U32 R2, RZ, RZ, R6 ;  /* 0x000000ffff027224 */ /* 0x004fe200078e0006 */
[----:B------:R-:W-:Y:S01]  /*1ca80*/  MOV R6, 0x1cae0 ;  /* 0x0001cae000067802 */ /* 0x000fe20000000f00 */
[----:B------:R-:W-:Y:S01]  /*1ca90*/  IMAD.MOV.U32 R10, RZ, RZ, 0x1f ;  /* 0x0000001fff0a7424 */ /* 0x000fe200078e00ff */
[----:B------:R-:W-:-:S03]  /*1caa0*/  MOV R3, R0 ;  /* 0x0000000000037202 */ /* 0x000fc60000000f00 */
[----:B------:R2:W-:Y:S04]  /*1cab0*/  STL [R1+0x54], R6 ;  /* 0x0000540601007387 */ /* 0x0005e80000100800 */
[----:B------:R2:W-:Y:S02]  /*1cac0*/  STL [R1+0x58], R10 ;  /* 0x0000580a01007387 */ /* 0x0005e40000100800 */
[----:B-12---:R-:W-:Y:S05]  /*1cad0*/  CALL.REL.NOINC `($__internal_10_$__cuda_sm70_shflsync_idx_p) ;  /* 0x000001b000007944 */ /* 0x006fea0003c00000 */
[----:B------:R-:W-:Y:S01]  /*1cae0*/  IMAD.MOV.U32 R2, RZ, RZ, R7 ;  /* 0x000000ffff027224 */ /* 0x000fe200078e0007 */
[----:B------:R-:W-:Y:S01]  /*1caf0*/  MOV R6, 0x1cb60 ;  /* 0x0001cb6000067802 */ /* 0x000fe20000000f00 */
[----:B------:R-:W-:Y:S01]  /*1cb00*/  IMAD.MOV.U32 R7, RZ, RZ, 0x1f ;  /* 0x0000001fff077424 */ /* 0x000fe200078e00ff */
[----:B------:R1:W5:Y:S02]  /*1cb10*/  LDL.LU R10, [R1+0x58] ;  /* 0x00005800010a7983 */ /* 0x0003640000300800 */
[----:B-----5:R-:W-:Y:S02]  /*1cb20*/  MOV R3, R0 ;  /* 0x0000000000037202 */ /* 0x020fe40000000f00 */
[----:B------:R1:W-:Y:S04]  /*1cb30*/  STL [R1+0x54], R6 ;  /* 0x0000540601007387 */ /* 0x0003e80000100800 */
[----:B------:R1:W-:Y:S02]  /*1cb40*/  STL [R1+0x58], R7 ;  /* 0x0000580701007387 */ /* 0x0003e40000100800 */
[----:B-1----:R-:W-:Y:S05]  /*1cb50*/  CALL.REL.NOINC `($__internal_10_$__cuda_sm70_shflsync_idx_p) ;  /* 0x0000013000007944 */ /* 0x002fea0003c00000 */
[----:B------:R1:W5:Y:S02]  /*1cb60*/  LDL.LU R7, [R1+0x58] ;  /* 0x0000580001077983 */ /* 0x0003640000300800 */
[----:B-1---5:R-:W-:Y:S05]  /*1cb70*/  BRA `(.L_x_696) ;  /* 0xffffc6b000007947 */ /* 0x022fea000383ffff */
.L_x_626:
[----:B------:R-:W-:Y:S01]  /*1cb80*/  MOV R3, R0 ;  /* 0x0000000000037202 */ /* 0x000fe20000000f00 */
[----:B--2---:R-:W-:Y:S01]  /*1cb90*/  IMAD.MOV.U32 R2, RZ, RZ, R4 ;  /* 0x000000ffff027224 */ /* 0x004fe200078e0004 */
[----:B------:R-:W-:Y:S01]  /*1cba0*/  MOV R0, 0x1cbf0 ;  /* 0x0001cbf000007802 */ /* 0x000fe20000000f00 */
[----:B-1----:R-:W-:-:S04]  /*1cbb0*/  IMAD.MOV.U32 R4, RZ, RZ, 0x1f ;  /* 0x0000001fff047424 */ /* 0x002fc800078e00ff */
[----:B------:R1:W-:Y:S04]  /*1cbc0*/  STL [R1+0x54], R0 ;  /* 0x0000540001007387 */ /* 0x0003e80000100800 */
[----:B------:R1:W-:Y:S02]  /*1cbd0*/  STL [R1+0x58], R4 ;  /* 0x0000580401007387 */ /* 0x0003e40000100800 */
[----:B-1--4-:R-:W-:Y:S05]  /*1cbe0*/  CALL.REL.NOINC `($__internal_10_$__cuda_sm70_shflsync_idx_p) ;  /* 0x000000a000007944 */ /* 0x012fea0003c00000 */
[----:B------:R1:W5:Y:S02]  /*1cbf0*/  LDL.LU R11, [R1+0x58] ;  /* 0x00005800010b7983 */ /* 0x0003640000300800 */
[----:B-1---5:R-:W-:Y:S05]  /*1cc00*/  BRA `(.L_x_625) ;  /* 0xffffc68000007947 */ /* 0x022fea000383ffff */
        .weak           $__internal_9_$__cuda_sm70_shflsync_bfly_p
        .type           $__internal_9_$__cuda_sm70_shflsync_bfly_p,@function
        .size           $__internal_9_$__cuda_sm70_shflsync_bfly_p,($__internal_10_$__cuda_sm70_shflsync_idx_p - $__internal_9_$__cuda_sm70_shflsync_bfly_p)
$__internal_9_$__cuda_sm70_shflsync_bfly_p:
[----:B------:R1:W-:Y:S01]  /*1cc10*/  STL [R1+0x210], R5 ;  /* 0x0002100501007387 */ /* 0x0003e20000100800 */
[----:B------:R-:W-:Y:S02]  /*1cc20*/  MOV R3, 0x1f ;  /* 0x0000001f00037802 */ /* 0x000fe40000000f00 */
[----:B-1----:R-:W-:-:S04]  /*1cc30*/  MOV R5, 0xffffffff ;  /* 0xffffffff00057802 */ /* 0x002fc80000000f00 */
[----:B------:R-:W-:Y:S04]  /*1cc40*/  WARPSYNC R5 ;  /* 0x0000000500007348 */ /* 0x000fe80003800000 */
[----:B------:R1:W2:Y:S04]  /*1cc50*/  SHFL.BFLY PT, R0, R4, R0, R3 ;  /* 0x0c00000004007389 */ /* 0x0002a800000e0003 */
[----:B-1----:R1:W5:Y:S01]  /*1cc60*/  LDL.LU R5, [R1+0x210] ;  /* 0x0002100001057983 */ /* 0x0023620000300800 */
[----:B------:R-:W-:-:S04]  /*1cc70*/  MOV R3, 0x0 ;  /* 0x0000000000037802 */ /* 0x000fc80000000f00 */
[----:B--2---:R-:W-:Y:S05]  /*1cc80*/  RET.REL.NODEC R2 `(_ZN7cutlass13device_kernelIN5flash19enable_sm80_to_sm89INS1_16FlashAttnFwdSm80INS1_25CollectiveMainloopFwdSm80ILi8ELi1ELb1EN4cute5tupleIJNS5_1CILi128EEENS7_ILi48EEENS7_ILi256EEEEEELi256ENS_6half_tEfNS_4arch4Sm80ELb0ELb1ELb1ELb1ELb1ELb0ELb1ELb1EEENS1_21CollectiveEpilogueFwdINS6_IJS8_SA_S9_EEENS6_IJNS7_ILi1EEESI_SI_EEESC_SE_Li256ELb1ELb1ELb1ELb0EEENS1_36VarlenDynamicPersistentTileSchedulerILi128ELi48ELi256ELi256ELb1ELb1ELb0ELb1ELb0ELb1EEEEEEEEEvNT_6ParamsE) ;  /* 0xfffe337002007950 */ /* 0x004fea0003c3ffff */
        .weak           $__internal_10_$__cuda_sm70_shflsync_idx_p
        .type           $__internal_10_$__cuda_sm70_shflsync_idx_p,@function
        .size           $__internal_10_$__cuda_sm70_shflsync_idx_p,($__internal_11_$__cuda_sm70_shflsync_up_p - $__internal_10_$__cuda_sm70_shflsync_idx_p)
$__internal_10_$__cuda_sm70_shflsync_idx_p:
[----:B------:R1:W-:Y:S04]  /*1cc90*/  STL [R1+0x214], R4 ;  /* 0x0002140401007387 */ /* 0x0003e80000100800 */
[----:B------:R2:W-:Y:S01]  /*1cca0*/  STL [R1+0x210], R0 ;  /* 0x0002100001007387 */ /* 0x0005e20000100800 */
[----:B-1----:R-:W-:-:S03]  /*1ccb0*/  MOV R4, 0xffffffff ;  /* 0xffffffff00047802 */ /* 0x002fc60000000f00 */
[----:B--2---:R-:W2:Y:S01]  /*1ccc0*/  LDL.LU R0, [R1+0x58] ;  /* 0x0000580001007983 */ /* 0x004ea20000300800 */
[----:B------:R-:W-:Y:S04]  /*1ccd0*/  WARPSYNC R4 ;  /* 0x0000000400007348 */ /* 0x000fe80003800000 */
[----:B--2---:R1:W2:Y:S04]  /*1cce0*/  SHFL.IDX PT, R2, R2, R3, R0 ;  /* 0x0000000302027389 */ /* 0x0042a800000e0000 */
[----:B-1----:R1:W5:Y:S04]  /*1ccf0*/  LDL.LU R4, [R1+0x214] ;  /* 0x0002140001047983 */ /* 0x0023680000300800 */
[----:B------:R1:W5:Y:S04]  /*1cd00*/  LDL.LU R0, [R1+0x210] ;  /* 0x0002100001007983 */ /* 0x0003680000300800 */
[----:B------:R-:W3:Y:S04]  /*1cd10*/  LDL.LU R3, [R1+0x54] ;  /* 0x0000540001037983 */ /* 0x000ee80000300800 */
[----:B--2---:R3:W-:Y:S02]  /*1cd20*/  STL [R1+0x58], R2 ;  /* 0x0000580201007387 */ /* 0x0047e40000100800 */
[----:B---3--:R-:W-:-:S02]  /*1cd30*/  MOV R2, R3 ;  /* 0x0000000300027202 */ /* 0x008fc40000000f00 */
[----:B------:R-:W-:-:S04]  /*1cd40*/  MOV R3, 0x0 ;  /* 0x0000000000037802 */ /* 0x000fc80000000f00 */
[----:B-1----:R-:W-:Y:S05]  /*1cd50*/  RET.REL.NODEC R2 `(_ZN7cutlass13device_kernelIN5flash19enable_sm80_to_sm89INS1_16FlashAttnFwdSm80INS1_25CollectiveMainloopFwdSm80ILi8ELi1ELb1EN4cute5tupleIJNS5_1CILi128EEENS7_ILi48EEENS7_ILi256EEEEEELi256ENS_6half_tEfNS_4arch4Sm80ELb0ELb1ELb1ELb1ELb1ELb0ELb1ELb1EEENS1_21CollectiveEpilogueFwdINS6_IJS8_SA_S9_EEENS6_IJNS7_ILi1EEESI_SI_EEESC_SE_Li256ELb1ELb1ELb1ELb0EEENS1_36VarlenDynamicPersistentTileSchedulerILi128ELi48ELi256ELi256ELb1ELb1ELb0ELb1ELb0ELb1EEEEEEEEEvNT_6ParamsE) ;  /* 0xfffe32a002007950 */ /* 0x002fea0003c3ffff */
        .weak           $__internal_11_$__cuda_sm70_shflsync_up_p
        .type           $__internal_11_$__cuda_sm70_shflsync_up_p,@function
        .size           $__internal_11_$__cuda_sm70_shflsync_up_p,($__internal_12_$__cuda_sm70_votesync_ballot - $__internal_11_$__cuda_sm70_shflsync_up_p)
$__internal_11_$__cuda_sm70_shflsync_up_p:
[----:B------:R-:W-:Y:S02]  /*1cd60*/  MOV R4, RZ ;  /* 0x000000ff00047202 */ /* 0x000fe40000000f00 */
[----:B------:R-:W-:-:S04]  /*1cd70*/  MOV R10, 0xffffffff ;  /* 0xffffffff000a7802 */ /* 0x000fc80000000f00 */
[----:B------:R-:W-:Y:S04]  /*1cd80*/  WARPSYNC R10 ;  /* 0x0000000a00007348 */ /* 0x000fe80003800000 */
[----:B------:R1:W2:Y:S02]  /*1cd90*/  SHFL.UP PT, R4, R0, R3, R4 ;  /* 0x0400000300047389 */ /* 0x0002a400000e0004 */
[----:B-1----:R-:W-:-:S04]  /*1cda0*/  MOV R3, 0x0 ;  /* 0x0000000000037802 */ /* 0x002fc80000000f00 */
[----:B--2---:R-:W-:Y:S05]  /*1cdb0*/  RET.REL.NODEC R2 `(_ZN7cutlass13device_kernelIN5flash19enable_sm80_to_sm89INS1_16FlashAttnFwdSm80INS1_25CollectiveMainloopFwdSm80ILi8ELi1ELb1EN4cute5tupleIJNS5_1CILi128EEENS7_ILi48EEENS7_ILi256EEEEEELi256ENS_6half_tEfNS_4arch4Sm80ELb0ELb1ELb1ELb1ELb1ELb0ELb1ELb1EEENS1_21CollectiveEpilogueFwdINS6_IJS8_SA_S9_EEENS6_IJNS7_ILi1EEESI_SI_EEESC_SE_Li256ELb1ELb1ELb1ELb0EEENS1_36VarlenDynamicPersistentTileSchedulerILi128ELi48ELi256ELi256ELb1ELb1ELb0ELb1ELb0ELb1EEEEEEEEEvNT_6ParamsE) ;  /* 0xfffe324002007950 */ /* 0x004fea0003c3ffff */
        .weak           $__internal_12_$__cuda_sm70_votesync_ballot
        .type           $__internal_12_$__cuda_sm70_votesync_ballot,@function
        .size           $__internal_12_$__cuda_sm70_votesync_ballot,(.L_x_3241 - $__internal_12_$__cuda_sm70_votesync_ballot)
$__internal_12_$__cuda_sm70_votesync_ballot:
[----:B------:R-:W-:Y:S01]  /*1cdc0*/  ISETP.NE.U32.AND P0, PT, R0, 0x1, PT ;  /* 0x000000010000780c */ /* 0x000fe20003f05070 */
[----:B------:R-:W-:-:S04]  /*1cdd0*/  IMAD.MOV.U32 R3, RZ, RZ, -0x1 ;  /* 0xffffffffff037424 */ /* 0x000fc800078e00ff */
[----:B------:R-:W-:Y:S08]  /*1cde0*/  WARPSYNC R3 ;  /* 0x0000000300007348 */ /* 0x000ff00003800000 */
[----:B------:R-:W-:-:S04]  /*1cdf0*/  VOTE.ANY R0, PT, !P0 ;  /* 0x0000000000007806 */ /* 0x000fc800040e0100 */
[----:B------:R-:W-:Y:S01]  /*1ce00*/  LOP3.LUT R0, R0, R3, RZ, 0xc0, !PT ;  /* 0x0000000300007212 */ /* 0x000fe200078ec0ff */
[----:B------:R-:W-:-:S04]  /*1ce10*/  IMAD.MOV.U32 R3, RZ, RZ, 0x0 ;  /* 0x00000000ff037424 */ /* 0x000fc800078e00ff */
[----:B------:R-:W-:Y:S05]  /*1ce20*/  RET.REL.NODEC R2 `(_ZN7cutlass13device_kernelIN5flash19enable_sm80_to_sm89INS1_16FlashAttnFwdSm80INS1_25CollectiveMainloopFwdSm80ILi8ELi1ELb1EN4cute5tupleIJNS5_1CILi128EEENS7_ILi48EEENS7_ILi256EEEEEELi256ENS_6half_tEfNS_4arch4Sm80ELb0ELb1ELb1ELb1ELb1ELb0ELb1ELb1EEENS1_21CollectiveEpilogueFwdINS6_IJS8_SA_S9_EEENS6_IJNS7_ILi1EEESI_SI_EEESC_SE_Li256ELb1ELb1ELb1ELb0EEENS1_36VarlenDynamicPersistentTileSchedulerILi128ELi48ELi256ELi256ELb1ELb1ELb0ELb1ELb0ELb1EEEEEEEEEvNT_6ParamsE) ;  /* 0xfffe31d002007950 */ /* 0x000fea0003c3ffff */
.L_x_697:
        /* <DEDUP_REMOVED lines=13> */
.L_x_3241:


//--------------------- .text._ZN7cutlass13device_kernelIN5flash19enable_sm80_to_sm89INS1_16FlashAttnFwdSm80INS1_25CollectiveMainloopFwdSm80ILi8ELi1ELb0EN4cute5tupleIJNS5_1CILi128EEENS7_ILi32EEENS7_ILi256EEEEEELi256ENS_6half_tEfNS_4arch4Sm80ELb0ELb1ELb1ELb1ELb1ELb1ELb1ELb1EEENS1_21CollectiveEpilogueFwdINS6_IJS8_SA_S9_EEENS6_IJNS7_ILi1EEESI_SI_EEESC_SE_Li256ELb1ELb1ELb1ELb0EEENS1_36VarlenDynamicPersistentTileSchedulerILi128ELi32ELi256ELi256ELb1ELb1ELb0ELb1ELb0ELb1EEEEEEEEEvNT_6ParamsE --------------------------
	.section	.text._ZN7cutlass13device_kernelIN5flash19enable_sm80_to_sm89INS1_16FlashAttnFwdSm80INS1_25CollectiveMainloopFwdSm80ILi8ELi1ELb0EN4cute5tupleIJNS5_1CILi128EEENS7_ILi32EEENS7_ILi256EEEEEELi256ENS_6half_tEfNS_4arch4Sm80ELb0ELb1ELb1ELb1ELb1ELb1ELb1ELb1EEENS1_21CollectiveEpilogueFwdINS6_IJS8_SA_S9_EEENS6_IJNS7_ILi1EEESI_SI_EEESC_SE_Li256ELb1ELb1ELb1ELb0EEENS1_36VarlenDynamicPersistentTileSchedulerILi128ELi32ELi256ELi256ELb1ELb1ELb0ELb1ELb0ELb1EEEEEEEEEvNT_6ParamsE,"ax",@progbits
	.sectioninfo	@"SHI_REGISTERS=255"
	.align	128
.text._ZN7cutlass13device_kernelIN5flash19enable_sm80_to_sm89INS1_16FlashAttnFwdSm80INS1_25CollectiveMainloopFwdSm80ILi8ELi1ELb0EN4cute5tupleIJNS5_1CILi128EEENS7_ILi32EEENS7_ILi256EEEEEELi256ENS_6half_tEfNS_4arch4Sm80ELb0ELb1ELb1ELb1ELb1ELb1ELb1ELb1EEENS1_21CollectiveEpilogueFwdINS6_IJS8_SA_S9_EEENS6_IJNS7_ILi1EEESI_SI_EEESC_SE_Li256ELb1ELb1ELb1ELb0EEENS1_36VarlenDynamicPersistentTileSchedulerILi128ELi32ELi256ELi256ELb1ELb1ELb0ELb1ELb0ELb1EEEEEEEEEvNT_6ParamsE:
        .type           _ZN7cutlass13device_kernelIN5flash19enable_sm80_to_sm89INS1_16FlashAttnFwdSm80INS1_25CollectiveMainloopFwdSm80ILi8ELi1ELb0EN4cute5tupleIJNS5_1CILi128EEENS7_ILi32EEENS7_ILi256EEEEEELi256ENS_6half_tEfNS_4arch4Sm80ELb0ELb1ELb1ELb1ELb1ELb1ELb1ELb1EEENS1_21CollectiveEpilogueFwdINS6_IJS8_SA_S9_EEENS6_IJNS7_ILi1EEESI_SI_EEESC_SE_Li256ELb1ELb1ELb1ELb0EEENS1_36VarlenDynamicPersistentTileSchedulerILi128ELi32ELi256ELi256ELb1ELb1ELb0ELb1ELb0ELb1EEEEEEEEEvNT_6ParamsE,@function
        .size           _ZN7cutlass13device_kernelIN5flash19enable_sm80_to_sm89INS1_16FlashAttnFwdSm80INS1_25CollectiveMainloopFwdSm80ILi8ELi1ELb0EN4cute5tupleIJNS5_1CILi128EEENS7_ILi32EEENS7_ILi256EEEEEELi256ENS_6half_tEfNS_4arch4Sm80ELb0ELb1ELb1ELb1ELb1ELb1ELb1ELb1EEENS1_21CollectiveEpilogueFwdINS6_IJS8_SA_S9_EEENS6_IJNS7_ILi1EEESI_SI_EEESC_SE_Li256ELb1ELb1ELb1ELb0EEENS1_36VarlenDynamicPersistentTileSchedulerILi128ELi32ELi256ELi256ELb1ELb1ELb0ELb1ELb0ELb1EEEEEEEEEvNT_6ParamsE,(.L_x_3246 - _ZN7cutlass13device_kernelIN5flash19enable_sm80_to_sm89INS1_16FlashAttnFwdSm80INS1_25CollectiveMainloopFwdSm80ILi8ELi1ELb0EN4cute5tupleIJNS5_1CILi128EEENS7_ILi32EEENS7_ILi256EEEEEELi256ENS_6half_tEfNS_4arch4Sm80ELb0ELb1ELb1ELb1ELb1ELb1ELb1ELb1EEENS1_21CollectiveEpilogueFwdINS6_IJS8_SA_S9_EEENS6_IJNS7_ILi1EEESI_SI_EEESC_SE_Li256ELb1ELb1ELb1ELb0EEENS1_36VarlenDynamicPersistentTileSchedulerILi128ELi32ELi256ELi256ELb1ELb1ELb0ELb1ELb0ELb1EEEEEEEEEvNT_6ParamsE)
        .other          _ZN7cutlass13device_kernelIN5flash19enable_sm80_to_sm89INS1_16FlashAttnFwdSm80INS1_25CollectiveMainloopFwdSm80ILi8ELi1ELb0EN4cute5tupleIJNS5_1CILi128EEENS7_ILi32EEENS7_ILi256EEEEEELi256ENS_6half_tEfNS_4arch4Sm80ELb0ELb1ELb1ELb1ELb1ELb1ELb1ELb1EEENS1_21CollectiveEpilogueFwdINS6_IJS8_SA_S9_EEENS6_IJNS7_ILi1EEESI_SI_EEESC_SE_Li256ELb1ELb1ELb1ELb0EEENS1_36VarlenDynamicPersistentTileSchedulerILi128ELi32ELi256ELi256ELb1ELb1ELb0ELb1ELb0ELb1EEEEEEEEEvNT_6ParamsE,@"STO_CUDA_ENTRY STV_DEFAULT"
_ZN7cutlass13device_kernelIN5flash19enable_sm80_to_sm89INS1_16FlashAttnFwdSm80INS1_25CollectiveMainloopFwdSm80ILi8ELi1ELb0EN4cute5tupleIJNS5_1CILi128EEENS7_ILi32EEENS7_ILi256EEEEEELi256ENS_6half_tEfNS_4arch4Sm80ELb0ELb1ELb1ELb1ELb1ELb1ELb1ELb1EEENS1_21CollectiveEpilogueFwdINS6_IJS8_SA_S9_EEENS6_IJNS7_ILi1EEESI_SI_EEESC_SE_Li256ELb1ELb1ELb1ELb0EEENS1_36VarlenDynamicPersistentTileSchedulerILi128ELi32ELi256ELi256ELb1ELb1ELb0ELb1ELb0ELb1EEEEEEEEEvNT_6ParamsE:
        /* <DEDUP_REMOVED lines=13> */
[----:B------:R-:W-:-:S03]  /*00d0*/  CS2R R8, SRZ ;  /* 0x0000000000087805 */ /* 0x000fc6000001ff00 */
        /* <DEDUP_REMOVED lines=10> */
[C---:B------:R-:W-:Y:S01]  /*0180*/  ISETP.GE.U32.AND P4, PT, R13.reuse, 0x2, PT ;  /* 0x000000020d00780c */ /* 0x040fe20003f86070 */
[----:B------:R-:W-:Y:S01]  /*0190*/  IMAD.MOV.U32 R7, RZ, RZ, RZ ;  /* 0x000000ffff077224 */ /* 0x000fe200078e00ff */
        /* <DEDUP_REMOVED lines=26> */
.L_x_703:
        /* <DEDUP_REMOVED lines=11> */
[----:B------:R-:W3:Y:S04]  /*03f0*/  @!P0 LDG.E R9, [R4.64] ;  /* 0x0000000804098981 */ /* 0x000ee8000c1e1900 */
[----:B------:R-:W3:Y:S02]  /*0400*/  @!P0 LDG.E R8, [R2.64] ;  /* 0x0000000802088981 */ /* 0x000ee4000c1e1900 */
[----:B---3--:R-:W-:Y:S01]  /*0410*/  IMAD R5, R9, R8, RZ ;  /* 0x0000000809057224 */ /* 0x008fe200078e02ff */
[----:B------:R-:W-:Y:S05]  /*0420*/  BRA.DIV ~URZ, `(.L_x_701) ;  /* 0x000205f27f007947 */ /* 0x000fea000b800000 */
[----:B------:R1:W3:Y:S02]  /*0430*/  SHFL.UP PT, R0, R5, 0x1, RZ ;  /* 0x0420000005007989 */ /* 0x0002e400000e00ff */
.L_x_973:
        /* <DEDUP_REMOVED lines=16> */
.L_x_974:
[----:B---3--:R-:W-:-:S05]  /*0540*/  IMAD R0, R0, c[0x0][0x538], RZ ;  /* 0x00014e0000007a24 */ /* 0x008fca00078e02ff */
[----:B------:R-:W-:-:S04]  /*0550*/  IADD3 R6, R0, R6, RZ ;  /* 0x0000000600067210 */ /* 0x000fc80007ffe0ff */
[----:B------:R-:W-:-:S13]  /*0560*/  ISETP.GT.AND P0, PT, R6, UR4, PT ;  /* 0x0000000406007c0c */ /* 0x000fda000bf04270 */
[----:B-12---:R-:W-:Y:S05]  /*0570*/  @!P0 BRA `(.L_x_703) ;  /* 0xfffffdc000008947 */ /* 0x006fea000383ffff */
.L_x_699:
[----:B------:R-:W-:-:S05]  /*0580*/  IADD3 R11, -R0, R6, RZ ;  /* 0x00000006000b7210 */ /* 0x000fca0007ffe1ff */
[----:B------:R-:W-:-:S05]  /*0590*/  IMAD R0, R4, c[0x0][0x538], R11 ;  /* 0x00014e0004007a24 */ /* 0x000fca00078e020b */
[----:B------:R-:W-:Y:S01]  /*05a0*/  ISETP.GT.AND P0, PT, R0, UR4, PT ;  /* 0x0000000400007c0c */ /* 0x000fe2000bf04270 */
[----:B------:R-:W-:-:S12]  /*05b0*/  BRA.DIV ~URZ, `(.L_x_704) ;  /* 0x000206727f007947 */ /* 0x000fd8000b800000 */
[----:B------:R-:W-:-:S04]  /*05c0*/  VOTE.ANY R10, PT, !P0 ;  /* 0x00000000000a7806 */ /* 0x000fc800040e0100 */
.L_x_975:
[----:B------:R-:W1:Y:S02]  /*05d0*/  POPC R5, R10 ;  /* 0x0000000a00057309 */ /* 0x000e640000000000 */
[----:B-12---:R-:W-:Y:S01]  /*05e0*/  IADD3 R235, R5, R7, RZ ;  /* 0x0000000705eb7210 */ /* 0x006fe20007ffe0ff */
[----:B------:R-:W-:Y:S05]  /*05f0*/  BRA.DIV ~URZ, `(.L_x_705) ;  /* 0x000206827f007947 */ /* 0x000fea000b800000 */
[----:B------:R1:W2:Y:S01]  /*0600*/  SHFL.IDX PT, R12, R9, R5, 0x1f ;  /* 0x00001f05090c7589 */ /* 0x0002a200000e0000 */
[----:B------:R-:W-:-:S03]  /*0610*/  MOV R6, RZ ;  /* 0x000000ff00067202 */ /* 0x000fc60000000f00 */
[----:B------:R1:W3:Y:S04]  /*0620*/  SHFL.IDX PT, R9, R8, R5, 0x1f ;  /* 0x00001f0508097589 */ /* 0x0002e800000e0000 */
.L_x_976:
[----:B------:R-:W-:Y:S01]  /*0630*/  ISETP.NE.AND P0, PT, R10, RZ, PT ;  /* 0x000000ff0a00720c */ /* 0x000fe20003f05270 */
[----:B------:R-:W-:-:S12]  /*0640*/  BSSY B0, `(.L_x_706) ;  /* 0x0000005000007945 */ /* 0x000fd80003800000 */
[----:B------:R-:W-:Y:S05]  /*0650*/  @!P0 BRA `(.L_x_707) ;  /* 0x0000003000008947 */ /* 0x000fea0003800000 */
[----:B------:R-:W-:Y:S01]  /*0660*/  IADD3 R2, R5, -0x1, RZ ;  /* 0xffffffff05027810 */ /* 0x000fe20007ffe0ff */
[----:B------:R-:W-:Y:S05]  /*0670*/  BRA.DIV ~URZ, `(.L_x_708) ;  /* 0x000206e27f007947 */ /* 0x000fea000b800000 */
[----:B------:R4:W1:Y:S02]  /*0680*/  SHFL.IDX PT, R6, R4, R2, 0x1f ;  /* 0x00001f0204067589 */ /* 0x00086400000e0000 */
.L_x_707:
[----:B------:R-:W-:Y:S05]  /*0690*/  BSYNC B0 ;  /* 0x0000000000007941 */ /* 0x000fea0003800000 */
.L_x_706:
[----:B---3--:R-:W-:Y:S01]  /*06a0*/  ISETP.NE.AND P0, PT, R9, 0x1, PT ;  /* 0x000000010900780c */ /* 0x008fe20003f05270 */
[----:B-1----:R-:W-:Y:S01]  /*06b0*/  IMAD R232, R6, c[0x0][0x538], R11 ;  /* 0x00014e0006e87a24 */ /* 0x002fe200078e020b */
[----:B------:R-:W-:Y:S04]  /*06c0*/  BSSY B0, `(.L_x_709) ;  /* 0x0000085000007945 */ /* 0x000fe80003800000 */
[----:B------:R-:W-:-:S07]  /*06d0*/  IADD3 R11, -R232, UR4, RZ ;  /* 0x00000004e80b7c10 */ /* 0x000fce000fffe1ff */
[----:B------:R-:W-:Y:S05]  /*06e0*/  @!P0 BRA `(.L_x_710) ;  /* 0x000003e000008947 */ /* 0x000fea0003800000 */
[-C--:B--2---:R-:W-:Y:S02]  /*06f0*/  IABS R0, R12.reuse ;  /* 0x0000000c00007213 */ /* 0x084fe40000000000 */
[----:B------:R-:W-:-:S03]  /*0700*/  IABS R6, R12 ;  /* 0x0000000c00067213 */ /* 0x000fc60000000000 */
[----:B------:R-:W-:Y:S01]  /*0710*/  IMAD.MOV.U32 R5, RZ, RZ, R0 ;  /* 0x000000ffff057224 */ /* 0x000fe200078e0000 */
[----:B------:R-:W-:-:S03]  /*0720*/  IABS R0, R9 ;  /* 0x0000000900007213 */ /* 0x000fc60000000000 */
[----:B----4-:R-:W1:Y:S02]  /*0730*/  I2F.RP R2, R5 ;  /* 0x0000000500027306 */ /* 0x010e640000209400 */
        /* <DEDUP_REMOVED lines=55> */
[----:B------:R-:W-:Y:S01]  /*0ab0*/  IMAD R234, R3, 0x10000, R2 ;  /* 0x0001000003ea7824 */ /* 0x000fe200078e0202 */
[----:B------:R-:W-:Y:S05]  /*0ac0*/  BRA `(.L_x_711) ;  /* 0x0000044000007947 */ /* 0x000fea0003800000 */
.L_x_710:
[----:B----4-:R-:W-:-:S04]  /*0ad0*/  IMAD.MOV.U32 R2, RZ, RZ, 0x4 ;  /* 0x00000004ff027424 */ /* 0x010fc800078e00ff */
[----:B------:R-:W-:-:S05]  /*0ae0*/  IMAD.WIDE R2, R235, R2, c[0x0][0x590] ;  /* 0x00016400eb027625 */ /* 0x000fca00078e0202 */
[----:B------:R-:W3:Y:S02]  /*0af0*/  LDG.E R7, [R2.64] ;  /* 0x0000000802077981 */ /* 0x000ee4000c1e1900 */
[----:B--23--:R-:W-:-:S05]  /*0b00*/  IMAD R9, R7, R12, RZ ;  /* 0x0000000c07097224 */ /* 0x00cfca00078e02ff */
        /* <DEDUP_REMOVED lines=63> */
[----:B------:R-:W-:Y:S02]  /*0f00*/  IMAD R234, R0, R2, R3 ;  /* 0x0000000200ea7224 */ /* 0x000fe400078e0203 */
.L_x_711:
[----:B------:R-:W-:Y:S05]  /*0f10*/  BSYNC B0 ;  /* 0x0000000000007941 */ /* 0x000fea0003800000 */
.L_x_709:
[----:B------:R-:W-:-:S04]  /*0f20*/  LOP3.LUT R0, RZ, R0, RZ, 0x33, !PT ;  /* 0x00000000ff007212 */ /* 0x000fc800078e33ff */
[----:B------:R-:W-:Y:S01]  /*0f30*/  IADD3 R233, R0, R12, RZ ;  /* 0x0000000c00e97210 */ /* 0x000fe20007ffe0ff */
[----:B------:R-:W-:Y:S05]  /*0f40*/  BRA `(.L_x_712) ;  /* 0x0000004000007947 */ /* 0x000fea0003800000 */
.L_x_700:
[----:B--2---:R-:W-:Y:S01]  /*0f50*/  IMAD.MOV.U32 R233, RZ, RZ, RZ ;  /* 0x000000ffffe97224 */ /* 0x004fe200078e00ff */
[----:B------:R-:W-:Y:S01]  /*0f60*/  MOV R234, RZ ;  /* 0x000000ff00ea7202 */ /* 0x000fe20000000f00 */
[----:B------:R-:W-:Y:S01]  /*0f70*/  IMAD.U32 R232, RZ, RZ, UR4 ;  /* 0x00000004ffe87e24 */ /* 0x000fe2000f8e00ff */
[----:B------:R-:W-:Y:S02]  /*0f80*/  MOV R235, c[0x0][0x53c] ;  /* 0x00014f0000eb7a02 */ /* 0x000fe40000000f00 */
.L_x_712:
[----:B------:R-:W-:Y:S01]  /*0f90*/  ISETP.NE.AND P0, PT, R13, RZ, PT ;  /* 0x000000ff0d00720c */ /* 0x000fe20003f05270 */
[----:B------:R-:W-:-:S12]  /*0fa0*/  WARPSYNC 0xffffffff ;  /* 0xffffffff00007948 */ /* 0x000fd80003800000 */
[----:B------:R1:W-:Y:S04]  /*0fb0*/  @!P0 STS.128 [0x20080], R232 ;  /* 0x020080e8ff008388 */ /* 0x0003e80000000c00 */
[----:B------:R-:W-:Y:S06]  /*0fc0*/  BAR.ARV 0x5, 0x100 ;  /* 0x0144000000007b1d */ /* 0x000fec0000002000 */
.L_x_698:
[----:B-12---:R-:W-:-:S13]  /*0fd0*/  ISETP.GE.AND P0, PT, R235, c[0x0][0x53c], PT ;  /* 0x00014f00eb007a0c */ /* 0x006fda0003f06270 */
[----:B------:R-:W-:Y:S05]  /*0fe0*/  @P0 EXIT ;  /* 0x000000000000094d */ /* 0x000fea0003800000 */
[----:B------:R-:W1:Y:S01]  /*0ff0*/  S2R R14, SR_TID.X ;  /* 0x00000000000e7919 */ /* 0x000e620000002100 */
        /* <DEDUP_REMOVED lines=66> */
[C---:B------:R-:W-:Y:S01]  /*1420*/  IADD3 R16, R211.reuse, 0x20, RZ ;  /* 0x00000020d3107810 */ /* 0x040fe20007ffe0ff */
[----:B------:R-:W-:Y:S01]  /*1430*/  IMAD R212, R228, 0x20, R211 ;  /* 0x00000020e4d47824 */ /* 0x000fe200078e02d3 */
[----:B------:R-:W-:Y:S01]  /*1440*/  LOP3.LUT R230, R2, 0xfffffe00, RZ, 0xc0, !PT ;  /* 0xfffffe0002e67812 */ /* 0x000fe200078ec0ff */
[C---:B------:R-:W-:Y:S01]  /*1450*/  IMAD.IADD R231, R6.reuse, 0x1, -R8 ;  /* 0x0000000106e77824 */ /* 0x040fe200078e0a08 */
        /* <DEDUP_REMOVED lines=18> */
[----:B------:R-:W-:Y:S01]  /*1580*/  LOP3.LUT R29, R4, 0x1c0, RZ, 0xc0, !PT ;  /* 0x000001c0041d7812 */ /* 0x000fe200078ec0ff */
[----:B------:R-:W-:Y:S01]  /*1590*/  IMAD R231, R231, 0x8, R24 ;  /* 0x00000008e7e77824 */ /* 0x000fe200078e0218 */
[----:B------:R-:W-:-:S02]  /*15a0*/  SHF.R.S32.HI R6, RZ, 0x1f, R15 ;  /* 0x0000001fff067819 */ /* 0x000fc4000001140f */
[----:B------:R-:W-:Y:S01]  /*15b0*/  LEA.HI R4, R7, R14, RZ, 0x3 ;  /* 0x0000000e07047211 */ /* 0x000fe200078f18ff */
[----:B------:R-:W-:Y:S01]  /*15c0*/  IMAD.SHL.U32 R7, R13, 0x40, RZ ;  /* 0x000000400d077824 */ /* 0x000fe200078e00ff */
[----:B------:R-:W-:Y:S02]  /*15d0*/  LOP3.LUT R27, R2, 0x1c0, RZ, 0xc0, !PT ;  /* 0x000001c0021b7812 */ /* 0x000fe400078ec0ff */
[----:B------:R-:W-:Y:S01]  /*15e0*/  SHF.R.S32.HI R2, RZ, 0x1f, R137 ;  /* 0x0000001fff027819 */ /* 0x000fe20000011489 */
[----:B------:R-:W-:Y:S01]  /*15f0*/  IMAD.SHL.U32 R4, R4, 0x40, RZ ;  /* 0x0000004004047824 */ /* 0x000fe200078e00ff */
[----:B------:R-:W-:Y:S02]  /*1600*/  LEA.HI R6, R6, R15, RZ, 0x3 ;  /* 0x0000000f06067211 */ /* 0x000fe400078f18ff */
[----:B------:R-:W-:Y:S02]  /*1610*/  LOP3.LUT R22, R3, 0xfffffe00, RZ, 0xc0, !PT ;  /* 0xfffffe0003167812 */ /* 0x000fe400078ec0ff */
[-C--:B------:R-:W-:Y:S01]  /*1620*/  LEA.HI R3, R2, R137.reuse, RZ, 0x6 ;  /* 0x0000008902037211 */ /* 0x080fe200078f30ff */
[----:B------:R-:W-:Y:S01]  /*1630*/  IMAD.SHL.U32 R6, R6, 0x40, RZ ;  /* 0x0000004006067824 */ /* 0x000fe200078e00ff */
[----:B------:R-:W-:Y:S01]  /*1640*/  LEA.HI R5, R2, R137, RZ, 0x3 ;  /* 0x0000008902057211 */ /* 0x000fe200078f18ff */
[----:B------:R-:W-:Y:S01]  /*1650*/  STL [R1+0x18], R22 ;  /* 0x0000181601007387 */ /* 0x000fe20000100800 */
[----:B------:R-:W-:Y:S01]  /*1660*/  LOP3.LUT R18, R4, 0xfffffe00, RZ, 0xc0, !PT ;  /* 0xfffffe0004127812 */ /* 0x000fe200078ec0ff */
[----:B------:R-:W-:Y:S01]  /*1670*/  IMAD.SHL.U32 R2, R3, 0x80, RZ ;  /* 0x0000008003027824 */ /* 0x000fe200078e00ff */
[----:B------:R-:W-:-:S02]  /*1680*/  SHF.R.U32.HI R25, RZ, 0x3, R229 ;  /* 0x00000003ff197819 */ /* 0x000fc400000116e5 */
[----:B------:R-:W-:Y:S02]  /*1690*/  SHF.R.U32.HI R23, RZ, 0x3, R29 ;  /* 0x00000003ff177819 */ /* 0x000fe4000001161d */
[----:B------:R-:W-:Y:S02]  /*16a0*/  LOP3.LUT R9, R7, 0xfffffe00, RZ, 0xc0, !PT ;  /* 0xfffffe0007097812 */ /* 0x000fe400078ec0ff */
[--C-:B------:R-:W-:Y:S02]  /*16b0*/  LOP3.LUT R4, R229, 0x38, R5.reuse, 0xf8, !PT ;  /* 0x00000038e5047812 */ /* 0x100fe400078ef805 */
[----:B------:R-:W-:Y:S02]  /*16c0*/  LOP3.LUT R3, R29, 0x38, R5, 0xf8, !PT ;  /* 0x000000381d037812 */ /* 0x000fe400078ef805 */
[----:B------:R-:W-:Y:S02]  /*16d0*/  SHF.R.U32.HI R21, RZ, 0x3, R28 ;  /* 0x00000003ff157819 */ /* 0x000fe4000001161c */
[----:B------:R-:W-:-:S02]  /*16e0*/  SHF.R.U32.HI R19, RZ, 0x3, R27 ;  /* 0x00000003ff137819 */ /* 0x000fc4000001161b */
[--C-:B------:R-:W-:Y:S02]  /*16f0*/  LOP3.LUT R7, R28, 0x38, R5.reuse, 0xf8, !PT ;  /* 0x000000381c077812 */ /* 0x100fe400078ef805 */
[----:B------:R-:W-:Y:S02]  /*1700*/  LOP3.LUT R10, R27, 0x38, R5, 0xf8, !PT ;  /* 0x000000381b0a7812 */ /* 0x000fe400078ef805 */
[----:B------:R-:W-:Y:S02]  /*1710*/  LOP3.LUT R20, R6, 0xfffffe00, RZ, 0xc0, !PT ;  /* 0xfffffe0006147812 */ /* 0x000fe400078ec0ff */
[----:B------:R-:W-:Y:S02]  /*1720*/  LOP3.LUT R8, R4, R25, RZ, 0x3c, !PT ;  /* 0x0000001904087212 */ /* 0x000fe400078e3cff */
[----:B------:R-:W-:Y:S01]  /*1730*/  LOP3.LUT R6, R3, R23, RZ, 0x3c, !PT ;  /* 0x0000001703067212 */ /* 0x000fe200078e3cff */
[----:B------:R-:W-:Y:S01]  /*1740*/  STL [R1+0x14], R20 ;  /* 0x0000141401007387 */ /* 0x000fe20000100800 */
[----:B------:R-:W-:-:S02]  /*1750*/  LOP3.LUT R2, R2, 0xffffe000, RZ, 0xc0, !PT ;  /* 0xffffe00002027812 */ /* 0x000fc400078ec0ff */
[----:B------:R-:W-:Y:S01]  /*1760*/  LOP3.LUT R4, R7, R21, RZ, 0x3c, !PT ;  /* 0x0000001507047212 */ /* 0x000fe200078e3cff */
[----:B------:R-:W-:Y:S01]  /*1770*/  STL [R1+0x10], R18 ;  /* 0x0000101201007387 */ /* 0x000fe20000100800 */
[----:B------:R-:W-:Y:S02]  /*1780*/  LOP3.LUT R3, R10, R19, RZ, 0x3c, !PT ;  /* 0x000000130a037212 */ /* 0x000fe400078e3cff */
[-C--:B------:R-:W-:Y:S02]  /*1790*/  IADD3 R16, R8, R2.reuse, R230 ;  /* 0x0000000208107210 */ /* 0x080fe40007ffe0e6 */
[-C--:B------:R-:W-:Y:S02]  /*17a0*/  IADD3 R15, R6, R2.reuse, R22 ;  /* 0x00000002060f7210 */ /* 0x080fe40007ffe016 */
[-C--:B------:R-:W-:Y:S02]  /*17b0*/  IADD3 R14, R4, R2.reuse, R20 ;  /* 0x00000002040e7210 */ /* 0x080fe40007ffe014 */
[----:B------:R-:W-:-:S02]  /*17c0*/  IADD3 R13, R3, R2, R18 ;  /* 0x00000002030d7210 */ /* 0x000fc40007ffe012 */
[C---:B------:R-:W-:Y:S02]  /*17d0*/  IADD3 R2, R236.reuse, 0x80, RZ ;  /* 0x00000080ec027810 */ /* 0x040fe40007ffe0ff */
[----:B------:R-:W-:Y:S02]  /*17e0*/  IADD3 R237, R236, 0x70, RZ ;  /* 0x00000070eced7810 */ /* 0x000fe40007ffe0ff */
[----:B------:R-:W-:Y:S02]  /*17f0*/  @P0 IADD3 R237, R2, 0x10, RZ ;  /* 0x0000001002ed0810 */ /* 0x000fe40007ffe0ff */
[----:B------:R-:W-:Y:S02]  /*1800*/  LOP3.LUT R2, R229, 0x38, R132, 0xf8, !PT ;  /* 0x00000038e5027812 */ /* 0x000fe400078ef884 */
[----:B------:R-:W-:Y:S02]  /*1810*/  IADD3 R158, R138, 0x20, RZ ;  /* 0x000000208a9e7810 */ /* 0x000fe40007ffe0ff */
[----:B------:R-:W-:-:S02]  /*1820*/  SHF.R.S32.HI R6, RZ, 0x1f, R211 ;  /* 0x0000001fff067819 */ /* 0x000fc400000114d3 */
[----:B------:R-:W-:Y:S02]  /*1830*/  IADD3 R157, R138, 0x60, RZ ;  /* 0x000000608a9d7810 */ /* 0x000fe40007ffe0ff */
[----:B------:R-:W-:Y:S02]  /*1840*/  LOP3.LUT R6, R17, 0x7ffffffc, RZ, 0xc0, !PT ;  /* 0x7ffffffc11067812 */ /* 0x000fe400078ec0ff */
[----:B------:R-:W-:Y:S02]  /*1850*/  LOP3.LUT R25, R2, R25, RZ, 0x3c, !PT ;  /* 0x0000001902197212 */ /* 0x000fe400078e3cff */
[----:B------:R-:W-:Y:S02]  /*1860*/  SHF.R.S32.HI R17, RZ, 0x1f, R158 ;  /* 0x0000001fff117819 */ /* 0x000fe4000001149e */
[----:B------:R-:W-:Y:S01]  /*1870*/  SHF.R.S32.HI R7, RZ, 0x1f, R156 ;  /* 0x0000001fff077819 */ /* 0x000fe2000001149c */
[----:B------:R-:W-:Y:S01]  /*1880*/  STL [R1+0x3c], R25 ;  /* 0x00003c1901007387 */ /* 0x000fe20000100800 */
[----:B------:R-:W-:-:S02]  /*1890*/  SHF.R.S32.HI R2, RZ, 0x1f, R157 ;  /* 0x0000001fff027819 */ /* 0x000fc4000001149d */
[----:B------:R-:W-:Y:S01]  /*18a0*/  LOP3.LUT R10, R29, 0x38, R132, 0xf8, !PT ;  /* 0x000000381d0a7812 */ /* 0x000fe200078ef884 */
[----:B------:R-:W-:Y:S01]  /*18b0*/  STL [R1+0x8], R17 ;  /* 0x0000081101007387 */ /* 0x000fe20000100800 */
[CC--:B------:R-:W-:Y:S01]  /*18c0*/  IADD3 R3, R11.reuse, R9.reuse, R12 ;  /* 0x000000090b037210 */ /* 0x0c0fe20007ffe00c */
[----:B------:R-:W-:Y:S01]  /*18d0*/  IMAD.MOV.U32 R12, RZ, RZ, 0x40 ;  /* 0x00000040ff0c7424 */ /* 0x000fe200078e00ff */
[----:B------:R-:W-:Y:S01]  /*18e0*/  LOP3.LUT R4, R11, R9, RZ, 0xfc, !PT ;  /* 0x000000090b047212 */ /* 0x000fe200078efcff */
[----:B------:R1:W-:Y:S01]  /*18f0*/  STL [R1+0x4], R7 ;  /* 0x0000040701007387 */ /* 0x0003e20000100800 */
[----:B------:R-:W-:Y:S01]  /*1900*/  LOP3.LUT R10, R22, R10, R23, 0xf6, !PT ;  /* 0x0000000a160a7212 */ /* 0x000fe200078ef617 */
[----:B------:R-:W-:Y:S01]  /*1910*/  IMAD.MOV.U32 R11, RZ, RZ, 0x20 ;  /* 0x00000020ff0b7424 */ /* 0x000fe200078e00ff */
[--C-:B------:R-:W-:Y:S01]  /*1920*/  LOP3.LUT R9, R28, 0x38, R132.reuse, 0xf8, !PT ;  /* 0x000000381c097812 */ /* 0x100fe200078ef884 */
[----:B------:R2:W-:Y:S01]  /*1930*/  STL [R1], R2 ;  /* 0x0000000201007387 */ /* 0x0005e20000100800 */
[----:B------:R-:W-:-:S02]  /*1940*/  LOP3.LUT R8, R27, 0x38, R132, 0xf8, !PT ;  /* 0x000000381b087812 */ /* 0x000fc400078ef884 */
[----:B------:R-:W-:Y:S02]  /*1950*/  LEA R177, R0, 0xc080, 0x1 ;  /* 0x0000c08000b17811 */ /* 0x000fe400078e08ff */
[----:B------:R-:W-:Y:S02]  /*1960*/  SHF.R.S32.HI R0, RZ, 0x3, R5 ;  /* 0x00000003ff007819 */ /* 0x000fe40000011405 */
[----:B------:R-:W-:Y:S02]  /*1970*/  LOP3.LUT R201, R5, 0xfffffff8, RZ, 0xc0, !PT ;  /* 0xfffffff805c97812 */ /* 0x000fe400078ec0ff */
[----:B------:R-:W-:Y:S01]  /*1980*/  LEA R5, R10, 0x10080, 0x1 ;  /* 0x000100800a057811 */ /* 0x000fe200078e08ff */
[----:B------:R-:W-:Y:S01]  /*1990*/  STL [R1+0xc], R0 ;  /* 0x00000c0001007387 */ /* 0x000fe20000100800 */
[----:B------:R-:W-:Y:S02]  /*19a0*/  LOP3.LUT R9, R20, R9, R21, 0xf6, !PT ;  /* 0x0000000914097212 */ /* 0x000fe400078ef615 */
[----:B------:R-:W-:Y:S01]  /*19b0*/  LOP3.LUT R8, R18, R8, R19, 0xf6, !PT ;  /* 0x0000000812087212 */ /* 0x000fe200078ef613 */
[----:B------:R3:W-:Y:S01]  /*19c0*/  STL [R1+0x34], R5 ;  /* 0x0000340501007387 */ /* 0x0007e20000100800 */
[----:B------:R-:W-:-:S02]  /*19d0*/  LEA R9, R9, 0x10080, 0x1 ;  /* 0x0001008009097811 */ /* 0x000fc400078e08ff */
[----:B------:R-:W-:Y:S02]  /*19e0*/  LEA R8, R8, 0x10080, 0x1 ;  /* 0x0001008008087811 */ /* 0x000fe400078e08ff */
[----:B------:R-:W-:Y:S01]  /*19f0*/  LEA R182, R3, 0x10080, 0x1 ;  /* 0x0001008003b67811 */ /* 0x000fe200078e08ff */
[----:B------:R4:W-:Y:S01]  /*1a00*/  STL [R1+0x30], R9 ;  /* 0x0000300901007387 */ /* 0x0009e20000100800 */
[----:B------:R-:W-:Y:S02]  /*1a10*/  LEA R178, R4, 0x8080, 0x1 ;  /* 0x0000808004b27811 */ /* 0x000fe400078e08ff */
[----:B-1----:R-:W-:Y:S01]  /*1a20*/  SEL R7, R12, 0xffffffc0, !P2 ;  /* 0xffffffc00c077807 */ /* 0x002fe20005000000 */
[----:B------:R1:W-:Y:S01]  /*1a30*/  STL [R1+0x2c], R8 ;  /* 0x00002c0801007387 */ /* 0x0003e20000100800 */
[----:B--2---:R-:W-:Y:S01]  /*1a40*/  IMAD.IADD R2, R26, 0x1, -R6 ;  /* 0x000000011a027824 */ /* 0x004fe200078e0a06 */
[----:B------:R-:W-:Y:S02]  /*1a50*/  SEL R6, R11, 0xffffffe0, !P1 ;  /* 0xffffffe00b067807 */ /* 0x000fe40004800000 */
[----:B------:R-:W-:Y:S01]  /*1a60*/  LOP3.LUT R219, R25, R230, RZ, 0xfc, !PT ;  /* 0x000000e619db7212 */ /* 0x000fe200078efcff */
[----:B------:R-:W-:Y:S01]  /*1a70*/  IMAD.SHL.U32 R215, R2, 0x2, RZ ;  /* 0x0000000202d77824 */ /* 0x000fe200078e00ff */
[----:B------:R-:W-:Y:S01]  /*1a80*/  SEL R2, R11, 0xffffffe0, !P4 ;  /* 0xffffffe00b027807 */ /* 0x000fe20006000000 */
[----:B------:R-:W-:Y:S01]  /*1a90*/  IMAD.IADD R239, R236, 0x1, R6 ;  /* 0x00000001ecef7824 */ /* 0x000fe200078e0206 */
[----:B------:R-:W-:Y:S01]  /*1aa0*/  IADD3 R200, R132, 0x80, RZ ;  /* 0x0000008084c87810 */ /* 0x000fe20007ffe0ff */
[----:B------:R-:W-:Y:S01]  /*1ab0*/  IMAD.IADD R238, R6, 0x1, R237 ;  /* 0x0000000106ee7824 */ /* 0x000fe200078e02ed */
[C---:B------:R-:W-:Y:S01]  /*1ac0*/  IADD3 R250, R215.reuse, 0xe0, RZ ;  /* 0x000000e0d7fa7810 */ /* 0x040fe20007ffe0ff */
[----:B------:R-:W-:Y:S01]  /*1ad0*/  IMAD.IADD R183, R182, 0x1, R2 ;  /* 0x00000001b6b77824 */ /* 0x000fe200078e0202 */
[C---:B------:R-:W-:Y:S01]  /*1ae0*/  IADD3 R247, R215.reuse, 0xf8, RZ ;  /* 0x000000f8d7f77810 */ /* 0x040fe20007ffe0ff */
[----:B------:R-:W-:Y:S01]  /*1af0*/  IMAD.IADD R179, R2, 0x1, R178 ;  /* 0x0000000102b37824 */ /* 0x000fe200078e02b2 */
[----:B------:R-:W-:Y:S01]  /*1b00*/  IADD3 R252, R215, 0xd0, RZ ;  /* 0x000000d0d7fc7810 */ /* 0x000fe20007ffe0ff */
[----:B------:R-:W-:Y:S01]  /*1b10*/  IMAD.SHL.U32 R219, R219, 0x2, RZ ;  /* 0x00000002dbdb7824 */ /* 0x000fe200078e00ff */
[----:B---3--:R-:W-:Y:S01]  /*1b20*/  SHF.R.S32.HI R5, RZ, 0x1f, R215 ;  /* 0x0000001fff057819 */ /* 0x008fe200000114d7 */
[----:B------:R-:W-:Y:S01]  /*1b30*/  IMAD.IADD R243, R236, 0x1, R7 ;  /* 0x00000001ecf37824 */ /* 0x000fe200078e0207 */
[----:B------:R-:W-:Y:S01]  /*1b40*/  IADD3 R5, R215, 0xc8, RZ ;  /* 0x000000c8d7057810 */ /* 0x000fe20007ffe0ff */
[----:B------:R-:W-:Y:S01]  /*1b50*/  IMAD.IADD R242, R7, 0x1, R239 ;  /* 0x0000000107f27824 */ /* 0x000fe200078e02ef */
[----:B------:R-:W-:Y:S01]  /*1b60*/  IADD3 R251, R215, 0xd8, RZ ;  /* 0x000000d8d7fb7810 */ /* 0x000fe20007ffe0ff */
[----:B------:R-:W-:Y:S01]  /*1b70*/  IMAD.IADD R241, R7, 0x1, R237 ;  /* 0x0000000107f17824 */ /* 0x000fe200078e02ed */
[----:B----4-:R-:W-:Y:S01]  /*1b80*/  IADD3 R9, R215, 0xb8, RZ ;  /* 0x000000b8d7097810 */ /* 0x010fe20007ffe0ff */
[----:B------:R-:W-:Y:S01]  /*1b90*/  IMAD.IADD R240, R238, 0x1, R7 ;  /* 0x00000001eef07824 */ /* 0x000fe200078e0207 */
[----:B------:R-:W-:-:S02]  /*1ba0*/  SHF.R.S32.HI R5, RZ, 0x1f, R5 ;  /* 0x0000001fff057819 */ /* 0x000fc40000011405 */
[C---:B-1----:R-:W-:Y:S02]  /*1bb0*/  IADD3 R8, R215.reuse, 0xc0, RZ ;  /* 0x000000c0d7087810 */ /* 0x042fe40007ffe0ff */
[----:B------:R-:W-:Y:S02]  /*1bc0*/  SHF.R.S32.HI R5, RZ, 0x1f, R250 ;  /* 0x0000001fff057819 */ /* 0x000fe400000114fa */
[C---:B------:R-:W-:Y:S02]  /*1bd0*/  IADD3 R249, R215.reuse, 0xe8, RZ ;  /* 0x000000e8d7f97810 */ /* 0x040fe40007ffe0ff */
[----:B------:R-:W-:Y:S02]  /*1be0*/  SHF.R.S32.HI R5, RZ, 0x1f, R247 ;  /* 0x0000001fff057819 */ /* 0x000fe400000114f7 */
[----:B------:R-:W-:Y:S02]  /*1bf0*/  IADD3 R248, R215, 0xf0, RZ ;  /* 0x000000f0d7f87810 */ /* 0x000fe40007ffe0ff */
[----:B------:R-:W-:-:S02]  /*1c00*/  LEA R5, R16, 0x10080, 0x1 ;  /* 0x0001008010057811 */ /* 0x000fc400078e08ff */
[----:B------:R-:W-:Y:S02]  /*1c10*/  SHF.R.S32.HI R9, RZ, 0x1f, R9 ;  /* 0x0000001fff097819 */ /* 0x000fe40000011409 */
[----:B------:R-:W-:Y:S01]  /*1c20*/  SHF.R.S32.HI R8, RZ, 0x1f, R8 ;  /* 0x0000001fff087819 */ /* 0x000fe20000011408 */
[----:B------:R1:W-:Y:S01]  /*1c30*/  STL [R1+0x28], R5 ;  /* 0x0000280501007387 */ /* 0x0003e20000100800 */
[----:B------:R-:W-:Y:S02]  /*1c40*/  SHF.R.S32.HI R9, RZ, 0x1f, R252 ;  /* 0x0000001fff097819 */ /* 0x000fe400000114fc */
[----:B------:R-:W-:Y:S02]  /*1c50*/  SHF.R.S32.HI R8, RZ, 0x1f, R251 ;  /* 0x0000001fff087819 */ /* 0x000fe400000114fb */
[----:B------:R-:W-:Y:S02]  /*1c60*/  SHF.R.S32.HI R9, RZ, 0x1f, R249 ;  /* 0x0000001fff097819 */ /* 0x000fe400000114f9 */
[----:B------:R-:W-:-:S02]  /*1c70*/  SHF.R.S32.HI R8, RZ, 0x1f, R248 ;  /* 0x0000001fff087819 */ /* 0x000fc400000114f8 */
[----:B------:R-:W-:Y:S02]  /*1c80*/  LEA R9, R15, 0x10080, 0x1 ;  /* 0x000100800f097811 */ /* 0x000fe400078e08ff */
[----:B------:R-:W-:Y:S02]  /*1c90*/  LEA R8, R14, 0x10080, 0x1 ;  /* 0x000100800e087811 */ /* 0x000fe400078e08ff */
[C---:B------:R-:W-:Y:S01]  /*1ca0*/  IADD3 R33, R215.reuse, 0x8, RZ ;  /* 0x00000008d7217810 */ /* 0x040fe20007ffe0ff */
[----:B------:R2:W-:Y:S01]  /*1cb0*/  STL [R1+0x24], R9 ;  /* 0x0000240901007387 */ /* 0x0005e20000100800 */
[----:B------:R-:W-:Y:S02]  /*1cc0*/  SEL R0, R12, 0xffffffc0, !P3 ;  /* 0xffffffc00c007807 */ /* 0x000fe40005800000 */
[C---:B------:R-:W-:Y:S01]  /*1cd0*/  IADD3 R32, R215.reuse, 0x10, RZ ;  /* 0x00000010d7207810 */ /* 0x040fe20007ffe0ff */
[----:B------:R2:W-:Y:S01]  /*1ce0*/  STL [R1+0x20], R8 ;  /* 0x0000200801007387 */ /* 0x0005e20000100800 */
[C---:B------:R-:W-:Y:S01]  /*1cf0*/  IADD3 R31, R215.reuse, 0x18, RZ ;  /* 0x00000018d71f7810 */ /* 0x040fe20007ffe0ff */
[----:B------:R-:W-:Y:S01]  /*1d00*/  IMAD.IADD R185, R182, 0x1, R0 ;  /* 0x00000001b6b97824 */ /* 0x000fe200078e0200 */
[----:B------:R-:W-:Y:S01]  /*1d10*/  IADD3 R199, R132, 0xc0, RZ ;  /* 0x000000c084c77810 */ /* 0x000fe20007ffe0ff */
[C---:B------:R-:W-:Y:S01]  /*1d20*/  IMAD.IADD R181, R0.reuse, 0x1, R178 ;  /* 0x0000000100b57824 */ /* 0x040fe200078e02b2 */
[----:B------:R-:W-:Y:S01]  /*1d30*/  IADD3 R246, R215, 0x20, RZ ;  /* 0x00000020d7f67810 */ /* 0x000fe20007ffe0ff */
[----:B------:R-:W-:Y:S01]  /*1d40*/  IMAD.IADD R184, R183, 0x1, R0 ;  /* 0x00000001b7b87824 */ /* 0x000fe200078e0200 */
[----:B-1----:R-:W-:Y:S01]  /*1d50*/  LEA R5, R13, 0x10080, 0x1 ;  /* 0x000100800d057811 */ /* 0x002fe200078e08ff */
[----:B------:R-:W-:Y:S01]  /*1d60*/  IMAD.IADD R180, R0, 0x1, R179 ;  /* 0x0000000100b47824 */ /* 0x000fe200078e02b3 */
[----:B------:R-:W-:-:S02]  /*1d70*/  IADD3 R245, R215, 0x28, RZ ;  /* 0x00000028d7f57810 */ /* 0x000fc40007ffe0ff */
[C---:B------:R-:W-:Y:S01]  /*1d80*/  IADD3 R30, R215.reuse, 0x30, RZ ;  /* 0x00000030d71e7810 */ /* 0x040fe20007ffe0ff */
[----:B------:R2:W-:Y:S01]  /*1d90*/  STL [R1+0x1c], R5 ;  /* 0x00001c0501007387 */ /* 0x0005e20000100800 */
[C---:B------:R-:W-:Y:S02]  /*1da0*/  IADD3 R29, R215.reuse, 0x38, RZ ;  /* 0x00000038d71d7810 */ /* 0x040fe40007ffe0ff */
[C---:B------:R-:W-:Y:S02]  /*1db0*/  IADD3 R28, R215.reuse, 0x40, RZ ;  /* 0x00000040d71c7810 */ /* 0x040fe40007ffe0ff */
[C---:B------:R-:W-:Y:S02]  /*1dc0*/  IADD3 R27, R215.reuse, 0x48, RZ ;  /* 0x00000048d71b7810 */ /* 0x040fe40007ffe0ff */
[C---:B------:R-:W-:Y:S02]  /*1dd0*/  IADD3 R26, R215.reuse, 0x50, RZ ;  /* 0x00000050d71a7810 */ /* 0x040fe40007ffe0ff */
[----:B------:R-:W-:-:S02]  /*1de0*/  IADD3 R25, R215, 0x58, RZ ;  /* 0x00000058d7197810 */ /* 0x000fc40007ffe0ff */
        /* <DEDUP_REMOVED lines=10> */
[----:B------:R-:W-:Y:S02]  /*1e90*/  IADD3 R10, R215, 0xb0, RZ ;  /* 0x000000b0d70a7810 */ /* 0x000fe40007ffe0ff */
        /* <DEDUP_REMOVED lines=26> */
[----:B--2---:R-:W-:Y:S02]  /*2040*/  SHF.R.S32.HI R10, RZ, 0x1f, R10 ;  /* 0x0000001fff0a7819 */ /* 0x004fe4000001140a */
.L_x_972:
[----:B------:R-:W-:Y:S01]  /*2050*/  ISETP.NE.U32.AND P0, PT, RZ, c[0x0][0x370], PT ;  /* 0x0000dc00ff007a0c */ /* 0x000fe20003f05070 */
[----:B------:R-:W-:Y:S01]  /*2060*/  IMAD.MOV.U32 R15, RZ, RZ, 0x4 ;  /* 0x00000004ff0f7424 */ /* 0x000fe200078e00ff */
[----:B------:R-:W-:Y:S01]  /*2070*/  ISETP.NE.U32.AND P1, PT, RZ, c[0x0][0x360], PT ;  /* 0x0000d800ff007a0c */ /* 0x000fe20003f25070 */
[----:B------:R-:W-:Y:S01]  /*2080*/  IMAD.MOV.U32 R226, RZ, RZ, RZ ;  /* 0x000000ffffe27224 */ /* 0x000fe200078e00ff */
[----:B------:R-:W-:Y:S01]  /*2090*/  ISETP.NE.AND.EX P2, PT, RZ, c[0x0][0x374], PT, P0 ;  /* 0x0000dd00ff007a0c */ /* 0x000fe20003f45300 */
[----:B------:R-:W-:Y:S01]  /*20a0*/  IMAD.MOV.U32 R110, RZ, RZ, RZ ;  /* 0x000000ffff6e7224 */ /* 0x000fe200078e00ff */
[----:B------:R-:W-:Y:S01]  /*20b0*/  ISETP.NE.AND.EX P0, PT, RZ, c[0x0][0x364], PT, P1 ;  /* 0x0000d900ff007a0c */ /* 0x000fe20003f05310 */
[----:B------:R-:W-:Y:S01]  /*20c0*/  IMAD.MOV.U32 R14, RZ, RZ, RZ ;  /* 0x000000ffff0e7224 */ /* 0x000fe200078e00ff */
[----:B------:R-:W-:Y:S01]  /*20d0*/  ISETP.NE.U32.AND P1, PT, RZ, c[0x0][0x348], PT ;  /* 0x0000d200ff007a0c */ /* 0x000fe20003f25070 */
[----:B------:R-:W-:Y:S01]  /*20e0*/  IMAD.MOV.U32 R13, RZ, RZ, RZ ;  /* 0x000000ffff0d7224 */ /* 0x000fe200078e00ff */
[----:B------:R-:W-:Y:S01]  /*20f0*/  ISETP.NE.U32.AND P3, PT, RZ, c[0x0][0x350], PT ;  /* 0x0000d400ff007a0c */ /* 0x000fe20003f65070 */
[----:B------:R-:W-:Y:S01]  /*2100*/  IMAD.WIDE R6, R235, R15, c[0x0][0x348] ;  /* 0x0000d200eb067625 */ /* 0x000fe200078e020f */
[----:B------:R-:W-:-:S02]  /*2110*/  ISETP.NE.U32.AND P4, PT, RZ, c[0x0][0x358], PT ;  /* 0x0000d600ff007a0c */ /* 0x000fc40003f85070 */
[----:B------:R-:W-:Y:S01]  /*2120*/  ISETP.NE.AND.EX P1, PT, RZ, c[0x0][0x34c], PT, P1 ;  /* 0x0000d300ff007a0c */ /* 0x000fe20003f25310 */
[CC--:B------:R-:W-:Y:S01]  /*2130*/  IMAD.WIDE R4, R235.reuse, R15.reuse, c[0x0][0x350] ;  /* 0x0000d400eb047625 */ /* 0x0c0fe200078e020f */
[----:B------:R-:W-:Y:S02]  /*2140*/  ISETP.NE.AND.EX P3, PT, RZ, c[0x0][0x354], PT, P3 ;  /* 0x0000d500ff007a0c */ /* 0x000fe40003f65330 */
[----:B------:R-:W-:Y:S01]  /*2150*/  ISETP.NE.AND.EX P4, PT, RZ, c[0x0][0x35c], PT, P4 ;  /* 0x0000d700ff007a0c */ /* 0x000fe20003f85340 */
[----:B------:R-:W-:-:S04]  /*2160*/  @P2 IMAD.WIDE R10, R235, R15, c[0x0][0x370] ;  /* 0x0000dc00eb0a2625 */ /* 0x000fc800078e020f */
[CC--:B------:R-:W-:Y:S01]  /*2170*/  @P0 IMAD.WIDE R8, R235.reuse, R15.reuse, c[0x0][0x360] ;  /* 0x0000d800eb080625 */ /* 0x0c0fe200078e020f */
[----:B------:R1:W5:Y:S03]  /*2180*/  @P2 LDG.E R226, [R10.64] ;  /* 0x000000080ae22981 */ /* 0x000366000c1e1900 */
[----:B------:R-:W-:Y:S01]  /*2190*/  IMAD.WIDE R2, R235, R15, c[0x0][0x358] ;  /* 0x0000d600eb027625 */ /* 0x000fe200078e020f */
[----:B------:R1:W5:Y:S04]  /*21a0*/  @P0 LDG.E R210, [R8.64] ;  /* 0x0000000808d20981 */ /* 0x000368000c1e1900 */
[----:B------:R1:W5:Y:S04]  /*21b0*/  @P1 LDG.E R110, [R6.64] ;  /* 0x00000008066e1981 */ /* 0x000368000c1e1900 */
[----:B------:R1:W5:Y:S04]  /*21c0*/  @P3 LDG.E R14, [R4.64] ;  /* 0x00000008040e3981 */ /* 0x000368000c1e1900 */
[----:B------:R1:W5:Y:S01]  /*21d0*/  @P4 LDG.E R13, [R2.64] ;  /* 0x00000008020d4981 */ /* 0x000362000c1e1900 */
[----:B------:R-:W-:Y:S01]  /*21e0*/  YIELD ;  /* 0x0000000000007946 */ /* 0x000fe20003800000 */
[----:B------:R-:W-:Y:S05]  /*21f0*/  @P0 BRA `(.L_x_713) ;  /* 0x0000005000000947 */ /* 0x000fea0003800000 */
[----:B-----5:R-:W-:Y:S01]  /*2200*/  MOV R210, c[0x0][0x168] ;  /* 0x00005a0000d27a02 */ /* 0x020fe20000000f00 */
[----:B------:R-:W-:Y:S05]  /*2210*/  @!P1 BRA `(.L_x_713) ;  /* 0x0000003000009947 */ /* 0x000fea0003800000 */
[----:B-1----:R-:W2:Y:S04]  /*2220*/  LDG.E R8, [R6.64] ;  /* 0x0000000806087981 */ /* 0x002ea8000c1e1900 */
[----:B------:R-:W2:Y:S02]  /*2230*/  LDG.E R0, [R6.64+0x4] ;  /* 0x0000040806007981 */ /* 0x000ea4000c1e1900 */
[----:B--2---:R-:W-:-:S02]  /*2240*/  IADD3 R210, -R8, R0, RZ ;  /* 0x0000000008d27210 */ /* 0x004fc40007ffe1ff */
.L_x_713:
[----:B------:R-:W-:-:S04]  /*2250*/  ISETP.NE.U32.AND P0, PT, RZ, c[0x0][0x368], PT ;  /* 0x0000da00ff007a0c */ /* 0x000fc80003f05070 */
[----:B------:R-:W-:-:S13]  /*2260*/  ISETP.NE.AND.EX P0, PT, RZ, c[0x0][0x36c], PT, P0 ;  /* 0x0000db00ff007a0c */ /* 0x000fda0003f05300 */
[----:B------:R-:W-:Y:S05]  /*2270*/  @!P0 BRA `(.L_x_714) ;  /* 0x0000003000008947 */ /* 0x000fea0003800000 */
[----:B-1----:R-:W-:-:S05]  /*2280*/  IMAD.WIDE R4, R235, R15, c[0x0][0x368] ;  /* 0x0000da00eb047625 */ /* 0x002fca00078e020f */
[----:B------:R1:W5:Y:S01]  /*2290*/  LDG.E R12, [R4.64] ;  /* 0x00000008040c7981 */ /* 0x000362000c1e1900 */
[----:B------:R-:W-:Y:S05]  /*22a0*/  BRA `(.L_x_715) ;  /* 0x0000005000007947 */ /* 0x000fea0003800000 */
.L_x_714:
[----:B------:R-:W-:Y:S01]  /*22b0*/  MOV R12, UR6 ;  /* 0x00000006000c7c02 */ /* 0x000fe20008000f00 */
[----:B------:R-:W-:Y:S05]  /*22c0*/  @!P3 BRA `(.L_x_715) ;  /* 0x000000300000b947 */ /* 0x000fea0003800000 */
[----:B-1----:R-:W2:Y:S04]  /*22d0*/  LDG.E R6, [R4.64] ;  /* 0x0000000804067981 */ /* 0x002ea8000c1e1900 */
[----:B------:R-:W2:Y:S02]  /*22e0*/  LDG.E R0, [R4.64+0x4] ;  /* 0x0000040804007981 */ /* 0x000ea4000c1e1900 */
[----:B--2---:R-:W-:Y:S02]  /*22f0*/  IADD3 R12, -R6, R0, RZ ;  /* 0x00000000060c7210 */ /* 0x004fe40007ffe1ff */
.L_x_715:
[----:B-1----:R1:W2:Y:S04]  /*2300*/  @P4 LDG.E R5, [R2.64] ;  /* 0x0000000802054981 */ /* 0x0022a8000c1e1900 */
[----:B------:R1:W2:Y:S01]  /*2310*/  @P4 LDG.E R4, [R2.64+0x4] ;  /* 0x0000040802044981 */ /* 0x0002a2000c1e1900 */
[----:B------:R-:W-:Y:S01]  /*2320*/  ISETP.NE.U32.AND P0, PT, RZ, c[0x0][0x378], PT ;  /* 0x0000de00ff007a0c */ /* 0x000fe20003f05070 */
[----:B------:R-:W-:-:S02]  /*2330*/  IMAD.MOV.U32 R0, RZ, RZ, c[0x0][0x2c4] ;  /* 0x0000b100ff007624 */ /* 0x000fc400078e00ff */
[----:B-----5:R-:W-:Y:S01]  /*2340*/  IMAD.MOV.U32 R99, RZ, RZ, R12 ;  /* 0x000000ffff637224 */ /* 0x020fe200078e000c */
[----:B------:R-:W-:Y:S02]  /*2350*/  ISETP.NE.AND.EX P0, PT, RZ, c[0x0][0x37c], PT, P0 ;  /* 0x0000df00ff007a0c */ /* 0x000fe40003f05300 */
[----:B------:R-:W-:Y:S01]  /*2360*/  ISETP.NE.AND P2, PT, R0, 0x1, PT ;  /* 0x000000010000780c */ /* 0x000fe20003f45270 */
[----:B------:R-:W-:Y:S02]  /*2370*/  IMAD.SHL.U32 R227, R233, 0x80, RZ ;  /* 0x00000080e9e37824 */ /* 0x000fe400078e00ff */
[----:B------:R-:W-:Y:S02]  /*2380*/  IMAD.MOV.U32 R55, RZ, RZ, c[0x0][0x228] ;  /* 0x00008a00ff377624 */ /* 0x000fe400078e00ff */
[----:B------:R-:W-:Y:S01]  /*2390*/  IMAD.IADD R11, R12, 0x1, -R226 ;  /* 0x000000010c0b7824 */ /* 0x000fe200078e0ae2 */
[----:B------:R-:W-:Y:S01]  /*23a0*/  IADD3 R0, R227, 0x7f, RZ ;  /* 0x0000007fe3007810 */ /* 0x000fe20007ffe0ff */
[----:B------:R-:W-:Y:S01]  /*23b0*/  IMAD.MOV.U32 R6, RZ, RZ, c[0x0][0x32c] ;  /* 0x0000cb00ff067624 */ /* 0x000fe200078e00ff */
[----:B------:R-:W-:-:S03]  /*23c0*/  LOP3.LUT R213, R213, 0xffffffdf, RZ, 0xc0, !PT ;  /* 0xffffffdfd5d57812 */ /* 0x000fc600078ec0ff */
[----:B-1----:R-:W-:Y:S01]  /*23d0*/  @P0 IMAD.WIDE R2, R235, R15, c[0x0][0x378] ;  /* 0x0000de00eb020625 */ /* 0x002fe200078e020f */
[----:B------:R-:W-:-:S04]  /*23e0*/  ISETP.GE.AND P1, PT, R6, 0x1, PT ;  /* 0x000000010600780c */ /* 0x000fc80003f26270 */
[----:B------:R1:W5:Y:S01]  /*23f0*/  @P0 LDG.E R99, [R2.64] ;  /* 0x0000000802630981 */ /* 0x000362000c1e1900 */
[----:B------:R-:W-:-:S04]  /*2400*/  @P2 LOP3.LUT R213, R213, 0x20, RZ, 0xfc, !PT ;  /* 0x00000020d5d52812 */ /* 0x000fc800078efcff */
[----:B------:R-:W-:-:S04]  /*2410*/  LOP3.LUT R213, R213, 0xffffffbf, RZ, 0xc0, !PT ;  /* 0xffffffbfd5d57812 */ /* 0x000fc800078ec0ff */
[----:B------:R-:W-:Y:S01]  /*2420*/  @P1 LOP3.LUT R213, R213, 0x40, RZ, 0xfc, !PT ;  /* 0x00000040d5d51812 */ /* 0x000fe200078efcff */
[----:B-1----:R-:W-:-:S05]  /*2430*/  @P2 IMAD.HI.U32 R3, R0, c[0x0][0x2c8], RZ ;  /* 0x0000b20000032a27 */ /* 0x002fca00078e00ff */
[----:B------:R-:W-:Y:S01]  /*2440*/  @P2 SHF.R.U32.HI R0, RZ, c[0x0][0x2cc], R3 ;  /* 0x0000b300ff002a19 */ /* 0x000fe20000011603 */
[----:B--2---:R-:W-:-:S04]  /*2450*/  @P4 IMAD.IADD R55, R4, 0x1, -R5 ;  /* 0x0000000104374824 */ /* 0x004fc800078e0a05 */
[----:B------:R-:W-:-:S05]  /*2460*/  IMAD.IADD R209, R11, 0x1, R55 ;  /* 0x000000010bd17824 */ /* 0x000fca00078e0237 */
[C---:B------:R-:W-:Y:S02]  /*2470*/  IADD3 R2, R209.reuse, 0x1f, RZ ;  /* 0x0000001fd1027810 */ /* 0x040fe40007ffe0ff */
[----:B------:R-:W-:Y:S02]  /*2480*/  IADD3 R3, R209, 0x1, -R210 ;  /* 0x00000001d1037810 */ /* 0x000fe40007ffe8d2 */
[----:B------:R-:W-:-:S03]  /*2490*/  SHF.R.S32.HI R4, RZ, 0x1f, R2 ;  /* 0x0000001fff047819 */ /* 0x000fc60000011402 */
[----:B------:R-:W-:Y:S01]  /*24a0*/  IMAD.IADD R0, R3, 0x1, R0 ;  /* 0x0000000103007824 */ /* 0x000fe200078e0200 */
[----:B------:R-:W-:-:S04]  /*24b0*/  LEA.HI R2, R4, R2, RZ, 0x5 ;  /* 0x0000000204027211 */ /* 0x000fc800078f28ff */
[----:B------:R-:W-:Y:S02]  /*24c0*/  IADD3 R3, R0, c[0x0][0x328], RZ ;  /* 0x0000ca0000037a10 */ /* 0x000fe40007ffe0ff */
[----:B------:R-:W-:Y:S01]  /*24d0*/  SHF.R.S32.HI R104, RZ, 0x5, R2 ;  /* 0x00000005ff687819 */ /* 0x000fe20000011402 */
        /* <DEDUP_REMOVED lines=11> */
.L_x_718:
[----:B------:R-:W-:-:S13]  /*2590*/  ISETP.NE.AND P0, PT, R6, 0x1, PT ;  /* 0x000000010600780c */ /* 0x000fda0003f05270 */
[----:B------:R-:W-:-:S05]  /*25a0*/  @P0 IMAD.HI.U32 R0, R2, c[0x0][0x330], RZ ;  /* 0x0000cc0002000a27 */ /* 0x000fca00078e00ff */
[----:B------:R-:W-:Y:S02]  /*25b0*/  @P0 SHF.R.U32.HI R2, RZ, c[0x0][0x334], R0 ;  /* 0x0000cd00ff020a19 */ /* 0x000fe40000011600 */
.L_x_719:
[----:B------:R-:W-:Y:S05]  /*25c0*/  BSYNC B0 ;  /* 0x0000000000007941 */ /* 0x000fea0003800000 */
.L_x_717:
[----:B------:R-:W-:-:S05]  /*25d0*/  IMAD R2, R2, R6, c[0x0][0x32c] ;  /* 0x0000cb0002027624 */ /* 0x000fca00078e0206 */
[----:B------:R-:W-:-:S04]  /*25e0*/  IMNMX R3, R3, R2, PT ;  /* 0x0000000203037217 */ /* 0x000fc80003800200 */
.L_x_716:
[----:B------:R-:W-:Y:S01]  /*25f0*/  IADD3 R3, R3, 0x1f, RZ ;  /* 0x0000001f03037810 */ /* 0x000fe20007ffe0ff */
[----:B------:R-:W-:-:S03]  /*2600*/  @P2 IMAD.HI.U32 R2, R227, c[0x0][0x2c8], RZ ;  /* 0x0000b200e3022a27 */ /* 0x000fc600078e00ff */
[----:B------:R-:W-:Y:S01]  /*2610*/  SHF.R.S32.HI R4, RZ, 0x1f, R3 ;  /* 0x0000001fff047819 */ /* 0x000fe20000011403 */
[----:B------:R-:W-:Y:S01]  /*2620*/  IMAD.MOV.U32 R0, RZ, RZ, R227 ;  /* 0x000000ffff007224 */ /* 0x000fe200078e00e3 */
[----:B------:R-:W-:Y:S01]  /*2630*/  @P2 SHF.R.U32.HI R0, RZ, c[0x0][0x2cc], R2 ;  /* 0x0000b300ff002a19 */ /* 0x000fe20000011602 */
[----:B------:R-:W-:Y:S01]  /*2640*/  IMAD.IADD R136, R209, 0x1, -R210 ;  /* 0x00000001d1887824 */ /* 0x000fe200078e0ad2 */
[----:B------:R-:W-:-:S03]  /*2650*/  LEA.HI R3, R4, R3, RZ, 0x5 ;  /* 0x0000000304037211 */ /* 0x000fc600078f28ff */
[----:B------:R-:W-:Y:S01]  /*2660*/  IMAD.IADD R0, R136, 0x1, R0 ;  /* 0x0000000188007824 */ /* 0x000fe200078e0200 */
[----:B------:R-:W-:-:S04]  /*2670*/  SHF.R.S32.HI R3, RZ, 0x5, R3 ;  /* 0x00000005ff037819 */ /* 0x000fc80000011403 */
[----:B------:R-:W-:Y:S02]  /*2680*/  IADD3 R2, R0, -c[0x0][0x324], RZ ;  /* 0x8000c90000027a10 */ /* 0x000fe40007ffe0ff */
        /* <DEDUP_REMOVED lines=11> */
.L_x_722:
[----:B------:R-:W-:-:S13]  /*2740*/  ISETP.NE.AND P0, PT, R6, 0x1, PT ;  /* 0x000000010600780c */ /* 0x000fda0003f05270 */
[----:B------:R-:W-:-:S05]  /*2750*/  @P0 IMAD.HI.U32 R3, R0, c[0x0][0x330], RZ ;  /* 0x0000cc0000030a27 */ /* 0x000fca00078e00ff */
[----:B------:R-:W-:Y:S02]  /*2760*/  @P0 SHF.R.U32.HI R0, RZ, c[0x0][0x334], R3 ;  /* 0x0000cd00ff000a19 */ /* 0x000fe40000011603 */
.L_x_723:
[----:B------:R-:W-:Y:S05]  /*2770*/  BSYNC B0 ;  /* 0x0000000000007941 */ /* 0x000fea0003800000 */
.L_x_721:
[----:B------:R-:W-:-:S05]  /*2780*/  IMAD R0, R0, c[0x0][0x32c], RZ ;  /* 0x0000cb0000007a24 */ /* 0x000fca00078e02ff */
[----:B------:R-:W-:-:S04]  /*2790*/  IMNMX R2, R2, R0, !PT ;  /* 0x0000000002027217 */ /* 0x000fc80007800200 */
.L_x_720:
[----:B------:R-:W-:Y:S01]  /*27a0*/  SHF.R.S32.HI R0, RZ, 0x1f, R2 ;  /* 0x0000001fff007819 */ /* 0x000fe20000011402 */
[----:B------:R-:W-:Y:S01]  /*27b0*/  BSSY B0, `(.L_x_724) ;  /* 0x000002d000007945 */ /* 0x000fe20003800000 */
[----:B------:R-:W-:Y:S02]  /*27c0*/  LOP3.LUT R3, R234, 0xff000000, RZ, 0xc0, !PT ;  /* 0xff000000ea037812 */ /* 0x000fe400078ec0ff */
[----:B------:R-:W-:Y:S02]  /*27d0*/  LEA.HI R2, R0, R2, RZ, 0x5 ;  /* 0x0000000200027211 */ /* 0x000fe400078f28ff */
[----:B------:R-:W-:Y:S02]  /*27e0*/  LOP3.LUT R4, R234, 0xff0000, RZ, 0xc0, !PT ;  /* 0x00ff0000ea047812 */ /* 0x000fe400078ec0ff */
[----:B------:R-:W-:Y:S02]  /*27f0*/  SHF.R.S32.HI R0, RZ, 0x5, R2 ;  /* 0x00000005ff007819 */ /* 0x000fe40000011402 */
[----:B------:R-:W-:-:S02]  /*2800*/  SHF.R.U32.HI R3, RZ, 0x8, R3 ;  /* 0x00000008ff037819 */ /* 0x000fc40000011603 */
[----:B------:R-:W-:Y:S01]  /*2810*/  IMNMX R5, RZ, R0, !PT ;  /* 0x00000000ff057217 */ /* 0x000fe20007800200 */
[----:B------:R-:W-:Y:S01]  /*2820*/  IMAD.MOV.U32 R0, RZ, RZ, RZ ;  /* 0x000000ffff007224 */ /* 0x000fe200078e00ff */
[----:B------:R-:W-:Y:S02]  /*2830*/  LEA.HI R2, R4, R3, RZ, 0x10 ;  /* 0x0000000304027211 */ /* 0x000fe400078f80ff */
[----:B------:R-:W-:Y:S02]  /*2840*/  ISETP.GT.AND P0, PT, R8, R5, PT ;  /* 0x000000050800720c */ /* 0x000fe40003f04270 */
[----:B------:R-:W-:Y:S02]  /*2850*/  SHF.R.U32.HI R233, RZ, 0x10, R2 ;  /* 0x00000010ffe97819 */ /* 0x000fe40000011602 */
[----:B------:R-:W-:Y:S02]  /*2860*/  LOP3.LUT R244, R2, 0xff, RZ, 0xc0, !PT ;  /* 0x000000ff02f47812 */ /* 0x000fe400078ec0ff */
[----:B------:R-:W-:-:S04]  /*2870*/  ISETP.NE.AND P1, PT, R233, RZ, PT ;  /* 0x000000ffe900720c */ /* 0x000fc80003f25270 */
[----:B------:R-:W-:-:S03]  /*2880*/  SEL R97, R233, c[0x0][0x338], P1 ;  /* 0x0000ce00e9617a07 */ /* 0x000fc60000800000 */
[----:B------:R-:W-:Y:S05]  /*2890*/  @!P0 BRA `(.L_x_725) ;  /* 0x000001e000008947 */ /* 0x000fea0003800000 */
[----:B------:R-:W-:-:S05]  /*28a0*/  IABS R0, R97 ;  /* 0x0000006100007213 */ /* 0x000fca0000000000 */
[----:B------:R-:W-:-:S04]  /*28b0*/  IMAD.MOV.U32 R4, RZ, RZ, R0 ;  /* 0x000000ffff047224 */ /* 0x000fc800078e0000 */
[----:B------:R-:W1:Y:S08]  /*28c0*/  I2F.RP R2, R4 ;  /* 0x0000000400027306 */ /* 0x000e700000209400 */
[----:B-1----:R-:W1:Y:S02]  /*28d0*/  MUFU.RCP R2, R2 ;  /* 0x0000000200027308 */ /* 0x002e640000001000 */
[----:B-1----:R-:W-:-:S06]  /*28e0*/  IADD3 R2, R2, 0xffffffe, RZ ;  /* 0x0ffffffe02027810 */ /* 0x002fcc0007ffe0ff */
[----:B------:R1:W2:Y:S02]  /*28f0*/  F2I.FTZ.U32.TRUNC.NTZ R3, R2 ;  /* 0x0000000200037305 */ /* 0x0002a4000021f000 */
[----:B-1----:R-:W-:Y:S01]  /*2900*/  IADD3 R2, R97, -0x1, R8 ;  /* 0xffffffff61027810 */ /* 0x002fe20007ffe008 */
[----:B--2---:R-:W-:-:S04]  /*2910*/  IMAD.MOV R0, RZ, RZ, -R3 ;  /* 0x000000ffff007224 */ /* 0x004fc800078e0a03 */
[----:B------:R-:W-:Y:S01]  /*2920*/  IMAD.MOV.U32 R7, RZ, RZ, R0 ;  /* 0x000000ffff077224 */ /* 0x000fe200078e0000 */
[----:B------:R-:W-:Y:S01]  /*2930*/  IABS R0, R97 ;  /* 0x0000006100007213 */ /* 0x000fe20000000000 */
[----:B------:R-:W-:Y:S01]  /*2940*/  IMAD.IADD R6, R2, 0x1, -R5 ;  /* 0x0000000102067824 */ /* 0x000fe200078e0a05 */
[----:B------:R-:W-:Y:S01]  /*2950*/  MOV R2, RZ ;  /* 0x000000ff00027202 */ /* 0x000fe20000000f00 */
[----:B------:R-:W-:Y:S02]  /*2960*/  IMAD R7, R7, R4, RZ ;  /* 0x0000000407077224 */ /* 0x000fe400078e02ff */
[----:B------:R-:W-:Y:S01]  /*2970*/  IMAD.MOV R9, RZ, RZ, -R0 ;  /* 0x000000ffff097224 */ /* 0x000fe200078e0a00 */
[----:B------:R-:W-:Y:S01]  /*2980*/  IABS R10, R6 ;  /* 0x00000006000a7213 */ /* 0x000fe20000000000 */
[----:B------:R-:W-:-:S04]  /*2990*/  IMAD.HI.U32 R0, R3, R7, R2 ;  /* 0x0000000703007227 */ /* 0x000fc800078e0002 */
[----:B------:R-:W-:Y:S02]  /*29a0*/  IMAD.MOV.U32 R2, RZ, RZ, R10 ;  /* 0x000000ffff027224 */ /* 0x000fe400078e000a */
        /* <DEDUP_REMOVED lines=9> */
[----:B------:R-:W-:-:S07]  /*2a40*/  ISETP.GE.AND P1, PT, R2, RZ, PT ;  /* 0x000000ff0200720c */ /* 0x000fce0003f26270 */
[----:B------:R-:W-:-:S06]  /*2a50*/  @P2 IADD3 R0, R0, 0x1, RZ ;  /* 0x0000000100002810 */ /* 0x000fcc0007ffe0ff */
[----:B------:R-:W-:Y:S01]  /*2a60*/  @!P1 IMAD.MOV R0, RZ, RZ, -R0 ;  /* 0x000000ffff009224 */ /* 0x000fe200078e0a00 */
[----:B------:R-:W-:Y:S02]  /*2a70*/  @!P0 LOP3.LUT R0, RZ, R97, RZ, 0x33, !PT ;  /* 0x00000061ff008212 */ /* 0x000fe400078e33ff */
.L_x_725:
[----:B------:R-:W-:Y:S05]  /*2a80*/  BSYNC B0 ;  /* 0x0000000000007941 */ /* 0x000fea0003800000 */
.L_x_724:
[----:B------:R-:W2:Y:S01]  /*2a90*/  LDL R4, [R1+0x3c] ;  /* 0x00003c0001047983 */ /* 0x000ea20000100800 */
[----:B------:R-:W-:-:S04]  /*2aa0*/  IMAD R2, R244, R0, R5 ;  /* 0x00000000f4027224 */ /* 0x000fc800078e0205 */
        /* <DEDUP_REMOVED lines=26> */
[----:B------:R-:W-:Y:S01]  /*2c50*/  SHF.R.S32.HI R8, RZ, 0x1f, R235 ;  /* 0x0000001fff087819 */ /* 0x000fe200000114eb */
[----:B------:R-:W-:Y:S01]  /*2c60*/  IMAD R4, R59, c[0x0][0x238], RZ ;  /* 0x00008e003b047a24 */ /* 0x000fe200078e02ff */
[----:B------:R-:W-:Y:S01]  /*2c70*/  SEL R6, R235, RZ, !P4 ;  /* 0x000000ffeb067207 */ /* 0x000fe20006000000 */
[----:B------:R-:W-:Y:S01]  /*2c80*/  IMAD R0, R45, -0x20, R95 ;  /* 0xffffffe02d007824 */ /* 0x000fe200078e025f */
[----:B------:R-:W-:Y:S01]  /*2c90*/  SEL R7, R8, RZ, !P4 ;  /* 0x000000ff08077207 */ /* 0x000fe20006000000 */
[----:B------:R-:W-:Y:S01]  /*2ca0*/  IMAD R4, R58, c[0x0][0x23c], R4 ;  /* 0x00008f003a047a24 */ /* 0x000fe200078e0204 */
[C---:B------:R-:W-:Y:S01]  /*2cb0*/  SHF.L.U64.HI R103, R107.reuse, R102, c[0x0][0x23c] ;  /* 0x00008f006b677619 */ /* 0x040fe20000010266 */
[----:B------:R-:W-:Y:S01]  /*2cc0*/  IMAD.SHL.U32 R107, R107, 0x20, RZ ;  /* 0x000000206b6b7824 */ /* 0x000fe200078e00ff */
[----:B------:R-:W-:Y:S01]  /*2cd0*/  ISETP.GT.AND P0, PT, R0, RZ, PT ;  /* 0x000000ff0000720c */ /* 0x000fe20003f04270 */
[----:B------:R-:W-:Y:S01]  /*2ce0*/  IMAD.IADD R3, R3, 0x1, R4 ;  /* 0x0000000103037824 */ /* 0x000fe200078e0204 */
[----:B------:R-:W-:Y:S01]  /*2cf0*/  ISETP.GE.AND P2, PT, R132, c[0x0][0x1d4], PT ;  /* 0x0000750084007a0c */ /* 0x000fe20003f46270 */
[----:B------:R-:W-:Y:S01]  /*2d00*/  IMAD R0, R7, c[0x0][0x248], RZ ;  /* 0x0000920007007a24 */ /* 0x000fe200078e02ff */
[----:B------:R-:W-:Y:S01]  /*2d10*/  ISETP.GE.AND P6, PT, R137, c[0x0][0x1d4], PT ;  /* 0x0000750089007a0c */ /* 0x000fe20003fc6270 */
[----:B------:R-:W-:Y:S01]  /*2d20*/  IMAD.WIDE.U32 R2, R19, c[0x0][0x240], R2 ;  /* 0x0000900013027a25 */ /* 0x000fe200078e0002 */
[----:B------:R-:W-:-:S02]  /*2d30*/  ISETP.GE.AND P5, PT, R200, c[0x0][0x1d4], PT ;  /* 0x00007500c8007a0c */ /* 0x000fc40003fa6270 */
[----:B------:R-:W-:Y:S01]  /*2d40*/  ISETP.GE.AND P4, PT, R199, c[0x0][0x1d4], PT ;  /* 0x00007500c7007a0c */ /* 0x000fe20003f86270 */
[----:B------:R-:W-:Y:S01]  /*2d50*/  IMAD R3, R19, c[0x0][0x244], R3 ;  /* 0x0000910013037a24 */ /* 0x000fe200078e0203 */
[----:B------:R-:W-:Y:S01]  /*2d60*/  LOP3.LUT R213, R213, 0xfffffffe, RZ, 0xc0, !PT ;  /* 0xfffffffed5d57812 */ /* 0x000fe200078ec0ff */
[C---:B------:R-:W-:Y:S02]  /*2d70*/  IMAD R4, R6.reuse, c[0x0][0x24c], R0 ;  /* 0x0000930006047a24 */ /* 0x040fe400078e0200 */
[----:B------:R-:W-:Y:S01]  /*2d80*/  IMAD.WIDE.U32 R62, R6, c[0x0][0x248], R2 ;  /* 0x00009200063e7a25 */ /* 0x000fe200078e0002 */
[----:B------:R-:W-:Y:S02]  /*2d90*/  @P0 SHF.R.S32.HI R2, RZ, 0x1f, R45 ;  /* 0x0000001fff020819 */ /* 0x000fe4000001142d */
[----:B------:R-:W-:Y:S01]  /*2da0*/  @P2 LOP3.LUT R213, R213, 0x1, RZ, 0xfc, !PT ;  /* 0x00000001d5d52812 */ /* 0x000fe200078efcff */
[----:B------:R-:W-:Y:S02]  /*2db0*/  @P0 IMAD R0, R103, R45, RZ ;  /* 0x0000002d67000224 */ /* 0x000fe400078e02ff */
[----:B------:R-:W-:-:S02]  /*2dc0*/  IMAD.IADD R61, R63, 0x1, R4 ;  /* 0x000000013f3d7824 */ /* 0x000fc400078e0204 */
[----:B------:R-:W-:Y:S02]  /*2dd0*/  @P0 IMAD.MOV.U32 R60, RZ, RZ, R62 ;  /* 0x000000ffff3c0224 */ /* 0x000fe400078e003e */
[-C--:B------:R-:W-:Y:S02]  /*2de0*/  @P0 IMAD R0, R2, R107.reuse, R0 ;  /* 0x0000006b02000224 */ /* 0x080fe400078e0200 */
[----:B------:R-:W-:-:S04]  /*2df0*/  @P0 IMAD.WIDE.U32 R4, R45, R107, R60 ;  /* 0x0000006b2d040225 */ /* 0x000fc800078e003c */
[----:B------:R-:W-:Y:S01]  /*2e00*/  @P0 IMAD.IADD R0, R5, 0x1, R0 ;  /* 0x0000000105000824 */ /* 0x000fe200078e0200 */
[----:B------:R-:W-:-:S04]  /*2e10*/  @P0 LEA R2, P1, R4, c[0x0][0x220], 0x1 ;  /* 0x0000880004020a11 */ /* 0x000fc800078208ff */
[----:B------:R-:W-:-:S05]  /*2e20*/  @P0 LEA.HI.X R3, R4, c[0x0][0x224], R0, 0x1, P1 ;  /* 0x0000890004030a11 */ /* 0x000fca00008f0c00 */
[----:B------:R-:W-:Y:S01]  /*2e30*/  @!PT LDS RZ, [RZ] ;  /* 0x00000000fffff984 */ /* 0x000fe20000000800 */
[----:B------:R-:W-:Y:S01]  /*2e40*/  @!PT LDS RZ, [RZ] ;  /* 0x00000000fffff984 */ /* 0x000fe20000000800 */
[----:B------:R-:W-:Y:S01]  /*2e50*/  @!PT LDS RZ, [RZ] ;  /* 0x00000000fffff984 */ /* 0x000fe20000000800 */
[----:B------:R1:W-:Y:S04]  /*2e60*/  @P0 LDGSTS.E.BYPASS.LTC128B.128 [R194+0xc080], [R2.64], !P2 ;  /* 0x0c08000002c20fae */ /* 0x0003e8000d101d48 */
[----:B------:R1:W-:Y:S04]  /*2e70*/  @P0 LDGSTS.E.BYPASS.LTC128B.128 [R194+0xd080], [R2.64+0x80], !P6 ;  /* 0x0d08008002c20fae */ /* 0x0003e8000f101d48 */
[----:B------:R1:W-:Y:S04]  /*2e80*/  @P0 LDGSTS.E.BYPASS.LTC128B.128 [R194+0xe080], [R2.64+0x100], !P5 ;  /* 0x0e08010002c20fae */ /* 0x0003e8000e901d48 */
[----:B------:R1:W-:Y:S01]  /*2e90*/  @P0 LDGSTS.E.BYPASS.LTC128B.128 [R194+0xf080], [R2.64+0x180], !P4 ;  /* 0x0f08018002c20fae */ /* 0x0003e2000e101d48 */
[----:B------:R-:W-:-:S02]  /*2ea0*/  ISETP.NE.U32.AND P0, PT, RZ, c[0x0][0x340], PT ;  /* 0x0000d000ff007a0c */ /* 0x000fc40003f05070 */
[----:B------:R-:W-:Y:S01]  /*2eb0*/  ISETP.GE.AND P1, PT, R132, c[0x0][0x27c], PT ;  /* 0x00009f0084007a0c */ /* 0x000fe20003f26270 */
[----:B------:R-:W-:Y:S01]  /*2ec0*/  IMAD.MOV.U32 R100, RZ, RZ, c[0x0][0x27c] ;  /* 0x00009f00ff647624 */ /* 0x000fe200078e00ff */
[----:B------:R-:W-:Y:S01]  /*2ed0*/  ISETP.NE.AND.EX P0, PT, RZ, c[0x0][0x344], PT, P0 ;  /* 0x0000d100ff007a0c */ /* 0x000fe20003f05300 */
[----:B------:R-:W0:-:S12]  /*2ee0*/  LDGDEPBAR ;  /* 0x00000000000079af */ /* 0x000e180000000000 */
[----:B-1----:R-:W-:-:S06]  /*2ef0*/  @P0 IMAD.WIDE R2, R235, R15, c[0x0][0x340] ;  /* 0x0000d000eb020625 */ /* 0x002fcc00078e020f */
[----:B------:R-:W2:Y:S01]  /*2f00*/  @P0 LDG.E R2, [R2.64] ;  /* 0x0000000802020981 */ /* 0x000ea2000c1e1900 */
[----:B------:R-:W-:Y:S01]  /*2f10*/  LOP3.LUT R213, R213, 0xfffffffd, RZ, 0xc0, !PT ;  /* 0xfffffffdd5d57812 */ /* 0x000fe200078ec0ff */
[----:B------:R-:W-:Y:S01]  /*2f20*/  WARPSYNC 0xffffffff ;  /* 0xffffffff00007948 */ /* 0x000fe20003800000 */
[----:B-----5:R-:W-:Y:S01]  /*2f30*/  SHF.R.S32.HI R18, RZ, 0x1f, R99 ;  /* 0x0000001fff127819 */ /* 0x020fe20000011463 */
[----:B------:R-:W-:Y:S01]  /*2f40*/  IMAD.SHL.U32 R100, R100, 0x2, RZ ;  /* 0x0000000264647824 */ /* 0x000fe200078e00ff */
[----:B------:R-:W-:Y:S02]  /*2f50*/  @P1 LOP3.LUT R213, R213, 0x2, RZ, 0xfc, !PT ;  /* 0x00000002d5d51812 */ /* 0x000fe400078efcff */
[----:B--2---:R-:W-:Y:S01]  /*2f60*/  @P0 SHF.R.S32.HI R3, RZ, 0x1f, R2 ;  /* 0x0000001fff030819 */ /* 0x004fe20000011402 */
[----:B------:R-:W-:Y:S02]  /*2f70*/  @!P0 IMAD.MOV.U32 R2, RZ, RZ, R235 ;  /* 0x000000ffff028224 */ /* 0x000fe400078e00eb */
[----:B------:R-:W-:-:S02]  /*2f80*/  @!P0 IMAD.MOV.U32 R3, RZ, RZ, R8 ;  /* 0x000000ffff038224 */ /* 0x000fc400078e0008 */
[----:B------:R-:W-:Y:S01]  /*2f90*/  IMAD.WIDE.U32 R4, R19, c[0x0][0x260], R132 ;  /* 0x0000980013047a25 */ /* 0x000fe200078e0084 */
[----:B------:R-:W-:Y:S01]  /*2fa0*/  ISETP.GE.AND P0, PT, R137, c[0x0][0x27c], PT ;  /* 0x00009f0089007a0c */ /* 0x000fe20003f06270 */
[----:B------:R-:W-:Y:S01]  /*2fb0*/  BAR.SYNC.DEFER_BLOCKING 0x0 ;  /* 0x0000000000007b1d */ /* 0x000fe20000010000 */
[----:B------:R-:W-:Y:S01]  /*2fc0*/  SEL R8, RZ, c[0x0][0x27c], !P1 ;  /* 0x00009f00ff087a07 */ /* 0x000fe20004800000 */
[----:B------:R-:W-:Y:S01]  /*2fd0*/  IMAD R0, R7, c[0x0][0x268], RZ ;  /* 0x00009a0007007a24 */ /* 0x000fe200078e02ff */
[----:B------:R-:W-:Y:S01]  /*2fe0*/  LOP3.LUT R213, R213, 0xfffffffb, RZ, 0xc0, !PT ;  /* 0xfffffffbd5d57812 */ /* 0x000fe200078ec0ff */
[----:B------:R-:W-:Y:S01]  /*2ff0*/  IMAD R5, R19, c[0x0][0x264], R5 ;  /* 0x0000990013057a24 */ /* 0x000fe200078e0205 */
[----:B------:R-:W-:Y:S01]  /*3000*/  SHF.R.U32.HI R21, RZ, 0x3, R229 ;  /* 0x00000003ff157819 */ /* 0x000fe200000116e5 */
[C---:B------:R-:W-:Y:S01]  /*3010*/  IMAD R20, R6.reuse, c[0x0][0x26c], R0 ;  /* 0x00009b0006147a24 */ /* 0x040fe200078e0200 */
[----:B------:R-:W-:Y:S01]  /*3020*/  MOV R108, c[0x0][0x27c] ;  /* 0x00009f00006c7a02 */ /* 0x000fe20000000f00 */
[----:B------:R-:W-:Y:S01]  /*3030*/  IMAD R0, R9, c[0x0][0x290], RZ ;  /* 0x0000a40009007a24 */ /* 0x000fe200078e02ff */
[----:B------:R-:W-:Y:S01]  /*3040*/  MOV R106, c[0x0][0x280] ;  /* 0x0000a000006a7a02 */ /* 0x000fe20000000f00 */
[----:B------:R-:W-:Y:S01]  /*3050*/  IMAD.WIDE.U32 R78, R6, c[0x0][0x268], R4 ;  /* 0x00009a00064e7a25 */ /* 0x000fe200078e0004 */
[----:B------:R-:W-:Y:S01]  /*3060*/  ULDC.U8 UR5, c[0x0][0x298] ;  /* 0x0000a60000057ab9 */ /* 0x000fe20000000000 */
[----:B------:R-:W-:-:S02]  /*3070*/  @P0 LOP3.LUT R213, R213, 0x4, RZ, 0xfc, !PT ;  /* 0x00000004d5d50812 */ /* 0x000fc400078efcff */
[----:B------:R-:W-:Y:S01]  /*3080*/  IMAD R9, R9, c[0x0][0x280], RZ ;  /* 0x0000a00009097a24 */ /* 0x000fe200078e02ff */
[----:B------:R-:W-:Y:S01]  /*3090*/  IADD3 R92, R79, R20, RZ ;  /* 0x000000144f5c7210 */ /* 0x000fe20007ffe0ff */
[----:B------:R-:W-:Y:S01]  /*30a0*/  IMAD.WIDE.U32 R4, R211, c[0x0][0x290], R132 ;  /* 0x0000a400d3047a25 */ /* 0x000fe200078e0084 */
[----:B------:R-:W-:-:S03]  /*30b0*/  LOP3.LUT R213, R213, 0xffffffef, RZ, 0xc0, !PT ;  /* 0xffffffefd5d57812 */ /* 0x000fc600078ec0ff */
[----:B------:R-:W-:Y:S01]  /*30c0*/  IMAD R0, R211, c[0x0][0x294], R0 ;  /* 0x0000a500d3007a24 */ /* 0x000fe200078e0200 */
[----:B------:R-:W-:Y:S01]  /*30d0*/  MOV R10, R4 ;  /* 0x00000004000a7202 */ /* 0x000fe20000000f00 */
[----:B------:R-:W-:Y:S01]  /*30e0*/  IMAD.IADD R96, R12, 0x1, R14 ;  /* 0x000000010c607824 */ /* 0x000fe200078e020e */
[----:B------:R-:W-:Y:S01]  /*30f0*/  LOP3.LUT R213, R213, 0xfffffff7, RZ, 0xc0, !PT ;  /* 0xfffffff7d5d57812 */ /* 0x000fe200078ec0ff */
[----:B------:R-:W-:-:S04]  /*3100*/  IMAD.WIDE.U32 R6, R211, c[0x0][0x280], R132 ;  /* 0x0000a000d3067a25 */ /* 0x000fc800078e0084 */
[----:B------:R-:W-:Y:S02]  /*3110*/  IMAD R14, R211, c[0x0][0x284], R9 ;  /* 0x0000a100d30e7a24 */ /* 0x000fe400078e0209 */
[----:B------:R-:W-:Y:S01]  /*3120*/  IMAD.IADD R11, R5, 0x1, R0 ;  /* 0x00000001050b7824 */ /* 0x000fe200078e0200 */
[----:B------:R-:W-:Y:S01]  /*3130*/  SEL R5, RZ, c[0x0][0x27c], !P0 ;  /* 0x00009f00ff057a07 */ /* 0x000fe20004000000 */
[----:B------:R-:W-:Y:S01]  /*3140*/  IMAD.WIDE.U32 R12, R211, c[0x0][0x290], R138 ;  /* 0x0000a400d30c7a25 */ /* 0x000fe200078e008a */
[----:B------:R-:W-:Y:S02]  /*3150*/  IADD3 R9, R7, R14, RZ ;  /* 0x0000000e07097210 */ /* 0x000fe40007ffe0ff */
[----:B------:R-:W-:Y:S01]  /*3160*/  ISETP.GE.AND P0, PT, R108, 0x1, PT ;  /* 0x000000016c00780c */ /* 0x000fe20003f06270 */
[----:B------:R-:W-:Y:S02]  /*3170*/  IMAD.IADD R15, R132, 0x1, R8 ;  /* 0x00000001840f7824 */ /* 0x000fe400078e0208 */
[----:B------:R-:W-:-:S02]  /*3180*/  IMAD.IADD R7, R0, 0x1, R13 ;  /* 0x0000000100077824 */ /* 0x000fc400078e020d */
[----:B------:R-:W-:Y:S01]  /*3190*/  IMAD.IADD R13, R137, 0x1, R5 ;  /* 0x00000001890d7824 */ /* 0x000fe200078e0205 */
[----:B------:R-:W-:Y:S01]  /*31a0*/  SHF.R.S32.HI R0, RZ, 0x1f, R15 ;  /* 0x0000001fff007819 */ /* 0x000fe2000001140f */
[----:B------:R-:W-:Y:S01]  /*31b0*/  IMAD.MOV.U32 R8, RZ, RZ, R6 ;  /* 0x000000ffff087224 */ /* 0x000fe200078e0006 */
[----:B------:R-:W-:Y:S01]  /*31c0*/  MOV R6, R12 ;  /* 0x0000000c00067202 */ /* 0x000fe20000000f00 */
[----:B------:R-:W-:Y:S01]  /*31d0*/  IMAD.WIDE.U32 R4, R211, c[0x0][0x280], R138 ;  /* 0x0000a000d3047a25 */ /* 0x000fe200078e008a */
[----:B------:R-:W-:Y:S02]  /*31e0*/  SHF.R.S32.HI R16, RZ, 0x1f, R13 ;  /* 0x0000001fff107819 */ /* 0x000fe4000001140d */
[CC--:B------:R-:W-:Y:S01]  /*31f0*/  LEA.HI R12, R0.reuse, R15.reuse, RZ, 0x3 ;  /* 0x0000000f000c7211 */ /* 0x0c0fe200078f18ff */
[----:B------:R-:W-:Y:S01]  /*3200*/  IMAD.MOV.U32 R109, RZ, RZ, c[0x0][0x2b8] ;  /* 0x0000ae00ff6d7624 */ /* 0x000fe200078e00ff */
[----:B------:R-:W-:Y:S01]  /*3210*/  LEA.HI R15, R0, R15, RZ, 0x6 ;  /* 0x0000000f000f7211 */ /* 0x000fe200078f30ff */
[----:B------:R-:W-:Y:S01]  /*3220*/  IMAD.IADD R5, R14, 0x1, R5 ;  /* 0x000000010e057824 */ /* 0x000fe200078e0205 */
[CC--:B------:R-:W-:Y:S01]  /*3230*/  LEA.HI R0, R16.reuse, R13.reuse, RZ, 0x3 ;  /* 0x0000000d10007211 */ /* 0x0c0fe200078f18ff */
[----:B------:R-:W-:Y:S01]  /*3240*/  IMAD R3, R3, c[0x0][0x2b0], RZ ;  /* 0x0000ac0003037a24 */ /* 0x000fe200078e02ff */
[----:B------:R-:W-:Y:S01]  /*3250*/  LEA.HI R13, R16, R13, RZ, 0x6 ;  /* 0x0000000d100d7211 */ /* 0x000fe200078f30ff */
[----:B------:R-:W-:Y:S01]  /*3260*/  IMAD.SHL.U32 R15, R15, 0x20, RZ ;  /* 0x000000200f0f7824 */ /* 0x000fe200078e00ff */
[----:B------:R-:W-:Y:S01]  /*3270*/  LOP3.LUT R14, R229, 0x38, R0, 0xf8, !PT ;  /* 0x00000038e50e7812 */ /* 0x000fe200078ef800 */
[----:B------:R-:W-:Y:S01]  /*3280*/  IMAD.WIDE.U32 R76, R2, c[0x0][0x2b0], RZ ;  /* 0x0000ac00024c7a25 */ /* 0x000fe200078e00ff */
[----:B------:R-:W-:-:S02]  /*3290*/  SHF.L.U32 R13, R13, 0x5, RZ ;  /* 0x000000050d0d7819 */ /* 0x000fc400000006ff */
[----:B------:R-:W-:Y:S01]  /*32a0*/  LOP3.LUT R17, R15, 0x7ffff800, RZ, 0xc0, !PT ;  /* 0x7ffff8000f117812 */ /* 0x000fe200078ec0ff */
[----:B------:R-:W-:Y:S01]  /*32b0*/  IMAD.MOV.U32 R105, RZ, RZ, c[0x0][0x290] ;  /* 0x0000a400ff697624 */ /* 0x000fe200078e00ff */
[----:B------:R-:W-:Y:S01]  /*32c0*/  ISETP.NE.AND P1, PT, R109, 0x1, PT ;  /* 0x000000016d00780c */ /* 0x000fe20003f25270 */
[----:B------:R-:W-:Y:S01]  /*32d0*/  IMAD.WIDE.U32 R66, R99, c[0x0][0x290], R6 ;  /* 0x0000a40063427a25 */ /* 0x000fe200078e0006 */
[----:B------:R-:W-:Y:S02]  /*32e0*/  LOP3.LUT R15, R13, 0x7ffff800, RZ, 0xc0, !PT ;  /* 0x7ffff8000d0f7812 */ /* 0x000fe400078ec0ff */
[----:B------:R-:W-:Y:S01]  /*32f0*/  LOP3.LUT R13, R14, R21, RZ, 0x3c, !PT ;  /* 0x000000150e0d7212 */ /* 0x000fe200078e3cff */
[----:B------:R-:W-:Y:S01]  /*3300*/  IMAD.WIDE.U32 R64, R99, c[0x0][0x280], R4 ;  /* 0x0000a00063407a25 */ /* 0x000fe200078e0004 */
[----:B------:R-:W-:Y:S02]  /*3310*/  LOP3.LUT R16, R229, 0x38, R12, 0xf8, !PT ;  /* 0x00000038e5107812 */ /* 0x000fe400078ef80c */
[--C-:B------:R-:W-:Y:S01]  /*3320*/  IADD3 R15, R13, R15, R230.reuse ;  /* 0x0000000f0d0f7210 */ /* 0x100fe20007ffe0e6 */
[----:B------:R-:W-:Y:S01]  /*3330*/  IMAD R13, R2, c[0x0][0x2b4], R3 ;  /* 0x0000ad00020d7a24 */ /* 0x000fe200078e0203 */
[----:B------:R-:W-:Y:S01]  /*3340*/  LOP3.LUT R16, R16, R21, RZ, 0x3c, !PT ;  /* 0x0000001510107212 */ /* 0x000fe200078e3cff */
[----:B------:R-:W-:Y:S01]  /*3350*/  IMAD R3, R18, c[0x0][0x290], RZ ;  /* 0x0000a40012037a24 */ /* 0x000fe200078e02ff */
[----:B------:R-:W-:Y:S01]  /*3360*/  LOP3.LUT R57, R12, 0xfffffff8, RZ, 0xc0, !PT ;  /* 0xfffffff80c397812 */ /* 0x000fe200078ec0ff */
[----:B------:R-:W-:Y:S01]  /*3370*/  IMAD R2, R18, c[0x0][0x280], RZ ;  /* 0x0000a00012027a24 */ /* 0x000fe200078e02ff */
[----:B------:R-:W-:Y:S01]  /*3380*/  IADD3 R14, R16, R17, R230 ;  /* 0x00000011100e7210 */ /* 0x000fe20007ffe0e6 */
[C---:B------:R-:W-:Y:S01]  /*3390*/  IMAD R3, R99.reuse, c[0x0][0x294], R3 ;  /* 0x0000a50063037a24 */ /* 0x040fe200078e0203 */
[----:B------:R-:W-:Y:S01]  /*33a0*/  LOP3.LUT R56, R0, 0xfffffff8, RZ, 0xc0, !PT ;  /* 0xfffffff800387812 */ /* 0x000fe200078ec0ff */
[----:B------:R-:W-:Y:S01]  /*33b0*/  IMAD R2, R99, c[0x0][0x284], R2 ;  /* 0x0000a10063027a24 */ /* 0x000fe200078e0202 */
[----:B------:R-:W-:Y:S01]  /*33c0*/  @P1 LOP3.LUT R213, R213, 0x8, RZ, 0xfc, !PT ;  /* 0x00000008d5d51812 */ /* 0x000fe200078efcff */
[----:B------:R-:W-:Y:S01]  /*33d0*/  IMAD.WIDE.U32 R74, R19, c[0x0][0x210], RZ ;  /* 0x00008400134a7a25 */ /* 0x000fe200078e00ff */
[----:B------:R-:W-:-:S02]  /*33e0*/  SHF.L.U64.HI R101, R105, R102, c[0x0][0x294] ;  /* 0x0000a50069657619 */ /* 0x000fc40000010266 */
[C---:B------:R-:W-:Y:S01]  /*33f0*/  SHF.L.U64.HI R102, R106.reuse, R102, c[0x0][0x284] ;  /* 0x0000a1006a667619 */ /* 0x040fe20000010266 */
[----:B------:R-:W-:Y:S01]  /*3400*/  IMAD.WIDE.U32 R72, R19, c[0x0][0x1e8], RZ ;  /* 0x00007a0013487a25 */ /* 0x000fe200078e00ff */
[----:B------:R-:W-:Y:S02]  /*3410*/  SHF.L.U32 R106, R106, 0x5, RZ ;  /* 0x000000056a6a7819 */ /* 0x000fe400000006ff */
[----:B------:R-:W-:Y:S01]  /*3420*/  SHF.R.S32.HI R90, RZ, 0x3, R12 ;  /* 0x00000003ff5a7819 */ /* 0x000fe2000001140c */
[----:B------:R-:W-:Y:S01]  /*3430*/  IMAD.WIDE.U32 R70, R99, c[0x0][0x290], R10 ;  /* 0x0000a40063467a25 */ /* 0x000fe200078e000a */
[----:B------:R-:W-:Y:S02]  /*3440*/  SHF.R.S32.HI R89, RZ, 0x3, R0 ;  /* 0x00000003ff597819 */ /* 0x000fe40000011400 */
[----:B------:R-:W-:Y:S01]  /*3450*/  IADD3 R86, R3, R67, RZ ;  /* 0x0000004303567210 */ /* 0x000fe20007ffe0ff */
[----:B------:R-:W-:Y:S01]  /*3460*/  IMAD.WIDE.U32 R68, R99, c[0x0][0x280], R8 ;  /* 0x0000a00063447a25 */ /* 0x000fe200078e0008 */
[----:B------:R-:W-:-:S02]  /*3470*/  IADD3 R83, R2, R65, RZ ;  /* 0x0000004102537210 */ /* 0x000fc40007ffe0ff */
[----:B------:R-:W-:Y:S01]  /*3480*/  SHF.R.S32.HI R85, RZ, 0x1f, R57 ;  /* 0x0000001fff557819 */ /* 0x000fe20000011439 */
[----:B------:R-:W-:Y:S01]  /*3490*/  IMAD.SHL.U32 R105, R105, 0x20, RZ ;  /* 0x0000002069697824 */ /* 0x000fe200078e00ff */
[----:B------:R-:W-:Y:S01]  /*34a0*/  SHF.R.S32.HI R84, RZ, 0x1f, R56 ;  /* 0x0000001fff547819 */ /* 0x000fe20000011438 */
[----:B------:R-:W-:Y:S01]  /*34b0*/  IMAD R94, R19, c[0x0][0x214], R75 ;  /* 0x00008500135e7a24 */ /* 0x000fe200078e024b */
[----:B------:R-:W-:Y:S01]  /*34c0*/  SHF.L.U32 R80, R15, 0x1, RZ ;  /* 0x000000010f507819 */ /* 0x000fe200000006ff */
[----:B------:R-:W-:Y:S01]  /*34d0*/  IMAD R93, R19, c[0x0][0x1ec], R73 ;  /* 0x00007b00135d7a24 */ /* 0x000fe200078e0249 */
[----:B------:R-:W-:Y:S01]  /*34e0*/  @P0 LOP3.LUT R213, R213, 0x10, RZ, 0xfc, !PT ;  /* 0x00000010d5d50812 */ /* 0x000fe200078efcff */
[----:B------:R-:W-:Y:S02]  /*34f0*/  IMAD.IADD R91, R77, 0x1, R13 ;  /* 0x000000014d5b7824 */ /* 0x000fe400078e020d */
[----:B------:R-:W-:Y:S02]  /*3500*/  IMAD.IADD R88, R71, 0x1, R3 ;  /* 0x0000000147587824 */ /* 0x000fe400078e0203 */
[----:B------:R-:W-:-:S02]  /*3510*/  IMAD.IADD R87, R69, 0x1, R2 ;  /* 0x0000000145577824 */ /* 0x000fc400078e0202 */
[----:B------:R-:W-:Y:S02]  /*3520*/  IMAD.SHL.U32 R81, R14, 0x2, RZ ;  /* 0x000000020e517824 */ /* 0x000fe400078e00ff */
.L_x_745:
        /* <DEDUP_REMOVED lines=92> */
.L_x_731:
[----:B------:R-:W-:Y:S05]  /*3af0*/  BSYNC B0 ;  /* 0x0000000000007941 */ /* 0x000fea0003800000 */
.L_x_730:
        /* <DEDUP_REMOVED lines=21> */
[----:B------:R-:W-:Y:S02]  /*3c50*/  PRMT R19, R8, 0x5410, R5 ;  /* 0x0000541008137816 */ /* 0x000fe40000000005 */
[----:B--2---:R-:W-:Y:S01]  /*3c60*/  PRMT R18, R4, 0x5410, R0 ;  /* 0x0000541004127816 */ /* 0x004fe20000000000 */
[----:B------:R-:W-:-:S05]  /*3c70*/  @P0 BRA `(.L_x_734) ;  /* 0x0000039000000947 */ /* 0x000fca0003800000 */
[C---:B----4-:R-:W-:Y:S01]  /*3c80*/  LEA R38, P0, R132.reuse, R41, 0x1 ;  /* 0x0000002984267211 */ /* 0x050fe200078008ff */
[----:B------:R-:W1:Y:S01]  /*3c90*/  LDS.128 R8, [R194+0xc080] ;  /* 0x00c08000c2087984 */ /* 0x000e620000000c00 */
[----:B------:R-:W-:Y:S01]  /*3ca0*/  MOV R4, R2 ;  /* 0x0000000200047202 */ /* 0x000fe20000000f00 */
[----:B------:R-:W-:Y:S01]  /*3cb0*/  IMAD.MOV.U32 R24, RZ, RZ, R22 ;  /* 0x000000ffff187224 */ /* 0x000fe200078e0016 */
[----:B---3--:R-:W-:Y:S02]  /*3cc0*/  LEA.HI.X R39, R132, R43, R133, 0x1, P0 ;  /* 0x0000002b84277211 */ /* 0x008fe400000f0c85 */
[----:B------:R-:W-:Y:S02]  /*3cd0*/  ISETP.GE.AND P0, PT, R138, c[0x0][0x27c], PT ;  /* 0x00009f008a007a0c */ /* 0x000fe40003f06270 */
[----:B------:R-:W-:Y:S02]  /*3ce0*/  MOV R16, R3 ;  /* 0x0000000300107202 */ /* 0x000fe40000000f00 */
[----:B------:R-:W-:Y:S09]  /*3cf0*/  MOV R26, R23 ;  /* 0x00000017001a7202 */ /* 0x000ff20000000f00 */
[--C-:B------:R-:W-:Y:S01]  /*3d00*/  @!P0 SHF.R.U64 R5, R2, 0x10, R3.reuse ;  /* 0x0000001002058819 */ /* 0x100fe20000001203 */
[----:B------:R-:W-:Y:S01]  /*3d10*/  @!P0 HADD2.F32 R4, -RZ, R4.H0_H0 ;  /* 0x20000004ff048230 */ /* 0x000fe20000004100 */
[----:B------:R-:W-:Y:S01]  /*3d20*/  @!P0 SHF.R.U32.HI R17, RZ, 0x10, R3 ;  /* 0x00000010ff118819 */ /* 0x000fe20000011603 */
[----:B------:R-:W-:Y:S01]  /*3d30*/  @!P0 HADD2.F32 R16, -RZ, R16.H0_H0 ;  /* 0x20000010ff108230 */ /* 0x000fe20000004100 */
[--C-:B------:R-:W-:Y:S01]  /*3d40*/  @!P0 SHF.R.U64 R25, R22, 0x10, R23.reuse ;  /* 0x0000001016198819 */ /* 0x100fe20000001217 */
[----:B------:R-:W-:Y:S01]  /*3d50*/  @!P0 HADD2.F32 R22, -RZ, R24.H0_H0 ;  /* 0x20000018ff168230 */ /* 0x000fe20000004100 */
[----:B------:R-:W-:Y:S01]  /*3d60*/  @!P0 SHF.R.U32.HI R27, RZ, 0x10, R23 ;  /* 0x00000010ff1b8819 */ /* 0x000fe20000011617 */
[----:B------:R-:W-:Y:S02]  /*3d70*/  @!P0 HADD2.F32 R5, -RZ, R5.H0_H0 ;  /* 0x20000005ff058230 */ /* 0x000fe40000004100 */
[----:B------:R-:W-:Y:S01]  /*3d80*/  @!P0 HADD2.F32 R17, -RZ, R17.H0_H0 ;  /* 0x20000011ff118230 */ /* 0x000fe20000004100 */
[----:B-1----:R-:W-:Y:S02]  /*3d90*/  @!P0 MOV R0, R8 ;  /* 0x0000000800008202 */ /* 0x002fe40000000f00 */
[----:B------:R-:W-:Y:S03]  /*3da0*/  @!P0 MOV R3, R9 ;  /* 0x0000000900038202 */ /* 0x000fe60000000f00 */
[--C-:B------:R-:W-:Y:S02]  /*3db0*/  @!P0 HADD2.F32 R21, -RZ, R0.reuse.H1_H1 ;  /* 0x30000000ff158230 */ /* 0x100fe40000004100 */
[----:B------:R-:W-:Y:S02]  /*3dc0*/  @!P0 HADD2.F32 R2, -RZ, R0.H0_H0 ;  /* 0x20000000ff028230 */ /* 0x000fe40000004100 */
[--C-:B------:R-:W-:Y:S01]  /*3dd0*/  @!P0 HADD2.F32 R23, -RZ, R3.reuse.H1_H1 ;  /* 0x30000003ff178230 */ /* 0x100fe20000004100 */
[-C--:B------:R-:W-:Y:S01]  /*3de0*/  @!P0 FMUL.FTZ R24, R21, R4.reuse ;  /* 0x0000000415188220 */ /* 0x080fe20000410000 */
[----:B------:R-:W-:Y:S01]  /*3df0*/  @!P0 HADD2.F32 R3, -RZ, R3.H0_H0 ;  /* 0x20000003ff038230 */ /* 0x000fe20000004100 */
[C---:B------:R-:W-:Y:S02]  /*3e00*/  @!P0 FMUL.FTZ R0, R2.reuse, R4 ;  /* 0x0000000402008220 */ /* 0x040fe40000410000 */
[----:B------:R-:W-:Y:S01]  /*3e10*/  @!P0 FFMA.FTZ R42, R2, R22, -R24 ;  /* 0x00000016022a8223 */ /* 0x000fe20000010818 */
[----:B------:R-:W-:Y:S01]  /*3e20*/  @!P0 HADD2.F32 R24, -RZ, R25.H0_H0 ;  /* 0x20000019ff188230 */ /* 0x000fe20000004100 */
[-C--:B------:R-:W-:Y:S02]  /*3e30*/  @!P0 FMUL.FTZ R25, R23, R5.reuse ;  /* 0x0000000517198220 */ /* 0x080fe40000410000 */
[----:B------:R-:W-:Y:S02]  /*3e40*/  @!P0 IMAD.MOV.U32 R4, RZ, RZ, R10 ;  /* 0x000000ffff048224 */ /* 0x000fe400078e000a */
[C---:B------:R-:W-:Y:S02]  /*3e50*/  @!P0 FMUL.FTZ R2, R3.reuse, R5 ;  /* 0x0000000503028220 */ /* 0x040fe40000410000 */
[----:B------:R-:W-:Y:S01]  /*3e60*/  @!P0 FFMA.FTZ R40, R3, R24, -R25 ;  /* 0x0000001803288223 */ /* 0x000fe20000010819 */
[----:B------:R-:W-:Y:S01]  /*3e70*/  @!P0 MOV R3, R11 ;  /* 0x0000000b00038202 */ /* 0x000fe20000000f00 */
[----:B------:R-:W-:Y:S01]  /*3e80*/  @!P0 FFMA.FTZ R0, R21, R22, R0 ;  /* 0x0000001615008223 */ /* 0x000fe20000010000 */
[--C-:B------:R-:W-:Y:S01]  /*3e90*/  @!P0 HADD2.F32 R21, -RZ, R4.reuse.H1_H1 ;  /* 0x30000004ff158230 */ /* 0x100fe20000004100 */
[----:B------:R-:W-:Y:S01]  /*3ea0*/  @!P0 FFMA.FTZ R2, R23, R24, R2 ;  /* 0x0000001817028223 */ /* 0x000fe20000010002 */
[----:B------:R-:W-:Y:S02]  /*3eb0*/  @!P0 HADD2.F32 R4, -RZ, R4.H0_H0 ;  /* 0x20000004ff048230 */ /* 0x000fe40000004100 */
[--C-:B------:R-:W-:Y:S01]  /*3ec0*/  @!P0 HADD2.F32 R5, -RZ, R3.reuse.H0_H0 ;  /* 0x20000003ff058230 */ /* 0x100fe20000004100 */
[----:B------:R-:W-:Y:S01]  /*3ed0*/  @!P0 FMUL.FTZ R37, R21, R16 ;  /* 0x0000001015258220 */ /* 0x000fe20000410000 */
[----:B------:R-:W-:Y:S01]  /*3ee0*/  @!P0 HADD2.F32 R22, -RZ, R26.H0_H0 ;  /* 0x2000001aff168230 */ /* 0x000fe20000004100 */
[----:B------:R-:W-:Y:S01]  /*3ef0*/  @!P0 F2FP.PACK_AB R2, R2, R40 ;  /* 0x000000280202823e */ /* 0x000fe200000000ff */
[----:B------:R-:W-:Y:S01]  /*3f00*/  @!P0 HADD2.F32 R25, -RZ, R3.H1_H1 ;  /* 0x30000003ff198230 */ /* 0x000fe20000004100 */
[C---:B------:R-:W-:Y:S01]  /*3f10*/  @!P0 FMUL.FTZ R3, R4.reuse, R16 ;  /* 0x0000001004038220 */ /* 0x040fe20000410000 */
[----:B------:R-:W-:Y:S01]  /*3f20*/  @!P0 HADD2.F32 R26, -RZ, R27.H0_H0 ;  /* 0x2000001bff1a8230 */ /* 0x000fe20000004100 */
[-C--:B------:R-:W-:Y:S02]  /*3f30*/  @!P0 FFMA.FTZ R37, R4, R22.reuse, -R37 ;  /* 0x0000001604258223 */ /* 0x080fe40000010825 */
[-C--:B------:R-:W-:Y:S02]  /*3f40*/  @!P0 FMUL.FTZ R4, R5, R17.reuse ;  /* 0x0000001105048220 */ /* 0x080fe40000410000 */
        /* <DEDUP_REMOVED lines=12> */
.L_x_734:
[----:B------:R-:W-:Y:S05]  /*4010*/  BSYNC B0 ;  /* 0x0000000000007941 */ /* 0x000fea0003800000 */
.L_x_733:
        /* <DEDUP_REMOVED lines=36> */
[--C-:B------:R-:W-:Y:S02]  /*4260*/  @!P0 HADD2.F32 R18, -RZ, R5.reuse.H1_H1 ;  /* 0x30000005ff128230 */ /* 0x100fe40000004100 */
        /* <DEDUP_REMOVED lines=21> */
.L_x_736:
[----:B------:R-:W-:Y:S05]  /*43c0*/  BSYNC B0 ;  /* 0x0000000000007941 */ /* 0x000fea0003800000 */
.L_x_735:
        /* <DEDUP_REMOVED lines=43> */
[C---:B------:R-:W-:Y:S01]  /*4680*/  @!P0 FMUL.FTZ R3, R6.reuse, R3 ;  /* 0x0000000306038220 */ /* 0x040fe20000410000 */
[----:B------:R-:W-:Y:S01]  /*4690*/  @!P0 HADD2.F32 R19, -RZ, R21.H0_H0 ;  /* 0x20000015ff138230 */ /* 0x000fe20000004100 */
        /* <DEDUP_REMOVED lines=13> */
.L_x_738:
[----:B------:R-:W-:Y:S05]  /*4770*/  BSYNC B0 ;  /* 0x0000000000007941 */ /* 0x000fea0003800000 */
.L_x_737:
        /* <DEDUP_REMOVED lines=16> */
[----:B------:R-:W-:Y:S02]  /*4880*/  @!P0 HADD2.F32 R15, -RZ, R36.H1_H1 ;  /* 0x30000024ff0f8230 */ /* 0x000fe40000004100 */
        /* <DEDUP_REMOVED lines=41> */
.L_x_729:
        /* <DEDUP_REMOVED lines=31> */
.L_x_740:
[----:B------:R-:W-:Y:S05]  /*4d10*/  BSYNC B0 ;  /* 0x0000000000007941 */ /* 0x000fea0003800000 */
.L_x_739:
        /* <DEDUP_REMOVED lines=18> */
[----:B------:R-:W-:Y:S01]  /*4e40*/  PRMT R20, R2, 0x5410, R0 ;  /* 0x0000541002147816 */ /* 0x000fe20000000000 */
[----:B------:R-:W-:-:S05]  /*4e50*/  @P0 BRA `(.L_x_742) ;  /* 0x000007f000000947 */ /* 0x000fca0003800000 */
[--C-:B------:R-:W-:Y:S01]  /*4e60*/  IMAD.MOV.U32 R9, RZ, RZ, R5.reuse ;  /* 0x000000ffff097224 */ /* 0x100fe200078e0005 */
[----:B------:R-:W-:Y:S01]  /*4e70*/  LOP3.LUT P2, RZ, R213, 0x2, RZ, 0xc0, !PT ;  /* 0x00000002d5ff7812 */ /* 0x000fe2000784c0ff */
[----:B--2---:R-:W1:Y:S01]  /*4e80*/  LDS.128 R16, [R81+0xc080] ;  /* 0x00c0800051107984 */ /* 0x004e620000000c00 */
        /* <DEDUP_REMOVED lines=124> */
.L_x_742:
[----:B------:R-:W-:Y:S05]  /*5650*/  BSYNC B0 ;  /* 0x0000000000007941 */ /* 0x000fea0003800000 */
.L_x_741:
[----:B------:R-:W-:Y:S11]  /*5660*/  ISETP.GE.AND P0, PT, R137, c[0x0][0x1d4], PT ;  /* 0x0000750089007a0c */ /* 0x000ff60003f06270 */
[----:B------:R-:W-:Y:S02]  /*5670*/  @!UPT UIADD3 URZ, URZ, URZ, URZ ;  /* 0x0000003f3f3ff290 */ /* 0x000fe4000fffe03f */
[----:B------:R-:W-:-:S05]  /*5680*/  @P0 BRA `(.L_x_732) ;  /* 0x0000096000000947 */ /* 0x000fca0003800000 */
[----:B------:R-:W-:Y:S01]  /*5690*/  LOP3.LUT P1, RZ, R213, 0x4, RZ, 0xc0, !PT ;  /* 0x00000004d5ff7812 */ /* 0x000fe2000782c0ff */
[----:B-12---:R-:W-:Y:S01]  /*56a0*/  LDS.128 R16, [R80+0xc080] ;  /* 0x00c0800050107984 */ /* 0x006fe20000000c00 */
[----:B----4-:R-:W-:Y:S02]  /*56b0*/  LEA R42, P0, R56, R40, 0x1 ;  /* 0x00000028382a7211 */ /* 0x010fe400078008ff */
[----:B------:R-:W-:Y:S02]  /*56c0*/  SEL R0, R100, R98, !P1 ;  /* 0x0000006264007207 */ /* 0x000fe40004800000 */
[----:B---3--:R-:W-:Y:S02]  /*56d0*/  LEA.HI.X R43, R56, R41, R84, 0x1, P0 ;  /* 0x00000029382b7211 */ /* 0x008fe400000f0c54 */
[----:B------:R-:W-:Y:S02]  /*56e0*/  SHF.R.S32.HI R2, RZ, 0x1f, R0 ;  /* 0x0000001fff027819 */ /* 0x000fe40000011400 */
[----:B------:R-:W-:Y:S02]  /*56f0*/  ISETP.GE.AND P0, PT, R137, c[0x0][0x27c], PT ;  /* 0x00009f0089007a0c */ /* 0x000fe40003f06270 */
[----:B------:R-:W-:Y:S04]  /*5700*/  LEA.HI R0, R2, R0, RZ, 0x4 ;  /* 0x0000000002007211 */ /* 0x000fe800078f20ff */
[----:B------:R-:W-:Y:S04]  /*5710*/  LEA.HI.SX32 R0, R0, R89, 0x1c ;  /* 0x0000005900007211 */ /* 0x000fe800078fe2ff */
[----:B------:R-:W-:Y:S02]  /*5720*/  SHF.R.S32.HI R2, RZ, 0x1f, R0 ;  /* 0x0000001fff027819 */ /* 0x000fe40000011400 */
[----:B------:R-:W-:Y:S01]  /*5730*/  SHF.L.U32 R36, R0, 0x3, RZ ;  /* 0x0000000300247819 */ /* 0x000fe200000006ff */
[----:B------:R-:W-:Y:S01]  /*5740*/  @!P0 HADD2.F32 R9, -RZ, R38.H0_H0 ;  /* 0x20000026ff098230 */ /* 0x000fe20000004100 */
[----:B------:R-:W-:Y:S01]  /*5750*/  LEA.HI R0, R2, R0, RZ, 0x3 ;  /* 0x0000000002007211 */ /* 0x000fe200078f18ff */
[----:B------:R-:W-:Y:S01]  /*5760*/  @!P0 HADD2.F32 R25, -RZ, R39.H0_H0 ;  /* 0x20000027ff198230 */ /* 0x000fe20000004100 */
[----:B------:R-:W-:Y:S02]  /*5770*/  LOP3.LUT R2, R229, 0x38, R36, 0xf8, !PT ;  /* 0x00000038e5027812 */ /* 0x000fe400078ef824 */
[----:B------:R-:W-:Y:S02]  /*5780*/  SHF.L.U32 R0, R0, 0x8, RZ ;  /* 0x0000000800007819 */ /* 0x000fe400000006ff */
[----:B------:R-:W-:Y:S02]  /*5790*/  LOP3.LUT R2, R2, R111, RZ, 0x3c, !PT ;  /* 0x0000006f02027212 */ /* 0x000fe400078e3cff */
[----:B------:R-:W-:Y:S02]  /*57a0*/  LOP3.LUT R0, R0, 0x7ffff800, RZ, 0xc0, !PT ;  /* 0x7ffff80000007812 */ /* 0x000fe400078ec0ff */
[----:B------:R-:W-:Y:S02]  /*57b0*/  @!P0 SHF.R.U64 R3, R12, 0x10, R13 ;  /* 0x000000100c038819 */ /* 0x000fe4000000120d */
[----:B------:R-:W-:Y:S01]  /*57c0*/  IADD3 R0, R2, R0, R230 ;  /* 0x0000000002007210 */ /* 0x000fe20007ffe0e6 */
[----:B------:R-:W-:Y:S01]  /*57d0*/  @!P0 HADD2.F32 R2, -RZ, R20.H0_H0 ;  /* 0x20000014ff028230 */ /* 0x000fe20000004100 */
[----:B------:R-:W-:Y:S01]  /*57e0*/  @!P0 SHF.R.U64 R12, R28, 0x10, R29 ;  /* 0x000000101c0c8819 */ /* 0x000fe2000000121d */
[----:B------:R-:W-:Y:S01]  /*57f0*/  @!P0 HADD2.F32 R5, -RZ, R3.H0_H0 ;  /* 0x20000003ff058230 */ /* 0x000fe20000004100 */
[----:B------:R-:W-:Y:S01]  /*5800*/  @!P0 SHF.R.U64 R11, R14, 0x10, R15 ;  /* 0x000000100e0b8819 */ /* 0x000fe2000000120f */
[----:B------:R-:W-:Y:S01]  /*5810*/  IMAD.SHL.U32 R0, R0, 0x2, RZ ;  /* 0x0000000200007824 */ /* 0x000fe200078e00ff */
[----:B------:R-:W-:Y:S01]  /*5820*/  @!P0 SHF.R.U32.HI R22, RZ, 0x10, R29 ;  /* 0x00000010ff168819 */ /* 0x000fe2000001161d */
[----:B------:R-:W-:Y:S01]  /*5830*/  @!P0 HADD2.F32 R12, -RZ, R12.H0_H0 ;  /* 0x2000000cff0c8230 */ /* 0x000fe20000004100 */
[--C-:B------:R-:W-:Y:S01]  /*5840*/  @!P0 SHF.R.U32.HI R23, RZ, 0x10, R31.reuse ;  /* 0x00000010ff178819 */ /* 0x100fe2000001161f */
[----:B------:R-:W-:Y:S01]  /*5850*/  @!P0 HADD2.F32 R11, -RZ, R11.H0_H0 ;  /* 0x2000000bff0b8230 */ /* 0x000fe20000004100 */
[----:B------:R-:W1:Y:S01]  /*5860*/  LDS.128 R32, [R0+0xc080] ;  /* 0x00c0800000207984 */ /* 0x000e620000000c00 */
[----:B------:R-:W-:Y:S02]  /*5870*/  @!P0 SHF.R.U64 R30, R30, 0x10, R31 ;  /* 0x000000101e1e8819 */ /* 0x000fe4000000121f */
[----:B------:R-:W-:Y:S01]  /*5880*/  @!P0 HADD2.F32 R27, -RZ, R23.H0_H0 ;  /* 0x20000017ff1b8230 */ /* 0x000fe20000004100 */
[----:B------:R-:W-:Y:S02]  /*5890*/  @!P0 SHF.R.U32.HI R7, RZ, 0x10, R13 ;  /* 0x00000010ff078819 */ /* 0x000fe4000001160d */
[----:B------:R-:W-:Y:S01]  /*58a0*/  @!P0 HADD2.F32 R23, -RZ, R30.H0_H0 ;  /* 0x2000001eff178230 */ /* 0x000fe20000004100 */
[----:B------:R-:W-:Y:S01]  /*58b0*/  @!P0 SHF.R.U32.HI R8, RZ, 0x10, R15 ;  /* 0x00000010ff088819 */ /* 0x000fe2000001160f */
[----:B------:R-:W-:Y:S02]  /*58c0*/  @!P0 HADD2.F32 R15, -RZ, R22.H0_H0 ;  /* 0x20000016ff0f8230 */ /* 0x000fe40000004100 */
[----:B------:R-:W-:Y:S02]  /*58d0*/  @!P0 HADD2.F32 R7, -RZ, R7.H0_H0 ;  /* 0x20000007ff078230 */ /* 0x000fe40000004100 */
[----:B------:R-:W-:Y:S01]  /*58e0*/  @!P0 HADD2.F32 R8, -RZ, R8.H0_H0 ;  /* 0x20000008ff088230 */ /* 0x000fe20000004100 */
[----:B-1----:R-:W-:Y:S01]  /*58f0*/  @!P0 IMAD.MOV.U32 R10, RZ, RZ, R32 ;  /* 0x000000ffff0a8224 */ /* 0x002fe200078e0020 */
[----:B------:R-:W-:Y:S04]  /*5900*/  @!P0 MOV R0, R16 ;  /* 0x0000001000008202 */ /* 0x000fe80000000f00 */
[----:B------:R-:W-:Y:S02]  /*5910*/  @!P0 HADD2.F32 R6, -RZ, R10.H0_H0 ;  /* 0x2000000aff068230 */ /* 0x000fe40000004100 */
[--C-:B------:R-:W-:Y:S02]  /*5920*/  @!P0 HADD2.F32 R4, -RZ, R0.reuse.H0_H0 ;  /* 0x20000000ff048230 */ /* 0x100fe40000004100 */
[----:B------:R-:W-:Y:S01]  /*5930*/  @!P0 HADD2.F32 R3, -RZ, R0.H1_H1 ;  /* 0x30000000ff038230 */ /* 0x000fe20000004100 */
[-C--:B------:R-:W-:Y:S01]  /*5940*/  @!P0 FMUL.FTZ R14, R6, R2.reuse ;  /* 0x00000002060e8220 */ /* 0x080fe20000410000 */
[----:B------:R-:W-:Y:S01]  /*5950*/  @!P0 HADD2.F32 R10, -RZ, R10.H1_H1 ;  /* 0x3000000aff0a8230 */ /* 0x000fe20000004100 */
[----:B------:R-:W-:Y:S02]  /*5960*/  @!P0 FMUL.FTZ R0, R4, R2 ;  /* 0x0000000204008220 */ /* 0x000fe40000410000 */
[CC--:B------:R-:W-:Y:S02]  /*5970*/  @!P0 FMUL.FTZ R2, R3.reuse, R5.reuse ;  /* 0x0000000503028220 */ /* 0x0c0fe40000410000 */
[----:B------:R-:W-:Y:S01]  /*5980*/  @!P0 FMUL.FTZ R13, R10, R5 ;  /* 0x000000050a0d8220 */ /* 0x000fe20000410000 */
[----:B------:R-:W-:Y:S01]  /*5990*/  @!P0 MOV R5, R33 ;  /* 0x0000002100058202 */ /* 0x000fe20000000f00 */
[-C--:B------:R-:W-:Y:S02]  /*59a0*/  @!P0 FFMA.FTZ R0, R6, R9.reuse, R0 ;  /* 0x0000000906008223 */ /* 0x080fe40000010000 */
[----:B------:R-:W-:Y:S01]  /*59b0*/  @!P0 FFMA.FTZ R46, R4, R9, -R14 ;  /* 0x00000009042e8223 */ /* 0x000fe2000001080e */
[----:B------:R-:W-:Y:S01]  /*59c0*/  @!P0 MOV R9, R35 ;  /* 0x0000002300098202 */ /* 0x000fe20000000f00 */
[----:B------:R-:W-:Y:S01]  /*59d0*/  @!P0 IMAD.MOV.U32 R4, RZ, RZ, R17 ;  /* 0x000000ffff048224 */ /* 0x000fe200078e0011 */
[--C-:B------:R-:W-:Y:S01]  /*59e0*/  @!P0 HADD2.F32 R14, -RZ, R5.reuse.H1_H1 ;  /* 0x30000005ff0e8230 */ /* 0x100fe20000004100 */
[-C--:B------:R-:W-:Y:S01]  /*59f0*/  @!P0 FFMA.FTZ R44, R3, R12.reuse, -R13 ;  /* 0x0000000c032c8223 */ /* 0x080fe2000001080d */
[----:B------:R-:W-:Y:S01]  /*5a00*/  @!P0 HADD2.F32 R13, -RZ, R38.H1_H1 ;  /* 0x30000026ff0d8230 */ /* 0x000fe20000004100 */
[----:B------:R-:W-:Y:S01]  /*5a10*/  @!P0 FFMA.FTZ R2, R10, R12, R2 ;  /* 0x0000000c0a028223 */ /* 0x000fe20000010002 */
[----:B------:R-:W-:Y:S01]  /*5a20*/  @!P0 HADD2.F32 R12, -RZ, R5.H0_H0 ;  /* 0x20000005ff0c8230 */ /* 0x000fe20000004100 */
[----:B------:R-:W-:Y:S01]  /*5a30*/  @!P0 FMUL.FTZ R10, R14, R7 ;  /* 0x000000070e0a8220 */ /* 0x000fe20000410000 */
[----:B------:R-:W-:Y:S02]  /*5a40*/  @!P0 HADD2.F32 R3, -RZ, R20.H1_H1 ;  /* 0x30000014ff038230 */ /* 0x000fe40000004100 */
[--C-:B------:R-:W-:Y:S02]  /*5a50*/  @!P0 HADD2.F32 R5, -RZ, R4.reuse.H1_H1 ;  /* 0x30000004ff058230 */ /* 0x100fe40000004100 */
[----:B------:R-:W-:Y:S01]  /*5a60*/  @!P0 HADD2.F32 R6, -RZ, R4.H0_H0 ;  /* 0x20000004ff068230 */ /* 0x000fe20000004100 */
[----:B------:R-:W-:Y:S01]  /*5a70*/  @!P0 FMUL.FTZ R4, R12, R3 ;  /* 0x000000030c048220 */ /* 0x000fe20000410000 */
[--C-:B------:R-:W-:Y:S01]  /*5a80*/  @!P0 HADD2.F32 R24, -RZ, R9.reuse.H0_H0 ;  /* 0x20000009ff188230 */ /* 0x100fe20000004100 */
[C---:B------:R-:W-:Y:S01]  /*5a90*/  @!P0 FFMA.FTZ R37, R5.reuse, R15, -R10 ;  /* 0x0000000f05258223 */ /* 0x040fe2000001080a */
[----:B------:R-:W-:Y:S01]  /*5aa0*/  @!P0 HADD2.F32 R26, -RZ, R9.H1_H1 ;  /* 0x30000009ff1a8230 */ /* 0x000fe20000004100 */
[C---:B------:R-:W-:Y:S02]  /*5ab0*/  @!P0 FFMA.FTZ R38, R6.reuse, R13, -R4 ;  /* 0x0000000d06268223 */ /* 0x040fe40000010804 */
[----:B------:R-:W-:Y:S01]  /*5ac0*/  @!P0 FMUL.FTZ R4, R5, R7 ;  /* 0x0000000705048220 */ /* 0x000fe20000410000 */
[----:B------:R-:W-:Y:S01]  /*5ad0*/  @!P0 HADD2.F32 R7, -RZ, R21.H0_H0 ;  /* 0x20000015ff078230 */ /* 0x000fe20000004100 */
[----:B------:R-:W-:Y:S02]  /*5ae0*/  @!P0 IMAD.MOV.U32 R5, RZ, RZ, R19 ;  /* 0x000000ffff058224 */ /* 0x000fe400078e0013 */
[----:B------:R-:W-:Y:S02]  /*5af0*/  @!P0 FMUL.FTZ R3, R6, R3 ;  /* 0x0000000306038220 */ /* 0x000fe40000410000 */
[----:B------:R-:W-:Y:S01]  /*5b00*/  @!P0 FMUL.FTZ R9, R24, R7 ;  /* 0x0000000718098220 */ /* 0x000fe20000410000 */
[--C-:B------:R-:W-:Y:S01]  /*5b10*/  @!P0 HADD2.F32 R6, -RZ, R5.reuse.H0_H0 ;  /* 0x20000005ff068230 */ /* 0x100fe20000004100 */
[----:B------:R-:W-:Y:S01]  /*5b20*/  @!P0 FMUL.FTZ R10, R26, R8 ;  /* 0x000000081a0a8220 */ /* 0x000fe20000410000 */
[----:B------:R-:W-:Y:S01]  /*5b30*/  @!P0 HADD2.F32 R5, -RZ, R5.H1_H1 ;  /* 0x30000005ff058230 */ /* 0x000fe20000004100 */
[----:B------:R-:W-:Y:S01]  /*5b40*/  @!P0 FFMA.FTZ R3, R12, R13, R3 ;  /* 0x0000000d0c038223 */ /* 0x000fe20000010003 */
[----:B------:R-:W-:Y:S01]  /*5b50*/  @!P0 F2FP.PACK_AB R13, R37, R38 ;  /* 0x00000026250d823e */ /* 0x000fe200000000ff */
[C---:B------:R-:W-:Y:S01]  /*5b60*/  @!P0 FFMA.FTZ R31, R6.reuse, R25, -R9 ;  /* 0x00000019061f8223 */ /* 0x040fe20000010809 */
[----:B------:R-:W-:Y:S01]  /*5b70*/  @!P0 MOV R9, R34 ;  /* 0x0000002200098202 */ /* 0x000fe20000000f00 */
[----:B------:R-:W-:Y:S01]  /*5b80*/  @!P0 FMUL.FTZ R7, R6, R7 ;  /* 0x0000000706078220 */ /* 0x000fe20000410000 */
[----:B------:R-:W-:Y:S01]  /*5b90*/  @!P0 F2FP.PACK_AB R12, R44, R46 ;  /* 0x0000002e2c0c823e */ /* 0x000fe200000000ff */
[----:B------:R-:W-:Y:S02]  /*5ba0*/  @!P0 IMAD.MOV.U32 R6, RZ, RZ, R18 ;  /* 0x000000ffff068224 */ /* 0x000fe400078e0012 */
[C---:B------:R-:W-:Y:S01]  /*5bb0*/  @!P0 FMUL.FTZ R8, R5.reuse, R8 ;  /* 0x0000000805088220 */ /* 0x040fe20000410000 */
[----:B------:R-:W-:Y:S01]  /*5bc0*/  @!P0 MOV R16, R12 ;  /* 0x0000000c00108202 */ /* 0x000fe20000000f00 */
[----:B------:R-:W-:Y:S01]  /*5bd0*/  @!P0 FFMA.FTZ R29, R5, R27, -R10 ;  /* 0x0000001b051d8223 */ /* 0x000fe2000001080a */
[----:B------:R-:W-:Y:S01]  /*5be0*/  @!P0 HADD2.F32 R22, -RZ, R9.H1_H1 ;  /* 0x30000009ff168230 */ /* 0x000fe20000004100 */
[----:B------:R-:W-:Y:S01]  /*5bf0*/  @!P0 FFMA.FTZ R4, R14, R15, R4 ;  /* 0x0000000f0e048223 */ /* 0x000fe20000010004 */
[----:B------:R-:W-:Y:S01]  /*5c00*/  @!P0 HADD2.F32 R5, -RZ, R21.H1_H1 ;  /* 0x30000015ff058230 */ /* 0x000fe20000004100 */
[----:B------:R-:W-:Y:S01]  /*5c10*/  @!P0 IMAD.MOV.U32 R17, RZ, RZ, R13 ;  /* 0x000000ffff118224 */ /* 0x000fe200078e000d */
[----:B------:R-:W-:Y:S01]  /*5c20*/  @!P0 HADD2.F32 R20, -RZ, R9.H0_H0 ;  /* 0x20000009ff148230 */ /* 0x000fe20000004100 */
[----:B------:R-:W-:Y:S01]  /*5c30*/  @!P0 FMUL.FTZ R28, R22, R11 ;  /* 0x0000000b161c8220 */ /* 0x000fe20000410000 */
[--C-:B------:R-:W-:Y:S01]  /*5c40*/  @!P0 HADD2.F32 R10, -RZ, R6.reuse.H0_H0 ;  /* 0x20000006ff0a8230 */ /* 0x100fe20000004100 */
[----:B------:R-:W-:Y:S01]  /*5c50*/  @!P0 F2FP.PACK_AB R3, R4, R3 ;  /* 0x000000030403823e */ /* 0x000fe200000000ff */
[----:B------:R-:W-:Y:S02]  /*5c60*/  @!P0 HADD2.F32 R21, -RZ, R39.H1_H1 ;  /* 0x30000027ff158230 */ /* 0x000fe40000004100 */
[----:B------:R-:W-:Y:S01]  /*5c70*/  @!P0 HADD2.F32 R9, -RZ, R6.H1_H1 ;  /* 0x30000006ff098230 */ /* 0x000fe20000004100 */
[-C--:B------:R-:W-:Y:S02]  /*5c80*/  @!P0 FMUL.FTZ R6, R20, R5.reuse ;  /* 0x0000000514068220 */ /* 0x080fe40000410000 */
[C---:B------:R-:W-:Y:S02]  /*5c90*/  @!P0 FMUL.FTZ R5, R10.reuse, R5 ;  /* 0x000000050a058220 */ /* 0x040fe40000410000 */
[----:B------:R-:W-:Y:S02]  /*5ca0*/  @!P0 FFMA.FTZ R10, R10, R21, -R6 ;  /* 0x000000150a0a8223 */ /* 0x000fe40000010806 */
[C---:B------:R-:W-:Y:S02]  /*5cb0*/  @!P0 FFMA.FTZ R28, R9.reuse, R23, -R28 ;  /* 0x00000017091c8223 */ /* 0x040fe4000001081c */
[----:B------:R-:W-:Y:S01]  /*5cc0*/  @!P0 FMUL.FTZ R6, R9, R11 ;  /* 0x0000000b09068220 */ /* 0x000fe20000410000 */
[----:B------:R-:W-:Y:S01]  /*5cd0*/  @!P0 F2FP.PACK_AB R11, R29, R31 ;  /* 0x0000001f1d0b823e */ /* 0x000fe200000000ff */
[----:B------:R-:W-:Y:S01]  /*5ce0*/  @!P0 FFMA.FTZ R5, R20, R21, R5 ;  /* 0x0000001514058223 */ /* 0x000fe20000010005 */
[----:B------:R-:W-:Y:S01]  /*5cf0*/  @!P0 F2FP.PACK_AB R10, R28, R10 ;  /* 0x0000000a1c0a823e */ /* 0x000fe200000000ff */
[----:B------:R-:W-:Y:S01]  /*5d00*/  @!P0 FFMA.FTZ R6, R22, R23, R6 ;  /* 0x0000001716068223 */ /* 0x000fe20000010006 */
[----:B------:R-:W-:Y:S01]  /*5d10*/  @!P0 F2FP.PACK_AB R9, R2, R0 ;  /* 0x000000000209823e */ /* 0x000fe200000000ff */
[----:B------:R-:W-:Y:S01]  /*5d20*/  @!P0 FFMA.FTZ R7, R24, R25, R7 ;  /* 0x0000001918078223 */ /* 0x000fe20000010007 */
[----:B------:R-:W-:Y:S01]  /*5d30*/  @!P0 MOV R18, R10 ;  /* 0x0000000a00128202 */ /* 0x000fe20000000f00 */
[----:B------:R-:W-:Y:S01]  /*5d40*/  @!P0 IMAD.MOV.U32 R19, RZ, RZ, R11 ;  /* 0x000000ffff138224 */ /* 0x000fe200078e000b */
[----:B------:R-:W-:Y:S01]  /*5d50*/  @!P0 F2FP.PACK_AB R2, R6, R5 ;  /* 0x000000050602823e */ /* 0x000fe200000000ff */
[----:B------:R-:W-:Y:S01]  /*5d60*/  @!P0 FFMA.FTZ R8, R26, R27, R8 ;  /* 0x0000001b1a088223 */ /* 0x000fe20000010008 */
[----:B------:R-:W-:Y:S01]  /*5d70*/  @!P0 MOV R32, R9 ;  /* 0x0000000900208202 */ /* 0x000fe20000000f00 */
[----:B------:R-:W-:Y:S01]  /*5d80*/  @!P0 IMAD.MOV.U32 R33, RZ, RZ, R3 ;  /* 0x000000ffff218224 */ /* 0x000fe200078e0003 */
[----:B------:R1:W-:Y:S01]  /*5d90*/  ST.E.128 [R42.64], R16 ;  /* 0x000000102a007985 */ /* 0x0003e2000c101d08 */
[----:B------:R-:W-:Y:S02]  /*5da0*/  @!P0 MOV R34, R2 ;  /* 0x0000000200228202 */ /* 0x000fe40000000f00 */
[----:B------:R-:W-:Y:S05]  /*5db0*/  @!P0 F2FP.PACK_AB R0, R8, R7 ;  /* 0x000000070800823e */ /* 0x000fea00000000ff */
        /* <DEDUP_REMOVED lines=8> */
.L_x_728:
[----:B------:R1:W2:Y:S01]  /*5e40*/  SHFL.IDX PT, R2, R16, RZ, 0x181f ;  /* 0x00181fff10027589 */ /* 0x0002a200000e0000 */
[----:B------:R-:W-:Y:S03]  /*5e50*/  IMAD.IADD R3, R55, 0x1, -R52 ;  /* 0x0000000137037824 */ /* 0x000fe600078e0a34 */
[----:B------:R1:W3:Y:S02]  /*5e60*/  SHFL.IDX PT, R0, R18, RZ, 0x181f ;  /* 0x00181fff12007589 */ /* 0x0002e400000e0000 */
[----:B------:R-:W-:Y:S04]  /*5e70*/  IMNMX R51, R3, 0x20, PT ;  /* 0x0000002003337817 */ /* 0x000fe80003800200 */
[----:B------:R-:W-:Y:S11]  /*5e80*/  ISETP.GT.AND P0, PT, R51, R211, PT ;  /* 0x000000d33300720c */ /* 0x000ff60003f04270 */
[----:B------:R-:W-:Y:S02]  /*5e90*/  @!UPT UIADD3 URZ, URZ, URZ, URZ ;  /* 0x0000003f3f3ff290 */ /* 0x000fe4000fffe03f */
[----:B------:R-:W-:-:S05]  /*5ea0*/  @!P0 BRA `(.L_x_732) ;  /* 0x0000014000008947 */ /* 0x000fca0003800000 */
[----:B------:R-:W-:Y:S02]  /*5eb0*/  ISETP.GE.AND P2, PT, R132, c[0x0][0x1d4], PT ;  /* 0x0000750084007a0c */ /* 0x000fe40003f46270 */
[----:B------:R-:W-:Y:S02]  /*5ec0*/  ISETP.GE.AND P3, PT, R137, c[0x0][0x1d4], PT ;  /* 0x0000750089007a0c */ /* 0x000fe40003f66270 */
[----:B------:R-:W-:Y:S09]  /*5ed0*/  ISETP.GE.AND P1, PT, R200, c[0x0][0x1d4], PT ;  /* 0x00007500c8007a0c */ /* 0x000ff20003f26270 */
        /* <DEDUP_REMOVED lines=17> */
.L_x_732:
[----:B------:R-:W-:Y:S05]  /*5ff0*/  BSYNC B1 ;  /* 0x0000000000017941 */ /* 0x000fea0003800000 */
.L_x_727:
        /* <DEDUP_REMOVED lines=39> */
[----:B-123--:R-:W-:Y:S02]  /*6270*/  ISETP.GE.AND P2, PT, R132, c[0x0][0x1d4], PT ;  /* 0x0000750084007a0c */ /* 0x00efe40003f46270 */
[----:B------:R-:W-:Y:S02]  /*6280*/  ISETP.GE.AND P3, PT, R137, c[0x0][0x1d4], PT ;  /* 0x0000750089007a0c */ /* 0x000fe40003f66270 */
[----:B------:R-:W-:Y:S09]  /*6290*/  ISETP.GE.AND P1, PT, R200, c[0x0][0x1d4], PT ;  /* 0x00007500c8007a0c */ /* 0x000ff20003f26270 */
        /* <DEDUP_REMOVED lines=17> */
.L_x_744:
[----:B-123--:R-:W-:Y:S05]  /*63b0*/  BSYNC B0 ;  /* 0x0000000000007941 */ /* 0x00efea0003800000 */
.L_x_743:
        /* <DEDUP_REMOVED lines=23> */
.L_x_726:
[----:B------:R-:W-:Y:S01]  /*6530*/  IMAD.MOV.U32 R0, RZ, RZ, c[0x0][0x2c4] ;  /* 0x0000b100ff007624 */ /* 0x000fe200078e00ff */
[----:B------:R-:W-:Y:S01]  /*6540*/  IADD3 R2, R209, 0x1, -R210 ;  /* 0x00000001d1027810 */ /* 0x000fe20007ffe8d2 */
[----:B-1----:R-:W-:-:S03]  /*6550*/  IMAD.MOV.U32 R4, RZ, RZ, c[0x0][0x32c] ;  /* 0x0000cb00ff047624 */ /* 0x002fc600078e00ff */
[----:B------:R-:W-:Y:S02]  /*6560*/  ISETP.NE.AND P3, PT, R0, 0x1, PT ;  /* 0x000000010000780c */ /* 0x000fe40003f65270 */
[----:B------:R-:W-:Y:S02]  /*6570*/  IADD3 R0, R227, 0x7f, RZ ;  /* 0x0000007fe3007810 */ /* 0x000fe40007ffe0ff */
[----:B------:R-:W-:-:S09]  /*6580*/  ISETP.GE.AND P1, PT, R4, 0x1, PT ;  /* 0x000000010400780c */ /* 0x000fd20003f26270 */
[----:B------:R-:W-:-:S05]  /*6590*/  @P3 IMAD.HI.U32 R3, R0, c[0x0][0x2c8], RZ ;  /* 0x0000b20000033a27 */ /* 0x000fca00078e00ff */
[----:B------:R-:W-:-:S05]  /*65a0*/  @P3 SHF.R.U32.HI R0, RZ, c[0x0][0x2cc], R3 ;  /* 0x0000b300ff003a19 */ /* 0x000fca0000011603 */
[----:B------:R-:W-:-:S05]  /*65b0*/  IMAD.IADD R0, R2, 0x1, R0 ;  /* 0x0000000102007824 */ /* 0x000fca00078e0200 */
[----:B------:R-:W-:Y:S01]  /*65c0*/  IADD3 R3, R0, c[0x0][0x328], RZ ;  /* 0x0000ca0000037a10 */ /* 0x000fe20007ffe0ff */
[----:B------:R-:W-:Y:S05]  /*65d0*/  @!P1 BRA `(.L_x_746) ;  /* 0x0000011000009947 */ /* 0x000fea0003800000 */
[C---:B------:R-:W-:Y:S01]  /*65e0*/  ISETP.GT.AND P0, PT, R0.reuse, RZ, PT ;  /* 0x000000ff0000720c */ /* 0x040fe20003f04270 */
[----:B------:R-:W-:Y:S01]  /*65f0*/  BSSY B0, `(.L_x_747) ;  /* 0x000000d000007945 */ /* 0x000fe20003800000 */
[----:B------:R-:W-:Y:S01]  /*6600*/  IADD3 R2, R0, -0x1, RZ ;  /* 0xffffffff00027810 */ /* 0x000fe20007ffe0ff */
[----:B------:R-:W-:-:S10]  /*6610*/  IMAD.MOV.U32 R4, RZ, RZ, c[0x0][0x32c] ;  /* 0x0000cb00ff047624 */ /* 0x000fd400078e00ff */
[----:B------:R-:W-:Y:S05]  /*6620*/  @P0 BRA `(.L_x_748) ;  /* 0x0000006000000947 */ /* 0x000fea0003800000 */
[----:B------:R-:W-:Y:S01]  /*6630*/  ISETP.NE.AND P0, PT, R4, 0x1, PT ;  /* 0x000000010400780c */ /* 0x000fe20003f05270 */
[----:B------:R-:W-:-:S12]  /*6640*/  IMAD.MOV R0, RZ, RZ, -R0 ;  /* 0x000000ffff007224 */ /* 0x000fd800078e0a00 */
[----:B------:R-:W-:-:S05]  /*6650*/  @P0 IMAD.HI.U32 R2, R0, c[0x0][0x330], RZ ;  /* 0x0000cc0000020a27 */ /* 0x000fca00078e00ff */
[----:B------:R-:W-:-:S04]  /*6660*/  @P0 SHF.R.U32.HI R0, RZ, c[0x0][0x334], R2 ;  /* 0x0000cd00ff000a19 */ /* 0x000fc80000011602 */
[----:B------:R-:W-:Y:S01]  /*6670*/  LOP3.LUT R2, RZ, R0, RZ, 0x33, !PT ;  /* 0x00000000ff027212 */ /* 0x000fe200078e33ff */
[----:B------:R-:W-:Y:S05]  /*6680*/  BRA `(.L_x_749) ;  /* 0x0000003000007947 */ /* 0x000fea0003800000 */
.L_x_748:
[----:B------:R-:W-:-:S13]  /*6690*/  ISETP.NE.AND P0, PT, R4, 0x1, PT ;  /* 0x000000010400780c */ /* 0x000fda0003f05270 */
[----:B------:R-:W-:-:S05]  /*66a0*/  @P0 IMAD.HI.U32 R0, R2, c[0x0][0x330], RZ ;  /* 0x0000cc0002000a27 */ /* 0x000fca00078e00ff */
[----:B------:R-:W-:Y:S02]  /*66b0*/  @P0 SHF.R.U32.HI R2, RZ, c[0x0][0x334], R0 ;  /* 0x0000cd00ff020a19 */ /* 0x000fe40000011600 */
.L_x_749:
[----:B------:R-:W-:Y:S05]  /*66c0*/  BSYNC B0 ;  /* 0x0000000000007941 */ /* 0x000fea0003800000 */
.L_x_747:
[----:B------:R-:W-:-:S05]  /*66d0*/  IMAD R2, R2, R4, c[0x0][0x32c] ;  /* 0x0000cb0002027624 */ /* 0x000fca00078e0204 */
[----:B------:R-:W-:-:S04]  /*66e0*/  IMNMX R3, R3, R2, PT ;  /* 0x0000000203037217 */ /* 0x000fc80003800200 */
.L_x_746:
[----:B------:R-:W-:Y:S01]  /*66f0*/  IADD3 R3, R3, 0x1f, RZ ;  /* 0x0000001f03037810 */ /* 0x000fe20007ffe0ff */
[----:B------:R-:W-:-:S03]  /*6700*/  @P3 IMAD.HI.U32 R2, R227, c[0x0][0x2c8], RZ ;  /* 0x0000b200e3023a27 */ /* 0x000fc600078e00ff */
[----:B------:R-:W-:Y:S01]  /*6710*/  SHF.R.S32.HI R4, RZ, 0x1f, R3 ;  /* 0x0000001fff047819 */ /* 0x000fe20000011403 */
[----:B------:R-:W-:Y:S01]  /*6720*/  IMAD.MOV.U32 R0, RZ, RZ, R227 ;  /* 0x000000ffff007224 */ /* 0x000fe200078e00e3 */
[----:B------:R-:W-:Y:S02]  /*6730*/  @P3 SHF.R.U32.HI R0, RZ, c[0x0][0x2cc], R2 ;  /* 0x0000b300ff003a19 */ /* 0x000fe40000011602 */
        /* <DEDUP_REMOVED lines=16> */
.L_x_752:
[----:B------:R-:W-:-:S04]  /*6840*/  MOV R3, c[0x0][0x32c] ;  /* 0x0000cb0000037a02 */ /* 0x000fc80000000f00 */
[----:B------:R-:W-:-:S13]  /*6850*/  ISETP.NE.AND P0, PT, R3, 0x1, PT ;  /* 0x000000010300780c */ /* 0x000fda0003f05270 */
[----:B------:R-:W-:-:S05]  /*6860*/  @P0 IMAD.HI.U32 R3, R0, c[0x0][0x330], RZ ;  /* 0x0000cc0000030a27 */ /* 0x000fca00078e00ff */
[----:B------:R-:W-:Y:S02]  /*6870*/  @P0 SHF.R.U32.HI R0, RZ, c[0x0][0x334], R3 ;  /* 0x0000cd00ff000a19 */ /* 0x000fe40000011603 */
.L_x_753:
[----:B------:R-:W-:Y:S05]  /*6880*/  BSYNC B0 ;  /* 0x0000000000007941 */ /* 0x000fea0003800000 */
.L_x_751:
[----:B------:R-:W-:-:S05]  /*6890*/  IMAD R0, R0, c[0x0][0x32c], RZ ;  /* 0x0000cb0000007a24 */ /* 0x000fca00078e02ff */
[----:B------:R-:W-:-:S04]  /*68a0*/  IMNMX R2, R2, R0, !PT ;  /* 0x0000000002027217 */ /* 0x000fc80007800200 */
.L_x_750:
[----:B------:R-:W-:Y:S01]  /*68b0*/  SHF.R.S32.HI R0, RZ, 0x1f, R2 ;  /* 0x0000001fff007819 */ /* 0x000fe20000011402 */
[----:B------:R-:W-:Y:S03]  /*68c0*/  BSSY B0, `(.L_x_754) ;  /* 0x0000025000007945 */ /* 0x000fe60003800000 */
[----:B------:R-:W-:-:S04]  /*68d0*/  LEA.HI R0, R0, R2, RZ, 0x5 ;  /* 0x0000000200007211 */ /* 0x000fc800078f28ff */
[----:B------:R-:W-:-:S04]  /*68e0*/  SHF.R.S32.HI R0, RZ, 0x5, R0 ;  /* 0x00000005ff007819 */ /* 0x000fc80000011400 */
[----:B------:R-:W-:Y:S01]  /*68f0*/  IMNMX R5, RZ, R0, !PT ;  /* 0x00000000ff057217 */ /* 0x000fe20007800200 */
[----:B------:R-:W-:-:S03]  /*6900*/  IMAD.MOV.U32 R0, RZ, RZ, RZ ;  /* 0x000000ffff007224 */ /* 0x000fc600078e00ff */
[----:B------:R-:W-:-:S13]  /*6910*/  ISETP.GT.AND P0, PT, R7, R5, PT ;  /* 0x000000050700720c */ /* 0x000fda0003f04270 */
        /* <DEDUP_REMOVED lines=31> */
.L_x_755:
[----:B------:R-:W-:Y:S05]  /*6b10*/  BSYNC B0 ;  /* 0x0000000000007941 */ /* 0x000fea0003800000 */
.L_x_754:
[----:B------:R-:W-:Y:S01]  /*6b20*/  IMAD R208, R244, R0, R5 ;  /* 0x00000000f4d07224 */ /* 0x000fe200078e0205 */
        /* <DEDUP_REMOVED lines=73> */
[----:B------:R-:W-:-:S04]  /*6fc0*/  @P1 IMAD.MOV.U32 R2, RZ, RZ, 0x4 ;  /* 0x00000004ff021424 */ /* 0x000fc800078e00ff */
[----:B------:R-:W-:-:S05]  /*6fd0*/  @P1 IMAD.WIDE R2, R235, R2, c[0x0][0x340] ;  /* 0x0000d000eb021625 */ /* 0x000fca00078e0202 */
[----:B------:R1:W5:Y:S01]  /*6fe0*/  @P1 LDG.E R14, [R2.64] ;  /* 0x00000008020e1981 */ /* 0x000362000c1e1900 */
[----:B------:R-:W-:Y:S02]  /*6ff0*/  SHF.R.S32.HI R0, RZ, 0x1f, R110 ;  /* 0x0000001fff007819 */ /* 0x000fe4000001146e */
[----:B------:R-:W-:Y:S02]  /*7000*/  ISETP.NE.U32.AND P0, PT, RZ, c[0x0][0x348], PT ;  /* 0x0000d200ff007a0c */ /* 0x000fe40003f05070 */
[----:B------:R-:W-:Y:S01]  /*7010*/  LOP3.LUT R218, R234, 0xffff, RZ, 0xc0, !PT ;  /* 0x0000ffffeada7812 */ /* 0x000fe200078ec0ff */
[----:B------:R-:W-:Y:S01]  /*7020*/  IMAD R0, R0, c[0x0][0x178], RZ ;  /* 0x00005e0000007a24 */ /* 0x000fe200078e02ff */
[----:B------:R-:W-:Y:S02]  /*7030*/  ISETP.NE.AND.EX P0, PT, RZ, c[0x0][0x34c], PT, P0 ;  /* 0x0000d300ff007a0c */ /* 0x000fe40003f05300 */
[----:B------:R-:W-:Y:S01]  /*7040*/  IADD3 R4, R212, R227, RZ ;  /* 0x000000e3d4047210 */ /* 0x000fe20007ffe0ff */
[----:B------:R-:W-:Y:S01]  /*7050*/  IMAD R0, R110, c[0x0][0x17c], R0 ;  /* 0x00005f006e007a24 */ /* 0x000fe200078e0200 */
[----:B------:R-:W-:-:S02]  /*7060*/  SEL R5, R235, RZ, !P0 ;  /* 0x000000ffeb057207 */ /* 0x000fc40004000000 */
[----:B------:R-:W-:Y:S01]  /*7070*/  ISETP.GE.AND P5, PT, R132, c[0x0][0x198], PT ;  /* 0x0000660084007a0c */ /* 0x000fe20003fa6270 */
[----:B------:R-:W-:Y:S01]  /*7080*/  @P3 IMAD.HI.U32 R7, R4, c[0x0][0x2c8], RZ ;  /* 0x0000b20004073a27 */ /* 0x000fe200078e00ff */
[----:B------:R-:W-:Y:S02]  /*7090*/  ISETP.GE.AND P4, PT, R137, c[0x0][0x198], PT ;  /* 0x0000660089007a0c */ /* 0x000fe40003f86270 */
[----:B------:R-:W-:Y:S02]  /*70a0*/  ISETP.GE.AND P2, PT, R199, c[0x0][0x198], PT ;  /* 0x00006600c7007a0c */ /* 0x000fe40003f46270 */
[----:B------:R-:W-:Y:S02]  /*70b0*/  IADD3 R122, R195, -0x1, RZ ;  /* 0xffffffffc37a7810 */ /* 0x000fe40007ffe0ff */
[----:B------:R-:W-:Y:S01]  /*70c0*/  IADD3 R13, R211, R227, RZ ;  /* 0x000000e3d30d7210 */ /* 0x000fe20007ffe0ff */
[----:B-1----:R-:W-:-:S04]  /*70d0*/  IMAD.WIDE.U32 R2, R110, c[0x0][0x178], RZ ;  /* 0x00005e006e027a25 */ /* 0x002fc800078e00ff */
[----:B------:R-:W-:Y:S01]  /*70e0*/  IMAD.IADD R3, R3, 0x1, R0 ;  /* 0x0000000103037824 */ /* 0x000fe200078e0200 */
[----:B------:R-:W-:-:S03]  /*70f0*/  SHF.R.S32.HI R0, RZ, 0x1f, R235 ;  /* 0x0000001fff007819 */ /* 0x000fc600000114eb */
[----:B------:R-:W-:Y:S01]  /*7100*/  IMAD.WIDE.U32 R2, R218, c[0x0][0x1b8], R2 ;  /* 0x00006e00da027a25 */ /* 0x000fe200078e0002 */
[----:B------:R-:W-:-:S03]  /*7110*/  SEL R6, R0, RZ, !P0 ;  /* 0x000000ff00067207 */ /* 0x000fc60004000000 */
[----:B------:R-:W-:Y:S01]  /*7120*/  IMAD.MOV.U32 R0, RZ, RZ, R4 ;  /* 0x000000ffff007224 */ /* 0x000fe200078e0004 */
[----:B------:R-:W-:Y:S01]  /*7130*/  @P3 SHF.R.U32.HI R0, RZ, c[0x0][0x2cc], R7 ;  /* 0x0000b300ff003a19 */ /* 0x000fe20000011607 */
[----:B------:R-:W-:Y:S01]  /*7140*/  IMAD R3, R218, c[0x0][0x1bc], R3 ;  /* 0x00006f00da037a24 */ /* 0x000fe200078e0203 */
[----:B------:R-:W-:Y:S01]  /*7150*/  ISETP.GE.AND P3, PT, R200, c[0x0][0x198], PT ;  /* 0x00006600c8007a0c */ /* 0x000fe20003f66270 */
[----:B------:R-:W-:Y:S01]  /*7160*/  IMAD R6, R6, c[0x0][0x1c0], RZ ;  /* 0x0000700006067a24 */ /* 0x000fe200078e02ff */
[----:B------:R-:W-:Y:S01]  /*7170*/  SHF.R.S32.HI R7, RZ, 0x1f, R0 ;  /* 0x0000001fff077819 */ /* 0x000fe20000011400 */
[----:B------:R-:W-:-:S04]  /*7180*/  IMAD.WIDE.U32 R2, R5, c[0x0][0x1c0], R2 ;  /* 0x0000700005027a25 */ /* 0x000fc800078e0002 */
[----:B------:R-:W-:Y:S01]  /*7190*/  IMAD R6, R5, c[0x0][0x1c4], R6 ;  /* 0x0000710005067a24 */ /* 0x000fe200078e0206 */
[----:B------:R-:W-:-:S03]  /*71a0*/  IADD3 R5, -R0, RZ, RZ ;  /* 0x000000ff00057210 */ /* 0x000fc60007ffe1ff */
[----:B------:R-:W-:Y:S02]  /*71b0*/  IMAD.IADD R3, R3, 0x1, R6 ;  /* 0x0000000103037824 */ /* 0x000fe400078e0206 */
[----:B------:R-:W-:Y:S02]  /*71c0*/  IMAD R4, R5, c[0x0][0x2c4], R4 ;  /* 0x0000b10005047a24 */ /* 0x000fe400078e0204 */
[----:B------:R-:W-:Y:S02]  /*71d0*/  IMAD R5, R7, c[0x0][0x1b0], RZ ;  /* 0x00006c0007057a24 */ /* 0x000fe400078e02ff */
[----:B------:R-:W-:-:S04]  /*71e0*/  IMAD.WIDE.U32 R2, R0, c[0x0][0x1b0], R2 ;  /* 0x00006c0000027a25 */ /* 0x000fc800078e0002 */
[----:B------:R-:W-:Y:S01]  /*71f0*/  IMAD R6, R0, c[0x0][0x1b4], R5 ;  /* 0x00006d0000067a24 */ /* 0x000fe200078e0205 */
[----:B------:R-:W-:-:S04]  /*7200*/  SHF.R.S32.HI R5, RZ, 0x1f, R4 ;  /* 0x0000001fff057819 */ /* 0x000fc80000011404 */
[----:B------:R-:W-:Y:S01]  /*7210*/  IADD3 R3, R3, R6, RZ ;  /* 0x0000000603037210 */ /* 0x000fe20007ffe0ff */
[----:B------:R-:W-:-:S04]  /*7220*/  IMAD R0, R5, c[0x0][0x1a8], RZ ;  /* 0x00006a0005007a24 */ /* 0x000fc800078e02ff */
[C---:B------:R-:W-:Y:S02]  /*7230*/  IMAD R0, R4.reuse, c[0x0][0x1ac], R0 ;  /* 0x00006b0004007a24 */ /* 0x040fe400078e0200 */
[----:B------:R-:W-:-:S04]  /*7240*/  IMAD.WIDE.U32 R2, R4, c[0x0][0x1a8], R2 ;  /* 0x00006a0004027a25 */ /* 0x000fc800078e0002 */
[----:B------:R-:W-:Y:S01]  /*7250*/  IMAD.IADD R0, R3, 0x1, R0 ;  /* 0x0000000103007824 */ /* 0x000fe200078e0200 */
[----:B------:R-:W-:-:S04]  /*7260*/  LEA R12, P0, R2, c[0x0][0x160], 0x1 ;  /* 0x00005800020c7a11 */ /* 0x000fc800078008ff */
[----:B------:R-:W-:Y:S01]  /*7270*/  LEA.HI.X R5, R2, c[0x0][0x164], R0, 0x1, P0 ;  /* 0x0000590002057a11 */ /* 0x000fe200000f0c00 */
[----:B------:R-:W-:Y:S01]  /*7280*/  @!P1 IMAD.MOV.U32 R14, RZ, RZ, R235 ;  /* 0x000000ffff0e9224 */ /* 0x000fe200078e00eb */
[----:B------:R-:W-:Y:S05]  /*7290*/  BRA.DIV ~URZ, `(.L_x_757) ;  /* 0x00019b227f007947 */ /* 0x000fea000b800000 */
[----:B------:R1:W2:Y:S02]  /*72a0*/  SHFL.IDX PT, R4, R5, RZ, 0x181f ;  /* 0x00181fff05047589 */ /* 0x0002a400000e0000 */
.L_x_977:
[----:B------:R-:W-:Y:S05]  /*72b0*/  BRA.DIV ~URZ, `(.L_x_758) ;  /* 0x00019b727f007947 */ /* 0x000fea000b800000 */
[----:B------:R3:W4:Y:S02]  /*72c0*/  SHFL.IDX PT, R0, R12, RZ, 0x181f ;  /* 0x00181fff0c007589 */ /* 0x00072400000e0000 */
.L_x_978:
[----:B------:R-:W-:Y:S01]  /*72d0*/  IMAD R64, R210, c[0x0][0x2c4], RZ ;  /* 0x0000b100d2407a24 */ /* 0x000fe200078e02ff */
[----:B------:R-:W-:Y:S01]  /*72e0*/  LOP3.LUT R213, R213, 0xfffffffd, RZ, 0xc0, !PT ;  /* 0xfffffffdd5d57812 */ /* 0x000fe200078ec0ff */
[----:B------:R-:W-:Y:S03]  /*72f0*/  BSSY B0, `(.L_x_759) ;  /* 0x0000013000007945 */ /* 0x000fe60003800000 */
[----:B------:R-:W-:-:S13]  /*7300*/  ISETP.GE.AND P0, PT, R13, R64, PT ;  /* 0x000000400d00720c */ /* 0x000fda0003f06270 */
[----:B------:R-:W-:Y:S01]  /*7310*/  @P0 LOP3.LUT R213, R213, 0x2, RZ, 0xfc, !PT ;  /* 0x00000002d5d50812 */ /* 0x000fe200078efcff */
[----:B------:R-:W-:Y:S05]  /*7320*/  @P0 BRA `(.L_x_760) ;  /* 0x000000f000000947 */ /* 0x000fea0003800000 */
[----:B----4-:R-:W-:-:S04]  /*7330*/  LEA R10, P0, R132, R0, 0x1 ;  /* 0x00000000840a7211 */ /* 0x010fc800078008ff */
[----:B--2---:R-:W-:Y:S02]  /*7340*/  LEA.HI.X R11, R132, R4, R133, 0x1, P0 ;  /* 0x00000004840b7211 */ /* 0x004fe400000f0c85 */
[----:B------:R-:W-:-:S03]  /*7350*/  LEA R8, P0, R201, R0, 0x1 ;  /* 0x00000000c9087211 */ /* 0x000fc600078008ff */
[----:B------:R-:W-:Y:S01]  /*7360*/  @!PT LDS RZ, [RZ] ;  /* 0x00000000fffff984 */ /* 0x000fe20000000800 */
[----:B------:R-:W-:Y:S01]  /*7370*/  @!PT LDS RZ, [RZ] ;  /* 0x00000000fffff984 */ /* 0x000fe20000000800 */
        /* <DEDUP_REMOVED lines=10> */
.L_x_760:
[----:B------:R-:W-:Y:S05]  /*7420*/  BSYNC B0 ;  /* 0x0000000000007941 */ /* 0x000fea0003800000 */
.L_x_759:
[----:B------:R-:W-:Y:S05]  /*7430*/  BRA.DIV ~URZ, `(.L_x_761) ;  /* 0x00019a527f007947 */ /* 0x000fea000b800000 */
[----:B--2---:R2:W1:Y:S04]  /*7440*/  SHFL.IDX PT, R4, R5, 0x1, 0x181f ;  /* 0x00381f0005047f89 */ /* 0x00446800000e0000 */
[----:B----4-:R2:W4:Y:S02]  /*7450*/  SHFL.IDX PT, R0, R12, 0x1, 0x181f ;  /* 0x00381f000c007f89 */ /* 0x01052400000e0000 */
.L_x_979:
[----:B------:R-:W-:Y:S01]  /*7460*/  IADD3 R2, R13, 0x20, RZ ;  /* 0x000000200d027810 */ /* 0x000fe20007ffe0ff */
[----:B------:R-:W-:Y:S01]  /*7470*/  BSSY B0, `(.L_x_762) ;  /* 0x0000014000007945 */ /* 0x000fe20003800000 */
[----:B------:R-:W-:Y:S02]  /*7480*/  LOP3.LUT R213, R213, 0xfffffffb, RZ, 0xc0, !PT ;  /* 0xfffffffbd5d57812 */ /* 0x000fe400078ec0ff */
[----:B------:R-:W-:-:S13]  /*7490*/  ISETP.GE.AND P0, PT, R2, R64, PT ;  /* 0x000000400200720c */ /* 0x000fda0003f06270 */
[----:B------:R-:W-:Y:S01]  /*74a0*/  @P0 LOP3.LUT R213, R213, 0x4, RZ, 0xfc, !PT ;  /* 0x00000004d5d50812 */ /* 0x000fe200078efcff */
[----:B------:R-:W-:Y:S05]  /*74b0*/  @P0 BRA `(.L_x_763) ;  /* 0x000000f000000947 */ /* 0x000fea0003800000 */
[----:B----4-:R-:W-:-:S04]  /*74c0*/  LEA R10, P0, R132, R0, 0x1 ;  /* 0x00000000840a7211 */ /* 0x010fc800078008ff */
[----:B-1----:R-:W-:Y:S02]  /*74d0*/  LEA.HI.X R11, R132, R4, R133, 0x1, P0 ;  /* 0x00000004840b7211 */ /* 0x002fe400000f0c85 */
        /* <DEDUP_REMOVED lines=13> */
.L_x_763:
[----:B------:R-:W-:Y:S05]  /*75b0*/  BSYNC B0 ;  /* 0x0000000000007941 */ /* 0x000fea0003800000 */
.L_x_762:
[----:B------:R-:W-:Y:S05]  /*75c0*/  BRA.DIV ~URZ, `(.L_x_764) ;  /* 0x000199827f007947 */ /* 0x000fea000b800000 */
[----:B-1----:R1:W2:Y:S02]  /*75d0*/  SHFL.IDX PT, R4, R5, 0x2, 0x181f ;  /* 0x00581f0005047f89 */ /* 0x0022a400000e0000 */
.L_x_980:
[----:B------:R-:W-:Y:S05]  /*75e0*/  BRA.DIV ~URZ, `(.L_x_765) ;  /* 0x000199d27f007947 */ /* 0x000fea000b800000 */
[----:B----4-:R4:W1:Y:S02]  /*75f0*/  SHFL.IDX PT, R0, R12, 0x2, 0x181f ;  /* 0x00581f000c007f89 */ /* 0x01086400000e0000 */
.L_x_981:
[----:B------:R-:W-:Y:S01]  /*7600*/  IADD3 R2, R13, 0x40, RZ ;  /* 0x000000400d027810 */ /* 0x000fe20007ffe0ff */
[----:B------:R-:W-:Y:S01]  /*7610*/  BSSY B0, `(.L_x_766) ;  /* 0x0000014000007945 */ /* 0x000fe20003800000 */
[----:B------:R-:W-:Y:S02]  /*7620*/  LOP3.LUT R213, R213, 0xfffffff7, RZ, 0xc0, !PT ;  /* 0xfffffff7d5d57812 */ /* 0x000fe400078ec0ff */
[----:B------:R-:W-:-:S13]  /*7630*/  ISETP.GE.AND P0, PT, R2, R64, PT ;  /* 0x000000400200720c */ /* 0x000fda0003f06270 */
[----:B------:R-:W-:Y:S01]  /*7640*/  @P0 LOP3.LUT R213, R213, 0x8, RZ, 0xfc, !PT ;  /* 0x00000008d5d50812 */ /* 0x000fe200078efcff */
[----:B------:R-:W-:Y:S05]  /*7650*/  @P0 BRA `(.L_x_767) ;  /* 0x000000f000000947 */ /* 0x000fea0003800000 */
[----:B-1----:R-:W-:-:S04]  /*7660*/  LEA R10, P0, R132, R0, 0x1 ;  /* 0x00000000840a7211 */ /* 0x002fc800078008ff */
        /* <DEDUP_REMOVED lines=14> */
.L_x_767:
[----:B------:R-:W-:Y:S05]  /*7750*/  BSYNC B0 ;  /* 0x0000000000007941 */ /* 0x000fea0003800000 */
.L_x_766:
[----:B------:R-:W-:Y:S05]  /*7760*/  BRA.DIV ~URZ, `(.L_x_768) ;  /* 0x000198b27f007947 */ /* 0x000fea000b800000 */
[----:B--2---:R2:W3:Y:S04]  /*7770*/  SHFL.IDX PT, R4, R5, 0x3, 0x181f ;  /* 0x00781f0005047f89 */ /* 0x0044e800000e0000 */
[----:B-1----:R2:W1:Y:S02]  /*7780*/  SHFL.IDX PT, R0, R12, 0x3, 0x181f ;  /* 0x00781f000c007f89 */ /* 0x00246400000e0000 */
.L_x_982:
[----:B------:R-:W-:Y:S01]  /*7790*/  IADD3 R2, R13, 0x60, RZ ;  /* 0x000000600d027810 */ /* 0x000fe20007ffe0ff */
[----:B-----5:R-:W-:-:S03]  /*77a0*/  IMAD.WIDE.U32 R222, R14, c[0x0][0x2b0], RZ ;  /* 0x0000ac000ede7a25 */ /* 0x020fc600078e00ff */
[----:B------:R-:W-:-:S13]  /*77b0*/  ISETP.GE.AND P6, PT, R2, R64, PT ;  /* 0x000000400200720c */ /* 0x000fda0003fc6270 */
        /* <DEDUP_REMOVED lines=10> */
[----:B------:R-:W-:-:S05]  /*7860*/  @!P6 LEA.HI.X R7, R200, R4, R207, 0x1, P0 ;  /* 0x00000004c807e211 */ /* 0x000fca00000f0ccf */
[----:B------:R3:W-:Y:S01]  /*7870*/  @!P6 LDGSTS.E.BYPASS.LTC128B.128 [R219+0x1b080], [R6.64], !P3 ;  /* 0x1b08000006dbefae */ /* 0x0007e2000d901d48 */
[C---:B-1----:R-:W-:Y:S02]  /*7880*/  @!P6 LEA R2, P0, R199.reuse, R0, 0x1 ;  /* 0x00000000c702e211 */ /* 0x042fe400078008ff */
[----:B------:R-:W-:Y:S02]  /*7890*/  SHF.R.S32.HI R0, RZ, 0x1f, R14 ;  /* 0x0000001fff007819 */ /* 0x000fe4000001140e */
[----:B------:R-:W-:-:S03]  /*78a0*/  @!P6 LEA.HI.X R3, R199, R4, R206, 0x1, P0 ;  /* 0x00000004c703e211 */ /* 0x000fc600000f0cce */
[----:B------:R-:W-:Y:S02]  /*78b0*/  IMAD R0, R0, c[0x0][0x2b0], RZ ;  /* 0x0000ac0000007a24 */ /* 0x000fe400078e02ff */
[----:B------:R3:W-:Y:S02]  /*78c0*/  @!P6 LDGSTS.E.BYPASS.LTC128B.128 [R219+0x1f080], [R2.64], !P2 ;  /* 0x1f08000002dbefae */ /* 0x0007e4000d101d48 */
[----:B------:R-:W-:Y:S02]  /*78d0*/  IMAD R0, R14, c[0x0][0x2b4], R0 ;  /* 0x0000ad000e007a24 */ /* 0x000fe400078e0200 */
[----:B------:R-:W0:Y:S01]  /*78e0*/  LDGDEPBAR ;  /* 0x00000000000079af */ /* 0x000e220000000000 */
[----:B------:R-:W-:Y:S01]  /*78f0*/  WARPSYNC 0xffffffff ;  /* 0xffffffff00007948 */ /* 0x000fe20003800000 */
[----:B------:R-:W-:Y:S02]  /*7900*/  IMAD.IADD R225, R223, 0x1, R0 ;  /* 0x00000001dfe17824 */ /* 0x000fe400078e0200 */
[----:B------:R-:W-:Y:S01]  /*7910*/  IMAD.MOV.U32 R123, RZ, RZ, c[0x0][0x2b8] ;  /* 0x0000ae00ff7b7624 */ /* 0x000fe200078e00ff */
[----:B------:R-:W-:Y:S01]  /*7920*/  BAR.SYNC.DEFER_BLOCKING 0x0 ;  /* 0x0000000000007b1d */ /* 0x000fe20000010000 */
[----:B------:R-:W-:Y:S01]  /*7930*/  IMAD.SHL.U32 R109, R122, 0x20, RZ ;  /* 0x000000207a6d7824 */ /* 0x000fe200078e00ff */
[----:B------:R-:W-:Y:S01]  /*7940*/  LOP3.LUT R213, R213, 0xfffffffe, RZ, 0xc0, !PT ;  /* 0xfffffffed5d57812 */ /* 0x000fe200078ec0ff */
[----:B------:R-:W-:Y:S01]  /*7950*/  IMAD.MOV.U32 R197, RZ, RZ, RZ ;  /* 0x000000ffffc57224 */ /* 0x000fe200078e00ff */
[----:B------:R-:W-:Y:S01]  /*7960*/  ISETP.NE.AND P1, PT, R123, 0x1, PT ;  /* 0x000000017b00780c */ /* 0x000fe20003f25270 */
[----:B---3--:R-:W-:-:S05]  /*7970*/  IMAD.IADD R2, R212, 0x1, R109 ;  /* 0x00000001d4027824 */ /* 0x008fca00078e026d */
[C---:B------:R-:W-:Y:S01]  /*7980*/  ISETP.GE.AND P0, PT, R2.reuse, R209, PT ;  /* 0x000000d10200720c */ /* 0x040fe20003f06270 */
[----:B------:R-:W-:-:S03]  /*7990*/  IMAD.IADD R2, R2, 0x1, R226 ;  /* 0x0000000102027824 */ /* 0x000fc600078e02e2 */
[----:B------:R-:W-:Y:S01]  /*79a0*/  ISETP.GT.OR P0, PT, R212, 0x1f, P0 ;  /* 0x0000001fd400780c */ /* 0x000fe20000704670 */
[----:B------:R-:W-:Y:S02]  /*79b0*/  IMAD.MOV.U32 R0, RZ, RZ, R2 ;  /* 0x000000ffff007224 */ /* 0x000fe400078e0002 */
[----:B------:R-:W-:Y:S01]  /*79c0*/  @P1 IMAD.HI.U32 R3, R2, c[0x0][0x2bc], RZ ;  /* 0x0000af0002031a27 */ /* 0x000fe200078e00ff */
[----:B------:R-:W-:-:S04]  /*79d0*/  @P1 LOP3.LUT R213, R213, 0x1, RZ, 0xfc, !PT ;  /* 0x00000001d5d51812 */ /* 0x000fc800078efcff */
[----:B------:R-:W-:-:S05]  /*79e0*/  @P1 SHF.R.U32.HI R0, RZ, c[0x0][0x2c0], R3 ;  /* 0x0000b000ff001a19 */ /* 0x000fca0000011603 */
[----:B------:R-:W-:-:S04]  /*79f0*/  @!P0 IADD3 R3, P1, R0, R222, RZ ;  /* 0x000000de00038210 */ /* 0x000fc80007f3e0ff */
[----:B--2---:R-:W-:Y:S02]  /*7a00*/  @!P0 LEA.HI.X.SX32 R5, R0, R225, 0x1, P1 ;  /* 0x000000e100058211 */ /* 0x004fe400008f0eff */
[----:B------:R-:W-:-:S04]  /*7a10*/  @!P0 LEA R4, P1, R3, c[0x0][0x2a0], 0x2 ;  /* 0x0000a80003048a11 */ /* 0x000fc800078210ff */
[----:B------:R-:W-:-:S05]  /*7a20*/  @!P0 LEA.HI.X R5, R3, c[0x0][0x2a4], R5, 0x2, P1 ;  /* 0x0000a90003058a11 */ /* 0x000fca00008f1405 */
[----:B------:R-:W2:Y:S01]  /*7a30*/  @!P0 LDG.E R197, [R4.64] ;  /* 0x0000000804c58981 */ /* 0x000ea2000c1e1900 */
[----:B------:R-:W-:Y:S01]  /*7a40*/  IMAD.MOV R0, RZ, RZ, -R0 ;  /* 0x000000ffff007224 */ /* 0x000fe200078e0a00 */
[----:B------:R-:W-:Y:S01]  /*7a50*/  ISETP.GT.AND P5, PT, R212, 0x1f, PT ;  /* 0x0000001fd400780c */ /* 0x000fe20003fa4270 */
[----:B------:R-:W-:-:S04]  /*7a60*/  IMAD.WIDE.U32 R220, R218, c[0x0][0x1e8], RZ ;  /* 0x00007a00dadc7a25 */ /* 0x000fc800078e00ff */
[----:B------:R-:W-:Y:S02]  /*7a70*/  IMAD R198, R0, c[0x0][0x2b8], R2 ;  /* 0x0000ae0000c67a24 */ /* 0x000fe400078e0202 */
[----:B------:R-:W-:Y:S02]  /*7a80*/  IMAD R224, R218, c[0x0][0x1ec], R221 ;  /* 0x00007b00dae07a24 */ /* 0x000fe400078e02dd */
[----:B------:R-:W-:Y:S01]  /*7a90*/  IMAD.WIDE.U32 R2, R198, c[0x0][0x1e0], RZ ;  /* 0x00007800c6027a25 */ /* 0x000fe200078e00ff */
[----:B------:R-:W-:-:S03]  /*7aa0*/  SHF.R.S32.HI R120, RZ, 0x1f, R198 ;  /* 0x0000001fff787819 */ /* 0x000fc600000114c6 */
[----:B------:R-:W-:Y:S02]  /*7ab0*/  IMAD.IADD R119, R209, 0x1, -R109 ;  /* 0x00000001d1777824 */ /* 0x000fe400078e0a6d */
        /* <DEDUP_REMOVED lines=17> */
[----:B------:R-:W-:-:S04]  /*7bd0*/  @P0 LEA R8, P1, R201, R0, 0x1 ;  /* 0x00000000c9080211 */ /* 0x000fc800078208ff */
[----:B------:R-:W-:Y:S02]  /*7be0*/  @P0 LEA.HI.X R9, R201, R2, R205, 0x1, P1 ;  /* 0x00000002c9090211 */ /* 0x000fe400008f0ccd */
[----:B------:R-:W-:-:S04]  /*7bf0*/  @P0 LEA R6, P1, R200, R0, 0x1 ;  /* 0x00000000c8060211 */ /* 0x000fc800078208ff */
[----:B------:R-:W-:Y:S02]  /*7c00*/  @P0 LEA.HI.X R7, R200, R2, R207, 0x1, P1 ;  /* 0x00000002c8070211 */ /* 0x000fe400008f0ccf */
[----:B------:R-:W-:-:S13]  /*7c10*/  @P0 ISETP.GE.AND P1, PT, R132, c[0x0][0x1d4], PT ;  /* 0x0000750084000a0c */ /* 0x000fda0003f26270 */
[----:B------:R-:W-:Y:S01]  /*7c20*/  @!PT LDS RZ, [RZ] ;  /* 0x00000000fffff984 */ /* 0x000fe20000000800 */
[----:B------:R1:W-:Y:S02]  /*7c30*/  @P0 LDGSTS.E.BYPASS.LTC128B.128 [R194+0xc080], [R4.64], !P1 ;  /* 0x0c08000004c20fae */ /* 0x0003e4000c901d48 */
[----:B-1----:R-:W-:-:S04]  /*7c40*/  @P0 LEA R4, P1, R199, R0, 0x1 ;  /* 0x00000000c7040211 */ /* 0x002fc800078208ff */
[----:B------:R-:W-:Y:S02]  /*7c50*/  @P0 LEA.HI.X R5, R199, R2, R206, 0x1, P1 ;  /* 0x00000002c7050211 */ /* 0x000fe400008f0cce */
[----:B------:R-:W-:-:S13]  /*7c60*/  @P0 ISETP.GE.AND P1, PT, R137, c[0x0][0x1d4], PT ;  /* 0x0000750089000a0c */ /* 0x000fda0003f26270 */
[----:B------:R1:W-:Y:S01]  /*7c70*/  @P0 LDGSTS.E.BYPASS.LTC128B.128 [R194+0xd080], [R8.64], !P1 ;  /* 0x0d08000008c20fae */ /* 0x0003e2000c901d48 */
[----:B------:R-:W-:-:S13]  /*7c80*/  @P0 ISETP.GE.AND P1, PT, R200, c[0x0][0x1d4], PT ;  /* 0x00007500c8000a0c */ /* 0x000fda0003f26270 */
[----:B------:R1:W-:Y:S01]  /*7c90*/  @P0 LDGSTS.E.BYPASS.LTC128B.128 [R194+0xe080], [R6.64], !P1 ;  /* 0x0e08000006c20fae */ /* 0x0003e2000c901d48 */
[----:B------:R-:W-:-:S13]  /*7ca0*/  @P0 ISETP.GE.AND P1, PT, R199, c[0x0][0x1d4], PT ;  /* 0x00007500c7000a0c */ /* 0x000fda0003f26270 */
[----:B------:R1:W-:Y:S01]  /*7cb0*/  @P0 LDGSTS.E.BYPASS.LTC128B.128 [R194+0xf080], [R4.64], !P1 ;  /* 0x0f08000004c20fae */ /* 0x0003e2000c901d48 */
[----:B------:R-:W-:-:S03]  /*7cc0*/  ISETP.LT.AND P0, PT, RZ, c[0x0][0x27c], PT ;  /* 0x00009f00ff007a0c */ /* 0x000fc60003f01270 */
[----:B------:R-:W0:Y:S10]  /*7cd0*/  LDGDEPBAR ;  /* 0x00000000000079af */ /* 0x000e340000000000 */
[----:B------:R-:W-:Y:S05]  /*7ce0*/  @P0 BRA `(.L_x_769) ;  /* 0x0000002000000947 */ /* 0x000fea0003800000 */
[----:B------:R-:W-:-:S04]  /*7cf0*/  DEPBAR.LE SB0, 0x1 ;  /* 0x000080400000791a */ /* 0x000fc80000000000 */
[----:B------:R-:W-:Y:S05]  /*7d00*/  BRA `(.L_x_770) ;  /* 0x00008e4000007947 */ /* 0x000fea0003800000 */
.L_x_769:
[----:B------:R-:W-:Y:S01]  /*7d10*/  ULDC.U8 UR4, c[0x0][0x298] ;  /* 0x0000a60000047ab9 */ /* 0x000fe20000000000 */
[----:B------:R-:W-:Y:S01]  /*7d20*/  SHF.R.S32.HI R0, RZ, 0x1f, R99 ;  /* 0x0000001fff007819 */ /* 0x000fe20000011463 */
[C---:B-1----:R-:W-:Y:S01]  /*7d30*/  IMAD.WIDE.U32 R4, R99.reuse, c[0x0][0x280], RZ ;  /* 0x0000a00063047a25 */ /* 0x042fe200078e00ff */
[----:B------:R-:W-:Y:S01]  /*7d40*/  ISETP.NE.AND P0, PT, RZ, UR4, PT ;  /* 0x00000004ff007c0c */ /* 0x000fe2000bf05270 */
[----:B------:R-:W-:Y:S02]  /*7d50*/  BSSY B2, `(.L_x_770) ;  /* 0x00008df000027945 */ /* 0x000fe40003800000 */
[C---:B------:R-:W-:Y:S02]  /*7d60*/  IMAD R2, R0.reuse, c[0x0][0x280], RZ ;  /* 0x0000a00000027a24 */ /* 0x040fe400078e02ff */
[----:B------:R-:W-:Y:S02]  /*7d70*/  IMAD R0, R0, c[0x0][0x290], RZ ;  /* 0x0000a40000007a24 */ /* 0x000fe400078e02ff */
[----:B------:R-:W-:-:S02]  /*7d80*/  IMAD R6, R99, c[0x0][0x284], R2 ;  /* 0x0000a10063067a24 */ /* 0x000fc400078e0202 */
[C---:B------:R-:W-:Y:S01]  /*7d90*/  IMAD R7, R99.reuse, c[0x0][0x294], R0 ;  /* 0x0000a50063077a24 */ /* 0x040fe200078e0200 */
[----:B------:R-:W-:Y:S01]  /*7da0*/  LEA R0, R228, R13, 0x5 ;  /* 0x0000000de4007211 */ /* 0x000fe200078e28ff */
[----:B------:R-:W-:Y:S01]  /*7db0*/  IMAD.WIDE.U32 R2, R99, c[0x0][0x290], RZ ;  /* 0x0000a40063027a25 */ /* 0x000fe200078e00ff */
[----:B------:R-:W-:-:S04]  /*7dc0*/  IADD3 R6, R6, R5, RZ ;  /* 0x0000000506067210 */ /* 0x000fc80007ffe0ff */
[----:B------:R-:W-:Y:S01]  /*7dd0*/  IADD3 R7, R7, R3, RZ ;  /* 0x0000000307077210 */ /* 0x000fe20007ffe0ff */
[----:B------:R-:W-:Y:S05]  /*7de0*/  @!P0 BRA `(.L_x_771) ;  /* 0x000045f000008947 */ /* 0x000fea0003800000 */
[----:B------:R1:W5:Y:S01]  /*7df0*/  LDL R106, [R1+0x8] ;  /* 0x00000800016a7983 */ /* 0x0003620000100800 */
[----:B------:R-:W-:-:S03]  /*7e00*/  IMAD.MOV.U32 R8, RZ, RZ, c[0x0][0x2c4] ;  /* 0x0000b100ff087624 */ /* 0x000fc600078e00ff */
[----:B------:R1:W5:Y:S02]  /*7e10*/  LDL R105, [R1+0x4] ;  /* 0x0000040001697983 */ /* 0x0003640000100800 */
[----:B------:R-:W-:Y:S02]  /*7e20*/  ISETP.NE.AND P2, PT, R8, 0x1, PT ;  /* 0x000000010800780c */ /* 0x000fe40003f45270 */
[----:B------:R1:W5:Y:S11]  /*7e30*/  LDL R101, [R1] ;  /* 0x0000000001657983 */ /* 0x0003760000100800 */
[----:B------:R-:W-:-:S05]  /*7e40*/  @P2 IMAD.HI.U32 R3, R0, c[0x0][0x2c8], RZ ;  /* 0x0000b20000032a27 */ /* 0x000fca00078e00ff */
[----:B------:R-:W-:-:S04]  /*7e50*/  @P2 SHF.R.U32.HI R0, RZ, c[0x0][0x2cc], R3 ;  /* 0x0000b300ff002a19 */ /* 0x000fc80000011603 */
[----:B------:R-:W-:Y:S02]  /*7e60*/  SHF.R.S32.HI R3, RZ, 0x1f, R0 ;  /* 0x0000001fff037819 */ /* 0x000fe40000011400 */
[----:B------:R-:W-:-:S03]  /*7e70*/  MOV R5, R6 ;  /* 0x0000000600057202 */ /* 0x000fc60000000f00 */
[----:B------:R-:W-:Y:S02]  /*7e80*/  IMAD R8, R3, c[0x0][0x280], RZ ;  /* 0x0000a00003087a24 */ /* 0x000fe400078e02ff */
[----:B------:R-:W-:-:S04]  /*7e90*/  IMAD.WIDE.U32 R4, R0, c[0x0][0x280], R4 ;  /* 0x0000a00000047a25 */ /* 0x000fc800078e0004 */
[----:B------:R-:W-:Y:S01]  /*7ea0*/  IMAD R6, R0, c[0x0][0x284], R8 ;  /* 0x0000a10000067a24 */ /* 0x000fe200078e0208 */
[----:B------:R-:W-:-:S03]  /*7eb0*/  LEA R36, P0, R4, c[0x0][0x270], 0x1 ;  /* 0x00009c0004247a11 */ /* 0x000fc600078008ff */
[----:B------:R-:W-:-:S05]  /*7ec0*/  IMAD.IADD R6, R5, 0x1, R6 ;  /* 0x0000000105067824 */ /* 0x000fca00078e0206 */
[----:B------:R-:W-:Y:S01]  /*7ed0*/  LEA.HI.X R31, R4, c[0x0][0x274], R6, 0x1, P0 ;  /* 0x00009d00041f7a11 */ /* 0x000fe200000f0c06 */
[----:B------:R-:W-:Y:S01]  /*7ee0*/  IMAD R4, R3, c[0x0][0x290], RZ ;  /* 0x0000a40003047a24 */ /* 0x000fe200078e02ff */
[----:B------:R-:W-:Y:S02]  /*7ef0*/  MOV R3, R7 ;  /* 0x0000000700037202 */ /* 0x000fe40000000f00 */
[----:B------:R-:W-:-:S03]  /*7f00*/  LOP3.LUT P1, RZ, R213, 0x2, RZ, 0xc0, !PT ;  /* 0x00000002d5ff7812 */ /* 0x000fc6000782c0ff */
[----:B------:R-:W-:-:S04]  /*7f10*/  IMAD.WIDE.U32 R2, R0, c[0x0][0x290], R2 ;  /* 0x0000a40000027a25 */ /* 0x000fc800078e0002 */
[----:B------:R-:W-:Y:S01]  /*7f20*/  IMAD R0, R0, c[0x0][0x294], R4 ;  /* 0x0000a50000007a24 */ /* 0x000fe200078e0204 */
[----:B------:R-:W-:-:S03]  /*7f30*/  LEA R30, P0, R2, c[0x0][0x288], 0x1 ;  /* 0x0000a200021e7a11 */ /* 0x000fc600078008ff */
[----:B------:R-:W-:-:S05]  /*7f40*/  IMAD.IADD R0, R3, 0x1, R0 ;  /* 0x0000000103007824 */ /* 0x000fca00078e0200 */
[----:B------:R-:W-:Y:S01]  /*7f50*/  LEA.HI.X R21, R2, c[0x0][0x28c], R0, 0x1, P0 ;  /* 0x0000a30002157a11 */ /* 0x000fe200000f0c00 */
[----:B------:R1:W2:Y:S01]  /*7f60*/  SHFL.IDX PT, R3, R36, RZ, 0x181f ;  /* 0x00181fff24037589 */ /* 0x0002a200000e0000 */
[----:B------:R-:W-:Y:S03]  /*7f70*/  BSSY B0, `(.L_x_772) ;  /* 0x000003a000007945 */ /* 0x000fe60003800000 */
[----:B------:R1:W3:Y:S01]  /*7f80*/  SHFL.IDX PT, R0, R30, RZ, 0x181f ;  /* 0x00181fff1e007589 */ /* 0x0002e200000e0000 */
[----:B------:R-:W-:-:S03]  /*7f90*/  CS2R R54, SRZ ;  /* 0x0000000000367805 */ /* 0x000fc6000001ff00 */
[----:B------:R1:W4:Y:S01]  /*7fa0*/  SHFL.IDX PT, R4, R31, RZ, 0x181f ;  /* 0x00181fff1f047589 */ /* 0x00032200000e0000 */
[----:B------:R-:W-:-:S03]  /*7fb0*/  CS2R R40, SRZ ;  /* 0x0000000000287805 */ /* 0x000fc6000001ff00 */
[----:B------:R1:W1:Y:S01]  /*7fc0*/  SHFL.IDX PT, R2, R21, RZ, 0x181f ;  /* 0x00181fff15027589 */ /* 0x00026200000e0000 */
[----:B------:R-:W-:Y:S01]  /*7fd0*/  CS2R R32, SRZ ;  /* 0x0000000000207805 */ /* 0x000fe2000001ff00 */
[----:B------:R-:W-:Y:S01]  /*7fe0*/  CS2R R26, SRZ ;  /* 0x00000000001a7805 */ /* 0x000fe2000001ff00 */
[----:B------:R-:W-:Y:S01]  /*7ff0*/  CS2R R22, SRZ ;  /* 0x0000000000167805 */ /* 0x000fe2000001ff00 */
[----:B------:R-:W-:Y:S01]  /*8000*/  CS2R R38, SRZ ;  /* 0x0000000000267805 */ /* 0x000fe2000001ff00 */
[----:B------:R-:W-:Y:S01]  /*8010*/  CS2R R34, SRZ ;  /* 0x0000000000227805 */ /* 0x000fe2000001ff00 */
[----:B------:R-:W-:Y:S01]  /*8020*/  CS2R R28, SRZ ;  /* 0x00000000001c7805 */ /* 0x000fe2000001ff00 */
[----:B------:R-:W-:Y:S01]  /*8030*/  CS2R R24, SRZ ;  /* 0x0000000000187805 */ /* 0x000fe2000001ff00 */
[----:B------:R-:W-:Y:S05]  /*8040*/  @P1 BRA `(.L_x_773) ;  /* 0x000002c000001947 */ /* 0x000fea0003800000 */
[----:B------:R-:W-:Y:S01]  /*8050*/  ISETP.GE.AND P3, PT, R138, c[0x0][0x27c], PT ;  /* 0x00009f008a007a0c */ /* 0x000fe20003f66270 */
[----:B------:R-:W-:Y:S01]  /*8060*/  CS2R R22, SRZ ;  /* 0x0000000000167805 */ /* 0x000fe2000001ff00 */
[----:B------:R-:W-:Y:S01]  /*8070*/  ISETP.GE.AND P2, PT, R158, c[0x0][0x27c], PT ;  /* 0x00009f009e007a0c */ /* 0x000fe20003f46270 */
[----:B------:R-:W-:Y:S01]  /*8080*/  CS2R R24, SRZ ;  /* 0x0000000000187805 */ /* 0x000fe2000001ff00 */
[----:B------:R-:W-:-:S09]  /*8090*/  ISETP.GE.AND P1, PT, R156, c[0x0][0x27c], PT ;  /* 0x00009f009c007a0c */ /* 0x000fd20003f26270 */
[C---:B------:R-:W-:Y:S01]  /*80a0*/  @!P3 IMAD.SHL.U32 R6, R138.reuse, 0x2, RZ ;  /* 0x000000028a06b824 */ /* 0x040fe200078e00ff */
[----:B------:R-:W-:-:S04]  /*80b0*/  @!P3 SHF.L.U64.HI R5, R138, 0x1, R139 ;  /* 0x000000018a05b819 */ /* 0x000fc8000001028b */
[----:B--2---:R-:W-:-:S05]  /*80c0*/  @!P3 IADD3 R18, P0, R3, R6, RZ ;  /* 0x000000060312b210 */ /* 0x004fca0007f1e0ff */
[--C-:B----4-:R-:W-:Y:S01]  /*80d0*/  @!P3 IMAD.X R19, R4, 0x1, R5.reuse, P0 ;  /* 0x000000010413b824 */ /* 0x110fe200000e0605 */
[----:B---3--:R-:W-:Y:S02]  /*80e0*/  @!P3 IADD3 R16, P0, R0, R6, RZ ;  /* 0x000000060010b210 */ /* 0x008fe40007f1e0ff */
[----:B-----5:R-:W-:Y:S01]  /*80f0*/  @!P2 SHF.L.U64.HI R6, R158, 0x1, R106 ;  /* 0x000000019e06a819 */ /* 0x020fe2000001026a */
[----:B------:R-:W-:Y:S01]  /*8100*/  CS2R R26, SRZ ;  /* 0x00000000001a7805 */ /* 0x000fe2000001ff00 */
[----:B------:R-:W-:Y:S01]  /*8110*/  CS2R R28, SRZ ;  /* 0x00000000001c7805 */ /* 0x000fe2000001ff00 */
[----:B-1----:R-:W-:Y:S01]  /*8120*/  @!P3 IMAD.X R17, R2, 0x1, R5, P0 ;  /* 0x000000010211b824 */ /* 0x002fe200000e0605 */
[----:B------:R-:W-:Y:S01]  /*8130*/  CS2R R32, SRZ ;  /* 0x0000000000207805 */ /* 0x000fe2000001ff00 */
[----:B------:R-:W-:Y:S01]  /*8140*/  @!P2 IMAD.SHL.U32 R5, R158, 0x2, RZ ;  /* 0x000000029e05a824 */ /* 0x000fe200078e00ff */
[----:B------:R-:W-:Y:S01]  /*8150*/  CS2R R34, SRZ ;  /* 0x0000000000227805 */ /* 0x000fe2000001ff00 */
[----:B------:R-:W-:Y:S01]  /*8160*/  CS2R R40, SRZ ;  /* 0x0000000000287805 */ /* 0x000fe2000001ff00 */
[----:B------:R-:W-:Y:S01]  /*8170*/  CS2R R38, SRZ ;  /* 0x0000000000267805 */ /* 0x000fe2000001ff00 */
[----:B------:R1:W5:Y:S01]  /*8180*/  @!P3 LD.E.64 R22, [R18.64] ;  /* 0x000000081216b980 */ /* 0x000362000c101b00 */
[----:B------:R-:W-:-:S03]  /*8190*/  @!P2 IADD3 R14, P0, R3, R5, RZ ;  /* 0x00000005030ea210 */ /* 0x000fc60007f1e0ff */
[----:B------:R1:W5:Y:S02]  /*81a0*/  @!P3 LD.E.64 R24, [R16.64] ;  /* 0x000000081018b980 */ /* 0x000364000c101b00 */
[----:B------:R-:W-:Y:S01]  /*81b0*/  @!P2 IMAD.X R15, R4, 0x1, R6, P0 ;  /* 0x00000001040fa824 */ /* 0x000fe200000e0606 */
[----:B------:R-:W-:Y:S01]  /*81c0*/  @!P2 IADD3 R12, P0, R0, R5, RZ ;  /* 0x00000005000ca210 */ /* 0x000fe20007f1e0ff */
[----:B------:R-:W-:-:S03]  /*81d0*/  @!P1 IMAD.SHL.U32 R5, R156, 0x2, RZ ;  /* 0x000000029c059824 */ /* 0x000fc600078e00ff */
[----:B------:R1:W5:Y:S01]  /*81e0*/  @!P2 LD.E.64 R26, [R14.64] ;  /* 0x000000080e1aa980 */ /* 0x000362000c101b00 */
[----:B------:R-:W-:Y:S01]  /*81f0*/  @!P2 IMAD.X R13, R2, 0x1, R6, P0 ;  /* 0x00000001020da824 */ /* 0x000fe200000e0606 */
[----:B------:R-:W-:Y:S02]  /*8200*/  @!P1 SHF.L.U64.HI R6, R156, 0x1, R105 ;  /* 0x000000019c069819 */ /* 0x000fe40000010269 */
[-C--:B------:R-:W-:Y:S02]  /*8210*/  @!P1 IADD3 R10, P0, R3, R5.reuse, RZ ;  /* 0x00000005030a9210 */ /* 0x080fe40007f1e0ff */
[----:B------:R1:W5:Y:S03]  /*8220*/  @!P2 LD.E.64 R28, [R12.64] ;  /* 0x000000080c1ca980 */ /* 0x000366000c101b00 */
[----:B------:R-:W-:Y:S01]  /*8230*/  @!P1 IMAD.X R11, R4, 0x1, R6, P0 ;  /* 0x00000001040b9824 */ /* 0x000fe200000e0606 */
[----:B------:R-:W-:-:S04]  /*8240*/  @!P1 IADD3 R8, P0, R0, R5, RZ ;  /* 0x0000000500089210 */ /* 0x000fc80007f1e0ff */
[----:B------:R1:W5:Y:S01]  /*8250*/  @!P1 LD.E.64 R32, [R10.64] ;  /* 0x000000080a209980 */ /* 0x000362000c101b00 */
[----:B------:R-:W-:Y:S01]  /*8260*/  @!P1 IMAD.X R9, R2, 0x1, R6, P0 ;  /* 0x0000000102099824 */ /* 0x000fe200000e0606 */
[----:B------:R-:W-:-:S04]  /*8270*/  ISETP.GE.AND P0, PT, R157, c[0x0][0x27c], PT ;  /* 0x00009f009d007a0c */ /* 0x000fc80003f06270 */
[----:B------:R1:W5:Y:S09]  /*8280*/  @!P1 LD.E.64 R34, [R8.64] ;  /* 0x0000000808229980 */ /* 0x000372000c101b00 */
[C---:B------:R-:W-:Y:S01]  /*8290*/  @!P0 IMAD.SHL.U32 R5, R157.reuse, 0x2, RZ ;  /* 0x000000029d058824 */ /* 0x040fe200078e00ff */
[----:B------:R-:W-:-:S04]  /*82a0*/  @!P0 SHF.L.U64.HI R20, R157, 0x1, R101 ;  /* 0x000000019d148819 */ /* 0x000fc80000010265 */
[----:B------:R-:W-:-:S05]  /*82b0*/  @!P0 IADD3 R6, P4, R3, R5, RZ ;  /* 0x0000000503068210 */ /* 0x000fca0007f9e0ff */
[----:B------:R-:W-:Y:S01]  /*82c0*/  @!P0 IMAD.X R7, R4, 0x1, R20, P4 ;  /* 0x0000000104078824 */ /* 0x000fe200020e0614 */
[----:B------:R-:W-:-:S04]  /*82d0*/  @!P0 IADD3 R4, P4, R0, R5, RZ ;  /* 0x0000000500048210 */ /* 0x000fc80007f9e0ff */
[----:B------:R1:W5:Y:S01]  /*82e0*/  @!P0 LD.E.64 R40, [R6.64] ;  /* 0x0000000806288980 */ /* 0x000362000c101b00 */
[----:B------:R-:W-:-:S05]  /*82f0*/  @!P0 IMAD.X R5, R2, 0x1, R20, P4 ;  /* 0x0000000102058824 */ /* 0x000fca00020e0614 */
[----:B------:R1:W5:Y:S03]  /*8300*/  @!P0 LD.E.64 R38, [R4.64] ;  /* 0x0000000804268980 */ /* 0x000366000c101b00 */
.L_x_773:
[----:B------:R-:W-:Y:S05]  /*8310*/  BSYNC B0 ;  /* 0x0000000000007941 */ /* 0x000fea0003800000 */
.L_x_772:
[----:B---3-5:R-:W-:Y:S01]  /*8320*/  IMAD.MOV.U32 R0, RZ, RZ, R41 ;  /* 0x000000ffff007224 */ /* 0x028fe200078e0029 */
[----:B------:R-:W-:Y:S01]  /*8330*/  LOP3.LUT P0, RZ, R213, 0x4, RZ, 0xc0, !PT ;  /* 0x00000004d5ff7812 */ /* 0x000fe2000780c0ff */
[----:B-1----:R-:W-:Y:S01]  /*8340*/  IMAD.MOV.U32 R2, RZ, RZ, R40 ;  /* 0x000000ffff027224 */ /* 0x002fe200078e0028 */
[----:B------:R-:W-:Y:S01]  /*8350*/  MOV R5, R35 ;  /* 0x0000002300057202 */ /* 0x000fe20000000f00 */
[----:B----4-:R-:W-:Y:S01]  /*8360*/  IMAD.MOV.U32 R4, RZ, RZ, R32 ;  /* 0x000000ffff047224 */ /* 0x010fe200078e0020 */
[----:B------:R-:W-:Y:S01]  /*8370*/  PRMT R88, R88, 0x5410, R0 ;  /* 0x0000541058587816 */ /* 0x000fe20000000000 */
[----:B--2---:R-:W-:Y:S01]  /*8380*/  IMAD.MOV.U32 R3, RZ, RZ, R33 ;  /* 0x000000ffff037224 */ /* 0x004fe200078e0021 */
[----:B------:R-:W-:Y:S01]  /*8390*/  PRMT R87, R87, 0x5410, R2 ;  /* 0x0000541057577816 */ /* 0x000fe20000000002 */
[----:B------:R-:W-:Y:S01]  /*83a0*/  IMAD.MOV.U32 R0, RZ, RZ, R27 ;  /* 0x000000ffff007224 */ /* 0x000fe200078e001b */
[----:B------:R-:W-:Y:S01]  /*83b0*/  MOV R2, R26 ;  /* 0x0000001a00027202 */ /* 0x000fe20000000f00 */
[----:B------:R-:W-:Y:S01]  /*83c0*/  IMAD.MOV.U32 R6, RZ, RZ, R34 ;  /* 0x000000ffff067224 */ /* 0x000fe200078e0022 */
[----:B------:R-:W-:Y:S01]  /*83d0*/  PRMT R84, R4, 0x5410, R3 ;  /* 0x0000541004547816 */ /* 0x000fe20000000003 */
[----:B------:R-:W-:Y:S01]  /*83e0*/  IMAD.MOV.U32 R4, RZ, RZ, R22 ;  /* 0x000000ffff047224 */ /* 0x000fe200078e0016 */
        /* <DEDUP_REMOVED lines=11> */
[----:B------:R1:W2:Y:S01]  /*84a0*/  SHFL.IDX PT, R4, R31, 0x1, 0x181f ;  /* 0x00381f001f047f89 */ /* 0x0002a200000e0000 */
[----:B------:R-:W-:Y:S01]  /*84b0*/  MOV R6, R24 ;  /* 0x0000001800067202 */ /* 0x000fe20000000f00 */
[----:B------:R-:W-:Y:S01]  /*84c0*/  BSSY B0, `(.L_x_774) ;  /* 0x000003a000007945 */ /* 0x000fe20003800000 */
[----:B------:R-:W-:Y:S01]  /*84d0*/  PRMT R81, R8, 0x5410, R7 ;  /* 0x0000541008517816 */ /* 0x000fe20000000007 */
[----:B------:R1:W3:Y:S01]  /*84e0*/  SHFL.IDX PT, R3, R36, 0x1, 0x181f ;  /* 0x00381f0024037f89 */ /* 0x0002e200000e0000 */
[----:B------:R-:W-:Y:S01]  /*84f0*/  PRMT R65, R6, 0x5410, R5 ;  /* 0x0000541006417816 */ /* 0x000fe20000000005 */
[----:B------:R-:W-:Y:S01]  /*8500*/  CS2R R14, SRZ ;  /* 0x00000000000e7805 */ /* 0x000fe2000001ff00 */
[----:B------:R-:W-:Y:S01]  /*8510*/  CS2R R18, SRZ ;  /* 0x0000000000127805 */ /* 0x000fe2000001ff00 */
[----:B------:R1:W4:Y:S01]  /*8520*/  SHFL.IDX PT, R2, R21, 0x1, 0x181f ;  /* 0x00381f0015027f89 */ /* 0x00032200000e0000 */
[----:B------:R-:W-:Y:S01]  /*8530*/  CS2R R44, SRZ ;  /* 0x00000000002c7805 */ /* 0x000fe2000001ff00 */
[----:B------:R-:W-:Y:S01]  /*8540*/  CS2R R48, SRZ ;  /* 0x0000000000307805 */ /* 0x000fe2000001ff00 */
[----:B------:R-:W-:Y:S01]  /*8550*/  CS2R R46, SRZ ;  /* 0x00000000002e7805 */ /* 0x000fe2000001ff00 */
[----:B------:R1:W1:Y:S01]  /*8560*/  SHFL.IDX PT, R0, R30, 0x1, 0x181f ;  /* 0x00381f001e007f89 */ /* 0x00026200000e0000 */
        /* <DEDUP_REMOVED lines=10> */
[----:B---3--:R-:W-:-:S05]  /*8610*/  @!P3 IADD3 R18, P0, R3, R5, RZ ;  /* 0x000000050312b210 */ /* 0x008fca0007f1e0ff */
[----:B--2---:R-:W-:Y:S01]  /*8620*/  @!P3 IMAD.X R19, R4, 0x1, R6, P0 ;  /* 0x000000010413b824 */ /* 0x004fe200000e0606 */
[----:B-1----:R-:W-:Y:S01]  /*8630*/  @!P3 IADD3 R16, P0, R0, R5, RZ ;  /* 0x000000050010b210 */ /* 0x002fe20007f1e0ff */
[----:B------:R-:W-:-:S03]  /*8640*/  @!P2 IMAD.SHL.U32 R5, R158, 0x2, RZ ;  /* 0x000000029e05a824 */ /* 0x000fc600078e00ff */
[----:B------:R1:W5:Y:S01]  /*8650*/  @!P3 LD.E.64 R44, [R18.64] ;  /* 0x00000008122cb980 */ /* 0x000362000c101b00 */
[----:B----4-:R-:W-:Y:S01]  /*8660*/  @!P3 IMAD.X R17, R2, 0x1, R6, P0 ;  /* 0x000000010211b824 */ /* 0x010fe200000e0606 */
[----:B------:R-:W-:Y:S02]  /*8670*/  @!P2 SHF.L.U64.HI R6, R158, 0x1, R106 ;  /* 0x000000019e06a819 */ /* 0x000fe4000001026a */
[-C--:B------:R-:W-:Y:S01]  /*8680*/  @!P2 IADD3 R14, P0, R3, R5.reuse, RZ ;  /* 0x00000005030ea210 */ /* 0x080fe20007f1e0ff */
[----:B------:R-:W-:Y:S01]  /*8690*/  CS2R R46, SRZ ;  /* 0x00000000002e7805 */ /* 0x000fe2000001ff00 */
[----:B------:R2:W5:Y:S03]  /*86a0*/  @!P3 LD.E.64 R42, [R16.64] ;  /* 0x00000008102ab980 */ /* 0x000566000c101b00 */
[----:B------:R-:W-:Y:S01]  /*86b0*/  @!P2 IMAD.X R15, R4, 0x1, R6, P0 ;  /* 0x00000001040fa824 */ /* 0x000fe200000e0606 */
[----:B------:R-:W-:Y:S01]  /*86c0*/  @!P2 IADD3 R12, P0, R0, R5, RZ ;  /* 0x00000005000ca210 */ /* 0x000fe20007f1e0ff */
[----:B------:R-:W-:-:S04]  /*86d0*/  @!P1 IMAD.SHL.U32 R5, R156, 0x2, RZ ;  /* 0x000000029c059824 */ /* 0x000fc800078e00ff */
[----:B------:R-:W-:Y:S01]  /*86e0*/  @!P2 IMAD.X R13, R2, 0x1, R6, P0 ;  /* 0x00000001020da824 */ /* 0x000fe200000e0606 */
[----:B------:R-:W-:Y:S02]  /*86f0*/  @!P1 SHF.L.U64.HI R6, R156, 0x1, R105 ;  /* 0x000000019c069819 */ /* 0x000fe40000010269 */
[----:B------:R-:W-:-:S05]  /*8700*/  @!P1 IADD3 R10, P0, R3, R5, RZ ;  /* 0x00000005030a9210 */ /* 0x000fca0007f1e0ff */
[----:B------:R-:W-:Y:S01]  /*8710*/  @!P1 IMAD.X R11, R4, 0x1, R6, P0 ;  /* 0x00000001040b9824 */ /* 0x000fe200000e0606 */
[----:B------:R-:W-:-:S05]  /*8720*/  @!P1 IADD3 R8, P0, R0, R5, RZ ;  /* 0x0000000500089210 */ /* 0x000fca0007f1e0ff */
[----:B------:R-:W-:Y:S01]  /*8730*/  @!P1 IMAD.X R9, R2, 0x1, R6, P0 ;  /* 0x0000000102099824 */ /* 0x000fe200000e0606 */
[C---:B------:R-:W-:Y:S01]  /*8740*/  ISETP.GE.AND P0, PT, R157.reuse, c[0x0][0x27c], PT ;  /* 0x00009f009d007a0c */ /* 0x040fe20003f06270 */
[----:B-1----:R-:W-:Y:S01]  /*8750*/  CS2R R18, SRZ ;  /* 0x0000000000127805 */ /* 0x002fe2000001ff00 */
[----:B--2---:R-:W-:Y:S01]  /*8760*/  CS2R R16, SRZ ;  /* 0x0000000000107805 */ /* 0x004fe2000001ff00 */
[----:B------:R-:W-:Y:S01]  /*8770*/  CS2R R54, SRZ ;  /* 0x0000000000367805 */ /* 0x000fe2000001ff00 */
[----:B------:R-:W-:Y:S01]  /*8780*/  CS2R R48, SRZ ;  /* 0x0000000000307805 */ /* 0x000fe2000001ff00 */
[----:B------:R1:W5:Y:S04]  /*8790*/  @!P1 LD.E.64 R46, [R8.64] ;  /* 0x00000008082e9980 */ /* 0x000368000c101b00 */
[----:B------:R2:W5:Y:S04]  /*87a0*/  @!P2 LD.E.64 R18, [R14.64] ;  /* 0x000000080e12a980 */ /* 0x000568000c101b00 */
[C---:B------:R-:W-:Y:S01]  /*87b0*/  @!P0 IMAD.SHL.U32 R5, R157.reuse, 0x2, RZ ;  /* 0x000000029d058824 */ /* 0x040fe200078e00ff */
[----:B------:R-:W-:Y:S01]  /*87c0*/  @!P0 SHF.L.U64.HI R20, R157, 0x1, R101 ;  /* 0x000000019d148819 */ /* 0x000fe20000010265 */
[----:B------:R1:W5:Y:S03]  /*87d0*/  @!P2 LD.E.64 R16, [R12.64] ;  /* 0x000000080c10a980 */ /* 0x000366000c101b00 */
[----:B------:R-:W-:-:S05]  /*87e0*/  @!P0 IADD3 R6, P4, R3, R5, RZ ;  /* 0x0000000503068210 */ /* 0x000fca0007f9e0ff */
[----:B------:R-:W-:Y:S01]  /*87f0*/  @!P0 IMAD.X R7, R4, 0x1, R20, P4 ;  /* 0x0000000104078824 */ /* 0x000fe200020e0614 */
[----:B------:R-:W-:-:S04]  /*8800*/  @!P0 IADD3 R4, P4, R0, R5, RZ ;  /* 0x0000000500048210 */ /* 0x000fc80007f9e0ff */
[----:B------:R1:W5:Y:S01]  /*8810*/  @!P0 LD.E.64 R54, [R6.64] ;  /* 0x0000000806368980 */ /* 0x000362000c101b00 */
[----:B------:R-:W-:Y:S01]  /*8820*/  @!P0 IMAD.X R5, R2, 0x1, R20, P4 ;  /* 0x0000000102058824 */ /* 0x000fe200020e0614 */
[----:B--2---:R-:W-:-:S04]  /*8830*/  CS2R R14, SRZ ;  /* 0x00000000000e7805 */ /* 0x004fc8000001ff00 */
[----:B------:R1:W5:Y:S04]  /*8840*/  @!P0 LD.E.64 R48, [R4.64] ;  /* 0x0000000804308980 */ /* 0x000368000c101b00 */
[----:B------:R1:W5:Y:S02]  /*8850*/  @!P1 LD.E.64 R14, [R10.64] ;  /* 0x000000080a0e9980 */ /* 0x000364000c101b00 */
.L_x_775:
[----:B------:R-:W-:Y:S05]  /*8860*/  BSYNC B0 ;  /* 0x0000000000007941 */ /* 0x000fea0003800000 */
.L_x_774:
[----:B-12--5:R-:W-:Y:S01]  /*8870*/  IMAD.MOV.U32 R4, RZ, RZ, R54 ;  /* 0x000000ffff047224 */ /* 0x026fe200078e0036 */
[----:B------:R-:W-:Y:S01]  /*8880*/  LOP3.LUT P0, RZ, R213, 0x8, RZ, 0xc0, !PT ;  /* 0x00000008d5ff7812 */ /* 0x000fe2000780c0ff */
[----:B---3--:R-:W-:Y:S01]  /*8890*/  IMAD.MOV.U32 R3, RZ, RZ, R55 ;  /* 0x000000ffff037224 */ /* 0x008fe200078e0037 */
[----:B------:R-:W-:Y:S01]  /*88a0*/  MOV R6, R17 ;  /* 0x0000001100067202 */ /* 0x000fe20000000f00 */
[----:B----4-:R-:W-:Y:S01]  /*88b0*/  IMAD.MOV.U32 R2, RZ, RZ, R14 ;  /* 0x000000ffff027224 */ /* 0x010fe200078e000e */
        /* <DEDUP_REMOVED lines=22> */
[----:B------:R-:W-:Y:S01]  /*8a20*/  BSSY B0, `(.L_x_776) ;  /* 0x000003d000007945 */ /* 0x000fe20003800000 */
[----:B------:R-:W-:Y:S01]  /*8a30*/  PRMT R89, R7, 0x5410, R6 ;  /* 0x0000541007597816 */ /* 0x000fe20000000006 */
[----:B------:R-:W-:Y:S01]  /*8a40*/  CS2R R78, SRZ ;  /* 0x00000000004e7805 */ /* 0x000fe2000001ff00 */
[----:B------:R1:W3:Y:S01]  /*8a50*/  SHFL.IDX PT, R2, R36, 0x2, 0x181f ;  /* 0x00581f0024027f89 */ /* 0x0002e200000e0000 */
[----:B------:R-:W-:Y:S01]  /*8a60*/  PRMT R85, R5, 0x7610, R85 ;  /* 0x0000761005557816 */ /* 0x000fe20000000055 */
[----:B------:R-:W-:Y:S01]  /*8a70*/  CS2R R68, SRZ ;  /* 0x0000000000447805 */ /* 0x000fe2000001ff00 */
[----:B------:R-:W-:Y:S01]  /*8a80*/  PRMT R86, R4, 0x7610, R86 ;  /* 0x0000761004567816 */ /* 0x000fe20000000056 */
[----:B------:R1:W4:Y:S01]  /*8a90*/  SHFL.IDX PT, R8, R21, 0x2, 0x181f ;  /* 0x00581f0015087f89 */ /* 0x00032200000e0000 */
[----:B------:R-:W-:Y:S01]  /*8aa0*/  CS2R R60, SRZ ;  /* 0x00000000003c7805 */ /* 0x000fe2000001ff00 */
[----:B------:R-:W-:Y:S01]  /*8ab0*/  CS2R R56, SRZ ;  /* 0x0000000000387805 */ /* 0x000fe2000001ff00 */
[----:B------:R-:W-:Y:S01]  /*8ac0*/  CS2R R50, SRZ ;  /* 0x0000000000327805 */ /* 0x000fe2000001ff00 */
[----:B------:R1:W1:Y:S01]  /*8ad0*/  SHFL.IDX PT, R0, R30, 0x2, 0x181f ;  /* 0x00581f001e007f89 */ /* 0x00026200000e0000 */
        /* <DEDUP_REMOVED lines=8> */
[----:B------:R-:W-:-:S10]  /*8b60*/  CS2R R52, SRZ ;  /* 0x0000000000347805 */ /* 0x000fd4000001ff00 */
        /* <DEDUP_REMOVED lines=8> */
[----:B------:R-:W-:-:S04]  /*8bf0*/  ISETP.GE.AND P1, PT, R156, c[0x0][0x27c], PT ;  /* 0x00009f009c007a0c */ /* 0x000fc80003f26270 */
[----:B------:R2:W5:Y:S01]  /*8c00*/  @!P0 LD.E.64 R52, [R4.64] ;  /* 0x0000000804348980 */ /* 0x000562000c101b00 */
[----:B------:R-:W-:Y:S01]  /*8c10*/  CS2R R56, SRZ ;  /* 0x0000000000387805 */ /* 0x000fe2000001ff00 */
[----:B------:R-:W-:Y:S01]  /*8c20*/  CS2R R58, SRZ ;  /* 0x00000000003a7805 */ /* 0x000fe2000001ff00 */
[----:B-1----:R-:W-:Y:S02]  /*8c30*/  @!P2 IADD3 R6, P0, R2, R9, RZ ;  /* 0x000000090206a210 */ /* 0x002fe40007f1e0ff */
[----:B--2---:R-:W-:-:S05]  /*8c40*/  @!P2 SHF.L.U64.HI R5, R158, 0x1, R106 ;  /* 0x000000019e05a819 */ /* 0x004fca000001026a */
[----:B------:R-:W-:Y:S01]  /*8c50*/  @!P2 IMAD.X R7, R3, 0x1, R5, P0 ;  /* 0x000000010307a824 */ /* 0x000fe200000e0605 */
[----:B------:R-:W-:Y:S01]  /*8c60*/  @!P2 IADD3 R4, P0, R0, R9, RZ ;  /* 0x000000090004a210 */ /* 0x000fe20007f1e0ff */
[----:B------:R-:W-:-:S03]  /*8c70*/  @!P1 IMAD.SHL.U32 R9, R156, 0x2, RZ ;  /* 0x000000029c099824 */ /* 0x000fc600078e00ff */
[----:B------:R1:W5:Y:S01]  /*8c80*/  @!P2 LD.E.64 R56, [R6.64] ;  /* 0x000000080638a980 */ /* 0x000362000c101b00 */
[----:B------:R-:W-:-:S05]  /*8c90*/  @!P2 IMAD.X R5, R8, 0x1, R5, P0 ;  /* 0x000000010805a824 */ /* 0x000fca00000e0605 */
[----:B------:R2:W5:Y:S01]  /*8ca0*/  @!P2 LD.E.64 R58, [R4.64] ;  /* 0x00000008043aa980 */ /* 0x000562000c101b00 */
[----:B------:R-:W-:Y:S01]  /*8cb0*/  CS2R R60, SRZ ;  /* 0x00000000003c7805 */ /* 0x000fe2000001ff00 */
[----:B-1----:R-:W-:Y:S02]  /*8cc0*/  @!P1 IADD3 R6, P0, R2, R9, RZ ;  /* 0x0000000902069210 */ /* 0x002fe40007f1e0ff */
[----:B--2---:R-:W-:-:S05]  /*8cd0*/  @!P1 SHF.L.U64.HI R5, R156, 0x1, R105 ;  /* 0x000000019c059819 */ /* 0x004fca0000010269 */
[----:B------:R-:W-:Y:S01]  /*8ce0*/  @!P1 IMAD.X R7, R3, 0x1, R5, P0 ;  /* 0x0000000103079824 */ /* 0x000fe200000e0605 */
[----:B------:R-:W-:Y:S01]  /*8cf0*/  @!P1 IADD3 R4, P0, R0, R9, RZ ;  /* 0x0000000900049210 */ /* 0x000fe20007f1e0ff */
[----:B------:R-:W-:-:S03]  /*8d00*/  CS2R R62, SRZ ;  /* 0x00000000003e7805 */ /* 0x000fc6000001ff00 */
[----:B------:R1:W5:Y:S01]  /*8d10*/  @!P1 LD.E.64 R60, [R6.64] ;  /* 0x00000008063c9980 */ /* 0x000362000c101b00 */
[----:B------:R-:W-:Y:S01]  /*8d20*/  @!P1 IMAD.X R5, R8, 0x1, R5, P0 ;  /* 0x0000000108059824 */ /* 0x000fe200000e0605 */
[----:B------:R-:W-:-:S04]  /*8d30*/  ISETP.GE.AND P0, PT, R157, c[0x0][0x27c], PT ;  /* 0x00009f009d007a0c */ /* 0x000fc80003f06270 */
[----:B------:R2:W5:Y:S01]  /*8d40*/  @!P1 LD.E.64 R62, [R4.64] ;  /* 0x00000008043e9980 */ /* 0x000562000c101b00 */
[----:B------:R-:W-:Y:S01]  /*8d50*/  CS2R R68, SRZ ;  /* 0x0000000000447805 */ /* 0x000fe2000001ff00 */
[----:B------:R-:W-:-:S07]  /*8d60*/  CS2R R66, SRZ ;  /* 0x0000000000427805 */ /* 0x000fce000001ff00 */
[C---:B-1----:R-:W-:Y:S01]  /*8d70*/  @!P0 IMAD.SHL.U32 R6, R157.reuse, 0x2, RZ ;  /* 0x000000029d068824 */ /* 0x042fe200078e00ff */
[----:B------:R-:W-:-:S04]  /*8d80*/  @!P0 SHF.L.U64.HI R7, R157, 0x1, R101 ;  /* 0x000000019d078819 */ /* 0x000fc80000010265 */
[----:B--2---:R-:W-:-:S05]  /*8d90*/  @!P0 IADD3 R4, P1, R2, R6, RZ ;  /* 0x0000000602048210 */ /* 0x004fca0007f3e0ff */
[----:B------:R-:W-:Y:S01]  /*8da0*/  @!P0 IMAD.X R5, R3, 0x1, R7, P1 ;  /* 0x0000000103058824 */ /* 0x000fe200008e0607 */
[----:B------:R-:W-:-:S04]  /*8db0*/  @!P0 IADD3 R2, P1, R0, R6, RZ ;  /* 0x0000000600028210 */ /* 0x000fc80007f3e0ff */
[----:B------:R1:W5:Y:S01]  /*8dc0*/  @!P0 LD.E.64 R68, [R4.64] ;  /* 0x0000000804448980 */ /* 0x000362000c101b00 */
[----:B------:R-:W-:-:S05]  /*8dd0*/  @!P0 IMAD.X R3, R8, 0x1, R7, P1 ;  /* 0x0000000108038824 */ /* 0x000fca00008e0607 */
[----:B------:R1:W5:Y:S03]  /*8de0*/  @!P0 LD.E.64 R66, [R2.64] ;  /* 0x0000000802428980 */ /* 0x000366000c101b00 */
.L_x_777:
[----:B------:R-:W-:Y:S05]  /*8df0*/  BSYNC B0 ;  /* 0x0000000000007941 */ /* 0x000fea0003800000 */
.L_x_776:
[----:B-1-3-5:R-:W-:Y:S01]  /*8e00*/  IMAD.MOV.U32 R2, RZ, RZ, R68 ;  /* 0x000000ffff027224 */ /* 0x02afe200078e0044 */
[----:B------:R-:W1:Y:S01]  /*8e10*/  SHFL.IDX PT, R7, R31, 0x3, 0x181f ;  /* 0x00781f001f077f89 */ /* 0x000e6200000e0000 */
[----:B------:R-:W-:Y:S01]  /*8e20*/  IMAD.MOV.U32 R0, RZ, RZ, R69 ;  /* 0x000000ffff007224 */ /* 0x000fe200078e0045 */
[----:B------:R-:W-:Y:S01]  /*8e30*/  BSSY B0, `(.L_x_778) ;  /* 0x0000050000007945 */ /* 0x000fe20003800000 */
[----:B--2---:R-:W-:Y:S01]  /*8e40*/  IMAD.MOV.U32 R3, RZ, RZ, R58 ;  /* 0x000000ffff037224 */ /* 0x004fe200078e003a */
[----:B------:R2:W3:Y:S01]  /*8e50*/  SHFL.IDX PT, R6, R21, 0x3, 0x181f ;  /* 0x00781f0015067f89 */ /* 0x0004e200000e0000 */
[----:B------:R-:W-:Y:S01]  /*8e60*/  CS2R R74, SRZ ;  /* 0x00000000004a7805 */ /* 0x000fe2000001ff00 */
[----:B------:R-:W-:Y:S01]  /*8e70*/  PRMT R104, R2, 0x5410, R0 ;  /* 0x0000541002687816 */ /* 0x000fe20000000000 */
[----:B------:R-:W-:Y:S01]  /*8e80*/  IMAD.MOV.U32 R2, RZ, RZ, R60 ;  /* 0x000000ffff027224 */ /* 0x000fe200078e003c */
[----:B------:R4:W1:Y:S01]  /*8e90*/  SHFL.IDX PT, R5, R30, 0x3, 0x181f ;  /* 0x00781f001e057f89 */ /* 0x00086200000e0000 */
[----:B------:R-:W-:Y:S01]  /*8ea0*/  IMAD.MOV.U32 R0, RZ, RZ, R61 ;  /* 0x000000ffff007224 */ /* 0x000fe200078e003d */
[----:B------:R-:W-:Y:S01]  /*8eb0*/  CS2R R70, SRZ ;  /* 0x0000000000467805 */ /* 0x000fe2000001ff00 */
[----:B------:R-:W-:Y:S01]  /*8ec0*/  CS2R R76, SRZ ;  /* 0x00000000004c7805 */ /* 0x000fe2000001ff00 */
[----:B------:R-:W-:-:S02]  /*8ed0*/  CS2R R72, SRZ ;  /* 0x0000000000487805 */ /* 0x000fc4000001ff00 */
[----:B------:R-:W-:Y:S01]  /*8ee0*/  PRMT R100, R2, 0x5410, R0 ;  /* 0x0000541002647816 */ /* 0x000fe20000000000 */
[----:B------:R-:W-:Y:S01]  /*8ef0*/  IMAD.MOV.U32 R0, RZ, RZ, R57 ;  /* 0x000000ffff007224 */ /* 0x000fe200078e0039 */
[----:B------:R-:W-:-:S04]  /*8f00*/  MOV R2, R56 ;  /* 0x0000003800027202 */ /* 0x000fc80000000f00 */
[----:B------:R-:W-:Y:S01]  /*8f10*/  PRMT R98, R2, 0x5410, R0 ;  /* 0x0000541002627816 */ /* 0x000fe20000000000 */
[----:B------:R-:W-:Y:S02]  /*8f20*/  IMAD.MOV.U32 R2, RZ, RZ, R50 ;  /* 0x000000ffff027224 */ /* 0x000fe400078e0032 */
[----:B------:R-:W-:-:S03]  /*8f30*/  IMAD.MOV.U32 R0, RZ, RZ, R51 ;  /* 0x000000ffff007224 */ /* 0x000fc600078e0033 */
[----:B------:R-:W-:Y:S01]  /*8f40*/  PRMT R94, R94, 0x5410, R2 ;  /* 0x000054105e5e7816 */ /* 0x000fe20000000002 */
[----:B--2---:R-:W-:Y:S01]  /*8f50*/  CS2R R20, SRZ ;  /* 0x0000000000147805 */ /* 0x004fe2000001ff00 */
[----:B------:R-:W-:Y:S01]  /*8f60*/  PRMT R96, R0, 0x7610, R96 ;  /* 0x0000761000607816 */ /* 0x000fe20000000060 */
[----:B------:R-:W-:Y:S01]  /*8f70*/  IMAD.MOV.U32 R0, RZ, RZ, R67 ;  /* 0x000000ffff007224 */ /* 0x000fe200078e0043 */
[----:B------:R-:W-:Y:S01]  /*8f80*/  MOV R2, R66 ;  /* 0x0000004200027202 */ /* 0x000fe20000000f00 */
[----:B----4-:R-:W-:-:S03]  /*8f90*/  CS2R R30, SRZ ;  /* 0x00000000001e7805 */ /* 0x010fc6000001ff00 */
[----:B------:R-:W-:Y:S01]  /*8fa0*/  PRMT R102, R2, 0x7610, R102 ;  /* 0x0000761002667816 */ /* 0x000fe20000000066 */
[----:B------:R-:W-:Y:S01]  /*8fb0*/  IMAD.MOV.U32 R2, RZ, RZ, R62 ;  /* 0x000000ffff027224 */ /* 0x000fe200078e003e */
[----:B------:R-:W-:Y:S02]  /*8fc0*/  PRMT R103, R0, 0x7610, R103 ;  /* 0x0000761000677816 */ /* 0x000fe40000000067 */
[----:B------:R-:W-:-:S04]  /*8fd0*/  MOV R0, R63 ;  /* 0x0000003f00007202 */ /* 0x000fc80000000f00 */
[----:B------:R-:W-:Y:S01]  /*8fe0*/  PRMT R99, R2, 0x5410, R0 ;  /* 0x0000541002637816 */ /* 0x000fe20000000000 */
[----:B------:R-:W-:Y:S01]  /*8ff0*/  IMAD.MOV.U32 R2, RZ, RZ, R59 ;  /* 0x000000ffff027224 */ /* 0x000fe200078e003b */
[----:B------:R2:W4:Y:S04]  /*9000*/  SHFL.IDX PT, R0, R36, 0x3, 0x181f ;  /* 0x00781f0024007f89 */ /* 0x00052800000e0000 */
[----:B------:R-:W-:Y:S01]  /*9010*/  PRMT R97, R3, 0x5410, R2 ;  /* 0x0000541003617816 */ /* 0x000fe20000000002 */
[----:B------:R-:W-:Y:S01]  /*9020*/  IMAD.MOV.U32 R2, RZ, RZ, R53 ;  /* 0x000000ffff027224 */ /* 0x000fe200078e0035 */
[----:B------:R-:W-:-:S04]  /*9030*/  MOV R3, R52 ;  /* 0x0000003400037202 */ /* 0x000fc80000000f00 */
[----:B------:R-:W-:Y:S01]  /*9040*/  PRMT R93, R3, 0x5410, R2 ;  /* 0x00005410035d7816 */ /* 0x000fe20000000002 */
[----:B--2---:R-:W-:Y:S01]  /*9050*/  CS2R R36, SRZ ;  /* 0x0000000000247805 */ /* 0x004fe2000001ff00 */
[----:B------:R-:W-:Y:S05]  /*9060*/  @P6 BRA `(.L_x_779) ;  /* 0x000002c000006947 */ /* 0x000fea0003800000 */
[----:B-1-34-:R-:W-:Y:S01]  /*9070*/  ISETP.GE.AND P0, PT, R138, c[0x0][0x27c], PT ;  /* 0x00009f008a007a0c */ /* 0x01afe20003f06270 */
[----:B------:R-:W-:Y:S01]  /*9080*/  CS2R R30, SRZ ;  /* 0x00000000001e7805 */ /* 0x000fe2000001ff00 */
[----:B------:R-:W-:-:S11]  /*9090*/  ISETP.GE.AND P2, PT, R158, c[0x0][0x27c], PT ;  /* 0x00009f009e007a0c */ /* 0x000fd60003f46270 */
[C---:B------:R-:W-:Y:S01]  /*90a0*/  @!P0 IMAD.SHL.U32 R4, R138.reuse, 0x2, RZ ;  /* 0x000000028a048824 */ /* 0x040fe200078e00ff */
[----:B------:R-:W-:-:S04]  /*90b0*/  @!P0 SHF.L.U64.HI R8, R138, 0x1, R139 ;  /* 0x000000018a088819 */ /* 0x000fc8000001028b */
[----:B------:R-:W-:-:S05]  /*90c0*/  @!P0 IADD3 R2, P1, R0, R4, RZ ;  /* 0x0000000400028210 */ /* 0x000fca0007f3e0ff */
[----:B------:R-:W-:-:S05]  /*90d0*/  @!P0 IMAD.X R3, R7, 0x1, R8, P1 ;  /* 0x0000000107038824 */ /* 0x000fca00008e0608 */
[----:B------:R1:W5:Y:S01]  /*90e0*/  @!P0 LD.E.64 R30, [R2.64] ;  /* 0x00000008021e8980 */ /* 0x000362000c101b00 */
[----:B------:R-:W-:Y:S01]  /*90f0*/  CS2R R20, SRZ ;  /* 0x0000000000147805 */ /* 0x000fe2000001ff00 */
[----:B------:R-:W-:Y:S01]  /*9100*/  CS2R R70, SRZ ;  /* 0x0000000000467805 */ /* 0x000fe2000001ff00 */
[----:B-1----:R-:W-:Y:S01]  /*9110*/  @!P0 IADD3 R2, P1, R5, R4, RZ ;  /* 0x0000000405028210 */ /* 0x002fe20007f3e0ff */
[----:B------:R-:W-:-:S04]  /*9120*/  @!P2 IMAD.SHL.U32 R4, R158, 0x2, RZ ;  /* 0x000000029e04a824 */ /* 0x000fc800078e00ff */
[----:B------:R-:W-:Y:S01]  /*9130*/  @!P0 IMAD.X R3, R6, 0x1, R8, P1 ;  /* 0x0000000106038824 */ /* 0x000fe200008e0608 */
[----:B------:R-:W-:-:S04]  /*9140*/  @!P2 SHF.L.U64.HI R8, R158, 0x1, R106 ;  /* 0x000000019e08a819 */ /* 0x000fc8000001026a */
[----:B------:R1:W5:Y:S01]  /*9150*/  @!P0 LD.E.64 R20, [R2.64] ;  /* 0x0000000802148980 */ /* 0x000362000c101b00 */
[----:B------:R-:W-:Y:S01]  /*9160*/  ISETP.GE.AND P1, PT, R156, c[0x0][0x27c], PT ;  /* 0x00009f009c007a0c */ /* 0x000fe20003f26270 */
[----:B------:R-:W-:Y:S01]  /*9170*/  CS2R R36, SRZ ;  /* 0x0000000000247805 */ /* 0x000fe2000001ff00 */
[----:B-1----:R-:W-:-:S05]  /*9180*/  @!P2 IADD3 R2, P0, R0, R4, RZ ;  /* 0x000000040002a210 */ /* 0x002fca0007f1e0ff */
[----:B------:R-:W-:-:S05]  /*9190*/  @!P2 IMAD.X R3, R7, 0x1, R8, P0 ;  /* 0x000000010703a824 */ /* 0x000fca00000e0608 */
[----:B------:R1:W5:Y:S01]  /*91a0*/  @!P2 LD.E.64 R70, [R2.64] ;  /* 0x000000080246a980 */ /* 0x000362000c101b00 */
[----:B------:R-:W-:Y:S01]  /*91b0*/  CS2R R74, SRZ ;  /* 0x00000000004a7805 */ /* 0x000fe2000001ff00 */
[----:B-1----:R-:W-:Y:S01]  /*91c0*/  @!P2 IADD3 R2, P0, R5, R4, RZ ;  /* 0x000000040502a210 */ /* 0x002fe20007f1e0ff */
[----:B------:R-:W-:-:S04]  /*91d0*/  @!P1 IMAD.SHL.U32 R4, R156, 0x2, RZ ;  /* 0x000000029c049824 */ /* 0x000fc800078e00ff */
[----:B------:R-:W-:Y:S01]  /*91e0*/  @!P2 IMAD.X R3, R6, 0x1, R8, P0 ;  /* 0x000000010603a824 */ /* 0x000fe200000e0608 */
[----:B------:R-:W-:-:S04]  /*91f0*/  @!P1 SHF.L.U64.HI R8, R156, 0x1, R105 ;  /* 0x000000019c089819 */ /* 0x000fc80000010269 */
[----:B------:R1:W5:Y:S01]  /*9200*/  @!P2 LD.E.64 R36, [R2.64] ;  /* 0x000000080224a980 */ /* 0x000362000c101b00 */
[----:B------:R-:W-:Y:S01]  /*9210*/  CS2R R72, SRZ ;  /* 0x0000000000487805 */ /* 0x000fe2000001ff00 */
[----:B-1----:R-:W-:-:S05]  /*9220*/  @!P1 IADD3 R2, P0, R0, R4, RZ ;  /* 0x0000000400029210 */ /* 0x002fca0007f1e0ff */
[----:B------:R-:W-:Y:S01]  /*9230*/  @!P1 IMAD.X R3, R7, 0x1, R8, P0 ;  /* 0x0000000107039824 */ /* 0x000fe200000e0608 */
[----:B------:R-:W-:-:S04]  /*9240*/  ISETP.GE.AND P0, PT, R157, c[0x0][0x27c], PT ;  /* 0x00009f009d007a0c */ /* 0x000fc80003f06270 */
[----:B------:R1:W5:Y:S01]  /*9250*/  @!P1 LD.E.64 R74, [R2.64] ;  /* 0x00000008024a9980 */ /* 0x000362000c101b00 */
[----:B------:R-:W-:Y:S01]  /*9260*/  CS2R R78, SRZ ;  /* 0x00000000004e7805 */ /* 0x000fe2000001ff00 */
[----:B------:R-:W-:Y:S01]  /*9270*/  CS2R R76, SRZ ;  /* 0x00000000004c7805 */ /* 0x000fe2000001ff00 */
[----:B-1----:R-:W-:-:S05]  /*9280*/  @!P1 IADD3 R2, P2, R5, R4, RZ ;  /* 0x0000000405029210 */ /* 0x002fca0007f5e0ff */
[----:B------:R-:W-:-:S05]  /*9290*/  @!P1 IMAD.X R3, R6, 0x1, R8, P2 ;  /* 0x0000000106039824 */ /* 0x000fca00010e0608 */
[----:B------:R1:W5:Y:S02]  /*92a0*/  @!P1 LD.E.64 R72, [R2.64] ;  /* 0x0000000802489980 */ /* 0x000364000c101b00 */
[----:B-1----:R-:W-:-:S05]  /*92b0*/  @!P0 IMAD.SHL.U32 R2, R157, 0x2, RZ ;  /* 0x000000029d028824 */ /* 0x002fca00078e00ff */
[-C--:B------:R-:W-:Y:S02]  /*92c0*/  @!P0 IADD3 R4, P2, R0, R2.reuse, RZ ;  /* 0x0000000200048210 */ /* 0x080fe40007f5e0ff */
[----:B------:R-:W-:Y:S02]  /*92d0*/  @!P0 IADD3 R2, P1, R5, R2, RZ ;  /* 0x0000000205028210 */ /* 0x000fe40007f3e0ff */
[----:B------:R-:W-:-:S05]  /*92e0*/  @!P0 SHF.L.U64.HI R0, R157, 0x1, R101 ;  /* 0x000000019d008819 */ /* 0x000fca0000010265 */
[--C-:B------:R-:W-:Y:S02]  /*92f0*/  @!P0 IMAD.X R5, R7, 0x1, R0.reuse, P2 ;  /* 0x0000000107058824 */ /* 0x100fe400010e0600 */
[----:B------:R-:W-:-:S03]  /*9300*/  @!P0 IMAD.X R3, R6, 0x1, R0, P1 ;  /* 0x0000000106038824 */ /* 0x000fc600008e0600 */
[----:B------:R1:W5:Y:S04]  /*9310*/  @!P0 LD.E.64 R78, [R4.64] ;  /* 0x00000008044e8980 */ /* 0x000368000c101b00 */
[----:B------:R1:W5:Y:S02]  /*9320*/  @!P0 LD.E.64 R76, [R2.64] ;  /* 0x00000008024c8980 */ /* 0x000364000c101b00 */
.L_x_779:
[----:B-1-34-:R-:W-:Y:S05]  /*9330*/  BSYNC B0 ;  /* 0x0000000000007941 */ /* 0x01afea0003800000 */
.L_x_778:
[----:B-----5:R-:W-:Y:S01]  /*9340*/  IMAD.MOV.U32 R2, RZ, RZ, R78 ;  /* 0x000000ffff027224 */ /* 0x020fe200078e004e */
[----:B------:R-:W-:-:S04]  /*9350*/  DEPBAR.LE SB0, 0x1 ;  /* 0x000080400000791a */ /* 0x000fc80000000000 */
[----:B------:R-:W-:Y:S01]  /*9360*/  IMAD.MOV.U32 R0, RZ, RZ, R79 ;  /* 0x000000ffff007224 */ /* 0x000fe200078e004f */
[----:B------:R-:W-:Y:S04]  /*9370*/  BSSY B1, `(.L_x_780) ;  /* 0x00000d6000017945 */ /* 0x000fe80003800000 */
[----:B------:R-:W-:Y:S01]  /*9380*/  PRMT R111, R2, 0x5410, R0 ;  /* 0x00005410026f7816 */ /* 0x000fe20000000000 */
[----:B------:R-:W-:Y:S02]  /*9390*/  IMAD.MOV.U32 R2, RZ, RZ, R74 ;  /* 0x000000ffff027224 */ /* 0x000fe400078e004a */
[----:B------:R-:W-:-:S05]  /*93a0*/  IMAD.MOV.U32 R0, RZ, RZ, R75 ;  /* 0x000000ffff007224 */ /* 0x000fca00078e004b */
[----:B------:R-:W-:Y:S01]  /*93b0*/  PRMT R108, R2, 0x5410, R0 ;  /* 0x00005410026c7816 */ /* 0x000fe20000000000 */
[----:B------:R-:W-:Y:S01]  /*93c0*/  IMAD.MOV.U32 R2, RZ, RZ, R70 ;  /* 0x000000ffff027224 */ /* 0x000fe200078e0046 */
[----:B------:R-:W-:-:S04]  /*93d0*/  MOV R0, R71 ;  /* 0x0000004700007202 */ /* 0x000fc80000000f00 */
[----:B------:R-:W-:Y:S01]  /*93e0*/  PRMT R106, R2, 0x5410, R0 ;  /* 0x00005410026a7816 */ /* 0x000fe20000000000 */
[----:B------:R-:W-:Y:S02]  /*93f0*/  IMAD.MOV.U32 R2, RZ, RZ, R30 ;  /* 0x000000ffff027224 */ /* 0x000fe400078e001e */
[----:B------:R-:W-:-:S03]  /*9400*/  IMAD.MOV.U32 R0, RZ, RZ, R31 ;  /* 0x000000ffff007224 */ /* 0x000fc600078e001f */
[----:B------:R-:W-:Y:S01]  /*9410*/  PRMT R102, R102, 0x5410, R2 ;  /* 0x0000541066667816 */ /* 0x000fe20000000002 */
[----:B------:R-:W-:Y:S01]  /*9420*/  IMAD.MOV.U32 R2, RZ, RZ, R76 ;  /* 0x000000ffff027224 */ /* 0x000fe200078e004c */
[----:B------:R-:W-:Y:S01]  /*9430*/  PRMT R103, R103, 0x5410, R0 ;  /* 0x0000541067677816 */ /* 0x000fe20000000000 */
[----:B------:R-:W-:-:S05]  /*9440*/  IMAD.MOV.U32 R0, RZ, RZ, R77 ;  /* 0x000000ffff007224 */ /* 0x000fca00078e004d */
[----:B------:R-:W-:Y:S01]  /*9450*/  PRMT R110, R2, 0x5410, R0 ;  /* 0x00005410026e7816 */ /* 0x000fe20000000000 */
[----:B------:R-:W-:Y:S01]  /*9460*/  IMAD.IADD R2, R64, 0x1, -R227 ;  /* 0x0000000140027824 */ /* 0x000fe200078e0ae3 */
[----:B------:R-:W-:-:S04]  /*9470*/  MOV R0, R72 ;  /* 0x0000004800007202 */ /* 0x000fc80000000f00 */
[----:B------:R-:W-:Y:S01]  /*9480*/  PRMT R107, R0, 0x7610, R107 ;  /* 0x00007610006b7816 */ /* 0x000fe2000000006b */
[----:B------:R-:W-:Y:S01]  /*9490*/  IMAD.MOV.U32 R0, RZ, RZ, R73 ;  /* 0x000000ffff007224 */ /* 0x000fe200078e0049 */
[----:B------:R-:W-:-:S04]  /*94a0*/  IMNMX R64, R2, 0x80, PT ;  /* 0x0000008002407817 */ /* 0x000fc80003800200 */
[----:B------:R-:W-:Y:S01]  /*94b0*/  PRMT R107, R107, 0x5410, R0 ;  /* 0x000054106b6b7816 */ /* 0x000fe20000000000 */
[----:B------:R-:W-:Y:S01]  /*94c0*/  IMAD.MOV.U32 R0, RZ, RZ, R36 ;  /* 0x000000ffff007224 */ /* 0x000fe200078e0024 */
[----:B------:R-:W-:Y:S01]  /*94d0*/  BAR.SYNC.DEFER_BLOCKING 0x0 ;  /* 0x0000000000007b1d */ /* 0x000fe20000010000 */
[----:B------:R-:W-:-:S03]  /*94e0*/  ISETP.GE.AND P0, PT, R211, R64, PT ;  /* 0x00000040d300720c */ /* 0x000fc60003f06270 */
[----:B------:R-:W-:Y:S02]  /*94f0*/  PRMT R105, R0, 0x7610, R105 ;  /* 0x0000761000697816 */ /* 0x000fe40000000069 */
[----:B------:R-:W-:-:S04]  /*9500*/  MOV R0, R37 ;  /* 0x0000002500007202 */ /* 0x000fc80000000f00 */
[----:B------:R-:W-:Y:S01]  /*9510*/  PRMT R105, R105, 0x5410, R0 ;  /* 0x0000541069697816 */ /* 0x000fe20000000000 */
[----:B------:R-:W-:-:S05]  /*9520*/  IMAD.MOV.U32 R0, RZ, RZ, R20 ;  /* 0x000000ffff007224 */ /* 0x000fca00078e0014 */
[----:B------:R-:W-:Y:S01]  /*9530*/  PRMT R101, R0, 0x7610, R101 ;  /* 0x0000761000657816 */ /* 0x000fe20000000065 */
[----:B------:R-:W-:-:S05]  /*9540*/  IMAD.MOV.U32 R0, RZ, RZ, R21 ;  /* 0x000000ffff007224 */ /* 0x000fca00078e0015 */
[----:B------:R-:W-:Y:S01]  /*9550*/  PRMT R101, R101, 0x5410, R0 ;  /* 0x0000541065657816 */ /* 0x000fe20000000000 */
[----:B------:R-:W-:Y:S05]  /*9560*/  @P0 BRA `(.L_x_781) ;  /* 0x00000b6000000947 */ /* 0x000fea0003800000 */
[----:B------:R-:W-:Y:S01]  /*9570*/  ISETP.GE.AND P0, PT, R138, c[0x0][0x27c], PT ;  /* 0x00009f008a007a0c */ /* 0x000fe20003f06270 */
[----:B------:R-:W-:-:S12]  /*9580*/  BSSY B0, `(.L_x_782) ;  /* 0x000002c000007945 */ /* 0x000fd80003800000 */
[----:B------:R-:W-:Y:S05]  /*9590*/  @P0 BRA `(.L_x_783) ;  /* 0x000002a000000947 */ /* 0x000fea0003800000 */
[----:B------:R-:W1:Y:S01]  /*95a0*/  LDS.128 R4, [R194+0x10080] ;  /* 0x01008000c2047984 */ /* 0x000e620000000c00 */
[----:B------:R-:W-:Y:S02]  /*95b0*/  SHF.R.U32.HI R0, RZ, 0x10, R25 ;  /* 0x00000010ff007819 */ /* 0x000fe40000011619 */
[----:B------:R-:W-:Y:S02]  /*95c0*/  SHF.R.U32.HI R3, RZ, 0x10, R23 ;  /* 0x00000010ff037819 */ /* 0x000fe40000011617 */
[----:B------:R-:W-:Y:S01]  /*95d0*/  SHF.R.U64 R11, R24, 0x10, R25 ;  /* 0x00000010180b7819 */ /* 0x000fe20000001219 */
[----:B------:R-:W-:Y:S01]  /*95e0*/  HADD2.F32 R8, -RZ, R0.H0_H0 ;  /* 0x20000000ff087230 */ /* 0x000fe20000004100 */
[----:B------:R-:W-:Y:S01]  /*95f0*/  SHF.R.U64 R12, R22, 0x10, R23 ;  /* 0x00000010160c7819 */ /* 0x000fe20000001217 */
[--C-:B-1----:R-:W-:Y:S02]  /*9600*/  HADD2.F32 R0, -RZ, R7.reuse.H1_H1 ;  /* 0x30000007ff007230 */ /* 0x102fe40000004100 */
[----:B------:R-:W-:-:S02]  /*9610*/  HADD2.F32 R2, -RZ, R7.H0_H0 ;  /* 0x20000007ff027230 */ /* 0x000fc40000004100 */
[----:B------:R-:W-:Y:S01]  /*9620*/  HADD2.F32 R7, -RZ, R3.H0_H0 ;  /* 0x20000003ff077230 */ /* 0x000fe20000004100 */
[----:B------:R-:W-:-:S04]  /*9630*/  FMUL.FTZ R3, R0, R8 ;  /* 0x0000000800037220 */ /* 0x000fc80000410000 */
[C---:B------:R-:W-:Y:S02]  /*9640*/  FFMA.FTZ R3, R2.reuse, R7, -R3 ;  /* 0x0000000702037223 */ /* 0x040fe40000010803 */
[----:B------:R-:W-:-:S04]  /*9650*/  FMUL.FTZ R2, R2, R8 ;  /* 0x0000000802027220 */ /* 0x000fc80000410000 */
[----:B------:R-:W-:Y:S01]  /*9660*/  FFMA.FTZ R0, R0, R7, R2 ;  /* 0x0000000700007223 */ /* 0x000fe20000010002 */
[----:B------:R-:W-:-:S04]  /*9670*/  HADD2.F32 R2, -RZ, R80.H0_H0 ;  /* 0x20000050ff027230 */ /* 0x000fc80000004100 */
[----:B------:R-:W-:Y:S01]  /*9680*/  F2FP.PACK_AB R7, R0, R3 ;  /* 0x000000030007723e */ /* 0x000fe200000000ff */
[----:B------:R-:W-:Y:S02]  /*9690*/  HADD2.F32 R0, -RZ, R65.H0_H0 ;  /* 0x20000041ff007230 */ /* 0x000fe40000004100 */
[--C-:B------:R-:W-:Y:S02]  /*96a0*/  HADD2.F32 R3, -RZ, R4.reuse.H1_H1 ;  /* 0x30000004ff037230 */ /* 0x100fe40000004100 */
[----:B------:R-:W-:-:S03]  /*96b0*/  HADD2.F32 R4, -RZ, R4.H0_H0 ;  /* 0x20000004ff047230 */ /* 0x000fc60000004100 */
[CC--:B------:R-:W-:Y:S02]  /*96c0*/  FMUL.FTZ R8, R3.reuse, R0.reuse ;  /* 0x0000000003087220 */ /* 0x0c0fe40000410000 */
[C---:B------:R-:W-:Y:S02]  /*96d0*/  FMUL.FTZ R0, R4.reuse, R0 ;  /* 0x0000000004007220 */ /* 0x040fe40000410000 */
[-C--:B------:R-:W-:Y:S01]  /*96e0*/  FFMA.FTZ R10, R4, R2.reuse, -R8 ;  /* 0x00000002040a7223 */ /* 0x080fe20000010808 */
[--C-:B------:R-:W-:Y:S01]  /*96f0*/  HADD2.F32 R4, -RZ, R6.reuse.H0_H0 ;  /* 0x20000006ff047230 */ /* 0x100fe20000004100 */
[----:B------:R-:W-:Y:S01]  /*9700*/  FFMA.FTZ R9, R3, R2, R0 ;  /* 0x0000000203097223 */ /* 0x000fe20000010000 */
[----:B------:R-:W-:Y:S02]  /*9710*/  HADD2.F32 R0, -RZ, R65.H1_H1 ;  /* 0x30000041ff007230 */ /* 0x000fe40000004100 */
[----:B------:R-:W-:Y:S02]  /*9720*/  HADD2.F32 R3, -RZ, R6.H1_H1 ;  /* 0x30000006ff037230 */ /* 0x000fe40000004100 */
[----:B------:R-:W-:-:S03]  /*9730*/  HADD2.F32 R2, -RZ, R80.H1_H1 ;  /* 0x30000050ff027230 */ /* 0x000fc60000004100 */
[CC--:B------:R-:W-:Y:S02]  /*9740*/  FMUL.FTZ R6, R3.reuse, R0.reuse ;  /* 0x0000000003067220 */ /* 0x0c0fe40000410000 */
[C---:B------:R-:W-:Y:S02]  /*9750*/  FMUL.FTZ R0, R4.reuse, R0 ;  /* 0x0000000004007220 */ /* 0x040fe40000410000 */
[-C--:B------:R-:W-:Y:S01]  /*9760*/  FFMA.FTZ R8, R4, R2.reuse, -R6 ;  /* 0x0000000204087223 */ /* 0x080fe20000010806 */
[----:B------:R-:W-:Y:S01]  /*9770*/  HADD2.F32 R4, -RZ, R11.H0_H0 ;  /* 0x2000000bff047230 */ /* 0x000fe20000004100 */
[----:B------:R-:W-:Y:S01]  /*9780*/  FFMA.FTZ R6, R3, R2, R0 ;  /* 0x0000000203067223 */ /* 0x000fe20000010000 */
[--C-:B------:R-:W-:Y:S02]  /*9790*/  HADD2.F32 R0, -RZ, R5.reuse.H1_H1 ;  /* 0x30000005ff007230 */ /* 0x100fe40000004100 */
[----:B------:R-:W-:Y:S02]  /*97a0*/  HADD2.F32 R2, -RZ, R5.H0_H0 ;  /* 0x20000005ff027230 */ /* 0x000fe40000004100 */
[----:B------:R-:W-:Y:S01]  /*97b0*/  HADD2.F32 R5, -RZ, R12.H0_H0 ;  /* 0x2000000cff057230 */ /* 0x000fe20000004100 */
[----:B------:R-:W-:Y:S01]  /*97c0*/  FMUL.FTZ R3, R0, R4 ;  /* 0x0000000400037220 */ /* 0x000fe20000410000 */
[----:B------:R-:W-:-:S03]  /*97d0*/  F2FP.PACK_AB R6, R6, R8 ;  /* 0x000000080606723e */ /* 0x000fc600000000ff */
[C---:B------:R-:W-:Y:S02]  /*97e0*/  FFMA.FTZ R3, R2.reuse, R5, -R3 ;  /* 0x0000000502037223 */ /* 0x040fe40000010803 */
[----:B------:R-:W-:Y:S01]  /*97f0*/  FMUL.FTZ R2, R2, R4 ;  /* 0x0000000402027220 */ /* 0x000fe20000410000 */
[----:B------:R-:W-:-:S03]  /*9800*/  F2FP.PACK_AB R4, R9, R10 ;  /* 0x0000000a0904723e */ /* 0x000fc600000000ff */
[----:B------:R-:W-:-:S05]  /*9810*/  FFMA.FTZ R2, R0, R5, R2 ;  /* 0x0000000500027223 */ /* 0x000fca0000010002 */
[----:B------:R-:W-:-:S05]  /*9820*/  F2FP.PACK_AB R5, R2, R3 ;  /* 0x000000030205723e */ /* 0x000fca00000000ff */
[----:B------:R1:W-:Y:S02]  /*9830*/  STS.128 [R194+0x10080], R4 ;  /* 0x01008004c2007388 */ /* 0x0003e40000000c00 */
.L_x_783:
[----:B------:R-:W-:Y:S05]  /*9840*/  BSYNC B0 ;  /* 0x0000000000007941 */ /* 0x000fea0003800000 */
.L_x_782:
[----:B------:R-:W-:Y:S01]  /*9850*/  ISETP.GE.AND P0, PT, R158, c[0x0][0x27c], PT ;  /* 0x00009f009e007a0c */ /* 0x000fe20003f06270 */
[----:B------:R-:W-:-:S12]  /*9860*/  BSSY B0, `(.L_x_784) ;  /* 0x000002c000007945 */ /* 0x000fd80003800000 */
[----:B------:R-:W-:Y:S05]  /*9870*/  @P0 BRA `(.L_x_785) ;  /* 0x000002a000000947 */ /* 0x000fea0003800000 */
[----:B-1----:R-:W1:Y:S01]  /*9880*/  LDS.128 R4, [R194+0x14080] ;  /* 0x01408000c2047984 */ /* 0x002e620000000c00 */
        /* <DEDUP_REMOVED lines=41> */
.L_x_785:
[----:B------:R-:W-:Y:S05]  /*9b20*/  BSYNC B0 ;  /* 0x0000000000007941 */ /* 0x000fea0003800000 */
.L_x_784:
        /* <DEDUP_REMOVED lines=45> */
.L_x_787:
[----:B------:R-:W-:Y:S05]  /*9e00*/  BSYNC B0 ;  /* 0x0000000000007941 */ /* 0x000fea0003800000 */
.L_x_786:
[----:B------:R-:W-:-:S13]  /*9e10*/  ISETP.GE.AND P0, PT, R157, c[0x0][0x27c], PT ;  /* 0x00009f009d007a0c */ /* 0x000fda0003f06270 */
[----:B------:R-:W-:Y:S05]  /*9e20*/  @P0 BRA `(.L_x_781) ;  /* 0x000002a000000947 */ /* 0x000fea0003800000 */
[----:B------:R-:W2:Y:S01]  /*9e30*/  LDS.128 R8, [R194+0x1c080] ;  /* 0x01c08000c2087984 */ /* 0x000ea20000000c00 */
[--C-:B------:R-:W-:Y:S02]  /*9e40*/  SHF.R.U32.HI R0, RZ, 0x10, R39.reuse ;  /* 0x00000010ff007819 */ /* 0x100fe40000011627 */
[----:B------:R-:W-:-:S03]  /*9e50*/  SHF.R.U64 R12, R38, 0x10, R39 ;  /* 0x00000010260c7819 */ /* 0x000fc60000001227 */
[----:B-1----:R-:W-:Y:S01]  /*9e60*/  HADD2.F32 R4, -RZ, R0.H0_H0 ;  /* 0x20000000ff047230 */ /* 0x002fe20000004100 */
[----:B------:R-:W-:-:S05]  /*9e70*/  SHF.R.U32.HI R0, RZ, 0x10, R41 ;  /* 0x00000010ff007819 */ /* 0x000fca0000011629 */
[----:B------:R-:W-:Y:S02]  /*9e80*/  HADD2.F32 R0, -RZ, R0.H0_H0 ;  /* 0x20000000ff007230 */ /* 0x000fe40000004100 */
[--C-:B--2---:R-:W-:Y:S02]  /*9e90*/  HADD2.F32 R2, -RZ, R11.reuse.H1_H1 ;  /* 0x3000000bff027230 */ /* 0x104fe40000004100 */
[----:B------:R-:W-:-:S03]  /*9ea0*/  HADD2.F32 R3, -RZ, R11.H0_H0 ;  /* 0x2000000bff037230 */ /* 0x000fc60000004100 */
[CC--:B------:R-:W-:Y:S02]  /*9eb0*/  FMUL.FTZ R5, R2.reuse, R4.reuse ;  /* 0x0000000402057220 */ /* 0x0c0fe40000410000 */
[C---:B------:R-:W-:Y:S02]  /*9ec0*/  FMUL.FTZ R4, R3.reuse, R4 ;  /* 0x0000000403047220 */ /* 0x040fe40000410000 */
[-C--:B------:R-:W-:Y:S01]  /*9ed0*/  FFMA.FTZ R13, R3, R0.reuse, -R5 ;  /* 0x00000000030d7223 */ /* 0x080fe20000010805 */
[--C-:B------:R-:W-:Y:S01]  /*9ee0*/  HADD2.F32 R3, -RZ, R8.reuse.H1_H1 ;  /* 0x30000008ff037230 */ /* 0x100fe20000004100 */
[----:B------:R-:W-:Y:S01]  /*9ef0*/  FFMA.FTZ R7, R2, R0, R4 ;  /* 0x0000000002077223 */ /* 0x000fe20000010004 */
[----:B------:R-:W-:Y:S02]  /*9f00*/  HADD2.F32 R0, -RZ, R85.H1_H1 ;  /* 0x30000055ff007230 */ /* 0x000fe40000004100 */
[----:B------:R-:W-:Y:S02]  /*9f10*/  HADD2.F32 R4, -RZ, R8.H0_H0 ;  /* 0x20000008ff047230 */ /* 0x000fe40000004100 */
[----:B------:R-:W-:Y:S01]  /*9f20*/  HADD2.F32 R2, -RZ, R87.H1_H1 ;  /* 0x30000057ff027230 */ /* 0x000fe20000004100 */
[-C--:B------:R-:W-:Y:S01]  /*9f30*/  FMUL.FTZ R5, R3, R0.reuse ;  /* 0x0000000003057220 */ /* 0x080fe20000410000 */
[----:B------:R-:W-:Y:S01]  /*9f40*/  F2FP.PACK_AB R7, R7, R13 ;  /* 0x0000000d0707723e */ /* 0x000fe200000000ff */
[----:B------:R-:W-:-:S02]  /*9f50*/  FMUL.FTZ R0, R4, R0 ;  /* 0x0000000004007220 */ /* 0x000fc40000410000 */
[-C--:B------:R-:W-:Y:S01]  /*9f60*/  FFMA.FTZ R11, R4, R2.reuse, -R5 ;  /* 0x00000002040b7223 */ /* 0x080fe20000010805 */
[--C-:B------:R-:W-:Y:S01]  /*9f70*/  HADD2.F32 R4, -RZ, R10.reuse.H0_H0 ;  /* 0x2000000aff047230 */ /* 0x100fe20000004100 */
[----:B------:R-:W-:Y:S01]  /*9f80*/  FFMA.FTZ R8, R3, R2, R0 ;  /* 0x0000000203087223 */ /* 0x000fe20000010000 */
[----:B------:R-:W-:Y:S02]  /*9f90*/  HADD2.F32 R3, -RZ, R10.H1_H1 ;  /* 0x3000000aff037230 */ /* 0x000fe40000004100 */
[----:B------:R-:W-:Y:S02]  /*9fa0*/  HADD2.F32 R0, -RZ, R87.H0_H0 ;  /* 0x20000057ff007230 */ /* 0x000fe40000004100 */
[----:B------:R-:W-:Y:S02]  /*9fb0*/  HADD2.F32 R2, -RZ, R88.H1_H1 ;  /* 0x30000058ff027230 */ /* 0x000fe40000004100 */
[----:B------:R-:W-:Y:S01]  /*9fc0*/  HADD2.F32 R10, -RZ, R12.H0_H0 ;  /* 0x2000000cff0a7230 */ /* 0x000fe20000004100 */
[----:B------:R-:W-:-:S02]  /*9fd0*/  FMUL.FTZ R5, R3, R0 ;  /* 0x0000000003057220 */ /* 0x000fc40000410000 */
[C---:B------:R-:W-:Y:S02]  /*9fe0*/  FMUL.FTZ R0, R4.reuse, R0 ;  /* 0x0000000004007220 */ /* 0x040fe40000410000 */
[-C--:B------:R-:W-:Y:S02]  /*9ff0*/  FFMA.FTZ R5, R4, R2.reuse, -R5 ;  /* 0x0000000204057223 */ /* 0x080fe40000010805 */
[----:B------:R-:W-:Y:S01]  /*a000*/  FFMA.FTZ R6, R3, R2, R0 ;  /* 0x0000000203067223 */ /* 0x000fe20000010000 */
[----:B------:R-:W-:Y:S01]  /*a010*/  SHF.R.U64 R3, R40, 0x10, R41 ;  /* 0x0000001028037819 */ /* 0x000fe20000001229 */
[--C-:B------:R-:W-:Y:S02]  /*a020*/  HADD2.F32 R0, -RZ, R9.reuse.H1_H1 ;  /* 0x30000009ff007230 */ /* 0x100fe40000004100 */
[----:B------:R-:W-:Y:S01]  /*a030*/  HADD2.F32 R2, -RZ, R9.H0_H0 ;  /* 0x20000009ff027230 */ /* 0x000fe20000004100 */
[----:B------:R-:W-:Y:S01]  /*a040*/  F2FP.PACK_AB R6, R6, R5 ;  /* 0x000000050606723e */ /* 0x000fe200000000ff */
[----:B------:R-:W-:Y:S01]  /*a050*/  HADD2.F32 R9, -RZ, R3.H0_H0 ;  /* 0x20000003ff097230 */ /* 0x000fe20000004100 */
[----:B------:R-:W-:-:S02]  /*a060*/  FMUL.FTZ R4, R0, R10 ;  /* 0x0000000a00047220 */ /* 0x000fc40000410000 */
[C---:B------:R-:W-:Y:S02]  /*a070*/  FMUL.FTZ R3, R2.reuse, R10 ;  /* 0x0000000a02037220 */ /* 0x040fe40000410000 */
[----:B------:R-:W-:Y:S01]  /*a080*/  FFMA.FTZ R2, R2, R9, -R4 ;  /* 0x0000000902027223 */ /* 0x000fe20000010804 */
[----:B------:R-:W-:Y:S01]  /*a090*/  F2FP.PACK_AB R4, R8, R11 ;  /* 0x0000000b0804723e */ /* 0x000fe200000000ff */
[----:B------:R-:W-:-:S05]  /*a0a0*/  FFMA.FTZ R3, R0, R9, R3 ;  /* 0x0000000900037223 */ /* 0x000fca0000010003 */
[----:B------:R-:W-:-:S05]  /*a0b0*/  F2FP.PACK_AB R5, R3, R2 ;  /* 0x000000020305723e */ /* 0x000fca00000000ff */
[----:B------:R1:W-:Y:S02]  /*a0c0*/  STS.128 [R194+0x1c080], R4 ;  /* 0x01c08004c2007388 */ /* 0x0003e40000000c00 */
.L_x_781:
[----:B------:R-:W-:Y:S05]  /*a0d0*/  BSYNC B1 ;  /* 0x0000000000017941 */ /* 0x000fea0003800000 */
.L_x_780:
[----:B------:R-:W-:Y:S01]  /*a0e0*/  IADD3 R0, R211, 0x20, RZ ;  /* 0x00000020d3007810 */ /* 0x000fe20007ffe0ff */
[----:B------:R-:W-:Y:S03]  /*a0f0*/  BSSY B1, `(.L_x_788) ;  /* 0x00000b9000017945 */ /* 0x000fe60003800000 */
[----:B------:R-:W-:-:S13]  /*a100*/  ISETP.GE.AND P0, PT, R0, R64, PT ;  /* 0x000000400000720c */ /* 0x000fda0003f06270 */
[----:B------:R-:W-:Y:S05]  /*a110*/  @P0 BRA `(.L_x_789) ;  /* 0x00000b6000000947 */ /* 0x000fea0003800000 */
[----:B------:R-:W-:Y:S01]  /*a120*/  ISETP.GE.AND P0, PT, R138, c[0x0][0x27c], PT ;  /* 0x00009f008a007a0c */ /* 0x000fe20003f06270 */
[----:B------:R-:W-:-:S12]  /*a130*/  BSSY B0, `(.L_x_790) ;  /* 0x000002c000007945 */ /* 0x000fd80003800000 */
[----:B------:R-:W-:Y:S05]  /*a140*/  @P0 BRA `(.L_x_791) ;  /* 0x000002a000000947 */ /* 0x000fea0003800000 */
[----:B------:R-:W2:Y:S01]  /*a150*/  LDS.128 R8, [R194+0x11080] ;  /* 0x01108000c2087984 */ /* 0x000ea20000000c00 */
[----:B------:R-:W-:Y:S02]  /*a160*/  SHF.R.U32.HI R0, RZ, 0x10, R43 ;  /* 0x00000010ff007819 */ /* 0x000fe4000001162b */
[----:B------:R-:W-:Y:S02]  /*a170*/  SHF.R.U32.HI R2, RZ, 0x10, R45 ;  /* 0x00000010ff027819 */ /* 0x000fe4000001162d */
[----:B-1----:R-:W-:Y:S01]  /*a180*/  SHF.R.U64 R6, R42, 0x10, R43 ;  /* 0x000000102a067819 */ /* 0x002fe2000000122b */
[----:B------:R-:W-:Y:S02]  /*a190*/  HADD2.F32 R0, -RZ, R0.H0_H0 ;  /* 0x20000000ff007230 */ /* 0x000fe40000004100 */
[----:B------:R-:W-:Y:S02]  /*a1a0*/  HADD2.F32 R2, -RZ, R2.H0_H0 ;  /* 0x20000002ff027230 */ /* 0x000fe40000004100 */
[----:B------:R-:W-:-:S02]  /*a1b0*/  HADD2.F32 R6, -RZ, R6.H0_H0 ;  /* 0x20000006ff067230 */ /* 0x000fc40000004100 */
[--C-:B--2---:R-:W-:Y:S02]  /*a1c0*/  HADD2.F32 R3, -RZ, R11.reuse.H1_H1 ;  /* 0x3000000bff037230 */ /* 0x104fe40000004100 */
[----:B------:R-:W-:-:S03]  /*a1d0*/  HADD2.F32 R4, -RZ, R11.H0_H0 ;  /* 0x2000000bff047230 */ /* 0x000fc60000004100 */
[CC--:B------:R-:W-:Y:S02]  /*a1e0*/  FMUL.FTZ R5, R3.reuse, R0.reuse ;  /* 0x0000000003057220 */ /* 0x0c0fe40000410000 */
[C---:B------:R-:W-:Y:S02]  /*a1f0*/  FMUL.FTZ R0, R4.reuse, R0 ;  /* 0x0000000004007220 */ /* 0x040fe40000410000 */
[-C--:B------:R-:W-:Y:S01]  /*a200*/  FFMA.FTZ R13, R4, R2.reuse, -R5 ;  /* 0x00000002040d7223 */ /* 0x080fe20000010805 */
[--C-:B------:R-:W-:Y:S01]  /*a210*/  HADD2.F32 R4, -RZ, R8.reuse.H0_H0 ;  /* 0x20000008ff047230 */ /* 0x100fe20000004100 */
[----:B------:R-:W-:Y:S01]  /*a220*/  FFMA.FTZ R7, R3, R2, R0 ;  /* 0x0000000203077223 */ /* 0x000fe20000010000 */
[----:B------:R-:W-:Y:S02]  /*a230*/  HADD2.F32 R3, -RZ, R8.H1_H1 ;  /* 0x30000008ff037230 */ /* 0x000fe40000004100 */
[----:B------:R-:W-:Y:S02]  /*a240*/  HADD2.F32 R0, -RZ, R85.H0_H0 ;  /* 0x20000055ff007230 */ /* 0x000fe40000004100 */
[----:B------:R-:W-:Y:S01]  /*a250*/  HADD2.F32 R2, -RZ, R86.H1_H1 ;  /* 0x30000056ff027230 */ /* 0x000fe20000004100 */
[----:B------:R-:W-:-:S02]  /*a260*/  F2FP.PACK_AB R7, R7, R13 ;  /* 0x0000000d0707723e */ /* 0x000fc400000000ff */
[CC--:B------:R-:W-:Y:S02]  /*a270*/  FMUL.FTZ R5, R3.reuse, R0.reuse ;  /* 0x0000000003057220 */ /* 0x0c0fe40000410000 */
[C---:B------:R-:W-:Y:S02]  /*a280*/  FMUL.FTZ R0, R4.reuse, R0 ;  /* 0x0000000004007220 */ /* 0x040fe40000410000 */
[-C--:B------:R-:W-:Y:S01]  /*a290*/  FFMA.FTZ R12, R4, R2.reuse, -R5 ;  /* 0x00000002040c7223 */ /* 0x080fe20000010805 */
[--C-:B------:R-:W-:Y:S01]  /*a2a0*/  HADD2.F32 R4, -RZ, R10.reuse.H0_H0 ;  /* 0x2000000aff047230 */ /* 0x100fe20000004100 */
[----:B------:R-:W-:Y:S01]  /*a2b0*/  FFMA.FTZ R11, R3, R2, R0 ;  /* 0x00000002030b7223 */ /* 0x000fe20000010000 */
[----:B------:R-:W-:Y:S02]  /*a2c0*/  HADD2.F32 R3, -RZ, R10.H1_H1 ;  /* 0x3000000aff037230 */ /* 0x000fe40000004100 */
[----:B------:R-:W-:Y:S02]  /*a2d0*/  HADD2.F32 R0, -RZ, R86.H0_H0 ;  /* 0x20000056ff007230 */ /* 0x000fe40000004100 */
[----:B------:R-:W-:-:S03]  /*a2e0*/  HADD2.F32 R2, -RZ, R88.H0_H0 ;  /* 0x20000058ff027230 */ /* 0x000fc60000004100 */
[CC--:B------:R-:W-:Y:S02]  /*a2f0*/  FMUL.FTZ R5, R3.reuse, R0.reuse ;  /* 0x0000000003057220 */ /* 0x0c0fe40000410000 */
[C---:B------:R-:W-:Y:S02]  /*a300*/  FMUL.FTZ R0, R4.reuse, R0 ;  /* 0x0000000004007220 */ /* 0x040fe40000410000 */
[-C--:B------:R-:W-:Y:S02]  /*a310*/  FFMA.FTZ R8, R4, R2.reuse, -R5 ;  /* 0x0000000204087223 */ /* 0x080fe40000010805 */
[----:B------:R-:W-:Y:S01]  /*a320*/  FFMA.FTZ R5, R3, R2, R0 ;  /* 0x0000000203057223 */ /* 0x000fe20000010000 */
[----:B------:R-:W-:Y:S01]  /*a330*/  SHF.R.U64 R3, R44, 0x10, R45 ;  /* 0x000000102c037819 */ /* 0x000fe2000000122d */
[--C-:B------:R-:W-:Y:S02]  /*a340*/  HADD2.F32 R0, -RZ, R9.reuse.H1_H1 ;  /* 0x30000009ff007230 */ /* 0x100fe40000004100 */
[----:B------:R-:W-:-:S02]  /*a350*/  HADD2.F32 R2, -RZ, R9.H0_H0 ;  /* 0x20000009ff027230 */ /* 0x000fc40000004100 */
[----:B------:R-:W-:Y:S01]  /*a360*/  HADD2.F32 R9, -RZ, R3.H0_H0 ;  /* 0x20000003ff097230 */ /* 0x000fe20000004100 */
[-C--:B------:R-:W-:Y:S02]  /*a370*/  FMUL.FTZ R4, R0, R6.reuse ;  /* 0x0000000600047220 */ /* 0x080fe40000410000 */
[C---:B------:R-:W-:Y:S01]  /*a380*/  FMUL.FTZ R3, R2.reuse, R6 ;  /* 0x0000000602037220 */ /* 0x040fe20000410000 */
[----:B------:R-:W-:Y:S01]  /*a390*/  F2FP.PACK_AB R6, R5, R8 ;  /* 0x000000080506723e */ /* 0x000fe200000000ff */
[-C--:B------:R-:W-:Y:S01]  /*a3a0*/  FFMA.FTZ R2, R2, R9.reuse, -R4 ;  /* 0x0000000902027223 */ /* 0x080fe20000010804 */
[----:B------:R-:W-:Y:S01]  /*a3b0*/  F2FP.PACK_AB R4, R11, R12 ;  /* 0x0000000c0b04723e */ /* 0x000fe200000000ff */
[----:B------:R-:W-:-:S05]  /*a3c0*/  FFMA.FTZ R3, R0, R9, R3 ;  /* 0x0000000900037223 */ /* 0x000fca0000010003 */
[----:B------:R-:W-:-:S05]  /*a3d0*/  F2FP.PACK_AB R5, R3, R2 ;  /* 0x000000020305723e */ /* 0x000fca00000000ff */
[----:B------:R1:W-:Y:S02]  /*a3e0*/  STS.128 [R194+0x11080], R4 ;  /* 0x01108004c2007388 */ /* 0x0003e40000000c00 */
.L_x_791:
[----:B------:R-:W-:Y:S05]  /*a3f0*/  BSYNC B0 ;  /* 0x0000000000007941 */ /* 0x000fea0003800000 */
.L_x_790:
        /* <DEDUP_REMOVED lines=19> */
[----:B------:R-:W-:Y:S01]  /*a530*/  HADD2.F32 R2, -RZ, R90.H0_H0 ;  /* 0x2000005aff027230 */ /* 0x000fe20000004100 */
[----:B------:R-:W-:-:S02]  /*a540*/  F2FP.PACK_AB R7, R7, R13 ;  /* 0x0000000d0707723e */ /* 0x000fc400000000ff */
        /* <DEDUP_REMOVED lines=24> */
.L_x_793:
[----:B------:R-:W-:Y:S05]  /*a6d0*/  BSYNC B0 ;  /* 0x0000000000007941 */ /* 0x000fea0003800000 */
.L_x_792:
[----:B------:R-:W-:Y:S01]  /*a6e0*/  ISETP.GE.AND P0, PT, R156, c[0x0][0x27c], PT ;  /* 0x00009f009c007a0c */ /* 0x000fe20003f06270 */
[----:B------:R-:W-:-:S12]  /*a6f0*/  BSSY B0, `(.L_x_794) ;  /* 0x000002c000007945 */ /* 0x000fd80003800000 */
[----:B------:R-:W-:Y:S05]  /*a700*/  @P0 BRA `(.L_x_795) ;  /* 0x000002a000000947 */ /* 0x000fea0003800000 */
[----:B------:R-:W2:Y:S01]  /*a710*/  LDS.128 R8, [R194+0x19080] ;  /* 0x01908000c2087984 */ /* 0x000ea20000000c00 */
[----:B------:R-:W-:Y:S01]  /*a720*/  SHF.R.U32.HI R0, RZ, 0x10, R47 ;  /* 0x00000010ff007819 */ /* 0x000fe2000001162f */
[----:B-1----:R-:W-:Y:S01]  /*a730*/  HADD2.F32 R6, -RZ, R92.H0_H0 ;  /* 0x2000005cff067230 */ /* 0x002fe20000004100 */
[--C-:B------:R-:W-:Y:S02]  /*a740*/  SHF.R.U32.HI R2, RZ, 0x10, R15.reuse ;  /* 0x00000010ff027819 */ /* 0x100fe4000001160f */
[----:B------:R-:W-:Y:S01]  /*a750*/  SHF.R.U64 R13, R14, 0x10, R15 ;  /* 0x000000100e0d7819 */ /* 0x000fe2000000120f */
[----:B------:R-:W-:Y:S01]  /*a760*/  HADD2.F32 R0, -RZ, R0.H0_H0 ;  /* 0x20000000ff007230 */ /* 0x000fe20000004100 */
[----:B------:R-:W-:Y:S01]  /*a770*/  SHF.R.U64 R12, R46, 0x10, R47 ;  /* 0x000000102e0c7819 */ /* 0x000fe2000000122f */
[----:B------:R-:W-:Y:S02]  /*a780*/  HADD2.F32 R2, -RZ, R2.H0_H0 ;  /* 0x20000002ff027230 */ /* 0x000fe40000004100 */
[----:B------:R-:W-:-:S02]  /*a790*/  HADD2.F32 R13, -RZ, R13.H0_H0 ;  /* 0x2000000dff0d7230 */ /* 0x000fc40000004100 */
[--C-:B--2---:R-:W-:Y:S02]  /*a7a0*/  HADD2.F32 R3, -RZ, R11.reuse.H1_H1 ;  /* 0x3000000bff037230 */ /* 0x104fe40000004100 */
[----:B------:R-:W-:Y:S02]  /*a7b0*/  HADD2.F32 R4, -RZ, R11.H0_H0 ;  /* 0x2000000bff047230 */ /* 0x000fe40000004100 */
[----:B------:R-:W-:Y:S01]  /*a7c0*/  HADD2.F32 R11, -RZ, R8.H1_H1 ;  /* 0x30000008ff0b7230 */ /* 0x000fe20000004100 */
[CC--:B------:R-:W-:Y:S01]  /*a7d0*/  FMUL.FTZ R5, R3.reuse, R0.reuse ;  /* 0x0000000003057220 */ /* 0x0c0fe20000410000 */
[--C-:B------:R-:W-:Y:S01]  /*a7e0*/  HADD2.F32 R7, -RZ, R10.reuse.H0_H0 ;  /* 0x2000000aff077230 */ /* 0x100fe20000004100 */
[C---:B------:R-:W-:Y:S02]  /*a7f0*/  FMUL.FTZ R0, R4.reuse, R0 ;  /* 0x0000000004007220 */ /* 0x040fe40000410000 */
[-C--:B------:R-:W-:Y:S01]  /*a800*/  FFMA.FTZ R15, R4, R2.reuse, -R5 ;  /* 0x00000002040f7223 */ /* 0x080fe20000010805 */
[----:B------:R-:W-:Y:S01]  /*a810*/  HADD2.F32 R4, -RZ, R10.H1_H1 ;  /* 0x3000000aff047230 */ /* 0x000fe20000004100 */
[----:B------:R-:W-:Y:S01]  /*a820*/  FFMA.FTZ R14, R3, R2, R0 ;  /* 0x00000002030e7223 */ /* 0x000fe20000010000 */
[----:B------:R-:W-:-:S02]  /*a830*/  HADD2.F32 R0, -RZ, R91.H0_H0 ;  /* 0x2000005bff007230 */ /* 0x000fc40000004100 */
[----:B------:R-:W-:Y:S02]  /*a840*/  HADD2.F32 R2, -RZ, R8.H0_H0 ;  /* 0x20000008ff027230 */ /* 0x000fe40000004100 */
[--C-:B------:R-:W-:Y:S01]  /*a850*/  HADD2.F32 R5, -RZ, R9.reuse.H0_H0 ;  /* 0x20000009ff057230 */ /* 0x100fe20000004100 */
[CC--:B------:R-:W-:Y:S01]  /*a860*/  FMUL.FTZ R10, R11.reuse, R0.reuse ;  /* 0x000000000b0a7220 */ /* 0x0c0fe20000410000 */
[----:B------:R-:W-:Y:S01]  /*a870*/  HADD2.F32 R3, -RZ, R9.H1_H1 ;  /* 0x30000009ff037230 */ /* 0x000fe20000004100 */
[C---:B------:R-:W-:Y:S01]  /*a880*/  FMUL.FTZ R8, R2.reuse, R0 ;  /* 0x0000000002087220 */ /* 0x040fe20000410000 */
[----:B------:R-:W-:Y:S01]  /*a890*/  HADD2.F32 R0, -RZ, R91.H1_H1 ;  /* 0x3000005bff007230 */ /* 0x000fe20000004100 */
[-C--:B------:R-:W-:Y:S01]  /*a8a0*/  FFMA.FTZ R10, R2, R6.reuse, -R10 ;  /* 0x00000006020a7223 */ /* 0x080fe2000001080a */
[----:B------:R-:W-:Y:S01]  /*a8b0*/  HADD2.F32 R9, -RZ, R12.H0_H0 ;  /* 0x2000000cff097230 */ /* 0x000fe20000004100 */
[----:B------:R-:W-:Y:S01]  /*a8c0*/  FFMA.FTZ R11, R11, R6, R8 ;  /* 0x000000060b0b7223 */ /* 0x000fe20000010008 */
[----:B------:R-:W-:Y:S01]  /*a8d0*/  HADD2.F32 R2, -RZ, R92.H1_H1 ;  /* 0x3000005cff027230 */ /* 0x000fe20000004100 */
[----:B------:R-:W-:-:S02]  /*a8e0*/  FMUL.FTZ R6, R4, R0 ;  /* 0x0000000004067220 */ /* 0x000fc40000410000 */
[----:B------:R-:W-:Y:S02]  /*a8f0*/  FMUL.FTZ R0, R7, R0 ;  /* 0x0000000007007220 */ /* 0x000fe40000410000 */
[-C--:B------:R-:W-:Y:S02]  /*a900*/  FMUL.FTZ R8, R3, R9.reuse ;  /* 0x0000000903087220 */ /* 0x080fe40000410000 */
[----:B------:R-:W-:Y:S02]  /*a910*/  FMUL.FTZ R9, R5, R9 ;  /* 0x0000000905097220 */ /* 0x000fe40000410000 */
[-C--:B------:R-:W-:Y:S01]  /*a920*/  FFMA.FTZ R6, R7, R2.reuse, -R6 ;  /* 0x0000000207067223 */ /* 0x080fe20000010806 */
[----:B------:R-:W-:Y:S01]  /*a930*/  F2FP.PACK_AB R7, R14, R15 ;  /* 0x0000000f0e07723e */ /* 0x000fe200000000ff */
[----:B------:R-:W-:Y:S01]  /*a940*/  FFMA.FTZ R2, R4, R2, R0 ;  /* 0x0000000204027223 */ /* 0x000fe20000010000 */
[----:B------:R-:W-:Y:S01]  /*a950*/  F2FP.PACK_AB R4, R11, R10 ;  /* 0x0000000a0b04723e */ /* 0x000fe200000000ff */
[----:B------:R-:W-:-:S02]  /*a960*/  FFMA.FTZ R0, R5, R13, -R8 ;  /* 0x0000000d05007223 */ /* 0x000fc40000010808 */
[----:B------:R-:W-:Y:S01]  /*a970*/  FFMA.FTZ R3, R3, R13, R9 ;  /* 0x0000000d03037223 */ /* 0x000fe20000010009 */
[----:B------:R-:W-:-:S04]  /*a980*/  F2FP.PACK_AB R6, R2, R6 ;  /* 0x000000060206723e */ /* 0x000fc800000000ff */
[----:B------:R-:W-:-:S05]  /*a990*/  F2FP.PACK_AB R5, R3, R0 ;  /* 0x000000000305723e */ /* 0x000fca00000000ff */
[----:B------:R1:W-:Y:S02]  /*a9a0*/  STS.128 [R194+0x19080], R4 ;  /* 0x01908004c2007388 */ /* 0x0003e40000000c00 */
.L_x_795:
[----:B------:R-:W-:Y:S05]  /*a9b0*/  BSYNC B0 ;  /* 0x0000000000007941 */ /* 0x000fea0003800000 */
.L_x_794:
[----:B------:R-:W-:-:S13]  /*a9c0*/  ISETP.GE.AND P0, PT, R157, c[0x0][0x27c], PT ;  /* 0x00009f009d007a0c */ /* 0x000fda0003f06270 */
[----:B------:R-:W-:Y:S05]  /*a9d0*/  @P0 BRA `(.L_x_789) ;  /* 0x000002a000000947 */ /* 0x000fea0003800000 */
[----:B-1----:R-:W1:Y:S01]  /*a9e0*/  LDS.128 R4, [R194+0x1d080] ;  /* 0x01d08000c2047984 */ /* 0x002e620000000c00 */
[----:B------:R-:W-:Y:S02]  /*a9f0*/  SHF.R.U32.HI R0, RZ, 0x10, R49 ;  /* 0x00000010ff007819 */ /* 0x000fe40000011631 */
[----:B------:R-:W-:Y:S02]  /*aa00*/  SHF.R.U32.HI R2, RZ, 0x10, R55 ;  /* 0x00000010ff027819 */ /* 0x000fe40000011637 */
[----:B------:R-:W-:Y:S01]  /*aa10*/  SHF.R.U64 R14, R48, 0x10, R49 ;  /* 0x00000010300e7819 */ /* 0x000fe20000001231 */
[----:B------:R-:W-:Y:S01]  /*aa20*/  HADD2.F32 R12, -RZ, R0.H0_H0 ;  /* 0x20000000ff0c7230 */ /* 0x000fe20000004100 */
[----:B------:R-:W-:Y:S01]  /*aa30*/  SHF.R.U64 R15, R54, 0x10, R55 ;  /* 0x00000010360f7819 */ /* 0x000fe20000001237 */
[----:B------:R-:W-:Y:S02]  /*aa40*/  HADD2.F32 R0, -RZ, R94.H0_H0 ;  /* 0x2000005eff007230 */ /* 0x000fe40000004100 */
[----:B------:R-:W-:-:S02]  /*aa50*/  HADD2.F32 R17, -RZ, R2.H0_H0 ;  /* 0x20000002ff117230 */ /* 0x000fc40000004100 */
[----:B------:R-:W-:Y:S02]  /*aa60*/  HADD2.F32 R2, -RZ, R95.H1_H1 ;  /* 0x3000005fff027230 */ /* 0x000fe40000004100 */
[----:B------:R-:W-:Y:S02]  /*aa70*/  HADD2.F32 R15, -RZ, R15.H0_H0 ;  /* 0x2000000fff0f7230 */ /* 0x000fe40000004100 */
[--C-:B-1----:R-:W-:Y:S02]  /*aa80*/  HADD2.F32 R10, -RZ, R7.reuse.H0_H0 ;  /* 0x20000007ff0a7230 */ /* 0x102fe40000004100 */
[----:B------:R-:W-:Y:S02]  /*aa90*/  HADD2.F32 R7, -RZ, R7.H1_H1 ;  /* 0x30000007ff077230 */ /* 0x000fe40000004100 */
[--C-:B------:R-:W-:Y:S02]  /*aaa0*/  HADD2.F32 R9, -RZ, R4.reuse.H0_H0 ;  /* 0x20000004ff097230 */ /* 0x100fe40000004100 */
[----:B------:R-:W-:-:S02]  /*aab0*/  HADD2.F32 R8, -RZ, R4.H1_H1 ;  /* 0x30000004ff087230 */ /* 0x000fc40000004100 */
[--C-:B------:R-:W-:Y:S02]  /*aac0*/  HADD2.F32 R4, -RZ, R5.reuse.H0_H0 ;  /* 0x20000005ff047230 */ /* 0x100fe40000004100 */
[----:B------:R-:W-:Y:S01]  /*aad0*/  HADD2.F32 R3, -RZ, R5.H1_H1 ;  /* 0x30000005ff037230 */ /* 0x000fe20000004100 */
[----:B------:R-:W-:Y:S01]  /*aae0*/  FMUL.FTZ R5, R7, R12 ;  /* 0x0000000c07057220 */ /* 0x000fe20000410000 */
[--C-:B------:R-:W-:Y:S01]  /*aaf0*/  HADD2.F32 R11, -RZ, R6.reuse.H0_H0 ;  /* 0x20000006ff0b7230 */ /* 0x100fe20000004100 */
[-C--:B------:R-:W-:Y:S01]  /*ab00*/  FMUL.FTZ R13, R8, R0.reuse ;  /* 0x00000000080d7220 */ /* 0x080fe20000410000 */
[----:B------:R-:W-:Y:S01]  /*ab10*/  HADD2.F32 R6, -RZ, R6.H1_H1 ;  /* 0x30000006ff067230 */ /* 0x000fe20000004100 */
[----:B------:R-:W-:Y:S02]  /*ab20*/  FFMA.FTZ R16, R10, R17, -R5 ;  /* 0x000000110a107223 */ /* 0x000fe40000010805 */
[C---:B------:R-:W-:Y:S01]  /*ab30*/  FMUL.FTZ R5, R9.reuse, R0 ;  /* 0x0000000009057220 */ /* 0x040fe20000410000 */
[----:B------:R-:W-:Y:S01]  /*ab40*/  HADD2.F32 R0, -RZ, R95.H0_H0 ;  /* 0x2000005fff007230 */ /* 0x000fe20000004100 */
[----:B------:R-:W-:-:S02]  /*ab50*/  FFMA.FTZ R13, R9, R2, -R13 ;  /* 0x00000002090d7223 */ /* 0x000fc4000001080d */
[----:B------:R-:W-:Y:S01]  /*ab60*/  FFMA.FTZ R9, R8, R2, R5 ;  /* 0x0000000208097223 */ /* 0x000fe20000010005 */
[----:B------:R-:W-:Y:S01]  /*ab70*/  HADD2.F32 R8, -RZ, R14.H0_H0 ;  /* 0x2000000eff087230 */ /* 0x000fe20000004100 */
[----:B------:R-:W-:Y:S01]  /*ab80*/  FMUL.FTZ R12, R10, R12 ;  /* 0x0000000c0a0c7220 */ /* 0x000fe20000410000 */
[----:B------:R-:W-:Y:S01]  /*ab90*/  HADD2.F32 R2, -RZ, R96.H1_H1 ;  /* 0x30000060ff027230 */ /* 0x000fe20000004100 */
[-C--:B------:R-:W-:Y:S02]  /*aba0*/  FMUL.FTZ R5, R6, R0.reuse ;  /* 0x0000000006057220 */ /* 0x080fe40000410000 */
[----:B------:R-:W-:Y:S02]  /*abb0*/  FFMA.FTZ R10, R7, R17, R12 ;  /* 0x00000011070a7223 */ /* 0x000fe4000001000c */
[----:B------:R-:W-:Y:S02]  /*abc0*/  FMUL.FTZ R0, R11, R0 ;  /* 0x000000000b007220 */ /* 0x000fe40000410000 */
[----:B------:R-:W-:-:S02]  /*abd0*/  FMUL.FTZ R7, R3, R8 ;  /* 0x0000000803077220 */ /* 0x000fc40000410000 */
[----:B------:R-:W-:Y:S02]  /*abe0*/  FMUL.FTZ R8, R4, R8 ;  /* 0x0000000804087220 */ /* 0x000fe40000410000 */
[-C--:B------:R-:W-:Y:S02]  /*abf0*/  FFMA.FTZ R5, R11, R2.reuse, -R5 ;  /* 0x000000020b057223 */ /* 0x080fe40000010805 */
[----:B------:R-:W-:Y:S02]  /*ac00*/  FFMA.FTZ R2, R6, R2, R0 ;  /* 0x0000000206027223 */ /* 0x000fe40000010000 */
[-C--:B------:R-:W-:Y:S01]  /*ac10*/  FFMA.FTZ R0, R4, R15.reuse, -R7 ;  /* 0x0000000f04007223 */ /* 0x080fe20000010807 */
[----:B------:R-:W-:Y:S01]  /*ac20*/  F2FP.PACK_AB R7, R10, R16 ;  /* 0x000000100a07723e */ /* 0x000fe200000000ff */
[----:B------:R-:W-:Y:S01]  /*ac30*/  FFMA.FTZ R3, R3, R15, R8 ;  /* 0x0000000f03037223 */ /* 0x000fe20000010008 */
[----:B------:R-:W-:Y:S02]  /*ac40*/  F2FP.PACK_AB R6, R2, R5 ;  /* 0x000000050206723e */ /* 0x000fe400000000ff */
[----:B------:R-:W-:-:S02]  /*ac50*/  F2FP.PACK_AB R4, R9, R13 ;  /* 0x0000000d0904723e */ /* 0x000fc400000000ff */
[----:B------:R-:W-:-:S05]  /*ac60*/  F2FP.PACK_AB R5, R3, R0 ;  /* 0x000000000305723e */ /* 0x000fca00000000ff */
[----:B------:R1:W-:Y:S02]  /*ac70*/  STS.128 [R194+0x1d080], R4 ;  /* 0x01d08004c2007388 */ /* 0x0003e40000000c00 */
.L_x_789:
[----:B------:R-:W-:Y:S05]  /*ac80*/  BSYNC B1 ;  /* 0x0000000000017941 */ /* 0x000fea0003800000 */
.L_x_788:
        /* <DEDUP_REMOVED lines=29> */
[----:B------:R-:W-:Y:S01]  /*ae60*/  HADD2.F32 R0, -RZ, R93.H1_H1 ;  /* 0x3000005dff007230 */ /* 0x000fe20000004100 */
[----:B------:R-:W-:-:S02]  /*ae70*/  FFMA.FTZ R13, R9, R2, -R13 ;  /* 0x00000002090d7223 */ /* 0x000fc4000001080d */
[----:B------:R-:W-:Y:S01]  /*ae80*/  FFMA.FTZ R9, R8, R2, R5 ;  /* 0x0000000208097223 */ /* 0x000fe20000010005 */
[----:B------:R-:W-:Y:S01]  /*ae90*/  HADD2.F32 R8, -RZ, R14.H0_H0 ;  /* 0x2000000eff087230 */ /* 0x000fe20000004100 */
[----:B------:R-:W-:Y:S01]  /*aea0*/  FMUL.FTZ R12, R10, R12 ;  /* 0x0000000c0a0c7220 */ /* 0x000fe20000410000 */
[----:B------:R-:W-:Y:S01]  /*aeb0*/  HADD2.F32 R2, -RZ, R96.H0_H0 ;  /* 0x20000060ff027230 */ /* 0x000fe20000004100 */
        /* <DEDUP_REMOVED lines=14> */
.L_x_799:
[----:B------:R-:W-:Y:S05]  /*afa0*/  BSYNC B0 ;  /* 0x0000000000007941 */ /* 0x000fea0003800000 */
.L_x_798:
        /* <DEDUP_REMOVED lines=11> */
[----:B------:R-:W-:Y:S02]  /*b060*/  HADD2.F32 R2, -RZ, R98.H0_H0 ;  /* 0x20000062ff027230 */ /* 0x000fe40000004100 */
        /* <DEDUP_REMOVED lines=33> */
.L_x_801:
[----:B------:R-:W-:Y:S05]  /*b280*/  BSYNC B0 ;  /* 0x0000000000007941 */ /* 0x000fea0003800000 */
.L_x_800:
        /* <DEDUP_REMOVED lines=45> */
.L_x_803:
[----:B------:R-:W-:Y:S05]  /*b560*/  BSYNC B0 ;  /* 0x0000000000007941 */ /* 0x000fea0003800000 */
.L_x_802:
        /* <DEDUP_REMOVED lines=44> */
.L_x_797:
[----:B------:R-:W-:Y:S05]  /*b830*/  BSYNC B1 ;  /* 0x0000000000017941 */ /* 0x000fea0003800000 */
.L_x_796:
[----:B------:R-:W-:-:S04]  /*b840*/  IADD3 R0, R211, 0x60, RZ ;  /* 0x00000060d3007810 */ /* 0x000fc80007ffe0ff */
        /* <DEDUP_REMOVED lines=47> */
.L_x_806:
[----:B------:R-:W-:Y:S05]  /*bb40*/  BSYNC B0 ;  /* 0x0000000000007941 */ /* 0x000fea0003800000 */
.L_x_805:
        /* <DEDUP_REMOVED lines=45> */
.L_x_808:
[----:B------:R-:W-:Y:S05]  /*be20*/  BSYNC B0 ;  /* 0x0000000000007941 */ /* 0x000fea0003800000 */
.L_x_807:
        /* <DEDUP_REMOVED lines=45> */
.L_x_810:
[----:B------:R-:W-:Y:S05]  /*c100*/  BSYNC B0 ;  /* 0x0000000000007941 */ /* 0x000fea0003800000 */
.L_x_809:
        /* <DEDUP_REMOVED lines=43> */
[----:B------:R1:W-:Y:S01]  /*c3c0*/  STS.128 [R194+0x1f080], R4 ;  /* 0x01f08004c2007388 */ /* 0x0003e20000000c00 */
[----:B------:R-:W-:Y:S05]  /*c3d0*/  BRA `(.L_x_804) ;  /* 0x0000476000007947 */ /* 0x000fea0003800000 */
.L_x_771:
[----:B------:R-:W-:Y:S01]  /*c3e0*/  IMAD.MOV.U32 R3, RZ, RZ, c[0x0][0x2c4] ;  /* 0x0000b100ff037624 */ /* 0x000fe200078e00ff */
[----:B------:R-:W-:Y:S01]  /*c3f0*/  MOV R5, R6 ;  /* 0x0000000600057202 */ /* 0x000fe20000000f00 */
[----:B------:R-:W-:Y:S01]  /*c400*/  BSSY B0, `(.L_x_811) ;  /* 0x000003b000007945 */ /* 0x000fe20003800000 */
[----:B------:R-:W-:Y:S01]  /*c410*/  LOP3.LUT P1, RZ, R213, 0x2, RZ, 0xc0, !PT ;  /* 0x00000002d5ff7812 */ /* 0x000fe2000782c0ff */
[----:B------:R-:W-:Y:S01]  /*c420*/  CS2R R54, SRZ ;  /* 0x0000000000367805 */ /* 0x000fe2000001ff00 */
[----:B------:R-:W-:Y:S01]  /*c430*/  ISETP.NE.AND P0, PT, R3, 0x1, PT ;  /* 0x000000010300780c */ /* 0x000fe20003f05270 */
[----:B------:R-:W-:Y:S01]  /*c440*/  CS2R R26, SRZ ;  /* 0x00000000001a7805 */ /* 0x000fe2000001ff00 */
[----:B------:R-:W-:Y:S01]  /*c450*/  CS2R R24, SRZ ;  /* 0x0000000000187805 */ /* 0x000fe2000001ff00 */
[----:B------:R-:W-:Y:S01]  /*c460*/  CS2R R18, SRZ ;  /* 0x0000000000127805 */ /* 0x000fe2000001ff00 */
[----:B------:R-:W-:Y:S01]  /*c470*/  CS2R R16, SRZ ;  /* 0x0000000000107805 */ /* 0x000fe2000001ff00 */
[----:B------:R-:W-:Y:S01]  /*c480*/  CS2R R30, SRZ ;  /* 0x00000000001e7805 */ /* 0x000fe2000001ff00 */
[----:B------:R-:W-:Y:S01]  /*c490*/  CS2R R28, SRZ ;  /* 0x00000000001c7805 */ /* 0x000fe2000001ff00 */
[----:B------:R-:W-:Y:S01]  /*c4a0*/  CS2R R22, SRZ ;  /* 0x0000000000167805 */ /* 0x000fe2000001ff00 */
[----:B------:R-:W-:-:S05]  /*c4b0*/  CS2R R20, SRZ ;  /* 0x0000000000147805 */ /* 0x000fca000001ff00 */
[----:B------:R-:W-:-:S05]  /*c4c0*/  @P0 IMAD.HI.U32 R3, R0, c[0x0][0x2c8], RZ ;  /* 0x0000b20000030a27 */ /* 0x000fca00078e00ff */
[----:B------:R-:W-:-:S04]  /*c4d0*/  @P0 SHF.R.U32.HI R0, RZ, c[0x0][0x2cc], R3 ;  /* 0x0000b300ff000a19 */ /* 0x000fc80000011603 */
[----:B------:R-:W-:Y:S01]  /*c4e0*/  SHF.R.S32.HI R3, RZ, 0x1f, R0 ;  /* 0x0000001fff037819 */ /* 0x000fe20000011400 */
[----:B------:R-:W-:-:S04]  /*c4f0*/  IMAD.WIDE.U32 R4, R0, c[0x0][0x280], R4 ;  /* 0x0000a00000047a25 */ /* 0x000fc800078e0004 */
[----:B------:R-:W-:Y:S01]  /*c500*/  IMAD R8, R3, c[0x0][0x280], RZ ;  /* 0x0000a00003087a24 */ /* 0x000fe200078e02ff */
[----:B------:R-:W-:-:S03]  /*c510*/  LEA R15, P0, R4, c[0x0][0x270], 0x1 ;  /* 0x00009c00040f7a11 */ /* 0x000fc600078008ff */
[----:B------:R-:W-:-:S04]  /*c520*/  IMAD R6, R0, c[0x0][0x284], R8 ;  /* 0x0000a10000067a24 */ /* 0x000fc800078e0208 */
[----:B------:R-:W-:-:S05]  /*c530*/  IMAD.IADD R6, R5, 0x1, R6 ;  /* 0x0000000105067824 */ /* 0x000fca00078e0206 */
[----:B------:R-:W-:Y:S01]  /*c540*/  LEA.HI.X R14, R4, c[0x0][0x274], R6, 0x1, P0 ;  /* 0x00009d00040e7a11 */ /* 0x000fe200000f0c06 */
[----:B------:R-:W-:Y:S01]  /*c550*/  IMAD R4, R3, c[0x0][0x290], RZ ;  /* 0x0000a40003047a24 */ /* 0x000fe200078e02ff */
[----:B------:R-:W-:-:S03]  /*c560*/  MOV R3, R7 ;  /* 0x0000000700037202 */ /* 0x000fc60000000f00 */
[----:B------:R1:W2:Y:S02]  /*c570*/  SHFL.IDX PT, R5, R14, RZ, 0x181f ;  /* 0x00181fff0e057589 */ /* 0x0002a400000e0000 */
[----:B------:R-:W-:-:S04]  /*c580*/  IMAD.WIDE.U32 R2, R0, c[0x0][0x290], R2 ;  /* 0x0000a40000027a25 */ /* 0x000fc800078e0002 */
[----:B------:R-:W-:Y:S01]  /*c590*/  IMAD R0, R0, c[0x0][0x294], R4 ;  /* 0x0000a50000007a24 */ /* 0x000fe200078e0204 */
[----:B------:R-:W-:-:S03]  /*c5a0*/  LEA R13, P0, R2, c[0x0][0x288], 0x1 ;  /* 0x0000a200020d7a11 */ /* 0x000fc600078008ff */
[----:B------:R-:W-:Y:S02]  /*c5b0*/  IMAD.IADD R0, R3, 0x1, R0 ;  /* 0x0000000103007824 */ /* 0x000fe400078e0200 */
[----:B------:R1:W3:Y:S03]  /*c5c0*/  SHFL.IDX PT, R10, R13, RZ, 0x181f ;  /* 0x00181fff0d0a7589 */ /* 0x0002e600000e0000 */
[----:B----4-:R-:W-:Y:S02]  /*c5d0*/  LEA.HI.X R12, R2, c[0x0][0x28c], R0, 0x1, P0 ;  /* 0x0000a300020c7a11 */ /* 0x010fe400000f0c00 */
[----:B------:R1:W4:Y:S04]  /*c5e0*/  SHFL.IDX PT, R2, R15, RZ, 0x181f ;  /* 0x00181fff0f027589 */ /* 0x00032800000e0000 */
[----:B------:R1:W1:Y:S01]  /*c5f0*/  SHFL.IDX PT, R11, R12, RZ, 0x181f ;  /* 0x00181fff0c0b7589 */ /* 0x00026200000e0000 */
[----:B------:R-:W-:Y:S05]  /*c600*/  @P1 BRA `(.L_x_812) ;  /* 0x000001a000001947 */ /* 0x000fea0003800000 */
[----:B------:R-:W-:Y:S01]  /*c610*/  ISETP.GE.AND P1, PT, R132, c[0x0][0x27c], PT ;  /* 0x00009f0084007a0c */ /* 0x000fe20003f26270 */
[----:B------:R-:W-:Y:S01]  /*c620*/  CS2R R18, SRZ ;  /* 0x0000000000127805 */ /* 0x000fe2000001ff00 */
[----:B------:R-:W-:Y:S01]  /*c630*/  CS2R R16, SRZ ;  /* 0x0000000000107805 */ /* 0x000fe2000001ff00 */
[----:B------:R-:W-:Y:S01]  /*c640*/  CS2R R22, SRZ ;  /* 0x0000000000167805 */ /* 0x000fe2000001ff00 */
[----:B------:R-:W-:-:S09]  /*c650*/  CS2R R20, SRZ ;  /* 0x0000000000147805 */ /* 0x000fd2000001ff00 */
[C---:B------:R-:W-:Y:S01]  /*c660*/  @!P1 IMAD.SHL.U32 R0, R132.reuse, 0x2, RZ ;  /* 0x0000000284009824 */ /* 0x040fe200078e00ff */
[----:B------:R-:W-:-:S04]  /*c670*/  @!P1 SHF.L.U64.HI R3, R132, 0x1, R133 ;  /* 0x0000000184039819 */ /* 0x000fc80000010285 */
[----:B----4-:R-:W-:-:S05]  /*c680*/  @!P1 IADD3 R8, P0, R2, R0, RZ ;  /* 0x0000000002089210 */ /* 0x010fca0007f1e0ff */
[--C-:B--2---:R-:W-:Y:S01]  /*c690*/  @!P1 IMAD.X R9, R5, 0x1, R3.reuse, P0 ;  /* 0x0000000105099824 */ /* 0x104fe200000e0603 */
[----:B---3--:R-:W-:Y:S01]  /*c6a0*/  @!P1 IADD3 R6, P0, R10, R0, RZ ;  /* 0x000000000a069210 */ /* 0x008fe20007f1e0ff */
[----:B------:R-:W-:Y:S01]  /*c6b0*/  CS2R R26, SRZ ;  /* 0x00000000001a7805 */ /* 0x000fe2000001ff00 */
[----:B------:R-:W-:Y:S01]  /*c6c0*/  CS2R R24, SRZ ;  /* 0x0000000000187805 */ /* 0x000fe2000001ff00 */
[----:B------:R-:W-:Y:S01]  /*c6d0*/  CS2R R30, SRZ ;  /* 0x00000000001e7805 */ /* 0x000fe2000001ff00 */
[----:B------:R-:W-:Y:S01]  /*c6e0*/  CS2R R28, SRZ ;  /* 0x00000000001c7805 */ /* 0x000fe2000001ff00 */
[----:B-1----:R-:W-:Y:S01]  /*c6f0*/  @!P1 IMAD.X R7, R11, 0x1, R3, P0 ;  /* 0x000000010b079824 */ /* 0x002fe200000e0603 */
[----:B------:R-:W-:Y:S01]  /*c700*/  ISETP.GE.AND P0, PT, R137, c[0x0][0x27c], PT ;  /* 0x00009f0089007a0c */ /* 0x000fe20003f06270 */
[----:B------:R1:W5:Y:S04]  /*c710*/  @!P1 LD.E.128 R16, [R8.64] ;  /* 0x0000000808109980 */ /* 0x000368000c101d00 */
[----:B------:R1:W5:Y:S08]  /*c720*/  @!P1 LD.E.128 R20, [R6.64] ;  /* 0x0000000806149980 */ /* 0x000370000c101d00 */
[C---:B------:R-:W-:Y:S01]  /*c730*/  @!P0 IMAD.SHL.U32 R3, R201.reuse, 0x2, RZ ;  /* 0x00000002c9038824 */ /* 0x040fe200078e00ff */
[----:B------:R-:W-:-:S04]  /*c740*/  @!P0 SHF.L.U64.HI R0, R201, 0x1, R205 ;  /* 0x00000001c9008819 */ /* 0x000fc800000102cd */
[----:B------:R-:W-:-:S05]  /*c750*/  @!P0 IADD3 R4, P2, R2, R3, RZ ;  /* 0x0000000302048210 */ /* 0x000fca0007f5e0ff */
[----:B------:R-:W-:Y:S01]  /*c760*/  @!P0 IMAD.X R5, R5, 0x1, R0, P2 ;  /* 0x0000000105058824 */ /* 0x000fe200010e0600 */
[----:B------:R-:W-:-:S04]  /*c770*/  @!P0 IADD3 R2, P2, R10, R3, RZ ;  /* 0x000000030a028210 */ /* 0x000fc80007f5e0ff */
[----:B------:R1:W5:Y:S01]  /*c780*/  @!P0 LD.E.128 R24, [R4.64] ;  /* 0x0000000804188980 */ /* 0x000362000c101d00 */
[----:B------:R-:W-:-:S05]  /*c790*/  @!P0 IMAD.X R3, R11, 0x1, R0, P2 ;  /* 0x000000010b038824 */ /* 0x000fca00010e0600 */
[----:B------:R1:W5:Y:S03]  /*c7a0*/  @!P0 LD.E.128 R28, [R2.64] ;  /* 0x00000008021c8980 */ /* 0x000366000c101d00 */
.L_x_812:
[----:B------:R-:W-:Y:S05]  /*c7b0*/  BSYNC B0 ;  /* 0x0000000000007941 */ /* 0x000fea0003800000 */
.L_x_811:
[----:B-1--45:R-:W-:Y:S01]  /*c7c0*/  IMAD.MOV.U32 R2, RZ, RZ, R26 ;  /* 0x000000ffff027224 */ /* 0x032fe200078e001a */
[----:B------:R-:W-:Y:S01]  /*c7d0*/  LOP3.LUT P0, RZ, R213, 0x4, RZ, 0xc0, !PT ;  /* 0x00000004d5ff7812 */ /* 0x000fe2000780c0ff */
[----:B------:R-:W-:Y:S01]  /*c7e0*/  IMAD.MOV.U32 R0, RZ, RZ, R27 ;  /* 0x000000ffff007224 */ /* 0x000fe200078e001b */
[----:B--2---:R1:W2:Y:S01]  /*c7f0*/  SHFL.IDX PT, R5, R14, 0x1, 0x181f ;  /* 0x00381f000e057f89 */ /* 0x0042a200000e0000 */
[----:B------:R-:W-:Y:S01]  /*c800*/  IMAD.MOV.U32 R4, RZ, RZ, R24 ;  /* 0x000000ffff047224 */ /* 0x000fe200078e0018 */
[----:B------:R-:W-:Y:S01]  /*c810*/  BSSY B0, `(.L_x_813) ;  /* 0x0000040000007945 */ /* 0x000fe20003800000 */
[----:B------:R-:W-:Y:S01]  /*c820*/  IMAD.MOV.U32 R3, RZ, RZ, R25 ;  /* 0x000000ffff037224 */ /* 0x000fe200078e0019 */
[----:B------:R-:W-:Y:S01]  /*c830*/  PRMT R93, R2, 0x5410, R0 ;  /* 0x00005410025d7816 */ /* 0x000fe20000000000 */
[----:B------:R-:W-:Y:S01]  /*c840*/  IMAD.MOV.U32 R2, RZ, RZ, R18 ;  /* 0x000000ffff027224 */ /* 0x000fe200078e0012 */
[----:B------:R-:W-:Y:S01]  /*c850*/  PRMT R92, R4, 0x7610, R92 ;  /* 0x00007610045c7816 */ /* 0x000fe2000000005c */
[----:B------:R-:W-:Y:S01]  /*c860*/  IMAD.MOV.U32 R0, RZ, RZ, R19 ;  /* 0x000000ffff007224 */ /* 0x000fe200078e0013 */
[----:B------:R-:W-:Y:S01]  /*c870*/  PRMT R66, R66, 0x5410, R3 ;  /* 0x0000541042427816 */ /* 0x000fe20000000003 */
[----:B------:R-:W-:Y:S01]  /*c880*/  IMAD.MOV.U32 R4, RZ, RZ, R16 ;  /* 0x000000ffff047224 */ /* 0x000fe200078e0010 */
[----:B------:R1:W4:Y:S01]  /*c890*/  SHFL.IDX PT, R11, R12, 0x1, 0x181f ;  /* 0x00381f000c0b7f89 */ /* 0x00032200000e0000 */
[----:B------:R-:W-:Y:S01]  /*c8a0*/  IMAD.MOV.U32 R3, RZ, RZ, R17 ;  /* 0x000000ffff037224 */ /* 0x000fe200078e0011 */
[----:B------:R-:W-:Y:S01]  /*c8b0*/  PRMT R65, R2, 0x5410, R0 ;  /* 0x0000541002417816 */ /* 0x000fe20000000000 */
[----:B------:R-:W-:Y:S01]  /*c8c0*/  IMAD.MOV.U32 R0, RZ, RZ, R31 ;  /* 0x000000ffff007224 */ /* 0x000fe200078e001f */
[----:B------:R-:W-:Y:S01]  /*c8d0*/  MOV R2, R30 ;  /* 0x0000001e00027202 */ /* 0x000fe20000000f00 */
[----:B------:R-:W-:Y:S01]  /*c8e0*/  IMAD.MOV.U32 R6, RZ, RZ, R22 ;  /* 0x000000ffff067224 */ /* 0x000fe200078e0016 */
[----:B------:R-:W-:Y:S01]  /*c8f0*/  PRMT R34, R34, 0x5410, R4 ;  /* 0x0000541022227816 */ /* 0x000fe20000000004 */
[----:B---3--:R1:W3:Y:S01]  /*c900*/  SHFL.IDX PT, R10, R13, 0x1, 0x181f ;  /* 0x00381f000d0a7f89 */ /* 0x0082e200000e0000 */
[----:B------:R-:W-:Y:S01]  /*c910*/  PRMT R67, R67, 0x5410, R2 ;  /* 0x0000541043437816 */ /* 0x000fe20000000002 */
[----:B------:R-:W-:Y:S01]  /*c920*/  IMAD.MOV.U32 R2, RZ, RZ, R28 ;  /* 0x000000ffff027224 */ /* 0x000fe200078e001c */
[----:B------:R-:W-:Y:S01]  /*c930*/  PRMT R92, R92, 0x5410, R0 ;  /* 0x000054105c5c7816 */ /* 0x000fe20000000000 */
[----:B------:R-:W-:Y:S01]  /*c940*/  IMAD.MOV.U32 R0, RZ, RZ, R29 ;  /* 0x000000ffff007224 */ /* 0x000fe200078e001d */
[----:B------:R-:W-:Y:S01]  /*c950*/  PRMT R33, R33, 0x5410, R3 ;  /* 0x0000541021217816 */ /* 0x000fe20000000003 */
[----:B------:R-:W-:Y:S01]  /*c960*/  CS2R R52, SRZ ;  /* 0x0000000000347805 */ /* 0x000fe2000001ff00 */
[----:B------:R-:W-:Y:S01]  /*c970*/  PRMT R67, R2, 0x7610, R67 ;  /* 0x0000761002437816 */ /* 0x000fe20000000043 */
[----:B------:R-:W-:Y:S01]  /*c980*/  IMAD.MOV.U32 R2, RZ, RZ, R20 ;  /* 0x000000ffff027224 */ /* 0x000fe200078e0014 */
[----:B------:R-:W-:Y:S01]  /*c990*/  PRMT R66, R0, 0x7610, R66 ;  /* 0x0000761000427816 */ /* 0x000fe20000000042 */
[----:B------:R-:W-:Y:S01]  /*c9a0*/  IMAD.MOV.U32 R0, RZ, RZ, R21 ;  /* 0x000000ffff007224 */ /* 0x000fe200078e0015 */
[----:B------:R-:W-:Y:S01]  /*c9b0*/  MOV R4, R23 ;  /* 0x0000001700047202 */ /* 0x000fe20000000f00 */
[----:B------:R1:W1:Y:S01]  /*c9c0*/  SHFL.IDX PT, R3, R15, 0x1, 0x181f ;  /* 0x00381f000f037f89 */ /* 0x00026200000e0000 */
[----:B------:R-:W-:Y:S01]  /*c9d0*/  PRMT R34, R2, 0x7610, R34 ;  /* 0x0000761002227816 */ /* 0x000fe20000000022 */
[----:B------:R-:W-:Y:S01]  /*c9e0*/  CS2R R42, SRZ ;  /* 0x00000000002a7805 */ /* 0x000fe2000001ff00 */
[----:B------:R-:W-:Y:S01]  /*c9f0*/  PRMT R47, R6, 0x5410, R4 ;  /* 0x00005410062f7816 */ /* 0x000fe20000000004 */
[----:B------:R-:W-:Y:S01]  /*ca00*/  CS2R R40, SRZ ;  /* 0x0000000000287805 */ /* 0x000fe2000001ff00 */
[----:B------:R-:W-:Y:S01]  /*ca10*/  PRMT R33, R0, 0x7610, R33 ;  /* 0x0000761000217816 */ /* 0x000fe20000000021 */
[----:B------:R-:W-:Y:S01]  /*ca20*/  CS2R R50, SRZ ;  /* 0x0000000000327805 */ /* 0x000fe2000001ff00 */
[----:B------:R-:W-:Y:S01]  /*ca30*/  CS2R R48, SRZ ;  /* 0x0000000000307805 */ /* 0x000fe2000001ff00 */
[----:B------:R-:W-:Y:S01]  /*ca40*/  CS2R R38, SRZ ;  /* 0x0000000000267805 */ /* 0x000fe2000001ff00 */
[----:B------:R-:W-:Y:S01]  /*ca50*/  CS2R R36, SRZ ;  /* 0x0000000000247805 */ /* 0x000fe2000001ff00 */
[----:B------:R-:W-:Y:S05]  /*ca60*/  @P0 BRA `(.L_x_814) ;  /* 0x000001a000000947 */ /* 0x000fea0003800000 */
[----:B--2-4-:R-:W-:Y:S01]  /*ca70*/  ISETP.GE.AND P1, PT, R132, c[0x0][0x27c], PT ;  /* 0x00009f0084007a0c */ /* 0x014fe20003f26270 */
[----:B------:R-:W-:Y:S01]  /*ca80*/  CS2R R42, SRZ ;  /* 0x00000000002a7805 */ /* 0x000fe2000001ff00 */
[----:B------:R-:W-:Y:S01]  /*ca90*/  CS2R R40, SRZ ;  /* 0x0000000000287805 */ /* 0x000fe2000001ff00 */
[----:B------:R-:W-:Y:S01]  /*caa0*/  CS2R R38, SRZ ;  /* 0x0000000000267805 */ /* 0x000fe2000001ff00 */
[----:B------:R-:W-:-:S09]  /*cab0*/  CS2R R36, SRZ ;  /* 0x0000000000247805 */ /* 0x000fd2000001ff00 */
[C---:B------:R-:W-:Y:S01]  /*cac0*/  @!P1 IMAD.SHL.U32 R0, R132.reuse, 0x2, RZ ;  /* 0x0000000284009824 */ /* 0x040fe200078e00ff */
[----:B------:R-:W-:-:S04]  /*cad0*/  @!P1 SHF.L.U64.HI R2, R132, 0x1, R133 ;  /* 0x0000000184029819 */ /* 0x000fc80000010285 */
[----:B-1----:R-:W-:-:S05]  /*cae0*/  @!P1 IADD3 R8, P0, R3, R0, RZ ;  /* 0x0000000003089210 */ /* 0x002fca0007f1e0ff */
[--C-:B------:R-:W-:Y:S01]  /*caf0*/  @!P1 IMAD.X R9, R5, 0x1, R2.reuse, P0 ;  /* 0x0000000105099824 */ /* 0x100fe200000e0602 */
[----:B---3--:R-:W-:Y:S01]  /*cb00*/  @!P1 IADD3 R6, P0, R10, R0, RZ ;  /* 0x000000000a069210 */ /* 0x008fe20007f1e0ff */
[----:B------:R-:W-:Y:S01]  /*cb10*/  CS2R R54, SRZ ;  /* 0x0000000000367805 */ /* 0x000fe2000001ff00 */
[----:B------:R-:W-:Y:S01]  /*cb20*/  CS2R R52, SRZ ;  /* 0x0000000000347805 */ /* 0x000fe2000001ff00 */
[----:B------:R-:W-:Y:S01]  /*cb30*/  CS2R R50, SRZ ;  /* 0x0000000000327805 */ /* 0x000fe2000001ff00 */
[----:B------:R-:W-:Y:S01]  /*cb40*/  CS2R R48, SRZ ;  /* 0x0000000000307805 */ /* 0x000fe2000001ff00 */
[----:B------:R-:W-:Y:S01]  /*cb50*/  @!P1 IMAD.X R7, R11, 0x1, R2, P0 ;  /* 0x000000010b079824 */ /* 0x000fe200000e0602 */
        /* <DEDUP_REMOVED lines=11> */
.L_x_814:
[----:B--2-4-:R-:W-:Y:S05]  /*cc10*/  BSYNC B0 ;  /* 0x0000000000007941 */ /* 0x014fea0003800000 */
.L_x_813:
[----:B-1---5:R-:W-:Y:S01]  /*cc20*/  IMAD.MOV.U32 R4, RZ, RZ, R54 ;  /* 0x000000ffff047224 */ /* 0x022fe200078e0036 */
[----:B------:R-:W-:Y:S01]  /*cc30*/  LOP3.LUT P0, RZ, R213, 0x8, RZ, 0xc0, !PT ;  /* 0x00000008d5ff7812 */ /* 0x000fe2000780c0ff */
[----:B------:R-:W-:Y:S01]  /*cc40*/  IMAD.MOV.U32 R3, RZ, RZ, R55 ;  /* 0x000000ffff037224 */ /* 0x000fe200078e0037 */
[----:B------:R1:W2:Y:S01]  /*cc50*/  SHFL.IDX PT, R8, R14, 0x2, 0x181f ;  /* 0x00581f000e087f89 */ /* 0x0002a200000e0000 */
        /* <DEDUP_REMOVED lines=9> */
[----:B------:R-:W-:Y:S01]  /*ccf0*/  MOV R3, R43 ;  /* 0x0000002b00037202 */ /* 0x000fe20000000f00 */
[----:B------:R1:W4:Y:S01]  /*cd00*/  SHFL.IDX PT, R6, R15, 0x2, 0x181f ;  /* 0x00581f000f067f89 */ /* 0x00032200000e0000 */
[----:B------:R-:W-:Y:S01]  /*cd10*/  PRMT R96, R2, 0x7610, R96 ;  /* 0x0000761002607816 */ /* 0x000fe20000000060 */
[----:B------:R-:W-:Y:S01]  /*cd20*/  IMAD.MOV.U32 R2, RZ, RZ, R48 ;  /* 0x000000ffff027224 */ /* 0x000fe200078e0030 */
[----:B------:R-:W-:Y:S01]  /*cd30*/  PRMT R97, R4, 0x5410, R3 ;  /* 0x0000541004617816 */ /* 0x000fe20000000003 */
[----:B------:R-:W-:Y:S01]  /*cd40*/  IMAD.MOV.U32 R4, RZ, RZ, R50 ;  /* 0x000000ffff047224 */ /* 0x000fe200078e0032 */
[----:B------:R-:W-:Y:S01]  /*cd50*/  PRMT R94, R94, 0x5410, R0 ;  /* 0x000054105e5e7816 */ /* 0x000fe20000000000 */
[----:B------:R-:W-:Y:S01]  /*cd60*/  IMAD.MOV.U32 R0, RZ, RZ, R49 ;  /* 0x000000ffff007224 */ /* 0x000fe200078e0031 */
[----:B------:R-:W-:Y:S01]  /*cd70*/  MOV R3, R51 ;  /* 0x0000003300037202 */ /* 0x000fe20000000f00 */
[----:B------:R1:W3:Y:S01]  /*cd80*/  SHFL.IDX PT, R9, R12, 0x2, 0x181f ;  /* 0x00581f000c097f89 */ /* 0x0002e200000e0000 */
[----:B------:R-:W-:Y:S01]  /*cd90*/  PRMT R99, R2, 0x5410, R4 ;  /* 0x0000541002637816 */ /* 0x000fe20000000004 */
[----:B------:R-:W-:Y:S01]  /*cda0*/  IMAD.MOV.U32 R4, RZ, RZ, R38 ;  /* 0x000000ffff047224 */ /* 0x000fe200078e0026 */
        /* <DEDUP_REMOVED lines=26> */
[----:B------:R-:W-:-:S05]  /*cf50*/  @!P1 IADD3 R4, P0, R6, R2, RZ ;  /* 0x0000000206049210 */ /* 0x000fca0007f1e0ff */
[----:B------:R-:W-:Y:S01]  /*cf60*/  @!P1 IMAD.X R5, R8, 0x1, R0, P0 ;  /* 0x0000000108059824 */ /* 0x000fe200000e0600 */
[----:B-1----:R-:W-:-:S04]  /*cf70*/  @!P1 IADD3 R2, P0, R7, R2, RZ ;  /* 0x0000000207029210 */ /* 0x002fc80007f1e0ff */
[----:B------:R1:W5:Y:S01]  /*cf80*/  @!P1 LD.E.128 R56, [R4.64] ;  /* 0x0000000804389980 */ /* 0x000362000c101d00 */
[----:B---3--:R-:W-:Y:S01]  /*cf90*/  @!P1 IMAD.X R3, R9, 0x1, R0, P0 ;  /* 0x0000000109039824 */ /* 0x008fe200000e0600 */
[----:B------:R-:W-:-:S04]  /*cfa0*/  ISETP.GE.AND P0, PT, R137, c[0x0][0x27c], PT ;  /* 0x00009f0089007a0c */ /* 0x000fc80003f06270 */
[----:B------:R2:W5:Y:S09]  /*cfb0*/  @!P1 LD.E.128 R60, [R2.64] ;  /* 0x00000008023c9980 */ /* 0x000572000c101d00 */
[----:B------:R-:W-:-:S05]  /*cfc0*/  @!P0 IMAD.SHL.U32 R0, R201, 0x2, RZ ;  /* 0x00000002c9008824 */ /* 0x000fca00078e00ff */
[----:B-1----:R-:W-:Y:S02]  /*cfd0*/  @!P0 IADD3 R4, P1, R6, R0, RZ ;  /* 0x0000000006048210 */ /* 0x002fe40007f3e0ff */
[----:B--2---:R-:W-:-:S05]  /*cfe0*/  @!P0 SHF.L.U64.HI R3, R201, 0x1, R205 ;  /* 0x00000001c9038819 */ /* 0x004fca00000102cd */
[--C-:B------:R-:W-:Y:S01]  /*cff0*/  @!P0 IMAD.X R5, R8, 0x1, R3.reuse, P1 ;  /* 0x0000000108058824 */ /* 0x100fe200008e0603 */
[----:B------:R-:W-:Y:S01]  /*d000*/  @!P0 IADD3 R2, P1, R7, R0, RZ ;  /* 0x0000000007028210 */ /* 0x000fe20007f3e0ff */
[----:B------:R-:W-:Y:S01]  /*d010*/  CS2R R74, SRZ ;  /* 0x00000000004a7805 */ /* 0x000fe2000001ff00 */
[----:B------:R-:W-:Y:S01]  /*d020*/  CS2R R72, SRZ ;  /* 0x0000000000487805 */ /* 0x000fe2000001ff00 */
[----:B------:R-:W-:Y:S01]  /*d030*/  CS2R R70, SRZ ;  /* 0x0000000000467805 */ /* 0x000fe2000001ff00 */
[----:B------:R-:W-:Y:S01]  /*d040*/  CS2R R68, SRZ ;  /* 0x0000000000447805 */ /* 0x000fe2000001ff00 */
[----:B------:R-:W-:-:S03]  /*d050*/  @!P0 IMAD.X R3, R9, 0x1, R3, P1 ;  /* 0x0000000109038824 */ /* 0x000fc600008e0603 */
[----:B------:R1:W5:Y:S04]  /*d060*/  @!P0 LD.E.128 R72, [R4.64] ;  /* 0x0000000804488980 */ /* 0x000368000c101d00 */
[----:B------:R1:W5:Y:S02]  /*d070*/  @!P0 LD.E.128 R68, [R2.64] ;  /* 0x0000000802448980 */ /* 0x000364000c101d00 */
.L_x_816:
[----:B--2-4-:R-:W-:Y:S05]  /*d080*/  BSYNC B0 ;  /* 0x0000000000007941 */ /* 0x014fea0003800000 */
.L_x_815:
[----:B-1---5:R-:W-:Y:S01]  /*d090*/  IMAD.MOV.U32 R2, RZ, RZ, R74 ;  /* 0x000000ffff027224 */ /* 0x022fe200078e004a */
[----:B------:R1:W2:Y:S01]  /*d0a0*/  SHFL.IDX PT, R8, R14, 0x3, 0x181f ;  /* 0x00781f000e087f89 */ /* 0x0002a200000e0000 */
[----:B------:R-:W-:Y:S01]  /*d0b0*/  IMAD.MOV.U32 R0, RZ, RZ, R75 ;  /* 0x000000ffff007224 */ /* 0x000fe200078e004b */
[----:B------:R-:W-:Y:S01]  /*d0c0*/  BSSY B0, `(.L_x_817) ;  /* 0x0000040000007945 */ /* 0x000fe20003800000 */
[----:B------:R-:W-:Y:S01]  /*d0d0*/  CS2R R88, SRZ ;  /* 0x0000000000587805 */ /* 0x000fe2000001ff00 */
[----:B------:R1:W4:Y:S01]  /*d0e0*/  SHFL.IDX PT, R5, R15, 0x3, 0x181f ;  /* 0x00781f000f057f89 */ /* 0x00032200000e0000 */
[----:B------:R-:W-:Y:S01]  /*d0f0*/  CS2R R82, SRZ ;  /* 0x0000000000527805 */ /* 0x000fe2000001ff00 */
[----:B------:R-:W-:Y:S01]  /*d100*/  PRMT R110, R0, 0x5410, R2 ;  /* 0x00005410006e7816 */ /* 0x000fe20000000002 */
[----:B------:R-:W-:Y:S01]  /*d110*/  IMAD.MOV.U32 R2, RZ, RZ, R72 ;  /* 0x000000ffff027224 */ /* 0x000fe200078e0048 */
[----:B------:R1:W3:Y:S01]  /*d120*/  SHFL.IDX PT, R7, R12, 0x3, 0x181f ;  /* 0x00781f000c077f89 */ /* 0x0002e200000e0000 */
[----:B------:R-:W-:Y:S01]  /*d130*/  IMAD.MOV.U32 R0, RZ, RZ, R73 ;  /* 0x000000ffff007224 */ /* 0x000fe200078e0049 */
[----:B------:R-:W-:Y:S01]  /*d140*/  CS2R R80, SRZ ;  /* 0x0000000000507805 */ /* 0x000fe2000001ff00 */
[----:B------:R-:W-:Y:S01]  /*d150*/  CS2R R86, SRZ ;  /* 0x0000000000567805 */ /* 0x000fe2000001ff00 */
[----:B------:R-:W-:Y:S01]  /*d160*/  PRMT R108, R108, 0x5410, R2 ;  /* 0x000054106c6c7816 */ /* 0x000fe20000000002 */
[----:B------:R-:W-:Y:S01]  /*d170*/  IMAD.MOV.U32 R2, RZ, RZ, R58 ;  /* 0x000000ffff027224 */ /* 0x000fe200078e003a */
[----:B------:R-:W-:Y:S01]  /*d180*/  PRMT R107, R0, 0x7610, R107 ;  /* 0x00007610006b7816 */ /* 0x000fe2000000006b */
[----:B------:R1:W1:Y:S01]  /*d190*/  SHFL.IDX PT, R6, R13, 0x3, 0x181f ;  /* 0x00781f000d067f89 */ /* 0x00026200000e0000 */
[----:B------:R-:W-:Y:S01]  /*d1a0*/  MOV R0, R59 ;  /* 0x0000003b00007202 */ /* 0x000fe20000000f00 */
[----:B------:R-:W-:Y:S01]  /*d1b0*/  CS2R R84, SRZ ;  /* 0x0000000000547805 */ /* 0x000fe2000001ff00 */
[----:B------:R-:W-:Y:S01]  /*d1c0*/  CS2R R78, SRZ ;  /* 0x00000000004e7805 */ /* 0x000fe2000001ff00 */
[----:B------:R-:W-:Y:S01]  /*d1d0*/  CS2R R76, SRZ ;  /* 0x00000000004c7805 */ /* 0x000fe2000001ff00 */
[----:B------:R-:W-:Y:S01]  /*d1e0*/  PRMT R105, R2, 0x5410, R0 ;  /* 0x0000541002697816 */ /* 0x000fe20000000000 */
[----:B------:R-:W-:-:S02]  /*d1f0*/  IMAD.MOV.U32 R2, RZ, RZ, R56 ;  /* 0x000000ffff027224 */ /* 0x000fc400078e0038 */
[----:B------:R-:W-:-:S03]  /*d200*/  IMAD.MOV.U32 R0, RZ, RZ, R57 ;  /* 0x000000ffff007224 */ /* 0x000fc600078e0039 */
[----:B------:R-:W-:Y:S01]  /*d210*/  PRMT R104, R104, 0x5410, R2 ;  /* 0x0000541068687816 */ /* 0x000fe20000000002 */
[----:B------:R-:W-:Y:S01]  /*d220*/  IMAD.MOV.U32 R2, RZ, RZ, R70 ;  /* 0x000000ffff027224 */ /* 0x000fe200078e0046 */
[----:B------:R-:W-:Y:S02]  /*d230*/  PRMT R103, R0, 0x7610, R103 ;  /* 0x0000761000677816 */ /* 0x000fe40000000067 */
[----:B------:R-:W-:Y:S02]  /*d240*/  MOV R0, R71 ;  /* 0x0000004700007202 */ /* 0x000fe40000000f00 */
[----:B------:R-:W-:Y:S01]  /*d250*/  PRMT R107, R107, 0x5410, R2 ;  /* 0x000054106b6b7816 */ /* 0x000fe20000000002 */
[----:B------:R-:W-:Y:S01]  /*d260*/  IMAD.MOV.U32 R2, RZ, RZ, R68 ;  /* 0x000000ffff027224 */ /* 0x000fe200078e0044 */
[----:B------:R-:W-:Y:S01]  /*d270*/  PRMT R108, R0, 0x7610, R108 ;  /* 0x00007610006c7816 */ /* 0x000fe2000000006c */
[----:B------:R-:W-:-:S05]  /*d280*/  IMAD.MOV.U32 R0, RZ, RZ, R69 ;  /* 0x000000ffff007224 */ /* 0x000fca00078e0045 */
[----:B------:R-:W-:Y:S01]  /*d290*/  PRMT R106, R0, 0x5410, R2 ;  /* 0x00005410006a7816 */ /* 0x000fe20000000002 */
[----:B------:R-:W-:Y:S01]  /*d2a0*/  IMAD.MOV.U32 R2, RZ, RZ, R62 ;  /* 0x000000ffff027224 */ /* 0x000fe200078e003e */
[----:B------:R-:W-:-:S04]  /*d2b0*/  MOV R0, R63 ;  /* 0x0000003f00007202 */ /* 0x000fc80000000f00 */
[----:B------:R-:W-:Y:S01]  /*d2c0*/  PRMT R103, R103, 0x5410, R2 ;  /* 0x0000541067677816 */ /* 0x000fe20000000002 */
[----:B------:R-:W-:Y:S01]  /*d2d0*/  IMAD.MOV.U32 R2, RZ, RZ, R60 ;  /* 0x000000ffff027224 */ /* 0x000fe200078e003c */
[----:B------:R-:W-:Y:S01]  /*d2e0*/  PRMT R104, R0, 0x7610, R104 ;  /* 0x0000761000687816 */ /* 0x000fe20000000068 */
[----:B------:R-:W-:-:S05]  /*d2f0*/  IMAD.MOV.U32 R0, RZ, RZ, R61 ;  /* 0x000000ffff007224 */ /* 0x000fca00078e003d */
[----:B------:R-:W-:Y:S01]  /*d300*/  PRMT R102, R0, 0x5410, R2 ;  /* 0x0000541000667816 */ /* 0x000fe20000000002 */
[----:B------:R-:W-:Y:S05]  /*d310*/  @P6 BRA `(.L_x_818) ;  /* 0x000001a000006947 */ /* 0x000fea0003800000 */
[----:B-1234-:R-:W-:Y:S01]  /*d320*/  ISETP.GE.AND P1, PT, R132, c[0x0][0x27c], PT ;  /* 0x00009f0084007a0c */ /* 0x01efe20003f26270 */
[----:B------:R-:W-:Y:S01]  /*d330*/  CS2R R82, SRZ ;  /* 0x0000000000527805 */ /* 0x000fe2000001ff00 */
[----:B------:R-:W-:-:S11]  /*d340*/  CS2R R80, SRZ ;  /* 0x0000000000507805 */ /* 0x000fd6000001ff00 */
[C---:B------:R-:W-:Y:S01]  /*d350*/  @!P1 IMAD.SHL.U32 R0, R132.reuse, 0x2, RZ ;  /* 0x0000000284009824 */ /* 0x040fe200078e00ff */
[----:B------:R-:W-:-:S04]  /*d360*/  @!P1 SHF.L.U64.HI R4, R132, 0x1, R133 ;  /* 0x0000000184049819 */ /* 0x000fc80000010285 */
[----:B------:R-:W-:-:S05]  /*d370*/  @!P1 IADD3 R2, P0, R5, R0, RZ ;  /* 0x0000000005029210 */ /* 0x000fca0007f1e0ff */
[----:B------:R-:W-:Y:S01]  /*d380*/  @!P1 IMAD.X R3, R8, 0x1, R4, P0 ;  /* 0x0000000108039824 */ /* 0x000fe200000e0604 */
[----:B------:R-:W-:-:S04]  /*d390*/  ISETP.GE.AND P0, PT, R137, c[0x0][0x27c], PT ;  /* 0x00009f0089007a0c */ /* 0x000fc80003f06270 */
[----:B------:R1:W5:Y:S01]  /*d3a0*/  @!P1 LD.E.128 R80, [R2.64] ;  /* 0x0000000802509980 */ /* 0x000362000c101d00 */
[----:B------:R-:W-:Y:S01]  /*d3b0*/  CS2R R78, SRZ ;  /* 0x00000000004e7805 */ /* 0x000fe2000001ff00 */
[----:B------:R-:W-:Y:S01]  /*d3c0*/  CS2R R76, SRZ ;  /* 0x00000000004c7805 */ /* 0x000fe2000001ff00 */
[----:B------:R-:W-:Y:S01]  /*d3d0*/  CS2R R90, SRZ ;  /* 0x00000000005a7805 */ /* 0x000fe2000001ff00 */
[----:B------:R-:W-:Y:S01]  /*d3e0*/  CS2R R88, SRZ ;  /* 0x0000000000587805 */ /* 0x000fe2000001ff00 */
[----:B-1----:R-:W-:-:S05]  /*d3f0*/  @!P1 IADD3 R2, P2, R6, R0, RZ ;  /* 0x0000000006029210 */ /* 0x002fca0007f5e0ff */
[----:B------:R-:W-:-:S05]  /*d400*/  @!P1 IMAD.X R3, R7, 0x1, R4, P2 ;  /* 0x0000000107039824 */ /* 0x000fca00010e0604 */
[----:B------:R1:W5:Y:S01]  /*d410*/  @!P1 LD.E.128 R76, [R2.64] ;  /* 0x00000008024c9980 */ /* 0x000362000c101d00 */
[C---:B------:R-:W-:Y:S01]  /*d420*/  @!P0 SHF.L.U64.HI R0, R201.reuse, 0x1, R205 ;  /* 0x00000001c9008819 */ /* 0x040fe200000102cd */
[----:B------:R-:W-:Y:S01]  /*d430*/  CS2R R86, SRZ ;  /* 0x0000000000567805 */ /* 0x000fe2000001ff00 */
[----:B------:R-:W-:Y:S01]  /*d440*/  CS2R R84, SRZ ;  /* 0x0000000000547805 */ /* 0x000fe2000001ff00 */
[----:B-1----:R-:W-:-:S05]  /*d450*/  @!P0 IMAD.SHL.U32 R2, R201, 0x2, RZ ;  /* 0x00000002c9028824 */ /* 0x002fca00078e00ff */
[-C--:B------:R-:W-:Y:S02]  /*d460*/  @!P0 IADD3 R4, P2, R5, R2.reuse, RZ ;  /* 0x0000000205048210 */ /* 0x080fe40007f5e0ff */
[----:B------:R-:W-:-:S03]  /*d470*/  @!P0 IADD3 R2, P1, R6, R2, RZ ;  /* 0x0000000206028210 */ /* 0x000fc60007f3e0ff */
[--C-:B------:R-:W-:Y:S02]  /*d480*/  @!P0 IMAD.X R5, R8, 0x1, R0.reuse, P2 ;  /* 0x0000000108058824 */ /* 0x100fe400010e0600 */
[----:B------:R-:W-:-:S03]  /*d490*/  @!P0 IMAD.X R3, R7, 0x1, R0, P1 ;  /* 0x0000000107038824 */ /* 0x000fc600008e0600 */
[----:B------:R1:W5:Y:S04]  /*d4a0*/  @!P0 LD.E.128 R88, [R4.64] ;  /* 0x0000000804588980 */ /* 0x000368000c101d00 */
[----:B------:R1:W5:Y:S02]  /*d4b0*/  @!P0 LD.E.128 R84, [R2.64] ;  /* 0x0000000802548980 */ /* 0x000364000c101d00 */
.L_x_818:
[----:B-1234-:R-:W-:Y:S05]  /*d4c0*/  BSYNC B0 ;  /* 0x0000000000007941 */ /* 0x01efea0003800000 */
.L_x_817:
[----:B-----5:R-:W-:Y:S01]  /*d4d0*/  IMAD.MOV.U32 R2, RZ, RZ, R90 ;  /* 0x000000ffff027224 */ /* 0x020fe200078e005a */
[----:B------:R-:W-:-:S04]  /*d4e0*/  DEPBAR.LE SB0, 0x1 ;  /* 0x000080400000791a */ /* 0x000fc80000000000 */
[----:B------:R-:W-:Y:S01]  /*d4f0*/  IMAD.MOV.U32 R0, RZ, RZ, R91 ;  /* 0x000000ffff007224 */ /* 0x000fe200078e005b */
[----:B------:R-:W-:Y:S04]  /*d500*/  BSSY B1, `(.L_x_819) ;  /* 0x00000e9000017945 */ /* 0x000fe80003800000 */
        /* <DEDUP_REMOVED lines=8> */
[----:B------:R-:W-:Y:S02]  /*d590*/  IMAD.MOV.U32 R0, RZ, RZ, R81 ;  /* 0x000000ffff007224 */ /* 0x000fe400078e0051 */
[----:B------:R-:W-:-:S03]  /*d5a0*/  IMAD.MOV.U32 R2, RZ, RZ, R80 ;  /* 0x000000ffff027224 */ /* 0x000fc600078e0050 */
[----:B------:R-:W-:Y:S01]  /*d5b0*/  PRMT R112, R0, 0x7610, R112 ;  /* 0x0000761000707816 */ /* 0x000fe20000000070 */
[----:B------:R-:W-:Y:S01]  /*d5c0*/  IMAD.MOV.U32 R0, RZ, RZ, R87 ;  /* 0x000000ffff007224 */ /* 0x000fe200078e0057 */
[----:B------:R-:W-:Y:S02]  /*d5d0*/  PRMT R113, R113, 0x5410, R2 ;  /* 0x0000541071717816 */ /* 0x000fe40000000002 */
[----:B------:R-:W-:Y:S02]  /*d5e0*/  MOV R2, R86 ;  /* 0x0000005600027202 */ /* 0x000fe40000000f00 */
[----:B------:R-:W-:Y:S01]  /*d5f0*/  PRMT R117, R0, 0x7610, R117 ;  /* 0x0000761000757816 */ /* 0x000fe20000000075 */
[----:B------:R-:W-:Y:S01]  /*d600*/  IMAD.MOV.U32 R0, RZ, RZ, R84 ;  /* 0x000000ffff007224 */ /* 0x000fe200078e0054 */
[----:B------:R-:W-:Y:S02]  /*d610*/  PRMT R116, R116, 0x5410, R2 ;  /* 0x0000541074747816 */ /* 0x000fe40000000002 */
[----:B------:R-:W-:-:S02]  /*d620*/  IADD3 R2, -R227, R64, RZ ;  /* 0x00000040e3027210 */ /* 0x000fc40007ffe1ff */
[----:B------:R-:W-:Y:S01]  /*d630*/  PRMT R115, R115, 0x5410, R0 ;  /* 0x0000541073737816 */ /* 0x000fe20000000000 */
[----:B------:R-:W-:Y:S01]  /*d640*/  IMAD.MOV.U32 R0, RZ, RZ, R85 ;  /* 0x000000ffff007224 */ /* 0x000fe200078e0055 */
[----:B------:R-:W-:-:S04]  /*d650*/  IMNMX R64, R2, 0x80, PT ;  /* 0x0000008002407817 */ /* 0x000fc80003800200 */
[----:B------:R-:W-:Y:S01]  /*d660*/  PRMT R115, R0, 0x7610, R115 ;  /* 0x0000761000737816 */ /* 0x000fe20000000073 */
[----:B------:R-:W-:Y:S01]  /*d670*/  IMAD.MOV.U32 R0, RZ, RZ, R78 ;  /* 0x000000ffff007224 */ /* 0x000fe200078e004e */
[----:B------:R-:W-:Y:S01]  /*d680*/  BAR.SYNC.DEFER_BLOCKING 0x0 ;  /* 0x0000000000007b1d */ /* 0x000fe20000010000 */
[----:B------:R-:W-:-:S03]  /*d690*/  ISETP.GE.AND P0, PT, R211, R64, PT ;  /* 0x00000040d300720c */ /* 0x000fc60003f06270 */
[----:B------:R-:W-:Y:S01]  /*d6a0*/  PRMT R112, R112, 0x5410, R0 ;  /* 0x0000541070707816 */ /* 0x000fe20000000000 */
[----:B------:R-:W-:-:S05]  /*d6b0*/  IMAD.MOV.U32 R0, RZ, RZ, R79 ;  /* 0x000000ffff007224 */ /* 0x000fca00078e004f */
[----:B------:R-:W-:Y:S01]  /*d6c0*/  PRMT R113, R0, 0x7610, R113 ;  /* 0x0000761000717816 */ /* 0x000fe20000000071 */
[----:B------:R-:W-:-:S05]  /*d6d0*/  IMAD.MOV.U32 R0, RZ, RZ, R76 ;  /* 0x000000ffff007224 */ /* 0x000fca00078e004c */
[----:B------:R-:W-:Y:S01]  /*d6e0*/  PRMT R111, R111, 0x5410, R0 ;  /* 0x000054106f6f7816 */ /* 0x000fe20000000000 */
[----:B------:R-:W-:-:S05]  /*d6f0*/  IMAD.MOV.U32 R0, RZ, RZ, R77 ;  /* 0x000000ffff007224 */ /* 0x000fca00078e004d */
[----:B------:R-:W-:Y:S01]  /*d700*/  PRMT R111, R0, 0x7610, R111 ;  /* 0x00007610006f7816 */ /* 0x000fe2000000006f */
[----:B------:R-:W-:Y:S05]  /*d710*/  @P0 BRA `(.L_x_820) ;  /* 0x00000c7000000947 */ /* 0x000fea0003800000 */
[----:B------:R-:W-:Y:S01]  /*d720*/  ISETP.GE.AND P0, PT, R132, c[0x0][0x27c], PT ;  /* 0x00009f0084007a0c */ /* 0x000fe20003f06270 */
[----:B------:R-:W-:Y:S01]  /*d730*/  BSSY B0, `(.L_x_821) ;  /* 0x0000062000007945 */ /* 0x000fe20003800000 */
[----:B------:R-:W-:-:S11]  /*d740*/  SHF.R.U32.HI R124, RZ, 0x3, R229 ;  /* 0x00000003ff7c7819 */ /* 0x000fd600000116e5 */
[----:B------:R-:W-:Y:S05]  /*d750*/  @P0 BRA `(.L_x_822) ;  /* 0x000005f000000947 */ /* 0x000fea0003800000 */
[----:B------:R-:W-:Y:S01]  /*d760*/  MOV R2, c[0x0][0x27c] ;  /* 0x00009f0000027a02 */ /* 0x000fe20000000f00 */
[----:B------:R-:W1:Y:S01]  /*d770*/  LDS.128 R12, [R194+0x10080] ;  /* 0x01008000c20c7984 */ /* 0x000e620000000c00 */
[----:B------:R-:W-:Y:S02]  /*d780*/  SHF.R.U64 R35, R16, 0x10, R17 ;  /* 0x0000001010237819 */ /* 0x000fe40000001211 */
[----:B------:R-:W-:Y:S02]  /*d790*/  LEA.HI R2, R2, R228, RZ, 0x1d ;  /* 0x000000e402027211 */ /* 0x000fe400078fe8ff */
[----:B------:R-:W-:Y:S02]  /*d7a0*/  SHF.R.U64 R7, R22, 0x10, R23 ;  /* 0x0000001016077819 */ /* 0x000fe40000001217 */
[----:B------:R-:W-:-:S04]  /*d7b0*/  SHF.R.S32.HI R0, RZ, 0x1f, R2 ;  /* 0x0000001fff007819 */ /* 0x000fc80000011402 */
[----:B------:R-:W-:Y:S02]  /*d7c0*/  LEA.HI R0, R0, R2, RZ, 0x3 ;  /* 0x0000000200007211 */ /* 0x000fe400078f18ff */
[----:B------:R-:W-:Y:S02]  /*d7d0*/  SHF.L.U32 R2, R2, 0x3, RZ ;  /* 0x0000000302027819 */ /* 0x000fe400000006ff */
[----:B------:R-:W-:Y:S02]  /*d7e0*/  SHF.L.U32 R0, R0, 0xa, RZ ;  /* 0x0000000a00007819 */ /* 0x000fe400000006ff */
[----:B------:R-:W-:Y:S02]  /*d7f0*/  LOP3.LUT R2, R229, 0x38, R2, 0xf8, !PT ;  /* 0x00000038e5027812 */ /* 0x000fe400078ef802 */
[----:B------:R-:W-:Y:S02]  /*d800*/  LOP3.LUT R0, R0, 0x7fffe000, RZ, 0xc0, !PT ;  /* 0x7fffe00000007812 */ /* 0x000fe400078ec0ff */
[----:B------:R-:W-:-:S04]  /*d810*/  LOP3.LUT R2, R2, R124, RZ, 0x3c, !PT ;  /* 0x0000007c02027212 */ /* 0x000fc800078e3cff */
[----:B------:R-:W-:Y:S01]  /*d820*/  IADD3 R0, R2, R0, R230 ;  /* 0x0000000002007210 */ /* 0x000fe20007ffe0e6 */
[----:B------:R-:W-:-:S03]  /*d830*/  HADD2.F32 R2, -RZ, R33.H1_H1 ;  /* 0x30000021ff027230 */ /* 0x000fc60000004100 */
[----:B------:R-:W-:Y:S01]  /*d840*/  SHF.L.U32 R32, R0, 0x1, RZ ;  /* 0x0000000100207819 */ /* 0x000fe200000006ff */
[----:B------:R-:W-:Y:S01]  /*d850*/  HADD2.F32 R0, -RZ, R33.H0_H0 ;  /* 0x20000021ff007230 */ /* 0x000fe20000004100 */
[----:B------:R-:W-:-:S03]  /*d860*/  SHF.R.U64 R33, R20, 0x10, R21 ;  /* 0x0000001014217819 */ /* 0x000fc60000001215 */
[----:B------:R-:W2:Y:S01]  /*d870*/  LDS.128 R8, [R32+0x10080] ;  /* 0x0100800020087984 */ /* 0x000ea20000000c00 */
[----:B-1----:R-:W-:Y:S02]  /*d880*/  HADD2.F32 R4, -RZ, R13.H0_H0 ;  /* 0x2000000dff047230 */ /* 0x002fe40000004100 */
[----:B--2---:R-:W-:-:S05]  /*d890*/  HADD2.F32 R3, -RZ, R9.H0_H0 ;  /* 0x20000009ff037230 */ /* 0x004fca0000004100 */
[CC--:B------:R-:W-:Y:S02]  /*d8a0*/  FMUL.FTZ R5, R3.reuse, R0.reuse ;  /* 0x0000000003057220 */ /* 0x0c0fe40000410000 */
[C---:B------:R-:W-:Y:S02]  /*d8b0*/  FMUL.FTZ R0, R4.reuse, R0 ;  /* 0x0000000004007220 */ /* 0x040fe40000410000 */
[-C--:B------:R-:W-:Y:S02]  /*d8c0*/  FFMA.FTZ R44, R4, R2.reuse, -R5 ;  /* 0x00000002042c7223 */ /* 0x080fe40000010805 */
[----:B------:R-:W-:Y:S01]  /*d8d0*/  FFMA.FTZ R46, R3, R2, R0 ;  /* 0x00000002032e7223 */ /* 0x000fe20000010000 */
[----:B------:R-:W-:Y:S01]  /*d8e0*/  SHF.R.U32.HI R0, RZ, 0x10, R21 ;  /* 0x00000010ff007819 */ /* 0x000fe20000011615 */
[----:B------:R-:W-:Y:S01]  /*d8f0*/  HADD2.F32 R2, -RZ, R13.H1_H1 ;  /* 0x3000000dff027230 */ /* 0x000fe20000004100 */
[----:B------:R-:W-:Y:S02]  /*d900*/  SHF.R.U32.HI R3, RZ, 0x10, R17 ;  /* 0x00000010ff037819 */ /* 0x000fe40000011611 */
[----:B------:R-:W-:Y:S01]  /*d910*/  SHF.R.U64 R13, R18, 0x10, R19 ;  /* 0x00000010120d7819 */ /* 0x000fe20000001213 */
[----:B------:R-:W-:-:S02]  /*d920*/  HADD2.F32 R4, -RZ, R0.H0_H0 ;  /* 0x20000000ff047230 */ /* 0x000fc40000004100 */
[----:B------:R-:W-:Y:S02]  /*d930*/  HADD2.F32 R0, -RZ, R9.H1_H1 ;  /* 0x30000009ff007230 */ /* 0x000fe40000004100 */
[----:B------:R-:W-:Y:S01]  /*d940*/  HADD2.F32 R5, -RZ, R3.H0_H0 ;  /* 0x20000003ff057230 */ /* 0x000fe20000004100 */
[-C--:B------:R-:W-:Y:S01]  /*d950*/  FMUL.FTZ R3, R2, R4.reuse ;  /* 0x0000000402037220 */ /* 0x080fe20000410000 */
[----:B------:R-:W-:Y:S01]  /*d960*/  HADD2.F32 R18, -RZ, R33.H0_H0 ;  /* 0x20000021ff127230 */ /* 0x000fe20000004100 */
[C---:B------:R-:W-:Y:S01]  /*d970*/  FMUL.FTZ R4, R0.reuse, R4 ;  /* 0x0000000400047220 */ /* 0x040fe20000410000 */
[----:B------:R-:W-:Y:S01]  /*d980*/  HADD2.F32 R13, -RZ, R13.H0_H0 ;  /* 0x2000000dff0d7230 */ /* 0x000fe20000004100 */
[-C--:B------:R-:W-:Y:S01]  /*d990*/  FFMA.FTZ R45, R0, R5.reuse, R3 ;  /* 0x00000005002d7223 */ /* 0x080fe20000010003 */
[----:B------:R-:W-:Y:S01]  /*d9a0*/  HADD2.F32 R0, -RZ, R34.H0_H0 ;  /* 0x20000022ff007230 */ /* 0x000fe20000004100 */
[----:B------:R-:W-:Y:S01]  /*d9b0*/  FFMA.FTZ R6, R2, R5, -R4 ;  /* 0x0000000502067223 */ /* 0x000fe20000010804 */
[----:B------:R-:W-:-:S02]  /*d9c0*/  HADD2.F32 R3, -RZ, R8.H0_H0 ;  /* 0x20000008ff037230 */ /* 0x000fc40000004100 */
[----:B------:R-:W-:Y:S02]  /*d9d0*/  HADD2.F32 R4, -RZ, R12.H0_H0 ;  /* 0x2000000cff047230 */ /* 0x000fe40000004100 */
[----:B------:R-:W-:Y:S01]  /*d9e0*/  HADD2.F32 R2, -RZ, R34.H1_H1 ;  /* 0x30000022ff027230 */ /* 0x000fe20000004100 */
[C---:B------:R-:W-:Y:S01]  /*d9f0*/  FMUL.FTZ R5, R3.reuse, R0 ;  /* 0x0000000003057220 */ /* 0x040fe20000410000 */
[----:B------:R-:W-:Y:S01]  /*da00*/  F2FP.PACK_AB R9, R6, R44 ;  /* 0x0000002c0609723e */ /* 0x000fe200000000ff */
[C---:B------:R-:W-:Y:S01]  /*da10*/  FMUL.FTZ R0, R4.reuse, R0 ;  /* 0x0000000004007220 */ /* 0x040fe20000410000 */
[----:B------:R-:W-:Y:S01]  /*da20*/  HADD2.F32 R6, -RZ, R12.H1_H1 ;  /* 0x3000000cff067230 */ /* 0x000fe20000004100 */
[-C--:B------:R-:W-:Y:S01]  /*da30*/  FFMA.FTZ R20, R4, R2.reuse, -R5 ;  /* 0x0000000204147223 */ /* 0x080fe20000010805 */
[----:B------:R-:W-:Y:S01]  /*da40*/  HADD2.F32 R4, -RZ, R14.H0_H0 ;  /* 0x2000000eff047230 */ /* 0x000fe20000004100 */
[----:B------:R-:W-:Y:S01]  /*da50*/  FFMA.FTZ R34, R3, R2, R0 ;  /* 0x0000000203227223 */ /* 0x000fe20000010000 */
[----:B------:R-:W-:-:S02]  /*da60*/  HADD2.F32 R0, -RZ, R47.H0_H0 ;  /* 0x2000002fff007230 */ /* 0x000fc40000004100 */
[----:B------:R-:W-:Y:S02]  /*da70*/  HADD2.F32 R3, -RZ, R10.H0_H0 ;  /* 0x2000000aff037230 */ /* 0x000fe40000004100 */
[----:B------:R-:W-:Y:S02]  /*da80*/  HADD2.F32 R2, -RZ, R65.H0_H0 ;  /* 0x20000041ff027230 */ /* 0x000fe40000004100 */
[----:B------:R-:W-:Y:S01]  /*da90*/  HADD2.F32 R12, -RZ, R7.H0_H0 ;  /* 0x20000007ff0c7230 */ /* 0x000fe20000004100 */
[CC--:B------:R-:W-:Y:S02]  /*daa0*/  FMUL.FTZ R5, R3.reuse, R0.reuse ;  /* 0x0000000003057220 */ /* 0x0c0fe40000410000 */
[C---:B------:R-:W-:Y:S02]  /*dab0*/  FMUL.FTZ R0, R4.reuse, R0 ;  /* 0x0000000004007220 */ /* 0x040fe40000410000 */
[-C--:B------:R-:W-:Y:S01]  /*dac0*/  FFMA.FTZ R17, R4, R2.reuse, -R5 ;  /* 0x0000000204117223 */ /* 0x080fe20000010805 */
[----:B------:R-:W-:Y:S01]  /*dad0*/  HADD2.F32 R4, -RZ, R15.H0_H0 ;  /* 0x2000000fff047230 */ /* 0x000fe20000004100 */
[----:B------:R-:W-:Y:S01]  /*dae0*/  FFMA.FTZ R21, R3, R2, R0 ;  /* 0x0000000203157223 */ /* 0x000fe20000010000 */
[----:B------:R-:W-:-:S02]  /*daf0*/  HADD2.F32 R0, -RZ, R47.H1_H1 ;  /* 0x3000002fff007230 */ /* 0x000fc40000004100 */
[----:B------:R-:W-:Y:S02]  /*db00*/  HADD2.F32 R3, -RZ, R11.H0_H0 ;  /* 0x2000000bff037230 */ /* 0x000fe40000004100 */
[----:B------:R-:W-:-:S03]  /*db10*/  HADD2.F32 R2, -RZ, R65.H1_H1 ;  /* 0x30000041ff027230 */ /* 0x000fc60000004100 */
[CC--:B------:R-:W-:Y:S02]  /*db20*/  FMUL.FTZ R5, R3.reuse, R0.reuse ;  /* 0x0000000003057220 */ /* 0x0c0fe40000410000 */
[C---:B------:R-:W-:Y:S02]  /*db30*/  FMUL.FTZ R0, R4.reuse, R0 ;  /* 0x0000000004007220 */ /* 0x040fe40000410000 */
[-C--:B------:R-:W-:Y:S01]  /*db40*/  FFMA.FTZ R5, R4, R2.reuse, -R5 ;  /* 0x0000000204057223 */ /* 0x080fe20000010805 */
[----:B------:R-:W-:Y:S01]  /*db50*/  HADD2.F32 R4, -RZ, R15.H1_H1 ;  /* 0x3000000fff047230 */ /* 0x000fe20000004100 */
[----:B------:R-:W-:Y:S01]  /*db60*/  FFMA.FTZ R16, R3, R2, R0 ;  /* 0x0000000203107223 */ /* 0x000fe20000010000 */
[----:B------:R-:W-:Y:S01]  /*db70*/  SHF.R.U32.HI R0, RZ, 0x10, R23 ;  /* 0x00000010ff007819 */ /* 0x000fe20000011617 */
[----:B------:R-:W-:Y:S01]  /*db80*/  HADD2.F32 R3, -RZ, R8.H1_H1 ;  /* 0x30000008ff037230 */ /* 0x000fe20000004100 */
[----:B------:R-:W-:Y:S01]  /*db90*/  SHF.R.U32.HI R2, RZ, 0x10, R19 ;  /* 0x00000010ff027819 */ /* 0x000fe20000011613 */
[----:B------:R-:W-:-:S02]  /*dba0*/  HADD2.F32 R15, -RZ, R35.H0_H0 ;  /* 0x20000023ff0f7230 */ /* 0x000fc40000004100 */
[----:B------:R-:W-:Y:S02]  /*dbb0*/  HADD2.F32 R22, -RZ, R0.H0_H0 ;  /* 0x20000000ff167230 */ /* 0x000fe40000004100 */
[----:B------:R-:W-:Y:S02]  /*dbc0*/  HADD2.F32 R0, -RZ, R11.H1_H1 ;  /* 0x3000000bff007230 */ /* 0x000fe40000004100 */
[----:B------:R-:W-:-:S03]  /*dbd0*/  HADD2.F32 R19, -RZ, R2.H0_H0 ;  /* 0x20000002ff137230 */ /* 0x000fc60000004100 */
[----:B------:R-:W-:-:S04]  /*dbe0*/  FMUL.FTZ R2, R0, R22 ;  /* 0x0000001600027220 */ /* 0x000fc80000410000 */
[C---:B------:R-:W-:Y:S02]  /*dbf0*/  FFMA.FTZ R2, R4.reuse, R19, -R2 ;  /* 0x0000001304027223 */ /* 0x040fe40000010802 */
[----:B------:R-:W-:-:S03]  /*dc00*/  FMUL.FTZ R4, R4, R22 ;  /* 0x0000001604047220 */ /* 0x000fc60000410000 */
[----:B------:R-:W-:Y:S01]  /*dc10*/  F2FP.PACK_AB R11, R2, R5 ;  /* 0x00000005020b723e */ /* 0x000fe200000000ff */
[-C--:B------:R-:W-:Y:S01]  /*dc20*/  FMUL.FTZ R2, R3, R18.reuse ;  /* 0x0000001203027220 */ /* 0x080fe20000410000 */
[----:B------:R-:W-:Y:S01]  /*dc30*/  HADD2.F32 R5, -RZ, R14.H1_H1 ;  /* 0x3000000eff057230 */ /* 0x000fe20000004100 */
[----:B------:R-:W-:Y:S02]  /*dc40*/  FFMA.FTZ R4, R0, R19, R4 ;  /* 0x0000001300047223 */ /* 0x000fe40000010004 */
[CC--:B------:R-:W-:Y:S02]  /*dc50*/  FFMA.FTZ R2, R6.reuse, R15.reuse, -R2 ;  /* 0x0000000f06027223 */ /* 0x0c0fe40000010802 */
[----:B------:R-:W-:Y:S02]  /*dc60*/  FMUL.FTZ R6, R6, R18 ;  /* 0x0000001206067220 */ /* 0x000fe40000410000 */
[----:B------:R-:W-:Y:S01]  /*dc70*/  FMUL.FTZ R0, R5, R12 ;  /* 0x0000000c05007220 */ /* 0x000fe20000410000 */
[----:B------:R-:W-:Y:S01]  /*dc80*/  F2FP.PACK_AB R8, R2, R20 ;  /* 0x000000140208723e */ /* 0x000fe200000000ff */
[----:B------:R-:W-:Y:S01]  /*dc90*/  HADD2.F32 R2, -RZ, R10.H1_H1 ;  /* 0x3000000aff027230 */ /* 0x000fe20000004100 */
[----:B------:R-:W-:-:S04]  /*dca0*/  FFMA.FTZ R3, R3, R15, R6 ;  /* 0x0000000f03037223 */ /* 0x000fc80000010006 */
[C---:B------:R-:W-:Y:S02]  /*dcb0*/  FMUL.FTZ R7, R2.reuse, R12 ;  /* 0x0000000c02077220 */ /* 0x040fe40000410000 */
[-C--:B------:R-:W-:Y:S02]  /*dcc0*/  FFMA.FTZ R0, R2, R13.reuse, R0 ;  /* 0x0000000d02007223 */ /* 0x080fe40000010000 */
[----:B------:R-:W-:Y:S01]  /*dcd0*/  FFMA.FTZ R7, R5, R13, -R7 ;  /* 0x0000000d05077223 */ /* 0x000fe20000010807 */
[----:B------:R-:W-:Y:S02]  /*dce0*/  F2FP.PACK_AB R5, R45, R46 ;  /* 0x0000002e2d05723e */ /* 0x000fe400000000ff */
[----:B------:R-:W-:Y:S02]  /*dcf0*/  F2FP.PACK_AB R6, R0, R21 ;  /* 0x000000150006723e */ /* 0x000fe400000000ff */
[----:B------:R-:W-:Y:S02]  /*dd00*/  F2FP.PACK_AB R10, R7, R17 ;  /* 0x00000011070a723e */ /* 0x000fe400000000ff */
[----:B------:R-:W-:-:S02]  /*dd10*/  F2FP.PACK_AB R7, R4, R16 ;  /* 0x000000100407723e */ /* 0x000fc400000000ff */
[----:B------:R-:W-:Y:S01]  /*dd20*/  F2FP.PACK_AB R4, R3, R34 ;  /* 0x000000220304723e */ /* 0x000fe200000000ff */
[----:B------:R1:W-:Y:S04]  /*dd30*/  STS.128 [R194+0x10080], R8 ;  /* 0x01008008c2007388 */ /* 0x0003e80000000c00 */
[----:B------:R1:W-:Y:S02]  /*dd40*/  STS.128 [R32+0x10080], R4 ;  /* 0x0100800420007388 */ /* 0x0003e40000000c00 */
.L_x_822:
[----:B------:R-:W-:Y:S05]  /*dd50*/  BSYNC B0 ;  /* 0x0000000000007941 */ /* 0x000fea0003800000 */
.L_x_821:
[----:B------:R-:W-:-:S13]  /*dd60*/  ISETP.GE.AND P0, PT, R137, c[0x0][0x27c], PT ;  /* 0x00009f0089007a0c */ /* 0x000fda0003f06270 */
[----:B------:R-:W-:Y:S05]  /*dd70*/  @P0 BRA `(.L_x_820) ;  /* 0x0000061000000947 */ /* 0x000fea0003800000 */
[----:B------:R-:W2:Y:S04]  /*dd80*/  LDL R2, [R1+0xc] ;  /* 0x00000c0001027983 */ /* 0x000ea80000100800 */
[----:B------:R-:W3:Y:S01]  /*dd90*/  LDL R34, [R1+0x28] ;  /* 0x0000280001227983 */ /* 0x000ee20000100800 */
[----:B------:R-:W-:Y:S02]  /*dda0*/  MOV R0, c[0x0][0x27c] ;  /* 0x00009f0000007a02 */ /* 0x000fe40000000f00 */
[----:B------:R-:W-:Y:S02]  /*ddb0*/  SHF.R.U64 R23, R24, 0x10, R25 ;  /* 0x0000001018177819 */ /* 0x000fe40000001219 */
[----:B------:R-:W-:Y:S02]  /*ddc0*/  SHF.R.U64 R21, R28, 0x10, R29 ;  /* 0x000000101c157819 */ /* 0x000fe4000000121d */
[----:B-1----:R-:W-:-:S03]  /*ddd0*/  SHF.R.U64 R7, R30, 0x10, R31 ;  /* 0x000000101e077819 */ /* 0x002fc6000000121f */
[----:B------:R-:W-:Y:S01]  /*dde0*/  HADD2.F32 R21, -RZ, R21.H0_H0 ;  /* 0x20000015ff157230 */ /* 0x000fe20000004100 */
[----:B--2---:R-:W-:-:S04]  /*ddf0*/  LEA.HI R0, R0, R2, RZ, 0x1d ;  /* 0x0000000200007211 */ /* 0x004fc800078fe8ff */
[----:B------:R-:W-:Y:S01]  /*de00*/  SHF.R.S32.HI R2, RZ, 0x1f, R0 ;  /* 0x0000001fff027819 */ /* 0x000fe20000011400 */
[----:B---3--:R-:W1:Y:S01]  /*de10*/  LDS.128 R12, [R34] ;  /* 0x00000000220c7984 */ /* 0x008e620000000c00 */
[----:B------:R-:W-:Y:S02]  /*de20*/  SHF.L.U32 R3, R0, 0x3, RZ ;  /* 0x0000000300037819 */ /* 0x000fe400000006ff */
[----:B------:R-:W-:Y:S02]  /*de30*/  LEA.HI R2, R2, R0, RZ, 0x3 ;  /* 0x0000000002027211 */ /* 0x000fe400078f18ff */
[----:B------:R-:W-:Y:S02]  /*de40*/  LOP3.LUT R3, R229, 0x38, R3, 0xf8, !PT ;  /* 0x00000038e5037812 */ /* 0x000fe400078ef803 */
[----:B------:R-:W-:Y:S02]  /*de50*/  SHF.L.U32 R0, R2, 0xa, RZ ;  /* 0x0000000a02007819 */ /* 0x000fe400000006ff */
[----:B------:R-:W-:-:S02]  /*de60*/  LOP3.LUT R2, R3, R124, RZ, 0x3c, !PT ;  /* 0x0000007c03027212 */ /* 0x000fc400078e3cff */
[----:B------:R-:W-:-:S04]  /*de70*/  LOP3.LUT R0, R0, 0x7fffe000, RZ, 0xc0, !PT ;  /* 0x7fffe00000007812 */ /* 0x000fc800078ec0ff */
[----:B------:R-:W-:Y:S01]  /*de80*/  IADD3 R0, R2, R0, R230 ;  /* 0x0000000002007210 */ /* 0x000fe20007ffe0e6 */
[----:B------:R-:W-:-:S03]  /*de90*/  HADD2.F32 R2, -RZ, R66.H1_H1 ;  /* 0x30000042ff027230 */ /* 0x000fc60000004100 */
[----:B------:R-:W-:Y:S01]  /*dea0*/  SHF.L.U32 R19, R0, 0x1, RZ ;  /* 0x0000000100137819 */ /* 0x000fe200000006ff */
[----:B------:R-:W-:-:S04]  /*deb0*/  HADD2.F32 R0, -RZ, R66.H0_H0 ;  /* 0x20000042ff007230 */ /* 0x000fc80000004100 */
        /* <DEDUP_REMOVED lines=16> */
[C---:B------:R-:W-:Y:S02]  /*dfc0*/  FMUL.FTZ R4, R0.reuse, R4 ;  /* 0x0000000400047220 */ /* 0x040fe40000410000 */
[-C--:B------:R-:W-:Y:S01]  /*dfd0*/  FFMA.FTZ R24, R0, R5.reuse, R3 ;  /* 0x0000000500187223 */ /* 0x080fe20000010003 */
[----:B------:R-:W-:Y:S01]  /*dfe0*/  HADD2.F32 R0, -RZ, R67.H0_H0 ;  /* 0x20000043ff007230 */ /* 0x000fe20000004100 */
[----:B------:R-:W-:Y:S01]  /*dff0*/  FFMA.FTZ R6, R2, R5, -R4 ;  /* 0x0000000502067223 */ /* 0x000fe20000010804 */
[----:B------:R-:W-:-:S02]  /*e000*/  HADD2.F32 R3, -RZ, R8.H0_H0 ;  /* 0x20000008ff037230 */ /* 0x000fc40000004100 */
[----:B------:R-:W-:Y:S02]  /*e010*/  HADD2.F32 R4, -RZ, R12.H0_H0 ;  /* 0x2000000cff047230 */ /* 0x000fe40000004100 */
[----:B------:R-:W-:Y:S01]  /*e020*/  HADD2.F32 R2, -RZ, R92.H0_H0 ;  /* 0x2000005cff027230 */ /* 0x000fe20000004100 */
[C---:B------:R-:W-:Y:S01]  /*e030*/  FMUL.FTZ R5, R3.reuse, R0 ;  /* 0x0000000003057220 */ /* 0x040fe20000410000 */
[----:B------:R-:W-:Y:S01]  /*e040*/  F2FP.PACK_AB R9, R6, R32 ;  /* 0x000000200609723e */ /* 0x000fe200000000ff */
[C---:B------:R-:W-:Y:S01]  /*e050*/  FMUL.FTZ R0, R4.reuse, R0 ;  /* 0x0000000004007220 */ /* 0x040fe20000410000 */
[----:B------:R-:W-:Y:S01]  /*e060*/  HADD2.F32 R6, -RZ, R12.H1_H1 ;  /* 0x3000000cff067230 */ /* 0x000fe20000004100 */
[-C--:B------:R-:W-:Y:S01]  /*e070*/  FFMA.FTZ R18, R4, R2.reuse, -R5 ;  /* 0x0000000204127223 */ /* 0x080fe20000010805 */
[----:B------:R-:W-:Y:S01]  /*e080*/  HADD2.F32 R4, -RZ, R14.H0_H0 ;  /* 0x2000000eff047230 */ /* 0x000fe20000004100 */
[----:B------:R-:W-:Y:S01]  /*e090*/  FFMA.FTZ R22, R3, R2, R0 ;  /* 0x0000000203167223 */ /* 0x000fe20000010000 */
[----:B------:R-:W-:-:S02]  /*e0a0*/  HADD2.F32 R0, -RZ, R67.H1_H1 ;  /* 0x30000043ff007230 */ /* 0x000fc40000004100 */
        /* <DEDUP_REMOVED lines=27> */
[----:B------:R-:W-:Y:S01]  /*e260*/  FMUL.FTZ R2, R3, R21 ;  /* 0x0000001503027220 */ /* 0x000fe20000410000 */
[----:B------:R-:W-:Y:S01]  /*e270*/  HADD2.F32 R5, -RZ, R14.H1_H1 ;  /* 0x3000000eff057230 */ /* 0x000fe20000004100 */
[----:B------:R-:W-:Y:S02]  /*e280*/  FFMA.FTZ R4, R0, R25, R4 ;  /* 0x0000001900047223 */ /* 0x000fe40000010004 */
[C---:B------:R-:W-:Y:S02]  /*e290*/  FFMA.FTZ R2, R6.reuse, R15, -R2 ;  /* 0x0000000f06027223 */ /* 0x040fe40000010802 */
        /* <DEDUP_REMOVED lines=13> */
[----:B------:R1:W-:Y:S04]  /*e370*/  STS.128 [R34], R8 ;  /* 0x0000000822007388 */ /* 0x0003e80000000c00 */
[----:B------:R1:W-:Y:S02]  /*e380*/  STS.128 [R19+0x10080], R4 ;  /* 0x0100800413007388 */ /* 0x0003e40000000c00 */
.L_x_820:
[----:B------:R-:W-:Y:S05]  /*e390*/  BSYNC B1 ;  /* 0x0000000000017941 */ /* 0x000fea0003800000 */
.L_x_819:
        /* <DEDUP_REMOVED lines=15> */
[----:B------:R-:W3:Y:S01]  /*e490*/  LDL R30, [R1+0x34] ;  /* 0x00003400011e7983 */ /* 0x000ee20000100800 */
[----:B------:R-:W-:Y:S02]  /*e4a0*/  MOV R2, c[0x0][0x27c] ;  /* 0x00009f0000027a02 */ /* 0x000fe40000000f00 */
[----:B-1----:R-:W-:Y:S02]  /*e4b0*/  SHF.R.U64 R6, R36, 0x10, R37 ;  /* 0x0000001024067819 */ /* 0x002fe40000001225 */
[----:B------:R-:W-:-:S02]  /*e4c0*/  LEA.HI R2, R2, R228, RZ, 0x1d ;  /* 0x000000e402027211 */ /* 0x000fc400078fe8ff */
        /* <DEDUP_REMOVED lines=8> */
[----:B-----5:R-:W-:Y:S01]  /*e550*/  IADD3 R0, R2, R0, R27 ;  /* 0x0000000002007210 */ /* 0x020fe20007ffe01b */
[----:B------:R-:W-:-:S03]  /*e560*/  HADD2.F32 R2, -RZ, R94.H1_H1 ;  /* 0x3000005eff027230 */ /* 0x000fc60000004100 */
[----:B------:R-:W-:Y:S01]  /*e570*/  SHF.L.U32 R17, R0, 0x1, RZ ;  /* 0x0000000100117819 */ /* 0x000fe200000006ff */
[----:B------:R-:W-:-:S04]  /*e580*/  HADD2.F32 R0, -RZ, R94.H0_H0 ;  /* 0x2000005eff007230 */ /* 0x000fc80000004100 */
[----:B------:R-:W1:Y:S02]  /*e590*/  LDS.128 R12, [R17+0x10080] ;  /* 0x01008000110c7984 */ /* 0x000e640000000c00 */
[----:B-1----:R-:W-:Y:S02]  /*e5a0*/  HADD2.F32 R3, -RZ, R13.H0_H0 ;  /* 0x2000000dff037230 */ /* 0x002fe40000004100 */
[----:B---3--:R-:W1:Y:S02]  /*e5b0*/  LDS.128 R8, [R30] ;  /* 0x000000001e087984 */ /* 0x008e640000000c00 */
[----:B-1----:R-:W-:-:S05]  /*e5c0*/  HADD2.F32 R4, -RZ, R9.H0_H0 ;  /* 0x20000009ff047230 */ /* 0x002fca0000004100 */
[CC--:B------:R-:W-:Y:S02]  /*e5d0*/  FMUL.FTZ R5, R4.reuse, R0.reuse ;  /* 0x0000000004057220 */ /* 0x0c0fe40000410000 */
[C---:B------:R-:W-:Y:S02]  /*e5e0*/  FMUL.FTZ R0, R3.reuse, R0 ;  /* 0x0000000003007220 */ /* 0x040fe40000410000 */
[-C--:B------:R-:W-:Y:S01]  /*e5f0*/  FFMA.FTZ R25, R3, R2.reuse, R5 ;  /* 0x0000000203197223 */ /* 0x080fe20000010005 */
[----:B------:R-:W-:Y:S01]  /*e600*/  HADD2.F32 R3, -RZ, R13.H1_H1 ;  /* 0x3000000dff037230 */ /* 0x000fe20000004100 */
[----:B------:R-:W-:Y:S01]  /*e610*/  FFMA.FTZ R26, R4, R2, -R0 ;  /* 0x00000002041a7223 */ /* 0x000fe20000010800 */
[----:B------:R-:W-:Y:S01]  /*e620*/  SHF.R.U32.HI R0, RZ, 0x10, R37 ;  /* 0x00000010ff007819 */ /* 0x000fe20000011625 */
[----:B------:R-:W-:Y:S01]  /*e630*/  HADD2.F32 R4, -RZ, R9.H1_H1 ;  /* 0x30000009ff047230 */ /* 0x000fe20000004100 */
[----:B------:R-:W-:Y:S02]  /*e640*/  SHF.R.U32.HI R2, RZ, 0x10, R41 ;  /* 0x00000010ff027819 */ /* 0x000fe40000011629 */
[----:B------:R-:W-:Y:S01]  /*e650*/  SHF.R.U64 R9, R38, 0x10, R39 ;  /* 0x0000001026097819 */ /* 0x000fe20000001227 */
[----:B------:R-:W-:-:S02]  /*e660*/  HADD2.F32 R0, -RZ, R0.H0_H0 ;  /* 0x20000000ff007230 */ /* 0x000fc40000004100 */
[----:B------:R-:W-:-:S03]  /*e670*/  HADD2.F32 R2, -RZ, R2.H0_H0 ;  /* 0x20000002ff027230 */ /* 0x000fc60000004100 */
[CC--:B------:R-:W-:Y:S02]  /*e680*/  FMUL.FTZ R5, R4.reuse, R0.reuse ;  /* 0x0000000004057220 */ /* 0x0c0fe40000410000 */
[C---:B------:R-:W-:Y:S02]  /*e690*/  FMUL.FTZ R0, R3.reuse, R0 ;  /* 0x0000000003007220 */ /* 0x040fe40000410000 */
[-C--:B------:R-:W-:Y:S01]  /*e6a0*/  FFMA.FTZ R23, R3, R2.reuse, R5 ;  /* 0x0000000203177223 */ /* 0x080fe20000010005 */
[----:B------:R-:W-:Y:S01]  /*e6b0*/  HADD2.F32 R3, -RZ, R12.H0_H0 ;  /* 0x2000000cff037230 */ /* 0x000fe20000004100 */
[----:B------:R-:W-:Y:S01]  /*e6c0*/  FFMA.FTZ R24, R4, R2, -R0 ;  /* 0x0000000204187223 */ /* 0x000fe20000010800 */
[----:B------:R-:W-:Y:S02]  /*e6d0*/  HADD2.F32 R0, -RZ, R95.H0_H0 ;  /* 0x2000005fff007230 */ /* 0x000fe40000004100 */
[----:B------:R-:W-:Y:S02]  /*e6e0*/  HADD2.F32 R4, -RZ, R8.H0_H0 ;  /* 0x20000008ff047230 */ /* 0x000fe40000004100 */
[----:B------:R-:W-:-:S03]  /*e6f0*/  HADD2.F32 R2, -RZ, R96.H0_H0 ;  /* 0x20000060ff027230 */ /* 0x000fc60000004100 */
[CC--:B------:R-:W-:Y:S02]  /*e700*/  FMUL.FTZ R5, R4.reuse, R0.reuse ;  /* 0x0000000004057220 */ /* 0x0c0fe40000410000 */
[C---:B------:R-:W-:Y:S02]  /*e710*/  FMUL.FTZ R0, R3.reuse, R0 ;  /* 0x0000000003007220 */ /* 0x040fe40000410000 */
[-C--:B------:R-:W-:Y:S01]  /*e720*/  FFMA.FTZ R21, R3, R2.reuse, R5 ;  /* 0x0000000203157223 */ /* 0x080fe20000010005 */
[----:B------:R-:W-:Y:S01]  /*e730*/  HADD2.F32 R3, -RZ, R14.H0_H0 ;  /* 0x2000000eff037230 */ /* 0x000fe20000004100 */
[----:B------:R-:W-:Y:S01]  /*e740*/  FFMA.FTZ R22, R4, R2, -R0 ;  /* 0x0000000204167223 */ /* 0x000fe20000010800 */
[----:B------:R-:W-:Y:S02]  /*e750*/  HADD2.F32 R0, -RZ, R95.H1_H1 ;  /* 0x3000005fff007230 */ /* 0x000fe40000004100 */
        /* <DEDUP_REMOVED lines=9> */
[----:B------:R-:W-:Y:S01]  /*e7f0*/  HADD2.F32 R2, -RZ, R97.H1_H1 ;  /* 0x30000061ff027230 */ /* 0x000fe20000004100 */
[----:B------:R-:W-:-:S02]  /*e800*/  FMUL.FTZ R5, R3, R0 ;  /* 0x0000000003057220 */ /* 0x000fc40000410000 */
[C---:B------:R-:W-:Y:S02]  /*e810*/  FMUL.FTZ R0, R4.reuse, R0 ;  /* 0x0000000004007220 */ /* 0x040fe40000410000 */
[-C--:B------:R-:W-:Y:S02]  /*e820*/  FFMA.FTZ R18, R4, R2.reuse, -R5 ;  /* 0x0000000204127223 */ /* 0x080fe40000010805 */
[----:B------:R-:W-:Y:S01]  /*e830*/  FFMA.FTZ R13, R3, R2, R0 ;  /* 0x00000002030d7223 */ /* 0x000fe20000010000 */
[----:B------:R-:W-:Y:S01]  /*e840*/  SHF.R.U32.HI R0, RZ, 0x10, R39 ;  /* 0x00000010ff007819 */ /* 0x000fe20000011627 */
[----:B------:R-:W-:Y:S02]  /*e850*/  HADD2.F32 R3, -RZ, R11.H1_H1 ;  /* 0x3000000bff037230 */ /* 0x000fe40000004100 */
[----:B------:R-:W-:Y:S02]  /*e860*/  HADD2.F32 R2, -RZ, R15.H1_H1 ;  /* 0x3000000fff027230 */ /* 0x000fe40000004100 */
[----:B------:R-:W-:Y:S01]  /*e870*/  HADD2.F32 R5, -RZ, R0.H0_H0 ;  /* 0x20000000ff057230 */ /* 0x000fe20000004100 */
[----:B------:R-:W-:-:S04]  /*e880*/  SHF.R.U32.HI R0, RZ, 0x10, R43 ;  /* 0x00000010ff007819 */ /* 0x000fc8000001162b */
[-C--:B------:R-:W-:Y:S01]  /*e890*/  FMUL.FTZ R4, R3, R5.reuse ;  /* 0x0000000503047220 */ /* 0x080fe20000410000 */
[----:B------:R-:W-:Y:S01]  /*e8a0*/  HADD2.F32 R0, -RZ, R0.H0_H0 ;  /* 0x20000000ff007230 */ /* 0x000fe20000004100 */
[----:B------:R-:W-:-:S04]  /*e8b0*/  FMUL.FTZ R5, R2, R5 ;  /* 0x0000000502057220 */ /* 0x000fc80000410000 */
[-C--:B------:R-:W-:Y:S01]  /*e8c0*/  FFMA.FTZ R7, R2, R0.reuse, R4 ;  /* 0x0000000002077223 */ /* 0x080fe20000010004 */
[----:B------:R-:W-:Y:S01]  /*e8d0*/  HADD2.F32 R2, -RZ, R8.H1_H1 ;  /* 0x30000008ff027230 */ /* 0x000fe20000004100 */
[----:B------:R-:W-:Y:S01]  /*e8e0*/  FFMA.FTZ R11, R3, R0, -R5 ;  /* 0x00000000030b7223 */ /* 0x000fe20000010805 */
[----:B------:R-:W-:Y:S02]  /*e8f0*/  HADD2.F32 R4, -RZ, R6.H0_H0 ;  /* 0x20000006ff047230 */ /* 0x000fe40000004100 */
[----:B------:R-:W-:Y:S01]  /*e900*/  HADD2.F32 R0, -RZ, R12.H1_H1 ;  /* 0x3000000cff007230 */ /* 0x000fe20000004100 */
[----:B------:R-:W-:Y:S01]  /*e910*/  F2FP.PACK_AB R7, R7, R13 ;  /* 0x0000000d0707723e */ /* 0x000fe200000000ff */
[----:B------:R-:W-:Y:S01]  /*e920*/  HADD2.F32 R5, -RZ, R16.H0_H0 ;  /* 0x20000010ff057230 */ /* 0x000fe20000004100 */
[----:B------:R-:W-:Y:S01]  /*e930*/  FMUL.FTZ R3, R2, R4 ;  /* 0x0000000402037220 */ /* 0x000fe20000410000 */
[----:B------:R-:W-:Y:S01]  /*e940*/  F2FP.PACK_AB R11, R11, R18 ;  /* 0x000000120b0b723e */ /* 0x000fe200000000ff */
[----:B------:R-:W-:-:S02]  /*e950*/  FMUL.FTZ R4, R0, R4 ;  /* 0x0000000400047220 */ /* 0x000fc40000410000 */
[-C--:B------:R-:W-:Y:S01]  /*e960*/  FFMA.FTZ R6, R0, R5.reuse, R3 ;  /* 0x0000000500067223 */ /* 0x080fe20000010003 */
[----:B------:R-:W-:Y:S01]  /*e970*/  SHF.R.U64 R3, R42, 0x10, R43 ;  /* 0x000000102a037819 */ /* 0x000fe2000000122b */
[----:B------:R-:W-:Y:S01]  /*e980*/  FFMA.FTZ R8, R2, R5, -R4 ;  /* 0x0000000502087223 */ /* 0x000fe20000010804 */
[----:B------:R-:W-:Y:S02]  /*e990*/  HADD2.F32 R2, -RZ, R10.H1_H1 ;  /* 0x3000000aff027230 */ /* 0x000fe40000004100 */
[----:B------:R-:W-:Y:S01]  /*e9a0*/  HADD2.F32 R4, -RZ, R9.H0_H0 ;  /* 0x20000009ff047230 */ /* 0x000fe20000004100 */
[----:B------:R-:W-:Y:S01]  /*e9b0*/  F2FP.PACK_AB R9, R24, R26 ;  /* 0x0000001a1809723e */ /* 0x000fe200000000ff */
[----:B------:R-:W-:Y:S01]  /*e9c0*/  HADD2.F32 R0, -RZ, R14.H1_H1 ;  /* 0x3000000eff007230 */ /* 0x000fe20000004100 */
[----:B------:R-:W-:Y:S01]  /*e9d0*/  F2FP.PACK_AB R8, R8, R22 ;  /* 0x000000160808723e */ /* 0x000fe200000000ff */
[----:B------:R-:W-:Y:S01]  /*e9e0*/  HADD2.F32 R5, -RZ, R3.H0_H0 ;  /* 0x20000003ff057230 */ /* 0x000fe20000004100 */
[----:B------:R-:W-:-:S02]  /*e9f0*/  FMUL.FTZ R3, R2, R4 ;  /* 0x0000000402037220 */ /* 0x000fc40000410000 */
[C---:B------:R-:W-:Y:S02]  /*ea00*/  FMUL.FTZ R4, R0.reuse, R4 ;  /* 0x0000000400047220 */ /* 0x040fe40000410000 */
[-C--:B------:R-:W-:Y:S02]  /*ea10*/  FFMA.FTZ R3, R0, R5.reuse, R3 ;  /* 0x0000000500037223 */ /* 0x080fe40000010003 */
[----:B------:R-:W-:Y:S01]  /*ea20*/  FFMA.FTZ R2, R2, R5, -R4 ;  /* 0x0000000502027223 */ /* 0x000fe20000010804 */
[----:B------:R-:W-:Y:S02]  /*ea30*/  F2FP.PACK_AB R4, R6, R21 ;  /* 0x000000150604723e */ /* 0x000fe400000000ff */
[----:B------:R-:W-:Y:S02]  /*ea40*/  F2FP.PACK_AB R5, R23, R25 ;  /* 0x000000191705723e */ /* 0x000fe400000000ff */
[----:B------:R-:W-:Y:S02]  /*ea50*/  F2FP.PACK_AB R10, R2, R19 ;  /* 0x00000013020a723e */ /* 0x000fe400000000ff */
[----:B------:R-:W-:-:S03]  /*ea60*/  F2FP.PACK_AB R6, R3, R20 ;  /* 0x000000140306723e */ /* 0x000fc600000000ff */
[----:B------:R1:W-:Y:S04]  /*ea70*/  STS.128 [R30], R8 ;  /* 0x000000081e007388 */ /* 0x0003e80000000c00 */
[----:B------:R1:W-:Y:S02]  /*ea80*/  STS.128 [R17+0x10080], R4 ;  /* 0x0100800411007388 */ /* 0x0003e40000000c00 */
.L_x_826:
[----:B------:R-:W-:Y:S05]  /*ea90*/  BSYNC B0 ;  /* 0x0000000000007941 */ /* 0x000fea0003800000 */
.L_x_825:
[----:B------:R-:W-:-:S13]  /*eaa0*/  ISETP.GE.AND P0, PT, R137, c[0x0][0x27c], PT ;  /* 0x00009f0089007a0c */ /* 0x000fda0003f06270 */
[----:B------:R-:W-:Y:S05]  /*eab0*/  @P0 BRA `(.L_x_824) ;  /* 0x0000061000000947 */ /* 0x000fea0003800000 */
[----:B------:R-:W3:Y:S04]  /*eac0*/  LDL R2, [R1+0xc] ;  /* 0x00000c0001027983 */ /* 0x000ee80000100800 */
[----:B------:R-:W4:Y:S01]  /*ead0*/  LDL R26, [R1+0x24] ;  /* 0x00002400011a7983 */ /* 0x000f220000100800 */
[----:B------:R-:W-:-:S04]  /*eae0*/  MOV R0, c[0x0][0x27c] ;  /* 0x00009f0000007a02 */ /* 0x000fc80000000f00 */
[----:B---3--:R-:W-:-:S04]  /*eaf0*/  LEA.HI R0, R0, R2, RZ, 0x1d ;  /* 0x0000000200007211 */ /* 0x008fc800078fe8ff */
[----:B------:R-:W-:Y:S01]  /*eb00*/  SHF.R.S32.HI R2, RZ, 0x1f, R0 ;  /* 0x0000001fff027819 */ /* 0x000fe20000011400 */
[----:B-1--4-:R-:W1:Y:S01]  /*eb10*/  LDS.128 R8, [R26] ;  /* 0x000000001a087984 */ /* 0x012e620000000c00 */
[----:B------:R-:W-:Y:S02]  /*eb20*/  SHF.L.U32 R3, R0, 0x3, RZ ;  /* 0x0000000300037819 */ /* 0x000fe400000006ff */
[----:B------:R-:W-:Y:S02]  /*eb30*/  LEA.HI R0, R2, R0, RZ, 0x3 ;  /* 0x0000000002007211 */ /* 0x000fe400078f18ff */
[----:B------:R-:W-:Y:S02]  /*eb40*/  LOP3.LUT R2, R29, 0x38, R3, 0xf8, !PT ;  /* 0x000000381d027812 */ /* 0x000fe400078ef803 */
[----:B------:R-:W-:Y:S02]  /*eb50*/  SHF.L.U32 R0, R0, 0xa, RZ ;  /* 0x0000000a00007819 */ /* 0x000fe400000006ff */
[----:B------:R-:W-:-:S02]  /*eb60*/  LOP3.LUT R2, R2, R28, RZ, 0x3c, !PT ;  /* 0x0000001c02027212 */ /* 0x000fc400078e3cff */
[----:B------:R-:W-:-:S04]  /*eb70*/  LOP3.LUT R0, R0, 0x7fffe000, RZ, 0xc0, !PT ;  /* 0x7fffe00000007812 */ /* 0x000fc800078ec0ff */
[----:B-----5:R-:W-:Y:S01]  /*eb80*/  IADD3 R0, R2, R0, R27 ;  /* 0x0000000002007210 */ /* 0x020fe20007ffe01b */
[----:B------:R-:W-:-:S03]  /*eb90*/  HADD2.F32 R2, -RZ, R98.H1_H1 ;  /* 0x30000062ff027230 */ /* 0x000fc60000004100 */
[----:B------:R-:W-:Y:S01]  /*eba0*/  SHF.L.U32 R17, R0, 0x1, RZ ;  /* 0x0000000100117819 */ /* 0x000fe200000006ff */
[----:B------:R-:W-:-:S04]  /*ebb0*/  HADD2.F32 R0, -RZ, R98.H0_H0 ;  /* 0x20000062ff007230 */ /* 0x000fc80000004100 */
[----:B------:R-:W3:Y:S01]  /*ebc0*/  LDS.128 R12, [R17+0x10080] ;  /* 0x01008000110c7984 */ /* 0x000ee20000000c00 */
[----:B-1----:R-:W-:-:S05]  /*ebd0*/  HADD2.F32 R4, -RZ, R9.H0_H0 ;  /* 0x20000009ff047230 */ /* 0x002fca0000004100 */
[----:B------:R-:W-:Y:S01]  /*ebe0*/  FMUL.FTZ R5, R4, R0 ;  /* 0x0000000004057220 */ /* 0x000fe20000410000 */
[----:B---3--:R-:W-:-:S05]  /*ebf0*/  HADD2.F32 R3, -RZ, R13.H0_H0 ;  /* 0x2000000dff037230 */ /* 0x008fca0000004100 */
[C---:B------:R-:W-:Y:S02]  /*ec00*/  FMUL.FTZ R0, R3.reuse, R0 ;  /* 0x0000000003007220 */ /* 0x040fe40000410000 */
[-C--:B------:R-:W-:Y:S01]  /*ec10*/  FFMA.FTZ R24, R3, R2.reuse, R5 ;  /* 0x0000000203187223 */ /* 0x080fe20000010005 */
[----:B------:R-:W-:Y:S01]  /*ec20*/  HADD2.F32 R3, -RZ, R13.H1_H1 ;  /* 0x3000000dff037230 */ /* 0x000fe20000004100 */
[----:B------:R-:W-:Y:S01]  /*ec30*/  FFMA.FTZ R25, R4, R2, -R0 ;  /* 0x0000000204197223 */ /* 0x000fe20000010800 */
[----:B------:R-:W-:Y:S01]  /*ec40*/  SHF.R.U32.HI R0, RZ, 0x10, R49 ;  /* 0x00000010ff007819 */ /* 0x000fe20000011631 */
[----:B------:R-:W-:Y:S01]  /*ec50*/  HADD2.F32 R4, -RZ, R9.H1_H1 ;  /* 0x30000009ff047230 */ /* 0x000fe20000004100 */
[----:B------:R-:W-:-:S03]  /*ec60*/  SHF.R.U32.HI R2, RZ, 0x10, R53 ;  /* 0x00000010ff027819 */ /* 0x000fc60000011635 */
[----:B------:R-:W-:Y:S02]  /*ec70*/  HADD2.F32 R0, -RZ, R0.H0_H0 ;  /* 0x20000000ff007230 */ /* 0x000fe40000004100 */
        /* <DEDUP_REMOVED lines=24> */
[----:B------:R-:W-:-:S03]  /*ee00*/  HADD2.F32 R2, -RZ, R101.H1_H1 ;  /* 0x30000065ff027230 */ /* 0x000fc60000004100 */
[CC--:B------:R-:W-:Y:S02]  /*ee10*/  FMUL.FTZ R5, R4.reuse, R0.reuse ;  /* 0x0000000004057220 */ /* 0x0c0fe40000410000 */
        /* <DEDUP_REMOVED lines=12> */
[----:B------:R-:W-:Y:S01]  /*eee0*/  HADD2.F32 R3, -RZ, R8.H1_H1 ;  /* 0x30000008ff037230 */ /* 0x000fe20000004100 */
[----:B------:R-:W-:Y:S01]  /*eef0*/  FFMA.FTZ R11, R4, R2, -R0 ;  /* 0x00000002040b7223 */ /* 0x000fe20000010800 */
[----:B------:R-:W-:Y:S02]  /*ef00*/  SHF.R.U64 R0, R48, 0x10, R49 ;  /* 0x0000001030007819 */ /* 0x000fe40000001231 */
[----:B------:R-:W-:Y:S02]  /*ef10*/  SHF.R.U64 R2, R52, 0x10, R53 ;  /* 0x0000001034027819 */ /* 0x000fe40000001235 */
[----:B------:R-:W-:Y:S01]  /*ef20*/  SHF.R.U64 R4, R50, 0x10, R51 ;  /* 0x0000001032047819 */ /* 0x000fe20000001233 */
[----:B------:R-:W-:Y:S01]  /*ef30*/  HADD2.F32 R6, -RZ, R0.H0_H0 ;  /* 0x20000000ff067230 */ /* 0x000fe20000004100 */
[----:B------:R-:W-:Y:S01]  /*ef40*/  SHF.R.U64 R5, R54, 0x10, R55 ;  /* 0x0000001036057819 */ /* 0x000fe20000001237 */
[----:B------:R-:W-:Y:S01]  /*ef50*/  HADD2.F32 R0, -RZ, R12.H1_H1 ;  /* 0x3000000cff007230 */ /* 0x000fe20000004100 */
[----:B------:R-:W-:Y:S01]  /*ef60*/  F2FP.PACK_AB R11, R11, R16 ;  /* 0x000000100b0b723e */ /* 0x000fe200000000ff */
[----:B------:R-:W-:Y:S01]  /*ef70*/  HADD2.F32 R12, -RZ, R2.H0_H0 ;  /* 0x20000002ff0c7230 */ /* 0x000fe20000004100 */
[-C--:B------:R-:W-:Y:S01]  /*ef80*/  FMUL.FTZ R2, R3, R6.reuse ;  /* 0x0000000603027220 */ /* 0x080fe20000410000 */
[----:B------:R-:W-:Y:S01]  /*ef90*/  HADD2.F32 R9, -RZ, R4.H0_H0 ;  /* 0x20000004ff097230 */ /* 0x000fe20000004100 */
[C---:B------:R-:W-:Y:S01]  /*efa0*/  FMUL.FTZ R6, R0.reuse, R6 ;  /* 0x0000000600067220 */ /* 0x040fe20000410000 */
[----:B------:R-:W-:Y:S01]  /*efb0*/  F2FP.PACK_AB R7, R7, R13 ;  /* 0x0000000d0707723e */ /* 0x000fe200000000ff */
[-C--:B------:R-:W-:Y:S01]  /*efc0*/  FFMA.FTZ R8, R0, R12.reuse, R2 ;  /* 0x0000000c00087223 */ /* 0x080fe20000010002 */
[----:B------:R-:W-:Y:S01]  /*efd0*/  HADD2.F32 R0, -RZ, R14.H1_H1 ;  /* 0x3000000eff007230 */ /* 0x000fe20000004100 */
[----:B------:R-:W-:Y:S01]  /*efe0*/  FFMA.FTZ R3, R3, R12, -R6 ;  /* 0x0000000c03037223 */ /* 0x000fe20000010806 */
[----:B------:R-:W-:-:S02]  /*eff0*/  HADD2.F32 R2, -RZ, R10.H1_H1 ;  /* 0x3000000aff027230 */ /* 0x000fc40000004100 */
[----:B------:R-:W-:Y:S01]  /*f000*/  HADD2.F32 R10, -RZ, R5.H0_H0 ;  /* 0x20000005ff0a7230 */ /* 0x000fe20000004100 */
[-C--:B------:R-:W-:Y:S02]  /*f010*/  FMUL.FTZ R5, R0, R9.reuse ;  /* 0x0000000900057220 */ /* 0x080fe40000410000 */
[C---:B------:R-:W-:Y:S01]  /*f020*/  FMUL.FTZ R4, R2.reuse, R9 ;  /* 0x0000000902047220 */ /* 0x040fe20000410000 */
[----:B------:R-:W-:Y:S01]  /*f030*/  F2FP.PACK_AB R9, R23, R25 ;  /* 0x000000191709723e */ /* 0x000fe200000000ff */
[----:B------:R-:W-:Y:S01]  /*f040*/  FFMA.FTZ R2, R2, R10, -R5 ;  /* 0x0000000a02027223 */ /* 0x000fe20000010805 */
[----:B------:R-:W-:Y:S01]  /*f050*/  F2FP.PACK_AB R5, R22, R24 ;  /* 0x000000181605723e */ /* 0x000fe200000000ff */
[----:B------:R-:W-:Y:S01]  /*f060*/  FFMA.FTZ R0, R0, R10, R4 ;  /* 0x0000000a00007223 */ /* 0x000fe20000010004 */
[----:B------:R-:W-:Y:S02]  /*f070*/  F2FP.PACK_AB R4, R8, R20 ;  /* 0x000000140804723e */ /* 0x000fe400000000ff */
[----:B------:R-:W-:-:S02]  /*f080*/  F2FP.PACK_AB R8, R3, R21 ;  /* 0x000000150308723e */ /* 0x000fc400000000ff */
[----:B------:R-:W-:Y:S02]  /*f090*/  F2FP.PACK_AB R10, R2, R18 ;  /* 0x00000012020a723e */ /* 0x000fe400000000ff */
[----:B------:R-:W-:-:S03]  /*f0a0*/  F2FP.PACK_AB R6, R0, R19 ;  /* 0x000000130006723e */ /* 0x000fc600000000ff */
[----:B------:R1:W-:Y:S04]  /*f0b0*/  STS.128 [R26], R8 ;  /* 0x000000081a007388 */ /* 0x0003e80000000c00 */
[----:B------:R1:W-:Y:S02]  /*f0c0*/  STS.128 [R17+0x10080], R4 ;  /* 0x0100800411007388 */ /* 0x0003e40000000c00 */
.L_x_824:
[----:B------:R-:W-:Y:S05]  /*f0d0*/  BSYNC B1 ;  /* 0x0000000000017941 */ /* 0x000fea0003800000 */
.L_x_823:
        /* <DEDUP_REMOVED lines=17> */
[----:B------:R-:W-:Y:S01]  /*f1f0*/  HADD2.F32 R18, -RZ, R103.H0_H0 ;  /* 0x20000067ff127230 */ /* 0x000fe20000004100 */
[----:B-1----:R-:W-:Y:S02]  /*f200*/  SHF.R.U32.HI R5, RZ, 0x10, R57 ;  /* 0x00000010ff057819 */ /* 0x002fe40000011639 */
[----:B------:R-:W-:-:S02]  /*f210*/  LEA.HI R0, R0, R228, RZ, 0x1d ;  /* 0x000000e400007211 */ /* 0x000fc400078fe8ff */
[----:B------:R-:W-:Y:S01]  /*f220*/  SHF.R.U32.HI R20, RZ, 0x10, R63 ;  /* 0x00000010ff147819 */ /* 0x000fe2000001163f */
[----:B------:R-:W-:Y:S01]  /*f230*/  HADD2.F32 R39, -RZ, R5.H0_H0 ;  /* 0x20000005ff277230 */ /* 0x000fe20000004100 */
[----:B------:R-:W-:Y:S02]  /*f240*/  SHF.R.S32.HI R3, RZ, 0x1f, R0 ;  /* 0x0000001fff037819 */ /* 0x000fe40000011400 */
[----:B------:R-:W-:Y:S02]  /*f250*/  SHF.L.U32 R2, R0, 0x3, RZ ;  /* 0x0000000300027819 */ /* 0x000fe400000006ff */
[----:B------:R-:W-:Y:S02]  /*f260*/  LEA.HI R0, R3, R0, RZ, 0x3 ;  /* 0x0000000003007211 */ /* 0x000fe400078f18ff */
[----:B------:R-:W-:Y:S02]  /*f270*/  LOP3.LUT R2, R43, 0x38, R2, 0xf8, !PT ;  /* 0x000000382b027812 */ /* 0x000fe400078ef802 */
[----:B------:R-:W-:-:S02]  /*f280*/  SHF.L.U32 R0, R0, 0xa, RZ ;  /* 0x0000000a00007819 */ /* 0x000fc400000006ff */
[----:B------:R-:W-:Y:S02]  /*f290*/  LOP3.LUT R2, R2, R41, RZ, 0x3c, !PT ;  /* 0x0000002902027212 */ /* 0x000fe400078e3cff */
[----:B------:R-:W-:Y:S02]  /*f2a0*/  LOP3.LUT R0, R0, 0x7fffe000, RZ, 0xc0, !PT ;  /* 0x7fffe00000007812 */ /* 0x000fe400078ec0ff */
[----:B------:R-:W-:Y:S02]  /*f2b0*/  SHF.R.U32.HI R3, RZ, 0x10, R61 ;  /* 0x00000010ff037819 */ /* 0x000fe4000001163d */
[----:B-----5:R-:W-:Y:S02]  /*f2c0*/  IADD3 R0, R2, R0, R40 ;  /* 0x0000000002007210 */ /* 0x020fe40007ffe028 */
[----:B------:R-:W-:Y:S01]  /*f2d0*/  SHF.R.U32.HI R21, RZ, 0x10, R59 ;  /* 0x00000010ff157819 */ /* 0x000fe2000001163b */
[----:B------:R-:W-:Y:S01]  /*f2e0*/  HADD2.F32 R6, -RZ, R3.H0_H0 ;  /* 0x20000003ff067230 */ /* 0x000fe20000004100 */
[----:B------:R-:W-:Y:S01]  /*f2f0*/  SHF.L.U32 R24, R0, 0x1, RZ ;  /* 0x0000000100187819 */ /* 0x000fe200000006ff */
[----:B------:R-:W-:Y:S01]  /*f300*/  HADD2.F32 R0, -RZ, R102.H0_H0 ;  /* 0x20000066ff007230 */ /* 0x000fe20000004100 */
[----:B------:R-:W-:Y:S01]  /*f310*/  SHF.R.U64 R22, R60, 0x10, R61 ;  /* 0x000000103c167819 */ /* 0x000fe2000000123d */
[----:B------:R-:W-:Y:S01]  /*f320*/  HADD2.F32 R38, -RZ, R21.H0_H0 ;  /* 0x20000015ff267230 */ /* 0x000fe20000004100 */
[----:B------:R-:W-:Y:S01]  /*f330*/  SHF.R.U64 R27, R56, 0x10, R57 ;  /* 0x00000010381b7819 */ /* 0x000fe20000001239 */
[----:B------:R-:W1:Y:S01]  /*f340*/  LDS.128 R8, [R24+0x10080] ;  /* 0x0100800018087984 */ /* 0x000e620000000c00 */
[----:B------:R-:W-:-:S02]  /*f350*/  SHF.R.U64 R30, R62, 0x10, R63 ;  /* 0x000000103e1e7819 */ /* 0x000fc4000000123f */
[----:B------:R-:W-:Y:S01]  /*f360*/  SHF.R.U64 R31, R58, 0x10, R59 ;  /* 0x000000103a1f7819 */ /* 0x000fe2000000123b */
[----:B------:R-:W-:-:S04]  /*f370*/  HADD2.F32 R37, -RZ, R27.H0_H0 ;  /* 0x2000001bff257230 */ /* 0x000fc80000004100 */
[----:B------:R-:W-:Y:S02]  /*f380*/  HADD2.F32 R27, -RZ, R31.H0_H0 ;  /* 0x2000001fff1b7230 */ /* 0x000fe40000004100 */
[----:B-1----:R-:W-:-:S05]  /*f390*/  HADD2.F32 R2, -RZ, R9.H0_H0 ;  /* 0x20000009ff027230 */ /* 0x002fca0000004100 */
[CC--:B------:R-:W-:Y:S01]  /*f3a0*/  FMUL.FTZ R32, R2.reuse, R0.reuse ;  /* 0x0000000002207220 */ /* 0x0c0fe20000410000 */
[----:B----4-:R-:W1:Y:S02]  /*f3b0*/  LDS.128 R12, [R42] ;  /* 0x000000002a0c7984 */ /* 0x010e640000000c00 */
[--C-:B-1----:R-:W-:Y:S02]  /*f3c0*/  HADD2.F32 R19, -RZ, R13.reuse.H0_H0 ;  /* 0x2000000dff137230 */ /* 0x102fe40000004100 */
[----:B------:R-:W-:Y:S02]  /*f3d0*/  HADD2.F32 R17, -RZ, R13.H1_H1 ;  /* 0x3000000dff117230 */ /* 0x000fe40000004100 */
[----:B------:R-:W-:Y:S01]  /*f3e0*/  HADD2.F32 R16, -RZ, R12.H0_H0 ;  /* 0x2000000cff107230 */ /* 0x000fe20000004100 */
[----:B------:R-:W-:Y:S01]  /*f3f0*/  FMUL.FTZ R4, R19, R0 ;  /* 0x0000000013047220 */ /* 0x000fe20000410000 */
[----:B------:R-:W-:Y:S01]  /*f400*/  HADD2.F32 R0, -RZ, R9.H1_H1 ;  /* 0x30000009ff007230 */ /* 0x000fe20000004100 */
[----:B------:R-:W-:Y:S01]  /*f410*/  FMUL.FTZ R3, R17, R6 ;  /* 0x0000000611037220 */ /* 0x000fe20000410000 */
[----:B------:R-:W-:Y:S01]  /*f420*/  HADD2.F32 R9, -RZ, R104.H1_H1 ;  /* 0x30000068ff097230 */ /* 0x000fe20000004100 */
[----:B------:R-:W-:Y:S01]  /*f430*/  FFMA.FTZ R36, R2, R18, R4 ;  /* 0x0000001202247223 */ /* 0x000fe20000010004 */
[----:B------:R-:W-:Y:S01]  /*f440*/  HADD2.F32 R2, -RZ, R102.H1_H1 ;  /* 0x30000066ff027230 */ /* 0x000fe20000004100 */
[C---:B------:R-:W-:Y:S01]  /*f450*/  FMUL.FTZ R29, R0.reuse, R6 ;  /* 0x00000006001d7220 */ /* 0x040fe20000410000 */
[----:B------:R-:W-:Y:S01]  /*f460*/  HADD2.F32 R13, -RZ, R14.H0_H0 ;  /* 0x2000000eff0d7230 */ /* 0x000fe20000004100 */
[----:B------:R-:W-:Y:S01]  /*f470*/  FFMA.FTZ R35, R0, R39, R3 ;  /* 0x0000002700237223 */ /* 0x000fe20000010003 */
[----:B------:R-:W-:Y:S01]  /*f480*/  HADD2.F32 R0, -RZ, R8.H0_H0 ;  /* 0x20000008ff007230 */ /* 0x000fe20000004100 */
[----:B------:R-:W-:Y:S01]  /*f490*/  FMUL.FTZ R4, R16, R2 ;  /* 0x0000000210047220 */ /* 0x000fe20000410000 */
[----:B------:R-:W-:-:S02]  /*f4a0*/  HADD2.F32 R3, -RZ, R103.H1_H1 ;  /* 0x30000067ff037230 */ /* 0x000fc40000004100 */
[----:B------:R-:W-:Y:S01]  /*f4b0*/  HADD2.F32 R6, -RZ, R105.H0_H0 ;  /* 0x20000069ff067230 */ /* 0x000fe20000004100 */
[C---:B------:R-:W-:Y:S01]  /*f4c0*/  FMUL.FTZ R28, R0.reuse, R2 ;  /* 0x00000002001c7220 */ /* 0x040fe20000410000 */
[----:B------:R-:W-:Y:S01]  /*f4d0*/  HADD2.F32 R2, -RZ, R104.H0_H0 ;  /* 0x20000068ff027230 */ /* 0x000fe20000004100 */
[----:B------:R-:W-:Y:S01]  /*f4e0*/  FFMA.FTZ R33, R0, R9, R4 ;  /* 0x0000000900217223 */ /* 0x000fe20000010004 */
[----:B------:R-:W-:Y:S01]  /*f4f0*/  HADD2.F32 R0, -RZ, R10.H0_H0 ;  /* 0x2000000aff007230 */ /* 0x000fe20000004100 */
[-C--:B------:R-:W-:Y:S01]  /*f500*/  FMUL.FTZ R4, R13, R3.reuse ;  /* 0x000000030d047220 */ /* 0x080fe20000410000 */
[--C-:B------:R-:W-:Y:S02]  /*f510*/  HADD2.F32 R7, -RZ, R15.reuse.H0_H0 ;  /* 0x2000000fff077230 */ /* 0x100fe40000004100 */
[----:B------:R-:W-:Y:S01]  /*f520*/  HADD2.F32 R5, -RZ, R15.H1_H1 ;  /* 0x3000000fff057230 */ /* 0x000fe20000004100 */
[C---:B------:R-:W-:Y:S01]  /*f530*/  FMUL.FTZ R26, R0.reuse, R3 ;  /* 0x00000003001a7220 */ /* 0x040fe20000410000 */
[----:B------:R-:W-:Y:S01]  /*f540*/  HADD2.F32 R15, -RZ, R20.H0_H0 ;  /* 0x20000014ff0f7230 */ /* 0x000fe20000004100 */
[----:B------:R-:W-:Y:S01]  /*f550*/  FFMA.FTZ R34, R0, R6, R4 ;  /* 0x0000000600227223 */ /* 0x000fe20000010004 */
[----:B------:R-:W-:Y:S01]  /*f560*/  HADD2.F32 R0, -RZ, R11.H0_H0 ;  /* 0x2000000bff007230 */ /* 0x000fe20000004100 */
[----:B------:R-:W-:Y:S01]  /*f570*/  FMUL.FTZ R3, R7, R2 ;  /* 0x0000000207037220 */ /* 0x000fe20000410000 */
[----:B------:R-:W-:Y:S01]  /*f580*/  HADD2.F32 R4, -RZ, R105.H1_H1 ;  /* 0x30000069ff047230 */ /* 0x000fe20000004100 */
[----:B------:R-:W-:-:S02]  /*f590*/  FFMA.FTZ R13, R13, R6, -R26 ;  /* 0x000000060d0d7223 */ /* 0x000fc4000001081a */
[C---:B------:R-:W-:Y:S02]  /*f5a0*/  FMUL.FTZ R23, R0.reuse, R2 ;  /* 0x0000000200177220 */ /* 0x040fe40000410000 */
[-C--:B------:R-:W-:Y:S01]  /*f5b0*/  FFMA.FTZ R25, R0, R4.reuse, R3 ;  /* 0x0000000400197223 */ /* 0x080fe20000010003 */
[----:B------:R-:W-:Y:S01]  /*f5c0*/  HADD2.F32 R0, -RZ, R11.H1_H1 ;  /* 0x3000000bff007230 */ /* 0x000fe20000004100 */
[-C--:B------:R-:W-:Y:S01]  /*f5d0*/  FMUL.FTZ R2, R5, R15.reuse ;  /* 0x0000000f05027220 */ /* 0x080fe20000410000 */
[----:B------:R-:W-:Y:S01]  /*f5e0*/  HADD2.F32 R3, -RZ, R12.H1_H1 ;  /* 0x3000000cff037230 */ /* 0x000fe20000004100 */
[----:B------:R-:W-:Y:S01]  /*f5f0*/  FFMA.FTZ R6, R7, R4, -R23 ;  /* 0x0000000407067223 */ /* 0x000fe20000010817 */
[----:B------:R-:W-:Y:S01]  /*f600*/  HADD2.F32 R11, -RZ, R22.H0_H0 ;  /* 0x20000016ff0b7230 */ /* 0x000fe20000004100 */
[C---:B------:R-:W-:Y:S01]  /*f610*/  FMUL.FTZ R20, R0.reuse, R15 ;  /* 0x0000000f00147220 */ /* 0x040fe20000410000 */
[----:B------:R-:W-:Y:S01]  /*f620*/  HADD2.F32 R12, -RZ, R30.H0_H0 ;  /* 0x2000001eff0c7230 */ /* 0x000fe20000004100 */
[----:B------:R-:W-:Y:S01]  /*f630*/  FFMA.FTZ R21, R0, R38, R2 ;  /* 0x0000002600157223 */ /* 0x000fe20000010002 */
[----:B------:R-:W-:Y:S01]  /*f640*/  HADD2.F32 R0, -RZ, R8.H1_H1 ;  /* 0x30000008ff007230 */ /* 0x000fe20000004100 */
[----:B------:R-:W-:Y:S01]  /*f650*/  FMUL.FTZ R8, R3, R11 ;  /* 0x0000000b03087220 */ /* 0x000fe20000410000 */
[----:B------:R-:W-:Y:S01]  /*f660*/  HADD2.F32 R2, -RZ, R14.H1_H1 ;  /* 0x3000000eff027230 */ /* 0x000fe20000004100 */
[----:B------:R-:W-:Y:S01]  /*f670*/  FFMA.FTZ R14, R19, R18, -R32 ;  /* 0x00000012130e7223 */ /* 0x000fe20000010820 */
[----:B------:R-:W-:Y:S01]  /*f680*/  F2FP.PACK_AB R7, R21, R25 ;  /* 0x000000191507723e */ /* 0x000fe200000000ff */
[----:B------:R-:W-:-:S02]  /*f690*/  FMUL.FTZ R11, R0, R11 ;  /* 0x0000000b000b7220 */ /* 0x000fc40000410000 */
[-C--:B------:R-:W-:Y:S01]  /*f6a0*/  FFMA.FTZ R15, R0, R37.reuse, R8 ;  /* 0x00000025000f7223 */ /* 0x080fe20000010008 */
[----:B------:R-:W-:Y:S01]  /*f6b0*/  HADD2.F32 R0, -RZ, R10.H1_H1 ;  /* 0x3000000aff007230 */ /* 0x000fe20000004100 */
[-C--:B------:R-:W-:Y:S02]  /*f6c0*/  FMUL.FTZ R8, R2, R12.reuse ;  /* 0x0000000c02087220 */ /* 0x080fe40000410000 */
[----:B------:R-:W-:Y:S01]  /*f6d0*/  FFMA.FTZ R3, R3, R37, -R11 ;  /* 0x0000002503037223 */ /* 0x000fe2000001080b */
[----:B------:R-:W-:Y:S01]  /*f6e0*/  F2FP.PACK_AB R4, R15, R33 ;  /* 0x000000210f04723e */ /* 0x000fe200000000ff */
[C---:B------:R-:W-:Y:S02]  /*f6f0*/  FMUL.FTZ R10, R0.reuse, R12 ;  /* 0x0000000c000a7220 */ /* 0x040fe40000410000 */
[----:B------:R-:W-:Y:S02]  /*f700*/  FFMA.FTZ R22, R0, R27, R8 ;  /* 0x0000001b00167223 */ /* 0x000fe40000010008 */
[----:B------:R-:W-:-:S02]  /*f710*/  FFMA.FTZ R12, R17, R39, -R29 ;  /* 0x00000027110c7223 */ /* 0x000fc4000001081d */
[----:B------:R-:W-:Y:S02]  /*f720*/  FFMA.FTZ R8, R16, R9, -R28 ;  /* 0x0000000910087223 */ /* 0x000fe4000001081c */
[----:B------:R-:W-:Y:S01]  /*f730*/  FFMA.FTZ R0, R5, R38, -R20 ;  /* 0x0000002605007223 */ /* 0x000fe20000010814 */
[----:B------:R-:W-:Y:S01]  /*f740*/  F2FP.PACK_AB R9, R12, R14 ;  /* 0x0000000e0c09723e */ /* 0x000fe200000000ff */
        /* <DEDUP_REMOVED lines=8> */
.L_x_830:
[----:B------:R-:W-:Y:S05]  /*f7d0*/  BSYNC B0 ;  /* 0x0000000000007941 */ /* 0x000fea0003800000 */
.L_x_829:
[----:B------:R-:W-:-:S13]  /*f7e0*/  ISETP.GE.AND P0, PT, R137, c[0x0][0x27c], PT ;  /* 0x00009f0089007a0c */ /* 0x000fda0003f06270 */
[----:B------:R-:W-:Y:S05]  /*f7f0*/  @P0 BRA `(.L_x_828) ;  /* 0x0000061000000947 */ /* 0x000fea0003800000 */
[----:B------:R-:W4:Y:S04]  /*f800*/  LDL R2, [R1+0xc] ;  /* 0x00000c0001027983 */ /* 0x000f280000100800 */
[----:B-12---:R-:W2:Y:S01]  /*f810*/  LDL R42, [R1+0x20] ;  /* 0x00002000012a7983 */ /* 0x006ea20000100800 */
[----:B------:R-:W-:Y:S02]  /*f820*/  MOV R0, c[0x0][0x27c] ;  /* 0x00009f0000007a02 */ /* 0x000fe40000000f00 */
[----:B------:R-:W-:Y:S02]  /*f830*/  SHF.R.U32.HI R22, RZ, 0x10, R69 ;  /* 0x00000010ff167819 */ /* 0x000fe40000011645 */
[----:B------:R-:W-:Y:S02]  /*f840*/  SHF.R.U32.HI R23, RZ, 0x10, R73 ;  /* 0x00000010ff177819 */ /* 0x000fe40000011649 */
[----:B------:R-:W-:-:S02]  /*f850*/  SHF.R.U32.HI R24, RZ, 0x10, R71 ;  /* 0x00000010ff187819 */ /* 0x000fc40000011647 */
[----:B-----5:R-:W-:Y:S02]  /*f860*/  SHF.R.U32.HI R27, RZ, 0x10, R75 ;  /* 0x00000010ff1b7819 */ /* 0x020fe4000001164b */
[----:B------:R-:W-:Y:S02]  /*f870*/  SHF.R.U64 R32, R68, 0x10, R69 ;  /* 0x0000001044207819 */ /* 0x000fe40000001245 */
[----:B------:R-:W-:Y:S02]  /*f880*/  SHF.R.U64 R33, R70, 0x10, R71 ;  /* 0x0000001046217819 */ /* 0x000fe40000001247 */
[----:B------:R-:W-:Y:S02]  /*f890*/  SHF.R.U64 R36, R72, 0x10, R73 ;  /* 0x0000001048247819 */ /* 0x000fe40000001249 */
[----:B------:R-:W-:Y:S02]  /*f8a0*/  SHF.R.U64 R38, R74, 0x10, R75 ;  /* 0x000000104a267819 */ /* 0x000fe4000000124b */
[----:B----4-:R-:W-:-:S04]  /*f8b0*/  LEA.HI R0, R0, R2, RZ, 0x1d ;  /* 0x0000000200007211 */ /* 0x010fc800078fe8ff */
[----:B------:R-:W-:Y:S01]  /*f8c0*/  SHF.R.S32.HI R2, RZ, 0x1f, R0 ;  /* 0x0000001fff027819 */ /* 0x000fe20000011400 */
[----:B--2---:R-:W1:Y:S01]  /*f8d0*/  LDS.128 R4, [R42] ;  /* 0x000000002a047984 */ /* 0x004e620000000c00 */
[----:B------:R-:W-:Y:S02]  /*f8e0*/  SHF.L.U32 R3, R0, 0x3, RZ ;  /* 0x0000000300037819 */ /* 0x000fe400000006ff */
[----:B------:R-:W-:Y:S02]  /*f8f0*/  LEA.HI R0, R2, R0, RZ, 0x3 ;  /* 0x0000000002007211 */ /* 0x000fe400078f18ff */
[----:B------:R-:W-:Y:S02]  /*f900*/  LOP3.LUT R2, R43, 0x38, R3, 0xf8, !PT ;  /* 0x000000382b027812 */ /* 0x000fe400078ef803 */
[----:B------:R-:W-:Y:S02]  /*f910*/  SHF.L.U32 R0, R0, 0xa, RZ ;  /* 0x0000000a00007819 */ /* 0x000fe400000006ff */
[----:B------:R-:W-:Y:S01]  /*f920*/  LOP3.LUT R2, R2, R41, RZ, 0x3c, !PT ;  /* 0x0000002902027212 */ /* 0x000fe200078e3cff */
[----:B------:R-:W-:Y:S01]  /*f930*/  HADD2.F32 R41, -RZ, R23.H0_H0 ;  /* 0x20000017ff297230 */ /* 0x000fe20000004100 */
[----:B------:R-:W-:-:S04]  /*f940*/  LOP3.LUT R0, R0, 0x7fffe000, RZ, 0xc0, !PT ;  /* 0x7fffe00000007812 */ /* 0x000fc800078ec0ff */
[----:B------:R-:W-:Y:S01]  /*f950*/  IADD3 R0, R2, R0, R40 ;  /* 0x0000000002007210 */ /* 0x000fe20007ffe028 */
[----:B------:R-:W-:-:S03]  /*f960*/  HADD2.F32 R40, -RZ, R27.H0_H0 ;  /* 0x2000001bff287230 */ /* 0x000fc60000004100 */
[----:B------:R-:W-:Y:S01]  /*f970*/  SHF.L.U32 R28, R0, 0x1, RZ ;  /* 0x00000001001c7819 */ /* 0x000fe200000006ff */
[----:B------:R-:W-:-:S04]  /*f980*/  HADD2.F32 R0, -RZ, R106.H0_H0 ;  /* 0x2000006aff007230 */ /* 0x000fc80000004100 */
[----:B------:R-:W2:Y:S01]  /*f990*/  LDS.128 R8, [R28+0x10080] ;  /* 0x010080001c087984 */ /* 0x000ea20000000c00 */
[----:B-1----:R-:W-:Y:S02]  /*f9a0*/  HADD2.F32 R19, -RZ, R5.H0_H0 ;  /* 0x20000005ff137230 */ /* 0x002fe40000004100 */
[--C-:B------:R-:W-:Y:S02]  /*f9b0*/  HADD2.F32 R15, -RZ, R7.reuse.H0_H0 ;  /* 0x20000007ff0f7230 */ /* 0x100fe40000004100 */
[----:B------:R-:W-:Y:S02]  /*f9c0*/  HADD2.F32 R14, -RZ, R7.H1_H1 ;  /* 0x30000007ff0e7230 */ /* 0x000fe40000004100 */
[----:B------:R-:W-:Y:S01]  /*f9d0*/  HADD2.F32 R17, -RZ, R5.H1_H1 ;  /* 0x30000005ff117230 */ /* 0x000fe20000004100 */
[----:B------:R-:W-:Y:S01]  /*f9e0*/  FMUL.FTZ R5, R19, R0 ;  /* 0x0000000013057220 */ /* 0x000fe20000410000 */
[--C-:B------:R-:W-:Y:S02]  /*f9f0*/  HADD2.F32 R16, -RZ, R6.reuse.H0_H0 ;  /* 0x20000006ff107230 */ /* 0x100fe40000004100 */
[----:B------:R-:W-:-:S02]  /*fa00*/  HADD2.F32 R20, -RZ, R6.H1_H1 ;  /* 0x30000006ff147230 */ /* 0x000fc40000004100 */
[----:B------:R-:W-:Y:S02]  /*fa10*/  HADD2.F32 R6, -RZ, R107.H0_H0 ;  /* 0x2000006bff067230 */ /* 0x000fe40000004100 */
[--C-:B------:R-:W-:Y:S02]  /*fa20*/  HADD2.F32 R18, -RZ, R4.reuse.H0_H0 ;  /* 0x20000004ff127230 */ /* 0x100fe40000004100 */
[----:B------:R-:W-:Y:S02]  /*fa30*/  HADD2.F32 R21, -RZ, R4.H1_H1 ;  /* 0x30000004ff157230 */ /* 0x000fe40000004100 */
[----:B------:R-:W-:Y:S02]  /*fa40*/  HADD2.F32 R4, -RZ, R106.H1_H1 ;  /* 0x3000006aff047230 */ /* 0x000fe40000004100 */
[--C-:B--2---:R-:W-:Y:S02]  /*fa50*/  HADD2.F32 R3, -RZ, R9.reuse.H0_H0 ;  /* 0x20000009ff037230 */ /* 0x104fe40000004100 */
[----:B------:R-:W-:-:S02]  /*fa60*/  HADD2.F32 R2, -RZ, R9.H1_H1 ;  /* 0x30000009ff027230 */ /* 0x000fc40000004100 */
[--C-:B------:R-:W-:Y:S01]  /*fa70*/  HADD2.F32 R9, -RZ, R8.reuse.H0_H0 ;  /* 0x20000008ff097230 */ /* 0x100fe20000004100 */
[C---:B------:R-:W-:Y:S01]  /*fa80*/  FMUL.FTZ R31, R3.reuse, R0 ;  /* 0x00000000031f7220 */ /* 0x040fe20000410000 */
[----:B------:R-:W-:Y:S01]  /*fa90*/  HADD2.F32 R13, -RZ, R8.H1_H1 ;  /* 0x30000008ff0d7230 */ /* 0x000fe20000004100 */
[----:B------:R-:W-:Y:S01]  /*faa0*/  FFMA.FTZ R39, R3, R6, R5 ;  /* 0x0000000603277223 */ /* 0x000fe20000010005 */
[--C-:B------:R-:W-:Y:S01]  /*fab0*/  HADD2.F32 R8, -RZ, R11.reuse.H0_H0 ;  /* 0x2000000bff087230 */ /* 0x100fe20000004100 */
[-C--:B------:R-:W-:Y:S01]  /*fac0*/  FMUL.FTZ R3, R18, R4.reuse ;  /* 0x0000000412037220 */ /* 0x080fe20000410000 */
[----:B------:R-:W-:Y:S01]  /*fad0*/  HADD2.F32 R7, -RZ, R11.H1_H1 ;  /* 0x3000000bff077230 */ /* 0x000fe20000004100 */
[----:B------:R-:W-:Y:S01]  /*fae0*/  FMUL.FTZ R29, R9, R4 ;  /* 0x00000004091d7220 */ /* 0x000fe20000410000 */
[----:B------:R-:W-:Y:S02]  /*faf0*/  HADD2.F32 R11, -RZ, R22.H0_H0 ;  /* 0x20000016ff0b7230 */ /* 0x000fe40000004100 */
[----:B------:R-:W-:-:S02]  /*fb00*/  HADD2.F32 R5, -RZ, R108.H1_H1 ;  /* 0x3000006cff057230 */ /* 0x000fc40000004100 */
[----:B------:R-:W-:Y:S01]  /*fb10*/  HADD2.F32 R12, -RZ, R10.H0_H0 ;  /* 0x2000000aff0c7230 */ /* 0x000fe20000004100 */
[-C--:B------:R-:W-:Y:S01]  /*fb20*/  FMUL.FTZ R0, R17, R11.reuse ;  /* 0x0000000b11007220 */ /* 0x080fe20000410000 */
[----:B------:R-:W-:Y:S01]  /*fb30*/  HADD2.F32 R4, -RZ, R110.H1_H1 ;  /* 0x3000006eff047230 */ /* 0x000fe20000004100 */
[C---:B------:R-:W-:Y:S01]  /*fb40*/  FMUL.FTZ R30, R2.reuse, R11 ;  /* 0x0000000b021e7220 */ /* 0x040fe20000410000 */
[----:B------:R-:W-:Y:S01]  /*fb50*/  HADD2.F32 R22, -RZ, R24.H0_H0 ;  /* 0x20000018ff167230 */ /* 0x000fe20000004100 */
[----:B------:R-:W-:Y:S01]  /*fb60*/  FFMA.FTZ R37, R2, R41, R0 ;  /* 0x0000002902257223 */ /* 0x000fe20000010000 */
[----:B------:R-:W-:Y:S01]  /*fb70*/  HADD2.F32 R2, -RZ, R107.H1_H1 ;  /* 0x3000006bff027230 */ /* 0x000fe20000004100 */
[----:B------:R-:W-:Y:S01]  /*fb80*/  FFMA.FTZ R34, R9, R5, R3 ;  /* 0x0000000509227223 */ /* 0x000fe20000010003 */
[----:B------:R-:W-:Y:S02]  /*fb90*/  HADD2.F32 R0, -RZ, R108.H0_H0 ;  /* 0x2000006cff007230 */ /* 0x000fe40000004100 */
[----:B------:R-:W-:Y:S01]  /*fba0*/  HADD2.F32 R3, -RZ, R110.H0_H0 ;  /* 0x2000006eff037230 */ /* 0x000fe20000004100 */
[----:B------:R-:W-:Y:S01]  /*fbb0*/  FMUL.FTZ R11, R16, R2 ;  /* 0x00000002100b7220 */ /* 0x000fe20000410000 */
[----:B------:R-:W-:Y:S01]  /*fbc0*/  HADD2.F32 R10, -RZ, R10.H1_H1 ;  /* 0x3000000aff0a7230 */ /* 0x000fe20000004100 */
[----:B------:R-:W-:-:S02]  /*fbd0*/  FMUL.FTZ R9, R15, R0 ;  /* 0x000000000f097220 */ /* 0x000fc40000410000 */
[----:B------:R-:W-:Y:S01]  /*fbe0*/  FFMA.FTZ R35, R12, R4, R11 ;  /* 0x000000040c237223 */ /* 0x000fe2000001000b */
[----:B------:R-:W-:Y:S01]  /*fbf0*/  HADD2.F32 R11, -RZ, R32.H0_H0 ;  /* 0x20000020ff0b7230 */ /* 0x000fe20000004100 */
[C---:B------:R-:W-:Y:S01]  /*fc00*/  FMUL.FTZ R24, R8.reuse, R0 ;  /* 0x0000000008187220 */ /* 0x040fe20000410000 */
[----:B------:R-:W-:Y:S01]  /*fc10*/  HADD2.F32 R32, -RZ, R38.H0_H0 ;  /* 0x20000026ff207230 */ /* 0x000fe20000004100 */
[----:B------:R-:W-:Y:S01]  /*fc20*/  FFMA.FTZ R25, R8, R3, R9 ;  /* 0x0000000308197223 */ /* 0x000fe20000010009 */
[----:B------:R-:W-:Y:S01]  /*fc30*/  HADD2.F32 R8, -RZ, R33.H0_H0 ;  /* 0x20000021ff087230 */ /* 0x000fe20000004100 */
[----:B------:R-:W-:Y:S01]  /*fc40*/  FMUL.FTZ R0, R14, R22 ;  /* 0x000000160e007220 */ /* 0x000fe20000410000 */
[----:B------:R-:W-:Y:S01]  /*fc50*/  HADD2.F32 R33, -RZ, R36.H0_H0 ;  /* 0x20000024ff217230 */ /* 0x000fe20000004100 */
[----:B------:R-:W-:Y:S02]  /*fc60*/  FMUL.FTZ R26, R12, R2 ;  /* 0x000000020c1a7220 */ /* 0x000fe40000410000 */
[----:B------:R-:W-:-:S02]  /*fc70*/  FFMA.FTZ R23, R7, R40, R0 ;  /* 0x0000002807177223 */ /* 0x000fc40000010000 */
[----:B------:R-:W-:Y:S02]  /*fc80*/  FMUL.FTZ R22, R7, R22 ;  /* 0x0000001607167220 */ /* 0x000fe40000410000 */
[-C--:B------:R-:W-:Y:S02]  /*fc90*/  FMUL.FTZ R2, R21, R11.reuse ;  /* 0x0000000b15027220 */ /* 0x080fe40000410000 */
[-C--:B------:R-:W-:Y:S02]  /*fca0*/  FMUL.FTZ R0, R20, R8.reuse ;  /* 0x0000000814007220 */ /* 0x080fe40000410000 */
[C---:B------:R-:W-:Y:S02]  /*fcb0*/  FMUL.FTZ R11, R13.reuse, R11 ;  /* 0x0000000b0d0b7220 */ /* 0x040fe40000410000 */
[----:B------:R-:W-:Y:S02]  /*fcc0*/  FMUL.FTZ R7, R10, R8 ;  /* 0x000000080a077220 */ /* 0x000fe40000410000 */
[----:B------:R-:W-:-:S02]  /*fcd0*/  FFMA.FTZ R13, R13, R33, R2 ;  /* 0x000000210d0d7223 */ /* 0x000fc40000010002 */
[----:B------:R-:W-:Y:S02]  /*fce0*/  FFMA.FTZ R27, R10, R32, R0 ;  /* 0x000000200a1b7223 */ /* 0x000fe40000010000 */
[----:B------:R-:W-:Y:S02]  /*fcf0*/  FFMA.FTZ R12, R19, R6, -R31 ;  /* 0x00000006130c7223 */ /* 0x000fe4000001081f */
[----:B------:R-:W-:Y:S02]  /*fd00*/  FFMA.FTZ R9, R17, R41, -R30 ;  /* 0x0000002911097223 */ /* 0x000fe4000001081e */
[----:B------:R-:W-:Y:S01]  /*fd10*/  FFMA.FTZ R8, R18, R5, -R29 ;  /* 0x0000000512087223 */ /* 0x000fe2000001081d */
[----:B------:R-:W-:Y:S01]  /*fd20*/  F2FP.PACK_AB R5, R37, R39 ;  /* 0x000000272505723e */ /* 0x000fe200000000ff */
[----:B------:R-:W-:Y:S01]  /*fd30*/  FFMA.FTZ R10, R16, R4, -R26 ;  /* 0x00000004100a7223 */ /* 0x000fe2000001081a */
[----:B------:R-:W-:Y:S01]  /*fd40*/  F2FP.PACK_AB R9, R9, R12 ;  /* 0x0000000c0909723e */ /* 0x000fe200000000ff */
[----:B------:R-:W-:Y:S01]  /*fd50*/  FFMA.FTZ R3, R15, R3, -R24 ;  /* 0x000000030f037223 */ /* 0x000fe20000010818 */
[----:B------:R-:W-:Y:S01]  /*fd60*/  F2FP.PACK_AB R4, R13, R34 ;  /* 0x000000220d04723e */ /* 0x000fe200000000ff */
[----:B------:R-:W-:-:S02]  /*fd70*/  FFMA.FTZ R0, R14, R40, -R22 ;  /* 0x000000280e007223 */ /* 0x000fc40000010816 */
[----:B------:R-:W-:Y:S02]  /*fd80*/  FFMA.FTZ R2, R21, R33, -R11 ;  /* 0x0000002115027223 */ /* 0x000fe4000001080b */
[----:B------:R-:W-:Y:S01]  /*fd90*/  FFMA.FTZ R6, R20, R32, -R7 ;  /* 0x0000002014067223 */ /* 0x000fe20000010807 */
[----:B------:R-:W-:Y:S02]  /*fda0*/  F2FP.PACK_AB R11, R0, R3 ;  /* 0x00000003000b723e */ /* 0x000fe400000000ff */
[----:B------:R-:W-:Y:S02]  /*fdb0*/  F2FP.PACK_AB R8, R2, R8 ;  /* 0x000000080208723e */ /* 0x000fe400000000ff */
[----:B------:R-:W-:Y:S02]  /*fdc0*/  F2FP.PACK_AB R10, R6, R10 ;  /* 0x0000000a060a723e */ /* 0x000fe400000000ff */
[----:B------:R-:W-:Y:S02]  /*fdd0*/  F2FP.PACK_AB R7, R23, R25 ;  /* 0x000000191707723e */ /* 0x000fe400000000ff */
[----:B------:R-:W-:Y:S01]  /*fde0*/  F2FP.PACK_AB R6, R27, R35 ;  /* 0x000000231b06723e */ /* 0x000fe200000000ff */
[----:B------:R1:W-:Y:S04]  /*fdf0*/  STS.128 [R42], R8 ;  /* 0x000000082a007388 */ /* 0x0003e80000000c00 */
[----:B------:R1:W-:Y:S02]  /*fe00*/  STS.128 [R28+0x10080], R4 ;  /* 0x010080041c007388 */ /* 0x0003e40000000c00 */
.L_x_828:
[----:B------:R-:W-:Y:S05]  /*fe10*/  BSYNC B1 ;  /* 0x0000000000017941 */ /* 0x000fea0003800000 */
.L_x_827:
[----:B------:R-:W-:-:S04]  /*fe20*/  IADD3 R0, R211, 0x60, RZ ;  /* 0x00000060d3007810 */ /* 0x000fc80007ffe0ff */
        /* <DEDUP_REMOVED lines=13> */
[----:B-12---:R-:W2:Y:S01]  /*ff00*/  LDL R42, [R1+0x2c] ;  /* 0x00002c00012a7983 */ /* 0x006ea20000100800 */
[----:B------:R-:W-:Y:S02]  /*ff10*/  MOV R0, c[0x0][0x27c] ;  /* 0x00009f0000007a02 */ /* 0x000fe40000000f00 */
[----:B------:R-:W-:Y:S02]  /*ff20*/  SHF.R.U32.HI R22, RZ, 0x10, R77 ;  /* 0x00000010ff167819 */ /* 0x000fe4000001164d */
[----:B------:R-:W-:-:S02]  /*ff30*/  LEA.HI R0, R0, R228, RZ, 0x1d ;  /* 0x000000e400007211 */ /* 0x000fc400078fe8ff */
[----:B------:R-:W-:Y:S02]  /*ff40*/  SHF.R.U32.HI R23, RZ, 0x10, R81 ;  /* 0x00000010ff177819 */ /* 0x000fe40000011651 */
[----:B------:R-:W-:Y:S02]  /*ff50*/  SHF.R.S32.HI R3, RZ, 0x1f, R0 ;  /* 0x0000001fff037819 */ /* 0x000fe40000011400 */
[----:B------:R-:W-:Y:S01]  /*ff60*/  SHF.L.U32 R2, R0, 0x3, RZ ;  /* 0x0000000300027819 */ /* 0x000fe200000006ff */
[----:B------:R-:W-:Y:S01]  /*ff70*/  HADD2.F32 R41, -RZ, R23.H0_H0 ;  /* 0x20000017ff297230 */ /* 0x000fe20000004100 */
[----:B------:R-:W-:Y:S02]  /*ff80*/  LEA.HI R0, R3, R0, RZ, 0x3 ;  /* 0x0000000003007211 */ /* 0x000fe400078f18ff */
[----:B------:R-:W-:Y:S02]  /*ff90*/  LOP3.LUT R2, R45, 0x38, R2, 0xf8, !PT ;  /* 0x000000382d027812 */ /* 0x000fe400078ef802 */
[----:B------:R-:W-:-:S02]  /*ffa0*/  SHF.L.U32 R0, R0, 0xa, RZ ;  /* 0x0000000a00007819 */ /* 0x000fc400000006ff */
[----:B------:R-:W-:Y:S02]  /*ffb0*/  LOP3.LUT R2, R2, R44, RZ, 0x3c, !PT ;  /* 0x0000002c02027212 */ /* 0x000fe400078e3cff */
[----:B------:R-:W-:Y:S02]  /*ffc0*/  LOP3.LUT R0, R0, 0x7fffe000, RZ, 0xc0, !PT ;  /* 0x7fffe00000007812 */ /* 0x000fe400078ec0ff */
[----:B------:R-:W-:Y:S02]  /*ffd0*/  SHF.R.U32.HI R24, RZ, 0x10, R79 ;  /* 0x00000010ff187819 */ /* 0x000fe4000001164f */
[----:B-----5:R-:W-:Y:S02]  /*ffe0*/  IADD3 R0, R2, R0, R43 ;  /* 0x0000000002007210 */ /* 0x020fe40007ffe02b */
[----:B------:R-:W-:Y:S02]  /*fff0*/  SHF.R.U32.HI R27, RZ, 0x10, R83 ;  /* 0x00000010ff1b7819 */ /* 0x000fe40000011653 */
        /* <DEDUP_REMOVED lines=8> */
[--C-:B-1----:R-:W-:Y:S02]  /*10080*/  HADD2.F32 R3, -RZ, R9.reuse.H0_H0 ;  /* 0x20000009ff037230 */ /* 0x102fe40000004100 */
[----:B------:R-:W-:Y:S02]  /*10090*/  HADD2.F32 R2, -RZ, R9.H1_H1 ;  /* 0x30000009ff027230 */ /* 0x000fe40000004100 */
[--C-:B------:R-:W-:Y:S01]  /*100a0*/  HADD2.F32 R9, -RZ, R8.reuse.H0_H0 ;  /* 0x20000008ff097230 */ /* 0x100fe20000004100 */
[----:B------:R-:W-:Y:S01]  /*100b0*/  FMUL.FTZ R31, R3, R0 ;  /* 0x00000000031f7220 */ /* 0x000fe20000410000 */
[----:B------:R-:W-:Y:S02]  /*100c0*/  HADD2.F32 R13, -RZ, R8.H1_H1 ;  /* 0x30000008ff0d7230 */ /* 0x000fe40000004100 */
[----:B------:R-:W-:Y:S02]  /*100d0*/  HADD2.F32 R8, -RZ, R11.H0_H0 ;  /* 0x2000000bff087230 */ /* 0x000fe40000004100 */
[----:B------:R-:W-:-:S02]  /*100e0*/  HADD2.F32 R12, -RZ, R10.H0_H0 ;  /* 0x2000000aff0c7230 */ /* 0x000fc40000004100 */
[----:B------:R-:W-:Y:S01]  /*100f0*/  HADD2.F32 R10, -RZ, R10.H1_H1 ;  /* 0x3000000aff0a7230 */ /* 0x000fe20000004100 */
[----:B--2---:R-:W1:Y:S02]  /*10100*/  LDS.128 R4, [R42] ;  /* 0x000000002a047984 */ /* 0x004e640000000c00 */
[----:B-1----:R-:W-:Y:S02]  /*10110*/  HADD2.F32 R19, -RZ, R5.H0_H0 ;  /* 0x20000005ff137230 */ /* 0x002fe40000004100 */
[--C-:B------:R-:W-:Y:S02]  /*10120*/  HADD2.F32 R15, -RZ, R7.reuse.H0_H0 ;  /* 0x20000007ff0f7230 */ /* 0x100fe40000004100 */
[----:B------:R-:W-:Y:S02]  /*10130*/  HADD2.F32 R14, -RZ, R7.H1_H1 ;  /* 0x30000007ff0e7230 */ /* 0x000fe40000004100 */
[----:B------:R-:W-:Y:S02]  /*10140*/  HADD2.F32 R7, -RZ, R11.H1_H1 ;  /* 0x3000000bff077230 */ /* 0x000fe40000004100 */
[----:B------:R-:W-:Y:S01]  /*10150*/  HADD2.F32 R17, -RZ, R5.H1_H1 ;  /* 0x30000005ff117230 */ /* 0x000fe20000004100 */
[----:B------:R-:W-:Y:S01]  /*10160*/  FMUL.FTZ R5, R19, R0 ;  /* 0x0000000013057220 */ /* 0x000fe20000410000 */
[----:B------:R-:W-:-:S02]  /*10170*/  HADD2.F32 R11, -RZ, R22.H0_H0 ;  /* 0x20000016ff0b7230 */ /* 0x000fc40000004100 */
[--C-:B------:R-:W-:Y:S02]  /*10180*/  HADD2.F32 R16, -RZ, R6.reuse.H0_H0 ;  /* 0x20000006ff107230 */ /* 0x100fe40000004100 */
[----:B------:R-:W-:Y:S01]  /*10190*/  HADD2.F32 R20, -RZ, R6.H1_H1 ;  /* 0x30000006ff147230 */ /* 0x000fe20000004100 */
[-C--:B------:R-:W-:Y:S01]  /*101a0*/  FMUL.FTZ R0, R17, R11.reuse ;  /* 0x0000000b11007220 */ /* 0x080fe20000410000 */
[----:B------:R-:W-:Y:S01]  /*101b0*/  HADD2.F32 R6, -RZ, R112.H0_H0 ;  /* 0x20000070ff067230 */ /* 0x000fe20000004100 */
[C---:B------:R-:W-:Y:S01]  /*101c0*/  FMUL.FTZ R30, R2.reuse, R11 ;  /* 0x0000000b021e7220 */ /* 0x040fe20000410000 */
[--C-:B------:R-:W-:Y:S01]  /*101d0*/  HADD2.F32 R18, -RZ, R4.reuse.H0_H0 ;  /* 0x20000004ff127230 */ /* 0x100fe20000004100 */
[----:B------:R-:W-:Y:S01]  /*101e0*/  FFMA.FTZ R37, R2, R41, R0 ;  /* 0x0000002902257223 */ /* 0x000fe20000010000 */
[----:B------:R-:W-:Y:S01]  /*101f0*/  HADD2.F32 R21, -RZ, R4.H1_H1 ;  /* 0x30000004ff157230 */ /* 0x000fe20000004100 */
[----:B------:R-:W-:Y:S01]  /*10200*/  FFMA.FTZ R39, R3, R6, R5 ;  /* 0x0000000603277223 */ /* 0x000fe20000010005 */
[----:B------:R-:W-:-:S02]  /*10210*/  HADD2.F32 R4, -RZ, R111.H1_H1 ;  /* 0x3000006fff047230 */ /* 0x000fc40000004100 */
[--C-:B------:R-:W-:Y:S02]  /*10220*/  HADD2.F32 R5, -RZ, R113.reuse.H1_H1 ;  /* 0x30000071ff057230 */ /* 0x100fe40000004100 */
[----:B------:R-:W-:Y:S01]  /*10230*/  HADD2.F32 R2, -RZ, R112.H1_H1 ;  /* 0x30000070ff027230 */ /* 0x000fe20000004100 */
[-C--:B------:R-:W-:Y:S01]  /*10240*/  FMUL.FTZ R3, R18, R4.reuse ;  /* 0x0000000412037220 */ /* 0x080fe20000410000 */
[----:B------:R-:W-:Y:S01]  /*10250*/  HADD2.F32 R0, -RZ, R113.H0_H0 ;  /* 0x20000071ff007230 */ /* 0x000fe20000004100 */
[C---:B------:R-:W-:Y:S01]  /*10260*/  FMUL.FTZ R29, R9.reuse, R4 ;  /* 0x00000004091d7220 */ /* 0x040fe20000410000 */
[--C-:B------:R-:W-:Y:S01]  /*10270*/  HADD2.F32 R4, -RZ, R114.reuse.H1_H1 ;  /* 0x30000072ff047230 */ /* 0x100fe20000004100 */
[----:B------:R-:W-:Y:S01]  /*10280*/  FFMA.FTZ R34, R9, R5, R3 ;  /* 0x0000000509227223 */ /* 0x000fe20000010003 */
[----:B------:R-:W-:Y:S01]  /*10290*/  HADD2.F32 R3, -RZ, R114.H0_H0 ;  /* 0x20000072ff037230 */ /* 0x000fe20000004100 */
[----:B------:R-:W-:Y:S01]  /*102a0*/  FMUL.FTZ R11, R16, R2 ;  /* 0x00000002100b7220 */ /* 0x000fe20000410000 */
[----:B------:R-:W-:Y:S01]  /*102b0*/  HADD2.F32 R22, -RZ, R24.H0_H0 ;  /* 0x20000018ff167230 */ /* 0x000fe20000004100 */
        /* <DEDUP_REMOVED lines=36> */
.L_x_832:
[----:B------:R-:W-:Y:S05]  /*10500*/  BSYNC B0 ;  /* 0x0000000000007941 */ /* 0x000fea0003800000 */
.L_x_831:
[----:B------:R-:W-:-:S13]  /*10510*/  ISETP.GE.AND P0, PT, R137, c[0x0][0x27c], PT ;  /* 0x00009f0089007a0c */ /* 0x000fda0003f06270 */
[----:B------:R-:W-:Y:S05]  /*10520*/  @P0 BRA `(.L_x_804) ;  /* 0x0000061000000947 */ /* 0x000fea0003800000 */
[----:B--2---:R-:W2:Y:S04]  /*10530*/  LDL R2, [R1+0xc] ;  /* 0x00000c0001027983 */ /* 0x004ea80000100800 */
[----:B-1-3--:R-:W3:Y:S01]  /*10540*/  LDL R42, [R1+0x1c] ;  /* 0x00001c00012a7983 */ /* 0x00aee20000100800 */
[----:B------:R-:W-:Y:S02]  /*10550*/  MOV R0, c[0x0][0x27c] ;  /* 0x00009f0000007a02 */ /* 0x000fe40000000f00 */
[----:B------:R-:W-:Y:S02]  /*10560*/  SHF.R.U32.HI R22, RZ, 0x10, R85 ;  /* 0x00000010ff167819 */ /* 0x000fe40000011655 */
[----:B------:R-:W-:Y:S02]  /*10570*/  SHF.R.U32.HI R23, RZ, 0x10, R89 ;  /* 0x00000010ff177819 */ /* 0x000fe40000011659 */
[----:B------:R-:W-:-:S02]  /*10580*/  SHF.R.U32.HI R24, RZ, 0x10, R87 ;  /* 0x00000010ff187819 */ /* 0x000fc40000011657 */
[----:B-----5:R-:W-:Y:S01]  /*10590*/  SHF.R.U32.HI R27, RZ, 0x10, R91 ;  /* 0x00000010ff1b7819 */ /* 0x020fe2000001165b */
[----:B------:R-:W-:Y:S01]  /*105a0*/  HADD2.F32 R41, -RZ, R23.H0_H0 ;  /* 0x20000017ff297230 */ /* 0x000fe20000004100 */
[----:B------:R-:W-:Y:S02]  /*105b0*/  SHF.R.U64 R32, R84, 0x10, R85 ;  /* 0x0000001054207819 */ /* 0x000fe40000001255 */
[----:B------:R-:W-:Y:S01]  /*105c0*/  SHF.R.U64 R33, R86, 0x10, R87 ;  /* 0x0000001056217819 */ /* 0x000fe20000001257 */
[----:B------:R-:W-:Y:S01]  /*105d0*/  HADD2.F32 R40, -RZ, R27.H0_H0 ;  /* 0x2000001bff287230 */ /* 0x000fe20000004100 */
[----:B------:R-:W-:Y:S02]  /*105e0*/  SHF.R.U64 R36, R88, 0x10, R89 ;  /* 0x0000001058247819 */ /* 0x000fe40000001259 */
[----:B------:R-:W-:Y:S02]  /*105f0*/  SHF.R.U64 R38, R90, 0x10, R91 ;  /* 0x000000105a267819 */ /* 0x000fe4000000125b */
        /* <DEDUP_REMOVED lines=9> */
[----:B------:R-:W-:-:S04]  /*10690*/  IADD3 R0, R2, R0, R43 ;  /* 0x0000000002007210 */ /* 0x000fc80007ffe02b */
        /* <DEDUP_REMOVED lines=74> */
.L_x_804:
[----:B------:R-:W-:Y:S05]  /*10b40*/  BSYNC B2 ;  /* 0x0000000000027941 */ /* 0x000fea0003800000 */
.L_x_770:
[----:B------:R-:W-:Y:S01]  /*10b50*/  IMAD R0, R120, c[0x0][0x208], RZ ;  /* 0x0000820078007a24 */ /* 0x000fe200078e02ff */
[----:B------:R-:W-:-:S04]  /*10b60*/  DEPBAR.LE SB0, 0x0 ;  /* 0x000080000000791a */ /* 0x000fc80000000000 */
[C---:B------:R-:W-:Y:S01]  /*10b70*/  IMAD.WIDE.U32 R2, R198.reuse, c[0x0][0x208], RZ ;  /* 0x00008200c6027a25 */ /* 0x040fe200078e00ff */
[----:B------:R-:W-:Y:S01]  /*10b80*/  BAR.SYNC.DEFER_BLOCKING 0x0 ;  /* 0x0000000000007b1d */ /* 0x000fe20000010000 */
[----:B------:R-:W-:Y:S02]  /*10b90*/  IADD3 R186, R177, 0x20, RZ ;  /* 0x00000020b1ba7810 */ /* 0x000fe40007ffe0ff */
[----:B------:R-:W-:Y:S02]  /*10ba0*/  IMAD R0, R198, c[0x0][0x20c], R0 ;  /* 0x00008300c6007a24 */ /* 0x000fe400078e0200 */
[----:B------:R-:W-:Y:S01]  /*10bb0*/  IMAD.WIDE.U32 R216, R218, c[0x0][0x210], RZ ;  /* 0x00008400dad87a25 */ /* 0x000fe200078e00ff */
[----:B------:R-:W-:Y:S03]  /*10bc0*/  BSSY B0, `(.L_x_833) ;  /* 0x00000f4000007945 */ /* 0x000fe60003800000 */
[----:B------:R-:W-:-:S02]  /*10bd0*/  IMAD.IADD R3, R3, 0x1, R0 ;  /* 0x0000000103037824 */ /* 0x000fc400078e0200 */
[----:B------:R-:W-:Y:S02]  /*10be0*/  IMAD R0, R121, c[0x0][0x218], RZ ;  /* 0x0000860079007a24 */ /* 0x000fe400078e02ff */
[----:B------:R-:W-:-:S04]  /*10bf0*/  IMAD.WIDE.U32 R2, R197, c[0x0][0x218], R2 ;  /* 0x00008600c5027a25 */ /* 0x000fc800078e0002 */
[----:B------:R-:W-:Y:S01]  /*10c00*/  IMAD R0, R197, c[0x0][0x21c], R0 ;  /* 0x00008700c5007a24 */ /* 0x000fe200078e0200 */
[----:B------:R-:W-:Y:S01]  /*10c10*/  IADD3 R2, P1, R2, R216, RZ ;  /* 0x000000d802027210 */ /* 0x000fe20007f3e0ff */
[----:B------:R-:W-:-:S03]  /*10c20*/  IMAD R218, R218, c[0x0][0x214], R217 ;  /* 0x00008500dada7a24 */ /* 0x000fc600078e02d9 */
[----:B-1----:R-:W-:Y:S02]  /*10c30*/  LEA R4, P0, R2, c[0x0][0x1f8], 0x1 ;  /* 0x00007e0002047a11 */ /* 0x002fe400078008ff */
[----:B------:R-:W-:Y:S01]  /*10c40*/  IADD3.X R3, R218, R3, R0, P1, !PT ;  /* 0x00000003da037210 */ /* 0x000fe20000ffe400 */
[----:B----4-:R-:W-:Y:S01]  /*10c50*/  LDSM.16.M88.4 R12, [R182] ;  /* 0x00000000b60c783b */ /* 0x010fe20000000200 */
[----:B------:R-:W-:Y:S02]  /*10c60*/  R2P PR, R228, 0x6 ;  /* 0x00000006e4007804 */ /* 0x000fe40000000000 */
[----:B------:R-:W-:Y:S01]  /*10c70*/  LEA.HI.X R2, R2, c[0x0][0x1fc], R3, 0x1, P0 ;  /* 0x00007f0002027a11 */ /* 0x000fe200000f0c03 */
[----:B------:R-:W1:Y:S04]  /*10c80*/  SHFL.IDX PT, R0, R4, RZ, 0x181f ;  /* 0x00181fff04007589 */ /* 0x000e6800000e0000 */
[----:B-----5:R-:W-:Y:S04]  /*10c90*/  LDSM.16.M88.4 R24, [R177] ;  /* 0x00000000b118783b */ /* 0x020fe80000000200 */
[----:B------:R-:W4:Y:S02]  /*10ca0*/  SHFL.IDX PT, R2, R2, RZ, 0x181f ;  /* 0x00181fff02027589 */ /* 0x000f2400000e0000 */
[----:B------:R-:W-:-:S02]  /*10cb0*/  @P1 IADD3 R186, R177, -0x20, RZ ;  /* 0xffffffe0b1ba1810 */ /* 0x000fc40007ffe0ff */
[----:B------:R-:W2:Y:S02]  /*10cc0*/  LDSM.16.M88.4 R36, [R177+0x800] ;  /* 0x00080000b124783b */ /* 0x000ea40000000200 */
[C---:B------:R-:W-:Y:S02]  /*10cd0*/  IADD3 R187, R186.reuse, 0x3000, RZ ;  /* 0x00003000babb7810 */ /* 0x040fe40007ffe0ff */
[----:B------:R-:W-:Y:S01]  /*10ce0*/  LDSM.16.M88.4 R8, [R183] ;  /* 0x00000000b708783b */ /* 0x000fe20000000200 */
[C---:B------:R-:W-:Y:S02]  /*10cf0*/  IADD3 R189, R186.reuse, 0x1000, RZ ;  /* 0x00001000babd7810 */ /* 0x040fe40007ffe0ff */
[C---:B------:R-:W-:Y:S01]  /*10d00*/  IADD3 R188, R186.reuse, 0x1800, RZ ;  /* 0x00001800babc7810 */ /* 0x040fe20007ffe0ff */
[----:B------:R-:W3:Y:S01]  /*10d10*/  LDSM.16.M88.4 R28, [R186] ;  /* 0x00000000ba1c783b */ /* 0x000ee20000000200 */
[C---:B------:R-:W-:Y:S02]  /*10d20*/  IADD3 R191, R186.reuse, 0x2000, RZ ;  /* 0x00002000babf7810 */ /* 0x040fe40007ffe0ff */
[----:B------:R-:W-:Y:S01]  /*10d30*/  IADD3 R190, R186, 0x2800, RZ ;  /* 0x00002800babe7810 */ /* 0x000fe20007ffe0ff */
[----:B------:R-:W3:Y:S01]  /*10d40*/  LDSM.16.M88.4 R56, [R186+0x800] ;  /* 0x00080000ba38783b */ /* 0x000ee20000000200 */
[----:B-1----:R-:W-:-:S02]  /*10d50*/  LEA R18, P1, R200, R0, 0x1 ;  /* 0x00000000c8127211 */ /* 0x002fc400078208ff */
[-C--:B------:R-:W-:Y:S02]  /*10d60*/  LEA R6, P0, R132, R0.reuse, 0x1 ;  /* 0x0000000084067211 */ /* 0x080fe400078008ff */
[----:B------:R-:W-:Y:S02]  /*10d70*/  LEA R4, P3, R201, R0, 0x1 ;  /* 0x00000000c9047211 */ /* 0x000fe400078608ff */
[----:B------:R-:W-:Y:S02]  /*10d80*/  IADD3 R192, R186, 0x3800, RZ ;  /* 0x00003800bac07810 */ /* 0x000fe40007ffe0ff */
[-C--:B----4-:R-:W-:Y:S02]  /*10d90*/  LEA.HI.X R19, R200, R2.reuse, R207, 0x1, P1 ;  /* 0x00000002c8137211 */ /* 0x090fe400008f0ccf */
[----:B------:R-:W-:Y:S02]  /*10da0*/  LEA.HI.X R7, R132, R2, R133, 0x1, P0 ;  /* 0x0000000284077211 */ /* 0x000fe400000f0c85 */
[----:B------:R-:W-:Y:S01]  /*10db0*/  LEA R16, P1, R199, R0, 0x1 ;  /* 0x00000000c7107211 */ /* 0x000fe200078208ff */
[----:B------:R-:W-:Y:S01]  /*10dc0*/  IMAD.MOV.U32 R0, RZ, RZ, 0x40 ;  /* 0x00000040ff007424 */ /* 0x000fe200078e00ff */
[----:B------:R-:W-:-:S02]  /*10dd0*/  ISETP.GT.AND P0, PT, R119, R211, PT ;  /* 0x000000d37700720c */ /* 0x000fc40003f04270 */
[-C--:B------:R-:W-:Y:S02]  /*10de0*/  LEA.HI.X R17, R199, R2.reuse, R206, 0x1, P1 ;  /* 0x00000002c7117211 */ /* 0x080fe400008f0cce */
[----:B------:R-:W-:Y:S01]  /*10df0*/  ISETP.GE.OR P1, PT, R132, c[0x0][0x1d4], !P0 ;  /* 0x0000750084007a0c */ /* 0x000fe20004726670 */
[----:B------:R-:W-:Y:S01]  /*10e00*/  HMMA.16816.F32 R20, R12, R24, RZ ;  /* 0x000000180c14723c */ /* 0x000fe200000018ff */
[----:B------:R-:W-:Y:S02]  /*10e10*/  LEA.HI.X R5, R201, R2, R205, 0x1, P3 ;  /* 0x00000002c9057211 */ /* 0x000fe400018f0ccd */
[----:B------:R-:W-:Y:S02]  /*10e20*/  SEL R0, R0, 0xffffffc0, !P2 ;  /* 0xffffffc000007807 */ /* 0x000fe40005000000 */
[----:B------:R-:W-:-:S03]  /*10e30*/  IADD3 R193, R186, 0x800, RZ ;  /* 0x00000800bac17810 */ /* 0x000fc60007ffe0ff */
[--C-:B------:R-:W-:Y:S01]  /*10e40*/  IMAD.IADD R176, R177, 0x1, R0.reuse ;  /* 0x00000001b1b07824 */ /* 0x100fe200078e0200 */
[----:B------:R-:W-:Y:S01]  /*10e50*/  HMMA.16816.F32 R24, R12, R26, RZ ;  /* 0x0000001a0c18723c */ /* 0x000fe200000018ff */
[----:B------:R-:W-:Y:S02]  /*10e60*/  IMAD.IADD R159, R187, 0x1, R0 ;  /* 0x00000001bb9f7824 */ /* 0x000fe400078e0200 */
[----:B------:R-:W-:Y:S01]  /*10e70*/  @!PT LDS RZ, [RZ] ;  /* 0x00000000fffff984 */ /* 0x000fe20000000800 */
[----:B------:R-:W-:Y:S01]  /*10e80*/  @!PT LDS RZ, [RZ] ;  /* 0x00000000fffff984 */ /* 0x000fe20000000800 */
[----:B------:R-:W-:Y:S01]  /*10e90*/  @!PT LDS RZ, [RZ] ;  /* 0x00000000fffff984 */ /* 0x000fe20000000800 */
[----:B------:R1:W-:Y:S01]  /*10ea0*/  LDGSTS.E.BYPASS.LTC128B.128 [R194+0x8080], [R6.64], !P1 ;  /* 0x0808000006c27fae */ /* 0x0003e2000c901d48 */
[----:B------:R-:W-:-:S04]  /*10eb0*/  ISETP.GE.OR P1, PT, R137, c[0x0][0x1d4], !P0 ;  /* 0x0000750089007a0c */ /* 0x000fc80004726670 */
[----:B--2---:R-:W-:Y:S08]  /*10ec0*/  HMMA.16816.F32 R32, R12, R36, RZ ;  /* 0x000000240c20723c */ /* 0x004ff000000018ff */
[----:B---3--:R-:W-:Y:S01]  /*10ed0*/  HMMA.16816.F32 R20, R8, R28, R20 ;  /* 0x0000001c0814723c */ /* 0x008fe20000001814 */
[----:B------:R1:W-:Y:S01]  /*10ee0*/  LDGSTS.E.BYPASS.LTC128B.128 [R194+0x9080], [R4.64], !P1 ;  /* 0x0908000004c27fae */ /* 0x0003e2000c901d48 */
[----:B------:R-:W-:-:S02]  /*10ef0*/  ISETP.GE.OR P1, PT, R200, c[0x0][0x1d4], !P0 ;  /* 0x00007500c8007a0c */ /* 0x000fc40004726670 */
[----:B------:R-:W-:-:S04]  /*10f00*/  ISETP.GE.OR P0, PT, R199, c[0x0][0x1d4], !P0 ;  /* 0x00007500c7007a0c */ /* 0x000fc80004706670 */
[----:B------:R-:W-:Y:S07]  /*10f10*/  HMMA.16816.F32 R28, R8, R30, R24 ;  /* 0x0000001e081c723c */ /* 0x000fee0000001818 */
[----:B------:R2:W-:Y:S01]  /*10f20*/  LDGSTS.E.BYPASS.LTC128B.128 [R194+0xa080], [R18.64], !P1 ;  /* 0x0a08000012c27fae */ /* 0x0005e2000c901d48 */
[----:B------:R-:W-:Y:S03]  /*10f30*/  HMMA.16816.F32 R36, R12, R38, RZ ;  /* 0x000000260c24723c */ /* 0x000fe600000018ff */
[----:B------:R2:W-:Y:S01]  /*10f40*/  LDGSTS.E.BYPASS.LTC128B.128 [R194+0xb080], [R16.64], !P0 ;  /* 0x0b08000010c27fae */ /* 0x0005e2000c101d48 */
[----:B------:R-:W-:-:S03]  /*10f50*/  ISETP.GT.AND P0, PT, R122, R208, PT ;  /* 0x000000d07a00720c */ /* 0x000fc60003f04270 */
[----:B------:R-:W-:Y:S01]  /*10f60*/  LDSM.16.M88.4 R40, [R176] ;  /* 0x00000000b028783b */ /* 0x000fe20000000200 */
[C---:B------:R-:W-:Y:S03]  /*10f70*/  HMMA.16816.F32 R32, R8.reuse, R56, R32 ;  /* 0x000000380820723c */ /* 0x040fe60000001820 */
[----:B------:R-:W-:Y:S04]  /*10f80*/  LDSM.16.M88.4 R44, [R159+-0x3000] ;  /* 0xffd000009f2c783b */ /* 0x000fe80000000200 */
[----:B-1----:R-:W1:Y:S04]  /*10f90*/  LDSM.16.M88.4 R4, [R185] ;  /* 0x00000000b904783b */ /* 0x002e680000000200 */
[----:B------:R-:W3:Y:S04]  /*10fa0*/  LDSM.16.M88.4 R48, [R176+0x800] ;  /* 0x00080000b030783b */ /* 0x000ee80000000200 */
[----:B------:R-:W-:Y:S01]  /*10fb0*/  LDSM.16.M88.4 R24, [R182+0x4000] ;  /* 0x00400000b618783b */ /* 0x000fe20000000200 */
[----:B------:R-:W-:Y:S03]  /*10fc0*/  HMMA.16816.F32 R36, R8, R58, R36 ;  /* 0x0000003a0824723c */ /* 0x000fe60000001824 */
[----:B------:R-:W-:Y:S04]  /*10fd0*/  LDSM.16.M88.4 R64, [R177+0x1000] ;  /* 0x00100000b140783b */ /* 0x000fe80000000200 */
[----:B--2---:R-:W2:Y:S04]  /*10fe0*/  LDSM.16.M88.4 R16, [R184] ;  /* 0x00000000b810783b */ /* 0x004ea80000000200 */
[----:B------:R-:W4:Y:S04]  /*10ff0*/  LDSM.16.M88.4 R52, [R159+-0x2800] ;  /* 0xffd800009f34783b */ /* 0x000f280000000200 */
[----:B------:R-:W-:Y:S04]  /*11000*/  LDSM.16.M88.4 R68, [R189] ;  /* 0x00000000bd44783b */ /* 0x000fe80000000200 */
[----:B------:R-:W-:Y:S04]  /*11010*/  LDSM.16.M88.4 R60, [R176+0x1000] ;  /* 0x00100000b03c783b */ /* 0x000fe80000000200 */
[----:B------:R-:W-:Y:S04]  /*11020*/  LDSM.16.M88.4 R56, [R188] ;  /* 0x00000000bc38783b */ /* 0x000fe80000000200 */
[----:B------:R-:W-:Y:S01]  /*11030*/  LDSM.16.M88.4 R72, [R159+-0x2000] ;  /* 0xffe000009f48783b */ /* 0x000fe20000000200 */
[C---:B-1----:R-:W-:Y:S03]  /*11040*/  HMMA.16816.F32 R20, R4.reuse, R40, R20 ;  /* 0x000000280414723c */ /* 0x042fe60000001814 */
[----:B------:R-:W0:Y:S05]  /*11050*/  LDGDEPBAR ;  /* 0x00000000000079af */ /* 0x000e2a0000000000 */
[C---:B------:R-:W-:Y:S01]  /*11060*/  HMMA.16816.F32 R12, R4.reuse, R42, R28 ;  /* 0x0000002a040c723c */ /* 0x040fe2000000181c */
[----:B------:R-:W1:Y:S07]  /*11070*/  LDSM.16.M88.4 R28, [R183+0x4000] ;  /* 0x00400000b71c783b */ /* 0x000e6e0000000200 */
[----:B---3--:R-:W-:Y:S08]  /*11080*/  HMMA.16816.F32 R32, R4, R48, R32 ;  /* 0x000000300420723c */ /* 0x008ff00000001820 */
[C---:B--2---:R-:W-:Y:S08]  /*11090*/  HMMA.16816.F32 R20, R16.reuse, R44, R20 ;  /* 0x0000002c1014723c */ /* 0x044ff00000001814 */
[----:B------:R-:W-:Y:S01]  /*110a0*/  HMMA.16816.F32 R12, R16, R46, R12 ;  /* 0x0000002e100c723c */ /* 0x000fe2000000180c */
[----:B------:R-:W2:Y:S07]  /*110b0*/  LDSM.16.M88.4 R44, [R177+0x1800] ;  /* 0x00180000b12c783b */ /* 0x000eae0000000200 */
[----:B------:R-:W-:Y:S01]  /*110c0*/  HMMA.16816.F32 R40, R4, R50, R36 ;  /* 0x000000320428723c */ /* 0x000fe20000001824 */
[----:B------:R-:W-:Y:S07]  /*110d0*/  LDSM.16.M88.4 R48, [R176+0x1800] ;  /* 0x00180000b030783b */ /* 0x000fee0000000200 */
[----:B------:R-:W-:Y:S01]  /*110e0*/  HMMA.16816.F32 R8, R24, R64, R20 ;  /* 0x000000401808723c */ /* 0x000fe20000001814 */
[----:B------:R-:W3:Y:S07]  /*110f0*/  LDSM.16.M88.4 R20, [R185+0x4000] ;  /* 0x00400000b914783b */ /* 0x000eee0000000200 */
[----:B----4-:R-:W-:Y:S08]  /*11100*/  HMMA.16816.F32 R36, R16, R52, R32 ;  /* 0x000000341024723c */ /* 0x010ff00000001820 */
[----:B------:R-:W-:Y:S01]  /*11110*/  HMMA.16816.F32 R32, R24, R66, R12 ;  /* 0x000000421820723c */ /* 0x000fe2000000180c */
[----:B------:R-:W4:Y:S04]  /*11120*/  LDSM.16.M88.4 R12, [R184+0x4000] ;  /* 0x00400000b80c783b */ /* 0x000f280000000200 */
[----:B------:R-:W-:Y:S03]  /*11130*/  LDSM.16.M88.4 R64, [R177+0x2000] ;  /* 0x00200000b140783b */ /* 0x000fe60000000200 */
[----:B-1----:R-:W-:Y:S01]  /*11140*/  HMMA.16816.F32 R4, R28, R68, R8 ;  /* 0x000000441c04723c */ /* 0x002fe20000001808 */
[----:B------:R-:W1:Y:S07]  /*11150*/  LDSM.16.M88.4 R8, [R182+0x8000] ;  /* 0x00800000b608783b */ /* 0x000e6e0000000200 */
[----:B------:R-:W-:Y:S01]  /*11160*/  HMMA.16816.F32 R40, R16, R54, R40 ;  /* 0x000000361028723c */ /* 0x000fe20000001828 */
[----:B------:R-:W-:Y:S07]  /*11170*/  LDSM.16.M88.4 R52, [R177+0x2800] ;  /* 0x00280000b134783b */ /* 0x000fee0000000200 */
[----:B--2---:R-:W-:Y:S08]  /*11180*/  HMMA.16816.F32 R36, R24, R44, R36 ;  /* 0x0000002c1824723c */ /* 0x004ff00000001824 */
[----:B------:R-:W-:Y:S01]  /*11190*/  HMMA.16816.F32 R16, R28, R70, R32 ;  /* 0x000000461c10723c */ /* 0x000fe20000001820 */
[----:B------:R-:W-:Y:S07]  /*111a0*/  LDSM.16.M88.4 R68, [R176+0x2000] ;  /* 0x00200000b044783b */ /* 0x000fee0000000200 */
[----:B---3--:R-:W-:Y:S08]  /*111b0*/  HMMA.16816.F32 R4, R20, R60, R4 ;  /* 0x0000003c1404723c */ /* 0x008ff00000001804 */
[----:B------:R-:W-:Y:S01]  /*111c0*/  HMMA.16816.F32 R40, R24, R46, R40 ;  /* 0x0000002e1828723c */ /* 0x000fe20000001828 */
[----:B------:R-:W2:Y:S07]  /*111d0*/  LDSM.16.M88.4 R44, [R159+-0x1800] ;  /* 0xffe800009f2c783b */ /* 0x000eae0000000200 */
[----:B------:R-:W-:Y:S08]  /*111e0*/  HMMA.16816.F32 R32, R28, R56, R36 ;  /* 0x000000381c20723c */ /* 0x000ff00000001824 */
[----:B------:R-:W-:Y:S01]  /*111f0*/  HMMA.16816.F32 R24, R20, R62, R16 ;  /* 0x0000003e1418723c */ /* 0x000fe20000001810 */
[----:B------:R-:W-:Y:S07]  /*11200*/  LDSM.16.M88.4 R60, [R191] ;  /* 0x00000000bf3c783b */ /* 0x000fee0000000200 */
[----:B----4-:R-:W-:Y:S01]  /*11210*/  HMMA.16816.F32 R16, R12, R72, R4 ;  /* 0x000000480c10723c */ /* 0x010fe20000001804 */
[----:B------:R-:W3:Y:S07]  /*11220*/  LDSM.16.M88.4 R4, [R183+0x8000] ;  /* 0x00800000b704783b */ /* 0x000eee0000000200 */
[----:B------:R-:W-:Y:S01]  /*11230*/  HMMA.16816.F32 R36, R28, R58, R40 ;  /* 0x0000003a1c24723c */ /* 0x000fe20000001828 */
[----:B------:R-:W-:Y:S04]  /*11240*/  LDSM.16.M88.4 R56, [R159+-0x1000] ;  /* 0xfff000009f38783b */ /* 0x000fe80000000200 */
[----:B------:R-:W-:Y:S03]  /*11250*/  LDSM.16.M88.4 R40, [R176+0x2800] ;  /* 0x00280000b028783b */ /* 0x000fe60000000200 */
[----:B------:R-:W-:Y:S08]  /*11260*/  HMMA.16816.F32 R32, R20, R48, R32 ;  /* 0x000000301420723c */ /* 0x000ff00000001820 */
[----:B------:R-:W-:Y:S01]  /*11270*/  HMMA.16816.F32 R28, R12, R74, R24 ;  /* 0x0000004a0c1c723c */ /* 0x000fe20000001818 */
[----:B------:R-:W4:Y:S07]  /*11280*/  LDSM.16.M88.4 R24, [R185+0x8000] ;  /* 0x00800000b918783b */ /* 0x000f2e0000000200 */
[----:B-1----:R-:W-:Y:S08]  /*11290*/  HMMA.16816.F32 R16, R8, R64, R16 ;  /* 0x000000400810723c */ /* 0x002ff00000001810 */
[----:B------:R-:W-:Y:S01]  /*112a0*/  HMMA.16816.F32 R36, R20, R50, R36 ;  /* 0x000000321424723c */ /* 0x000fe20000001824 */
[----:B------:R-:W1:Y:S04]  /*112b0*/  LDSM.16.M88.4 R48, [R190] ;  /* 0x00000000be30783b */ /* 0x000e680000000200 */
[----:B------:R-:W1:Y:S03]  /*112c0*/  LDSM.16.M88.4 R20, [R184+0x8000] ;  /* 0x00800000b814783b */ /* 0x000e660000000200 */
[----:B--2---:R-:W-:Y:S08]  /*112d0*/  HMMA.16816.F32 R32, R12, R44, R32 ;  /* 0x0000002c0c20723c */ /* 0x004ff00000001820 */
[----:B------:R-:W-:Y:S01]  /*112e0*/  HMMA.16816.F32 R28, R8, R66, R28 ;  /* 0x00000042081c723c */ /* 0x000fe2000000181c */
[----:B------:R-:W-:Y:S07]  /*112f0*/  LDSM.16.M88.4 R64, [R187] ;  /* 0x00000000bb40783b */ /* 0x000fee0000000200 */
[----:B---3--:R-:W-:Y:S08]  /*11300*/  HMMA.16816.F32 R16, R4, R60, R16 ;  /* 0x0000003c0410723c */ /* 0x008ff00000001810 */
[----:B------:R-:W-:Y:S01]  /*11310*/  HMMA.16816.F32 R36, R12, R46, R36 ;  /* 0x0000002e0c24723c */ /* 0x000fe20000001824 */
[----:B------:R-:W-:Y:S07]  /*11320*/  LDSM.16.M88.4 R44, [R177+0x3000] ;  /* 0x00300000b12c783b */ /* 0x000fee0000000200 */
[----:B------:R-:W-:Y:S08]  /*11330*/  HMMA.16816.F32 R32, R8, R52, R32 ;  /* 0x000000340820723c */ /* 0x000ff00000001820 */
[----:B------:R-:W-:Y:S01]  /*11340*/  HMMA.16816.F32 R28, R4, R62, R28 ;  /* 0x0000003e041c723c */ /* 0x000fe2000000181c */
[----:B------:R-:W-:Y:S07]  /*11350*/  LDSM.16.M88.4 R60, [R176+0x3000] ;  /* 0x00300000b03c783b */ /* 0x000fee0000000200 */
[----:B----4-:R-:W-:Y:S01]  /*11360*/  HMMA.16816.F32 R12, R24, R68, R16 ;  /* 0x00000044180c723c */ /* 0x010fe20000001810 */
[----:B------:R-:W2:Y:S07]  /*11370*/  LDSM.16.M88.4 R16, [R182+0xc000] ;  /* 0x00c00000b610783b */ /* 0x000eae0000000200 */
[----:B------:R-:W-:Y:S01]  /*11380*/  HMMA.16816.F32 R36, R8, R54, R36 ;  /* 0x000000360824723c */ /* 0x000fe20000001824 */
[----:B------:R-:W3:Y:S07]  /*11390*/  LDSM.16.M88.4 R52, [R159+-0x800] ;  /* 0xfff800009f34783b */ /* 0x000eee0000000200 */
[----:B-1----:R-:W-:Y:S08]  /*113a0*/  HMMA.16816.F32 R32, R4, R48, R32 ;  /* 0x000000300420723c */ /* 0x002ff00000001820 */
[----:B------:R-:W-:Y:S08]  /*113b0*/  HMMA.16816.F32 R28, R24, R70, R28 ;  /* 0x00000046181c723c */ /* 0x000ff0000000181c */
[----:B------:R-:W-:Y:S01]  /*113c0*/  HMMA.16816.F32 R8, R20, R56, R12 ;  /* 0x000000381408723c */ /* 0x000fe2000000180c */
[----:B------:R-:W1:Y:S07]  /*113d0*/  LDSM.16.M88.4 R12, [R183+0xc000] ;  /* 0x00c00000b70c783b */ /* 0x000e6e0000000200 */
[----:B------:R-:W-:Y:S01]  /*113e0*/  HMMA.16816.F32 R36, R4, R50, R36 ;  /* 0x000000320424723c */ /* 0x000fe20000001824 */
[----:B------:R-:W4:Y:S07]  /*113f0*/  LDSM.16.M88.4 R48, [R177+0x3800] ;  /* 0x00380000b130783b */ /* 0x000f2e0000000200 */
[----:B------:R-:W-:Y:S08]  /*11400*/  HMMA.16816.F32 R32, R24, R40, R32 ;  /* 0x000000281820723c */ /* 0x000ff00000001820 */
[----:B------:R-:W-:Y:S01]  /*11410*/  HMMA.16816.F32 R28, R20, R58, R28 ;  /* 0x0000003a141c723c */ /* 0x000fe2000000181c */
[----:B------:R-:W-:Y:S07]  /*11420*/  LDSM.16.M88.4 R56, [R159] ;  /* 0x000000009f38783b */ /* 0x000fee0000000200 */
[----:B--2---:R-:W-:Y:S01]  /*11430*/  HMMA.16816.F32 R4, R16, R44, R8 ;  /* 0x0000002c1004723c */ /* 0x004fe20000001808 */
[----:B------:R-:W2:Y:S07]  /*11440*/  LDSM.16.M88.4 R8, [R185+0xc000] ;  /* 0x00c00000b908783b */ /* 0x000eae0000000200 */
[----:B------:R-:W-:Y:S01]  /*11450*/  HMMA.16816.F32 R36, R24, R42, R36 ;  /* 0x0000002a1824723c */ /* 0x000fe20000001824 */
[----:B------:R-:W-:Y:S07]  /*11460*/  LDSM.16.M88.4 R40, [R176+0x3800] ;  /* 0x00380000b028783b */ /* 0x000fee0000000200 */
[----:B---3--:R-:W-:Y:S08]  /*11470*/  HMMA.16816.F32 R32, R20, R52, R32 ;  /* 0x000000341420723c */ /* 0x008ff00000001820 */
[----:B------:R-:W-:Y:S01]  /*11480*/  HMMA.16816.F32 R28, R16, R46, R28 ;  /* 0x0000002e101c723c */ /* 0x000fe2000000181c */
[----:B------:R-:W3:Y:S07]  /*11490*/  LDSM.16.M88.4 R44, [R192] ;  /* 0x00000000c02c783b */ /* 0x000eee0000000200 */
[----:B-1----:R-:W-:Y:S01]  /*114a0*/  HMMA.16816.F32 R24, R12, R64, R4 ;  /* 0x000000400c18723c */ /* 0x002fe20000001804 */
[----:B------:R-:W1:Y:S07]  /*114b0*/  LDSM.16.M88.4 R4, [R184+0xc000] ;  /* 0x00c00000b804783b */ /* 0x000e6e0000000200 */
[----:B------:R-:W-:Y:S08]  /*114c0*/  HMMA.16816.F32 R20, R20, R54, R36 ;  /* 0x000000361414723c */ /* 0x000ff00000001824 */
[----:B----4-:R-:W-:Y:S08]  /*114d0*/  HMMA.16816.F32 R36, R16, R48, R32 ;  /* 0x000000301024723c */ /* 0x010ff00000001820 */
[----:B------:R-:W-:Y:S08]  /*114e0*/  HMMA.16816.F32 R32, R12, R66, R28 ;  /* 0x000000420c20723c */ /* 0x000ff0000000181c */
[----:B--2---:R-:W-:Y:S08]  /*114f0*/  HMMA.16816.F32 R28, R8, R60, R24 ;  /* 0x0000003c081c723c */ /* 0x004ff00000001818 */
[----:B------:R-:W-:Y:S08]  /*11500*/  HMMA.16816.F32 R16, R16, R50, R20 ;  /* 0x000000321010723c */ /* 0x000ff00000001814 */
[----:B---3--:R-:W-:Y:S08]  /*11510*/  HMMA.16816.F32 R20, R12, R44, R36 ;  /* 0x0000002c0c14723c */ /* 0x008ff00000001824 */
[----:B------:R-:W-:Y:S01]  /*11520*/  HMMA.16816.F32 R24, R8, R62, R32 ;  /* 0x0000003e0818723c */ /* 0x000fe20000001820 */
[----:B------:R-:W2:Y:S01]  /*11530*/  LDSM.16.M88.4 R32, [R159+0x800] ;  /* 0x000800009f20783b */ /* 0x000ea20000000200 */
[----:B------:R-:W-:-:S06]  /*11540*/  DEPBAR.LE SB0, 0x0 ;  /* 0x000080000000791a */ /* 0x000fcc0000000000 */
[----:B-1----:R-:W-:Y:S08]  /*11550*/  HMMA.16816.F32 R28, R4, R56, R28 ;  /* 0x00000038041c723c */ /* 0x002ff0000000181c */
[----:B------:R-:W-:Y:S08]  /*11560*/  HMMA.16816.F32 R12, R12, R46, R16 ;  /* 0x0000002e0c0c723c */ /* 0x000ff00000001810 */
[----:B------:R-:W-:Y:S08]  /*11570*/  HMMA.16816.F32 R16, R8, R40, R20 ;  /* 0x000000280810723c */ /* 0x000ff00000001814 */
[----:B------:R-:W-:Y:S01]  /*11580*/  HMMA.16816.F32 R20, R4, R58, R24 ;  /* 0x0000003a0414723c */ /* 0x000fe20000001818 */
[----:B------:R-:W-:-:S04]  /*11590*/  FMUL.FTZ R0, R28, c[0x0][0x320] ;  /* 0x0000c8001c007a20 */ /* 0x000fc80000410000 */
[----:B------:R1:W3:Y:S03]  /*115a0*/  MUFU.TANH R28, R0 ;  /* 0x00000000001c7308 */ /* 0x0002e60000002400 */
[----:B------:R-:W-:Y:S08]  /*115b0*/  HMMA.16816.F32 R8, R8, R42, R12 ;  /* 0x0000002a0808723c */ /* 0x000ff0000000180c */
[----:B--2---:R-:W-:Y:S01]  /*115c0*/  HMMA.16816.F32 R12, R4, R32, R16 ;  /* 0x00000020040c723c */ /* 0x004fe20000001810 */
[----:B-1----:R-:W-:-:S04]  /*115d0*/  FMUL.FTZ R0, R29, c[0x0][0x320] ;  /* 0x0000c8001d007a20 */ /* 0x002fc80000410000 */
        /* <DEDUP_REMOVED lines=32> */
[----:B--234-:R-:W-:Y:S01]  /*117e0*/  ISETP.NE.AND P4, PT, R123, 0x1, PT ;  /* 0x000000017b00780c */ /* 0x01cfe20003f85270 */
[----:B------:R-:W-:Y:S01]  /*117f0*/  IMAD.MOV.U32 R197, RZ, RZ, RZ ;  /* 0x000000ffffc57224 */ /* 0x000fe200078e00ff */
[----:B------:R-:W-:-:S04]  /*11800*/  IADD3 R2, R212, R109, R226 ;  /* 0x0000006dd4027210 */ /* 0x000fc80007ffe0e2 */
[----:B------:R-:W-:-:S05]  /*11810*/  IADD3 R2, R2, -0x20, RZ ;  /* 0xffffffe002027810 */ /* 0x000fca0007ffe0ff */
[----:B-1----:R-:W-:Y:S02]  /*11820*/  IMAD.MOV.U32 R0, RZ, RZ, R2 ;  /* 0x000000ffff007224 */ /* 0x002fe400078e0002 */
[----:B------:R-:W-:-:S05]  /*11830*/  @P4 IMAD.HI.U32 R3, R2, c[0x0][0x2bc], RZ ;  /* 0x0000af0002034a27 */ /* 0x000fca00078e00ff */
        /* <DEDUP_REMOVED lines=23> */
.L_x_983:
[----:B------:R-:W-:Y:S05]  /*119b0*/  BRA.DIV ~URZ, `(.L_x_836) ;  /* 0x0000f7827f007947 */ /* 0x000fea000b800000 */
[----:B-1----:R1:W3:Y:S02]  /*119c0*/  SHFL.IDX PT, R0, R5, RZ, 0x181f ;  /* 0x00181fff05007589 */ /* 0x0022e400000e0000 */
.L_x_984:
[C---:B------:R-:W-:Y:S02]  /*119d0*/  ISETP.GE.AND P1, PT, R132.reuse, c[0x0][0x1d4], PT ;  /* 0x0000750084007a0c */ /* 0x040fe40003f26270 */
[C---:B---3--:R-:W-:Y:S02]  /*119e0*/  LEA R2, P0, R132.reuse, R0, 0x1 ;  /* 0x0000000084027211 */ /* 0x048fe400078008ff */
[----:B------:R-:W-:Y:S02]  /*119f0*/  ISETP.GE.AND P3, PT, R137, c[0x0][0x1d4], PT ;  /* 0x0000750089007a0c */ /* 0x000fe40003f66270 */
[----:B--2---:R-:W-:Y:S02]  /*11a00*/  LEA.HI.X R3, R132, R4, R133, 0x1, P0 ;  /* 0x0000000484037211 */ /* 0x004fe400000f0c85 */
[----:B------:R-:W-:Y:S02]  /*11a10*/  LEA R8, P0, R201, R0, 0x1 ;  /* 0x00000000c9087211 */ /* 0x000fe400078008ff */
[----:B------:R-:W-:-:S02]  /*11a20*/  ISETP.GE.AND P2, PT, R200, c[0x0][0x1d4], PT ;  /* 0x00007500c8007a0c */ /* 0x000fc40003f46270 */
[----:B------:R-:W-:Y:S01]  /*11a30*/  LEA.HI.X R9, R201, R4, R205, 0x1, P0 ;  /* 0x00000004c9097211 */ /* 0x000fe200000f0ccd */
[----:B------:R-:W-:Y:S01]  /*11a40*/  @!PT LDS RZ, [RZ] ;  /* 0x00000000fffff984 */ /* 0x000fe20000000800 */
[----:B------:R-:W-:Y:S01]  /*11a50*/  @!PT LDS RZ, [RZ] ;  /* 0x00000000fffff984 */ /* 0x000fe20000000800 */
[----:B------:R-:W-:Y:S01]  /*11a60*/  @!PT LDS RZ, [RZ] ;  /* 0x00000000fffff984 */ /* 0x000fe20000000800 */
[----:B------:R2:W-:Y:S01]  /*11a70*/  LDGSTS.E.BYPASS.LTC128B.128 [R194+0xc080], [R2.64], !P1 ;  /* 0x0c08000002c27fae */ /* 0x0005e2000c901d48 */
[C---:B------:R-:W-:Y:S02]  /*11a80*/  LEA R6, P0, R200.reuse, R0, 0x1 ;  /* 0x00000000c8067211 */ /* 0x040fe400078008ff */
[----:B------:R-:W-:Y:S01]  /*11a90*/  ISETP.GE.AND P1, PT, R199, c[0x0][0x1d4], PT ;  /* 0x00007500c7007a0c */ /* 0x000fe20003f26270 */
[----:B------:R3:W-:Y:S01]  /*11aa0*/  LDGSTS.E.BYPASS.LTC128B.128 [R194+0xd080], [R8.64], !P3 ;  /* 0x0d08000008c27fae */ /* 0x0007e2000d901d48 */
[----:B------:R-:W-:-:S05]  /*11ab0*/  LEA.HI.X R7, R200, R4, R207, 0x1, P0 ;  /* 0x00000004c8077211 */ /* 0x000fca00000f0ccf */
[----:B------:R3:W-:Y:S01]  /*11ac0*/  LDGSTS.E.BYPASS.LTC128B.128 [R194+0xe080], [R6.64], !P2 ;  /* 0x0e08000006c27fae */ /* 0x0007e2000d101d48 */
[----:B--2---:R-:W-:-:S04]  /*11ad0*/  LEA R2, P0, R199, R0, 0x1 ;  /* 0x00000000c7027211 */ /* 0x004fc800078008ff */
[----:B------:R-:W-:-:S05]  /*11ae0*/  LEA.HI.X R3, R199, R4, R206, 0x1, P0 ;  /* 0x00000004c7037211 */ /* 0x000fca00000f0cce */
[----:B------:R3:W-:Y:S04]  /*11af0*/  LDGSTS.E.BYPASS.LTC128B.128 [R194+0xf080], [R2.64], !P1 ;  /* 0x0f08000002c27fae */ /* 0x0007e8000c901d48 */
.L_x_834:
[----:B--234-:R-:W-:Y:S05]  /*11b00*/  BSYNC B0 ;  /* 0x0000000000007941 */ /* 0x01cfea0003800000 */
.L_x_833:
[----:B-1----:R-:W-:Y:S01]  /*11b10*/  IMAD.MOV.U32 R0, RZ, RZ, c[0x0][0x2c4] ;  /* 0x0000b100ff007624 */ /* 0x002fe200078e00ff */
[----:B------:R-:W-:Y:S01]  /*11b20*/  ULDC UR4, c[0x0][0x324] ;  /* 0x0000c90000047ab9 */ /* 0x000fe20000000800 */
[----:B------:R-:W-:Y:S01]  /*11b30*/  IADD3 R2, R209, 0x1, -R109 ;  /* 0x00000001d1027810 */ /* 0x000fe20007ffe86d */
[----:B------:R-:W-:Y:S01]  /*11b40*/  ULOP3.LUT UR4, URZ, UR4, URZ, 0x33, !UPT ;  /* 0x000000043f047292 */ /* 0x000fe2000f8e333f */
[----:B------:R-:W0:Y:S01]  /*11b50*/  LDGDEPBAR ;  /* 0x00000000000079af */ /* 0x000e220000000000 */
[----:B------:R-:W-:Y:S01]  /*11b60*/  ISETP.NE.AND P0, PT, R0, 0x1, PT ;  /* 0x000000010000780c */ /* 0x000fe20003f05270 */
[----:B------:R-:W-:Y:S02]  /*11b70*/  IMAD.IADD R0, R231, 0x1, R227 ;  /* 0x00000001e7007824 */ /* 0x000fe400078e02e3 */
[----:B------:R-:W-:Y:S02]  /*11b80*/  IMAD.IADD R7, R119, 0x1, -R215 ;  /* 0x0000000177077824 */ /* 0x000fe400078e0ad7 */
[----:B------:R-:W-:-:S08]  /*11b90*/  IMAD.MOV.U32 R4, RZ, RZ, R0 ;  /* 0x000000ffff047224 */ /* 0x000fd000078e0000 */
[----:B------:R-:W-:Y:S01]  /*11ba0*/  @P0 IMAD.HI.U32 R3, R0, c[0x0][0x2c8], RZ ;  /* 0x0000b20000030a27 */ /* 0x000fe200078e00ff */
[----:B------:R-:W-:-:S04]  /*11bb0*/  IADD3 R0, -R210, R2, -R215 ;  /* 0x00000002d2007210 */ /* 0x000fc80007ffe9d7 */
[C---:B------:R-:W-:Y:S02]  /*11bc0*/  IADD3 R6, R0.reuse, UR4, RZ ;  /* 0x0000000400067c10 */ /* 0x040fe4000fffe0ff */
[----:B------:R-:W-:Y:S02]  /*11bd0*/  @P0 SHF.R.U32.HI R4, RZ, c[0x0][0x2cc], R3 ;  /* 0x0000b300ff040a19 */ /* 0x000fe40000011603 */
[----:B------:R-:W-:Y:S01]  /*11be0*/  IADD3 R5, R0, c[0x0][0x328], RZ ;  /* 0x0000ca0000057a10 */ /* 0x000fe20007ffe0ff */
[----:B------:R-:W-:Y:S05]  /*11bf0*/  BRA.DIV ~URZ, `(.L_x_837) ;  /* 0x0000f5a27f007947 */ /* 0x000fea000b800000 */
[----:B------:R1:W2:Y:S02]  /*11c00*/  SHFL.IDX PT, R3, R4, RZ, 0x1c1f ;  /* 0x001c1fff04037589 */ /* 0x0002a400000e0000 */
.L_x_985:
[----:B------:R-:W-:Y:S01]  /*11c10*/  IMAD.MOV.U32 R0, RZ, RZ, c[0x0][0x32c] ;  /* 0x0000cb00ff007624 */ /* 0x000fe200078e00ff */
[----:B--2---:R-:W-:-:S04]  /*11c20*/  IADD3 R2, R5, R3, RZ ;  /* 0x0000000305027210 */ /* 0x004fc80007ffe0ff */
[----:B------:R-:W-:Y:S01]  /*11c30*/  ISETP.GE.AND P0, PT, R0, 0x1, PT ;  /* 0x000000010000780c */ /* 0x000fe20003f06270 */
[----:B------:R-:W-:Y:S01]  /*11c40*/  IMAD.IADD R0, R6, 0x1, R3 ;  /* 0x0000000106007824 */ /* 0x000fe200078e0203 */
[----:B------:R-:W-:-:S11]  /*11c50*/  IMNMX R2, R7, R2, PT ;  /* 0x0000000207027217 */ /* 0x000fd60003800200 */
[----:B------:R-:W-:Y:S05]  /*11c60*/  @!P0 BRA `(.L_x_838) ;  /* 0x0000015000008947 */ /* 0x000fea0003800000 */
[----:B------:R-:W-:Y:S01]  /*11c70*/  IADD3 R3, -R210, R209, R3 ;  /* 0x000000d1d2037210 */ /* 0x000fe20007ffe103 */
[----:B------:R-:W-:Y:S03]  /*11c80*/  BSSY B0, `(.L_x_839) ;  /* 0x000000e000007945 */ /* 0x000fe60003800000 */
        /* <DEDUP_REMOVED lines=9> */
.L_x_840:
[----:B------:R-:W-:-:S04]  /*11d20*/  MOV R8, c[0x0][0x32c] ;  /* 0x0000cb0000087a02 */ /* 0x000fc80000000f00 */
[----:B------:R-:W-:-:S13]  /*11d30*/  ISETP.NE.AND P0, PT, R8, 0x1, PT ;  /* 0x000000010800780c */ /* 0x000fda0003f05270 */
[----:B------:R-:W-:-:S05]  /*11d40*/  @P0 IMAD.HI.U32 R8, R3, c[0x0][0x330], RZ ;  /* 0x0000cc0003080a27 */ /* 0x000fca00078e00ff */
[----:B------:R-:W-:Y:S02]  /*11d50*/  @P0 SHF.R.U32.HI R3, RZ, c[0x0][0x334], R8 ;  /* 0x0000cd00ff030a19 */ /* 0x000fe40000011608 */
.L_x_841:
[----:B------:R-:W-:Y:S05]  /*11d60*/  BSYNC B0 ;  /* 0x0000000000007941 */ /* 0x000fea0003800000 */
.L_x_839:
[----:B------:R-:W-:-:S04]  /*11d70*/  IMAD R3, R3, c[0x0][0x32c], -R109 ;  /* 0x0000cb0003037a24 */ /* 0x000fc800078e0a6d */
[----:B------:R-:W-:-:S05]  /*11d80*/  IMAD.IADD R3, R3, 0x1, -R215 ;  /* 0x0000000103037824 */ /* 0x000fca00078e0ad7 */
[----:B------:R-:W-:Y:S02]  /*11d90*/  IADD3 R8, R3, c[0x0][0x32c], RZ ;  /* 0x0000cb0003087a10 */ /* 0x000fe40007ffe0ff */
[----:B------:R-:W-:Y:S02]  /*11da0*/  IMNMX R0, R0, R3, !PT ;  /* 0x0000000300007217 */ /* 0x000fe40007800200 */
[----:B------:R-:W-:Y:S02]  /*11db0*/  IMNMX R2, R2, R8, PT ;  /* 0x0000000802027217 */ /* 0x000fe40003800200 */
.L_x_838:
[----:B------:R-:W-:-:S04]  /*11dc0*/  ISETP.GT.AND P1, PT, R195, RZ, PT ;  /* 0x000000ffc300720c */ /* 0x000fc80003f24270 */
[C---:B------:R-:W-:Y:S02]  /*11dd0*/  ISETP.GT.AND P2, PT, R0.reuse, RZ, P1 ;  /* 0x000000ff0000720c */ /* 0x040fe40000f44270 */
[----:B------:R-:W-:Y:S02]  /*11de0*/  ISETP.GT.AND P0, PT, R0, 0x1, P1 ;  /* 0x000000010000780c */ /* 0x000fe40000f04270 */
[C---:B------:R-:W-:Y:S02]  /*11df0*/  ISETP.LT.OR P2, PT, R2.reuse, 0x1, P2 ;  /* 0x000000010200780c */ /* 0x040fe40001741670 */
[----:B------:R-:W-:Y:S02]  /*11e00*/  ISETP.LT.OR P0, PT, R2, 0x2, P0 ;  /* 0x000000020200780c */ /* 0x000fe40000701670 */
[----:B------:R-:W-:Y:S02]  /*11e10*/  FSEL R10, R28, -INF , !P2 ;  /* 0xff8000001c0a7808 */ /* 0x000fe40005000000 */
[----:B------:R-:W-:-:S02]  /*11e20*/  FSEL R11, R27, -INF , !P0 ;  /* 0xff8000001b0b7808 */ /* 0x000fc40004000000 */
[C---:B------:R-:W-:Y:S02]  /*11e30*/  ISETP.GT.AND P2, PT, R0.reuse, 0x8, P1 ;  /* 0x000000080000780c */ /* 0x040fe40000f44270 */
        /* <DEDUP_REMOVED lines=16> */
[----:B------:R-:W-:Y:S01]  /*11f40*/  FSEL R28, R15, -INF , !P0 ;  /* 0xff8000000f1c7808 */ /* 0x000fe20004000000 */
[----:B------:R-:W-:Y:S06]  /*11f50*/  BRA.DIV ~URZ, `(.L_x_842) ;  /* 0x0000f2b27f007947 */ /* 0x000fec000b800000 */
[----:B------:R2:W3:Y:S02]  /*11f60*/  SHFL.IDX PT, R3, R4, 0x1, 0x1c1f ;  /* 0x003c1f0004037f89 */ /* 0x0004e400000e0000 */
.L_x_986:
[----:B------:R-:W-:Y:S01]  /*11f70*/  IMAD.MOV.U32 R0, RZ, RZ, c[0x0][0x32c] ;  /* 0x0000cb00ff007624 */ /* 0x000fe200078e00ff */
[----:B---3--:R-:W-:-:S04]  /*11f80*/  IADD3 R2, R5, R3, RZ ;  /* 0x0000000305027210 */ /* 0x008fc80007ffe0ff */
        /* <DEDUP_REMOVED lines=8> */
[----:B-12---:R-:W-:Y:S01]  /*12010*/  IMAD.MOV.U32 R4, RZ, RZ, c[0x0][0x32c] ;  /* 0x0000cb00ff047624 */ /* 0x006fe200078e00ff */
[----:B------:R-:W-:-:S04]  /*12020*/  LOP3.LUT R3, RZ, R3, RZ, 0x33, !PT ;  /* 0x00000003ff037212 */ /* 0x000fc800078e33ff */
[----:B------:R-:W-:-:S13]  /*12030*/  ISETP.NE.AND P0, PT, R4, 0x1, PT ;  /* 0x000000010400780c */ /* 0x000fda0003f05270 */
[----:B------:R-:W-:-:S05]  /*12040*/  @P0 IMAD.HI.U32 R4, R3, c[0x0][0x330], RZ ;  /* 0x0000cc0003040a27 */ /* 0x000fca00078e00ff */
[----:B------:R-:W-:-:S04]  /*12050*/  @P0 SHF.R.U32.HI R3, RZ, c[0x0][0x334], R4 ;  /* 0x0000cd00ff030a19 */ /* 0x000fc80000011604 */
[----:B------:R-:W-:Y:S01]  /*12060*/  LOP3.LUT R3, RZ, R3, RZ, 0x33, !PT ;  /* 0x00000003ff037212 */ /* 0x000fe200078e33ff */
[----:B------:R-:W-:Y:S05]  /*12070*/  BRA `(.L_x_846) ;  /* 0x0000004000007947 */ /* 0x000fea0003800000 */
.L_x_845:
[----:B-12---:R-:W-:-:S04]  /*12080*/  MOV R4, c[0x0][0x32c] ;  /* 0x0000cb0000047a02 */ /* 0x006fc80000000f00 */
[----:B------:R-:W-:-:S13]  /*12090*/  ISETP.NE.AND P0, PT, R4, 0x1, PT ;  /* 0x000000010400780c */ /* 0x000fda0003f05270 */
[----:B------:R-:W-:-:S05]  /*120a0*/  @P0 IMAD.HI.U32 R4, R3, c[0x0][0x330], RZ ;  /* 0x0000cc0003040a27 */ /* 0x000fca00078e00ff */
[----:B------:R-:W-:Y:S02]  /*120b0*/  @P0 SHF.R.U32.HI R3, RZ, c[0x0][0x334], R4 ;  /* 0x0000cd00ff030a19 */ /* 0x000fe40000011604 */
.L_x_846:
[----:B------:R-:W-:Y:S05]  /*120c0*/  BSYNC B0 ;  /* 0x0000000000007941 */ /* 0x000fea0003800000 */
.L_x_844:
[----:B------:R-:W-:-:S04]  /*120d0*/  IMAD R3, R3, c[0x0][0x32c], -R109 ;  /* 0x0000cb0003037a24 */ /* 0x000fc800078e0a6d */
[----:B------:R-:W-:-:S05]  /*120e0*/  IMAD.IADD R3, R3, 0x1, -R215 ;  /* 0x0000000103037824 */ /* 0x000fca00078e0ad7 */
[----:B------:R-:W-:Y:S02]  /*120f0*/  IADD3 R4, R3, c[0x0][0x32c], RZ ;  /* 0x0000cb0003047a10 */ /* 0x000fe40007ffe0ff */
[----:B------:R-:W-:Y:S02]  /*12100*/  IMNMX R0, R0, R3, !PT ;  /* 0x0000000300007217 */ /* 0x000fe40007800200 */
[----:B------:R-:W-:Y:S02]  /*12110*/  IMNMX R2, R2, R4, PT ;  /* 0x0000000402027217 */ /* 0x000fe40003800200 */
.L_x_843:
[C---:B------:R-:W-:Y:S02]  /*12120*/  ISETP.GT.AND P2, PT, R0.reuse, 0x1, P1 ;  /* 0x000000010000780c */ /* 0x040fe40000f44270 */
[----:B------:R-:W-:Y:S02]  /*12130*/  ISETP.GT.AND P0, PT, R0, 0x8, P1 ;  /* 0x000000080000780c */ /* 0x000fe40000f04270 */
[C---:B------:R-:W-:Y:S02]  /*12140*/  ISETP.LT.OR P3, PT, R2.reuse, 0x2, P2 ;  /* 0x000000020200780c */ /* 0x040fe40001761670 */
[----:B------:R-:W-:-:S02]  /*12150*/  ISETP.LT.OR P2, PT, R2, 0x9, P0 ;  /* 0x000000090200780c */ /* 0x000fc40000741670 */
[----:B------:R-:W-:Y:S02]  /*12160*/  ISETP.GT.AND P0, PT, R0, 0x9, P1 ;  /* 0x000000090000780c */ /* 0x000fe40000f04270 */
[----:B------:R-:W-:Y:S02]  /*12170*/  FSEL R8, R26, -INF , !P2 ;  /* 0xff8000001a087808 */ /* 0x000fe40005000000 */
[----:B------:R-:W-:Y:S02]  /*12180*/  ISETP.GT.AND P2, PT, R0, RZ, P1 ;  /* 0x000000ff0000720c */ /* 0x000fe40000f44270 */
[C---:B------:R-:W-:Y:S02]  /*12190*/  ISETP.LT.OR P0, PT, R2.reuse, 0xa, P0 ;  /* 0x0000000a0200780c */ /* 0x040fe40000701670 */
[----:B------:R-:W-:Y:S02]  /*121a0*/  ISETP.LT.OR P2, PT, R2, 0x1, P2 ;  /* 0x000000010200780c */ /* 0x000fe40001741670 */
[----:B------:R-:W-:-:S02]  /*121b0*/  FSEL R7, R29, -INF , !P3 ;  /* 0xff8000001d077808 */ /* 0x000fc40005800000 */
[----:B------:R-:W-:Y:S02]  /*121c0*/  FSEL R9, R25, -INF , !P0 ;  /* 0xff80000019097808 */ /* 0x000fe40004000000 */
[----:B------:R-:W-:Y:S02]  /*121d0*/  FSEL R6, R30, -INF , !P2 ;  /* 0xff8000001e067808 */ /* 0x000fe40005000000 */
[----:B------:R-:W-:Y:S02]  /*121e0*/  ISETP.GT.AND P0, PT, R0, 0x10, P1 ;  /* 0x000000100000780c */ /* 0x000fe40000f04270 */
[----:B------:R-:W-:Y:S02]  /*121f0*/  FMNMX.FTZ R3, R10, R11, !PT ;  /* 0x0000000b0a037209 */ /* 0x000fe40007810000 */
[----:B-12---:R-:W-:Y:S02]  /*12200*/  FMNMX.FTZ R4, R6, R7, !PT ;  /* 0x0000000706047209 */ /* 0x006fe40007810000 */
[----:B------:R-:W-:-:S02]  /*12210*/  ISETP.LT.OR P0, PT, R2, 0x11, P0 ;  /* 0x000000110200780c */ /* 0x000fc40000701670 */
[----:B------:R-:W-:Y:S02]  /*12220*/  FMNMX.FTZ R3, R12, R3, !PT ;  /* 0x000000030c037209 */ /* 0x000fe40007810000 */
[----:B------:R-:W-:Y:S02]  /*12230*/  ISETP.GT.AND P3, PT, R0, 0x11, P1 ;  /* 0x000000110000780c */ /* 0x000fe40000f64270 */
[----:B------:R-:W-:Y:S02]  /*12240*/  FMNMX.FTZ R4, R8, R4, !PT ;  /* 0x0000000408047209 */ /* 0x000fe40007810000 */
[----:B------:R-:W-:Y:S02]  /*12250*/  FSEL R27, R22, -INF , !P0 ;  /* 0xff800000161b7808 */ /* 0x000fe40004000000 */
[C---:B------:R-:W-:Y:S02]  /*12260*/  ISETP.GT.AND P2, PT, R0.reuse, 0x18, P1 ;  /* 0x000000180000780c */ /* 0x040fe40000f44270 */
[----:B------:R-:W-:-:S02]  /*12270*/  ISETP.GT.AND P0, PT, R0, 0x19, P1 ;  /* 0x000000190000780c */ /* 0x000fc40000f04270 */
[----:B------:R-:W-:Y:S02]  /*12280*/  FMNMX.FTZ R0, R13, R3, !PT ;  /* 0x000000030d007209 */ /* 0x000fe40007810000 */
[C---:B------:R-:W-:Y:S02]  /*12290*/  ISETP.LT.OR P3, PT, R2.reuse, 0x12, P3 ;  /* 0x000000120200780c */ /* 0x040fe40001f61670 */
[----:B------:R-:W-:Y:S02]  /*122a0*/  FMNMX.FTZ R3, R9, R4, !PT ;  /* 0x0000000409037209 */ /* 0x000fe40007810000 */
[----:B------:R-:W-:Y:S02]  /*122b0*/  ISETP.LT.OR P1, PT, R2, 0x19, P2 ;  /* 0x000000190200780c */ /* 0x000fe40001721670 */
[----:B------:R-:W-:Y:S02]  /*122c0*/  FSEL R24, R24, -INF , !P3 ;  /* 0xff80000018187808 */ /* 0x000fe40005800000 */
[----:B------:R-:W-:-:S02]  /*122d0*/  FMNMX.FTZ R0, R14, R0, !PT ;  /* 0x000000000e007209 */ /* 0x000fc40007810000 */
[----:B------:R-:W-:Y:S02]  /*122e0*/  FMNMX.FTZ R3, R27, R3, !PT ;  /* 0x000000031b037209 */ /* 0x000fe40007810000 */
[----:B------:R-:W-:Y:S02]  /*122f0*/  ISETP.LT.OR P0, PT, R2, 0x1a, P0 ;  /* 0x0000001a0200780c */ /* 0x000fe40000701670 */
[----:B------:R-:W-:Y:S02]  /*12300*/  FSEL R26, R21, -INF , !P1 ;  /* 0xff800000151a7808 */ /* 0x000fe40004800000 */
[----:B------:R-:W-:Y:S02]  /*12310*/  FMNMX.FTZ R0, R17, R0, !PT ;  /* 0x0000000011007209 */ /* 0x000fe40007810000 */
[----:B------:R-:W-:Y:S02]  /*12320*/  FMNMX.FTZ R2, R24, R3, !PT ;  /* 0x0000000318027209 */ /* 0x000fe40007810000 */
[----:B------:R-:W-:-:S02]  /*12330*/  FSEL R25, R23, -INF , !P0 ;  /* 0xff80000017197808 */ /* 0x000fc40004000000 */
[----:B------:R-:W-:Y:S02]  /*12340*/  FMNMX.FTZ R0, R16, R0, !PT ;  /* 0x0000000010007209 */ /* 0x000fe40007810000 */
[----:B------:R-:W-:Y:S02]  /*12350*/  FMNMX.FTZ R2, R26, R2, !PT ;  /* 0x000000021a027209 */ /* 0x000fe40007810000 */
[----:B------:R-:W-:Y:S02]  /*12360*/  FMNMX.FTZ R4, R28, R0, !PT ;  /* 0x000000001c047209 */ /* 0x000fe40007810000 */
[----:B------:R-:W-:Y:S01]  /*12370*/  FMNMX.FTZ R5, R25, R2, !PT ;  /* 0x0000000219057209 */ /* 0x000fe20007810000 */
[----:B------:R-:W-:Y:S05]  /*12380*/  BRA.DIV ~URZ, `(.L_x_847) ;  /* 0x0000eef27f007947 */ /* 0x000fea000b800000 */
[----:B------:R1:W2:Y:S02]  /*12390*/  SHFL.BFLY PT, R0, R4, 0x2, 0x1f ;  /* 0x0c401f0004007f89 */ /* 0x0002a400000e0000 */
.L_x_987:
[----:B-12---:R-:W-:Y:S01]  /*123a0*/  FMNMX.FTZ R4, R4, R0, !PT ;  /* 0x0000000004047209 */ /* 0x006fe20007810000 */
[----:B------:R-:W-:Y:S05]  /*123b0*/  BRA.DIV ~URZ, `(.L_x_848) ;  /* 0x0000ef027f007947 */ /* 0x000fea000b800000 */
[----:B------:R-:W1:Y:S04]  /*123c0*/  SHFL.BFLY PT, R0, R5, 0x2, 0x1f ;  /* 0x0c401f0005007f89 */ /* 0x000e6800000e0000 */
[----:B------:R-:W2:Y:S01]  /*123d0*/  SHFL.BFLY PT, R2, R4, 0x1, 0x1f ;  /* 0x0c201f0004027f89 */ /* 0x000ea200000e0000 */
[----:B-1----:R-:W-:-:S02]  /*123e0*/  FMNMX.FTZ R5, R5, R0, !PT ;  /* 0x0000000005057209 */ /* 0x002fc40007810000 */
[----:B--2---:R-:W-:-:S03]  /*123f0*/  FMNMX.FTZ R134, R4, R2, !PT ;  /* 0x0000000204867209 */ /* 0x004fc60007810000 */
[----:B------:R1:W2:Y:S04]  /*12400*/  SHFL.BFLY PT, R3, R5, 0x1, 0x1f ;  /* 0x0c201f0005037f89 */ /* 0x0002a800000e0000 */
.L_x_988:
[C---:B------:R-:W-:Y:S01]  /*12410*/  FMUL.FTZ R2, R134.reuse, c[0x0][0x2d0] ;  /* 0x0000b40086027a20 */ /* 0x040fe20000410000 */
[----:B------:R-:W-:Y:S01]  /*12420*/  FSETP.NEU.FTZ.AND P0, PT, R134, -INF , PT ;  /* 0xff8000008600780b */ /* 0x000fe20003f1d000 */
[----:B------:R-:W-:Y:S01]  /*12430*/  WARPSYNC 0xffffffff ;  /* 0xffffffff00007948 */ /* 0x000fe20003800000 */
[----:B-12---:R-:W-:Y:S01]  /*12440*/  FMNMX.FTZ R5, R3, R5, !PT ;  /* 0x0000000503057209 */ /* 0x006fe20007810000 */
[----:B------:R-:W-:Y:S01]  /*12450*/  LDSM.16.MT88.4 R20, [R179] ;  /* 0x00000000b314783b */ /* 0x000fe20000004200 */
[----:B------:R-:W-:Y:S02]  /*12460*/  FSEL R2, R2, RZ, P0 ;  /* 0x000000ff02027208 */ /* 0x000fe40000000000 */
[----:B------:R-:W-:Y:S01]  /*12470*/  FSETP.NEU.FTZ.AND P0, PT, R5, -INF , PT ;  /* 0xff8000000500780b */ /* 0x000fe20003f1d000 */
[----:B------:R-:W-:Y:S01]  /*12480*/  LDSM.16.MT88.4 R148, [R178+0x800] ;  /* 0x00080000b294783b */ /* 0x000fe20000004200 */
[----:B------:R-:W-:Y:S01]  /*12490*/  MOV R135, c[0x0][0x2c4] ;  /* 0x0000b10000877a02 */ /* 0x000fe20000000f00 */
[--C-:B------:R-:W-:Y:S01]  /*124a0*/  FFMA.FTZ R0, R10, c[0x0][0x2d0], -R2.reuse ;  /* 0x0000b4000a007a23 */ /* 0x100fe20000010802 */
[----:B------:R-:W-:Y:S01]  /*124b0*/  IADD3 R195, R195, -0x2, RZ ;  /* 0xfffffffec3c37810 */ /* 0x000fe20007ffe0ff */
[----:B------:R-:W-:Y:S01]  /*124c0*/  FFMA.FTZ R3, R13, c[0x0][0x2d0], -R2 ;  /* 0x0000b4000d037a23 */ /* 0x000fe20000010802 */
[----:B------:R-:W-:Y:S01]  /*124d0*/  LDSM.16.MT88.4 R32, [R181+0x800] ;  /* 0x00080000b520783b */ /* 0x000fe20000004200 */
[----:B------:R1:W-:Y:S01]  /*124e0*/  MUFU.EX2 R110, R0 ;  /* 0x00000000006e7308 */ /* 0x0003e20000000800 */
[----:B------:R-:W-:-:S02]  /*124f0*/  ISETP.NE.AND P1, PT, R135, 0x1, PT ;  /* 0x000000018700780c */ /* 0x000fc40003f25270 */
[----:B------:R-:W-:Y:S01]  /*12500*/  LDSM.16.MT88.4 R36, [R180] ;  /* 0x00000000b424783b */ /* 0x000fe20000004200 */
[----:B------:R-:W-:-:S03]  /*12510*/  MOV R135, c[0x0][0x32c] ;  /* 0x0000cb0000877a02 */ /* 0x000fc60000000f00 */
[----:B------:R-:W-:Y:S01]  /*12520*/  LDSM.16.MT88.4 R40, [R178+0x1000] ;  /* 0x00100000b228783b */ /* 0x000fe20000004200 */
[----:B------:R2:W-:Y:S03]  /*12530*/  MUFU.EX2 R119, R3 ;  /* 0x0000000300777308 */ /* 0x0005e60000000800 */
[----:B------:R-:W-:Y:S04]  /*12540*/  LDSM.16.MT88.4 R52, [R180+0x800] ;  /* 0x00080000b434783b */ /* 0x000fe80000004200 */
[----:B------:R-:W-:Y:S01]  /*12550*/  LDSM.16.MT88.4 R56, [R181+0x1000] ;  /* 0x00100000b538783b */ /* 0x000fe20000004200 */
[----:B-1----:R-:W-:-:S03]  /*12560*/  FFMA.FTZ R0, R11, c[0x0][0x2d0], -R2 ;  /* 0x0000b4000b007a23 */ /* 0x002fc60000010802 */
[----:B------:R-:W-:Y:S01]  /*12570*/  LDSM.16.MT88.4 R68, [R181+0x1800] ;  /* 0x00180000b544783b */ /* 0x000fe20000004200 */
[----:B------:R1:W-:Y:S03]  /*12580*/  MUFU.EX2 R108, R0 ;  /* 0x00000000006c7308 */ /* 0x0003e60000000800 */
[----:B------:R-:W-:Y:S01]  /*12590*/  LDSM.16.MT88.4 R72, [R178+0x2000] ;  /* 0x00200000b248783b */ /* 0x000fe20000004200 */
[----:B--2---:R-:W-:-:S03]  /*125a0*/  FFMA.FTZ R3, R14, c[0x0][0x2d0], -R2 ;  /* 0x0000b4000e037a23 */ /* 0x004fc60000010802 */
[----:B------:R-:W-:Y:S01]  /*125b0*/  LDSM.16.MT88.4 R60, [R179+0x1000] ;  /* 0x00100000b33c783b */ /* 0x000fe20000004200 */
[----:B------:R-:W-:Y:S03]  /*125c0*/  MUFU.EX2 R118, R3 ;  /* 0x0000000300767308 */ /* 0x000fe60000000800 */
[----:B------:R-:W-:Y:S04]  /*125d0*/  LDSM.16.MT88.4 R64, [R180+0x1000] ;  /* 0x00100000b440783b */ /* 0x000fe80000004200 */
[----:B------:R-:W-:Y:S01]  /*125e0*/  LDSM.16.MT88.4 R80, [R180+0x1800] ;  /* 0x00180000b450783b */ /* 0x000fe20000004200 */
[----:B-1----:R-:W-:-:S03]  /*125f0*/  FFMA.FTZ R0, R12, c[0x0][0x2d0], -R2 ;  /* 0x0000b4000c007a23 */ /* 0x002fc60000010802 */
[----:B------:R-:W1:Y:S01]  /*12600*/  LDSM.16.MT88.4 R12, [R178] ;  /* 0x00000000b20c783b */ /* 0x000e620000004200 */
[----:B------:R2:W3:Y:S03]  /*12610*/  MUFU.EX2 R109, R0 ;  /* 0x00000000006d7308 */ /* 0x0004e60000000800 */
[----:B------:R-:W4:Y:S04]  /*12620*/  LDSM.16.MT88.4 R84, [R179+0x2000] ;  /* 0x00200000b354783b */ /* 0x000f280000004200 */
[----:B------:R-:W-:Y:S04]  /*12630*/  LDSM.16.MT88.4 R92, [R179+0x2800] ;  /* 0x00280000b35c783b */ /* 0x000fe80000004200 */
[----:B------:R-:W-:Y:S04]  /*12640*/  LDSM.16.MT88.4 R96, [R180+0x2800] ;  /* 0x00280000b460783b */ /* 0x000fe80000004200 */
[----:B------:R-:W-:Y:S01]  /*12650*/  LDSM.16.MT88.4 R112, [R179+0x3000] ;  /* 0x00300000b370783b */ /* 0x000fe20000004200 */
[----:B--2---:R-:W-:Y:S01]  /*12660*/  FMUL.FTZ R0, R5, c[0x0][0x2d0] ;  /* 0x0000b40005007a20 */ /* 0x004fe20000410000 */
[----:B---3--:R-:W-:-:S02]  /*12670*/  F2FP.PACK_AB R10, R119, R109 ;  /* 0x0000006d770a723e */ /* 0x008fc400000000ff */
[----:B------:R-:W-:Y:S02]  /*12680*/  LDSM.16.MT88.4 R120, [R181+0x3000] ;  /* 0x00300000b578783b */ /* 0x000fe40000004200 */
[----:B------:R-:W-:Y:S02]  /*12690*/  FSEL R0, R0, RZ, P0 ;  /* 0x000000ff00007208 */ /* 0x000fe40000000000 */
[----:B------:R-:W-:Y:S03]  /*126a0*/  LDSM.16.MT88.4 R48, [R179+0x1800] ;  /* 0x00180000b330783b */ /* 0x000fe60000004200 */
[--C-:B------:R-:W-:Y:S01]  /*126b0*/  FFMA.FTZ R3, R6, c[0x0][0x2d0], -R0.reuse ;  /* 0x0000b40006037a23 */ /* 0x100fe20000010800 */
[----:B------:R-:W-:Y:S03]  /*126c0*/  LDSM.16.MT88.4 R88, [R181+0x2000] ;  /* 0x00200000b558783b */ /* 0x000fe60000004200 */
[----:B------:R2:W-:Y:S01]  /*126d0*/  MUFU.EX2 R6, R3 ;  /* 0x0000000300067308 */ /* 0x0005e20000000800 */
[----:B------:R-:W3:Y:S01]  /*126e0*/  LDSM.16.MT88.4 R104, [R178+0x3000] ;  /* 0x00300000b268783b */ /* 0x000ee20000004200 */
[----:B--2---:R-:W-:-:S06]  /*126f0*/  FFMA.FTZ R3, R7, c[0x0][0x2d0], -R0 ;  /* 0x0000b40007037a23 */ /* 0x004fcc0000010800 */
[----:B------:R2:W5:Y:S02]  /*12700*/  MUFU.EX2 R4, R3 ;  /* 0x0000000300047308 */ /* 0x0005640000000800 */
[----:B--2---:R-:W-:Y:S01]  /*12710*/  FFMA.FTZ R3, R8, c[0x0][0x2d0], -R0 ;  /* 0x0000b40008037a23 */ /* 0x004fe20000010800 */
[----:B------:R-:W-:-:S05]  /*12720*/  F2FP.PACK_AB R8, R108, R110 ;  /* 0x0000006e6c08723e */ /* 0x000fca00000000ff */
[----:B------:R2:W-:Y:S02]  /*12730*/  MUFU.EX2 R116, R3 ;  /* 0x0000000300747308 */ /* 0x0005e40000000800 */
[----:B--2---:R-:W-:Y:S01]  /*12740*/  FFMA.FTZ R3, R9, c[0x0][0x2d0], -R0 ;  /* 0x0000b40009037a23 */ /* 0x004fe20000010800 */
[----:B-----5:R-:W-:-:S05]  /*12750*/  F2FP.PACK_AB R9, R4, R6 ;  /* 0x000000060409723e */ /* 0x020fca00000000ff */
[----:B------:R2:W5:Y:S02]  /*12760*/  MUFU.EX2 R7, R3 ;  /* 0x0000000300077308 */ /* 0x0005640000000800 */
[----:B--2---:R-:W-:Y:S01]  /*12770*/  FFMA.FTZ R3, R17, c[0x0][0x2d0], -R2 ;  /* 0x0000b40011037a23 */ /* 0x004fe20000010802 */
[----:B-----5:R-:W-:-:S05]  /*12780*/  F2FP.PACK_AB R11, R7, R116 ;  /* 0x00000074070b723e */ /* 0x020fca00000000ff */
[----:B------:R2:W5:Y:S02]  /*12790*/  MUFU.EX2 R124, R3 ;  /* 0x00000003007c7308 */ /* 0x0005640000000800 */
[C---:B-1----:R-:W-:Y:S08]  /*127a0*/  HMMA.16816.F32 R152, R8.reuse, R12, RZ ;  /* 0x0000000c0898723c */ /* 0x042ff000000018ff */
[C---:B------:R-:W-:Y:S01]  /*127b0*/  HMMA.16816.F32 R12, R8.reuse, R14, RZ ;  /* 0x0000000e080c723c */ /* 0x040fe200000018ff */
[--C-:B--2---:R-:W-:Y:S01]  /*127c0*/  FFMA.FTZ R3, R16, c[0x0][0x2d0], -R2.reuse ;  /* 0x0000b40010037a23 */ /* 0x104fe20000010802 */
[----:B-----5:R-:W-:Y:S01]  /*127d0*/  F2FP.PACK_AB R128, R124, R118 ;  /* 0x000000767c80723e */ /* 0x020fe200000000ff */
[----:B------:R-:W1:Y:S01]  /*127e0*/  LDSM.16.MT88.4 R16, [R181] ;  /* 0x00000000b510783b */ /* 0x000e620000004200 */
[----:B------:R-:W-:Y:S01]  /*127f0*/  FFMA.FTZ R2, R28, c[0x0][0x2d0], -R2 ;  /* 0x0000b4001c027a23 */ /* 0x000fe20000010802 */
[----:B------:R-:W-:Y:S03]  /*12800*/  MUFU.EX2 R125, R3 ;  /* 0x00000003007d7308 */ /* 0x000fe60000000800 */
[C---:B------:R-:W-:Y:S01]  /*12810*/  HMMA.16816.F32 R144, R8.reuse, R20, RZ ;  /* 0x000000140890723c */ /* 0x040fe200000018ff */
[----:B------:R-:W2:Y:S04]  /*12820*/  LDSM.16.MT88.4 R28, [R179+0x800] ;  /* 0x00080000b31c783b */ /* 0x000ea80000004200 */
[----:B------:R5:W3:Y:S03]  /*12830*/  MUFU.EX2 R204, R2 ;  /* 0x0000000200cc7308 */ /* 0x000ae60000000800 */
[C---:B------:R-:W-:Y:S08]  /*12840*/  HMMA.16816.F32 R140, R8.reuse, R22, RZ ;  /* 0x00000016088c723c */ /* 0x040ff000000018ff */
[----:B------:R-:W-:Y:S01]  /*12850*/  HMMA.16816.F32 R44, R8, R60, RZ ;  /* 0x0000003c082c723c */ /* 0x000fe200000018ff */
[----:B-----5:R-:W-:Y:S01]  /*12860*/  FFMA.FTZ R2, R27, c[0x0][0x2d0], -R0 ;  /* 0x0000b4001b027a23 */ /* 0x020fe20000010800 */
[----:B---3--:R-:W-:-:S06]  /*12870*/  F2FP.PACK_AB R130, R204, R125 ;  /* 0x0000007dcc82723e */ /* 0x008fcc00000000ff */
[C---:B----4-:R-:W-:Y:S01]  /*12880*/  HMMA.16816.F32 R76, R8.reuse, R84, RZ ;  /* 0x00000054084c723c */ /* 0x050fe200000018ff */
[----:B------:R3:W-:Y:S07]  /*12890*/  MUFU.EX2 R3, R2 ;  /* 0x0000000200037308 */ /* 0x0007ee0000000800 */
[C---:B------:R-:W-:Y:S08]  /*128a0*/  HMMA.16816.F32 R100, R8.reuse, R104, RZ ;  /* 0x000000680864723c */ /* 0x040ff000000018ff */
[----:B-1----:R-:W-:Y:S01]  /*128b0*/  HMMA.16816.F32 R20, R8, R16, RZ ;  /* 0x000000100814723c */ /* 0x002fe200000018ff */
[----:B---3--:R-:W-:-:S04]  /*128c0*/  FFMA.FTZ R2, R24, c[0x0][0x2d0], -R0 ;  /* 0x0000b40018027a23 */ /* 0x008fc80000010800 */
[----:B------:R1:W3:Y:S03]  /*128d0*/  MUFU.EX2 R117, R2 ;  /* 0x0000000200757308 */ /* 0x0002e60000000800 */
[C---:B------:R-:W-:Y:S08]  /*128e0*/  HMMA.16816.F32 R16, R8.reuse, R18, RZ ;  /* 0x000000120810723c */ /* 0x040ff000000018ff */
[----:B------:R-:W-:Y:S01]  /*128f0*/  HMMA.16816.F32 R104, R8, R106, RZ ;  /* 0x0000006a0868723c */ /* 0x000fe200000018ff */
[--C-:B-1----:R-:W-:Y:S01]  /*12900*/  FFMA.FTZ R2, R26, c[0x0][0x2d0], -R0.reuse ;  /* 0x0000b4001a027a23 */ /* 0x102fe20000010800 */
[----:B---3--:R-:W-:Y:S01]  /*12910*/  F2FP.PACK_AB R129, R117, R3 ;  /* 0x000000037581723e */ /* 0x008fe200000000ff */
[----:B------:R-:W-:-:S02]  /*12920*/  FFMA.FTZ R0, R25, c[0x0][0x2d0], -R0 ;  /* 0x0000b40019007a23 */ /* 0x000fc40000010800 */
[----:B------:R1:W-:Y:S08]  /*12930*/  MUFU.EX2 R126, R2 ;  /* 0x00000002007e7308 */ /* 0x0003f00000000800 */
[----:B------:R-:W3:Y:S01]  /*12940*/  MUFU.EX2 R203, R0 ;  /* 0x0000000000cb7308 */ /* 0x000ee20000000800 */
[----:B-1----:R-:W-:-:S04]  /*12950*/  FADD.FTZ R2, R6, R4 ;  /* 0x0000000406027221 */ /* 0x002fc80000010000 */
        /* <DEDUP_REMOVED lines=11> */
[----:B------:R-:W1:Y:S02]  /*12a10*/  LDSM.16.MT88.4 R12, [R178+0x1800] ;  /* 0x00180000b20c783b */ /* 0x000e640000004200 */
[----:B------:R-:W-:-:S04]  /*12a20*/  FADD.FTZ R0, R124, R0 ;  /* 0x000000007c007221 */ /* 0x000fc80000010000 */
[----:B------:R-:W-:Y:S01]  /*12a30*/  FADD.FTZ R0, R125, R0 ;  /* 0x000000007d007221 */ /* 0x000fe20000010000 */
[C---:B--2---:R-:W-:Y:S03]  /*12a40*/  HMMA.16816.F32 R144, R128.reuse, R28, R144 ;  /* 0x0000001c8090723c */ /* 0x044fe60000001890 */
[----:B------:R-:W-:Y:S02]  /*12a50*/  FADD.FTZ R204, R204, R0 ;  /* 0x00000000cccc7221 */ /* 0x000fe40000010000 */
[----:B------:R-:W-:Y:S02]  /*12a60*/  FADD.FTZ R0, R126, R2 ;  /* 0x000000027e007221 */ /* 0x000fe40000010000 */
[----:B------:R-:W-:Y:S01]  /*12a70*/  @P1 IMAD.HI.U32 R2, R227, c[0x0][0x2c8], RZ ;  /* 0x0000b200e3021a27 */ /* 0x000fe200078e00ff */
[----:B------:R-:W-:Y:S03]  /*12a80*/  HMMA.16816.F32 R140, R128, R30, R140 ;  /* 0x0000001e808c723c */ /* 0x000fe6000000188c */
[----:B------:R-:W-:Y:S01]  /*12a90*/  FADD.FTZ R203, R203, R0 ;  /* 0x00000000cbcb7221 */ /* 0x000fe20000010000 */
[----:B------:R-:W-:-:S02]  /*12aa0*/  MOV R0, R227 ;  /* 0x000000e300007202 */ /* 0x000fc40000000f00 */
[----:B------:R-:W-:Y:S02]  /*12ab0*/  @P1 SHF.R.U32.HI R0, RZ, c[0x0][0x2cc], R2 ;  /* 0x0000b300ff001a19 */ /* 0x000fe40000011602 */
[----:B------:R-:W-:Y:S01]  /*12ac0*/  HMMA.16816.F32 R20, R128, R32, R20 ;  /* 0x000000208014723c */ /* 0x000fe20000001814 */
[----:B------:R-:W-:Y:S02]  /*12ad0*/  ISETP.GE.AND P1, PT, R135, 0x1, PT ;  /* 0x000000018700780c */ /* 0x000fe40003f26270 */
[----:B------:R-:W-:-:S04]  /*12ae0*/  IADD3 R2, R136, R0, RZ ;  /* 0x0000000088027210 */ /* 0x000fc80007ffe0ff */
[----:B------:R-:W-:Y:S01]  /*12af0*/  IADD3 R0, R2, c[0x0][0x328], RZ ;  /* 0x0000ca0002007a10 */ /* 0x000fe20007ffe0ff */
[----:B------:R-:W-:Y:S08]  /*12b00*/  HMMA.16816.F32 R24, R128, R34, R16 ;  /* 0x000000228018723c */ /* 0x000ff00000001810 */
[C---:B------:R-:W-:Y:S08]  /*12b10*/  HMMA.16816.F32 R28, R8.reuse, R36, RZ ;  /* 0x00000024081c723c */ /* 0x040ff000000018ff */
[C---:B------:R-:W-:Y:S08]  /*12b20*/  HMMA.16816.F32 R32, R8.reuse, R38, RZ ;  /* 0x000000260820723c */ /* 0x040ff000000018ff */
[C---:B------:R-:W-:Y:S08]  /*12b30*/  HMMA.16816.F32 R36, R8.reuse, R40, RZ ;  /* 0x000000280824723c */ /* 0x040ff000000018ff */
[----:B------:R-:W-:Y:S08]  /*12b40*/  HMMA.16816.F32 R40, R8, R42, RZ ;  /* 0x0000002a0828723c */ /* 0x000ff000000018ff */
[C---:B------:R-:W-:Y:S08]  /*12b50*/  HMMA.16816.F32 R28, R128.reuse, R52, R28 ;  /* 0x00000034801c723c */ /* 0x040ff0000000181c */
[----:B------:R-:W-:Y:S08]  /*12b60*/  HMMA.16816.F32 R32, R128, R54, R32 ;  /* 0x000000368020723c */ /* 0x000ff00000001820 */
[C---:B------:R-:W-:Y:S08]  /*12b70*/  HMMA.16816.F32 R52, R8.reuse, R56, RZ ;  /* 0x000000380834723c */ /* 0x040ff000000018ff */
[----:B------:R-:W-:Y:S08]  /*12b80*/  HMMA.16816.F32 R56, R8, R58, RZ ;  /* 0x0000003a0838723c */ /* 0x000ff000000018ff */
[C---:B-1----:R-:W-:Y:S08]  /*12b90*/  HMMA.16816.F32 R36, R128.reuse, R12, R36 ;  /* 0x0000000c8024723c */ /* 0x042ff00000001824 */
[C---:B------:R-:W-:Y:S01]  /*12ba0*/  HMMA.16816.F32 R40, R128.reuse, R14, R40 ;  /* 0x0000000e8028723c */ /* 0x040fe20000001828 */
[----:B------:R-:W1:Y:S07]  /*12bb0*/  LDSM.16.MT88.4 R12, [R178+0x2800] ;  /* 0x00280000b20c783b */ /* 0x000e6e0000004200 */
[C---:B------:R-:W-:Y:S08]  /*12bc0*/  HMMA.16816.F32 R52, R128.reuse, R68, R52 ;  /* 0x000000448034723c */ /* 0x040ff00000001834 */
[----:B------:R-:W-:Y:S08]  /*12bd0*/  HMMA.16816.F32 R56, R128, R70, R56 ;  /* 0x000000468038723c */ /* 0x000ff00000001838 */
[C---:B------:R-:W-:Y:S08]  /*12be0*/  HMMA.16816.F32 R68, R8.reuse, R72, RZ ;  /* 0x000000480844723c */ /* 0x040ff000000018ff */
[C---:B------:R-:W-:Y:S08]  /*12bf0*/  HMMA.16816.F32 R72, R8.reuse, R74, RZ ;  /* 0x0000004a0848723c */ /* 0x040ff000000018ff */
        /* <DEDUP_REMOVED lines=43> */
[----:B------:R-:W-:Y:S07]  /*12eb0*/  @!P1 BRA `(.L_x_849) ;  /* 0x0000013000009947 */ /* 0x000fee0003800000 */
        /* <DEDUP_REMOVED lines=11> */
.L_x_851:
[----:B------:R-:W-:-:S04]  /*12f70*/  MOV R2, 0x1 ;  /* 0x0000000100027802 */ /* 0x000fc80000000f00 */
[----:B------:R-:W-:-:S13]  /*12f80*/  ISETP.NE.AND P0, PT, R2, c[0x0][0x32c], PT ;  /* 0x0000cb0002007a0c */ /* 0x000fda0003f05270 */
[----:B------:R-:W-:-:S05]  /*12f90*/  @P0 IMAD.HI.U32 R2, R3, c[0x0][0x330], RZ ;  /* 0x0000cc0003020a27 */ /* 0x000fca00078e00ff */
[----:B------:R-:W-:Y:S02]  /*12fa0*/  @P0 SHF.R.U32.HI R3, RZ, c[0x0][0x334], R2 ;  /* 0x0000cd00ff030a19 */ /* 0x000fe40000011602 */
.L_x_852:
[----:B------:R-:W-:Y:S05]  /*12fb0*/  BSYNC B0 ;  /* 0x0000000000007941 */ /* 0x000fea0003800000 */
.L_x_850:
[----:B------:R-:W-:-:S05]  /*12fc0*/  MOV R2, c[0x0][0x32c] ;  /* 0x0000cb0000027a02 */ /* 0x000fca0000000f00 */
[----:B------:R-:W-:-:S05]  /*12fd0*/  IMAD R3, R3, R2, c[0x0][0x32c] ;  /* 0x0000cb0003037624 */ /* 0x000fca00078e0202 */
[----:B------:R-:W-:-:S04]  /*12fe0*/  IMNMX R0, R0, R3, PT ;  /* 0x0000000300007217 */ /* 0x000fc80003800200 */
.L_x_849:
[----:B------:R-:W-:-:S04]  /*12ff0*/  SHF.R.S32.HI R2, RZ, 0x1f, R0 ;  /* 0x0000001fff027819 */ /* 0x000fc80000011400 */
[----:B------:R-:W-:-:S04]  /*13000*/  LEA.HI R0, R2, R0, RZ, 0x5 ;  /* 0x0000000002007211 */ /* 0x000fc800078f28ff */
[----:B------:R-:W-:-:S04]  /*13010*/  SHF.R.S32.HI R0, RZ, 0x5, R0 ;  /* 0x00000005ff007819 */ /* 0x000fc80000011400 */
[----:B------:R-:W-:-:S04]  /*13020*/  IMNMX R214, R208, R0, !PT ;  /* 0x00000000d0d67217 */ /* 0x000fc80007800200 */
[----:B------:R-:W-:-:S13]  /*13030*/  ISETP.GE.AND P0, PT, R195, R214, PT ;  /* 0x000000d6c300720c */ /* 0x000fda0003f06270 */
[----:B------:R-:W-:Y:S05]  /*13040*/  @!P0 BRA `(.L_x_853) ;  /* 0x00002bf000008947 */ /* 0x000fea0003800000 */
[----:B------:R-:W-:Y:S01]  /*13050*/  ISETP.GE.AND P4, PT, R132, c[0x0][0x1d4], PT ;  /* 0x0000750084007a0c */ /* 0x000fe20003f86270 */
[----:B------:R-:W-:Y:S01]  /*13060*/  IMAD.MOV.U32 R136, RZ, RZ, R5 ;  /* 0x000000ffff887224 */ /* 0x000fe200078e0005 */
[----:B------:R-:W-:Y:S01]  /*13070*/  ISETP.GE.AND P3, PT, R137, c[0x0][0x1d4], PT ;  /* 0x0000750089007a0c */ /* 0x000fe20003f66270 */
[----:B------:R-:W-:Y:S01]  /*13080*/  IMAD.MOV.U32 R135, RZ, RZ, R134 ;  /* 0x000000ffff877224 */ /* 0x000fe200078e0086 */
[----:B------:R-:W-:Y:S01]  /*13090*/  ISETP.GE.AND P2, PT, R200, c[0x0][0x1d4], PT ;  /* 0x00007500c8007a0c */ /* 0x000fe20003f46270 */
[----:B------:R-:W-:Y:S02]  /*130a0*/  IMAD.MOV.U32 R196, RZ, RZ, R195 ;  /* 0x000000ffffc47224 */ /* 0x000fe400078e00c3 */
.L_x_874:
[----:B------:R-:W-:Y:S04]  /*130b0*/  DEPBAR.LE SB0, 0x0 ;  /* 0x000080000000791a */ /* 0x000fe80000000000 */
[----:B------:R-:W-:Y:S01]  /*130c0*/  WARPSYNC 0xffffffff ;  /* 0xffffffff00007948 */ /* 0x000fe20003800000 */
[----:B------:R-:W-:Y:S01]  /*130d0*/  BAR.SYNC.DEFER_BLOCKING 0x0 ;  /* 0x0000000000007b1d */ /* 0x000fe20000010000 */
[----:B------:R-:W-:Y:S05]  /*130e0*/  ISETP.GT.AND P0, PT, R208, R196, PT ;  /* 0x000000c4d000720c */ /* 0x000fea0003f04270 */
[----:B------:R1:W2:Y:S01]  /*130f0*/  LDSM.16.M88.4 R16, [R182] ;  /* 0x00000000b610783b */ /* 0x0002a20000000200 */
[----:B------:R-:W-:Y:S03]  /*13100*/  BSSY B0, `(.L_x_854) ;  /* 0x0000029000007945 */ /* 0x000fe60003800000 */
[----:B------:R1:W3:Y:S04]  /*13110*/  LDSM.16.M88.4 R8, [R177] ;  /* 0x00000000b108783b */ /* 0x0002e80000000200 */
[----:B------:R1:W4:Y:S04]  /*13120*/  LDSM.16.M88.4 R160, [R177+0x800] ;  /* 0x00080000b1a0783b */ /* 0x0003280000000200 */
[----:B------:R1:W1:Y:S04]  /*13130*/  LDSM.16.M88.4 R164, [R183] ;  /* 0x00000000b7a4783b */ /* 0x0002680000000200 */
[----:B------:R1:W1:Y:S04]  /*13140*/  LDSM.16.M88.4 R168, [R186] ;  /* 0x00000000baa8783b */ /* 0x0002680000000200 */
[----:B------:R1:W1:Y:S01]  /*13150*/  LDSM.16.M88.4 R172, [R193] ;  /* 0x00000000c1ac783b */ /* 0x0002620000000200 */
[----:B------:R-:W-:-:S05]  /*13160*/  @P0 BRA `(.L_x_855) ;  /* 0x0000022000000947 */ /* 0x000fca0003800000 */
[----:B------:R-:W-:Y:S01]  /*13170*/  IMAD.WIDE.U32 R2, R198, c[0x0][0x208], RZ ;  /* 0x00008200c6027a25 */ /* 0x000fe200078e00ff */
[----:B------:R-:W-:Y:S05]  /*13180*/  SHF.R.S32.HI R0, RZ, 0x1f, R198 ;  /* 0x0000001fff007819 */ /* 0x000fea00000114c6 */
[----:B------:R-:W-:Y:S04]  /*13190*/  IMAD R0, R0, c[0x0][0x208], RZ ;  /* 0x0000820000007a24 */ /* 0x000fe800078e02ff */
[----:B------:R-:W-:Y:S05]  /*131a0*/  IMAD R0, R198, c[0x0][0x20c], R0 ;  /* 0x00008300c6007a24 */ /* 0x000fea00078e0200 */
[----:B------:R-:W-:Y:S02]  /*131b0*/  IADD3 R3, R3, R0, RZ ;  /* 0x0000000003037210 */ /* 0x000fe40007ffe0ff */
[----:B------:R-:W-:Y:S03]  /*131c0*/  SHF.R.S32.HI R0, RZ, 0x1f, R197 ;  /* 0x0000001fff007819 */ /* 0x000fe600000114c5 */
[C---:B------:R-:W-:Y:S04]  /*131d0*/  IMAD.WIDE.U32 R2, R197.reuse, c[0x0][0x218], R2 ;  /* 0x00008600c5027a25 */ /* 0x040fe800078e0002 */
[----:B------:R-:W-:Y:S01]  /*131e0*/  IMAD R4, R0, c[0x0][0x218], RZ ;  /* 0x0000860000047a24 */ /* 0x000fe200078e02ff */
[----:B------:R-:W-:Y:S03]  /*131f0*/  IADD3 R0, P0, R216, R2, RZ ;  /* 0x00000002d8007210 */ /* 0x000fe60007f1e0ff */
[----:B------:R-:W-:Y:S05]  /*13200*/  IMAD R4, R197, c[0x0][0x21c], R4 ;  /* 0x00008700c5047a24 */ /* 0x000fea00078e0204 */
[----:B------:R-:W-:Y:S02]  /*13210*/  IADD3.X R2, R218, R3, R4, P0, !PT ;  /* 0x00000003da027210 */ /* 0x000fe400007fe404 */
[C---:B------:R-:W-:Y:S04]  /*13220*/  LEA R5, P0, R0.reuse, c[0x0][0x1f8], 0x1 ;  /* 0x00007e0000057a11 */ /* 0x040fe800078008ff */
[----:B------:R-:W-:Y:S01]  /*13230*/  LEA.HI.X R0, R0, c[0x0][0x1fc], R2, 0x1, P0 ;  /* 0x00007f0000007a11 */ /* 0x000fe200000f0c02 */
[----:B------:R-:W-:-:S06]  /*13240*/  BRA.DIV ~URZ, `(.L_x_856) ;  /* 0x0000e1627f007947 */ /* 0x000fcc000b800000 */
[----:B------:R4:W3:Y:S02]  /*13250*/  SHFL.IDX PT, R4, R0, RZ, 0x181f ;  /* 0x00181fff00047589 */ /* 0x0008e400000e0000 */
.L_x_989:
[----:B------:R-:W-:-:S05]  /*13260*/  BRA.DIV ~URZ, `(.L_x_857) ;  /* 0x0000e1a27f007947 */ /* 0x000fca000b800000 */
[----:B----4-:R4:W3:Y:S02]  /*13270*/  SHFL.IDX PT, R0, R5, RZ, 0x181f ;  /* 0x00181fff05007589 */ /* 0x0108e400000e0000 */
.L_x_990:
[C---:B---3--:R-:W-:Y:S04]  /*13280*/  LEA R6, P0, R132.reuse, R0, 0x1 ;  /* 0x0000000084067211 */ /* 0x048fe800078008ff */
[----:B------:R-:W-:Y:S02]  /*13290*/  LEA.HI.X R7, R132, R4, R133, 0x1, P0 ;  /* 0x0000000484077211 */ /* 0x000fe400000f0c85 */
[C---:B------:R-:W-:Y:S03]  /*132a0*/  LEA R2, P0, R201.reuse, R0, 0x1 ;  /* 0x00000000c9027211 */ /* 0x040fe600078008ff */
[----:B------:R-:W-:Y:S01]  /*132b0*/  @!PT LDS RZ, [RZ] ;  /* 0x00000000fffff984 */ /* 0x000fe20000000800 */
[----:B------:R-:W-:Y:S01]  /*132c0*/  @!PT LDS RZ, [RZ] ;  /* 0x00000000fffff984 */ /* 0x000fe20000000800 */
[----:B------:R-:W-:Y:S01]  /*132d0*/  @!PT LDS RZ, [RZ] ;  /* 0x00000000fffff984 */ /* 0x000fe20000000800 */
[----:B------:R3:W-:Y:S01]  /*132e0*/  LDGSTS.E.BYPASS.LTC128B.128 [R194+0x8080], [R6.64], !P4 ;  /* 0x0808000006c27fae */ /* 0x0007e2000e101d48 */
[----:B------:R-:W-:Y:S05]  /*132f0*/  LEA.HI.X R3, R201, R4, R205, 0x1, P0 ;  /* 0x00000004c9037211 */ /* 0x000fea00000f0ccd */
[----:B------:R5:W-:Y:S02]  /*13300*/  LDGSTS.E.BYPASS.LTC128B.128 [R194+0x9080], [R2.64], !P3 ;  /* 0x0908000002c27fae */ /* 0x000be4000d901d48 */
[C---:B-----5:R-:W-:Y:S04]  /*13310*/  LEA R2, P0, R200.reuse, R0, 0x1 ;  /* 0x00000000c8027211 */ /* 0x060fe800078008ff */
[----:B------:R-:W-:Y:S05]  /*13320*/  LEA.HI.X R3, R200, R4, R207, 0x1, P0 ;  /* 0x00000004c8037211 */ /* 0x000fea00000f0ccf */
[----:B------:R5:W-:Y:S02]  /*13330*/  LDGSTS.E.BYPASS.LTC128B.128 [R194+0xa080], [R2.64], !P2 ;  /* 0x0a08000002c27fae */ /* 0x000be4000d101d48 */
[C---:B-----5:R-:W-:Y:S04]  /*13340*/  LEA R2, P0, R199.reuse, R0, 0x1 ;  /* 0x00000000c7027211 */ /* 0x060fe800078008ff */
[C---:B------:R-:W-:Y:S02]  /*13350*/  LEA.HI.X R3, R199.reuse, R4, R206, 0x1, P0 ;  /* 0x00000004c7037211 */ /* 0x040fe400000f0cce */
[----:B------:R-:W-:Y:S11]  /*13360*/  ISETP.GE.AND P0, PT, R199, c[0x0][0x1d4], PT ;  /* 0x00007500c7007a0c */ /* 0x000ff60003f06270 */
[----:B------:R-:W-:Y:S02]  /*13370*/  @!UPT UIADD3 URZ, URZ, URZ, URZ ;  /* 0x0000003f3f3ff290 */ /* 0x000fe4000fffe03f */
[----:B------:R3:W-:Y:S02]  /*13380*/  LDGSTS.E.BYPASS.LTC128B.128 [R194+0xb080], [R2.64], !P0 ;  /* 0x0b08000002c27fae */ /* 0x0007e4000c101d48 */
.L_x_855:
[----:B------:R-:W-:Y:S05]  /*13390*/  BSYNC B0 ;  /* 0x0000000000007941 */ /* 0x000fea0003800000 */
.L_x_854:
[----:B------:R-:W0:Y:S01]  /*133a0*/  LDGDEPBAR ;  /* 0x00000000000079af */ /* 0x000e220000000000 */
[----:B------:R-:W-:Y:S01]  /*133b0*/  WARPSYNC 0xffffffff ;  /* 0xffffffff00007948 */ /* 0x000fe20003800000 */
[C---:B--234-:R-:W-:Y:S01]  /*133c0*/  HMMA.16816.F32 R4, R16.reuse, R8, RZ ;  /* 0x000000081004723c */ /* 0x05cfe200000018ff */
[----:B------:R-:W-:Y:S02]  /*133d0*/  BSSY B0, `(.L_x_858) ;  /* 0x00000bf000007945 */ /* 0x000fe40003800000 */
[----:B------:R-:W-:Y:S05]  /*133e0*/  ISETP.GT.AND P0, PT, R196, R208, PT ;  /* 0x000000d0c400720c */ /* 0x000fea0003f04270 */
[C---:B------:R-:W-:Y:S08]  /*133f0*/  HMMA.16816.F32 R8, R16.reuse, R10, RZ ;  /* 0x0000000a1008723c */ /* 0x040ff000000018ff */
[C---:B------:R-:W-:Y:S08]  /*13400*/  HMMA.16816.F32 R12, R16.reuse, R160, RZ ;  /* 0x000000a0100c723c */ /* 0x040ff000000018ff */
[----:B------:R-:W-:Y:S01]  /*13410*/  HMMA.16816.F32 R16, R16, R162, RZ ;  /* 0x000000a21010723c */ /* 0x000fe200000018ff */
[----:B------:R-:W-:Y:S07]  /*13420*/  LDSM.16.M88.4 R160, [R185] ;  /* 0x00000000b9a0783b */ /* 0x000fee0000000200 */
[C---:B-1----:R-:W-:Y:S08]  /*13430*/  HMMA.16816.F32 R4, R164.reuse, R168, R4 ;  /* 0x000000a8a404723c */ /* 0x042ff00000001804 */
[C---:B------:R-:W-:Y:S01]  /*13440*/  HMMA.16816.F32 R8, R164.reuse, R170, R8 ;  /* 0x000000aaa408723c */ /* 0x040fe20000001808 */
[----:B------:R-:W-:Y:S07]  /*13450*/  LDSM.16.M88.4 R168, [R176+0x800] ;  /* 0x00080000b0a8783b */ /* 0x000fee0000000200 */
[C---:B------:R-:W-:Y:S08]  /*13460*/  HMMA.16816.F32 R12, R164.reuse, R172, R12 ;  /* 0x000000aca40c723c */ /* 0x040ff0000000180c */
[----:B------:R-:W-:Y:S01]  /*13470*/  HMMA.16816.F32 R16, R164, R174, R16 ;  /* 0x000000aea410723c */ /* 0x000fe20000001810 */
[----:B------:R-:W1:Y:S07]  /*13480*/  LDSM.16.M88.4 R164, [R176] ;  /* 0x00000000b0a4783b */ /* 0x000e6e0000000200 */
[C---:B-1----:R-:W-:Y:S08]  /*13490*/  HMMA.16816.F32 R4, R160.reuse, R164, R4 ;  /* 0x000000a4a004723c */ /* 0x042ff00000001804 */
[C---:B------:R-:W-:Y:S01]  /*134a0*/  HMMA.16816.F32 R8, R160.reuse, R166, R8 ;  /* 0x000000a6a008723c */ /* 0x040fe20000001808 */
[----:B------:R-:W-:Y:S07]  /*134b0*/  LDSM.16.M88.4 R164, [R184] ;  /* 0x00000000b8a4783b */ /* 0x000fee0000000200 */
[C---:B------:R-:W-:Y:S08]  /*134c0*/  HMMA.16816.F32 R12, R160.reuse, R168, R12 ;  /* 0x000000a8a00c723c */ /* 0x040ff0000000180c */
[----:B------:R-:W-:Y:S01]  /*134d0*/  HMMA.16816.F32 R16, R160, R170, R16 ;  /* 0x000000aaa010723c */ /* 0x000fe20000001810 */
[----:B------:R-:W1:Y:S06]  /*134e0*/  LDSM.16.M88.4 R160, [R159+-0x3000] ;  /* 0xffd000009fa0783b */ /* 0x000e6c0000000200 */
[----:B------:R-:W2:Y:S01]  /*134f0*/  LDSM.16.M88.4 R168, [R159+-0x2800] ;  /* 0xffd800009fa8783b */ /* 0x000ea20000000200 */
[C---:B-1----:R-:W-:Y:S08]  /*13500*/  HMMA.16816.F32 R4, R164.reuse, R160, R4 ;  /* 0x000000a0a404723c */ /* 0x042ff00000001804 */
[C---:B------:R-:W-:Y:S01]  /*13510*/  HMMA.16816.F32 R8, R164.reuse, R162, R8 ;  /* 0x000000a2a408723c */ /* 0x040fe20000001808 */
[----:B------:R-:W-:Y:S07]  /*13520*/  LDSM.16.M88.4 R160, [R182+0x4000] ;  /* 0x00400000b6a0783b */ /* 0x000fee0000000200 */
[C---:B--2---:R-:W-:Y:S08]  /*13530*/  HMMA.16816.F32 R12, R164.reuse, R168, R12 ;  /* 0x000000a8a40c723c */ /* 0x044ff0000000180c */
[----:B------:R-:W-:Y:S01]  /*13540*/  HMMA.16816.F32 R16, R164, R170, R16 ;  /* 0x000000aaa410723c */ /* 0x000fe20000001810 */
[----:B------:R-:W1:Y:S06]  /*13550*/  LDSM.16.M88.4 R164, [R177+0x1000] ;  /* 0x00100000b1a4783b */ /* 0x000e6c0000000200 */
[----:B------:R-:W2:Y:S01]  /*13560*/  LDSM.16.M88.4 R168, [R177+0x1800] ;  /* 0x00180000b1a8783b */ /* 0x000ea20000000200 */
[C---:B-1----:R-:W-:Y:S08]  /*13570*/  HMMA.16816.F32 R4, R160.reuse, R164, R4 ;  /* 0x000000a4a004723c */ /* 0x042ff00000001804 */
[C---:B------:R-:W-:Y:S01]  /*13580*/  HMMA.16816.F32 R8, R160.reuse, R166, R8 ;  /* 0x000000a6a008723c */ /* 0x040fe20000001808 */
[----:B------:R-:W-:Y:S07]  /*13590*/  LDSM.16.M88.4 R164, [R183+0x4000] ;  /* 0x00400000b7a4783b */ /* 0x000fee0000000200 */
[C---:B--2---:R-:W-:Y:S08]  /*135a0*/  HMMA.16816.F32 R12, R160.reuse, R168, R12 ;  /* 0x000000a8a00c723c */ /* 0x044ff0000000180c */
[----:B------:R-:W-:Y:S01]  /*135b0*/  HMMA.16816.F32 R16, R160, R170, R16 ;  /* 0x000000aaa010723c */ /* 0x000fe20000001810 */
[----:B------:R-:W1:Y:S06]  /*135c0*/  LDSM.16.M88.4 R160, [R189] ;  /* 0x00000000bda0783b */ /* 0x000e6c0000000200 */
[----:B------:R-:W2:Y:S01]  /*135d0*/  LDSM.16.M88.4 R168, [R188] ;  /* 0x00000000bca8783b */ /* 0x000ea20000000200 */
        /* <DEDUP_REMOVED lines=69> */
[----:B------:R-:W2:Y:S01]  /*13a30*/  LDSM.16.M88.4 R168, [R159+0x800] ;  /* 0x000800009fa8783b */ /* 0x000ea20000000200 */
[----:B------:R-:W-:Y:S05]  /*13a40*/  DEPBAR.LE SB0, 0x0 ;  /* 0x000080000000791a */ /* 0x000fea0000000000 */
[----:B------:R-:W-:Y:S01]  /*13a50*/  BAR.SYNC.DEFER_BLOCKING 0x0 ;  /* 0x0000000000007b1d */ /* 0x000fe20000010000 */
[C---:B-1----:R-:W-:Y:S08]  /*13a60*/  HMMA.16816.F32 R4, R164.reuse, R160, R4 ;  /* 0x000000a0a404723c */ /* 0x042ff00000001804 */
[C---:B------:R-:W-:Y:S08]  /*13a70*/  HMMA.16816.F32 R8, R164.reuse, R162, R8 ;  /* 0x000000a2a408723c */ /* 0x040ff00000001808 */
[C---:B--2---:R-:W-:Y:S08]  /*13a80*/  HMMA.16816.F32 R12, R164.reuse, R168, R12 ;  /* 0x000000a8a40c723c */ /* 0x044ff0000000180c */
        /* <DEDUP_REMOVED lines=34> */
[----:B--234-:R-:W-:Y:S02]  /*13cb0*/  IMAD.MOV.U32 R2, RZ, RZ, c[0x0][0x2b8] ;  /* 0x0000ae00ff027624 */ /* 0x01cfe400078e00ff */
[----:B------:R-:W-:Y:S03]  /*13cc0*/  IMAD.MOV.U32 R197, RZ, RZ, RZ ;  /* 0x000000ffffc57224 */ /* 0x000fe600078e00ff */
[----:B------:R-:W-:Y:S01]  /*13cd0*/  ISETP.NE.AND P1, PT, R2, 0x1, PT ;  /* 0x000000010200780c */ /* 0x000fe20003f25270 */
[----:B------:R-:W-:Y:S05]  /*13ce0*/  IMAD R2, R196, 0x20, R226 ;  /* 0x00000020c4027824 */ /* 0x000fea00078e02e2 */
[----:B------:R-:W-:Y:S05]  /*13cf0*/  IADD3 R2, R2, -0x20, R212 ;  /* 0xffffffe002027810 */ /* 0x000fea0007ffe0d4 */
[--C-:B-1----:R-:W-:Y:S02]  /*13d00*/  IMAD.MOV.U32 R0, RZ, RZ, R2.reuse ;  /* 0x000000ffff007224 */ /* 0x102fe400078e0002 */
[----:B------:R-:W-:Y:S05]  /*13d10*/  @P1 IMAD.HI.U32 R3, R2, c[0x0][0x2bc], RZ ;  /* 0x0000af0002031a27 */ /* 0x000fea00078e00ff */
[----:B------:R-:W-:Y:S04]  /*13d20*/  @P1 SHF.R.U32.HI R0, RZ, c[0x0][0x2c0], R3 ;  /* 0x0000b000ff001a19 */ /* 0x000fe80000011603 */
[C---:B------:R-:W-:Y:S04]  /*13d30*/  @!P5 IADD3 R3, P0, R0.reuse, R222, RZ ;  /* 0x000000de0003d210 */ /* 0x040fe80007f1e0ff */
[C---:B------:R-:W-:Y:S02]  /*13d40*/  @!P5 LEA.HI.X.SX32 R5, R0.reuse, R225, 0x1, P0 ;  /* 0x000000e10005d211 */ /* 0x040fe400000f0eff */
[C---:B------:R-:W-:Y:S02]  /*13d50*/  @!P5 LEA R4, P0, R3.reuse, c[0x0][0x2a0], 0x2 ;  /* 0x0000a8000304da11 */ /* 0x040fe400078010ff */
[----:B------:R-:W-:Y:S02]  /*13d60*/  IADD3 R0, -R0, RZ, RZ ;  /* 0x000000ff00007210 */ /* 0x000fe40007ffe1ff */
[----:B------:R-:W-:Y:S03]  /*13d70*/  @!P5 LEA.HI.X R5, R3, c[0x0][0x2a4], R5, 0x2, P0 ;  /* 0x0000a9000305da11 */ /* 0x000fe600000f1405 */
[----:B------:R-:W-:Y:S02]  /*13d80*/  IMAD R198, R0, c[0x0][0x2b8], R2 ;  /* 0x0000ae0000c67a24 */ /* 0x000fe400078e0202 */
[----:B------:R-:W2:Y:S02]  /*13d90*/  @!P5 LDG.E R197, [R4.64] ;  /* 0x0000000804c5d981 */ /* 0x000ea4000c1e1900 */
[----:B------:R-:W-:Y:S01]  /*13da0*/  IMAD.WIDE.U32 R2, R198, c[0x0][0x1e0], RZ ;  /* 0x00007800c6027a25 */ /* 0x000fe200078e00ff */
[----:B------:R-:W-:Y:S05]  /*13db0*/  SHF.R.S32.HI R0, RZ, 0x1f, R198 ;  /* 0x0000001fff007819 */ /* 0x000fea00000114c6 */
[----:B------:R-:W-:Y:S04]  /*13dc0*/  IMAD R0, R0, c[0x0][0x1e0], RZ ;  /* 0x0000780000007a24 */ /* 0x000fe800078e02ff */
[----:B------:R-:W-:Y:S05]  /*13dd0*/  IMAD R0, R198, c[0x0][0x1e4], R0 ;  /* 0x00007900c6007a24 */ /* 0x000fea00078e0200 */
[----:B------:R-:W-:Y:S02]  /*13de0*/  IADD3 R3, R3, R0, RZ ;  /* 0x0000000003037210 */ /* 0x000fe40007ffe0ff */
        /* <DEDUP_REMOVED lines=10> */
.L_x_991:
[----:B------:R-:W-:-:S05]  /*13e90*/  BRA.DIV ~URZ, `(.L_x_861) ;  /* 0x0000d6327f007947 */ /* 0x000fca000b800000 */
[----:B-1----:R1:W3:Y:S02]  /*13ea0*/  SHFL.IDX PT, R0, R5, RZ, 0x181f ;  /* 0x00181fff05007589 */ /* 0x0022e400000e0000 */
.L_x_992:
[C---:B---3--:R-:W-:Y:S04]  /*13eb0*/  LEA R6, P0, R132.reuse, R0, 0x1 ;  /* 0x0000000084067211 */ /* 0x048fe800078008ff */
[----:B--2---:R-:W-:Y:S02]  /*13ec0*/  LEA.HI.X R7, R132, R4, R133, 0x1, P0 ;  /* 0x0000000484077211 */ /* 0x004fe400000f0c85 */
[C---:B------:R-:W-:Y:S03]  /*13ed0*/  LEA R2, P0, R201.reuse, R0, 0x1 ;  /* 0x00000000c9027211 */ /* 0x040fe600078008ff */
[----:B------:R-:W-:Y:S01]  /*13ee0*/  @!PT LDS RZ, [RZ] ;  /* 0x00000000fffff984 */ /* 0x000fe20000000800 */
[----:B------:R-:W-:Y:S01]  /*13ef0*/  @!PT LDS RZ, [RZ] ;  /* 0x00000000fffff984 */ /* 0x000fe20000000800 */
[----:B------:R-:W-:Y:S01]  /*13f00*/  @!PT LDS RZ, [RZ] ;  /* 0x00000000fffff984 */ /* 0x000fe20000000800 */
[----:B------:R2:W-:Y:S01]  /*13f10*/  LDGSTS.E.BYPASS.LTC128B.128 [R194+0xc080], [R6.64], !P4 ;  /* 0x0c08000006c27fae */ /* 0x0005e2000e101d48 */
[----:B------:R-:W-:Y:S05]  /*13f20*/  LEA.HI.X R3, R201, R4, R205, 0x1, P0 ;  /* 0x00000004c9037211 */ /* 0x000fea00000f0ccd */
[----:B------:R3:W-:Y:S02]  /*13f30*/  LDGSTS.E.BYPASS.LTC128B.128 [R194+0xd080], [R2.64], !P3 ;  /* 0x0d08000002c27fae */ /* 0x0007e4000d901d48 */
[C---:B---3--:R-:W-:Y:S04]  /*13f40*/  LEA R2, P0, R200.reuse, R0, 0x1 ;  /* 0x00000000c8027211 */ /* 0x048fe800078008ff */
[----:B------:R-:W-:Y:S05]  /*13f50*/  LEA.HI.X R3, R200, R4, R207, 0x1, P0 ;  /* 0x00000004c8037211 */ /* 0x000fea00000f0ccf */
[----:B------:R3:W-:Y:S02]  /*13f60*/  LDGSTS.E.BYPASS.LTC128B.128 [R194+0xe080], [R2.64], !P2 ;  /* 0x0e08000002c27fae */ /* 0x0007e4000d101d48 */
[C---:B---3--:R-:W-:Y:S04]  /*13f70*/  LEA R2, P0, R199.reuse, R0, 0x1 ;  /* 0x00000000c7027211 */ /* 0x048fe800078008ff */
[C---:B------:R-:W-:Y:S02]  /*13f80*/  LEA.HI.X R3, R199.reuse, R4, R206, 0x1, P0 ;  /* 0x00000004c7037211 */ /* 0x040fe400000f0cce */
[----:B------:R-:W-:Y:S11]  /*13f90*/  ISETP.GE.AND P0, PT, R199, c[0x0][0x1d4], PT ;  /* 0x00007500c7007a0c */ /* 0x000ff60003f06270 */
[----:B------:R-:W-:Y:S02]  /*13fa0*/  @!UPT UIADD3 URZ, URZ, URZ, URZ ;  /* 0x0000003f3f3ff290 */ /* 0x000fe4000fffe03f */
[----:B------:R2:W-:Y:S02]  /*13fb0*/  LDGSTS.E.BYPASS.LTC128B.128 [R194+0xf080], [R2.64], !P0 ;  /* 0x0f08000002c27fae */ /* 0x0005e4000c101d48 */
.L_x_859:
[----:B--234-:R-:W-:Y:S05]  /*13fc0*/  BSYNC B0 ;  /* 0x0000000000007941 */ /* 0x01cfea0003800000 */
.L_x_858:
[----:B-1----:R-:W-:Y:S01]  /*13fd0*/  IMAD.MOV.U32 R0, RZ, RZ, c[0x0][0x2c4] ;  /* 0x0000b100ff007624 */ /* 0x002fe200078e00ff */
[----:B------:R-:W0:Y:S01]  /*13fe0*/  LDGDEPBAR ;  /* 0x00000000000079af */ /* 0x000e220000000000 */
[----:B------:R-:W-:Y:S01]  /*13ff0*/  IMAD.IADD R4, R231, 0x1, R227 ;  /* 0x00000001e7047824 */ /* 0x000fe200078e02e3 */
[----:B------:R-:W-:Y:S01]  /*14000*/  ULDC UR4, c[0x0][0x324] ;  /* 0x0000c90000047ab9 */ /* 0x000fe20000000800 */
[----:B------:R-:W-:Y:S01]  /*14010*/  IMAD.SHL.U32 R5, R196, 0x20, RZ ;  /* 0x00000020c4057824 */ /* 0x000fe200078e00ff */
[----:B------:R-:W-:Y:S01]  /*14020*/  ISETP.NE.AND P0, PT, R0, 0x1, PT ;  /* 0x000000010000780c */ /* 0x000fe20003f05270 */
[----:B------:R-:W-:Y:S11]  /*14030*/  ULOP3.LUT UR4, URZ, UR4, URZ, 0x33, !UPT ;  /* 0x000000043f047292 */ /* 0x000ff6000f8e333f */
[----:B------:R-:W-:Y:S01]  /*14040*/  @!UPT UIADD3 URZ, URZ, URZ, URZ ;  /* 0x0000003f3f3ff290 */ /* 0x000fe2000fffe03f */
[----:B------:R-:W-:Y:S05]  /*14050*/  @P0 IMAD.HI.U32 R0, R4, c[0x0][0x2c8], RZ ;  /* 0x0000b20004000a27 */ /* 0x000fea00078e00ff */
[----:B------:R-:W-:Y:S02]  /*14060*/  @P0 SHF.R.U32.HI R4, RZ, c[0x0][0x2cc], R0 ;  /* 0x0000b300ff040a19 */ /* 0x000fe40000011600 */
[----:B------:R-:W-:Y:S04]  /*14070*/  IADD3 R0, -R215, 0x1, -R5 ;  /* 0x00000001d7007810 */ /* 0x000fe80007ffe905 */
[----:B------:R-:W-:Y:S04]  /*14080*/  IADD3 R0, -R210, R0, R209 ;  /* 0x00000000d2007210 */ /* 0x000fe80007ffe1d1 */
[C---:B------:R-:W-:Y:S02]  /*14090*/  IADD3 R6, R0.reuse, UR4, RZ ;  /* 0x0000000400067c10 */ /* 0x040fe4000fffe0ff */
[----:B------:R-:W-:Y:S01]  /*140a0*/  IADD3 R7, R0, c[0x0][0x328], RZ ;  /* 0x0000ca0000077a10 */ /* 0x000fe20007ffe0ff */
[----:B------:R-:W-:-:S05]  /*140b0*/  BRA.DIV ~URZ, `(.L_x_862) ;  /* 0x0000d4727f007947 */ /* 0x000fca000b800000 */
[----:B------:R1:W2:Y:S02]  /*140c0*/  SHFL.IDX PT, R3, R4, RZ, 0x1c1f ;  /* 0x001c1fff04037589 */ /* 0x0002a400000e0000 */
.L_x_993:
[----:B--2---:R-:W-:Y:S01]  /*140d0*/  IADD3 R2, R7, R3, RZ ;  /* 0x0000000307027210 */ /* 0x004fe20007ffe0ff */
[----:B------:R-:W-:Y:S05]  /*140e0*/  IMAD.MOV.U32 R0, RZ, RZ, c[0x0][0x32c] ;  /* 0x0000cb00ff007624 */ /* 0x000fea00078e00ff */
[----:B------:R-:W-:Y:S01]  /*140f0*/  ISETP.GE.AND P0, PT, R0, 0x1, PT ;  /* 0x000000010000780c */ /* 0x000fe20003f06270 */
[----:B------:R-:W-:Y:S11]  /*14100*/  IMAD.IADD R0, R6, 0x1, R3 ;  /* 0x0000000106007824 */ /* 0x000ff600078e0203 */
[----:B------:R-:W-:Y:S01]  /*14110*/  @!UPT UIADD3 URZ, URZ, URZ, URZ ;  /* 0x0000003f3f3ff290 */ /* 0x000fe2000fffe03f */
[----:B------:R-:W-:-:S05]  /*14120*/  @!P0 BRA `(.L_x_863) ;  /* 0x0000018000008947 */ /* 0x000fca0003800000 */
[----:B------:R-:W-:Y:S01]  /*14130*/  IADD3 R3, -R210, R209, R3 ;  /* 0x000000d1d2037210 */ /* 0x000fe20007ffe103 */
[----:B------:R-:W-:Y:S03]  /*14140*/  BSSY B0, `(.L_x_864) ;  /* 0x0000011000007945 */ /* 0x000fe60003800000 */
        /* <DEDUP_REMOVED lines=11> */
.L_x_865:
[----:B------:R-:W-:Y:S04]  /*14200*/  MOV R8, c[0x0][0x32c] ;  /* 0x0000cb0000087a02 */ /* 0x000fe80000000f00 */
[----:B------:R-:W-:Y:S11]  /*14210*/  ISETP.NE.AND P0, PT, R8, 0x1, PT ;  /* 0x000000010800780c */ /* 0x000ff60003f05270 */
[----:B------:R-:W-:Y:S02]  /*14220*/  @!UPT UIADD3 URZ, URZ, URZ, URZ ;  /* 0x0000003f3f3ff290 */ /* 0x000fe4000fffe03f */
[----:B------:R-:W-:Y:S05]  /*14230*/  @P0 IMAD.HI.U32 R8, R3, c[0x0][0x330], RZ ;  /* 0x0000cc0003080a27 */ /* 0x000fea00078e00ff */
[----:B------:R-:W-:Y:S02]  /*14240*/  @P0 SHF.R.U32.HI R3, RZ, c[0x0][0x334], R8 ;  /* 0x0000cd00ff030a19 */ /* 0x000fe40000011608 */
.L_x_866:
[----:B------:R-:W-:Y:S05]  /*14250*/  BSYNC B0 ;  /* 0x0000000000007941 */ /* 0x000fea0003800000 */
.L_x_864:
[----:B------:R-:W-:Y:S04]  /*14260*/  IMAD R3, R3, c[0x0][0x32c], -R5 ;  /* 0x0000cb0003037a24 */ /* 0x000fe800078e0a05 */
[----:B------:R-:W-:Y:S05]  /*14270*/  IMAD.IADD R3, R3, 0x1, -R215 ;  /* 0x0000000103037824 */ /* 0x000fea00078e0ad7 */
[----:B------:R-:W-:Y:S02]  /*14280*/  IMNMX R0, R0, R3, !PT ;  /* 0x0000000300007217 */ /* 0x000fe40007800200 */
[----:B------:R-:W-:Y:S04]  /*14290*/  IADD3 R3, R3, c[0x0][0x32c], RZ ;  /* 0x0000cb0003037a10 */ /* 0x000fe80007ffe0ff */
[----:B------:R-:W-:Y:S02]  /*142a0*/  IMNMX R2, R2, R3, PT ;  /* 0x0000000302027217 */ /* 0x000fe40003800200 */
.L_x_863:
[----:B------:R-:W-:Y:S04]  /*142b0*/  ISETP.GT.AND P1, PT, R196, -0x1, PT ;  /* 0xffffffffc400780c */ /* 0x000fe80003f24270 */
[----:B------:R-:W-:Y:S04]  /*142c0*/  ISETP.GT.AND P0, PT, R0, RZ, P1 ;  /* 0x000000ff0000720c */ /* 0x000fe80000f04270 */
[----:B------:R-:W-:Y:S04]  /*142d0*/  ISETP.LT.OR P0, PT, R2, 0x1, P0 ;  /* 0x000000010200780c */ /* 0x000fe80000701670 */
[----:B------:R-:W-:Y:S02]  /*142e0*/  FSEL R14, R172, -INF , !P0 ;  /* 0xff800000ac0e7808 */ /* 0x000fe40004000000 */
[----:B------:R-:W-:Y:S04]  /*142f0*/  ISETP.GT.AND P0, PT, R0, 0x1, P1 ;  /* 0x000000010000780c */ /* 0x000fe80000f04270 */
        /* <DEDUP_REMOVED lines=19> */
[----:B------:R-:W-:Y:S01]  /*14430*/  FSEL R15, R9, -INF , !P0 ;  /* 0xff800000090f7808 */ /* 0x000fe20004000000 */
[----:B------:R-:W-:-:S06]  /*14440*/  BRA.DIV ~URZ, `(.L_x_867) ;  /* 0x0000d1527f007947 */ /* 0x000fcc000b800000 */
[----:B------:R2:W3:Y:S02]  /*14450*/  SHFL.IDX PT, R3, R4, 0x1, 0x1c1f ;  /* 0x003c1f0004037f89 */ /* 0x0004e400000e0000 */
.L_x_994:
[----:B---3--:R-:W-:Y:S01]  /*14460*/  IADD3 R2, R7, R3, RZ ;  /* 0x0000000307027210 */ /* 0x008fe20007ffe0ff */
        /* <DEDUP_REMOVED lines=11> */
[----:B-12---:R-:W-:Y:S05]  /*14520*/  IMAD.MOV.U32 R4, RZ, RZ, c[0x0][0x32c] ;  /* 0x0000cb00ff047624 */ /* 0x006fea00078e00ff */
[----:B------:R-:W-:Y:S11]  /*14530*/  ISETP.NE.AND P0, PT, R4, 0x1, PT ;  /* 0x000000010400780c */ /* 0x000ff60003f05270 */
[----:B------:R-:W-:Y:S02]  /*14540*/  @!UPT UIADD3 URZ, URZ, URZ, URZ ;  /* 0x0000003f3f3ff290 */ /* 0x000fe4000fffe03f */
[----:B------:R-:W-:Y:S05]  /*14550*/  @P0 IMAD.HI.U32 R4, R3, c[0x0][0x330], RZ ;  /* 0x0000cc0003040a27 */ /* 0x000fea00078e00ff */
[----:B------:R-:W-:Y:S04]  /*14560*/  @P0 SHF.R.U32.HI R3, RZ, c[0x0][0x334], R4 ;  /* 0x0000cd00ff030a19 */ /* 0x000fe80000011604 */
[----:B------:R-:W-:Y:S01]  /*14570*/  LOP3.LUT R3, RZ, R3, RZ, 0x33, !PT ;  /* 0x00000003ff037212 */ /* 0x000fe200078e33ff */
[----:B------:R-:W-:-:S05]  /*14580*/  BRA `(.L_x_871) ;  /* 0x0000005000007947 */ /* 0x000fca0003800000 */
.L_x_870:
[----:B-12---:R-:W-:Y:S04]  /*14590*/  MOV R4, c[0x0][0x32c] ;  /* 0x0000cb0000047a02 */ /* 0x006fe80000000f00 */
[----:B------:R-:W-:Y:S11]  /*145a0*/  ISETP.NE.AND P0, PT, R4, 0x1, PT ;  /* 0x000000010400780c */ /* 0x000ff60003f05270 */
[----:B------:R-:W-:Y:S02]  /*145b0*/  @!UPT UIADD3 URZ, URZ, URZ, URZ ;  /* 0x0000003f3f3ff290 */ /* 0x000fe4000fffe03f */
[----:B------:R-:W-:Y:S05]  /*145c0*/  @P0 IMAD.HI.U32 R4, R3, c[0x0][0x330], RZ ;  /* 0x0000cc0003040a27 */ /* 0x000fea00078e00ff */
[----:B------:R-:W-:Y:S02]  /*145d0*/  @P0 SHF.R.U32.HI R3, RZ, c[0x0][0x334], R4 ;  /* 0x0000cd00ff030a19 */ /* 0x000fe40000011604 */
.L_x_871:
[----:B------:R-:W-:Y:S05]  /*145e0*/  BSYNC B0 ;  /* 0x0000000000007941 */ /* 0x000fea0003800000 */
.L_x_869:
[----:B------:R-:W-:Y:S04]  /*145f0*/  IMAD R5, R3, c[0x0][0x32c], -R5 ;  /* 0x0000cb0003057a24 */ /* 0x000fe800078e0a05 */
[----:B------:R-:W-:Y:S05]  /*14600*/  IMAD.IADD R3, R5, 0x1, -R215 ;  /* 0x0000000105037824 */ /* 0x000fea00078e0ad7 */
[----:B------:R-:W-:Y:S02]  /*14610*/  IMNMX R0, R0, R3, !PT ;  /* 0x0000000300007217 */ /* 0x000fe40007800200 */
[----:B------:R-:W-:Y:S04]  /*14620*/  IADD3 R3, R3, c[0x0][0x32c], RZ ;  /* 0x0000cb0003037a10 */ /* 0x000fe80007ffe0ff */
[----:B------:R-:W-:Y:S02]  /*14630*/  IMNMX R2, R2, R3, PT ;  /* 0x0000000302027217 */ /* 0x000fe40003800200 */
.L_x_868:
        /* <DEDUP_REMOVED lines=21> */
[----:B------:R-:W-:Y:S02]  /*14790*/  ISETP.GT.AND P0, PT, R0, 0x19, P1 ;  /* 0x000000190000780c */ /* 0x000fe40000f04270 */
        /* <DEDUP_REMOVED lines=13> */
[----:B------:R-:W-:Y:S02]  /*14870*/  FSEL R7, R162, -INF , !P0 ;  /* 0xff800000a2077808 */ /* 0x000fe40004000000 */
[----:B------:R-:W-:Y:S02]  /*14880*/  FMNMX.FTZ R0, R16, R0, !PT ;  /* 0x0000000010007209 */ /* 0x000fe40007810000 */
[----:B------:R-:W-:Y:S02]  /*14890*/  FMNMX.FTZ R2, R8, R2, !PT ;  /* 0x0000000208027209 */ /* 0x000fe40007810000 */
[----:B-12---:R-:W-:Y:S02]  /*148a0*/  FMNMX.FTZ R4, R15, R0, !PT ;  /* 0x000000000f047209 */ /* 0x006fe40007810000 */
[----:B------:R-:W-:Y:S01]  /*148b0*/  FMNMX.FTZ R5, R7, R2, !PT ;  /* 0x0000000207057209 */ /* 0x000fe20007810000 */
[----:B------:R-:W-:-:S05]  /*148c0*/  BRA.DIV ~URZ, `(.L_x_872) ;  /* 0x0000cd427f007947 */ /* 0x000fca000b800000 */
[----:B------:R1:W2:Y:S02]  /*148d0*/  SHFL.BFLY PT, R0, R4, 0x2, 0x1f ;  /* 0x0c401f0004007f89 */ /* 0x0002a400000e0000 */
.L_x_995:
[----:B-12---:R-:W-:Y:S01]  /*148e0*/  FMNMX.FTZ R4, R4, R0, !PT ;  /* 0x0000000004047209 */ /* 0x006fe20007810000 */
[----:B------:R-:W-:-:S05]  /*148f0*/  BRA.DIV ~URZ, `(.L_x_873) ;  /* 0x0000cd527f007947 */ /* 0x000fca000b800000 */
[----:B------:R-:W1:Y:S02]  /*14900*/  SHFL.BFLY PT, R0, R4, 0x1, 0x1f ;  /* 0x0c201f0004007f89 */ /* 0x000e6400000e0000 */
[----:B-1----:R-:W-:Y:S02]  /*14910*/  FMNMX.FTZ R134, R4, R0, !PT ;  /* 0x0000000004867209 */ /* 0x002fe40007810000 */
[----:B------:R-:W1:Y:S02]  /*14920*/  SHFL.BFLY PT, R0, R5, 0x2, 0x1f ;  /* 0x0c401f0005007f89 */ /* 0x000e6400000e0000 */
[----:B-1----:R-:W-:Y:S05]  /*14930*/  FMNMX.FTZ R4, R5, R0, !PT ;  /* 0x0000000005047209 */ /* 0x002fea0007810000 */
[----:B------:R1:W2:Y:S02]  /*14940*/  SHFL.BFLY PT, R0, R4, 0x1, 0x1f ;  /* 0x0c201f0004007f89 */ /* 0x0002a400000e0000 */
.L_x_996:
[C---:B------:R-:W-:Y:S01]  /*14950*/  FSETP.NEU.FTZ.AND P0, PT, R134.reuse, -INF , PT ;  /* 0xff8000008600780b */ /* 0x040fe20003f1d000 */
[----:B------:R-:W-:Y:S01]  /*14960*/  FMUL.FTZ R2, R134, c[0x0][0x2d0] ;  /* 0x0000b40086027a20 */ /* 0x000fe20000410000 */
[----:B--2---:R-:W-:Y:S01]  /*14970*/  FMNMX.FTZ R3, R0, R4, !PT ;  /* 0x0000000400037209 */ /* 0x004fe20007810000 */
[----:B------:R-:W-:Y:S01]  /*14980*/  WARPSYNC 0xffffffff ;  /* 0xffffffff00007948 */ /* 0x000fe20003800000 */
[----:B------:R-:W-:Y:S02]  /*14990*/  FSEL R0, R134, RZ, P0 ;  /* 0x000000ff86007208 */ /* 0x000fe40000000000 */
[----:B------:R-:W-:Y:S02]  /*149a0*/  FSEL R2, R2, RZ, P0 ;  /* 0x000000ff02027208 */ /* 0x000fe40000000000 */
[----:B------:R-:W-:Y:S01]  /*149b0*/  FSETP.NEU.FTZ.AND P0, PT, R3, -INF , PT ;  /* 0xff8000000300780b */ /* 0x000fe20003f1d000 */
[----:B------:R-:W-:Y:S01]  /*149c0*/  FADD.FTZ R0, -R0, R135 ;  /* 0x0000008700007221 */ /* 0x000fe20000010100 */
[----:B------:R-:W-:Y:S01]  /*149d0*/  IADD3 R195, R196, -0x1, RZ ;  /* 0xffffffffc4c37810 */ /* 0x000fe20007ffe0ff */
[--C-:B-1----:R-:W-:Y:S02]  /*149e0*/  FFMA.FTZ R4, R14, c[0x0][0x2d0], -R2.reuse ;  /* 0x0000b4000e047a23 */ /* 0x102fe40000010802 */
[----:B------:R-:W-:Y:S02]  /*149f0*/  FMUL.FTZ R0, R0, c[0x0][0x2d0] ;  /* 0x0000b40000007a20 */ /* 0x000fe40000410000 */
[--C-:B------:R-:W-:Y:S02]  /*14a00*/  FFMA.FTZ R5, R161, c[0x0][0x2d0], -R2.reuse ;  /* 0x0000b400a1057a23 */ /* 0x100fe40000010802 */
[--C-:B------:R-:W-:Y:S02]  /*14a10*/  FFMA.FTZ R169, R15, c[0x0][0x2d0], -R2.reuse ;  /* 0x0000b4000fa97a23 */ /* 0x100fe40000010802 */
[----:B------:R-:W1:Y:S01]  /*14a20*/  MUFU.EX2 R0, R0 ;  /* 0x0000000000007308 */ /* 0x000e620000000800 */
[--C-:B------:R-:W-:Y:S02]  /*14a30*/  FFMA.FTZ R14, R19, c[0x0][0x2d0], -R2.reuse ;  /* 0x0000b400130e7a23 */ /* 0x100fe40000010802 */
[--C-:B------:R-:W-:Y:S02]  /*14a40*/  FFMA.FTZ R135, R160, c[0x0][0x2d0], -R2.reuse ;  /* 0x0000b400a0877a23 */ /* 0x100fe40000010802 */
[--C-:B------:R-:W-:Y:S02]  /*14a50*/  FFMA.FTZ R172, R18, c[0x0][0x2d0], -R2.reuse ;  /* 0x0000b40012ac7a23 */ /* 0x100fe40000010802 */
[--C-:B------:R-:W-:Y:S02]  /*14a60*/  FFMA.FTZ R171, R17, c[0x0][0x2d0], -R2.reuse ;  /* 0x0000b40011ab7a23 */ /* 0x100fe40000010802 */
[----:B------:R-:W-:Y:S01]  /*14a70*/  FFMA.FTZ R170, R16, c[0x0][0x2d0], -R2 ;  /* 0x0000b40010aa7a23 */ /* 0x000fe20000010802 */
[----:B------:R-:W2:Y:S10]  /*14a80*/  MUFU.EX2 R15, R4 ;  /* 0x00000004000f7308 */ /* 0x000eb40000000800 */
[----:B------:R-:W3:Y:S10]  /*14a90*/  MUFU.EX2 R4, R5 ;  /* 0x0000000500047308 */ /* 0x000ef40000000800 */
[----:B------:R4:W-:Y:S01]  /*14aa0*/  MUFU.EX2 R16, R135 ;  /* 0x0000008700107308 */ /* 0x0009e20000000800 */
[C---:B-1----:R-:W-:Y:S02]  /*14ab0*/  FMUL.FTZ R17, R0.reuse, R141 ;  /* 0x0000008d00117220 */ /* 0x042fe40000410000 */
[C---:B------:R-:W-:Y:S02]  /*14ac0*/  FMUL.FTZ R20, R0.reuse, R20 ;  /* 0x0000001400147220 */ /* 0x040fe40000410000 */
[C---:B--2---:R-:W-:Y:S02]  /*14ad0*/  FFMA.FTZ R2, R0.reuse, R204, R15 ;  /* 0x000000cc00027223 */ /* 0x044fe4000001000f */
[C---:B------:R-:W-:Y:S02]  /*14ae0*/  FMUL.FTZ R21, R0.reuse, R21 ;  /* 0x0000001500157220 */ /* 0x040fe40000410000 */
[C---:B------:R-:W-:Y:S02]  /*14af0*/  FMUL.FTZ R24, R0.reuse, R24 ;  /* 0x0000001800187220 */ /* 0x040fe40000410000 */
[C---:B------:R-:W-:Y:S02]  /*14b00*/  FMUL.FTZ R25, R0.reuse, R25 ;  /* 0x0000001900197220 */ /* 0x040fe40000410000 */
[----:B------:R-:W-:Y:S01]  /*14b10*/  FMUL.FTZ R28, R0, R28 ;  /* 0x0000001c001c7220 */ /* 0x000fe20000410000 */
[C---:B---3--:R-:W-:Y:S01]  /*14b20*/  F2FP.PACK_AB R160, R4.reuse, R15 ;  /* 0x0000000f04a0723e */ /* 0x048fe200000000ff */
[----:B------:R-:W-:Y:S01]  /*14b30*/  FADD.FTZ R5, R4, R2 ;  /* 0x0000000204057221 */ /* 0x000fe20000010000 */
[----:B------:R-:W1:Y:S01]  /*14b40*/  MUFU.EX2 R15, R14 ;  /* 0x0000000e000f7308 */ /* 0x000e620000000800 */
[C---:B------:R-:W-:Y:S01]  /*14b50*/  FSEL R2, R3.reuse, RZ, P0 ;  /* 0x000000ff03027208 */ /* 0x040fe20000000000 */
[----:B------:R-:W-:Y:S02]  /*14b60*/  FMUL.FTZ R4, R3, c[0x0][0x2d0] ;  /* 0x0000b40003047a20 */ /* 0x000fe40000410000 */
[----:B------:R-:W-:Y:S02]  /*14b70*/  FMUL.FTZ R29, R0, R29 ;  /* 0x0000001d001d7220 */ /* 0x000fe40000410000 */
[----:B------:R-:W-:Y:S01]  /*14b80*/  FADD.FTZ R2, -R2, R136 ;  /* 0x0000008802027221 */ /* 0x000fe20000010100 */
[----:B------:R-:W-:Y:S01]  /*14b90*/  FSEL R4, R4, RZ, P0 ;  /* 0x000000ff04047208 */ /* 0x000fe20000000000 */
[----:B------:R-:W-:Y:S01]  /*14ba0*/  FMUL.FTZ R32, R0, R32 ;  /* 0x0000002000207220 */ /* 0x000fe20000410000 */
[----:B------:R-:W-:Y:S01]  /*14bb0*/  ISETP.GT.AND P0, PT, R196, R214, PT ;  /* 0x000000d6c400720c */ /* 0x000fe20003f04270 */
[----:B------:R-:W-:Y:S01]  /*14bc0*/  FMUL.FTZ R2, R2, c[0x0][0x2d0] ;  /* 0x0000b40002027a20 */ /* 0x000fe20000410000 */
[----:B------:R-:W-:Y:S01]  /*14bd0*/  MOV R196, R195 ;  /* 0x000000c300c47202 */ /* 0x000fe20000000f00 */
[--C-:B------:R-:W-:Y:S02]  /*14be0*/  FFMA.FTZ R136, R11, c[0x0][0x2d0], -R4.reuse ;  /* 0x0000b4000b887a23 */ /* 0x100fe40000010804 */
[--C-:B------:R-:W-:Y:S02]  /*14bf0*/  FFMA.FTZ R166, R10, c[0x0][0x2d0], -R4.reuse ;  /* 0x0000b4000aa67a23 */ /* 0x100fe40000010804 */
[----:B------:R-:W2:Y:S01]  /*14c00*/  MUFU.EX2 R2, R2 ;  /* 0x0000000200027308 */ /* 0x000ea20000000800 */
[--C-:B------:R-:W-:Y:S02]  /*14c10*/  FFMA.FTZ R165, R9, c[0x0][0x2d0], -R4.reuse ;  /* 0x0000b40009a57a23 */ /* 0x100fe40000010804 */
[--C-:B------:R-:W-:Y:S02]  /*14c20*/  FFMA.FTZ R167, R8, c[0x0][0x2d0], -R4.reuse ;  /* 0x0000b40008a77a23 */ /* 0x100fe40000010804 */
[--C-:B------:R-:W-:Y:S02]  /*14c30*/  FFMA.FTZ R6, R6, c[0x0][0x2d0], -R4.reuse ;  /* 0x0000b40006067a23 */ /* 0x100fe40000010804 */
[--C-:B----4-:R-:W-:Y:S01]  /*14c40*/  FFMA.FTZ R135, R12, c[0x0][0x2d0], -R4.reuse ;  /* 0x0000b4000c877a23 */ /* 0x110fe20000010804 */
[----:B-1----:R-:W-:Y:S01]  /*14c50*/  F2FP.PACK_AB R162, R15, R16 ;  /* 0x000000100fa2723e */ /* 0x002fe200000000ff */
[--C-:B------:R-:W-:Y:S01]  /*14c60*/  FFMA.FTZ R14, R13, c[0x0][0x2d0], -R4.reuse ;  /* 0x0000b4000d0e7a23 */ /* 0x100fe20000010804 */
[----:B------:R1:W3:Y:S01]  /*14c70*/  MUFU.EX2 R161, R6 ;  /* 0x0000000600a17308 */ /* 0x0002e20000000800 */
[----:B------:R-:W-:Y:S02]  /*14c80*/  FFMA.FTZ R168, R7, c[0x0][0x2d0], -R4 ;  /* 0x0000b40007a87a23 */ /* 0x000fe40000010804 */
[----:B------:R-:W-:Y:S02]  /*14c90*/  FADD.FTZ R4, R16, R5 ;  /* 0x0000000510047221 */ /* 0x000fe40000010000 */
[C---:B------:R-:W-:Y:S02]  /*14ca0*/  FMUL.FTZ R16, R0.reuse, R140 ;  /* 0x0000008c00107220 */ /* 0x040fe40000410000 */
[----:B------:R-:W-:Y:S02]  /*14cb0*/  FADD.FTZ R164, R15, R4 ;  /* 0x000000040fa47221 */ /* 0x000fe40000010000 */
[C---:B------:R-:W-:Y:S01]  /*14cc0*/  FMUL.FTZ R4, R0.reuse, R152 ;  /* 0x0000009800047220 */ /* 0x040fe20000410000 */
[----:B------:R-:W-:Y:S01]  /*14cd0*/  MUFU.EX2 R173, R136 ;  /* 0x0000008800ad7308 */ /* 0x000fe20000000800 */
[C---:B------:R-:W-:Y:S02]  /*14ce0*/  FMUL.FTZ R5, R0.reuse, R153 ;  /* 0x0000009900057220 */ /* 0x040fe40000410000 */
[----:B------:R-:W-:Y:S02]  /*14cf0*/  FMUL.FTZ R13, R0, R145 ;  /* 0x00000091000d7220 */ /* 0x000fe40000410000 */
[C---:B--2---:R-:W-:Y:S02]  /*14d00*/  FMUL.FTZ R18, R2.reuse, R142 ;  /* 0x0000008e02127220 */ /* 0x044fe40000410000 */
[C---:B------:R-:W-:Y:S02]  /*14d10*/  FMUL.FTZ R19, R2.reuse, R143 ;  /* 0x0000008f02137220 */ /* 0x040fe40000410000 */
[----:B------:R-:W2:Y:S01]  /*14d20*/  LDSM.16.MT88.4 R140, [R178] ;  /* 0x00000000b28c783b */ /* 0x000ea20000004200 */
[----:B------:R-:W4:Y:S01]  /*14d30*/  MUFU.EX2 R152, R14 ;  /* 0x0000000e00987308 */ /* 0x000f220000000800 */
[----:B------:R-:W-:Y:S02]  /*14d40*/  FMUL.FTZ R7, R2, R155 ;  /* 0x0000009b02077220 */ /* 0x000fe40000410000 */
[----:B------:R-:W-:Y:S02]  /*14d50*/  FMUL.FTZ R8, R0, R148 ;  /* 0x0000009400087220 */ /* 0x000fe40000410000 */
[C---:B-1----:R-:W-:Y:S02]  /*14d60*/  FMUL.FTZ R6, R2.reuse, R154 ;  /* 0x0000009a02067220 */ /* 0x042fe40000410000 */
[----:B---3--:R-:W-:Y:S02]  /*14d70*/  FFMA.FTZ R145, R2, R203, R161 ;  /* 0x000000cb02917223 */ /* 0x008fe400000100a1 */
[----:B------:R-:W-:Y:S01]  /*14d80*/  FMUL.FTZ R9, R0, R149 ;  /* 0x0000009500097220 */ /* 0x000fe20000410000 */
[----:B------:R-:W-:Y:S01]  /*14d90*/  MUFU.EX2 R136, R169 ;  /* 0x000000a900887308 */ /* 0x000fe20000000800 */
[C---:B------:R-:W-:Y:S02]  /*14da0*/  FMUL.FTZ R10, R2.reuse, R150 ;  /* 0x00000096020a7220 */ /* 0x040fe40000410000 */
[----:B------:R-:W-:Y:S02]  /*14db0*/  FMUL.FTZ R11, R2, R151 ;  /* 0x00000097020b7220 */ /* 0x000fe40000410000 */
[----:B------:R-:W-:Y:S01]  /*14dc0*/  FMUL.FTZ R12, R0, R144 ;  /* 0x00000090000c7220 */ /* 0x000fe20000410000 */
[----:B------:R-:W-:Y:S01]  /*14dd0*/  LDSM.16.MT88.4 R148, [R178+0x800] ;  /* 0x00080000b294783b */ /* 0x000fe20000004200 */
[C---:B------:R-:W-:Y:S02]  /*14de0*/  FMUL.FTZ R15, R2.reuse, R147 ;  /* 0x00000093020f7220 */ /* 0x040fe40000410000 */
[C---:B------:R-:W-:Y:S01]  /*14df0*/  FMUL.FTZ R22, R2.reuse, R22 ;  /* 0x0000001602167220 */ /* 0x040fe20000410000 */
[----:B------:R-:W-:Y:S01]  /*14e00*/  MUFU.EX2 R144, R170 ;  /* 0x000000aa00907308 */ /* 0x000fe20000000800 */
[C---:B------:R-:W-:Y:S02]  /*14e10*/  FMUL.FTZ R23, R2.reuse, R23 ;  /* 0x0000001702177220 */ /* 0x040fe40000410000 */
[----:B------:R-:W-:Y:S01]  /*14e20*/  FMUL.FTZ R26, R2, R26 ;  /* 0x0000001a021a7220 */ /* 0x000fe20000410000 */
[----:B----4-:R-:W-:Y:S01]  /*14e30*/  F2FP.PACK_AB R161, R152, R161 ;  /* 0x000000a198a1723e */ /* 0x010fe200000000ff */
[C---:B------:R-:W-:Y:S02]  /*14e40*/  FMUL.FTZ R14, R2.reuse, R146 ;  /* 0x00000092020e7220 */ /* 0x040fe40000410000 */
[C---:B------:R-:W-:Y:S02]  /*14e50*/  FMUL.FTZ R27, R2.reuse, R27 ;  /* 0x0000001b021b7220 */ /* 0x040fe40000410000 */
[C---:B------:R-:W-:Y:S01]  /*14e60*/  FMUL.FTZ R30, R2.reuse, R30 ;  /* 0x0000001e021e7220 */ /* 0x040fe20000410000 */
[----:B------:R-:W1:Y:S01]  /*14e70*/  MUFU.EX2 R146, R135 ;  /* 0x0000008700927308 */ /* 0x000e620000000800 */
[----:B------:R-:W-:Y:S02]  /*14e80*/  FMUL.FTZ R31, R2, R31 ;  /* 0x0000001f021f7220 */ /* 0x000fe40000410000 */
        /* <DEDUP_REMOVED lines=12> */
[----:B------:R-:W-:Y:S01]  /*14f50*/  FMUL.FTZ R43, R2, R43 ;  /* 0x0000002b022b7220 */ /* 0x000fe20000410000 */
[----:B-1----:R-:W-:Y:S01]  /*14f60*/  F2FP.PACK_AB R163, R173, R146 ;  /* 0x00000092ada3723e */ /* 0x002fe200000000ff */
[C---:B------:R-:W-:Y:S02]  /*14f70*/  FMUL.FTZ R44, R0.reuse, R44 ;  /* 0x0000002c002c7220 */ /* 0x040fe40000410000 */
[----:B------:R-:W-:Y:S02]  /*14f80*/  FMUL.FTZ R45, R0, R45 ;  /* 0x0000002d002d7220 */ /* 0x000fe40000410000 */
[C---:B------:R-:W-:Y:S01]  /*14f90*/  FMUL.FTZ R46, R2.reuse, R46 ;  /* 0x0000002e022e7220 */ /* 0x040fe20000410000 */
[----:B------:R-:W1:Y:S01]  /*14fa0*/  MUFU.EX2 R169, R165 ;  /* 0x000000a500a97308 */ /* 0x000e620000000800 */
[C---:B--2---:R-:W-:Y:S05]  /*14fb0*/  HMMA.16816.F32 R4, R160.reuse, R140, R4 ;  /* 0x0000008ca004723c */ /* 0x044fea0000001804 */
[----:B------:R-:W-:Y:S02]  /*14fc0*/  FMUL.FTZ R47, R2, R47 ;  /* 0x0000002f022f7220 */ /* 0x000fe40000410000 */
[C---:B------:R-:W-:Y:S01]  /*14fd0*/  FMUL.FTZ R48, R0.reuse, R48 ;  /* 0x0000003000307220 */ /* 0x040fe20000410000 */
[C---:B------:R-:W-:Y:S01]  /*14fe0*/  HMMA.16816.F32 R8, R160.reuse, R142, R8 ;  /* 0x0000008ea008723c */ /* 0x040fe20000001808 */
[----:B------:R-:W2:Y:S03]  /*14ff0*/  LDSM.16.MT88.4 R140, [R179] ;  /* 0x00000000b38c783b */ /* 0x000ea60000004200 */
[----:B------:R-:W-:Y:S01]  /*15000*/  FMUL.FTZ R49, R0, R49 ;  /* 0x0000003100317220 */ /* 0x000fe20000410000 */
[----:B---3--:R-:W-:Y:S01]  /*15010*/  F2FP.PACK_AB R166, R136, R144 ;  /* 0x0000009088a6723e */ /* 0x008fe200000000ff */
[C---:B------:R-:W-:Y:S02]  /*15020*/  FMUL.FTZ R50, R2.reuse, R50 ;  /* 0x0000003202327220 */ /* 0x040fe40000410000 */
[----:B------:R-:W-:Y:S04]  /*15030*/  FMUL.FTZ R51, R2, R51 ;  /* 0x0000003302337220 */ /* 0x000fe80000410000 */
[C---:B------:R-:W-:Y:S02]  /*15040*/  FMUL.FTZ R52, R0.reuse, R52 ;  /* 0x0000003400347220 */ /* 0x040fe40000410000 */
[----:B------:R-:W-:Y:S01]  /*15050*/  FMUL.FTZ R53, R0, R53 ;  /* 0x0000003500357220 */ /* 0x000fe20000410000 */
[----:B-1----:R-:W-:Y:S01]  /*15060*/  F2FP.PACK_AB R165, R169, R170 ;  /* 0x000000aaa9a5723e */ /* 0x002fe200000000ff */
        /* <DEDUP_REMOVED lines=13> */
[C---:B--2---:R-:W-:Y:S03]  /*15140*/  HMMA.16816.F32 R12, R160.reuse, R140, R12 ;  /* 0x0000008ca00c723c */ /* 0x044fe6000000180c */
        /* <DEDUP_REMOVED lines=69> */
[C---:B------:R-:W-:Y:S01]  /*155a0*/  FMUL.FTZ R124, R0.reuse, R124 ;  /* 0x0000007c007c7220 */ /* 0x040fe20000410000 */
[----:B------:R-:W2:Y:S01]  /*155b0*/  MUFU.EX2 R2, R171 ;  /* 0x000000ab00027308 */ /* 0x000ea20000000800 */
[C---:B------:R-:W-:Y:S01]  /*155c0*/  FMUL.FTZ R125, R0.reuse, R125 ;  /* 0x0000007d007d7220 */ /* 0x040fe20000410000 */
[C---:B-1----:R-:W-:Y:S03]  /*155d0*/  HMMA.16816.F32 R36, R160.reuse, R140, R36 ;  /* 0x0000008ca024723c */ /* 0x042fe60000001824 */
[C---:B------:R-:W-:Y:S02]  /*155e0*/  FMUL.FTZ R128, R0.reuse, R128 ;  /* 0x0000008000807220 */ /* 0x040fe40000410000 */
[----:B------:R-:W-:Y:S02]  /*155f0*/  FMUL.FTZ R129, R0, R129 ;  /* 0x0000008100817220 */ /* 0x000fe40000410000 */
[----:B------:R-:W-:Y:S01]  /*15600*/  FADD.FTZ R0, R135, R164 ;  /* 0x000000a487007221 */ /* 0x000fe20000010000 */
[C---:B------:R-:W-:Y:S01]  /*15610*/  HMMA.16816.F32 R40, R160.reuse, R142, R40 ;  /* 0x0000008ea028723c */ /* 0x040fe20000001828 */
[----:B------:R-:W1:Y:S03]  /*15620*/  LDSM.16.MT88.4 R140, [R179+0x1000] ;  /* 0x00100000b38c783b */ /* 0x000e660000004200 */
[C---:B--2---:R-:W-:Y:S01]  /*15630*/  F2FP.PACK_AB R164, R2.reuse, R135 ;  /* 0x0000008702a4723e */ /* 0x044fe200000000ff */
[----:B------:R-:W-:Y:S01]  /*15640*/  FADD.FTZ R0, R2, R0 ;  /* 0x0000000002007221 */ /* 0x000fe20000010000 */
[----:B------:R-:W-:Y:S01]  /*15650*/  MUFU.EX2 R135, R168 ;  /* 0x000000a800877308 */ /* 0x000fe20000000800 */
[----:B------:R-:W-:Y:S02]  /*15660*/  FADD.FTZ R2, R152, R145 ;  /* 0x0000009198027221 */ /* 0x000fe40000010000 */
[----:B------:R-:W-:Y:S04]  /*15670*/  FADD.FTZ R0, R144, R0 ;  /* 0x0000000090007221 */ /* 0x000fe80000010000 */
[----:B------:R-:W-:Y:S01]  /*15680*/  FADD.FTZ R204, R136, R0 ;  /* 0x0000000088cc7221 */ /* 0x000fe20000010000 */
[-C--:B------:R-:W-:Y:S01]  /*15690*/  MOV R136, R3.reuse ;  /* 0x0000000300887202 */ /* 0x080fe20000000f00 */
        /* <DEDUP_REMOVED lines=36> */
[----:B------:R-:W1:Y:S01]  /*158e0*/  MUFU.EX2 R160, R167 ;  /* 0x000000a700a07308 */ /* 0x000e620000000800 */
[----:B------:R-:W2:Y:S02]  /*158f0*/  LDSM.16.MT88.4 R140, [R179+0x800] ;  /* 0x00080000b38c783b */ /* 0x000ea40000004200 */
[C---:B-1----:R-:W-:Y:S01]  /*15900*/  F2FP.PACK_AB R167, R135.reuse, R160 ;  /* 0x000000a087a7723e */ /* 0x042fe200000000ff */
[----:B------:R-:W-:Y:S04]  /*15910*/  FADD.FTZ R0, R160, R0 ;  /* 0x00000000a0007221 */ /* 0x000fe80000010000 */
[----:B------:R-:W-:Y:S03]  /*15920*/  FADD.FTZ R203, R135, R0 ;  /* 0x0000000087cb7221 */ /* 0x000fe60000010000 */
[----:B------:R-:W-:Y:S01]  /*15930*/  MOV R135, R134 ;  /* 0x0000008600877202 */ /* 0x000fe20000000f00 */
[C---:B------:R-:W-:Y:S01]  /*15940*/  HMMA.16816.F32 R152, R164.reuse, R148, R4 ;  /* 0x00000094a498723c */ /* 0x040fe20000001804 */
[----:B------:R-:W1:Y:S07]  /*15950*/  LDSM.16.MT88.4 R4, [R181+0x800] ;  /* 0x00080000b504783b */ /* 0x000e6e0000004200 */
[C---:B------:R-:W-:Y:S01]  /*15960*/  HMMA.16816.F32 R148, R164.reuse, R150, R8 ;  /* 0x00000096a494723c */ /* 0x040fe20000001808 */
[----:B------:R-:W3:Y:S07]  /*15970*/  LDSM.16.MT88.4 R8, [R180+0x800] ;  /* 0x00080000b408783b */ /* 0x000eee0000004200 */
[C---:B--2---:R-:W-:Y:S08]  /*15980*/  HMMA.16816.F32 R144, R164.reuse, R140, R12 ;  /* 0x0000008ca490723c */ /* 0x044ff0000000180c */
[C---:B------:R-:W-:Y:S08]  /*15990*/  HMMA.16816.F32 R140, R164.reuse, R142, R16 ;  /* 0x0000008ea48c723c */ /* 0x040ff00000001810 */
[C---:B-1----:R-:W-:Y:S08]  /*159a0*/  HMMA.16816.F32 R20, R164.reuse, R4, R20 ;  /* 0x00000004a414723c */ /* 0x042ff00000001814 */
[C---:B------:R-:W-:Y:S01]  /*159b0*/  HMMA.16816.F32 R24, R164.reuse, R6, R24 ;  /* 0x00000006a418723c */ /* 0x040fe20000001818 */
[----:B------:R-:W1:Y:S07]  /*159c0*/  LDSM.16.MT88.4 R4, [R178+0x1800] ;  /* 0x00180000b204783b */ /* 0x000e6e0000004200 */
        /* <DEDUP_REMOVED lines=33> */
[C---:B-1----:R-:W-:Y:S07]  /*15be0*/  HMMA.16816.F32 R116, R164.reuse, R4, R116 ;  /* 0x00000004a474723c */ /* 0x042fee0000001874 */
[----:B------:R-:W-:Y:S01]  /*15bf0*/  MOV R5, R3 ;  /* 0x0000000300057202 */ /* 0x000fe20000000f00 */
[C---:B------:R-:W-:Y:S08]  /*15c00*/  HMMA.16816.F32 R120, R164.reuse, R6, R120 ;  /* 0x00000006a478723c */ /* 0x040ff00000001878 */
[C---:B--2---:R-:W-:Y:S08]  /*15c10*/  HMMA.16816.F32 R124, R164.reuse, R8, R124 ;  /* 0x00000008a47c723c */ /* 0x044ff0000000187c */
[----:B------:R-:W-:Y:S01]  /*15c20*/  HMMA.16816.F32 R128, R164, R10, R128 ;  /* 0x0000000aa480723c */ /* 0x000fe20000001880 */
[----:B------:R-:W-:-:S07]  /*15c30*/  @P0 BRA `(.L_x_874) ;  /* 0xffffd47000000947 */ /* 0x000fce000383ffff */
.L_x_853:
[----:B------:R-:W-:Y:S02]  /*15c40*/  IMAD.MOV.U32 R0, RZ, RZ, c[0x0][0x2c4] ;  /* 0x0000b100ff007624 */ /* 0x000fe400078e00ff */
[----:B------:R-:W-:-:S03]  /*15c50*/  IMAD.MOV.U32 R3, RZ, RZ, c[0x0][0x32c] ;  /* 0x0000cb00ff037624 */ /* 0x000fc600078e00ff */
[----:B------:R-:W-:Y:S02]  /*15c60*/  ISETP.NE.AND P0, PT, R0, 0x1, PT ;  /* 0x000000010000780c */ /* 0x000fe40003f05270 */
[----:B------:R-:W-:-:S11]  /*15c70*/  IADD3 R0, R227, 0x7f, RZ ;  /* 0x0000007fe3007810 */ /* 0x000fd60007ffe0ff */
[----:B------:R-:W-:-:S05]  /*15c80*/  @P0 IMAD.HI.U32 R2, R0, c[0x0][0x2c8], RZ ;  /* 0x0000b20000020a27 */ /* 0x000fca00078e00ff */
[----:B------:R-:W-:Y:S02]  /*15c90*/  @P0 SHF.R.U32.HI R0, RZ, c[0x0][0x2cc], R2 ;  /* 0x0000b300ff000a19 */ /* 0x000fe40000011602 */
[----:B------:R-:W-:Y:S02]  /*15ca0*/  ISETP.GE.AND P0, PT, R3, 0x1, PT ;  /* 0x000000010300780c */ /* 0x000fe40003f06270 */
[----:B------:R-:W-:-:S05]  /*15cb0*/  IADD3 R2, R209, 0x1, -R210 ;  /* 0x00000001d1027810 */ /* 0x000fca0007ffe8d2 */
        /* <DEDUP_REMOVED lines=13> */
.L_x_877:
[----:B------:R-:W-:-:S04]  /*15d90*/  MOV R3, 0x1 ;  /* 0x0000000100037802 */ /* 0x000fc80000000f00 */
[----:B------:R-:W-:-:S13]  /*15da0*/  ISETP.NE.AND P0, PT, R3, c[0x0][0x32c], PT ;  /* 0x0000cb0003007a0c */ /* 0x000fda0003f05270 */
[----:B------:R-:W-:-:S05]  /*15db0*/  @P0 IMAD.HI.U32 R3, R0, c[0x0][0x330], RZ ;  /* 0x0000cc0000030a27 */ /* 0x000fca00078e00ff */
[----:B------:R-:W-:Y:S02]  /*15dc0*/  @P0 SHF.R.U32.HI R0, RZ, c[0x0][0x334], R3 ;  /* 0x0000cd00ff000a19 */ /* 0x000fe40000011603 */
.L_x_878:
[----:B------:R-:W-:Y:S05]  /*15dd0*/  BSYNC B0 ;  /* 0x0000000000007941 */ /* 0x000fea0003800000 */
.L_x_876:
[----:B------:R-:W-:-:S05]  /*15de0*/  IMAD R0, R0, c[0x0][0x32c], RZ ;  /* 0x0000cb0000007a24 */ /* 0x000fca00078e02ff */
[----:B------:R-:W-:-:S04]  /*15df0*/  IMNMX R2, R2, R0, !PT ;  /* 0x0000000002027217 */ /* 0x000fc80007800200 */
.L_x_875:
[----:B------:R-:W-:-:S04]  /*15e00*/  IADD3 R2, R2, 0x1f, RZ ;  /* 0x0000001f02027810 */ /* 0x000fc80007ffe0ff */
[----:B------:R-:W-:-:S04]  /*15e10*/  SHF.R.S32.HI R0, RZ, 0x1f, R2 ;  /* 0x0000001fff007819 */ /* 0x000fc80000011402 */
[----:B------:R-:W-:-:S04]  /*15e20*/  LEA.HI R0, R0, R2, RZ, 0x5 ;  /* 0x0000000200007211 */ /* 0x000fc800078f28ff */
[----:B------:R-:W-:-:S04]  /*15e30*/  SHF.R.S32.HI R0, RZ, 0x5, R0 ;  /* 0x00000005ff007819 */ /* 0x000fc80000011400 */
[----:B------:R-:W-:-:S04]  /*15e40*/  IMNMX R196, R208, R0, !PT ;  /* 0x00000000d0c47217 */ /* 0x000fc80007800200 */
[----:B------:R-:W-:-:S13]  /*15e50*/  ISETP.GE.AND P0, PT, R195, R196, PT ;  /* 0x000000c4c300720c */ /* 0x000fda0003f06270 */
[----:B------:R-:W-:Y:S05]  /*15e60*/  @!P0 BRA `(.L_x_879) ;  /* 0x000023c000008947 */ /* 0x000fea0003800000 */
[----:B------:R-:W-:Y:S02]  /*15e70*/  MOV R136, R5 ;  /* 0x0000000500887202 */ /* 0x000fe40000000f00 */
[----:B------:R-:W-:Y:S02]  /*15e80*/  MOV R135, R134 ;  /* 0x0000008600877202 */ /* 0x000fe40000000f00 */
.L_x_890:
        /* <DEDUP_REMOVED lines=27> */
.L_x_997:
[----:B------:R-:W-:-:S05]  /*16040*/  BRA.DIV ~URZ, `(.L_x_883) ;  /* 0x0000b7327f007947 */ /* 0x000fca000b800000 */
[----:B----4-:R4:W3:Y:S02]  /*16050*/  SHFL.IDX PT, R0, R5, RZ, 0x181f ;  /* 0x00181fff05007589 */ /* 0x0108e400000e0000 */
.L_x_998:
[C---:B------:R-:W-:Y:S02]  /*16060*/  ISETP.GE.AND P0, PT, R132.reuse, c[0x0][0x1d4], PT ;  /* 0x0000750084007a0c */ /* 0x040fe40003f06270 */
[C---:B---3--:R-:W-:Y:S04]  /*16070*/  LEA R6, P1, R132.reuse, R0, 0x1 ;  /* 0x0000000084067211 */ /* 0x048fe800078208ff */
[----:B------:R-:W-:Y:S02]  /*16080*/  LEA.HI.X R7, R132, R4, R133, 0x1, P1 ;  /* 0x0000000484077211 */ /* 0x000fe400008f0c85 */
[C---:B------:R-:W-:Y:S04]  /*16090*/  LEA R2, P1, R201.reuse, R0, 0x1 ;  /* 0x00000000c9027211 */ /* 0x040fe800078208ff */
[----:B------:R-:W-:Y:S01]  /*160a0*/  LEA.HI.X R3, R201, R4, R205, 0x1, P1 ;  /* 0x00000004c9037211 */ /* 0x000fe200008f0ccd */
[----:B------:R-:W-:Y:S01]  /*160b0*/  @!PT LDS RZ, [RZ] ;  /* 0x00000000fffff984 */ /* 0x000fe20000000800 */
[----:B------:R-:W-:Y:S01]  /*160c0*/  @!PT LDS RZ, [RZ] ;  /* 0x00000000fffff984 */ /* 0x000fe20000000800 */
[----:B------:R-:W-:Y:S01]  /*160d0*/  @!PT LDS RZ, [RZ] ;  /* 0x00000000fffff984 */ /* 0x000fe20000000800 */
[----:B------:R3:W-:Y:S01]  /*160e0*/  LDGSTS.E.BYPASS.LTC128B.128 [R194+0x8080], [R6.64], !P0 ;  /* 0x0808000006c27fae */ /* 0x0007e2000c101d48 */
[----:B------:R-:W-:Y:S11]  /*160f0*/  ISETP.GE.AND P0, PT, R137, c[0x0][0x1d4], PT ;  /* 0x0000750089007a0c */ /* 0x000ff60003f06270 */
[----:B------:R-:W-:Y:S02]  /*16100*/  @!UPT UIADD3 URZ, URZ, URZ, URZ ;  /* 0x0000003f3f3ff290 */ /* 0x000fe4000fffe03f */
[----:B------:R5:W-:Y:S01]  /*16110*/  LDGSTS.E.BYPASS.LTC128B.128 [R194+0x9080], [R2.64], !P0 ;  /* 0x0908000002c27fae */ /* 0x000be2000c101d48 */
[C---:B------:R-:W-:Y:S02]  /*16120*/  ISETP.GE.AND P0, PT, R200.reuse, c[0x0][0x1d4], PT ;  /* 0x00007500c8007a0c */ /* 0x040fe40003f06270 */
[C---:B-----5:R-:W-:Y:S04]  /*16130*/  LEA R2, P1, R200.reuse, R0, 0x1 ;  /* 0x00000000c8027211 */ /* 0x060fe800078208ff */
[----:B------:R-:W-:Y:S07]  /*16140*/  LEA.HI.X R3, R200, R4, R207, 0x1, P1 ;  /* 0x00000004c8037211 */ /* 0x000fee00008f0ccf */
[----:B------:R5:W-:Y:S01]  /*16150*/  LDGSTS.E.BYPASS.LTC128B.128 [R194+0xa080], [R2.64], !P0 ;  /* 0x0a08000002c27fae */ /* 0x000be2000c101d48 */
[C---:B------:R-:W-:Y:S02]  /*16160*/  ISETP.GE.AND P0, PT, R199.reuse, c[0x0][0x1d4], PT ;  /* 0x00007500c7007a0c */ /* 0x040fe40003f06270 */
[C---:B-----5:R-:W-:Y:S04]  /*16170*/  LEA R2, P1, R199.reuse, R0, 0x1 ;  /* 0x00000000c7027211 */ /* 0x060fe800078208ff */
[----:B------:R-:W-:Y:S07]  /*16180*/  LEA.HI.X R3, R199, R4, R206, 0x1, P1 ;  /* 0x00000004c7037211 */ /* 0x000fee00008f0cce */
[----:B------:R3:W-:Y:S02]  /*16190*/  LDGSTS.E.BYPASS.LTC128B.128 [R194+0xb080], [R2.64], !P0 ;  /* 0x0b08000002c27fae */ /* 0x0007e4000c101d48 */
.L_x_881:
[----:B------:R-:W-:Y:S05]  /*161a0*/  BSYNC B0 ;  /* 0x0000000000007941 */ /* 0x000fea0003800000 */
.L_x_880:
        /* <DEDUP_REMOVED lines=153> */
[C---:B------:R-:W-:Y:S02]  /*16b40*/  IADD3 R4, -R0.reuse, RZ, RZ ;  /* 0x000000ff00047210 */ /* 0x040fe40007ffe1ff */
[----:B------:R-:W-:Y:S03]  /*16b50*/  @!P5 IADD3 R3, P0, R0, R222, RZ ;  /* 0x000000de0003d210 */ /* 0x000fe60007f1e0ff */
[----:B------:R-:W-:Y:S01]  /*16b60*/  IMAD R198, R4, c[0x0][0x2b8], R2 ;  /* 0x0000ae0004c67a24 */ /* 0x000fe200078e0202 */
[----:B------:R-:W-:Y:S02]  /*16b70*/  @!P5 LEA.HI.X.SX32 R0, R0, R225, 0x1, P0 ;  /* 0x000000e10000d211 */ /* 0x000fe400000f0eff */
[C---:B------:R-:W-:Y:S04]  /*16b80*/  @!P5 LEA R2, P0, R3.reuse, c[0x0][0x2a0], 0x2 ;  /* 0x0000a8000302da11 */ /* 0x040fe800078010ff */
[----:B------:R-:W-:Y:S02]  /*16b90*/  @!P5 LEA.HI.X R3, R3, c[0x0][0x2a4], R0, 0x2, P0 ;  /* 0x0000a9000303da11 */ /* 0x000fe400000f1400 */
[----:B------:R-:W-:Y:S03]  /*16ba0*/  SHF.R.S32.HI R0, RZ, 0x1f, R198 ;  /* 0x0000001fff007819 */ /* 0x000fe600000114c6 */
[----:B------:R1:W2:Y:S02]  /*16bb0*/  @!P5 LDG.E R197, [R2.64] ;  /* 0x0000000802c5d981 */ /* 0x0002a4000c1e1900 */
[----:B------:R-:W-:Y:S04]  /*16bc0*/  IMAD R0, R0, c[0x0][0x1e0], RZ ;  /* 0x0000780000007a24 */ /* 0x000fe800078e02ff */
[C---:B------:R-:W-:Y:S02]  /*16bd0*/  IMAD R0, R198.reuse, c[0x0][0x1e4], R0 ;  /* 0x00007900c6007a24 */ /* 0x040fe400078e0200 */
[----:B-1----:R-:W-:Y:S05]  /*16be0*/  IMAD.WIDE.U32 R2, R198, c[0x0][0x1e0], RZ ;  /* 0x00007800c6027a25 */ /* 0x002fea00078e00ff */
        /* <DEDUP_REMOVED lines=11> */
.L_x_999:
[----:B------:R-:W-:-:S05]  /*16ca0*/  BRA.DIV ~URZ, `(.L_x_887) ;  /* 0x0000ab927f007947 */ /* 0x000fca000b800000 */
[----:B-1----:R1:W3:Y:S02]  /*16cb0*/  SHFL.IDX PT, R0, R5, RZ, 0x181f ;  /* 0x00181fff05007589 */ /* 0x0022e400000e0000 */
.L_x_1000:
[C---:B------:R-:W-:Y:S02]  /*16cc0*/  ISETP.GE.AND P0, PT, R132.reuse, c[0x0][0x1d4], PT ;  /* 0x0000750084007a0c */ /* 0x040fe40003f06270 */
[C---:B---3--:R-:W-:Y:S04]  /*16cd0*/  LEA R6, P1, R132.reuse, R0, 0x1 ;  /* 0x0000000084067211 */ /* 0x048fe800078208ff */
[----:B--2---:R-:W-:Y:S02]  /*16ce0*/  LEA.HI.X R7, R132, R4, R133, 0x1, P1 ;  /* 0x0000000484077211 */ /* 0x004fe400008f0c85 */
        /* <DEDUP_REMOVED lines=10> */
[C---:B---3--:R-:W-:Y:S04]  /*16d90*/  LEA R2, P1, R200.reuse, R0, 0x1 ;  /* 0x00000000c8027211 */ /* 0x048fe800078208ff */
[----:B------:R-:W-:Y:S07]  /*16da0*/  LEA.HI.X R3, R200, R4, R207, 0x1, P1 ;  /* 0x00000004c8037211 */ /* 0x000fee00008f0ccf */
[----:B------:R3:W-:Y:S01]  /*16db0*/  LDGSTS.E.BYPASS.LTC128B.128 [R194+0xe080], [R2.64], !P0 ;  /* 0x0e08000002c27fae */ /* 0x0007e2000c101d48 */
[C---:B------:R-:W-:Y:S02]  /*16dc0*/  ISETP.GE.AND P0, PT, R199.reuse, c[0x0][0x1d4], PT ;  /* 0x00007500c7007a0c */ /* 0x040fe40003f06270 */
[C---:B---3--:R-:W-:Y:S04]  /*16dd0*/  LEA R2, P1, R199.reuse, R0, 0x1 ;  /* 0x00000000c7027211 */ /* 0x048fe800078208ff */
[----:B------:R-:W-:Y:S07]  /*16de0*/  LEA.HI.X R3, R199, R4, R206, 0x1, P1 ;  /* 0x00000004c7037211 */ /* 0x000fee00008f0cce */
[----:B------:R2:W-:Y:S02]  /*16df0*/  LDGSTS.E.BYPASS.LTC128B.128 [R194+0xf080], [R2.64], !P0 ;  /* 0x0f08000002c27fae */ /* 0x0005e4000c101d48 */
.L_x_885:
[----:B--234-:R-:W-:Y:S05]  /*16e00*/  BSYNC B0 ;  /* 0x0000000000007941 */ /* 0x01cfea0003800000 */
.L_x_884:
        /* <DEDUP_REMOVED lines=19> */
.L_x_1001:
[----:B-12---:R-:W-:Y:S01]  /*16f40*/  FMNMX.FTZ R4, R4, R0, !PT ;  /* 0x0000000004047209 */ /* 0x006fe20007810000 */
[----:B------:R-:W-:-:S05]  /*16f50*/  BRA.DIV ~URZ, `(.L_x_889) ;  /* 0x0000a9827f007947 */ /* 0x000fca000b800000 */
[----:B------:R-:W1:Y:S02]  /*16f60*/  SHFL.BFLY PT, R0, R4, 0x1, 0x1f ;  /* 0x0c201f0004007f89 */ /* 0x000e6400000e0000 */
[----:B-1----:R-:W-:Y:S02]  /*16f70*/  FMNMX.FTZ R134, R4, R0, !PT ;  /* 0x0000000004867209 */ /* 0x002fe40007810000 */
[----:B------:R-:W1:Y:S02]  /*16f80*/  SHFL.BFLY PT, R0, R5, 0x2, 0x1f ;  /* 0x0c401f0005007f89 */ /* 0x000e6400000e0000 */
[----:B-1----:R-:W-:Y:S05]  /*16f90*/  FMNMX.FTZ R4, R5, R0, !PT ;  /* 0x0000000005047209 */ /* 0x002fea0007810000 */
[----:B------:R1:W2:Y:S02]  /*16fa0*/  SHFL.BFLY PT, R0, R4, 0x1, 0x1f ;  /* 0x0c201f0004007f89 */ /* 0x0002a400000e0000 */
.L_x_1002:
[----:B--2---:R-:W-:Y:S01]  /*16fb0*/  FMNMX.FTZ R3, R0, R4, !PT ;  /* 0x0000000400037209 */ /* 0x004fe20007810000 */
[C---:B------:R-:W-:Y:S01]  /*16fc0*/  FADD.FTZ R0, -R134.reuse, R135 ;  /* 0x0000008786007221 */ /* 0x040fe20000010100 */
[----:B------:R-:W-:Y:S01]  /*16fd0*/  WARPSYNC 0xffffffff ;  /* 0xffffffff00007948 */ /* 0x000fe20003800000 */
[----:B-1----:R-:W-:Y:S01]  /*16fe0*/  FMUL.FTZ R4, R134, c[0x0][0x2d0] ;  /* 0x0000b40086047a20 */ /* 0x002fe20000410000 */
[C---:B------:R-:W-:Y:S01]  /*16ff0*/  ISETP.GT.AND P0, PT, R195.reuse, R196, PT ;  /* 0x000000c4c300720c */ /* 0x040fe20003f04270 */
[----:B------:R-:W-:Y:S01]  /*17000*/  FMUL.FTZ R0, R0, c[0x0][0x2d0] ;  /* 0x0000b40000007a20 */ /* 0x000fe20000410000 */
[----:B------:R-:W-:Y:S01]  /*17010*/  IADD3 R195, R195, -0x1, RZ ;  /* 0xffffffffc3c37810 */ /* 0x000fe20007ffe0ff */
        /* <DEDUP_REMOVED lines=55> */
[----:B------:R-:W3:Y:S01]  /*17390*/  MUFU.EX2 R135, R171 ;  /* 0x000000ab00877308 */ /* 0x000ee20000000800 */
        /* <DEDUP_REMOVED lines=132> */
[----:B---3--:R-:W-:Y:S03]  /*17be0*/  FADD.FTZ R0, R135, R172 ;  /* 0x000000ac87007221 */ /* 0x008fe60000010000 */
[----:B------:R-:W3:Y:S01]  /*17bf0*/  MUFU.EX2 R170, R165 ;  /* 0x000000a500aa7308 */ /* 0x000ee20000000800 */
        /* <DEDUP_REMOVED lines=9> */
[----:B---3--:R-:W-:Y:S01]  /*17c90*/  F2FP.PACK_AB R165, R169, R170 ;  /* 0x000000aaa9a5723e */ /* 0x008fe200000000ff */
        /* <DEDUP_REMOVED lines=38> */
[-C--:B------:R-:W-:Y:S01]  /*17f00*/  MOV R136, R3.reuse ;  /* 0x0000000300887202 */ /* 0x080fe20000000f00 */
[----:B------:R-:W-:Y:S03]  /*17f10*/  FADD.FTZ R203, R135, R0 ;  /* 0x0000000087cb7221 */ /* 0x000fe60000010000 */
[----:B------:R-:W-:Y:S01]  /*17f20*/  MOV R135, R134 ;  /* 0x0000008600877202 */ /* 0x000fe20000000f00 */
[C---:B------:R-:W-:Y:S01]  /*17f30*/  HMMA.16816.F32 R152, R164.reuse, R148, R4 ;  /* 0x00000094a498723c */ /* 0x040fe20000001804 */
[----:B------:R-:W1:Y:S07]  /*17f40*/  LDSM.16.MT88.4 R4, [R181+0x800] ;  /* 0x00080000b504783b */ /* 0x000e6e0000004200 */
        /* <DEDUP_REMOVED lines=46> */
.L_x_879:
[----:B------:R-:W-:-:S13]  /*18230*/  ISETP.GE.AND P0, PT, R195, R208, PT ;  /* 0x000000d0c300720c */ /* 0x000fda0003f06270 */
[----:B------:R-:W-:Y:S05]  /*18240*/  @!P0 BRA `(.L_x_891) ;  /* 0x00002b3000008947 */ /* 0x000fea0003800000 */
[----:B------:R-:W-:Y:S02]  /*18250*/  MOV R136, R5 ;  /* 0x0000000500887202 */ /* 0x000fe40000000f00 */
[----:B------:R-:W-:Y:S02]  /*18260*/  MOV R135, R134 ;  /* 0x0000008600877202 */ /* 0x000fe40000000f00 */
.L_x_909:
[----:B------:R-:W-:Y:S04]  /*18270*/  DEPBAR.LE SB0, 0x0 ;  /* 0x000080000000791a */ /* 0x000fe80000000000 */
[----:B------:R-:W-:Y:S01]  /*18280*/  WARPSYNC 0xffffffff ;  /* 0xffffffff00007948 */ /* 0x000fe20003800000 */
[----:B------:R-:W-:Y:S01]  /*18290*/  BAR.SYNC.DEFER_BLOCKING 0x0 ;  /* 0x0000000000007b1d */ /* 0x000fe20000010000 */
[----:B------:R-:W-:Y:S01]  /*182a0*/  SHF.R.S32.HI R0, RZ, 0x1f, R198 ;  /* 0x0000001fff007819 */ /* 0x000fe200000114c6 */
[----:B------:R-:W-:Y:S01]  /*182b0*/  IMAD.WIDE.U32 R2, R198, c[0x0][0x208], RZ ;  /* 0x00008200c6027a25 */ /* 0x000fe200078e00ff */
[----:B------:R-:W-:Y:S03]  /*182c0*/  SHF.R.S32.HI R4, RZ, 0x1f, R197 ;  /* 0x0000001fff047819 */ /* 0x000fe600000114c5 */
[----:B------:R-:W-:Y:S02]  /*182d0*/  IMAD R0, R0, c[0x0][0x208], RZ ;  /* 0x0000820000007a24 */ /* 0x000fe400078e02ff */
[----:B------:R-:W-:Y:S02]  /*182e0*/  IMAD R4, R4, c[0x0][0x218], RZ ;  /* 0x0000860004047a24 */ /* 0x000fe400078e02ff */
[----:B------:R-:W-:Y:S02]  /*182f0*/  IMAD R0, R198, c[0x0][0x20c], R0 ;  /* 0x00008300c6007a24 */ /* 0x000fe400078e0200 */
[----:B------:R-:W-:Y:S03]  /*18300*/  IMAD R4, R197, c[0x0][0x21c], R4 ;  /* 0x00008700c5047a24 */ /* 0x000fe600078e0204 */
[----:B------:R-:W-:Y:S05]  /*18310*/  IADD3 R3, R3, R0, RZ ;  /* 0x0000000003037210 */ /* 0x000fea0007ffe0ff */
[----:B------:R-:W-:Y:S01]  /*18320*/  IMAD.WIDE.U32 R2, R197, c[0x0][0x218], R2 ;  /* 0x00008600c5027a25 */ /* 0x000fe200078e0002 */
[----:B------:R1:W2:Y:S04]  /*18330*/  LDSM.16.M88.4 R16, [R182] ;  /* 0x00000000b610783b */ /* 0x0002a80000000200 */
[----:B------:R-:W-:Y:S01]  /*18340*/  IADD3 R0, P0, R216, R2, RZ ;  /* 0x00000002d8007210 */ /* 0x000fe20007f1e0ff */
[----:B------:R1:W3:Y:S03]  /*18350*/  LDSM.16.M88.4 R8, [R177] ;  /* 0x00000000b108783b */ /* 0x0002e60000000200 */
[----:B------:R-:W-:Y:S02]  /*18360*/  IADD3.X R2, R218, R3, R4, P0, !PT ;  /* 0x00000003da027210 */ /* 0x000fe400007fe404 */
[C---:B------:R-:W-:Y:S01]  /*18370*/  LEA R134, P0, R0.reuse, c[0x0][0x1f8], 0x1 ;  /* 0x00007e0000867a11 */ /* 0x040fe200078008ff */
[----:B------:R1:W4:Y:S03]  /*18380*/  LDSM.16.M88.4 R160, [R177+0x800] ;  /* 0x00080000b1a0783b */ /* 0x0003260000000200 */
[----:B------:R-:W-:Y:S01]  /*18390*/  LEA.HI.X R0, R0, c[0x0][0x1fc], R2, 0x1, P0 ;  /* 0x00007f0000007a11 */ /* 0x000fe200000f0c02 */
[----:B------:R1:W1:Y:S04]  /*183a0*/  LDSM.16.M88.4 R164, [R183] ;  /* 0x00000000b7a4783b */ /* 0x0002680000000200 */
[----:B------:R1:W1:Y:S04]  /*183b0*/  LDSM.16.M88.4 R168, [R186] ;  /* 0x00000000baa8783b */ /* 0x0002680000000200 */
[----:B------:R1:W1:Y:S01]  /*183c0*/  LDSM.16.M88.4 R172, [R193] ;  /* 0x00000000c1ac783b */ /* 0x0002620000000200 */
[----:B------:R-:W-:-:S05]  /*183d0*/  BRA.DIV ~URZ, `(.L_x_892) ;  /* 0x000095d27f007947 */ /* 0x000fca000b800000 */
[----:B------:R-:W4:Y:S02]  /*183e0*/  SHFL.IDX PT, R0, R0, RZ, 0x181f ;  /* 0x00181fff00007589 */ /* 0x000f2400000e0000 */
.L_x_1003:
[C---:B--23--:R-:W-:Y:S01]  /*183f0*/  HMMA.16816.F32 R4, R16.reuse, R8, RZ ;  /* 0x000000081004723c */ /* 0x04cfe200000018ff */
[----:B------:R-:W2:Y:S01]  /*18400*/  SHFL.IDX PT, R2, R134, RZ, 0x181f ;  /* 0x00181fff86027589 */ /* 0x000ea200000e0000 */
[----:B------:R-:W-:Y:S01]  /*18410*/  BSSY B0, `(.L_x_893) ;  /* 0x00000d0000007945 */ /* 0x000fe20003800000 */
[----:B------:R-:W-:Y:S02]  /*18420*/  ISETP.GE.AND P4, PT, R132, c[0x0][0x1d4], PT ;  /* 0x0000750084007a0c */ /* 0x000fe40003f86270 */
[----:B------:R-:W-:Y:S02]  /*18430*/  ISETP.GE.AND P3, PT, R200, c[0x0][0x1d4], PT ;  /* 0x00007500c8007a0c */ /* 0x000fe40003f66270 */
[----:B------:R-:W-:Y:S01]  /*18440*/  ISETP.GE.AND P2, PT, R199, c[0x0][0x1d4], PT ;  /* 0x00007500c7007a0c */ /* 0x000fe20003f46270 */
[C---:B------:R-:W-:Y:S08]  /*18450*/  HMMA.16816.F32 R8, R16.reuse, R10, RZ ;  /* 0x0000000a1008723c */ /* 0x040ff000000018ff */
[C---:B----4-:R-:W-:Y:S08]  /*18460*/  HMMA.16816.F32 R12, R16.reuse, R160, RZ ;  /* 0x000000a0100c723c */ /* 0x050ff000000018ff */
[----:B------:R-:W-:Y:S01]  /*18470*/  HMMA.16816.F32 R16, R16, R162, RZ ;  /* 0x000000a21010723c */ /* 0x000fe200000018ff */
[C---:B--2---:R-:W-:Y:S04]  /*18480*/  LEA R160, P0, R132.reuse, R2, 0x1 ;  /* 0x0000000284a07211 */ /* 0x044fe800078008ff */
[----:B------:R-:W-:Y:S02]  /*18490*/  LEA.HI.X R161, R132, R0, R133, 0x1, P0 ;  /* 0x0000000084a17211 */ /* 0x000fe400000f0c85 */
[C---:B------:R-:W-:Y:S01]  /*184a0*/  LEA R162, P1, R200.reuse, R2, 0x1 ;  /* 0x00000002c8a27211 */ /* 0x040fe200078208ff */
[C---:B-1----:R-:W-:Y:S02]  /*184b0*/  HMMA.16816.F32 R4, R164.reuse, R168, R4 ;  /* 0x000000a8a404723c */ /* 0x042fe40000001804 */
[----:B------:R-:W-:Y:S01]  /*184c0*/  @!PT LDS RZ, [RZ] ;  /* 0x00000000fffff984 */ /* 0x000fe20000000800 */
[----:B------:R-:W-:Y:S01]  /*184d0*/  @!PT LDS RZ, [RZ] ;  /* 0x00000000fffff984 */ /* 0x000fe20000000800 */
[----:B------:R1:W-:Y:S03]  /*184e0*/  LDGSTS.E.BYPASS.LTC128B.128 [R219+0x8080], [R160.64], !P4 ;  /* 0x08080000a0db7fae */ /* 0x0003e6000e101d48 */
[----:B------:R-:W-:Y:S02]  /*184f0*/  LEA.HI.X R163, R200, R0, R207, 0x1, P1 ;  /* 0x00000000c8a37211 */ /* 0x000fe400008f0ccf */
[----:B------:R-:W-:Y:S01]  /*18500*/  ISETP.GE.AND P1, PT, R137, c[0x0][0x1d4], PT ;  /* 0x0000750089007a0c */ /* 0x000fe20003f26270 */
[C---:B------:R-:W-:Y:S08]  /*18510*/  HMMA.16816.F32 R8, R164.reuse, R170, R8 ;  /* 0x000000aaa408723c */ /* 0x040ff00000001808 */
[C---:B------:R-:W-:Y:S08]  /*18520*/  HMMA.16816.F32 R12, R164.reuse, R172, R12 ;  /* 0x000000aca40c723c */ /* 0x040ff0000000180c */
[----:B------:R-:W-:Y:S04]  /*18530*/  HMMA.16816.F32 R16, R164, R174, R16 ;  /* 0x000000aea410723c */ /* 0x000fe80000001810 */
[C---:B-1----:R-:W-:Y:S04]  /*18540*/  LEA R160, P0, R201.reuse, R2, 0x1 ;  /* 0x00000002c9a07211 */ /* 0x042fe800078008ff */
[----:B------:R-:W-:Y:S04]  /*18550*/  LEA.HI.X R161, R201, R0, R205, 0x1, P0 ;  /* 0x00000000c9a17211 */ /* 0x000fe800000f0ccd */
[C---:B------:R-:W-:Y:S01]  /*18560*/  LEA R2, P0, R199.reuse, R2, 0x1 ;  /* 0x00000002c7027211 */ /* 0x040fe200078008ff */
[----:B------:R1:W-:Y:S03]  /*18570*/  LDGSTS.E.BYPASS.LTC128B.128 [R219+0x9080], [R160.64], !P1 ;  /* 0x09080000a0db7fae */ /* 0x0003e6000c901d48 */
[----:B------:R-:W-:Y:S02]  /*18580*/  LEA.HI.X R3, R199, R0, R206, 0x1, P0 ;  /* 0x00000000c7037211 */ /* 0x000fe400000f0cce */
[----:B------:R-:W-:Y:S01]  /*18590*/  ISETP.GT.AND P0, PT, R195, R208, PT ;  /* 0x000000d0c300720c */ /* 0x000fe20003f04270 */
[----:B------:R1:W-:Y:S06]  /*185a0*/  LDGSTS.E.BYPASS.LTC128B.128 [R219+0xa080], [R162.64], !P3 ;  /* 0x0a080000a2db7fae */ /* 0x0003ec000d901d48 */
[----:B------:R2:W-:Y:S06]  /*185b0*/  LDGSTS.E.BYPASS.LTC128B.128 [R219+0xb080], [R2.64], !P2 ;  /* 0x0b08000002db7fae */ /* 0x0005ec000d101d48 */
[----:B------:R-:W-:Y:S06]  /*185c0*/  LDSM.16.M88.4 R168, [R176] ;  /* 0x00000000b0a8783b */ /* 0x000fec0000000200 */
[----:B------:R-:W-:Y:S06]  /*185d0*/  LDSM.16.M88.4 R164, [R176+0x800] ;  /* 0x00080000b0a4783b */ /* 0x000fec0000000200 */
[----:B------:R-:W-:Y:S06]  /*185e0*/  LDSM.16.M88.4 R172, [R159+-0x3000] ;  /* 0xffd000009fac783b */ /* 0x000fec0000000200 */
[----:B-1----:R-:W1:Y:S06]  /*185f0*/  LDSM.16.M88.4 R160, [R185] ;  /* 0x00000000b9a0783b */ /* 0x002e6c0000000200 */
[----:B------:R-:W0:Y:S01]  /*18600*/  LDGDEPBAR ;  /* 0x00000000000079af */ /* 0x000e220000000000 */
[C---:B-1----:R-:W-:Y:S08]  /*18610*/  HMMA.16816.F32 R4, R160.reuse, R168, R4 ;  /* 0x000000a8a004723c */ /* 0x042ff00000001804 */
[C---:B------:R-:W-:Y:S01]  /*18620*/  HMMA.16816.F32 R8, R160.reuse, R170, R8 ;  /* 0x000000aaa008723c */ /* 0x040fe20000001808 */
[----:B------:R-:W1:Y:S07]  /*18630*/  LDSM.16.M88.4 R168, [R184] ;  /* 0x00000000b8a8783b */ /* 0x000e6e0000000200 */
[C---:B------:R-:W-:Y:S08]  /*18640*/  HMMA.16816.F32 R12, R160.reuse, R164, R12 ;  /* 0x000000a4a00c723c */ /* 0x040ff0000000180c */
[----:B------:R-:W-:Y:S01]  /*18650*/  HMMA.16816.F32 R16, R160, R166, R16 ;  /* 0x000000a6a010723c */ /* 0x000fe20000001810 */
[----:B------:R-:W3:Y:S06]  /*18660*/  LDSM.16.M88.4 R160, [R159+-0x2800] ;  /* 0xffd800009fa0783b */ /* 0x000eec0000000200 */
[----:B------:R-:W-:Y:S01]  /*18670*/  LDSM.16.M88.4 R164, [R182+0x4000] ;  /* 0x00400000b6a4783b */ /* 0x000fe20000000200 */
[C---:B-1----:R-:W-:Y:S08]  /*18680*/  HMMA.16816.F32 R4, R168.reuse, R172, R4 ;  /* 0x000000aca804723c */ /* 0x042ff00000001804 */
[C---:B------:R-:W-:Y:S01]  /*18690*/  HMMA.16816.F32 R8, R168.reuse, R174, R8 ;  /* 0x000000aea808723c */ /* 0x040fe20000001808 */
[----:B------:R-:W1:Y:S07]  /*186a0*/  LDSM.16.M88.4 R172, [R177+0x1000] ;  /* 0x00100000b1ac783b */ /* 0x000e6e0000000200 */
[C---:B---3--:R-:W-:Y:S08]  /*186b0*/  HMMA.16816.F32 R12, R168.reuse, R160, R12 ;  /* 0x000000a0a80c723c */ /* 0x048ff0000000180c */
[----:B------:R-:W-:Y:S01]  /*186c0*/  HMMA.16816.F32 R16, R168, R162, R16 ;  /* 0x000000a2a810723c */ /* 0x000fe20000001810 */
[----:B------:R-:W3:Y:S06]  /*186d0*/  LDSM.16.M88.4 R160, [R177+0x1800] ;  /* 0x00180000b1a0783b */ /* 0x000eec0000000200 */
[----:B------:R-:W-:Y:S01]  /*186e0*/  LDSM.16.M88.4 R168, [R183+0x4000] ;  /* 0x00400000b7a8783b */ /* 0x000fe20000000200 */
[C---:B-1----:R-:W-:Y:S08]  /*186f0*/  HMMA.16816.F32 R4, R164.reuse, R172, R4 ;  /* 0x000000aca404723c */ /* 0x042ff00000001804 */
[C---:B------:R-:W-:Y:S01]  /*18700*/  HMMA.16816.F32 R8, R164.reuse, R174, R8 ;  /* 0x000000aea408723c */ /* 0x040fe20000001808 */
[----:B------:R-:W1:Y:S07]  /*18710*/  LDSM.16.M88.4 R172, [R189] ;  /* 0x00000000bdac783b */ /* 0x000e6e0000000200 */
[C---:B---3--:R-:W-:Y:S08]  /*18720*/  HMMA.16816.F32 R12, R164.reuse, R160, R12 ;  /* 0x000000a0a40c723c */ /* 0x048ff0000000180c */
[----:B------:R-:W-:Y:S01]  /*18730*/  HMMA.16816.F32 R16, R164, R162, R16 ;  /* 0x000000a2a410723c */ /* 0x000fe20000001810 */
[----:B------:R-:W3:Y:S06]  /*18740*/  LDSM.16.M88.4 R160, [R188] ;  /* 0x00000000bca0783b */ /* 0x000eec0000000200 */
        /* <DEDUP_REMOVED lines=10> */
[----:B------:R-:W1:Y:S07]  /*187f0*/  LDSM.16.M88.4 R172, [R159+-0x2000] ;  /* 0xffe000009fac783b */ /* 0x000e6e0000000200 */
[C---:B---3--:R-:W-:Y:S08]  /*18800*/  HMMA.16816.F32 R12, R164.reuse, R160, R12 ;  /* 0x000000a0a40c723c */ /* 0x048ff0000000180c */
        /* <DEDUP_REMOVED lines=57> */
[----:B------:R-:W3:Y:S01]  /*18ba0*/  LDSM.16.M88.4 R160, [R159+0x800] ;  /* 0x000800009fa0783b */ /* 0x000ee20000000200 */
[----:B------:R-:W-:Y:S05]  /*18bb0*/  DEPBAR.LE SB0, 0x0 ;  /* 0x000080000000791a */ /* 0x000fea0000000000 */
[----:B------:R-:W-:Y:S01]  /*18bc0*/  BAR.SYNC.DEFER_BLOCKING 0x0 ;  /* 0x0000000000007b1d */ /* 0x000fe20000010000 */
[C---:B-1----:R-:W-:Y:S08]  /*18bd0*/  HMMA.16816.F32 R4, R168.reuse, R172, R4 ;  /* 0x000000aca804723c */ /* 0x042ff00000001804 */
[C---:B------:R-:W-:Y:S08]  /*18be0*/  HMMA.16816.F32 R8, R168.reuse, R174, R8 ;  /* 0x000000aea808723c */ /* 0x040ff00000001808 */
[C---:B---3--:R-:W-:Y:S08]  /*18bf0*/  HMMA.16816.F32 R12, R168.reuse, R160, R12 ;  /* 0x000000a0a80c723c */ /* 0x048ff0000000180c */
[----:B------:R-:W-:Y:S01]  /*18c00*/  FMUL.FTZ R0, R4, c[0x0][0x320] ;  /* 0x0000c80004007a20 */ /* 0x000fe20000410000 */
[----:B------:R-:W-:Y:S03]  /*18c10*/  HMMA.16816.F32 R16, R168, R162, R16 ;  /* 0x000000a2a810723c */ /* 0x000fe60000001810 */
        /* <DEDUP_REMOVED lines=32> */
[----:B---34-:R-:W-:Y:S02]  /*18e20*/  IMAD.MOV.U32 R196, RZ, RZ, c[0x0][0x2b8] ;  /* 0x0000ae00ffc47624 */ /* 0x018fe400078e00ff */
[----:B------:R-:W-:Y:S02]  /*18e30*/  IMAD.MOV.U32 R197, RZ, RZ, RZ ;  /* 0x000000ffffc57224 */ /* 0x000fe400078e00ff */
[----:B--2---:R-:W-:Y:S01]  /*18e40*/  IMAD R2, R195, 0x20, R226 ;  /* 0x00000020c3027824 */ /* 0x004fe200078e02e2 */
[----:B------:R-:W-:Y:S04]  /*18e50*/  ISETP.NE.AND P6, PT, R196, 0x1, PT ;  /* 0x00000001c400780c */ /* 0x000fe80003fc5270 */
[----:B------:R-:W-:Y:S05]  /*18e60*/  IADD3 R2, R2, -0x20, R212 ;  /* 0xffffffe002027810 */ /* 0x000fea0007ffe0d4 */
[--C-:B------:R-:W-:Y:S04]  /*18e70*/  IMAD.MOV.U32 R0, RZ, RZ, R2.reuse ;  /* 0x000000ffff007224 */ /* 0x100fe800078e0002 */
        /* <DEDUP_REMOVED lines=24> */
.L_x_1004:
[----:B------:R-:W-:-:S05]  /*19000*/  BRA.DIV ~URZ, `(.L_x_896) ;  /* 0x00008a527f007947 */ /* 0x000fca000b800000 */
[----:B--2---:R2:W4:Y:S02]  /*19010*/  SHFL.IDX PT, R0, R5, RZ, 0x181f ;  /* 0x00181fff05007589 */ /* 0x00452400000e0000 */
.L_x_1005:
[C---:B----4-:R-:W-:Y:S04]  /*19020*/  LEA R2, P0, R132.reuse, R0, 0x1 ;  /* 0x0000000084027211 */ /* 0x050fe800078008ff */
[----:B---3--:R-:W-:Y:S05]  /*19030*/  LEA.HI.X R3, R132, R4, R133, 0x1, P0 ;  /* 0x0000000484037211 */ /* 0x008fea00000f0c85 */
[----:B------:R-:W-:Y:S01]  /*19040*/  @!PT LDS RZ, [RZ] ;  /* 0x00000000fffff984 */ /* 0x000fe20000000800 */
[----:B------:R-:W-:Y:S01]  /*19050*/  @!PT LDS RZ, [RZ] ;  /* 0x00000000fffff984 */ /* 0x000fe20000000800 */
[----:B------:R-:W-:Y:S01]  /*19060*/  @!PT LDS RZ, [RZ] ;  /* 0x00000000fffff984 */ /* 0x000fe20000000800 */
[----:B------:R3:W-:Y:S02]  /*19070*/  LDGSTS.E.BYPASS.LTC128B.128 [R194+0xc080], [R2.64], !P4 ;  /* 0x0c08000002c27fae */ /* 0x0007e4000e101d48 */
[C---:B---3--:R-:W-:Y:S04]  /*19080*/  LEA R2, P0, R201.reuse, R0, 0x1 ;  /* 0x00000000c9027211 */ /* 0x048fe800078008ff */
[----:B------:R-:W-:Y:S02]  /*19090*/  LEA.HI.X R3, R201, R4, R205, 0x1, P0 ;  /* 0x00000004c9037211 */ /* 0x000fe400000f0ccd */
[C---:B------:R-:W-:Y:S03]  /*190a0*/  LEA R6, P0, R200.reuse, R0, 0x1 ;  /* 0x00000000c8067211 */ /* 0x040fe600078008ff */
[----:B------:R3:W-:Y:S01]  /*190b0*/  LDGSTS.E.BYPASS.LTC128B.128 [R194+0xd080], [R2.64], !P1 ;  /* 0x0d08000002c27fae */ /* 0x0007e2000c901d48 */
[----:B------:R-:W-:Y:S05]  /*190c0*/  LEA.HI.X R7, R200, R4, R207, 0x1, P0 ;  /* 0x00000004c8077211 */ /* 0x000fea00000f0ccf */
[----:B------:R4:W-:Y:S01]  /*190d0*/  LDGSTS.E.BYPASS.LTC128B.128 [R194+0xe080], [R6.64], !P3 ;  /* 0x0e08000006c27fae */ /* 0x0009e2000d901d48 */
[C---:B---3--:R-:W-:Y:S04]  /*190e0*/  LEA R2, P0, R199.reuse, R0, 0x1 ;  /* 0x00000000c7027211 */ /* 0x048fe800078008ff */
[----:B------:R-:W-:Y:S05]  /*190f0*/  LEA.HI.X R3, R199, R4, R206, 0x1, P0 ;  /* 0x00000004c7037211 */ /* 0x000fea00000f0cce */
[----:B------:R4:W-:Y:S04]  /*19100*/  LDGSTS.E.BYPASS.LTC128B.128 [R194+0xf080], [R2.64], !P2 ;  /* 0x0f08000002c27fae */ /* 0x0009e8000d101d48 */
.L_x_894:
[----:B---34-:R-:W-:Y:S05]  /*19110*/  BSYNC B0 ;  /* 0x0000000000007941 */ /* 0x018fea0003800000 */
.L_x_893:
[----:B------:R-:W-:Y:S01]  /*19120*/  LOP3.LUT R8, RZ, c[0x0][0x324], RZ, 0x33, !PT ;  /* 0x0000c900ff087a12 */ /* 0x000fe200078e33ff */
[----:B--2---:R-:W-:Y:S01]  /*19130*/  IMAD.MOV.U32 R0, RZ, RZ, c[0x0][0x2c4] ;  /* 0x0000b100ff007624 */ /* 0x004fe200078e00ff */
[----:B------:R-:W0:Y:S01]  /*19140*/  LDGDEPBAR ;  /* 0x00000000000079af */ /* 0x000e220000000000 */
[----:B------:R-:W-:Y:S02]  /*19150*/  IMAD.IADD R4, R231, 0x1, R227 ;  /* 0x00000001e7047824 */ /* 0x000fe400078e02e3 */
[----:B------:R-:W-:Y:S01]  /*19160*/  IMAD.SHL.U32 R5, R195, 0x20, RZ ;  /* 0x00000020c3057824 */ /* 0x000fe200078e00ff */
[----:B------:R-:W-:Y:S11]  /*19170*/  ISETP.NE.AND P0, PT, R0, 0x1, PT ;  /* 0x000000010000780c */ /* 0x000ff60003f05270 */
[----:B------:R-:W-:Y:S02]  /*19180*/  @!UPT UIADD3 URZ, URZ, URZ, URZ ;  /* 0x0000003f3f3ff290 */ /* 0x000fe4000fffe03f */
[----:B------:R-:W-:Y:S05]  /*19190*/  @P0 IMAD.HI.U32 R0, R4, c[0x0][0x2c8], RZ ;  /* 0x0000b20004000a27 */ /* 0x000fea00078e00ff */
[----:B------:R-:W-:Y:S02]  /*191a0*/  @P0 SHF.R.U32.HI R4, RZ, c[0x0][0x2cc], R0 ;  /* 0x0000b300ff040a19 */ /* 0x000fe40000011600 */
[----:B------:R-:W-:Y:S04]  /*191b0*/  IADD3 R0, -R215, 0x1, -R5 ;  /* 0x00000001d7007810 */ /* 0x000fe80007ffe905 */
[----:B------:R-:W-:Y:S04]  /*191c0*/  IADD3 R6, -R210, R0, R209 ;  /* 0x00000000d2067210 */ /* 0x000fe80007ffe1d1 */
[----:B------:R-:W-:Y:S01]  /*191d0*/  IADD3 R7, R6, c[0x0][0x328], RZ ;  /* 0x0000ca0006077a10 */ /* 0x000fe20007ffe0ff */
[----:B------:R-:W-:-:S05]  /*191e0*/  BRA.DIV ~URZ, `(.L_x_897) ;  /* 0x000088d27f007947 */ /* 0x000fca000b800000 */
[----:B------:R2:W3:Y:S02]  /*191f0*/  SHFL.IDX PT, R3, R4, RZ, 0x1c1f ;  /* 0x001c1fff04037589 */ /* 0x0004e400000e0000 */
.L_x_1006:
[-C--:B---3--:R-:W-:Y:S01]  /*19200*/  IADD3 R2, R7, R3.reuse, RZ ;  /* 0x0000000307027210 */ /* 0x088fe20007ffe0ff */
[----:B------:R-:W-:Y:S02]  /*19210*/  IMAD.MOV.U32 R0, RZ, RZ, c[0x0][0x32c] ;  /* 0x0000cb00ff007624 */ /* 0x000fe400078e00ff */
[----:B------:R-:W-:Y:S03]  /*19220*/  IMAD.IADD R6, R8, 0x1, R6 ;  /* 0x0000000108067824 */ /* 0x000fe600078e0206 */
[----:B------:R-:W-:Y:S02]  /*19230*/  ISETP.GE.AND P0, PT, R0, 0x1, PT ;  /* 0x000000010000780c */ /* 0x000fe40003f06270 */
[----:B------:R-:W-:Y:S11]  /*19240*/  IADD3 R0, R6, R3, RZ ;  /* 0x0000000306007210 */ /* 0x000ff60007ffe0ff */
        /* <DEDUP_REMOVED lines=14> */
.L_x_900:
[----:B------:R-:W-:Y:S04]  /*19330*/  MOV R8, c[0x0][0x32c] ;  /* 0x0000cb0000087a02 */ /* 0x000fe80000000f00 */
[----:B------:R-:W-:Y:S11]  /*19340*/  ISETP.NE.AND P0, PT, R8, 0x1, PT ;  /* 0x000000010800780c */ /* 0x000ff60003f05270 */
[----:B------:R-:W-:Y:S02]  /*19350*/  @!UPT UIADD3 URZ, URZ, URZ, URZ ;  /* 0x0000003f3f3ff290 */ /* 0x000fe4000fffe03f */
[----:B------:R-:W-:Y:S05]  /*19360*/  @P0 IMAD.HI.U32 R8, R3, c[0x0][0x330], RZ ;  /* 0x0000cc0003080a27 */ /* 0x000fea00078e00ff */
[----:B------:R-:W-:Y:S02]  /*19370*/  @P0 SHF.R.U32.HI R3, RZ, c[0x0][0x334], R8 ;  /* 0x0000cd00ff030a19 */ /* 0x000fe40000011608 */
.L_x_901:
[----:B------:R-:W-:Y:S05]  /*19380*/  BSYNC B0 ;  /* 0x0000000000007941 */ /* 0x000fea0003800000 */
.L_x_899:
[----:B------:R-:W-:Y:S04]  /*19390*/  IMAD R3, R3, c[0x0][0x32c], -R5 ;  /* 0x0000cb0003037a24 */ /* 0x000fe800078e0a05 */
[----:B------:R-:W-:Y:S05]  /*193a0*/  IMAD.IADD R3, R3, 0x1, -R215 ;  /* 0x0000000103037824 */ /* 0x000fea00078e0ad7 */
[----:B------:R-:W-:Y:S02]  /*193b0*/  IMNMX R0, R0, R3, !PT ;  /* 0x0000000300007217 */ /* 0x000fe40007800200 */
[----:B------:R-:W-:Y:S04]  /*193c0*/  IADD3 R3, R3, c[0x0][0x32c], RZ ;  /* 0x0000cb0003037a10 */ /* 0x000fe80007ffe0ff */
[----:B------:R-:W-:Y:S02]  /*193d0*/  IMNMX R2, R2, R3, PT ;  /* 0x0000000302027217 */ /* 0x000fe40003800200 */
.L_x_898:
[----:B------:R-:W-:Y:S04]  /*193e0*/  ISETP.GT.AND P1, PT, R195, -0x1, PT ;  /* 0xffffffffc300780c */ /* 0x000fe80003f24270 */
[C---:B------:R-:W-:Y:S02]  /*193f0*/  ISETP.GT.AND P2, PT, R0.reuse, RZ, P1 ;  /* 0x000000ff0000720c */ /* 0x040fe40000f44270 */
[----:B------:R-:W-:Y:S02]  /*19400*/  ISETP.GT.AND P0, PT, R0, 0x1, P1 ;  /* 0x000000010000780c */ /* 0x000fe40000f04270 */
[C---:B------:R-:W-:Y:S02]  /*19410*/  ISETP.LT.OR P2, PT, R2.reuse, 0x1, P2 ;  /* 0x000000010200780c */ /* 0x040fe40001741670 */
[----:B------:R-:W-:Y:S02]  /*19420*/  ISETP.LT.OR P0, PT, R2, 0x2, P0 ;  /* 0x000000020200780c */ /* 0x000fe40000701670 */
[----:B------:R-:W-:Y:S02]  /*19430*/  FSEL R14, R167, -INF , !P2 ;  /* 0xff800000a70e7808 */ /* 0x000fe40005000000 */
[----:B------:R-:W-:Y:S02]  /*19440*/  ISETP.GT.AND P2, PT, R0, 0x8, P1 ;  /* 0x000000080000780c */ /* 0x000fe40000f44270 */
[----:B------:R-:W-:Y:S02]  /*19450*/  FSEL R161, R164, -INF , !P0 ;  /* 0xff800000a4a17808 */ /* 0x000fe40004000000 */
        /* <DEDUP_REMOVED lines=10> */
[C---:B------:R-:W-:Y:S02]  /*19500*/  ISETP.GT.AND P2, PT, R0.reuse, 0x18, P1 ;  /* 0x000000180000780c */ /* 0x040fe40000f44270 */
[----:B------:R-:W-:Y:S02]  /*19510*/  FSEL R17, R11, -INF , !P0 ;  /* 0xff8000000b117808 */ /* 0x000fe40004000000 */
[----:B------:R-:W-:Y:S02]  /*19520*/  ISETP.GT.AND P0, PT, R0, 0x19, P1 ;  /* 0x000000190000780c */ /* 0x000fe40000f04270 */
[C---:B------:R-:W-:Y:S02]  /*19530*/  ISETP.LT.OR P2, PT, R2.reuse, 0x19, P2 ;  /* 0x000000190200780c */ /* 0x040fe40001741670 */
[----:B------:R-:W-:Y:S02]  /*19540*/  ISETP.LT.OR P0, PT, R2, 0x1a, P0 ;  /* 0x0000001a0200780c */ /* 0x000fe40000701670 */
[----:B------:R-:W-:Y:S02]  /*19550*/  FSEL R16, R10, -INF , !P2 ;  /* 0xff8000000a107808 */ /* 0x000fe40005000000 */
[----:B------:R-:W-:Y:S01]  /*19560*/  FSEL R15, R9, -INF , !P0 ;  /* 0xff800000090f7808 */ /* 0x000fe20004000000 */
[----:B------:R-:W-:-:S06]  /*19570*/  BRA.DIV ~URZ, `(.L_x_902) ;  /* 0x000085b27f007947 */ /* 0x000fcc000b800000 */
[----:B------:R3:W4:Y:S02]  /*19580*/  SHFL.IDX PT, R3, R4, 0x1, 0x1c1f ;  /* 0x003c1f0004037f89 */ /* 0x00072400000e0000 */
.L_x_1007:
[----:B----4-:R-:W-:Y:S01]  /*19590*/  IADD3 R2, R7, R3, RZ ;  /* 0x0000000307027210 */ /* 0x010fe20007ffe0ff */
        /* <DEDUP_REMOVED lines=11> */
[----:B--23--:R-:W-:Y:S05]  /*19650*/  IMAD.MOV.U32 R4, RZ, RZ, c[0x0][0x32c] ;  /* 0x0000cb00ff047624 */ /* 0x00cfea00078e00ff */
[----:B------:R-:W-:Y:S11]  /*19660*/  ISETP.NE.AND P0, PT, R4, 0x1, PT ;  /* 0x000000010400780c */ /* 0x000ff60003f05270 */
[----:B------:R-:W-:Y:S02]  /*19670*/  @!UPT UIADD3 URZ, URZ, URZ, URZ ;  /* 0x0000003f3f3ff290 */ /* 0x000fe4000fffe03f */
[----:B------:R-:W-:Y:S05]  /*19680*/  @P0 IMAD.HI.U32 R4, R3, c[0x0][0x330], RZ ;  /* 0x0000cc0003040a27 */ /* 0x000fea00078e00ff */
[----:B------:R-:W-:Y:S04]  /*19690*/  @P0 SHF.R.U32.HI R3, RZ, c[0x0][0x334], R4 ;  /* 0x0000cd00ff030a19 */ /* 0x000fe80000011604 */
[----:B------:R-:W-:Y:S01]  /*196a0*/  LOP3.LUT R3, RZ, R3, RZ, 0x33, !PT ;  /* 0x00000003ff037212 */ /* 0x000fe200078e33ff */
[----:B------:R-:W-:-:S05]  /*196b0*/  BRA `(.L_x_906) ;  /* 0x0000005000007947 */ /* 0x000fca0003800000 */
.L_x_905:
[----:B--23--:R-:W-:Y:S04]  /*196c0*/  MOV R4, c[0x0][0x32c] ;  /* 0x0000cb0000047a02 */ /* 0x00cfe80000000f00 */
[----:B------:R-:W-:Y:S11]  /*196d0*/  ISETP.NE.AND P0, PT, R4, 0x1, PT ;  /* 0x000000010400780c */ /* 0x000ff60003f05270 */
[----:B------:R-:W-:Y:S02]  /*196e0*/  @!UPT UIADD3 URZ, URZ, URZ, URZ ;  /* 0x0000003f3f3ff290 */ /* 0x000fe4000fffe03f */
[----:B------:R-:W-:Y:S05]  /*196f0*/  @P0 IMAD.HI.U32 R4, R3, c[0x0][0x330], RZ ;  /* 0x0000cc0003040a27 */ /* 0x000fea00078e00ff */
[----:B------:R-:W-:Y:S02]  /*19700*/  @P0 SHF.R.U32.HI R3, RZ, c[0x0][0x334], R4 ;  /* 0x0000cd00ff030a19 */ /* 0x000fe40000011604 */
.L_x_906:
[----:B------:R-:W-:Y:S05]  /*19710*/  BSYNC B0 ;  /* 0x0000000000007941 */ /* 0x000fea0003800000 */
.L_x_904:
[----:B------:R-:W-:Y:S04]  /*19720*/  IMAD R5, R3, c[0x0][0x32c], -R5 ;  /* 0x0000cb0003057a24 */ /* 0x000fe800078e0a05 */
[----:B------:R-:W-:Y:S05]  /*19730*/  IMAD.IADD R3, R5, 0x1, -R215 ;  /* 0x0000000105037824 */ /* 0x000fea00078e0ad7 */
[----:B------:R-:W-:Y:S02]  /*19740*/  IMNMX R0, R0, R3, !PT ;  /* 0x0000000300007217 */ /* 0x000fe40007800200 */
[----:B------:R-:W-:Y:S04]  /*19750*/  IADD3 R3, R3, c[0x0][0x32c], RZ ;  /* 0x0000cb0003037a10 */ /* 0x000fe80007ffe0ff */
[----:B------:R-:W-:Y:S02]  /*19760*/  IMNMX R2, R2, R3, PT ;  /* 0x0000000302027217 */ /* 0x000fe40003800200 */
.L_x_903:
[C---:B------:R-:W-:Y:S02]  /*19770*/  ISETP.GT.AND P0, PT, R0.reuse, RZ, P1 ;  /* 0x000000ff0000720c */ /* 0x040fe40000f04270 */
[----:B------:R-:W-:Y:S02]  /*19780*/  ISETP.GT.AND P2, PT, R0, 0x1, P1 ;  /* 0x000000010000780c */ /* 0x000fe40000f44270 */
[C---:B------:R-:W-:Y:S02]  /*19790*/  ISETP.LT.OR P0, PT, R2.reuse, 0x1, P0 ;  /* 0x000000010200780c */ /* 0x040fe40000701670 */
[----:B------:R-:W-:Y:S02]  /*197a0*/  ISETP.LT.OR P2, PT, R2, 0x2, P2 ;  /* 0x000000020200780c */ /* 0x000fe40001741670 */
[----:B------:R-:W-:Y:S02]  /*197b0*/  FSEL R6, R175, -INF , !P0 ;  /* 0xff800000af067808 */ /* 0x000fe40004000000 */
[----:B------:R-:W-:Y:S02]  /*197c0*/  ISETP.GT.AND P0, PT, R0, 0x8, P1 ;  /* 0x000000080000780c */ /* 0x000fe40000f04270 */
[----:B------:R-:W-:Y:S02]  /*197d0*/  FSEL R13, R174, -INF , !P2 ;  /* 0xff800000ae0d7808 */ /* 0x000fe40005000000 */
[----:B------:R-:W-:Y:S02]  /*197e0*/  ISETP.LT.OR P0, PT, R2, 0x9, P0 ;  /* 0x000000090200780c */ /* 0x000fe40000701670 */
[C---:B------:R-:W-:Y:S02]  /*197f0*/  ISETP.GT.AND P2, PT, R0.reuse, 0x9, P1 ;  /* 0x000000090000780c */ /* 0x040fe40000f44270 */
[----:B------:R-:W-:Y:S02]  /*19800*/  FSEL R12, R173, -INF , !P0 ;  /* 0xff800000ad0c7808 */ /* 0x000fe40004000000 */
[----:B------:R-:W-:Y:S02]  /*19810*/  ISETP.GT.AND P0, PT, R0, 0x10, P1 ;  /* 0x000000100000780c */ /* 0x000fe40000f04270 */
[C---:B------:R-:W-:Y:S02]  /*19820*/  ISETP.LT.OR P2, PT, R2.reuse, 0xa, P2 ;  /* 0x0000000a0200780c */ /* 0x040fe40001741670 */
[----:B------:R-:W-:Y:S02]  /*19830*/  ISETP.LT.OR P0, PT, R2, 0x11, P0 ;  /* 0x000000110200780c */ /* 0x000fe40000701670 */
[----:B------:R-:W-:Y:S02]  /*19840*/  FSEL R11, R172, -INF , !P2 ;  /* 0xff800000ac0b7808 */ /* 0x000fe40005000000 */
[----:B------:R-:W-:Y:S02]  /*19850*/  ISETP.GT.AND P3, PT, R0, 0x11, P1 ;  /* 0x000000110000780c */ /* 0x000fe40000f64270 */
[----:B------:R-:W-:Y:S02]  /*19860*/  FSEL R10, R162, -INF , !P0 ;  /* 0xff800000a20a7808 */ /* 0x000fe40004000000 */
[C---:B------:R-:W-:Y:S02]  /*19870*/  ISETP.GT.AND P2, PT, R0.reuse, 0x18, P1 ;  /* 0x000000180000780c */ /* 0x040fe40000f44270 */
[----:B------:R-:W-:Y:S02]  /*19880*/  ISETP.GT.AND P0, PT, R0, 0x19, P1 ;  /* 0x000000190000780c */ /* 0x000fe40000f04270 */
[----:B------:R-:W-:Y:S02]  /*19890*/  FMNMX.FTZ R0, R14, R135, !PT ;  /* 0x000000870e007209 */ /* 0x000fe40007810000 */
[----:B------:R-:W-:Y:S02]  /*198a0*/  FMNMX.FTZ R3, R6, R136, !PT ;  /* 0x0000008806037209 */ /* 0x000fe40007810000 */
[----:B------:R-:W-:Y:S02]  /*198b0*/  FMNMX.FTZ R0, R161, R0, !PT ;  /* 0x00000000a1007209 */ /* 0x000fe40007810000 */
[----:B------:R-:W-:Y:S02]  /*198c0*/  FMNMX.FTZ R3, R13, R3, !PT ;  /* 0x000000030d037209 */ /* 0x000fe40007810000 */
[C---:B------:R-:W-:Y:S02]  /*198d0*/  ISETP.LT.OR P3, PT, R2.reuse, 0x12, P3 ;  /* 0x000000120200780c */ /* 0x040fe40001f61670 */
[C---:B------:R-:W-:Y:S02]  /*198e0*/  ISETP.LT.OR P1, PT, R2.reuse, 0x19, P2 ;  /* 0x000000190200780c */ /* 0x040fe40001721670 */
[----:B------:R-:W-:Y:S02]  /*198f0*/  ISETP.LT.OR P0, PT, R2, 0x1a, P0 ;  /* 0x0000001a0200780c */ /* 0x000fe40000701670 */
[----:B------:R-:W-:Y:S02]  /*19900*/  FMNMX.FTZ R2, R160, R0, !PT ;  /* 0x00000000a0027209 */ /* 0x000fe40007810000 */
[----:B------:R-:W-:Y:S02]  /*19910*/  FMNMX.FTZ R0, R12, R3, !PT ;  /* 0x000000030c007209 */ /* 0x000fe40007810000 */
[----:B------:R-:W-:Y:S02]  /*19920*/  FMNMX.FTZ R2, R19, R2, !PT ;  /* 0x0000000213027209 */ /* 0x000fe40007810000 */
[----:B------:R-:W-:Y:S02]  /*19930*/  FMNMX.FTZ R0, R11, R0, !PT ;  /* 0x000000000b007209 */ /* 0x000fe40007810000 */
[----:B------:R-:W-:Y:S02]  /*19940*/  FSEL R9, R165, -INF , !P3 ;  /* 0xff800000a5097808 */ /* 0x000fe40005800000 */
[----:B------:R-:W-:Y:S02]  /*19950*/  FMNMX.FTZ R2, R18, R2, !PT ;  /* 0x0000000212027209 */ /* 0x000fe40007810000 */
[----:B------:R-:W-:Y:S02]  /*19960*/  FMNMX.FTZ R0, R10, R0, !PT ;  /* 0x000000000a007209 */ /* 0x000fe40007810000 */
[----:B------:R-:W-:Y:S02]  /*19970*/  FSEL R8, R163, -INF , !P1 ;  /* 0xff800000a3087808 */ /* 0x000fe40004800000 */
[----:B------:R-:W-:Y:S02]  /*19980*/  FMNMX.FTZ R2, R17, R2, !PT ;  /* 0x0000000211027209 */ /* 0x000fe40007810000 */
[----:B------:R-:W-:Y:S02]  /*19990*/  FMNMX.FTZ R0, R9, R0, !PT ;  /* 0x0000000009007209 */ /* 0x000fe40007810000 */
[----:B-1----:R-:W-:Y:S02]  /*199a0*/  FSEL R7, R166, -INF , !P0 ;  /* 0xff800000a6077808 */ /* 0x002fe40004000000 */
[----:B------:R-:W-:Y:S02]  /*199b0*/  FMNMX.FTZ R2, R16, R2, !PT ;  /* 0x0000000210027209 */ /* 0x000fe40007810000 */
[----:B------:R-:W-:Y:S02]  /*199c0*/  FMNMX.FTZ R0, R8, R0, !PT ;  /* 0x0000000008007209 */ /* 0x000fe40007810000 */
[----:B--23--:R-:W-:Y:S02]  /*199d0*/  FMNMX.FTZ R4, R15, R2, !PT ;  /* 0x000000020f047209 */ /* 0x00cfe40007810000 */
[----:B------:R-:W-:Y:S01]  /*199e0*/  FMNMX.FTZ R5, R7, R0, !PT ;  /* 0x0000000007057209 */ /* 0x000fe20007810000 */
[----:B------:R-:W-:-:S05]  /*199f0*/  BRA.DIV ~URZ, `(.L_x_907) ;  /* 0x000081a27f007947 */ /* 0x000fca000b800000 */
[----:B------:R1:W2:Y:S02]  /*19a00*/  SHFL.BFLY PT, R0, R4, 0x2, 0x1f ;  /* 0x0c401f0004007f89 */ /* 0x0002a400000e0000 */
.L_x_1008:
[----:B-12---:R-:W-:Y:S01]  /*19a10*/  FMNMX.FTZ R4, R4, R0, !PT ;  /* 0x0000000004047209 */ /* 0x006fe20007810000 */
[----:B------:R-:W-:-:S05]  /*19a20*/  BRA.DIV ~URZ, `(.L_x_908) ;  /* 0x000081b27f007947 */ /* 0x000fca000b800000 */
[----:B------:R-:W1:Y:S02]  /*19a30*/  SHFL.BFLY PT, R0, R4, 0x1, 0x1f ;  /* 0x0c201f0004007f89 */ /* 0x000e6400000e0000 */
[----:B-1----:R-:W-:Y:S02]  /*19a40*/  FMNMX.FTZ R134, R4, R0, !PT ;  /* 0x0000000004867209 */ /* 0x002fe40007810000 */
[----:B------:R-:W1:Y:S02]  /*19a50*/  SHFL.BFLY PT, R0, R5, 0x2, 0x1f ;  /* 0x0c401f0005007f89 */ /* 0x000e6400000e0000 */
[----:B-1----:R-:W-:Y:S05]  /*19a60*/  FMNMX.FTZ R4, R5, R0, !PT ;  /* 0x0000000005047209 */ /* 0x002fea0007810000 */
[----:B------:R1:W2:Y:S02]  /*19a70*/  SHFL.BFLY PT, R0, R4, 0x1, 0x1f ;  /* 0x0c201f0004007f89 */ /* 0x0002a400000e0000 */
.L_x_1009:
[C---:B------:R-:W-:Y:S01]  /*19a80*/  FSETP.NEU.FTZ.AND P0, PT, R134.reuse, -INF , PT ;  /* 0xff8000008600780b */ /* 0x040fe20003f1d000 */
[----:B------:R-:W-:Y:S01]  /*19a90*/  FMUL.FTZ R2, R134, c[0x0][0x2d0] ;  /* 0x0000b40086027a20 */ /* 0x000fe20000410000 */
[----:B--2---:R-:W-:Y:S01]  /*19aa0*/  FMNMX.FTZ R3, R0, R4, !PT ;  /* 0x0000000400037209 */ /* 0x004fe20007810000 */
[----:B------:R-:W-:Y:S01]  /*19ab0*/  WARPSYNC 0xffffffff ;  /* 0xffffffff00007948 */ /* 0x000fe20003800000 */
[----:B------:R-:W-:Y:S02]  /*19ac0*/  FSEL R0, R134, RZ, P0 ;  /* 0x000000ff86007208 */ /* 0x000fe40000000000 */
[----:B------:R-:W-:Y:S02]  /*19ad0*/  FSEL R2, R2, RZ, P0 ;  /* 0x000000ff02027208 */ /* 0x000fe40000000000 */
[----:B------:R-:W-:Y:S01]  /*19ae0*/  FSETP.NEU.FTZ.AND P0, PT, R3, -INF , PT ;  /* 0xff8000000300780b */ /* 0x000fe20003f1d000 */
[----:B------:R-:W-:Y:S02]  /*19af0*/  FADD.FTZ R0, -R0, R135 ;  /* 0x0000008700007221 */ /* 0x000fe40000010100 */
        /* <DEDUP_REMOVED lines=20> */
[----:B---3--:R-:W-:Y:S01]  /*19c40*/  F2FP.PACK_AB R160, R4, R15 ;  /* 0x0000000f04a0723e */ /* 0x008fe200000000ff */
[C---:B------:R-:W-:Y:S01]  /*19c50*/  FMUL.FTZ R29, R0.reuse, R29 ;  /* 0x0000001d001d7220 */ /* 0x040fe20000410000 */
[----:B------:R-:W1:Y:S01]  /*19c60*/  MUFU.EX2 R15, R19 ;  /* 0x00000013000f7308 */ /* 0x000e620000000800 */
[C---:B------:R-:W-:Y:S02]  /*19c70*/  FMUL.FTZ R32, R0.reuse, R32 ;  /* 0x0000002000207220 */ /* 0x040fe40000410000 */
[C---:B------:R-:W-:Y:S02]  /*19c80*/  FMUL.FTZ R33, R0.reuse, R33 ;  /* 0x0000002100217220 */ /* 0x040fe40000410000 */
[C---:B------:R-:W-:Y:S02]  /*19c90*/  FMUL.FTZ R36, R0.reuse, R36 ;  /* 0x0000002400247220 */ /* 0x040fe40000410000 */
[----:B------:R-:W-:Y:S02]  /*19ca0*/  FMUL.FTZ R37, R0, R37 ;  /* 0x0000002500257220 */ /* 0x000fe40000410000 */
[----:B----4-:R-:W-:Y:S01]  /*19cb0*/  FADD.FTZ R5, R4, R2 ;  /* 0x0000000204057221 */ /* 0x010fe20000010000 */
[C---:B------:R-:W-:Y:S01]  /*19cc0*/  FSEL R2, R3.reuse, RZ, P0 ;  /* 0x000000ff03027208 */ /* 0x040fe20000000000 */
[----:B------:R-:W-:Y:S02]  /*19cd0*/  FMUL.FTZ R4, R3, c[0x0][0x2d0] ;  /* 0x0000b40003047a20 */ /* 0x000fe40000410000 */
[----:B------:R-:W-:Y:S02]  /*19ce0*/  FMUL.FTZ R40, R0, R40 ;  /* 0x0000002800287220 */ /* 0x000fe40000410000 */
[----:B------:R-:W-:Y:S01]  /*19cf0*/  FADD.FTZ R2, -R2, R136 ;  /* 0x0000008802027221 */ /* 0x000fe20000010100 */
[----:B------:R-:W-:Y:S01]  /*19d00*/  FSEL R4, R4, RZ, P0 ;  /* 0x000000ff04047208 */ /* 0x000fe20000000000 */
[----:B------:R-:W-:Y:S01]  /*19d10*/  FMUL.FTZ R41, R0, R41 ;  /* 0x0000002900297220 */ /* 0x000fe20000410000 */
[----:B------:R-:W-:Y:S01]  /*19d20*/  ISETP.GT.AND P0, PT, R195, R208, PT ;  /* 0x000000d0c300720c */ /* 0x000fe20003f04270 */
[----:B------:R-:W-:Y:S02]  /*19d30*/  FMUL.FTZ R2, R2, c[0x0][0x2d0] ;  /* 0x0000b40002027a20 */ /* 0x000fe40000410000 */
[--C-:B------:R-:W-:Y:S02]  /*19d40*/  FFMA.FTZ R136, R11, c[0x0][0x2d0], -R4.reuse ;  /* 0x0000b4000b887a23 */ /* 0x100fe40000010804 */
[--C-:B------:R-:W-:Y:S01]  /*19d50*/  FFMA.FTZ R166, R10, c[0x0][0x2d0], -R4.reuse ;  /* 0x0000b4000aa67a23 */ /* 0x100fe20000010804 */
[----:B-1----:R-:W-:Y:S01]  /*19d60*/  F2FP.PACK_AB R162, R15, R16 ;  /* 0x000000100fa2723e */ /* 0x002fe200000000ff */
[----:B------:R-:W1:Y:S01]  /*19d70*/  MUFU.EX2 R2, R2 ;  /* 0x0000000200027308 */ /* 0x000e620000000800 */
[--C-:B------:R-:W-:Y:S02]  /*19d80*/  FFMA.FTZ R165, R9, c[0x0][0x2d0], -R4.reuse ;  /* 0x0000b40009a57a23 */ /* 0x100fe40000010804 */
[--C-:B------:R-:W-:Y:S02]  /*19d90*/  FFMA.FTZ R167, R8, c[0x0][0x2d0], -R4.reuse ;  /* 0x0000b40008a77a23 */ /* 0x100fe40000010804 */
[--C-:B------:R-:W-:Y:S02]  /*19da0*/  FFMA.FTZ R6, R6, c[0x0][0x2d0], -R4.reuse ;  /* 0x0000b40006067a23 */ /* 0x100fe40000010804 */
[--C-:B------:R-:W-:Y:S02]  /*19db0*/  FFMA.FTZ R14, R13, c[0x0][0x2d0], -R4.reuse ;  /* 0x0000b4000d0e7a23 */ /* 0x100fe40000010804 */
        /* <DEDUP_REMOVED lines=10> */
[C---:B-1----:R-:W-:Y:S02]  /*19e60*/  FMUL.FTZ R18, R2.reuse, R142 ;  /* 0x0000008e02127220 */ /* 0x042fe40000410000 */
[C---:B------:R-:W-:Y:S02]  /*19e70*/  FMUL.FTZ R19, R2.reuse, R143 ;  /* 0x0000008f02137220 */ /* 0x040fe40000410000 */
[----:B------:R-:W1:Y:S01]  /*19e80*/  LDSM.16.MT88.4 R140, [R178] ;  /* 0x00000000b28c783b */ /* 0x000e620000004200 */
[----:B------:R-:W4:Y:S01]  /*19e90*/  MUFU.EX2 R152, R14 ;  /* 0x0000000e00987308 */ /* 0x000f220000000800 */
[----:B------:R-:W-:Y:S02]  /*19ea0*/  FMUL.FTZ R7, R2, R155 ;  /* 0x0000009b02077220 */ /* 0x000fe40000410000 */
[----:B------:R-:W-:Y:S02]  /*19eb0*/  FMUL.FTZ R8, R0, R148 ;  /* 0x0000009400087220 */ /* 0x000fe40000410000 */
[C---:B--2---:R-:W-:Y:S02]  /*19ec0*/  FMUL.FTZ R6, R2.reuse, R154 ;  /* 0x0000009a02067220 */ /* 0x044fe40000410000 */
        /* <DEDUP_REMOVED lines=16> */
[----:B------:R-:W2:Y:S01]  /*19fd0*/  MUFU.EX2 R146, R135 ;  /* 0x0000008700927308 */ /* 0x000ea20000000800 */
[C---:B------:R-:W-:Y:S02]  /*19fe0*/  FMUL.FTZ R31, R2.reuse, R31 ;  /* 0x0000001f021f7220 */ /* 0x040fe40000410000 */
[C---:B------:R-:W-:Y:S02]  /*19ff0*/  FMUL.FTZ R34, R2.reuse, R34 ;  /* 0x0000002202227220 */ /* 0x040fe40000410000 */
[C---:B------:R-:W-:Y:S02]  /*1a000*/  FMUL.FTZ R35, R2.reuse, R35 ;  /* 0x0000002302237220 */ /* 0x040fe40000410000 */
[C---:B------:R-:W-:Y:S02]  /*1a010*/  FMUL.FTZ R38, R2.reuse, R38 ;  /* 0x0000002602267220 */ /* 0x040fe40000410000 */
[C---:B------:R-:W-:Y:S01]  /*1a020*/  FMUL.FTZ R39, R2.reuse, R39 ;  /* 0x0000002702277220 */ /* 0x040fe20000410000 */
[----:B------:R-:W-:Y:S01]  /*1a030*/  MUFU.EX2 R135, R172 ;  /* 0x000000ac00877308 */ /* 0x000fe20000000800 */
[C---:B------:R-:W-:Y:S02]  /*1a040*/  FMUL.FTZ R42, R2.reuse, R42 ;  /* 0x0000002a022a7220 */ /* 0x040fe40000410000 */
[----:B------:R-:W-:Y:S02]  /*1a050*/  FMUL.FTZ R43, R2, R43 ;  /* 0x0000002b022b7220 */ /* 0x000fe40000410000 */
[C---:B------:R-:W-:Y:S02]  /*1a060*/  FMUL.FTZ R44, R0.reuse, R44 ;  /* 0x0000002c002c7220 */ /* 0x040fe40000410000 */
[----:B------:R-:W-:Y:S02]  /*1a070*/  FMUL.FTZ R45, R0, R45 ;  /* 0x0000002d002d7220 */ /* 0x000fe40000410000 */
[C---:B------:R-:W-:Y:S01]  /*1a080*/  FMUL.FTZ R46, R2.reuse, R46 ;  /* 0x0000002e022e7220 */ /* 0x040fe20000410000 */
[----:B------:R3:W-:Y:S01]  /*1a090*/  MUFU.EX2 R170, R166 ;  /* 0x000000a600aa7308 */ /* 0x0007e20000000800 */
[----:B------:R-:W-:Y:S02]  /*1a0a0*/  FMUL.FTZ R47, R2, R47 ;  /* 0x0000002f022f7220 */ /* 0x000fe40000410000 */
[C---:B------:R-:W-:Y:S01]  /*1a0b0*/  FMUL.FTZ R48, R0.reuse, R48 ;  /* 0x0000003000307220 */ /* 0x040fe20000410000 */
[----:B--2---:R-:W-:Y:S01]  /*1a0c0*/  F2FP.PACK_AB R163, R173, R146 ;  /* 0x00000092ada3723e */ /* 0x004fe200000000ff */
[----:B------:R-:W-:Y:S02]  /*1a0d0*/  FMUL.FTZ R49, R0, R49 ;  /* 0x0000003100317220 */ /* 0x000fe40000410000 */
[C---:B------:R-:W-:Y:S02]  /*1a0e0*/  FMUL.FTZ R50, R2.reuse, R50 ;  /* 0x0000003202327220 */ /* 0x040fe40000410000 */
[----:B------:R-:W-:Y:S01]  /*1a0f0*/  FMUL.FTZ R51, R2, R51 ;  /* 0x0000003302337220 */ /* 0x000fe20000410000 */
[----:B------:R-:W2:Y:S01]  /*1a100*/  MUFU.EX2 R169, R165 ;  /* 0x000000a500a97308 */ /* 0x000ea20000000800 */
[C---:B-1----:R-:W-:Y:S05]  /*1a110*/  HMMA.16816.F32 R4, R160.reuse, R140, R4 ;  /* 0x0000008ca004723c */ /* 0x042fea0000001804 */
[C---:B------:R-:W-:Y:S02]  /*1a120*/  FMUL.FTZ R52, R0.reuse, R52 ;  /* 0x0000003400347220 */ /* 0x040fe40000410000 */
[----:B------:R-:W-:Y:S01]  /*1a130*/  FMUL.FTZ R53, R0, R53 ;  /* 0x0000003500357220 */ /* 0x000fe20000410000 */
[C---:B------:R-:W-:Y:S01]  /*1a140*/  HMMA.16816.F32 R8, R160.reuse, R142, R8 ;  /* 0x0000008ea008723c */ /* 0x040fe20000001808 */
[----:B------:R-:W1:Y:S03]  /*1a150*/  LDSM.16.MT88.4 R140, [R179] ;  /* 0x00000000b38c783b */ /* 0x000e660000004200 */
[----:B------:R-:W-:Y:S01]  /*1a160*/  FMUL.FTZ R54, R2, R54 ;  /* 0x0000003602367220 */ /* 0x000fe20000410000 */
[----:B---3--:R-:W-:Y:S01]  /*1a170*/  F2FP.PACK_AB R166, R136, R144 ;  /* 0x0000009088a6723e */ /* 0x008fe200000000ff */
[----:B------:R-:W-:Y:S02]  /*1a180*/  FMUL.FTZ R55, R2, R55 ;  /* 0x0000003702377220 */ /* 0x000fe40000410000 */
[C---:B------:R-:W-:Y:S04]  /*1a190*/  FMUL.FTZ R56, R0.reuse, R56 ;  /* 0x0000003800387220 */ /* 0x040fe80000410000 */
[----:B------:R-:W-:Y:S02]  /*1a1a0*/  FMUL.FTZ R57, R0, R57 ;  /* 0x0000003900397220 */ /* 0x000fe40000410000 */
[C---:B------:R-:W-:Y:S01]  /*1a1b0*/  FMUL.FTZ R58, R2.reuse, R58 ;  /* 0x0000003a023a7220 */ /* 0x040fe20000410000 */
[----:B--2---:R-:W-:Y:S01]  /*1a1c0*/  F2FP.PACK_AB R165, R169, R170 ;  /* 0x000000aaa9a5723e */ /* 0x004fe200000000ff */
        /* <DEDUP_REMOVED lines=132> */
[----:B-1----:R-:W-:Y:S01]  /*1aa10*/  F2FP.PACK_AB R167, R135, R160 ;  /* 0x000000a087a7723e */ /* 0x002fe200000000ff */
[----:B------:R-:W-:Y:S01]  /*1aa20*/  FADD.FTZ R2, R160, R0 ;  /* 0x00000000a0027221 */ /* 0x000fe20000010000 */
[----:B------:R-:W-:Y:S03]  /*1aa30*/  IADD3 R0, R195, -0x1, RZ ;  /* 0xffffffffc3007810 */ /* 0x000fe60007ffe0ff */
[----:B------:R-:W-:Y:S03]  /*1aa40*/  FADD.FTZ R203, R135, R2 ;  /* 0x0000000287cb7221 */ /* 0x000fe60000010000 */
[----:B------:R-:W-:Y:S01]  /*1aa50*/  MOV R195, R0 ;  /* 0x0000000000c37202 */ /* 0x000fe20000000f00 */
[C---:B------:R-:W-:Y:S01]  /*1aa60*/  HMMA.16816.F32 R152, R164.reuse, R148, R4 ;  /* 0x00000094a498723c */ /* 0x040fe20000001804 */
[----:B------:R-:W1:Y:S04]  /*1aa70*/  LDSM.16.MT88.4 R4, [R181+0x800] ;  /* 0x00080000b504783b */ /* 0x000e680000004200 */
[----:B------:R-:W-:Y:S03]  /*1aa80*/  MOV R135, R134 ;  /* 0x0000008600877202 */ /* 0x000fe60000000f00 */
        /* <DEDUP_REMOVED lines=45> */
[----:B------:R-:W-:Y:S07]  /*1ad60*/  @!UPT UIADD3 URZ, URZ, URZ, URZ ;  /* 0x0000003f3f3ff290 */ /* 0x000fee000fffe03f */
[----:B------:R-:W-:-:S11]  /*1ad70*/  @P0 BRA `(.L_x_909) ;  /* 0xffffd4f000000947 */ /* 0x000fd6000383ffff */
.L_x_891:
[----:B------:R-:W-:Y:S05]  /*1ad80*/  BRA.DIV ~URZ, `(.L_x_910) ;  /* 0x00006f227f007947 */ /* 0x000fea000b800000 */
[----:B------:R1:W2:Y:S02]  /*1ad90*/  SHFL.BFLY PT, R0, R204, 0x2, 0x1f ;  /* 0x0c401f00cc007f89 */ /* 0x0002a400000e0000 */
.L_x_1010:
[----:B--2---:R-:W-:Y:S01]  /*1ada0*/  FADD.FTZ R6, R0, R204 ;  /* 0x000000cc00067221 */ /* 0x004fe20000010000 */
[----:B------:R-:W-:Y:S05]  /*1adb0*/  BRA.DIV ~URZ, `(.L_x_911) ;  /* 0x00006f427f007947 */ /* 0x000fea000b800000 */
[----:B------:R-:W2:Y:S02]  /*1adc0*/  SHFL.BFLY PT, R0, R6, 0x1, 0x1f ;  /* 0x0c201f0006007f89 */ /* 0x000ea400000e0000 */
[----:B--2---:R-:W-:-:S02]  /*1add0*/  FADD.FTZ R6, R6, R0 ;  /* 0x0000000006067221 */ /* 0x004fc40000010000 */
[----:B------:R-:W2:Y:S02]  /*1ade0*/  SHFL.BFLY PT, R0, R203, 0x2, 0x1f ;  /* 0x0c401f00cb007f89 */ /* 0x000ea400000e0000 */
[----:B--2---:R-:W-:-:S05]  /*1adf0*/  FADD.FTZ R4, R0, R203 ;  /* 0x000000cb00047221 */ /* 0x004fca0000010000 */
[----:B------:R2:W3:Y:S02]  /*1ae00*/  SHFL.BFLY PT, R3, R4, 0x1, 0x1f ;  /* 0x0c201f0004037f89 */ /* 0x0004e400000e0000 */
.L_x_1011:
        /* <DEDUP_REMOVED lines=10> */
[----:B------:R-:W-:Y:S02]  /*1aeb0*/  FMUL.FTZ R165, R2, R101 ;  /* 0x0000006502a57220 */ /* 0x000fe40000410000 */
        /* <DEDUP_REMOVED lines=24> */
[----:B------:R-:W-:Y:S02]  /*1b040*/  FMUL.FTZ R121, R0, R27 ;  /* 0x0000001b00797220 */ /* 0x000fe40000410000 */
[C---:B------:R-:W-:Y:S02]  /*1b050*/  FMUL.FTZ R160, R2.reuse, R48 ;  /* 0x0000003002a07220 */ /* 0x040fe40000410000 */
[----:B------:R-:W-:-:S02]  /*1b060*/  FMUL.FTZ R161, R2, R49 ;  /* 0x0000003102a17220 */ /* 0x000fc40000410000 */
[C---:B------:R-:W-:Y:S02]  /*1b070*/  FMUL.FTZ R168, R2.reuse, R116 ;  /* 0x0000007402a87220 */ /* 0x040fe40000410000 */
[C---:B------:R-:W-:Y:S02]  /*1b080*/  FMUL.FTZ R169, R2.reuse, R117 ;  /* 0x0000007502a97220 */ /* 0x040fe40000410000 */
[C---:B------:R-:W-:Y:S02]  /*1b090*/  FMUL.FTZ R112, R2.reuse, R124 ;  /* 0x0000007c02707220 */ /* 0x040fe40000410000 */
[----:B------:R-:W-:Y:S02]  /*1b0a0*/  FMUL.FTZ R113, R2, R125 ;  /* 0x0000007d02717220 */ /* 0x000fe40000410000 */
[C---:B------:R-:W-:Y:S02]  /*1b0b0*/  FMUL.FTZ R52, R0.reuse, R142 ;  /* 0x0000008e00347220 */ /* 0x040fe40000410000 */
[----:B------:R-:W-:-:S02]  /*1b0c0*/  FMUL.FTZ R53, R0, R143 ;  /* 0x0000008f00357220 */ /* 0x000fc40000410000 */
[C---:B------:R-:W-:Y:S02]  /*1b0d0*/  FMUL.FTZ R128, R0.reuse, R22 ;  /* 0x0000001600807220 */ /* 0x040fe40000410000 */
[C---:B------:R-:W-:Y:S02]  /*1b0e0*/  FMUL.FTZ R129, R0.reuse, R23 ;  /* 0x0000001700817220 */ /* 0x040fe40000410000 */
[C---:B------:R-:W-:Y:S02]  /*1b0f0*/  FMUL.FTZ R26, R0.reuse, R42 ;  /* 0x0000002a001a7220 */ /* 0x040fe40000410000 */
[----:B------:R-:W-:Y:S02]  /*1b100*/  FMUL.FTZ R27, R0, R43 ;  /* 0x0000002b001b7220 */ /* 0x000fe40000410000 */
[----:B---3--:R-:W-:Y:S02]  /*1b110*/  @P0 FMUL.FTZ R3, R3, 0.69314718246459960938 ;  /* 0x3f31721803030820 */ /* 0x008fe40000410000 */
        /* <DEDUP_REMOVED lines=56> */
[----:B------:R-:W-:Y:S01]  /*1b4a0*/  FMUL.FTZ R67, R0, R131 ;  /* 0x0000008300437220 */ /* 0x000fe20000410000 */
[----:B------:R-:W-:Y:S01]  /*1b4b0*/  MOV R0, 0x1 ;  /* 0x0000000100007802 */ /* 0x000fe20000000f00 */
[----:B------:R-:W-:Y:S02]  /*1b4c0*/  @P0 FFMA.FTZ R18, R4, R5, R3 ;  /* 0x0000000504120223 */ /* 0x000fe40000010003 */
        /* <DEDUP_REMOVED lines=40> */
.L_x_756:
[----:B------:R-:W2:Y:S01]  /*1b750*/  S2R R110, SR_TID.X ;  /* 0x00000000006e7919 */ /* 0x000ea20000002100 */
[----:B------:R-:W-:Y:S01]  /*1b760*/  BSSY B0, `(.L_x_912) ;  /* 0x0000010000007945 */ /* 0x000fe20003800000 */
[----:B--2---:R-:W-:-:S13]  /*1b770*/  LOP3.LUT P0, RZ, R110, 0xff, RZ, 0xc0, !PT ;  /* 0x000000ff6eff7812 */ /* 0x004fda000780c0ff */
[----:B------:R-:W-:Y:S05]  /*1b780*/  @P0 BRA `(.L_x_913) ;  /* 0x000000d000000947 */ /* 0x000fea0003800000 */
[----:B------:R-:W2:Y:S01]  /*1b790*/  S2R R2, SR_LANEID ;  /* 0x0000000000027919 */ /* 0x000ea20000000000 */
[----:B------:R-:W-:Y:S01]  /*1b7a0*/  VOTEU.ANY UR4, UPT, PT ;  /* 0x0000000000047886 */ /* 0x000fe200038e0100 */
[----:B------:R-:W-:Y:S01]  /*1b7b0*/  IMAD.MOV.U32 R4, RZ, RZ, c[0x0][0x560] ;  /* 0x00015800ff047624 */ /* 0x000fe200078e00ff */
[----:B------:R-:W2:Y:S01]  /*1b7c0*/  FLO.U32 R3, UR4 ;  /* 0x0000000400037d00 */ /* 0x000ea200080e0000 */
[----:B------:R-:W-:Y:S01]  /*1b7d0*/  IMAD.MOV.U32 R5, RZ, RZ, c[0x0][0x564] ;  /* 0x00015900ff057624 */ /* 0x000fe200078e00ff */
[----:B--2---:R-:W-:-:S06]  /*1b7e0*/  ISETP.EQ.U32.AND P0, PT, R3, R2, PT ;  /* 0x000000020300720c */ /* 0x004fcc0003f02070 */
[----:B------:R-:W2:Y:S07]  /*1b7f0*/  POPC R2, UR4 ;  /* 0x0000000400027d09 */ /* 0x000eae0008000000 */
[----:B--2---:R-:W2:Y:S04]  /*1b800*/  @P0 ATOMG.E.ADD.STRONG.GPU PT, R2, [R4.64], R2 ;  /* 0x00000002040209a8 */ /* 0x004ea800081ee1c8 */
[----:B--2---:R2:W3:Y:S04]  /*1b810*/  SHFL.IDX PT, R3, R2, R3, 0x1f ;  /* 0x00001f0302037589 */ /* 0x0044e800000e0000 */
[----:B--2---:R-:W2:Y:S02]  /*1b820*/  S2R R2, SR_LTMASK ;  /* 0x0000000000027919 */ /* 0x004ea40000003900 */
[----:B--2---:R-:W-:-:S06]  /*1b830*/  LOP3.LUT R2, R2, UR4, RZ, 0xc0, !PT ;  /* 0x0000000402027c12 */ /* 0x004fcc000f8ec0ff */
[----:B------:R-:W3:Y:S02]  /*1b840*/  POPC R2, R2 ;  /* 0x0000000200027309 */ /* 0x000ee40000000000 */
[----:B---3--:R-:W-:-:S06]  /*1b850*/  IADD3 R232, R3, c[0x0][0xc], R2 ;  /* 0x0000030003e87a10 */ /* 0x008fcc0007ffe002 */
.L_x_913:
[----:B------:R-:W-:Y:S05]  /*1b860*/  BSYNC B0 ;  /* 0x0000000000007941 */ /* 0x000fea0003800000 */
.L_x_912:
        /* <DEDUP_REMOVED lines=8> */
[----:B------:R-:W-:Y:S01]  /*1b8f0*/  IMAD.MOV.U32 R4, RZ, RZ, 0x4 ;  /* 0x00000004ff047424 */ /* 0x000fe200078e00ff */
[----:B------:R-:W-:Y:S01]  /*1b900*/  F2FP.PACK_AB R0, R49, R48 ;  /* 0x000000303100723e */ /* 0x000fe200000000ff */
[----:B------:R-:W-:Y:S01]  /*1b910*/  IMAD.MOV.U32 R12, RZ, RZ, c[0x0][0x388] ;  /* 0x0000e200ff0c7624 */ /* 0x000fe200078e00ff */
[----:B------:R-:W-:Y:S02]  /*1b920*/  ISETP.NE.U32.AND P0, PT, RZ, c[0x0][0x508], PT ;  /* 0x00014200ff007a0c */ /* 0x000fe40003f05070 */
[----:B------:R-:W-:Y:S02]  /*1b930*/  ISETP.NE.U32.AND P2, PT, RZ, c[0x0][0x500], PT ;  /* 0x00014000ff007a0c */ /* 0x000fe40003f45070 */
[----:B------:R-:W-:-:S02]  /*1b940*/  ISETP.NE.AND.EX P1, PT, RZ, c[0x0][0x50c], PT, P0 ;  /* 0x00014300ff007a0c */ /* 0x000fc40003f25300 */
        /* <DEDUP_REMOVED lines=127> */
[----:B--2---:R-:W-:-:S03]  /*1c140*/  @P1 IMAD.WIDE R2, R235, R4, c[0x0][0x508] ;  /* 0x00014200eb021625 */ /* 0x004fc600078e0204 */
[----:B------:R-:W-:Y:S01]  /*1c150*/  BAR.SYNC.DEFER_BLOCKING 0x1, 0x100 ;  /* 0x0044000000007b1d */ /* 0x000fe20000010000 */
[----:B------:R-:W-:-:S05]  /*1c160*/  IMAD.WIDE R4, R235, R4, c[0x0][0x500] ;  /* 0x00014000eb047625 */ /* 0x000fca00078e0204 */
[----:B------:R2:W5:Y:S02]  /*1c170*/  @P1 LDG.E R12, [R2.64] ;  /* 0x00000008020c1981 */ /* 0x000564000c1e1900 */
[----:B--2---:R-:W-:-:S06]  /*1c180*/  IMAD.MOV.U32 R2, RZ, RZ, RZ ;  /* 0x000000ffff027224 */ /* 0x004fcc00078e00ff */
[----:B------:R3:W5:Y:S01]  /*1c190*/  @P2 LDG.E R2, [R4.64] ;  /* 0x0000000804022981 */ /* 0x000762000c1e1900 */
[----:B------:R-:W-:-:S04]  /*1c1a0*/  ISETP.NE.AND P0, PT, R233, RZ, PT ;  /* 0x000000ffe900720c */ /* 0x000fc80003f05270 */
[----:B------:R-:W-:Y:S01]  /*1c1b0*/  SEL R3, R233, c[0x0][0x3d4], P0 ;  /* 0x0000f500e9037a07 */ /* 0x000fe20000000000 */
[----:B------:R-:W-:Y:S05]  /*1c1c0*/  @P1 BRA `(.L_x_916) ;  /* 0x0000004000001947 */ /* 0x000fea0003800000 */
[----:B------:R-:W-:Y:S05]  /*1c1d0*/  @!P2 BRA `(.L_x_916) ;  /* 0x000000300000a947 */ /* 0x000fea0003800000 */
[----:B---3--:R2:W3:Y:S04]  /*1c1e0*/  LDG.E R0, [R4.64] ;  /* 0x0000000804007981 */ /* 0x0084e8000c1e1900 */
[----:B--2---:R-:W3:Y:S02]  /*1c1f0*/  LDG.E R4, [R4.64+0x4] ;  /* 0x0000040804047981 */ /* 0x004ee4000c1e1900 */
[----:B---3-5:R-:W-:Y:S02]  /*1c200*/  IADD3 R12, -R0, R4, RZ ;  /* 0x00000004000c7210 */ /* 0x028fe40007ffe1ff */
.L_x_916:
[----:B-----5:R-:W2:Y:S01]  /*1c210*/  LDL R99, [R1+0x40] ;  /* 0x0000400001637983 */ /* 0x020ea20000100800 */
[----:B------:R-:W-:Y:S01]  /*1c220*/  IMAD.MOV.U32 R16, RZ, RZ, 0x368 ;  /* 0x00000368ff107424 */ /* 0x000fe200078e00ff */
[----:B------:R-:W-:Y:S01]  /*1c230*/  ISETP.GT.AND P2, PT, R3, 0x1, PT ;  /* 0x000000010300780c */ /* 0x000fe20003f44270 */
[----:B------:R-:W-:Y:S01]  /*1c240*/  IMAD R12, R12, c[0x0][0x4e8], RZ ;  /* 0x00013a000c0c7a24 */ /* 0x000fe200078e02ff */
[----:B------:R-:W-:-:S02]  /*1c250*/  ISETP.NE.U32.AND P0, PT, RZ, c[0x0][0x500], PT ;  /* 0x00014000ff007a0c */ /* 0x000fc40003f05070 */
[----:B------:R-:W-:Y:S02]  /*1c260*/  SEL R16, R16, 0x328, P2 ;  /* 0x0000032810107807 */ /* 0x000fe40001000000 */
[----:B------:R-:W-:Y:S02]  /*1c270*/  ISETP.NE.AND.EX P0, PT, RZ, c[0x0][0x504], PT, P0 ;  /* 0x00014100ff007a0c */ /* 0x000fe40003f05300 */
[----:B------:R-:W4:Y:S01]  /*1c280*/  LDC.64 R6, c[0x0][R16+0x170] ;  /* 0x00005c0010067b82 */ /* 0x000f220000000a00 */
[----:B------:R-:W-:Y:S02]  /*1c290*/  SHF.R.S32.HI R3, RZ, 0x1f, R235 ;  /* 0x0000001fff037819 */ /* 0x000fe400000114eb */
[----:B---3--:R-:W-:Y:S02]  /*1c2a0*/  SEL R0, R235, RZ, !P0 ;  /* 0x000000ffeb007207 */ /* 0x008fe40004000000 */
[----:B------:R-:W-:Y:S02]  /*1c2b0*/  SEL R5, R3, RZ, !P0 ;  /* 0x000000ff03057207 */ /* 0x000fe40004000000 */
[----:B------:R-:W-:Y:S01]  /*1c2c0*/  LOP3.LUT R4, R234, 0xffff, RZ, 0xc0, !PT ;  /* 0x0000ffffea047812 */ /* 0x000fe200078ec0ff */
[----:B------:R-:W3:Y:S01]  /*1c2d0*/  LDC.64 R10, c[0x0][R16+0x168] ;  /* 0x00005a00100a7b82 */ /* 0x000ee20000000a00 */
[----:B------:R-:W-:-:S04]  /*1c2e0*/  SHF.R.S32.HI R19, RZ, 0x1f, R110 ;  /* 0x0000001fff137819 */ /* 0x000fc8000001146e */
[----:B------:R-:W-:-:S03]  /*1c2f0*/  LEA.HI R19, R19, R110, RZ, 0x5 ;  /* 0x0000006e13137211 */ /* 0x000fc600078f28ff */
[----:B------:R-:W1:Y:S01]  /*1c300*/  LDC.64 R14, c[0x0][R16+0x178] ;  /* 0x00005e00100e7b82 */ /* 0x000e620000000a00 */
[----:B------:R-:W-:-:S05]  /*1c310*/  LOP3.LUT R19, R19, 0xffffffe0, RZ, 0xc0, !PT ;  /* 0xffffffe013137812 */ /* 0x000fca00078ec0ff */
[----:B------:R-:W-:Y:S02]  /*1c320*/  IMAD.IADD R19, R110, 0x1, -R19 ;  /* 0x000000016e137824 */ /* 0x000fe400078e0a13 */
[----:B----4-:R-:W-:-:S04]  /*1c330*/  IMAD R3, R7, R0, RZ ;  /* 0x0000000007037224 */ /* 0x010fc800078e02ff */
[C---:B------:R-:W-:Y:S02]  /*1c340*/  IMAD R5, R6.reuse, R5, R3 ;  /* 0x0000000506057224 */ /* 0x040fe400078e0203 */
[----:B------:R-:W-:-:S04]  /*1c350*/  IMAD.WIDE.U32 R6, R6, R0, RZ ;  /* 0x0000000006067225 */ /* 0x000fc800078e00ff */
[----:B---3--:R-:W-:-:S04]  /*1c360*/  IMAD.WIDE.U32 R8, R10, R4, RZ ;  /* 0x000000040a087225 */ /* 0x008fc800078e00ff */
[----:B------:R-:W-:Y:S01]  /*1c370*/  IMAD R3, R11, R4, RZ ;  /* 0x000000040b037224 */ /* 0x000fe200078e02ff */
[--C-:B------:R-:W-:Y:S01]  /*1c380*/  IADD3 R13, P1, P0, R6, R8, R2.reuse ;  /* 0x00000008060d7210 */ /* 0x100fe2000783e002 */
[----:B------:R-:W-:Y:S01]  /*1c390*/  IMAD.IADD R5, R7, 0x1, R5 ;  /* 0x0000000107057824 */ /* 0x000fe200078e0205 */
[----:B------:R-:W-:Y:S01]  /*1c3a0*/  SHF.R.S32.HI R11, RZ, 0x1f, R2 ;  /* 0x0000001fff0b7819 */ /* 0x000fe20000011402 */
[----:B------:R-:W-:Y:S01]  /*1c3b0*/  IMAD.IADD R8, R9, 0x1, R3 ;  /* 0x0000000109087824 */ /* 0x000fe200078e0203 */
[----:B------:R-:W-:Y:S01]  /*1c3c0*/  SEL R6, R244, RZ, P2 ;  /* 0x000000fff4067207 */ /* 0x000fe20001000000 */
[----:B------:R-:W-:-:S03]  /*1c3d0*/  IMAD.MOV.U32 R3, RZ, RZ, c[0x0][0x4e8] ;  /* 0x00013a00ff037624 */ /* 0x000fc600078e00ff */
[----:B------:R-:W-:Y:S01]  /*1c3e0*/  IADD3.X R10, R5, R8, R11, P1, P0 ;  /* 0x00000008050a7210 */ /* 0x000fe20000fe040b */
[-C--:B-1----:R-:W-:Y:S01]  /*1c3f0*/  IMAD R9, R15, R6.reuse, RZ ;  /* 0x000000060f097224 */ /* 0x082fe200078e02ff */
[----:B------:R-:W-:Y:S01]  /*1c400*/  ISETP.NE.AND P3, PT, R3, 0x1, PT ;  /* 0x000000010300780c */ /* 0x000fe20003f65270 */
[----:B------:R-:W-:Y:S02]  /*1c410*/  IMAD.IADD R3, R231, 0x1, R227 ;  /* 0x00000001e7037824 */ /* 0x000fe400078e02e3 */
[----:B------:R-:W-:-:S04]  /*1c420*/  IMAD.WIDE.U32 R6, R14, R6, RZ ;  /* 0x000000060e067225 */ /* 0x000fc800078e00ff */
[----:B------:R-:W-:Y:S02]  /*1c430*/  IMAD.MOV.U32 R5, RZ, RZ, R3 ;  /* 0x000000ffff057224 */ /* 0x000fe400078e0003 */
[----:B------:R-:W-:-:S04]  /*1c440*/  IMAD.IADD R9, R7, 0x1, R9 ;  /* 0x0000000107097824 */ /* 0x000fc800078e0209 */
[----:B------:R-:W-:-:S05]  /*1c450*/  @P3 IMAD.HI.U32 R8, R3, c[0x0][0x4ec], RZ ;  /* 0x00013b0003083a27 */ /* 0x000fca00078e00ff */
[----:B------:R-:W-:-:S04]  /*1c460*/  @P3 SHF.R.U32.HI R5, RZ, c[0x0][0x4f0], R8 ;  /* 0x00013c00ff053a19 */ /* 0x000fc80000011608 */
[----:B------:R-:W-:Y:S02]  /*1c470*/  IADD3 R6, P1, P0, R5, R13, R6 ;  /* 0x0000000d05067210 */ /* 0x000fe4000783e006 */
[--C-:B------:R-:W-:Y:S01]  /*1c480*/  SHF.R.S32.HI R7, RZ, 0x1f, R5.reuse ;  /* 0x0000001fff077819 */ /* 0x100fe20000011405 */
[----:B------:R-:W-:-:S03]  /*1c490*/  IMAD.MOV R5, RZ, RZ, -R5 ;  /* 0x000000ffff057224 */ /* 0x000fc600078e0a05 */
[----:B------:R-:W-:Y:S01]  /*1c4a0*/  IADD3.X R7, R7, R10, R9, P1, P0 ;  /* 0x0000000a07077210 */ /* 0x000fe20000fe0409 */
[----:B------:R-:W-:Y:S01]  /*1c4b0*/  IMAD R5, R5, c[0x0][0x4e8], R3 ;  /* 0x00013a0005057a24 */ /* 0x000fe200078e0203 */
[----:B------:R-:W1:Y:S04]  /*1c4c0*/  LDC.64 R8, c[0x0][R16+0x160] ;  /* 0x0000580010087b82 */ /* 0x000e680000000a00 */
[----:B------:R-:W-:Y:S01]  /*1c4d0*/  SHF.R.S32.HI R10, RZ, 0x1f, R5 ;  /* 0x0000001fff0a7819 */ /* 0x000fe20000011405 */
[----:B-1----:R-:W-:-:S04]  /*1c4e0*/  IMAD.WIDE.U32 R6, R8, R5, R6 ;  /* 0x0000000508067225 */ /* 0x002fc800078e0006 */
[----:B------:R-:W-:Y:S02]  /*1c4f0*/  IMAD R5, R9, R5, RZ ;  /* 0x0000000509057224 */ /* 0x000fe400078e02ff */
[----:B------:R-:W-:Y:S02]  /*1c500*/  IMAD.MOV.U32 R9, RZ, RZ, c[0x0][0x4ac] ;  /* 0x00012b00ff097624 */ /* 0x000fe400078e00ff */
[----:B------:R-:W-:Y:S02]  /*1c510*/  IMAD R5, R8, R10, R5 ;  /* 0x0000000a08057224 */ /* 0x000fe400078e0205 */
[----:B------:R-:W-:Y:S01]  /*1c520*/  IMAD.MOV.U32 R8, RZ, RZ, c[0x0][0x4a8] ;  /* 0x00012a00ff087624 */ /* 0x000fe200078e00ff */
[----:B------:R-:W-:Y:S01]  /*1c530*/  SEL R9, R9, c[0x0][0x454], P2 ;  /* 0x0001150009097a07 */ /* 0x000fe20001000000 */
[----:B------:R-:W-:-:S03]  /*1c540*/  IMAD.IADD R7, R7, 0x1, R5 ;  /* 0x0000000107077824 */ /* 0x000fc600078e0205 */
[----:B------:R-:W-:-:S04]  /*1c550*/  SEL R8, R8, c[0x0][0x450], P2 ;  /* 0x0001140008087a07 */ /* 0x000fc80001000000 */
[----:B------:R-:W-:-:S04]  /*1c560*/  LEA R5, P0, R6, R8, 0x2 ;  /* 0x0000000806057211 */ /* 0x000fc800078010ff */
[----:B------:R-:W-:Y:S01]  /*1c570*/  LEA.HI.X R7, R6, R9, R7, 0x2, P0 ;  /* 0x0000000906077211 */ /* 0x000fe200000f1407 */
[----:B------:R-:W-:Y:S01]  /*1c580*/  SHFL.IDX PT, R8, R5, RZ, 0x1c1f ;  /* 0x001c1fff05087589 */ /* 0x000fe200000e0000 */
[----:B------:R-:W-:-:S03]  /*1c590*/  LOP3.LUT P0, RZ, R19, 0x3, RZ, 0xc0, !PT ;  /* 0x0000000313ff7812 */ /* 0x000fc6000780c0ff */
[----:B------:R-:W1:Y:S04]  /*1c5a0*/  SHFL.IDX PT, R9, R7, RZ, 0x1c1f ;  /* 0x001c1fff07097589 */ /* 0x000e6800000e0000 */
[----:B------:R2:W-:Y:S04]  /*1c5b0*/  SHFL.IDX PT, R6, R5, 0x1, 0x1c1f ;  /* 0x003c1f0005067f89 */ /* 0x0005e800000e0000 */
        /* <DEDUP_REMOVED lines=11> */
[----:B------:R-:W-:Y:S01]  /*1c670*/  IMAD R11, R11, c[0x0][0x3a0], RZ ;  /* 0x0000e8000b0b7a24 */ /* 0x000fe200078e02ff */
[----:B-1----:R-:W-:Y:S01]  /*1c680*/  IADD3 R8, R212, R227, RZ ;  /* 0x000000e3d4087210 */ /* 0x002fe20007ffe0ff */
        /* <DEDUP_REMOVED lines=33> */
[----:B------:R-:W-:Y:S02]  /*1c8a0*/  IADD3 R5, R211, R227, RZ ;  /* 0x000000e3d3057210 */ /* 0x000fe40007ffe0ff */
        /* <DEDUP_REMOVED lines=14> */
.L_x_1012:
[----:B------:R-:W-:Y:S05]  /*1c990*/  BRA.DIV ~URZ, `(.L_x_919) ;  /* 0x000054c27f007947 */ /* 0x000fea000b800000 */
[----:B------:R4:W2:Y:S02]  /*1c9a0*/  SHFL.IDX PT, R0, R14, RZ, 0x181f ;  /* 0x00181fff0e007589 */ /* 0x0008a400000e0000 */
.L_x_1013:
        /* <DEDUP_REMOVED lines=9> */
[----:B------:R-:W-:Y:S02]  /*1ca40*/  @!P1 LEA R6, P5, R200, R0, 0x1 ;  /* 0x00000000c8069211 */ /* 0x000fe400078a08ff */
        /* <DEDUP_REMOVED lines=9> */
.L_x_921:
[----:B------:R-:W-:Y:S05]  /*1cae0*/  BSYNC B0 ;  /* 0x0000000000007941 */ /* 0x000fea0003800000 */
.L_x_920:
[----:B------:R-:W-:Y:S05]  /*1caf0*/  BRA.DIV ~URZ, `(.L_x_922) ;  /* 0x000053c27f007947 */ /* 0x000fea000b800000 */
[----:B---3--:R3:W4:Y:S04]  /*1cb00*/  SHFL.IDX PT, R4, R13, 0x1, 0x181f ;  /* 0x00381f000d047f89 */ /* 0x00872800000e0000 */
[----:B--2---:R3:W2:Y:S02]  /*1cb10*/  SHFL.IDX PT, R0, R14, 0x1, 0x181f ;  /* 0x00381f000e007f89 */ /* 0x0046a400000e0000 */
.L_x_1014:
        /* <DEDUP_REMOVED lines=20> */
.L_x_924:
[----:B------:R-:W-:Y:S05]  /*1cc60*/  BSYNC B0 ;  /* 0x0000000000007941 */ /* 0x000fea0003800000 */
.L_x_923:
[----:B------:R-:W-:Y:S05]  /*1cc70*/  BRA.DIV ~URZ, `(.L_x_925) ;  /* 0x000053027f007947 */ /* 0x000fea000b800000 */
[----:B----4-:R4:W3:Y:S02]  /*1cc80*/  SHFL.IDX PT, R4, R13, 0x2, 0x181f ;  /* 0x00581f000d047f89 */ /* 0x0108e400000e0000 */
.L_x_1015:
[----:B------:R-:W-:Y:S05]  /*1cc90*/  BRA.DIV ~URZ, `(.L_x_926) ;  /* 0x000053527f007947 */ /* 0x000fea000b800000 */
[----:B--2---:R2:W4:Y:S02]  /*1cca0*/  SHFL.IDX PT, R0, R14, 0x2, 0x181f ;  /* 0x00581f000e007f89 */ /* 0x00452400000e0000 */
.L_x_1016:
        /* <DEDUP_REMOVED lines=20> */
.L_x_928:
[----:B------:R-:W-:Y:S05]  /*1cdf0*/  BSYNC B0 ;  /* 0x0000000000007941 */ /* 0x000fea0003800000 */
.L_x_927:
[----:B------:R-:W-:Y:S05]  /*1ce00*/  BRA.DIV ~URZ, `(.L_x_929) ;  /* 0x000052427f007947 */ /* 0x000fea000b800000 */
[----:B---3--:R3:W2:Y:S04]  /*1ce10*/  SHFL.IDX PT, R4, R13, 0x3, 0x181f ;  /* 0x00781f000d047f89 */ /* 0x0086a800000e0000 */
[----:B----4-:R3:W4:Y:S02]  /*1ce20*/  SHFL.IDX PT, R0, R14, 0x3, 0x181f ;  /* 0x00781f000e007f89 */ /* 0x01072400000e0000 */
.L_x_1017:
[----:B------:R-:W-:-:S04]  /*1ce30*/  IADD3 R2, R5, 0x60, RZ ;  /* 0x0000006005027810 */ /* 0x000fc80007ffe0ff */
[----:B------:R-:W-:-:S13]  /*1ce40*/  ISETP.GE.AND P0, PT, R2, R12, PT ;  /* 0x0000000c0200720c */ /* 0x000fda0003f06270 */
[----:B------:R-:W-:Y:S05]  /*1ce50*/  @P0 BRA `(.L_x_930) ;  /* 0x00002b7000000947 */ /* 0x000fea0003800000 */
[----:B------:R-:W-:Y:S02]  /*1ce60*/  ISETP.GE.AND P2, PT, R132, c[0x0][0x3c8], PT ;  /* 0x0000f20084007a0c */ /* 0x000fe40003f46270 */
[----:B------:R-:W-:Y:S02]  /*1ce70*/  ISETP.GE.AND P1, PT, R137, c[0x0][0x3c8], PT ;  /* 0x0000f20089007a0c */ /* 0x000fe40003f26270 */
[----:B------:R-:W-:-:S09]  /*1ce80*/  ISETP.GE.AND P0, PT, R200, c[0x0][0x3c8], PT ;  /* 0x0000f200c8007a0c */ /* 0x000fd20003f06270 */
[-C--:B----4-:R-:W-:Y:S02]  /*1ce90*/  @!P2 LEA R8, P5, R132, R0.reuse, 0x1 ;  /* 0x000000008408a211 */ /* 0x090fe400078a08ff */
[CC--:B------:R-:W-:Y:S02]  /*1cea0*/  @!P1 LEA R6, P4, R201.reuse, R0.reuse, 0x1 ;  /* 0x00000000c9069211 */ /* 0x0c0fe400078808ff */
[----:B------:R-:W-:Y:S02]  /*1ceb0*/  @!P0 LEA R2, P3, R200, R0, 0x1 ;  /* 0x00000000c8028211 */ /* 0x000fe400078608ff */
        /* <DEDUP_REMOVED lines=12> */
.L_x_917:
        /* <DEDUP_REMOVED lines=33> */
.L_x_1018:
[----:B------:R-:W-:Y:S05]  /*1d190*/  BRA.DIV ~URZ, `(.L_x_932) ;  /* 0x00004fe27f007947 */ /* 0x000fea000b800000 */
[----:B------:R3:W4:Y:S02]  /*1d1a0*/  SHFL.IDX PT, R0, R12, RZ, 0x1c1f ;  /* 0x001c1fff0c007589 */ /* 0x00072400000e0000 */
.L_x_1019:
[----:B------:R-:W-:Y:S01]  /*1d1b0*/  BSSY B0, `(.L_x_933) ;  /* 0x00000d0000007945 */ /* 0x000fe20003800000 */
[----:B------:R-:W-:Y:S05]  /*1d1c0*/  @P0 BRA `(.L_x_934) ;  /* 0x00000ce000000947 */ /* 0x000fea0003800000 */
[C---:B------:R-:W-:Y:S02]  /*1d1d0*/  ISETP.GE.AND P0, PT, R215.reuse, c[0x0][0x3c8], PT ;  /* 0x0000f200d7007a0c */ /* 0x040fe40003f06270 */
[----:B------:R-:W-:Y:S02]  /*1d1e0*/  SHF.R.S32.HI R6, RZ, 0x1f, R215 ;  /* 0x0000001fff067819 */ /* 0x000fe400000114d7 */
[C---:B------:R-:W-:Y:S02]  /*1d1f0*/  IADD3 R8, R215.reuse, 0x8, RZ ;  /* 0x00000008d7087810 */ /* 0x040fe40007ffe0ff */
[C---:B------:R-:W-:Y:S02]  /*1d200*/  IADD3 R9, R215.reuse, 0x8, RZ ;  /* 0x00000008d7097810 */ /* 0x040fe40007ffe0ff */
[----:B------:R-:W-:-:S02]  /*1d210*/  IADD3 R7, R215, 0x10, RZ ;  /* 0x00000010d7077810 */ /* 0x000fc40007ffe0ff */
[----:B------:R-:W-:Y:S02]  /*1d220*/  SHF.R.S32.HI R9, RZ, 0x1f, R9 ;  /* 0x0000001fff097819 */ /* 0x000fe40000011409 */
[C---:B------:R-:W-:Y:S02]  /*1d230*/  IADD3 R10, R215.reuse, 0x60, RZ ;  /* 0x00000060d70a7810 */ /* 0x040fe40007ffe0ff */
[C---:B----4-:R-:W-:Y:S02]  /*1d240*/  @!P0 LEA R2, P1, R215.reuse, R0, 0x2 ;  /* 0x00000000d7028211 */ /* 0x050fe400078210ff */
[----:B------:R-:W-:Y:S02]  /*1d250*/  ISETP.GE.AND P3, PT, R10, c[0x0][0x3c8], PT ;  /* 0x0000f2000a007a0c */ /* 0x000fe40003f66270 */
[C---:B--2---:R-:W-:Y:S02]  /*1d260*/  @!P0 LEA.HI.X R3, R215.reuse, R4, R6, 0x2, P1 ;  /* 0x00000004d7038211 */ /* 0x044fe400008f1406 */
[----:B------:R-:W-:-:S02]  /*1d270*/  IADD3 R6, R215, 0x18, RZ ;  /* 0x00000018d7067810 */ /* 0x000fc40007ffe0ff */
[C---:B------:R-:W-:Y:S01]  /*1d280*/  IADD3 R14, R215.reuse, 0x70, RZ ;  /* 0x00000070d70e7810 */ /* 0x040fe20007ffe0ff */
[----:B------:R2:W-:Y:S01]  /*1d290*/  @!P0 ST.E.64 [R2.64], R134 ;  /* 0x0000008602008985 */ /* 0x0005e2000c101b08 */
[----:B------:R-:W-:Y:S02]  /*1d2a0*/  ISETP.GE.AND P0, PT, R8, c[0x0][0x3c8], PT ;  /* 0x0000f20008007a0c */ /* 0x000fe40003f06270 */
[----:B------:R-:W-:Y:S02]  /*1d2b0*/  ISETP.GE.AND P2, PT, R6, c[0x0][0x3c8], PT ;  /* 0x0000f20006007a0c */ /* 0x000fe40003f46270 */
[C---:B------:R-:W-:Y:S02]  /*1d2c0*/  IADD3 R15, R215.reuse, 0x60, RZ ;  /* 0x00000060d70f7810 */ /* 0x040fe40007ffe0ff */
[----:B------:R-:W-:Y:S02]  /*1d2d0*/  IADD3 R11, R215, 0x68, RZ ;  /* 0x00000068d70b7810 */ /* 0x000fe40007ffe0ff */
[----:B------:R-:W-:-:S02]  /*1d2e0*/  ISETP.GE.AND P4, PT, R14, c[0x0][0x3c8], PT ;  /* 0x0000f2000e007a0c */ /* 0x000fc40003f86270 */
[----:B------:R-:W-:Y:S02]  /*1d2f0*/  SHF.R.S32.HI R15, RZ, 0x1f, R15 ;  /* 0x0000001fff0f7819 */ /* 0x000fe4000001140f */
[----:B------:R-:W-:Y:S02]  /*1d300*/  SHF.R.S32.HI R11, RZ, 0x1f, R11 ;  /* 0x0000001fff0b7819 */ /* 0x000fe4000001140b */
[----:B------:R-:W-:Y:S02]  /*1d310*/  ISETP.GE.AND P6, PT, R252, c[0x0][0x3c8], PT ;  /* 0x0000f200fc007a0c */ /* 0x000fe40003fc6270 */
[----:B------:R-:W-:Y:S02]  /*1d320*/  SHF.R.S32.HI R16, RZ, 0x1f, R249 ;  /* 0x0000001fff107819 */ /* 0x000fe400000114f9 */
        /* <DEDUP_REMOVED lines=68> */
[----:B------:R-:W-:-:S03]  /*1d770*/  @!P3 LEA R6, P5, R10, R0, 0x2 ;  /* 0x000000000a06b211 */ /* 0x000fc600078a10ff */
[----:B------:R2:W-:Y:S01]  /*1d780*/  @!P2 ST.E.64 [R2.64], R160 ;  /* 0x000000a00200a985 */ /* 0x0005e2000c101b08 */
[----:B------:R-:W-:Y:S02]  /*1d790*/  ISETP.GE.AND P2, PT, R8, c[0x0][0x3c8], PT ;  /* 0x0000f20008007a0c */ /* 0x000fe40003f46270 */
[----:B------:R-:W-:Y:S02]  /*1d7a0*/  @!P3 LEA.HI.X R7, R10, R4, R15, 0x2, P5 ;  /* 0x000000040a07b211 */ /* 0x000fe400028f140f */
[C---:B------:R-:W-:Y:S02]  /*1d7b0*/  IADD3 R10, R215.reuse, 0x80, RZ ;  /* 0x00000080d70a7810 */ /* 0x040fe40007ffe0ff */
[----:B------:R-:W-:Y:S01]  /*1d7c0*/  IADD3 R15, R215, 0x70, RZ ;  /* 0x00000070d70f7810 */ /* 0x000fe20007ffe0ff */
[----:B------:R4:W-:Y:S01]  /*1d7d0*/  @!P3 ST.E.64 [R6.64], R162 ;  /* 0x000000a20600b985 */ /* 0x0009e2000c101b08 */
[----:B------:R-:W-:Y:S02]  /*1d7e0*/  ISETP.GE.AND P3, PT, R10, c[0x0][0x3c8], PT ;  /* 0x0000f2000a007a0c */ /* 0x000fe40003f66270 */
[----:B------:R-:W-:-:S02]  /*1d7f0*/  SHF.R.S32.HI R15, RZ, 0x1f, R15 ;  /* 0x0000001fff0f7819 */ /* 0x000fc4000001140f */
[----:B--2---:R-:W-:-:S04]  /*1d800*/  @!P1 LEA R2, P0, R9, R0, 0x2 ;  /* 0x0000000009029211 */ /* 0x004fc800078010ff */
[----:B------:R-:W-:Y:S02]  /*1d810*/  @!P1 LEA.HI.X R3, R9, R4, R11, 0x2, P0 ;  /* 0x0000000409039211 */ /* 0x000fe400000f140b */
[C---:B------:R-:W-:Y:S02]  /*1d820*/  IADD3 R9, R215.reuse, 0x88, RZ ;  /* 0x00000088d7097810 */ /* 0x040fe40007ffe0ff */
[----:B------:R-:W-:Y:S01]  /*1d830*/  IADD3 R11, R215, 0x78, RZ ;  /* 0x00000078d70b7810 */ /* 0x000fe20007ffe0ff */
[----:B------:R2:W-:Y:S01]  /*1d840*/  @!P1 ST.E.64 [R2.64], R56 ;  /* 0x0000003802009985 */ /* 0x0005e2000c101b08 */
[----:B------:R-:W-:Y:S02]  /*1d850*/  ISETP.GE.AND P1, PT, R9, c[0x0][0x3c8], PT ;  /* 0x0000f20009007a0c */ /* 0x000fe40003f26270 */
[----:B----4-:R-:W-:Y:S02]  /*1d860*/  @!P4 LEA R6, P5, R14, R0, 0x2 ;  /* 0x000000000e06c211 */ /* 0x010fe400078a10ff */
[----:B------:R-:W-:-:S02]  /*1d870*/  SHF.R.S32.HI R11, RZ, 0x1f, R11 ;  /* 0x0000001fff0b7819 */ /* 0x000fc4000001140b */
        /* <DEDUP_REMOVED lines=60> */
[----:B------:R-:W-:Y:S02]  /*1dc40*/  SHF.R.S32.HI R15, RZ, 0x1f, R15 ;  /* 0x0000001fff0f7819 */ /* 0x000fe4000001140f */
[----:B------:R-:W-:Y:S02]  /*1dc50*/  ISETP.GE.AND P5, PT, R251, c[0x0][0x3c8], PT ;  /* 0x0000f200fb007a0c */ /* 0x000fe40003fa6270 */
[----:B------:R-:W-:-:S02]  /*1dc60*/  SHF.R.S32.HI R14, RZ, 0x1f, R14 ;  /* 0x0000001fff0e7819 */ /* 0x000fc4000001140e */
[----:B------:R-:W-:Y:S02]  /*1dc70*/  ISETP.GE.AND P4, PT, R250, c[0x0][0x3c8], PT ;  /* 0x0000f200fa007a0c */ /* 0x000fe40003f86270 */
[----:B--2---:R-:W-:-:S04]  /*1dc80*/  @!P2 LEA R2, P0, R8, R0, 0x2 ;  /* 0x000000000802a211 */ /* 0x004fc800078010ff */
[----:B------:R-:W-:Y:S02]  /*1dc90*/  @!P2 LEA.HI.X R3, R8, R4, R9, 0x2, P0 ;  /* 0x000000040803a211 */ /* 0x000fe400000f1409 */
[----:B------:R-:W-:-:S03]  /*1dca0*/  @!P3 LEA R8, P0, R10, R0, 0x2 ;  /* 0x000000000a08b211 */ /* 0x000fc600078010ff */
[----:B------:R2:W-:Y:S01]  /*1dcb0*/  @!P2 ST.E.64 [R2.64], R96 ;  /* 0x000000600200a985 */ /* 0x0005e2000c101b08 */
[----:B------:R-:W-:Y:S02]  /*1dcc0*/  @!P3 LEA.HI.X R9, R10, R4, R15, 0x2, P0 ;  /* 0x000000040a09b211 */ /* 0x000fe400000f140f */
[C---:B----4-:R-:W-:Y:S02]  /*1dcd0*/  @!P6 LEA R6, P0, R252.reuse, R0, 0x2 ;  /* 0x00000000fc06e211 */ /* 0x050fe400078010ff */
[----:B------:R-:W-:Y:S01]  /*1dce0*/  SHF.R.S32.HI R10, RZ, 0x1f, R252 ;  /* 0x0000001fff0a7819 */ /* 0x000fe200000114fc */
[----:B------:R-:W-:Y:S01]  /*1dcf0*/  @!P3 ST.E.64 [R8.64], R164 ;  /* 0x000000a40800b985 */ /* 0x000fe2000c101b08 */
[----:B------:R-:W-:Y:S02]  /*1dd00*/  SHF.R.S32.HI R15, RZ, 0x1f, R248 ;  /* 0x0000001fff0f7819 */ /* 0x000fe400000114f8 */
[----:B------:R-:W-:Y:S02]  /*1dd10*/  @!P6 LEA.HI.X R7, R252, R4, R10, 0x2, P0 ;  /* 0x00000004fc07e211 */ /* 0x000fe400000f140a */
[----:B------:R-:W-:-:S02]  /*1dd20*/  ISETP.GE.AND P0, PT, R247, c[0x0][0x3c8], PT ;  /* 0x0000f200f7007a0c */ /* 0x000fc40003f06270 */
[----:B------:R-:W-:Y:S02]  /*1dd30*/  SHF.R.S32.HI R10, RZ, 0x1f, R251 ;  /* 0x0000001fff0a7819 */ /* 0x000fe400000114fb */
[----:B--2---:R-:W-:-:S04]  /*1dd40*/  @!P1 LEA R2, P2, R11, R0, 0x2 ;  /* 0x000000000b029211 */ /* 0x004fc800078410ff */
[----:B------:R-:W-:Y:S02]  /*1dd50*/  @!P1 LEA.HI.X R3, R11, R4, R14, 0x2, P2 ;  /* 0x000000040b039211 */ /* 0x000fe400010f140e */
[----:B------:R-:W-:Y:S02]  /*1dd60*/  ISETP.GE.AND P2, PT, R249, c[0x0][0x3c8], PT ;  /* 0x0000f200f9007a0c */ /* 0x000fe40003f46270 */
[----:B------:R-:W-:Y:S01]  /*1dd70*/  SHF.R.S32.HI R14, RZ, 0x1f, R250 ;  /* 0x0000001fff0e7819 */ /* 0x000fe200000114fa */
[----:B------:R2:W-:Y:S01]  /*1dd80*/  @!P1 ST.E.64 [R2.64], R100 ;  /* 0x0000006402009985 */ /* 0x0005e2000c101b08 */
[----:B------:R-:W-:-:S03]  /*1dd90*/  ISETP.GE.AND P1, PT, R248, c[0x0][0x3c8], PT ;  /* 0x0000f200f8007a0c */ /* 0x000fc60003f26270 */
        /* <DEDUP_REMOVED lines=17> */
.L_x_934:
[----:B------:R-:W-:Y:S05]  /*1deb0*/  BSYNC B0 ;  /* 0x0000000000007941 */ /* 0x000fea0003800000 */
.L_x_933:
[----:B------:R-:W-:Y:S05]  /*1dec0*/  BRA.DIV ~URZ, `(.L_x_935) ;  /* 0x000043127f007947 */ /* 0x000fea000b800000 */
[----:B--2---:R2:W1:Y:S04]  /*1ded0*/  SHFL.IDX PT, R4, R5, 0x1, 0x1c1f ;  /* 0x003c1f0005047f89 */ /* 0x00446800000e0000 */
[----:B----4-:R2:W4:Y:S02]  /*1dee0*/  SHFL.IDX PT, R0, R12, 0x1, 0x1c1f ;  /* 0x003c1f000c007f89 */ /* 0x01052400000e0000 */
.L_x_1020:
[----:B------:R-:W-:-:S13]  /*1def0*/  ISETP.NE.AND P0, PT, R13, RZ, PT ;  /* 0x000000ff0d00720c */ /* 0x000fda0003f05270 */
[----:B------:R-:W-:Y:S05]  /*1df00*/  @P0 BRA `(.L_x_930) ;  /* 0x00001ac000000947 */ /* 0x000fea0003800000 */
[C---:B------:R-:W-:Y:S02]  /*1df10*/  ISETP.GE.AND P3, PT, R215.reuse, c[0x0][0x3c8], PT ;  /* 0x0000f200d7007a0c */ /* 0x040fe40003f66270 */
[----:B------:R-:W-:Y:S02]  /*1df20*/  IADD3 R11, R215, 0x8, RZ ;  /* 0x00000008d70b7810 */ /* 0x000fe40007ffe0ff */
[----:B-12---:R-:W-:Y:S02]  /*1df30*/  SHF.R.S32.HI R5, RZ, 0x1f, R215 ;  /* 0x0000001fff057819 */ /* 0x006fe400000114d7 */
[----:B------:R-:W-:Y:S02]  /*1df40*/  ISETP.GE.AND P2, PT, R11, c[0x0][0x3c8], PT ;  /* 0x0000f2000b007a0c */ /* 0x000fe40003f46270 */
[C---:B---3--:R-:W-:Y:S02]  /*1df50*/  IADD3 R12, R215.reuse, 0x10, RZ ;  /* 0x00000010d70c7810 */ /* 0x048fe40007ffe0ff */
[----:B------:R-:W-:-:S02]  /*1df60*/  IADD3 R14, R215, 0x8, RZ ;  /* 0x00000008d70e7810 */ /* 0x000fc40007ffe0ff */
[----:B------:R-:W-:Y:S02]  /*1df70*/  ISETP.GE.AND P1, PT, R12, c[0x0][0x3c8], PT ;  /* 0x0000f2000c007a0c */ /* 0x000fe40003f26270 */
[C---:B----4-:R-:W-:Y:S02]  /*1df80*/  @!P3 LEA R2, P4, R215.reuse, R0, 0x2 ;  /* 0x00000000d702b211 */ /* 0x050fe400078810ff */
[C---:B------:R-:W-:Y:S02]  /*1df90*/  IADD3 R10, R215.reuse, 0x18, RZ ;  /* 0x00000018d70a7810 */ /* 0x040fe40007ffe0ff */
[----:B------:R-:W-:Y:S02]  /*1dfa0*/  @!P3 LEA.HI.X R3, R215, R4, R5, 0x2, P4 ;  /* 0x00000004d703b211 */ /* 0x000fe400020f1405 */
[----:B------:R-:W-:Y:S02]  /*1dfb0*/  SHF.R.S32.HI R14, RZ, 0x1f, R14 ;  /* 0x0000001fff0e7819 */ /* 0x000fe4000001140e */
[----:B------:R-:W-:Y:S01]  /*1dfc0*/  ISETP.GE.AND P0, PT, R10, c[0x0][0x3c8], PT ;  /* 0x0000f2000a007a0c */ /* 0x000fe20003f06270 */
[----:B------:R1:W-:Y:S01]  /*1dfd0*/  @!P3 ST.E.64 [R2.64], R48 ;  /* 0x000000300200b985 */ /* 0x0003e2000c101b08 */
[----:B------:R-:W-:-:S02]  /*1dfe0*/  @!P2 LEA R8, P3, R11, R0, 0x2 ;  /* 0x000000000b08a211 */ /* 0x000fc400078610ff */
[----:B------:R-:W-:Y:S02]  /*1dff0*/  @!P1 LEA R6, P4, R12, R0, 0x2 ;  /* 0x000000000c069211 */ /* 0x000fe400078810ff */
[----:B------:R-:W-:Y:S02]  /*1e000*/  @!P2 LEA.HI.X R9, R11, R4, R14, 0x2, P3 ;  /* 0x000000040b09a211 */ /* 0x000fe400018f140e */
[C---:B------:R-:W-:Y:S02]  /*1e010*/  IADD3 R14, R215.reuse, 0x10, RZ ;  /* 0x00000010d70e7810 */ /* 0x040fe40007ffe0ff */
[----:B------:R-:W-:Y:S01]  /*1e020*/  IADD3 R11, R215, 0x18, RZ ;  /* 0x00000018d70b7810 */ /* 0x000fe20007ffe0ff */
[----:B------:R2:W-:Y:S01]  /*1e030*/  @!P2 ST.E.64 [R8.64], R124 ;  /* 0x0000007c0800a985 */ /* 0x0005e2000c101b08 */
[----:B------:R-:W-:Y:S02]  /*1e040*/  SHF.R.S32.HI R14, RZ, 0x1f, R14 ;  /* 0x0000001fff0e7819 */ /* 0x000fe4000001140e */
[----:B------:R-:W-:-:S02]  /*1e050*/  SHF.R.S32.HI R11, RZ, 0x1f, R11 ;  /* 0x0000001fff0b7819 */ /* 0x000fc4000001140b */
[----:B------:R-:W-:Y:S02]  /*1e060*/  @!P1 LEA.HI.X R7, R12, R4, R14, 0x2, P4 ;  /* 0x000000040c079211 */ /* 0x000fe400020f140e */
[----:B------:R-:W-:Y:S02]  /*1e070*/  ISETP.GE.AND P4, PT, R246, c[0x0][0x3c8], PT ;  /* 0x0000f200f6007a0c */ /* 0x000fe40003f86270 */
[----:B------:R-:W-:Y:S01]  /*1e080*/  IADD3 R5, R215, 0x30, RZ ;  /* 0x00000030d7057810 */ /* 0x000fe20007ffe0ff */
[----:B------:R3:W-:Y:S01]  /*1e090*/  @!P1 ST.E.64 [R6.64], R116 ;  /* 0x0000007406009985 */ /* 0x0007e2000c101b08 */
[----:B------:R-:W-:Y:S02]  /*1e0a0*/  SHF.R.S32.HI R15, RZ, 0x1f, R245 ;  /* 0x0000001fff0f7819 */ /* 0x000fe400000114f5 */
[----:B------:R-:W-:Y:S02]  /*1e0b0*/  ISETP.GE.AND P6, PT, R5, c[0x0][0x3c8], PT ;  /* 0x0000f20005007a0c */ /* 0x000fe40003fc6270 */
[----:B------:R-:W-:-:S02]  /*1e0c0*/  IADD3 R14, R215, 0x40, RZ ;  /* 0x00000040d70e7810 */ /* 0x000fc40007ffe0ff */
[----:B------:R-:W-:Y:S02]  /*1e0d0*/  IADD3 R12, R215, 0x30, RZ ;  /* 0x00000030d70c7810 */ /* 0x000fe40007ffe0ff */
[C---:B-1----:R-:W-:Y:S02]  /*1e0e0*/  @!P0 LEA R2, P3, R10.reuse, R0, 0x2 ;  /* 0x000000000a028211 */ /* 0x042fe400078610ff */
[----:B------:R-:W-:Y:S02]  /*1e0f0*/  SHF.R.S32.HI R12, RZ, 0x1f, R12 ;  /* 0x0000001fff0c7819 */ /* 0x000fe4000001140c */
[----:B------:R-:W-:Y:S02]  /*1e100*/  @!P0 LEA.HI.X R3, R10, R4, R11, 0x2, P3 ;  /* 0x000000040a038211 */ /* 0x000fe400018f140b */
[----:B------:R-:W-:Y:S02]  /*1e110*/  ISETP.GE.AND P3, PT, R245, c[0x0][0x3c8], PT ;  /* 0x0000f200f5007a0c */ /* 0x000fe40003f66270 */
[----:B------:R-:W-:Y:S01]  /*1e120*/  SHF.R.S32.HI R11, RZ, 0x1f, R246 ;  /* 0x0000001fff0b7819 */ /* 0x000fe200000114f6 */
[----:B------:R1:W-:Y:S01]  /*1e130*/  @!P0 ST.E.64 [R2.64], R52 ;  /* 0x0000003402008985 */ /* 0x0003e2000c101b08 */
[----:B--2---:R-:W-:-:S02]  /*1e140*/  @!P4 LEA R8, P0, R246, R0, 0x2 ;  /* 0x00000000f608c211 */ /* 0x004fc400078010ff */
[----:B------:R-:W-:Y:S02]  /*1e150*/  IADD3 R10, R215, 0x38, RZ ;  /* 0x00000038d70a7810 */ /* 0x000fe40007ffe0ff */
[----:B------:R-:W-:Y:S02]  /*1e160*/  @!P4 LEA.HI.X R9, R246, R4, R11, 0x2, P0 ;  /* 0x00000004f609c211 */ /* 0x000fe400000f140b */
[C---:B------:R-:W-:Y:S02]  /*1e170*/  ISETP.GE.AND P0, PT, R245.reuse, c[0x0][0x3c8], PT ;  /* 0x0000f200f5007a0c */ /* 0x040fe40003f06270 */
[----:B------:R-:W-:Y:S02]  /*1e180*/  ISETP.GE.AND P4, PT, R14, c[0x0][0x3c8], PT ;  /* 0x0000f2000e007a0c */ /* 0x000fe40003f86270 */
[----:B---3--:R-:W-:Y:S02]  /*1e190*/  @!P3 LEA R6, P1, R245, R0, 0x2 ;  /* 0x00000000f506b211 */ /* 0x008fe400078210ff */
[----:B------:R-:W-:-:S02]  /*1e1a0*/  ISETP.GE.AND P5, PT, R10, c[0x0][0x3c8], PT ;  /* 0x0000f2000a007a0c */ /* 0x000fc40003fa6270 */
[C---:B------:R-:W-:Y:S02]  /*1e1b0*/  IADD3 R11, R215.reuse, 0x48, RZ ;  /* 0x00000048d70b7810 */ /* 0x040fe40007ffe0ff */
[----:B------:R-:W-:Y:S02]  /*1e1c0*/  IADD3 R13, R215, 0x58, RZ ;  /* 0x00000058d70d7810 */ /* 0x000fe40007ffe0ff */
[----:B------:R-:W-:-:S05]  /*1e1d0*/  ISETP.GE.AND P3, PT, R11, c[0x0][0x3c8], PT ;  /* 0x0000f2000b007a0c */ /* 0x000fca0003f66270 */
[----:B------:R-:W-:Y:S02]  /*1e1e0*/  @!P0 LEA.HI.X R7, R245, R4, R15, 0x2, P1 ;  /* 0x00000004f5078211 */ /* 0x000fe400008f140f */
[----:B------:R-:W-:Y:S02]  /*1e1f0*/  ISETP.GE.AND P1, PT, R246, c[0x0][0x3c8], PT ;  /* 0x0000f200f6007a0c */ /* 0x000fe40003f26270 */
[----:B------:R-:W-:Y:S02]  /*1e200*/  IADD3 R15, R215, 0x40, RZ ;  /* 0x00000040d70f7810 */ /* 0x000fe40007ffe0ff */
[C---:B-1----:R-:W-:Y:S02]  /*1e210*/  @!P6 LEA R2, P2, R5.reuse, R0, 0x2 ;  /* 0x000000000502e211 */ /* 0x042fe400078410ff */
[----:B------:R-:W-:Y:S02]  /*1e220*/  SHF.R.S32.HI R15, RZ, 0x1f, R15 ;  /* 0x0000001fff0f7819 */ /* 0x000fe4000001140f */
[----:B------:R-:W-:-:S02]  /*1e230*/  @!P6 LEA.HI.X R3, R5, R4, R12, 0x2, P2 ;  /* 0x000000040503e211 */ /* 0x000fc400010f140c */
        /* <DEDUP_REMOVED lines=26> */
[----:B------:R-:W-:Y:S02]  /*1e3e0*/  IADD3 R11, R215, 0x68, RZ ;  /* 0x00000068d70b7810 */ /* 0x000fe40007ffe0ff */
        /* <DEDUP_REMOVED lines=19> */
[----:B------:R-:W-:Y:S01]  /*1e520*/  IADD3 R13, R215, 0x88, RZ ;  /* 0x00000088d70d7810 */ /* 0x000fe20007ffe0ff */
[----:B------:R3:W-:Y:S01]  /*1e530*/  @!P0 ST.E.64 [R2.64], R30 ;  /* 0x0000001e02008985 */ /* 0x0007e2000c101b08 */
[----:B-1----:R-:W-:Y:S02]  /*1e540*/  @!P5 LEA R8, P0, R11, R0, 0x2 ;  /* 0x000000000b08d211 */ /* 0x002fe400078010ff */
[----:B------:R-:W-:Y:S02]  /*1e550*/  SHF.R.S32.HI R12, RZ, 0x1f, R12 ;  /* 0x0000001fff0c7819 */ /* 0x000fe4000001140c */
[----:B------:R-:W-:Y:S02]  /*1e560*/  IADD3 R15, R215, 0x70, RZ ;  /* 0x00000070d70f7810 */ /* 0x000fe40007ffe0ff */
[----:B------:R-:W-:Y:S02]  /*1e570*/  @!P5 LEA.HI.X R9, R11, R4, R12, 0x2, P0 ;  /* 0x000000040b09d211 */ /* 0x000fe400000f140c */
[----:B------:R-:W-:-:S02]  /*1e580*/  SHF.R.S32.HI R15, RZ, 0x1f, R15 ;  /* 0x0000001fff0f7819 */ /* 0x000fc4000001140f */
[C---:B------:R-:W-:Y:S01]  /*1e590*/  IADD3 R12, R215.reuse, 0x78, RZ ;  /* 0x00000078d70c7810 */ /* 0x040fe20007ffe0ff */
[----:B------:R1:W-:Y:S01]  /*1e5a0*/  @!P5 ST.E.64 [R8.64], R150 ;  /* 0x000000960800d985 */ /* 0x0003e2000c101b08 */
[C---:B------:R-:W-:Y:S02]  /*1e5b0*/  IADD3 R10, R215.reuse, 0x80, RZ ;  /* 0x00000080d70a7810 */ /* 0x040fe40007ffe0ff */
        /* <DEDUP_REMOVED lines=23> */
[----:B------:R-:W-:Y:S02]  /*1e730*/  IADD3 R12, R215, 0x90, RZ ;  /* 0x00000090d70c7810 */ /* 0x000fe40007ffe0ff */
        /* <DEDUP_REMOVED lines=19> */
[----:B------:R-:W-:Y:S02]  /*1e870*/  SHF.R.S32.HI R15, RZ, 0x1f, R15 ;  /* 0x0000001fff0f7819 */ /* 0x000fe4000001140f */
[C---:B------:R-:W-:Y:S01]  /*1e880*/  IADD3 R11, R215.reuse, 0xb0, RZ ;  /* 0x000000b0d70b7810 */ /* 0x040fe20007ffe0ff */
[----:B------:R1:W-:Y:S01]  /*1e890*/  @!P5 ST.E.64 [R8.64], R170 ;  /* 0x000000aa0800d985 */ /* 0x0003e2000c101b08 */
[----:B------:R-:W-:Y:S02]  /*1e8a0*/  IADD3 R13, R215, 0xa8, RZ ;  /* 0x000000a8d70d7810 */ /* 0x000fe40007ffe0ff */
        /* <DEDUP_REMOVED lines=9> */
[----:B------:R-:W-:Y:S01]  /*1e940*/  IADD3 R13, R215, 0xb0, RZ ;  /* 0x000000b0d70d7810 */ /* 0x000fe20007ffe0ff */
[----:B------:R2:W-:Y:S01]  /*1e950*/  @!P4 ST.E.64 [R6.64], R70 ;  /* 0x000000460600c985 */ /* 0x0005e2000c101b08 */
[----:B------:R-:W-:-:S02]  /*1e960*/  ISETP.GE.AND P0, PT, R5, c[0x0][0x3c8], PT ;  /* 0x0000f20005007a0c */ /* 0x000fc40003f06270 */
[----:B------:R-:W-:Y:S01]  /*1e970*/  SHF.R.S32.HI R13, RZ, 0x1f, R13 ;  /* 0x0000001fff0d7819 */ /* 0x000fe2000001140d */
[----:B------:R3:W-:Y:S01]  /*1e980*/  @!P3 ST.E.64 [R2.64], R54 ;  /* 0x000000360200b985 */ /* 0x0007e2000c101b08 */
[----:B-1----:R-:W-:Y:S02]  /*1e990*/  @!P2 LEA R8, P3, R11, R0, 0x2 ;  /* 0x000000000b08a211 */ /* 0x002fe400078610ff */
[----:B------:R-:W-:Y:S02]  /*1e9a0*/  IADD3 R10, R215, 0xc8, RZ ;  /* 0x000000c8d70a7810 */ /* 0x000fe40007ffe0ff */
[----:B------:R-:W-:Y:S02]  /*1e9b0*/  @!P2 LEA.HI.X R9, R11, R4, R13, 0x2, P3 ;  /* 0x000000040b09a211 */ /* 0x000fe400018f140d */
[C---:B------:R-:W-:Y:S02]  /*1e9c0*/  IADD3 R13, R215.reuse, 0xb8, RZ ;  /* 0x000000b8d70d7810 */ /* 0x040fe40007ffe0ff */
[----:B------:R-:W-:Y:S01]  /*1e9d0*/  IADD3 R11, R215, 0xc0, RZ ;  /* 0x000000c0d70b7810 */ /* 0x000fe20007ffe0ff */
[----:B------:R-:W-:Y:S01]  /*1e9e0*/  @!P2 ST.E.64 [R8.64], R94 ;  /* 0x0000005e0800a985 */ /* 0x000fe2000c101b08 */
[----:B------:R-:W-:-:S02]  /*1e9f0*/  ISETP.GE.AND P5, PT, R10, c[0x0][0x3c8], PT ;  /* 0x0000f2000a007a0c */ /* 0x000fc40003fa6270 */
[----:B------:R-:W-:Y:S02]  /*1ea00*/  SHF.R.S32.HI R13, RZ, 0x1f, R13 ;  /* 0x0000001fff0d7819 */ /* 0x000fe4000001140d */
[----:B------:R-:W-:Y:S02]  /*1ea10*/  SHF.R.S32.HI R11, RZ, 0x1f, R11 ;  /* 0x0000001fff0b7819 */ /* 0x000fe4000001140b */
[----:B------:R-:W-:Y:S02]  /*1ea20*/  ISETP.GE.AND P2, PT, R250, c[0x0][0x3c8], PT ;  /* 0x0000f200fa007a0c */ /* 0x000fe40003f46270 */
[-C--:B--2---:R-:W-:Y:S02]  /*1ea30*/  @!P1 LEA R6, P4, R12, R0.reuse, 0x2 ;  /* 0x000000000c069211 */ /* 0x084fe400078810ff */
[----:B---3--:R-:W-:-:S11]  /*1ea40*/  @!P0 LEA R2, P6, R5, R0, 0x2 ;  /* 0x0000000005028211 */ /* 0x008fd600078c10ff */
[----:B------:R-:W-:Y:S02]  /*1ea50*/  P2R R3, PR, RZ, 0x10 ;  /* 0x00000010ff037803 */ /* 0x000fe40000000000 */
[----:B------:R-:W-:Y:S02]  /*1ea60*/  ISETP.GE.AND P4, PT, R252, c[0x0][0x3c8], PT ;  /* 0x0000f200fc007a0c */ /* 0x000fe40003f86270 */
[----:B------:R-:W-:Y:S02]  /*1ea70*/  ISETP.NE.AND P3, PT, R3, RZ, PT ;  /* 0x000000ff0300720c */ /* 0x000fe40003f65270 */
[-C--:B------:R-:W-:Y:S02]  /*1ea80*/  @!P0 LEA.HI.X R3, R5, R4.reuse, R11, 0x2, P6 ;  /* 0x0000000405038211 */ /* 0x080fe400030f140b */
[----:B------:R-:W-:Y:S02]  /*1ea90*/  @!P1 LEA.HI.X R7, R12, R4, R13, 0x2, P3 ;  /* 0x000000040c079211 */ /* 0x000fe400018f140d */
[----:B------:R-:W-:-:S02]  /*1eaa0*/  IADD3 R11, R215, 0xc8, RZ ;  /* 0x000000c8d70b7810 */ /* 0x000fc40007ffe0ff */
[----:B------:R-:W-:Y:S01]  /*1eab0*/  ISETP.GE.AND P3, PT, R251, c[0x0][0x3c8], PT ;  /* 0x0000f200fb007a0c */ /* 0x000fe20003f66270 */
[----:B------:R1:W-:Y:S01]  /*1eac0*/  @!P1 ST.E.64 [R6.64], R78 ;  /* 0x0000004e06009985 */ /* 0x0003e2000c101b08 */
[----:B------:R-:W-:Y:S02]  /*1ead0*/  SHF.R.S32.HI R11, RZ, 0x1f, R11 ;  /* 0x0000001fff0b7819 */ /* 0x000fe4000001140b */
[----:B------:R-:W-:Y:S01]  /*1eae0*/  SHF.R.S32.HI R5, RZ, 0x1f, R252 ;  /* 0x0000001fff057819 */ /* 0x000fe200000114fc */
[----:B------:R2:W-:Y:S01]  /*1eaf0*/  @!P0 ST.E.64 [R2.64], R62 ;  /* 0x0000003e02008985 */ /* 0x0005e2000c101b08 */
[----:B------:R-:W-:Y:S02]  /*1eb00*/  ISETP.GE.AND P1, PT, R249, c[0x0][0x3c8], PT ;  /* 0x0000f200f9007a0c */ /* 0x000fe40003f26270 */
[----:B------:R-:W-:Y:S02]  /*1eb10*/  SHF.R.S32.HI R13, RZ, 0x1f, R250 ;  /* 0x0000001fff0d7819 */ /* 0x000fe400000114fa */
[----:B------:R-:W-:-:S02]  /*1eb20*/  SHF.R.S32.HI R12, RZ, 0x1f, R249 ;  /* 0x0000001fff0c7819 */ /* 0x000fc400000114f9 */
[----:B-1----:R-:W-:-:S04]  /*1eb30*/  @!P5 LEA R6, P0, R10, R0, 0x2 ;  /* 0x000000000a06d211 */ /* 0x002fc800078010ff */
[----:B------:R-:W-:Y:S02]  /*1eb40*/  @!P5 LEA.HI.X R7, R10, R4, R11, 0x2, P0 ;  /* 0x000000040a07d211 */ /* 0x000fe400000f140b */
[-C--:B--2---:R-:W-:Y:S02]  /*1eb50*/  @!P4 LEA R2, P6, R252, R0.reuse, 0x2 ;  /* 0x00000000fc02c211 */ /* 0x084fe400078c10ff */
[----:B------:R-:W-:Y:S01]  /*1eb60*/  ISETP.GE.AND P0, PT, R248, c[0x0][0x3c8], PT ;  /* 0x0000f200f8007a0c */ /* 0x000fe20003f06270 */
[----:B------:R-:W-:Y:S01]  /*1eb70*/  @!P5 ST.E.64 [R6.64], R82 ;  /* 0x000000520600d985 */ /* 0x000fe2000c101b08 */
[----:B------:R-:W-:Y:S02]  /*1eb80*/  @!P3 LEA R10, P5, R251, R0, 0x2 ;  /* 0x00000000fb0ab211 */ /* 0x000fe400078a10ff */
[----:B------:R-:W-:Y:S02]  /*1eb90*/  @!P4 LEA.HI.X R3, R252, R4, R5, 0x2, P6 ;  /* 0x00000004fc03c211 */ /* 0x000fe400030f1405 */
[----:B------:R-:W-:-:S02]  /*1eba0*/  SHF.R.S32.HI R5, RZ, 0x1f, R251 ;  /* 0x0000001fff057819 */ /* 0x000fc400000114fb */
[C---:B------:R-:W-:Y:S01]  /*1ebb0*/  @!P2 LEA R8, P6, R250.reuse, R0, 0x2 ;  /* 0x00000000fa08a211 */ /* 0x040fe200078c10ff */
[----:B------:R1:W-:Y:S03]  /*1ebc0*/  @!P4 ST.E.64 [R2.64], R86 ;  /* 0x000000560200c985 */ /* 0x0003e6000c101b08 */
[----:B------:R-:W-:-:S03]  /*1ebd0*/  @!P2 LEA.HI.X R9, R250, R4, R13, 0x2, P6 ;  /* 0x00000004fa09a211 */ /* 0x000fc600030f140d */
[----:B-1----:R-:W-:Y:S02]  /*1ebe0*/  P2R R2, PR, RZ, 0x20 ;  /* 0x00000020ff027803 */ /* 0x002fe40000000000 */
[C---:B------:R-:W-:Y:S02]  /*1ebf0*/  @!P1 LEA R6, P5, R249.reuse, R0, 0x2 ;  /* 0x00000000f9069211 */ /* 0x040fe400078a10ff */
[----:B------:R-:W-:Y:S02]  /*1ec00*/  ISETP.NE.AND P4, PT, R2, RZ, PT ;  /* 0x000000ff0200720c */ /* 0x000fe40003f85270 */
[-C--:B------:R-:W-:Y:S02]  /*1ec10*/  @!P1 LEA.HI.X R7, R249, R4.reuse, R12, 0x2, P5 ;  /* 0x00000004f9079211 */ /* 0x080fe400028f140c */
[----:B------:R-:W-:Y:S02]  /*1ec20*/  @!P3 LEA.HI.X R11, R251, R4, R5, 0x2, P4 ;  /* 0x00000004fb0bb211 */ /* 0x000fe400020f1405 */
[----:B------:R-:W-:-:S02]  /*1ec30*/  SHF.R.S32.HI R5, RZ, 0x1f, R248 ;  /* 0x0000001fff057819 */ /* 0x000fc400000114f8 */
[C---:B------:R-:W-:Y:S01]  /*1ec40*/  @!P0 LEA R2, P4, R248.reuse, R0, 0x2 ;  /* 0x00000000f8028211 */ /* 0x040fe200078810ff */
[----:B------:R1:W-:Y:S03]  /*1ec50*/  @!P3 ST.E.64 [R10.64], R106 ;  /* 0x0000006a0a00b985 */ /* 0x0003e6000c101b08 */
[----:B------:R-:W-:Y:S01]  /*1ec60*/  @!P0 LEA.HI.X R3, R248, R4, R5, 0x2, P4 ;  /* 0x00000004f8038211 */ /* 0x000fe200020f1405 */
[----:B------:R1:W-:Y:S04]  /*1ec70*/  @!P2 ST.E.64 [R8.64], R102 ;  /* 0x000000660800a985 */ /* 0x0003e8000c101b08 */
        /* <DEDUP_REMOVED lines=9> */
.L_x_915:
[----:B------:R-:W-:Y:S01]  /*1ed10*/  ISETP.NE.U32.AND P0, PT, RZ, c[0x0][0x508], PT ;  /* 0x00014200ff007a0c */ /* 0x000fe20003f05070 */
[----:B------:R-:W-:Y:S01]  /*1ed20*/  IMAD.MOV.U32 R4, RZ, RZ, 0x4 ;  /* 0x00000004ff047424 */ /* 0x000fe200078e00ff */
[----:B------:R-:W-:Y:S01]  /*1ed30*/  ISETP.NE.U32.AND P2, PT, RZ, c[0x0][0x500], PT ;  /* 0x00014000ff007a0c */ /* 0x000fe20003f45070 */
[----:B------:R-:W-:Y:S01]  /*1ed40*/  IMAD.MOV.U32 R20, RZ, RZ, c[0x0][0x388] ;  /* 0x0000e200ff147624 */ /* 0x000fe200078e00ff */
[----:B------:R-:W-:Y:S01]  /*1ed50*/  ISETP.NE.AND.EX P0, PT, RZ, c[0x0][0x50c], PT, P0 ;  /* 0x00014300ff007a0c */ /* 0x000fe20003f05300 */
[----:B------:R-:W-:Y:S01]  /*1ed60*/  IMAD.MOV.U32 R0, RZ, RZ, RZ ;  /* 0x000000ffff007224 */ /* 0x000fe200078e00ff */
[----:B------:R-:W-:Y:S01]  /*1ed70*/  ISETP.NE.AND.EX P2, PT, RZ, c[0x0][0x504], PT, P2 ;  /* 0x00014100ff007a0c */ /* 0x000fe20003f45320 */
[----:B------:R-:W-:-:S10]  /*1ed80*/  IMAD.WIDE R2, R235, R4, c[0x0][0x500] ;  /* 0x00014000eb027625 */ /* 0x000fd400078e0204 */
[----:B------:R-:W-:Y:S02]  /*1ed90*/  @P0 IMAD.WIDE R4, R235, R4, c[0x0][0x508] ;  /* 0x00014200eb040625 */ /* 0x000fe400078e0204 */
[----:B------:R2:W5:Y:S04]  /*1eda0*/  @P2 LDG.E R0, [R2.64] ;  /* 0x0000000802002981 */ /* 0x000568000c1e1900 */
[----:B------:R2:W5:Y:S01]  /*1edb0*/  @P0 LDG.E R20, [R4.64] ;  /* 0x0000000804140981 */ /* 0x000562000c1e1900 */
[----:B------:R-:W-:-:S04]  /*1edc0*/  ISETP.NE.AND P1, PT, R233, RZ, PT ;  /* 0x000000ffe900720c */ /* 0x000fc80003f25270 */
[----:B------:R-:W-:Y:S01]  /*1edd0*/  SEL R19, R233, c[0x0][0x3d4], P1 ;  /* 0x0000f500e9137a07 */ /* 0x000fe20000800000 */
[----:B------:R-:W-:Y:S05]  /*1ede0*/  @P0 BRA `(.L_x_936) ;  /* 0x0000004000000947 */ /* 0x000fea0003800000 */
[----:B------:R-:W-:Y:S05]  /*1edf0*/  @!P2 BRA `(.L_x_936) ;  /* 0x000000300000a947 */ /* 0x000fea0003800000 */
[----:B--2---:R2:W3:Y:S04]  /*1ee00*/  LDG.E R4, [R2.64] ;  /* 0x0000000802047981 */ /* 0x0044e8000c1e1900 */
[----:B--2---:R-:W3:Y:S02]  /*1ee10*/  LDG.E R2, [R2.64+0x4] ;  /* 0x0000040802027981 */ /* 0x004ee4000c1e1900 */
[----:B---3-5:R-:W-:Y:S02]  /*1ee20*/  IADD3 R20, -R4, R2, RZ ;  /* 0x0000000204147210 */ /* 0x028fe40007ffe1ff */
.L_x_936:
[----:B--2---:R-:W2:Y:S01]  /*1ee30*/  S2R R3, SR_TID.X ;  /* 0x0000000000037919 */ /* 0x004ea20000002100 */
[----:B------:R-:W-:Y:S01]  /*1ee40*/  SHF.R.S32.HI R2, RZ, 0x1f, R235 ;  /* 0x0000001fff027819 */ /* 0x000fe200000114eb */
[----:B------:R-:W-:Y:S01]  /*1ee50*/  BSSY B0, `(.L_x_937) ;  /* 0x0000036000007945 */ /* 0x000fe20003800000 */
[----:B------:R-:W-:-:S02]  /*1ee60*/  LOP3.LUT R12, R234, 0xffff, RZ, 0xc0, !PT ;  /* 0x0000ffffea0c7812 */ /* 0x000fc400078ec0ff */
[----:B-----5:R-:W-:Y:S02]  /*1ee70*/  SHF.R.S32.HI R18, RZ, 0x1f, R0 ;  /* 0x0000001fff127819 */ /* 0x020fe40000011400 */
[----:B------:R-:W-:Y:S02]  /*1ee80*/  SEL R13, R235, RZ, !P2 ;  /* 0x000000ffeb0d7207 */ /* 0x000fe40005000000 */
[----:B------:R-:W-:Y:S02]  /*1ee90*/  SEL R21, R2, RZ, !P2 ;  /* 0x000000ff02157207 */ /* 0x000fe40005000000 */
[----:B--2---:R-:W-:-:S13]  /*1eea0*/  ISETP.GT.AND P0, PT, R3, 0x7f, PT ;  /* 0x0000007f0300780c */ /* 0x004fda0003f04270 */
[----:B------:R-:W-:Y:S05]  /*1eeb0*/  @P0 BRA `(.L_x_938) ;  /* 0x000002f000000947 */ /* 0x000fea0003800000 */
[----:B------:R-:W-:Y:S01]  /*1eec0*/  IMAD R2, R20, c[0x0][0x4e8], RZ ;  /* 0x00013a0014027a24 */ /* 0x000fe200078e02ff */
[----:B------:R-:W-:-:S04]  /*1eed0*/  IADD3 R16, R227, R3, RZ ;  /* 0x00000003e3107210 */ /* 0x000fc80007ffe0ff */
[----:B------:R-:W-:-:S13]  /*1eee0*/  ISETP.GE.AND P0, PT, R16, R2, PT ;  /* 0x000000021000720c */ /* 0x000fda0003f06270 */
[----:B------:R-:W-:Y:S05]  /*1eef0*/  @P0 BRA `(.L_x_938) ;  /* 0x000002b000000947 */ /* 0x000fea0003800000 */
[----:B------:R-:W-:Y:S01]  /*1ef00*/  IMAD.MOV.U32 R2, RZ, RZ, 0x368 ;  /* 0x00000368ff027424 */ /* 0x000fe200078e00ff */
[----:B------:R-:W-:-:S04]  /*1ef10*/  ISETP.GT.AND P2, PT, R19, 0x1, PT ;  /* 0x000000011300780c */ /* 0x000fc80003f44270 */
[----:B------:R-:W-:-:S04]  /*1ef20*/  SEL R2, R2, 0x328, P2 ;  /* 0x0000032802027807 */ /* 0x000fc80001000000 */
[----:B------:R2:W3:Y:S08]  /*1ef30*/  LDC.64 R8, c[0x0][R2+0x170] ;  /* 0x00005c0002087b82 */ /* 0x0004f00000000a00 */
[----:B------:R2:W4:Y:S08]  /*1ef40*/  LDC.64 R6, c[0x0][R2+0x168] ;  /* 0x00005a0002067b82 */ /* 0x0005300000000a00 */
[----:B------:R2:W5:Y:S08]  /*1ef50*/  LDC.64 R14, c[0x0][R2+0x178] ;  /* 0x00005e00020e7b82 */ /* 0x0005700000000a00 */
[----:B------:R2:W1:Y:S02]  /*1ef60*/  LDC.64 R10, c[0x0][R2+0x160] ;  /* 0x00005800020a7b82 */ /* 0x0004640000000a00 */
[----:B--2---:R-:W-:-:S02]  /*1ef70*/  IMAD.MOV.U32 R2, RZ, RZ, c[0x0][0x4e8] ;  /* 0x00013a00ff027624 */ /* 0x004fc400078e00ff */
[-C--:B---3--:R-:W-:Y:S02]  /*1ef80*/  IMAD R3, R9, R13.reuse, RZ ;  /* 0x0000000d09037224 */ /* 0x088fe400078e02ff */
[----:B------:R-:W-:Y:S01]  /*1ef90*/  IMAD.WIDE.U32 R4, R8, R13, RZ ;  /* 0x0000000d08047225 */ /* 0x000fe200078e00ff */
[----:B------:R-:W-:Y:S02]  /*1efa0*/  ISETP.NE.AND P0, PT, R2, 0x1, PT ;  /* 0x000000010200780c */ /* 0x000fe40003f05270 */
[----:B------:R-:W-:Y:S01]  /*1efb0*/  MOV R2, R16 ;  /* 0x0000001000027202 */ /* 0x000fe20000000f00 */
[----:B------:R-:W-:Y:S01]  /*1efc0*/  IMAD R8, R8, R21, R3 ;  /* 0x0000001508087224 */ /* 0x000fe200078e0203 */
[----:B------:R-:W-:Y:S01]  /*1efd0*/  SEL R3, R244, RZ, P2 ;  /* 0x000000fff4037207 */ /* 0x000fe20001000000 */
[-C--:B----4-:R-:W-:Y:S02]  /*1efe0*/  IMAD R9, R7, R12.reuse, RZ ;  /* 0x0000000c07097224 */ /* 0x090fe400078e02ff */
[----:B------:R-:W-:-:S04]  /*1eff0*/  IMAD.WIDE.U32 R6, R6, R12, RZ ;  /* 0x0000000c06067225 */ /* 0x000fc800078e00ff */
[----:B------:R-:W-:Y:S01]  /*1f000*/  IMAD.IADD R9, R7, 0x1, R9 ;  /* 0x0000000107097824 */ /* 0x000fe200078e0209 */
[----:B------:R-:W-:Y:S01]  /*1f010*/  IADD3 R7, R5, R8, RZ ;  /* 0x0000000805077210 */ /* 0x000fe20007ffe0ff */
[----:B------:R-:W-:-:S04]  /*1f020*/  @P0 IMAD.HI.U32 R17, R16, c[0x0][0x4ec], RZ ;  /* 0x00013b0010110a27 */ /* 0x000fc800078e00ff */
[-C--:B-----5:R-:W-:Y:S01]  /*1f030*/  IMAD R8, R15, R3.reuse, RZ ;  /* 0x000000030f087224 */ /* 0x0a0fe200078e02ff */
[----:B------:R-:W-:Y:S02]  /*1f040*/  @P0 SHF.R.U32.HI R2, RZ, c[0x0][0x4f0], R17 ;  /* 0x00013c00ff020a19 */ /* 0x000fe40000011611 */
[----:B------:R-:W-:Y:S01]  /*1f050*/  IADD3 R17, P1, P0, R4, R6, R0 ;  /* 0x0000000604117210 */ /* 0x000fe2000783e000 */
[----:B------:R-:W-:-:S03]  /*1f060*/  IMAD.WIDE.U32 R4, R14, R3, RZ ;  /* 0x000000030e047225 */ /* 0x000fc600078e00ff */
[----:B------:R-:W-:Y:S01]  /*1f070*/  IADD3.X R9, R7, R9, R18, P1, P0 ;  /* 0x0000000907097210 */ /* 0x000fe20000fe0412 */
[----:B------:R-:W-:Y:S01]  /*1f080*/  IMAD.MOV R6, RZ, RZ, -R2 ;  /* 0x000000ffff067224 */ /* 0x000fe200078e0a02 */
[----:B------:R-:W-:Y:S02]  /*1f090*/  IADD3 R7, R5, R8, RZ ;  /* 0x0000000805077210 */ /* 0x000fe40007ffe0ff */
[----:B------:R-:W-:Y:S01]  /*1f0a0*/  IADD3 R4, P1, P0, R2, R17, R4 ;  /* 0x0000001102047210 */ /* 0x000fe2000783e004 */
[----:B------:R-:W-:Y:S01]  /*1f0b0*/  IMAD R3, R6, c[0x0][0x4e8], R16 ;  /* 0x00013a0006037a24 */ /* 0x000fe200078e0210 */
[----:B------:R-:W-:-:S03]  /*1f0c0*/  SHF.R.S32.HI R5, RZ, 0x1f, R2 ;  /* 0x0000001fff057819 */ /* 0x000fc60000011402 */
[----:B-1----:R-:W-:Y:S01]  /*1f0d0*/  IMAD R2, R11, R3, RZ ;  /* 0x000000030b027224 */ /* 0x002fe200078e02ff */
[----:B------:R-:W-:Y:S02]  /*1f0e0*/  SHF.R.S32.HI R6, RZ, 0x1f, R3 ;  /* 0x0000001fff067819 */ /* 0x000fe40000011403 */
[----:B------:R-:W-:Y:S01]  /*1f0f0*/  IADD3.X R5, R5, R9, R7, P1, P0 ;  /* 0x0000000905057210 */ /* 0x000fe20000fe0407 */
[----:B------:R-:W-:Y:S02]  /*1f100*/  IMAD.MOV.U32 R7, RZ, RZ, c[0x0][0x4a8] ;  /* 0x00012a00ff077624 */ /* 0x000fe400078e00ff */
[C---:B------:R-:W-:Y:S02]  /*1f110*/  IMAD R6, R10.reuse, R6, R2 ;  /* 0x000000060a067224 */ /* 0x040fe400078e0202 */
[----:B------:R-:W-:Y:S01]  /*1f120*/  IMAD.WIDE.U32 R2, R10, R3, R4 ;  /* 0x000000030a027225 */ /* 0x000fe200078e0004 */
[----:B------:R-:W-:Y:S02]  /*1f130*/  MOV R5, c[0x0][0x4ac] ;  /* 0x00012b0000057a02 */ /* 0x000fe40000000f00 */
[----:B------:R-:W-:Y:S01]  /*1f140*/  SEL R4, R7, c[0x0][0x450], P2 ;  /* 0x0001140007047a07 */ /* 0x000fe20001000000 */
[----:B------:R-:W-:Y:S01]  /*1f150*/  IMAD.IADD R3, R3, 0x1, R6 ;  /* 0x0000000103037824 */ /* 0x000fe200078e0206 */
[----:B------:R-:W-:-:S02]  /*1f160*/  SEL R5, R5, c[0x0][0x454], P2 ;  /* 0x0001150005057a07 */ /* 0x000fc40001000000 */
[----:B------:R-:W-:-:S04]  /*1f170*/  LEA R4, P0, R2, R4, 0x2 ;  /* 0x0000000402047211 */ /* 0x000fc800078010ff */
[----:B------:R-:W-:Y:S02]  /*1f180*/  LEA.HI.X R5, R2, R5, R3, 0x2, P0 ;  /* 0x0000000502057211 */ /* 0x000fe400000f1403 */
[----:B------:R-:W-:-:S05]  /*1f190*/  MOV R2, 0xff800000 ;  /* 0xff80000000027802 */ /* 0x000fca0000000f00 */
[----:B------:R1:W-:Y:S02]  /*1f1a0*/  STG.E [R4.64], R2 ;  /* 0x0000000204007986 */ /* 0x0003e4000c101908 */
.L_x_938:
[----:B------:R-:W-:Y:S05]  /*1f1b0*/  BSYNC B0 ;  /* 0x0000000000007941 */ /* 0x000fea0003800000 */
.L_x_937:
[----:B------:R-:W-:-:S13]  /*1f1c0*/  ISETP.GT.AND P0, PT, R19, 0x1, PT ;  /* 0x000000011300780c */ /* 0x000fda0003f04270 */
[----:B------:R-:W-:Y:S05]  /*1f1d0*/  @P0 BRA `(.L_x_930) ;  /* 0x000007f000000947 */ /* 0x000fea0003800000 */
[----:B-1----:R-:W-:Y:S01]  /*1f1e0*/  MOV R2, c[0x0][0x4e8] ;  /* 0x00013a0000027a02 */ /* 0x002fe20000000f00 */
[----:B------:R-:W-:Y:S02]  /*1f1f0*/  IMAD R4, R18, c[0x0][0x3a0], RZ ;  /* 0x0000e80012047a24 */ /* 0x000fe400078e02ff */
[----:B------:R-:W-:Y:S01]  /*1f200*/  IMAD R5, R21, c[0x0][0x3f0], RZ ;  /* 0x0000fc0015057a24 */ /* 0x000fe200078e02ff */
[----:B------:R-:W-:Y:S01]  /*1f210*/  ISETP.NE.AND P0, PT, R2, 0x1, PT ;  /* 0x000000010200780c */ /* 0x000fe20003f05270 */
[----:B------:R-:W-:-:S04]  /*1f220*/  IMAD.WIDE.U32 R2, R0, c[0x0][0x3a0], RZ ;  /* 0x0000e80000027a25 */ /* 0x000fc800078e00ff */
[----:B------:R-:W-:Y:S01]  /*1f230*/  IMAD R0, R0, c[0x0][0x3a4], R4 ;  /* 0x0000e90000007a24 */ /* 0x000fe200078e0204 */
[----:B------:R-:W-:Y:S01]  /*1f240*/  IADD3 R4, R212, R227, RZ ;  /* 0x000000e3d4047210 */ /* 0x000fe20007ffe0ff */
[----:B------:R-:W-:-:S03]  /*1f250*/  IMAD R7, R13, c[0x0][0x3f4], R5 ;  /* 0x0000fd000d077a24 */ /* 0x000fc600078e0205 */
[----:B------:R-:W-:Y:S02]  /*1f260*/  IADD3 R3, R3, R0, RZ ;  /* 0x0000000003037210 */ /* 0x000fe40007ffe0ff */
[----:B------:R-:W-:Y:S01]  /*1f270*/  MOV R0, R4 ;  /* 0x0000000400007202 */ /* 0x000fe20000000f00 */
[----:B------:R-:W-:-:S04]  /*1f280*/  @P0 IMAD.HI.U32 R6, R4, c[0x0][0x4ec], RZ ;  /* 0x00013b0004060a27 */ /* 0x000fc800078e00ff */
[----:B------:R-:W-:Y:S01]  /*1f290*/  IMAD.WIDE.U32 R2, R12, c[0x0][0x3e8], R2 ;  /* 0x0000fa000c027a25 */ /* 0x000fe200078e0002 */
[----:B------:R-:W-:-:S03]  /*1f2a0*/  @P0 SHF.R.U32.HI R0, RZ, c[0x0][0x4f0], R6 ;  /* 0x00013c00ff000a19 */ /* 0x000fc60000011606 */
[----:B------:R-:W-:Y:S01]  /*1f2b0*/  IMAD R3, R12, c[0x0][0x3ec], R3 ;  /* 0x0000fb000c037a24 */ /* 0x000fe200078e0203 */
[----:B------:R-:W-:Y:S02]  /*1f2c0*/  SHF.R.S32.HI R6, RZ, 0x1f, R0 ;  /* 0x0000001fff067819 */ /* 0x000fe40000011400 */
[----:B------:R-:W-:Y:S01]  /*1f2d0*/  IADD3 R5, -R0, RZ, RZ ;  /* 0x000000ff00057210 */ /* 0x000fe20007ffe1ff */
[----:B------:R-:W-:Y:S01]  /*1f2e0*/  IMAD.WIDE.U32 R2, R13, c[0x0][0x3f0], R2 ;  /* 0x0000fc000d027a25 */ /* 0x000fe200078e0002 */
[----:B------:R-:W-:-:S03]  /*1f2f0*/  IADD3 R13, R211, R227, RZ ;  /* 0x000000e3d30d7210 */ /* 0x000fc60007ffe0ff */
        /* <DEDUP_REMOVED lines=15> */
.L_x_1021:
[----:B------:R-:W-:Y:S05]  /*1f3f0*/  BRA.DIV ~URZ, `(.L_x_940) ;  /* 0x00002f127f007947 */ /* 0x000fea000b800000 */
[----:B------:R3:W4:Y:S02]  /*1f400*/  SHFL.IDX PT, R0, R14, RZ, 0x181f ;  /* 0x00181fff0e007589 */ /* 0x00072400000e0000 */
.L_x_1022:
        /* <DEDUP_REMOVED lines=20> */
.L_x_942:
[----:B------:R-:W-:Y:S05]  /*1f550*/  BSYNC B0 ;  /* 0x0000000000007941 */ /* 0x000fea0003800000 */
.L_x_941:
[----:B------:R-:W-:Y:S05]  /*1f560*/  BRA.DIV ~URZ, `(.L_x_943) ;  /* 0x00002e027f007947 */ /* 0x000fea000b800000 */
[----:B--2---:R2:W1:Y:S04]  /*1f570*/  SHFL.IDX PT, R4, R5, 0x1, 0x181f ;  /* 0x00381f0005047f89 */ /* 0x00446800000e0000 */
[----:B----4-:R2:W4:Y:S02]  /*1f580*/  SHFL.IDX PT, R0, R14, 0x1, 0x181f ;  /* 0x00381f000e007f89 */ /* 0x01052400000e0000 */
.L_x_1023:
        /* <DEDUP_REMOVED lines=20> */
.L_x_945:
[----:B------:R-:W-:Y:S05]  /*1f6d0*/  BSYNC B0 ;  /* 0x0000000000007941 */ /* 0x000fea0003800000 */
.L_x_944:
[----:B------:R-:W-:Y:S05]  /*1f6e0*/  BRA.DIV ~URZ, `(.L_x_946) ;  /* 0x00002d427f007947 */ /* 0x000fea000b800000 */
[----:B-1----:R1:W2:Y:S02]  /*1f6f0*/  SHFL.IDX PT, R4, R5, 0x2, 0x181f ;  /* 0x00581f0005047f89 */ /* 0x0022a400000e0000 */
.L_x_1024:
[----:B------:R-:W-:Y:S05]  /*1f700*/  BRA.DIV ~URZ, `(.L_x_947) ;  /* 0x00002d927f007947 */ /* 0x000fea000b800000 */
[----:B----4-:R4:W1:Y:S02]  /*1f710*/  SHFL.IDX PT, R0, R14, 0x2, 0x181f ;  /* 0x00581f000e007f89 */ /* 0x01086400000e0000 */
.L_x_1025:
        /* <DEDUP_REMOVED lines=20> */
.L_x_949:
[----:B------:R-:W-:Y:S05]  /*1f860*/  BSYNC B0 ;  /* 0x0000000000007941 */ /* 0x000fea0003800000 */
.L_x_948:
[----:B------:R-:W-:Y:S05]  /*1f870*/  BRA.DIV ~URZ, `(.L_x_950) ;  /* 0x00002c827f007947 */ /* 0x000fea000b800000 */
[----:B--2---:R2:W3:Y:S04]  /*1f880*/  SHFL.IDX PT, R4, R5, 0x3, 0x181f ;  /* 0x00781f0005047f89 */ /* 0x0044e800000e0000 */
[----:B-1----:R2:W1:Y:S02]  /*1f890*/  SHFL.IDX PT, R0, R14, 0x3, 0x181f ;  /* 0x00781f000e007f89 */ /* 0x00246400000e0000 */
.L_x_1026:
        /* <DEDUP_REMOVED lines=19> */
.L_x_930:
[----:B------:R-:W-:Y:S05]  /*1f9d0*/  BSYNC B1 ;  /* 0x0000000000017941 */ /* 0x000fea0003800000 */
.L_x_914:
        /* <DEDUP_REMOVED lines=13> */
.L_x_1027:
[----:B------:R-:W-:Y:S05]  /*1fab0*/  BRA.DIV ~URZ, `(.L_x_953) ;  /* 0x00002b727f007947 */ /* 0x000fea000b800000 */
[----:B------:R3:W4:Y:S02]  /*1fac0*/  SHFL.IDX PT, R6, R98, 0x1, 0x1f ;  /* 0x00201f0062067f89 */ /* 0x00072400000e0000 */
.L_x_1028:
        /* <DEDUP_REMOVED lines=18> */
.L_x_1029:
        /* <DEDUP_REMOVED lines=16> */
.L_x_1030:
[----:B--2---:R-:W-:Y:S01]  /*1fcf0*/  IMAD R0, R0, c[0x0][0x538], RZ ;  /* 0x00014e0000007a24 */ /* 0x004fe200078e02ff */
[----:B------:R-:W-:Y:S04]  /*1fd00*/  BSSY B1, `(.L_x_956) ;  /* 0x00000c8000017945 */ /* 0x000fe80003800000 */
[----:B----4-:R-:W-:-:S04]  /*1fd10*/  IADD3 R6, R0, R6, RZ ;  /* 0x0000000600067210 */ /* 0x010fc80007ffe0ff */
[----:B------:R-:W-:-:S13]  /*1fd20*/  ISETP.GT.AND P0, PT, R6, R9, PT ;  /* 0x000000090600720c */ /* 0x000fda0003f04270 */
[----:B------:R-:W-:Y:S05]  /*1fd30*/  @P0 BRA `(.L_x_957) ;  /* 0x0000025000000947 */ /* 0x000fea0003800000 */
.L_x_961:
        /* <DEDUP_REMOVED lines=17> */
.L_x_1031:
        /* <DEDUP_REMOVED lines=16> */
.L_x_1032:
[----:B--2---:R-:W-:-:S05]  /*1ff50*/  IMAD R0, R0, c[0x0][0x538], RZ ;  /* 0x00014e0000007a24 */ /* 0x004fca00078e02ff */
[----:B------:R-:W-:-:S04]  /*1ff60*/  IADD3 R6, R0, R6, RZ ;  /* 0x0000000600067210 */ /* 0x000fc80007ffe0ff */
[----:B------:R-:W-:-:S13]  /*1ff70*/  ISETP.GT.AND P0, PT, R6, R9, PT ;  /* 0x000000090600720c */ /* 0x000fda0003f04270 */
[----:B-1-3--:R-:W-:Y:S05]  /*1ff80*/  @!P0 BRA `(.L_x_961) ;  /* 0xfffffdb000008947 */ /* 0x00afea000383ffff */
.L_x_957:
[----:B------:R-:W-:-:S05]  /*1ff90*/  IADD3 R11, -R0, R6, RZ ;  /* 0x00000006000b7210 */ /* 0x000fca0007ffe1ff */
[----:B------:R-:W-:-:S05]  /*1ffa0*/  IMAD R0, R4, c[0x0][0x538], R11 ;  /* 0x00014e0004007a24 */ /* 0x000fca00078e020b */
[----:B------:R-:W-:Y:S01]  /*1ffb0*/  ISETP.GT.AND P0, PT, R0, R9, PT ;  /* 0x000000090000720c */ /* 0x000fe20003f04270 */
[----:B------:R-:W-:-:S12]  /*1ffc0*/  BRA.DIV ~URZ, `(.L_x_962) ;  /* 0x00002aa27f007947 */ /* 0x000fd8000b800000 */
[----:B------:R-:W-:-:S04]  /*1ffd0*/  VOTE.ANY R10, PT, !P0 ;  /* 0x00000000000a7806 */ /* 0x000fc800040e0100 */
.L_x_1033:
[----:B------:R-:W2:Y:S02]  /*1ffe0*/  POPC R6, R10 ;  /* 0x0000000a00067309 */ /* 0x000ea40000000000 */
[----:B--2---:R-:W-:Y:S01]  /*1fff0*/  IADD3 R235, R6, R235, RZ ;  /* 0x000000eb06eb7210 */ /* 0x004fe20007ffe0ff */
[----:B------:R-:W-:Y:S05]  /*20000*/  BRA.DIV ~URZ, `(.L_x_963) ;  /* 0x00002ab27f007947 */ /* 0x000fea000b800000 */
[----:B------:R2:W4:Y:S04]  /*20010*/  SHFL.IDX PT, R7, R7, R6, 0x1f ;  /* 0x00001f0607077589 */ /* 0x00052800000e0000 */
[----:B------:R2:W1:Y:S02]  /*20020*/  SHFL.IDX PT, R5, R8, R6, 0x1f ;  /* 0x00001f0608057589 */ /* 0x00046400000e0000 */
.L_x_1034:
[----:B------:R-:W-:Y:S01]  /*20030*/  ISETP.NE.AND P0, PT, R10, RZ, PT ;  /* 0x000000ff0a00720c */ /* 0x000fe20003f05270 */
[----:B------:R-:W-:-:S12]  /*20040*/  BSSY B0, `(.L_x_964) ;  /* 0x0000005000007945 */ /* 0x000fd80003800000 */
[----:B------:R-:W-:Y:S05]  /*20050*/  @!P0 BRA `(.L_x_965) ;  /* 0x0000003000008947 */ /* 0x000fea0003800000 */
[----:B--2---:R-:W-:Y:S01]  /*20060*/  IADD3 R6, R6, -0x1, RZ ;  /* 0xffffffff06067810 */ /* 0x004fe20007ffe0ff */
[----:B------:R-:W-:Y:S05]  /*20070*/  BRA.DIV ~URZ, `(.L_x_966) ;  /* 0x00002b127f007947 */ /* 0x000fea000b800000 */
[----:B------:R2:W3:Y:S02]  /*20080*/  SHFL.IDX PT, R12, R4, R6, 0x1f ;  /* 0x00001f06040c7589 */ /* 0x0004e400000e0000 */
.L_x_965:
[----:B------:R-:W-:Y:S05]  /*20090*/  BSYNC B0 ;  /* 0x0000000000007941 */ /* 0x000fea0003800000 */
.L_x_964:
[----:B-1----:R-:W-:Y:S01]  /*200a0*/  ISETP.NE.AND P0, PT, R5, 0x1, PT ;  /* 0x000000010500780c */ /* 0x002fe20003f05270 */
[----:B---3--:R-:W-:Y:S01]  /*200b0*/  IMAD R232, R12, c[0x0][0x538], R11 ;  /* 0x00014e000ce87a24 */ /* 0x008fe200078e020b */
[----:B------:R-:W-:Y:S04]  /*200c0*/  BSSY B0, `(.L_x_967) ;  /* 0x0000084000007945 */ /* 0x000fe80003800000 */
[----:B--2---:R-:W-:-:S07]  /*200d0*/  IADD3 R8, -R232, R9, RZ ;  /* 0x00000009e8087210 */ /* 0x004fce0007ffe1ff */
[----:B------:R-:W-:Y:S05]  /*200e0*/  @!P0 BRA `(.L_x_968) ;  /* 0x000003e000008947 */ /* 0x000fea0003800000 */
[-C--:B----4-:R-:W-:Y:S02]  /*200f0*/  IABS R0, R7.reuse ;  /* 0x0000000700007213 */ /* 0x090fe40000000000 */
        /* <DEDUP_REMOVED lines=15> */
[----:B------:R-:W-:-:S04]  /*201f0*/  IMAD.MOV R0, RZ, RZ, -R10 ;  /* 0x000000ffff007224 */ /* 0x000fc800078e0a0a */
[----:B------:R-:W-:Y:S02]  /*20200*/  IMAD.MOV.U32 R3, RZ, RZ, R0 ;  /* 0x000000ffff037224 */ /* 0x000fe400078e0000 */
        /* <DEDUP_REMOVED lines=13> */
[----:B-1----:R-:W-:-:S04]  /*202e0*/  IADD3 R2, RZ, -R3, RZ ;  /* 0x80000003ff027210 */ /* 0x002fc80007ffe0ff */
[----:B------:R-:W-:Y:S01]  /*202f0*/  @!P1 IMAD.MOV R0, RZ, RZ, -R0 ;  /* 0x000000ffff009224 */ /* 0x000fe200078e0a00 */
[----:B------:R-:W-:Y:S01]  /*20300*/  @!P0 LOP3.LUT R0, RZ, R7, RZ, 0x33, !PT ;  /* 0x00000007ff008212 */ /* 0x000fe200078e33ff */
[----:B------:R-:W-:Y:S01]  /*20310*/  IMAD.MOV.U32 R4, RZ, RZ, R2 ;  /* 0x000000ffff047224 */ /* 0x000fe200078e0002 */
[----:B------:R-:W-:Y:S02]  /*20320*/  IABS R2, R5 ;  /* 0x0000000500027213 */ /* 0x000fe40000000000 */
[----:B------:R-:W-:Y:S01]  /*20330*/  IABS R10, R0 ;  /* 0x00000000000a7213 */ /* 0x000fe20000000000 */
[----:B------:R-:W-:Y:S02]  /*20340*/  IMAD R4, R4, R6, RZ ;  /* 0x0000000604047224 */ /* 0x000fe400078e02ff */
[----:B------:R-:W-:Y:S01]  /*20350*/  IMAD.MOV R9, RZ, RZ, -R2 ;  /* 0x000000ffff097224 */ /* 0x000fe200078e0a02 */
[----:B------:R-:W-:-:S05]  /*20360*/  MOV R2, RZ ;  /* 0x000000ff00027202 */ /* 0x000fca0000000f00 */
        /* <DEDUP_REMOVED lines=22> */
.L_x_968:
[----:B------:R-:W-:-:S04]  /*204d0*/  IMAD.MOV.U32 R2, RZ, RZ, 0x4 ;  /* 0x00000004ff027424 */ /* 0x000fc800078e00ff */
[----:B------:R-:W-:-:S05]  /*204e0*/  IMAD.WIDE R2, R235, R2, c[0x0][0x590] ;  /* 0x00016400eb027625 */ /* 0x000fca00078e0202 */
        /* <DEDUP_REMOVED lines=64> */
[----:B------:R-:W-:Y:S02]  /*208f0*/  IMAD R234, R2, R3, R5 ;  /* 0x0000000302ea7224 */ /* 0x000fe400078e0205 */
.L_x_969:
[----:B------:R-:W-:Y:S05]  /*20900*/  BSYNC B0 ;  /* 0x0000000000007941 */ /* 0x000fea0003800000 */
.L_x_967:
[----:B------:R-:W-:-:S04]  /*20910*/  LOP3.LUT R2, RZ, R2, RZ, 0x33, !PT ;  /* 0x00000002ff027212 */ /* 0x000fc800078e33ff */
[----:B------:R-:W-:Y:S01]  /*20920*/  IADD3 R233, R2, R7, RZ ;  /* 0x0000000702e97210 */ /* 0x000fe20007ffe0ff */
[----:B------:R-:W-:Y:S05]  /*20930*/  BRA `(.L_x_970) ;  /* 0x0000004000007947 */ /* 0x000fea0003800000 */
.L_x_958:
[----:B------:R-:W-:Y:S01]  /*20940*/  IMAD.MOV.U32 R232, RZ, RZ, R9 ;  /* 0x000000ffffe87224 */ /* 0x000fe200078e0009 */
[----:B------:R-:W-:Y:S01]  /*20950*/  MOV R234, RZ ;  /* 0x000000ff00ea7202 */ /* 0x000fe20000000f00 */
[----:B------:R-:W-:Y:S01]  /*20960*/  IMAD.MOV.U32 R233, RZ, RZ, RZ ;  /* 0x000000ffffe97224 */ /* 0x000fe200078e00ff */
[----:B------:R-:W-:Y:S02]  /*20970*/  MOV R235, c[0x0][0x53c] ;  /* 0x00014f0000eb7a02 */ /* 0x000fe40000000f00 */
.L_x_970:
[----:B------:R-:W-:Y:S05]  /*20980*/  BSYNC B1 ;  /* 0x0000000000017941 */ /* 0x000fea0003800000 */
.L_x_956:
[----:B------:R-:W-:Y:S01]  /*20990*/  WARPSYNC 0xffffffff ;  /* 0xffffffff00007948 */ /* 0x000fe20003800000 */
[----:B------:R-:W-:Y:S01]  /*209a0*/  BAR.SYNC.DEFER_BLOCKING 0x4, 0x100 ;  /* 0x0104000000007b1d */ /* 0x000fe20000010000 */
[----:B------:R-:W-:-:S13]  /*209b0*/  ISETP.NE.AND P0, PT, R13, RZ, PT ;  /* 0x000000ff0d00720c */ /* 0x000fda0003f05270 */
[----:B------:R2:W-:Y:S04]  /*209c0*/  @!P0 STS.128 [0x20080], R232 ;  /* 0x020080e8ff008388 */ /* 0x0005e80000000c00 */
[----:B------:R-:W-:Y:S06]  /*209d0*/  BAR.ARV 0x5, 0x100 ;  /* 0x0144000000007b1d */ /* 0x000fec0000002000 */
.L_x_951:
[----:B-1----:R-:W-:-:S13]  /*209e0*/  ISETP.GE.AND P0, PT, R235, c[0x0][0x53c], PT ;  /* 0x00014f00eb007a0c */ /* 0x002fda0003f06270 */
[----:B--23--:R-:W-:Y:S01]  /*209f0*/  @P0 CALL.REL.NOINC `(.L_x_971) ;  /* 0x0000001000000944 */ /* 0x00cfe20003c00000 */
[----:B------:R-:W-:Y:S05]  /*20a00*/  BRA `(.L_x_972) ;  /* 0xfffe164000007947 */ /* 0x000fea000383ffff */
.L_x_971:
[----:B------:R-:W-:Y:S05]  /*20a10*/  EXIT ;  /* 0x000000000000794d */ /* 0x000fea0003800000 */
.L_x_701:
[----:B------:R-:W-:Y:S01]  /*20a20*/  IMAD.MOV.U32 R0, RZ, RZ, R5 ;  /* 0x000000ffff007224 */ /* 0x000fe200078e0005 */
[----:B------:R-:W-:Y:S02]  /*20a30*/  MOV R3, 0x1 ;  /* 0x0000000100037802 */ /* 0x000fe40000000f00 */
[----:B------:R-:W-:Y:S02]  /*20a40*/  MOV R2, 0x20a60 ;  /* 0x00020a6000027802 */ /* 0x000fe40000000f00 */
[----:B--2---:R-:W-:Y:S05]  /*20a50*/  CALL.REL.NOINC `($__internal_15_$__cuda_sm70_shflsync_up_p) ;  /* 0x0000228000007944 */ /* 0x004fea0003c00000 */
[----:B------:R-:W-:Y:S01]  /*20a60*/  MOV R0, R4 ;  /* 0x0000000400007202 */ /* 0x000fe20000000f00 */
[----:B------:R-:W-:Y:S05]  /*20a70*/  BRA `(.L_x_973) ;  /* 0xfffdf9c000007947 */ /* 0x000fea000383ffff */
.L_x_702:
[----:B------:R-:W-:Y:S01]  /*20a80*/  IMAD.MOV.U32 R0, RZ, RZ, R5 ;  /* 0x000000ffff007224 */ /* 0x000fe200078e0005 */
[----:B------:R-:W-:Y:S02]  /*20a90*/  MOV R3, 0x2 ;  /* 0x0000000200037802 */ /* 0x000fe40000000f00 */
[----:B------:R-:W-:Y:S02]  /*20aa0*/  MOV R2, 0x20ac0 ;  /* 0x00020ac000027802 */ /* 0x000fe40000000f00 */
[----:B--2---:R-:W-:Y:S05]  /*20ab0*/  CALL.REL.NOINC `($__internal_15_$__cuda_sm70_shflsync_up_p) ;  /* 0x0000222000007944 */ /* 0x004fea0003c00000 */
[----:B------:R-:W-:Y:S01]  /*20ac0*/  SEL R4, R4, RZ, P4 ;  /* 0x000000ff04047207 */ /* 0x000fe20002000000 */
[----:B------:R-:W-:Y:S01]  /*20ad0*/  IMAD.MOV.U32 R3, RZ, RZ, 0x4 ;  /* 0x00000004ff037424 */ /* 0x000fe200078e00ff */
[----:B------:R-:W-:-:S03]  /*20ae0*/  MOV R2, 0x20b10 ;  /* 0x00020b1000027802 */ /* 0x000fc60000000f00 */
[----:B------:R-:W-:Y:S02]  /*20af0*/  IMAD.IADD R0, R5, 0x1, R4 ;  /* 0x0000000105007824 */ /* 0x000fe400078e0204 */
[----:B------:R-:W-:Y:S05]  /*20b00*/  CALL.REL.NOINC `($__internal_15_$__cuda_sm70_shflsync_up_p) ;  /* 0x000021d000007944 */ /* 0x000fea0003c00000 */
        /* <DEDUP_REMOVED lines=12> */
[----:B------:R-:W-:Y:S02]  /*20bd0*/  MOV R202, 0x1f ;  /* 0x0000001f00ca7802 */ /* 0x000fe40000000f00 */
[----:B------:R-:W-:Y:S01]  /*20be0*/  MOV R3, 0x20c20 ;  /* 0x00020c2000037802 */ /* 0x000fe20000000f00 */
[----:B------:R-:W-:-:S04]  /*20bf0*/  IMAD.IADD R4, R0, 0x1, R4 ;  /* 0x0000000100047824 */ /* 0x000fc800078e0204 */
[----:B------:R-:W-:Y:S02]  /*20c00*/  IMAD.MOV.U32 R0, RZ, RZ, R4 ;  /* 0x000000ffff007224 */ /* 0x000fe400078e0004 */
[----:B------:R-:W-:Y:S05]  /*20c10*/  CALL.REL.NOINC `($__internal_14_$__cuda_sm70_shflsync_idx_p) ;  /* 0x0000204000007944 */ /* 0x000fea0003c00000 */
[----:B-1---5:R-:W-:Y:S05]  /*20c20*/  BRA `(.L_x_974) ;  /* 0xfffdf91000007947 */ /* 0x022fea000383ffff */
.L_x_704:
[----:B------:R-:W-:Y:S02]  /*20c30*/  SEL R0, RZ, 0x1, P0 ;  /* 0x00000001ff007807 */ /* 0x000fe40000000000 */
[----:B------:R-:W-:Y:S02]  /*20c40*/  MOV R2, 0x20c60 ;  /* 0x00020c6000027802 */ /* 0x000fe40000000f00 */
[----:B--2---:R-:W-:Y:S05]  /*20c50*/  CALL.REL.NOINC `($__internal_16_$__cuda_sm70_votesync_ballot) ;  /* 0x000020e000007944 */ /* 0x004fea0003c00000 */
[----:B------:R-:W-:Y:S01]  /*20c60*/  MOV R10, R0 ;  /* 0x00000000000a7202 */ /* 0x000fe20000000f00 */
[----:B------:R-:W-:Y:S05]  /*20c70*/  BRA `(.L_x_975) ;  /* 0xfffdf95000007947 */ /* 0x000fea000383ffff */
.L_x_705:
[----:B------:R-:W-:Y:S01]  /*20c80*/  IMAD.MOV.U32 R0, RZ, RZ, R9 ;  /* 0x000000ffff007224 */ /* 0x000fe200078e0009 */
[----:B------:R-:W-:Y:S01]  /*20c90*/  MOV R2, R5 ;  /* 0x0000000500027202 */ /* 0x000fe20000000f00 */
[----:B------:R-:W-:Y:S01]  /*20ca0*/  IMAD.MOV.U32 R202, RZ, RZ, 0x1f ;  /* 0x0000001fffca7424 */ /* 0x000fe200078e00ff */
[----:B------:R-:W-:Y:S02]  /*20cb0*/  MOV R3, 0x20cd0 ;  /* 0x00020cd000037802 */ /* 0x000fe40000000f00 */
[----:B------:R-:W-:Y:S05]  /*20cc0*/  CALL.REL.NOINC `($__internal_14_$__cuda_sm70_shflsync_idx_p) ;  /* 0x00001f9000007944 */ /* 0x000fea0003c00000 */
[----:B------:R-:W-:Y:S01]  /*20cd0*/  IMAD.MOV.U32 R12, RZ, RZ, R0 ;  /* 0x000000ffff0c7224 */ /* 0x000fe200078e0000 */
[----:B------:R-:W-:Y:S01]  /*20ce0*/  MOV R0, R8 ;  /* 0x0000000800007202 */ /* 0x000fe20000000f00 */
[----:B------:R-:W-:Y:S01]  /*20cf0*/  IMAD.MOV.U32 R6, RZ, RZ, RZ ;  /* 0x000000ffff067224 */ /* 0x000fe200078e00ff */
[----:B------:R-:W-:Y:S01]  /*20d00*/  MOV R2, R5 ;  /* 0x0000000500027202 */ /* 0x000fe20000000f00 */
[----:B------:R-:W-:Y:S01]  /*20d10*/  IMAD.MOV.U32 R202, RZ, RZ, 0x1f ;  /* 0x0000001fffca7424 */ /* 0x000fe200078e00ff */
[----:B------:R-:W-:-:S02]  /*20d20*/  MOV R3, 0x20d40 ;  /* 0x00020d4000037802 */ /* 0x000fc40000000f00 */
[----:B-1---5:R-:W-:Y:S05]  /*20d30*/  CALL.REL.NOINC `($__internal_14_$__cuda_sm70_shflsync_idx_p) ;  /* 0x00001f2000007944 */ /* 0x022fea0003c00000 */
[----:B------:R-:W-:Y:S01]  /*20d40*/  MOV R9, R0 ;  /* 0x0000000000097202 */ /* 0x000fe20000000f00 */
[----:B-1---5:R-:W-:Y:S05]  /*20d50*/  BRA `(.L_x_976) ;  /* 0xfffdf8d000007947 */ /* 0x022fea000383ffff */
.L_x_708:
[----:B------:R-:W-:Y:S01]  /*20d60*/  IMAD.MOV.U32 R0, RZ, RZ, R4 ;  /* 0x000000ffff007224 */ /* 0x000fe200078e0004 */
[----:B------:R-:W-:-:S02]  /*20d70*/  MOV R202, 0x1f ;  /* 0x0000001f00ca7802 */ /* 0x000fc40000000f00 */
[----:B------:R-:W-:Y:S02]  /*20d80*/  MOV R3, 0x20da0 ;  /* 0x00020da000037802 */ /* 0x000fe40000000f00 */
[----:B-123--:R-:W-:Y:S05]  /*20d90*/  CALL.REL.NOINC `($__internal_14_$__cuda_sm70_shflsync_idx_p) ;  /* 0x00001ec000007944 */ /* 0x00efea0003c00000 */
[----:B------:R-:W-:Y:S01]  /*20da0*/  MOV R6, R0 ;  /* 0x0000000000067202 */ /* 0x000fe20000000f00 */
[----:B-1---5:R-:W-:Y:S05]  /*20db0*/  BRA `(.L_x_707) ;  /* 0xfffdf8d000007947 */ /* 0x022fea000383ffff */
.L_x_757:
[----:B------:R-:W-:Y:S01]  /*20dc0*/  IMAD.MOV.U32 R0, RZ, RZ, R5 ;  /* 0x000000ffff007224 */ /* 0x000fe200078e0005 */
[----:B------:R-:W-:Y:S01]  /*20dd0*/  MOV R2, RZ ;  /* 0x000000ff00027202 */ /* 0x000fe20000000f00 */
[----:B------:R-:W-:Y:S01]  /*20de0*/  IMAD.MOV.U32 R202, RZ, RZ, 0x181f ;  /* 0x0000181fffca7424 */ /* 0x000fe200078e00ff */
[----:B------:R-:W-:Y:S02]  /*20df0*/  MOV R3, 0x20e10 ;  /* 0x00020e1000037802 */ /* 0x000fe40000000f00 */
[----:B-----5:R-:W-:Y:S05]  /*20e00*/  CALL.REL.NOINC `($__internal_14_$__cuda_sm70_shflsync_idx_p) ;  /* 0x00001e5000007944 */ /* 0x020fea0003c00000 */
[----:B-----5:R-:W-:Y:S01]  /*20e10*/  MOV R4, R0 ;  /* 0x0000000000047202 */ /* 0x020fe20000000f00 */
[----:B-1----:R-:W-:Y:S05]  /*20e20*/  BRA `(.L_x_977) ;  /* 0xfffe648000007947 */ /* 0x002fea000383ffff */
.L_x_758:
[----:B------:R-:W-:Y:S01]  /*20e30*/  IMAD.MOV.U32 R0, RZ, RZ, R12 ;  /* 0x000000ffff007224 */ /* 0x000fe200078e000c */
[----:B------:R-:W-:Y:S01]  /*20e40*/  MOV R2, RZ ;  /* 0x000000ff00027202 */ /* 0x000fe20000000f00 */
[----:B------:R-:W-:Y:S01]  /*20e50*/  IMAD.MOV.U32 R202, RZ, RZ, 0x181f ;  /* 0x0000181fffca7424 */ /* 0x000fe200078e00ff */
[----:B------:R-:W-:Y:S02]  /*20e60*/  MOV R3, 0x20e80 ;  /* 0x00020e8000037802 */ /* 0x000fe40000000f00 */
[----:B-12--5:R-:W-:Y:S05]  /*20e70*/  CALL.REL.NOINC `($__internal_14_$__cuda_sm70_shflsync_idx_p) ;  /* 0x00001de000007944 */ /* 0x026fea0003c00000 */
[----:B-1---5:R-:W-:Y:S05]  /*20e80*/  BRA `(.L_x_978) ;  /* 0xfffe644000007947 */ /* 0x022fea000383ffff */
.L_x_761:
[----:B----4-:R-:W-:Y:S01]  /*20e90*/  IMAD.MOV.U32 R0, RZ, RZ, R5 ;  /* 0x000000ffff007224 */ /* 0x010fe200078e0005 */
[----:B--2---:R-:W-:Y:S01]  /*20ea0*/  MOV R2, 0x1 ;  /* 0x0000000100027802 */ /* 0x004fe20000000f00 */
[----:B------:R-:W-:Y:S01]  /*20eb0*/  IMAD.MOV.U32 R202, RZ, RZ, 0x181f ;  /* 0x0000181fffca7424 */ /* 0x000fe200078e00ff */
[----:B------:R-:W-:-:S02]  /*20ec0*/  MOV R3, 0x20ee0 ;  /* 0x00020ee000037802 */ /* 0x000fc40000000f00 */
[----:B-1-3-5:R-:W-:Y:S05]  /*20ed0*/  CALL.REL.NOINC `($__internal_14_$__cuda_sm70_shflsync_idx_p) ;  /* 0x00001d8000007944 */ /* 0x02afea0003c00000 */
[----:B-----5:R-:W-:Y:S01]  /*20ee0*/  IMAD.MOV.U32 R4, RZ, RZ, R0 ;  /* 0x000000ffff047224 */ /* 0x020fe200078e0000 */
[----:B------:R-:W-:Y:S01]  /*20ef0*/  MOV R2, 0x1 ;  /* 0x0000000100027802 */ /* 0x000fe20000000f00 */
[----:B------:R-:W-:Y:S01]  /*20f00*/  IMAD.MOV.U32 R0, RZ, RZ, R12 ;  /* 0x000000ffff007224 */ /* 0x000fe200078e000c */
[----:B------:R-:W-:-:S02]  /*20f10*/  MOV R202, 0x181f ;  /* 0x0000181f00ca7802 */ /* 0x000fc40000000f00 */
[----:B------:R-:W-:Y:S02]  /*20f20*/  MOV R3, 0x20f40 ;  /* 0x00020f4000037802 */ /* 0x000fe40000000f00 */
[----:B-1----:R-:W-:Y:S05]  /*20f30*/  CALL.REL.NOINC `($__internal_14_$__cuda_sm70_shflsync_idx_p) ;  /* 0x00001d2000007944 */ /* 0x002fea0003c00000 */
[----:B-1---5:R-:W-:Y:S05]  /*20f40*/  BRA `(.L_x_979) ;  /* 0xfffe651000007947 */ /* 0x022fea000383ffff */
.L_x_764:
[----:B----4-:R-:W-:Y:S01]  /*20f50*/  IMAD.MOV.U32 R0, RZ, RZ, R5 ;  /* 0x000000ffff007224 */ /* 0x010fe200078e0005 */
[----:B-1----:R-:W-:Y:S01]  /*20f60*/  MOV R2, 0x2 ;  /* 0x0000000200027802 */ /* 0x002fe20000000f00 */
[----:B------:R-:W-:Y:S01]  /*20f70*/  IMAD.MOV.U32 R202, RZ, RZ, 0x181f ;  /* 0x0000181fffca7424 */ /* 0x000fe200078e00ff */
[----:B------:R-:W-:Y:S02]  /*20f80*/  MOV R3, 0x20fa0 ;  /* 0x00020fa000037802 */ /* 0x000fe40000000f00 */
[----:B--23-5:R-:W-:Y:S05]  /*20f90*/  CALL.REL.NOINC `($__internal_14_$__cuda_sm70_shflsync_idx_p) ;  /* 0x00001cc000007944 */ /* 0x02cfea0003c00000 */
[----:B-----5:R-:W-:Y:S01]  /*20fa0*/  MOV R4, R0 ;  /* 0x0000000000047202 */ /* 0x020fe20000000f00 */
[----:B-1----:R-:W-:Y:S05]  /*20fb0*/  BRA `(.L_x_980) ;  /* 0xfffe662000007947 */ /* 0x002fea000383ffff */
.L_x_765:
[----:B----4-:R-:W-:Y:S01]  /*20fc0*/  IMAD.MOV.U32 R0, RZ, RZ, R12 ;  /* 0x000000ffff007224 */ /* 0x010fe200078e000c */
[----:B------:R-:W-:Y:S01]  /*20fd0*/  MOV R2, 0x2 ;  /* 0x0000000200027802 */ /* 0x000fe20000000f00 */
[----:B------:R-:W-:Y:S01]  /*20fe0*/  IMAD.MOV.U32 R202, RZ, RZ, 0x181f ;  /* 0x0000181fffca7424 */ /* 0x000fe200078e00ff */
[----:B------:R-:W-:Y:S02]  /*20ff0*/  MOV R3, 0x21010 ;  /* 0x0002101000037802 */ /* 0x000fe40000000f00 */
[----:B-123-5:R-:W-:Y:S05]  /*21000*/  CALL.REL.NOINC `($__internal_14_$__cuda_sm70_shflsync_idx_p) ;  /* 0x00001c5000007944 */ /* 0x02efea0003c00000 */
[----:B-1---5:R-:W-:Y:S05]  /*21010*/  BRA `(.L_x_981) ;  /* 0xfffe65e000007947 */ /* 0x022fea000383ffff */
.L_x_768:
[----:B-1----:R-:W-:Y:S01]  /*21020*/  IMAD.MOV.U32 R0, RZ, RZ, R5 ;  /* 0x000000ffff007224 */ /* 0x002fe200078e0005 */
[----:B------:R-:W-:Y:S01]  /*21030*/  MOV R2, 0x3 ;  /* 0x0000000300027802 */ /* 0x000fe20000000f00 */
[----:B------:R-:W-:Y:S01]  /*21040*/  IMAD.MOV.U32 R202, RZ, RZ, 0x181f ;  /* 0x0000181fffca7424 */ /* 0x000fe200078e00ff */
[----:B------:R-:W-:-:S02]  /*21050*/  MOV R3, 0x21070 ;  /* 0x0002107000037802 */ /* 0x000fc40000000f00 */
[----:B--2345:R-:W-:Y:S05]  /*21060*/  CALL.REL.NOINC `($__internal_14_$__cuda_sm70_shflsync_idx_p) ;  /* 0x00001bf000007944 */ /* 0x03cfea0003c00000 */
[----:B-----5:R-:W-:Y:S01]  /*21070*/  IMAD.MOV.U32 R4, RZ, RZ, R0 ;  /* 0x000000ffff047224 */ /* 0x020fe200078e0000 */
[----:B------:R-:W-:Y:S01]  /*21080*/  MOV R2, 0x3 ;  /* 0x0000000300027802 */ /* 0x000fe20000000f00 */
[----:B------:R-:W-:Y:S01]  /*21090*/  IMAD.MOV.U32 R0, RZ, RZ, R12 ;  /* 0x000000ffff007224 */ /* 0x000fe200078e000c */
[----:B------:R-:W-:-:S02]  /*210a0*/  MOV R202, 0x181f ;  /* 0x0000181f00ca7802 */ /* 0x000fc40000000f00 */
[----:B------:R-:W-:Y:S02]  /*210b0*/  MOV R3, 0x210d0 ;  /* 0x000210d000037802 */ /* 0x000fe40000000f00 */
[----:B-1----:R-:W-:Y:S05]  /*210c0*/  CALL.REL.NOINC `($__internal_14_$__cuda_sm70_shflsync_idx_p) ;  /* 0x00001b9000007944 */ /* 0x002fea0003c00000 */
[----:B-1---5:R-:W-:Y:S05]  /*210d0*/  BRA `(.L_x_982) ;  /* 0xfffe66b000007947 */ /* 0x022fea000383ffff */
.L_x_835:
[----:B------:R-:W-:Y:S01]  /*210e0*/  IMAD.MOV.U32 R2, RZ, RZ, RZ ;  /* 0x000000ffff027224 */ /* 0x000fe200078e00ff */
[----:B------:R-:W-:Y:S02]  /*210f0*/  MOV R202, 0x181f ;  /* 0x0000181f00ca7802 */ /* 0x000fe40000000f00 */
[----:B------:R-:W-:Y:S02]  /*21100*/  MOV R3, 0x21120 ;  /* 0x0002112000037802 */ /* 0x000fe40000000f00 */
[----:B------:R-:W-:Y:S05]  /*21110*/  CALL.REL.NOINC `($__internal_14_$__cuda_sm70_shflsync_idx_p) ;  /* 0x00001b4000007944 */ /* 0x000fea0003c00000 */
[----:B-----5:R-:W-:Y:S01]  /*21120*/  MOV R4, R0 ;  /* 0x0000000000047202 */ /* 0x020fe20000000f00 */
[----:B-1----:R-:W-:Y:S05]  /*21130*/  BRA `(.L_x_983) ;  /* 0xffff087000007947 */ /* 0x002fea000383ffff */
.L_x_836:
[----:B-1----:R-:W-:Y:S01]  /*21140*/  IMAD.MOV.U32 R0, RZ, RZ, R5 ;  /* 0x000000ffff007224 */ /* 0x002fe200078e0005 */
[----:B------:R-:W-:Y:S01]  /*21150*/  MOV R2, RZ ;  /* 0x000000ff00027202 */ /* 0x000fe20000000f00 */
[----:B------:R-:W-:Y:S01]  /*21160*/  IMAD.MOV.U32 R202, RZ, RZ, 0x181f ;  /* 0x0000181fffca7424 */ /* 0x000fe200078e00ff */
[----:B------:R-:W-:Y:S02]  /*21170*/  MOV R3, 0x21190 ;  /* 0x0002119000037802 */ /* 0x000fe40000000f00 */
[----:B--2---:R-:W-:Y:S05]  /*21180*/  CALL.REL.NOINC `($__internal_14_$__cuda_sm70_shflsync_idx_p) ;  /* 0x00001ad000007944 */ /* 0x004fea0003c00000 */
[----:B-1---5:R-:W-:Y:S05]  /*21190*/  BRA `(.L_x_984) ;  /* 0xffff083000007947 */ /* 0x022fea000383ffff */
.L_x_837:
[----:B------:R-:W-:Y:S01]  /*211a0*/  IMAD.MOV.U32 R0, RZ, RZ, R4 ;  /* 0x000000ffff007224 */ /* 0x000fe200078e0004 */
[----:B------:R-:W-:Y:S01]  /*211b0*/  MOV R2, RZ ;  /* 0x000000ff00027202 */ /* 0x000fe20000000f00 */
[----:B------:R-:W-:Y:S01]  /*211c0*/  IMAD.MOV.U32 R202, RZ, RZ, 0x1c1f ;  /* 0x00001c1fffca7424 */ /* 0x000fe200078e00ff */
[----:B------:R-:W-:-:S02]  /*211d0*/  MOV R3, 0x211f0 ;  /* 0x000211f000037802 */ /* 0x000fc40000000f00 */
[----:B------:R-:W-:Y:S05]  /*211e0*/  CALL.REL.NOINC `($__internal_14_$__cuda_sm70_shflsync_idx_p) ;  /* 0x00001a7000007944 */ /* 0x000fea0003c00000 */
[----:B------:R-:W-:Y:S01]  /*211f0*/  MOV R3, R0 ;  /* 0x0000000000037202 */ /* 0x000fe20000000f00 */
[----:B-1---5:R-:W-:Y:S05]  /*21200*/  BRA `(.L_x_985) ;  /* 0xffff0a0000007947 */ /* 0x022fea000383ffff */
.L_x_842:
[----:B------:R-:W-:Y:S01]  /*21210*/  IMAD.MOV.U32 R0, RZ, RZ, R4 ;  /* 0x000000ffff007224 */ /* 0x000fe200078e0004 */
[----:B------:R-:W-:Y:S01]  /*21220*/  MOV R2, 0x1 ;  /* 0x0000000100027802 */ /* 0x000fe20000000f00 */
[----:B------:R-:W-:Y:S01]  /*21230*/  IMAD.MOV.U32 R202, RZ, RZ, 0x1c1f ;  /* 0x00001c1fffca7424 */ /* 0x000fe200078e00ff */
[----:B------:R-:W-:-:S02]  /*21240*/  MOV R3, 0x21260 ;  /* 0x0002126000037802 */ /* 0x000fc40000000f00 */
[----:B-1----:R-:W-:Y:S05]  /*21250*/  CALL.REL.NOINC `($__internal_14_$__cuda_sm70_shflsync_idx_p) ;  /* 0x00001a0000007944 */ /* 0x002fea0003c00000 */
[----:B------:R-:W-:Y:S01]  /*21260*/  MOV R3, R0 ;  /* 0x0000000000037202 */ /* 0x000fe20000000f00 */
[----:B-1---5:R-:W-:Y:S05]  /*21270*/  BRA `(.L_x_986) ;  /* 0xffff0cf000007947 */ /* 0x022fea000383ffff */
.L_x_847:
[----:B------:R-:W-:Y:S02]  /*21280*/  MOV R0, 0x2 ;  /* 0x0000000200007802 */ /* 0x000fe40000000f00 */
[----:B------:R-:W-:-:S02]  /*21290*/  MOV R2, 0x212b0 ;  /* 0x000212b000027802 */ /* 0x000fc40000000f00 */
[----:B------:R-:W-:Y:S05]  /*212a0*/  CALL.REL.NOINC `($__internal_13_$__cuda_sm70_shflsync_bfly_p) ;  /* 0x0000195000007944 */ /* 0x000fea0003c00000 */
[----:B------:R-:W-:Y:S05]  /*212b0*/  BRA `(.L_x_987) ;  /* 0xffff10e000007947 */ /* 0x000fea000383ffff */
.L_x_848:
[----:B------:R-:W-:Y:S02]  /*212c0*/  MOV R0, 0x1 ;  /* 0x0000000100007802 */ /* 0x000fe40000000f00 */
[----:B------:R-:W-:-:S02]  /*212d0*/  MOV R2, 0x212f0 ;  /* 0x000212f000027802 */ /* 0x000fc40000000f00 */
[----:B------:R-:W-:Y:S05]  /*212e0*/  CALL.REL.NOINC `($__internal_13_$__cuda_sm70_shflsync_bfly_p) ;  /* 0x0000191000007944 */ /* 0x000fea0003c00000 */
[----:B------:R-:W-:Y:S01]  /*212f0*/  FMNMX.FTZ R134, R4, R0, !PT ;  /* 0x0000000004867209 */ /* 0x000fe20007810000 */
[----:B------:R-:W-:Y:S01]  /*21300*/  IMAD.MOV.U32 R4, RZ, RZ, R5 ;  /* 0x000000ffff047224 */ /* 0x000fe200078e0005 */
[----:B------:R-:W-:Y:S01]  /*21310*/  MOV R2, 0x21340 ;  /* 0x0002134000027802 */ /* 0x000fe20000000f00 */
[----:B------:R-:W-:-:S02]  /*21320*/  IMAD.MOV.U32 R0, RZ, RZ, 0x2 ;  /* 0x00000002ff007424 */ /* 0x000fc400078e00ff */
[----:B------:R-:W-:Y:S05]  /*21330*/  CALL.REL.NOINC `($__internal_13_$__cuda_sm70_shflsync_bfly_p) ;  /* 0x000018c000007944 */ /* 0x000fea0003c00000 */
[----:B------:R-:W-:Y:S01]  /*21340*/  FMNMX.FTZ R5, R5, R0, !PT ;  /* 0x0000000005057209 */ /* 0x000fe20007810000 */
[----:B------:R-:W-:Y:S01]  /*21350*/  IMAD.MOV.U32 R0, RZ, RZ, 0x1 ;  /* 0x00000001ff007424 */ /* 0x000fe200078e00ff */
[----:B------:R-:W-:-:S03]  /*21360*/  MOV R2, 0x21390 ;  /* 0x0002139000027802 */ /* 0x000fc60000000f00 */
[----:B------:R-:W-:Y:S02]  /*21370*/  IMAD.MOV.U32 R4, RZ, RZ, R5 ;  /* 0x000000ffff047224 */ /* 0x000fe400078e0005 */
[----:B------:R-:W-:Y:S05]  /*21380*/  CALL.REL.NOINC `($__internal_13_$__cuda_sm70_shflsync_bfly_p) ;  /* 0x0000187000007944 */ /* 0x000fea0003c00000 */
[----:B------:R-:W-:Y:S01]  /*21390*/  MOV R3, R0 ;  /* 0x0000000000037202 */ /* 0x000fe20000000f00 */
[----:B------:R-:W-:Y:S05]  /*213a0*/  BRA `(.L_x_988) ;  /* 0xffff106000007947 */ /* 0x000fea000383ffff */
.L_x_856:
[----:B------:R-:W-:Y:S01]  /*213b0*/  MOV R202, 0x181f ;  /* 0x0000181f00ca7802 */ /* 0x000fe20000000f00 */
[----:B------:R-:W-:Y:S01]  /*213c0*/  IMAD.MOV.U32 R2, RZ, RZ, RZ ;  /* 0x000000ffff027224 */ /* 0x000fe200078e00ff */
[----:B------:R-:W-:Y:S02]  /*213d0*/  MOV R3, 0x213f0 ;  /* 0x000213f000037802 */ /* 0x000fe40000000f00 */
[----:B-1234-:R-:W-:Y:S05]  /*213e0*/  CALL.REL.NOINC `($__internal_14_$__cuda_sm70_shflsync_idx_p) ;  /* 0x0000187000007944 */ /* 0x01efea0003c00000 */
[----:B-----5:R-:W-:Y:S01]  /*213f0*/  MOV R4, R0 ;  /* 0x0000000000047202 */ /* 0x020fe20000000f00 */
[----:B-1----:R-:W-:-:S05]  /*21400*/  BRA `(.L_x_989) ;  /* 0xffff1e5000007947 */ /* 0x002fca000383ffff */
.L_x_857:
[----:B------:R-:W-:Y:S01]  /*21410*/  MOV R2, RZ ;  /* 0x000000ff00027202 */ /* 0x000fe20000000f00 */
[----:B----4-:R-:W-:Y:S01]  /*21420*/  IMAD.MOV.U32 R0, RZ, RZ, R5 ;  /* 0x000000ffff007224 */ /* 0x010fe200078e0005 */
[----:B------:R-:W-:Y:S01]  /*21430*/  MOV R3, 0x21460 ;  /* 0x0002146000037802 */ /* 0x000fe20000000f00 */
[----:B------:R-:W-:Y:S02]  /*21440*/  IMAD.MOV.U32 R202, RZ, RZ, 0x181f ;  /* 0x0000181fffca7424 */ /* 0x000fe400078e00ff */
[----:B-123--:R-:W-:Y:S05]  /*21450*/  CALL.REL.NOINC `($__internal_14_$__cuda_sm70_shflsync_idx_p) ;  /* 0x0000180000007944 */ /* 0x00efea0003c00000 */
[----:B-1---5:R-:W-:-:S05]  /*21460*/  BRA `(.L_x_990) ;  /* 0xffff1e1000007947 */ /* 0x022fca000383ffff */
.L_x_860:
[----:B------:R-:W-:Y:S01]  /*21470*/  MOV R202, 0x181f ;  /* 0x0000181f00ca7802 */ /* 0x000fe20000000f00 */
[----:B------:R-:W-:Y:S01]  /*21480*/  IMAD.MOV.U32 R2, RZ, RZ, RZ ;  /* 0x000000ffff027224 */ /* 0x000fe200078e00ff */
[----:B------:R-:W-:Y:S02]  /*21490*/  MOV R3, 0x214b0 ;  /* 0x000214b000037802 */ /* 0x000fe40000000f00 */
[----:B------:R-:W-:Y:S05]  /*214a0*/  CALL.REL.NOINC `($__internal_14_$__cuda_sm70_shflsync_idx_p) ;  /* 0x000017b000007944 */ /* 0x000fea0003c00000 */
[----:B-----5:R-:W-:Y:S01]  /*214b0*/  MOV R4, R0 ;  /* 0x0000000000047202 */ /* 0x020fe20000000f00 */
[----:B-1----:R-:W-:-:S05]  /*214c0*/  BRA `(.L_x_991) ;  /* 0xffff29c000007947 */ /* 0x002fca000383ffff */
.L_x_861:
[----:B------:R-:W-:Y:S01]  /*214d0*/  MOV R2, RZ ;  /* 0x000000ff00027202 */ /* 0x000fe20000000f00 */
[----:B-1----:R-:W-:Y:S01]  /*214e0*/  IMAD.MOV.U32 R0, RZ, RZ, R5 ;  /* 0x000000ffff007224 */ /* 0x002fe200078e0005 */
[----:B------:R-:W-:Y:S01]  /*214f0*/  MOV R3, 0x21520 ;  /* 0x0002152000037802 */ /* 0x000fe20000000f00 */
[----:B------:R-:W-:Y:S02]  /*21500*/  IMAD.MOV.U32 R202, RZ, RZ, 0x181f ;  /* 0x0000181fffca7424 */ /* 0x000fe400078e00ff */
[----:B--2---:R-:W-:Y:S05]  /*21510*/  CALL.REL.NOINC `($__internal_14_$__cuda_sm70_shflsync_idx_p) ;  /* 0x0000174000007944 */ /* 0x004fea0003c00000 */
[----:B-1---5:R-:W-:-:S05]  /*21520*/  BRA `(.L_x_992) ;  /* 0xffff298000007947 */ /* 0x022fca000383ffff */
.L_x_862:
[----:B------:R-:W-:Y:S01]  /*21530*/  MOV R2, RZ ;  /* 0x000000ff00027202 */ /* 0x000fe20000000f00 */
[----:B------:R-:W-:Y:S01]  /*21540*/  IMAD.MOV.U32 R0, RZ, RZ, R4 ;  /* 0x000000ffff007224 */ /* 0x000fe200078e0004 */
[----:B------:R-:W-:Y:S01]  /*21550*/  MOV R3, 0x21580 ;  /* 0x0002158000037802 */ /* 0x000fe20000000f00 */
[----:B------:R-:W-:Y:S02]  /*21560*/  IMAD.MOV.U32 R202, RZ, RZ, 0x1c1f ;  /* 0x00001c1fffca7424 */ /* 0x000fe400078e00ff */
[----:B------:R-:W-:Y:S05]  /*21570*/  CALL.REL.NOINC `($__internal_14_$__cuda_sm70_shflsync_idx_p) ;  /* 0x000016e000007944 */ /* 0x000fea0003c00000 */
[----:B------:R-:W-:Y:S01]  /*21580*/  MOV R3, R0 ;  /* 0x0000000000037202 */ /* 0x000fe20000000f00 */
[----:B-1---5:R-:W-:-:S05]  /*21590*/  BRA `(.L_x_993) ;  /* 0xffff2b3000007947 */ /* 0x022fca000383ffff */
.L_x_867:
[----:B------:R-:W-:Y:S01]  /*215a0*/  MOV R2, 0x1 ;  /* 0x0000000100027802 */ /* 0x000fe20000000f00 */
[----:B------:R-:W-:Y:S01]  /*215b0*/  IMAD.MOV.U32 R0, RZ, RZ, R4 ;  /* 0x000000ffff007224 */ /* 0x000fe200078e0004 */
[----:B------:R-:W-:Y:S01]  /*215c0*/  MOV R3, 0x215f0 ;  /* 0x000215f000037802 */ /* 0x000fe20000000f00 */
[----:B------:R-:W-:Y:S02]  /*215d0*/  IMAD.MOV.U32 R202, RZ, RZ, 0x1c1f ;  /* 0x00001c1fffca7424 */ /* 0x000fe400078e00ff */
[----:B-1----:R-:W-:Y:S05]  /*215e0*/  CALL.REL.NOINC `($__internal_14_$__cuda_sm70_shflsync_idx_p) ;  /* 0x0000167000007944 */ /* 0x002fea0003c00000 */
[----:B------:R-:W-:Y:S01]  /*215f0*/  MOV R3, R0 ;  /* 0x0000000000037202 */ /* 0x000fe20000000f00 */
[----:B-1---5:R-:W-:-:S05]  /*21600*/  BRA `(.L_x_994) ;  /* 0xffff2e5000007947 */ /* 0x022fca000383ffff */
.L_x_872:
[----:B------:R-:W-:Y:S02]  /*21610*/  MOV R0, 0x2 ;  /* 0x0000000200007802 */ /* 0x000fe40000000f00 */
[----:B------:R-:W-:Y:S02]  /*21620*/  MOV R2, 0x21640 ;  /* 0x0002164000027802 */ /* 0x000fe40000000f00 */
[----:B------:R-:W-:Y:S05]  /*21630*/  CALL.REL.NOINC `($__internal_13_$__cuda_sm70_shflsync_bfly_p) ;  /* 0x000015c000007944 */ /* 0x000fea0003c00000 */
[----:B------:R-:W-:-:S05]  /*21640*/  BRA `(.L_x_995) ;  /* 0xffff329000007947 */ /* 0x000fca000383ffff */
.L_x_873:
[----:B------:R-:W-:Y:S02]  /*21650*/  MOV R0, 0x1 ;  /* 0x0000000100007802 */ /* 0x000fe40000000f00 */
[----:B------:R-:W-:Y:S02]  /*21660*/  MOV R2, 0x21680 ;  /* 0x0002168000027802 */ /* 0x000fe40000000f00 */
[----:B------:R-:W-:Y:S05]  /*21670*/  CALL.REL.NOINC `($__internal_13_$__cuda_sm70_shflsync_bfly_p) ;  /* 0x0000158000007944 */ /* 0x000fea0003c00000 */
[----:B------:R-:W-:Y:S01]  /*21680*/  FMNMX.FTZ R134, R4, R0, !PT ;  /* 0x0000000004867209 */ /* 0x000fe20007810000 */
[----:B------:R-:W-:Y:S01]  /*21690*/  IMAD.MOV.U32 R4, RZ, RZ, R5 ;  /* 0x000000ffff047224 */ /* 0x000fe200078e0005 */
[----:B------:R-:W-:Y:S01]  /*216a0*/  MOV R2, 0x216d0 ;  /* 0x000216d000027802 */ /* 0x000fe20000000f00 */
[----:B------:R-:W-:Y:S02]  /*216b0*/  IMAD.MOV.U32 R0, RZ, RZ, 0x2 ;  /* 0x00000002ff007424 */ /* 0x000fe400078e00ff */
[----:B------:R-:W-:Y:S05]  /*216c0*/  CALL.REL.NOINC `($__internal_13_$__cuda_sm70_shflsync_bfly_p) ;  /* 0x0000153000007944 */ /* 0x000fea0003c00000 */
[----:B------:R-:W-:Y:S01]  /*216d0*/  FMNMX.FTZ R4, R5, R0, !PT ;  /* 0x0000000005047209 */ /* 0x000fe20007810000 */
[----:B------:R-:W-:Y:S01]  /*216e0*/  IMAD.MOV.U32 R0, RZ, RZ, 0x1 ;  /* 0x00000001ff007424 */ /* 0x000fe200078e00ff */
[----:B------:R-:W-:Y:S02]  /*216f0*/  MOV R2, 0x21710 ;  /* 0x0002171000027802 */ /* 0x000fe40000000f00 */
[----:B------:R-:W-:Y:S05]  /*21700*/  CALL.REL.NOINC `($__internal_13_$__cuda_sm70_shflsync_bfly_p) ;  /* 0x000014f000007944 */ /* 0x000fea0003c00000 */
[----:B------:R-:W-:-:S05]  /*21710*/  BRA `(.L_x_996) ;  /* 0xffff323000007947 */ /* 0x000fca000383ffff */
.L_x_882:
[----:B------:R-:W-:Y:S01]  /*21720*/  MOV R202, 0x181f ;  /* 0x0000181f00ca7802 */ /* 0x000fe20000000f00 */
[----:B------:R-:W-:Y:S01]  /*21730*/  IMAD.MOV.U32 R2, RZ, RZ, RZ ;  /* 0x000000ffff027224 */ /* 0x000fe200078e00ff */
[----:B------:R-:W-:Y:S02]  /*21740*/  MOV R3, 0x21760 ;  /* 0x0002176000037802 */ /* 0x000fe40000000f00 */
[----:B-1234-:R-:W-:Y:S05]  /*21750*/  CALL.REL.NOINC `($__internal_14_$__cuda_sm70_shflsync_idx_p) ;  /* 0x0000150000007944 */ /* 0x01efea0003c00000 */
[----:B-----5:R-:W-:Y:S01]  /*21760*/  MOV R4, R0 ;  /* 0x0000000000047202 */ /* 0x020fe20000000f00 */
[----:B-1----:R-:W-:-:S05]  /*21770*/  BRA `(.L_x_997) ;  /* 0xffff48c000007947 */ /* 0x002fca000383ffff */
.L_x_883:
[----:B------:R-:W-:Y:S01]  /*21780*/  MOV R2, RZ ;  /* 0x000000ff00027202 */ /* 0x000fe20000000f00 */
[----:B----4-:R-:W-:Y:S01]  /*21790*/  IMAD.MOV.U32 R0, RZ, RZ, R5 ;  /* 0x000000ffff007224 */ /* 0x010fe200078e0005 */
[----:B------:R-:W-:Y:S01]  /*217a0*/  MOV R3, 0x217d0 ;  /* 0x000217d000037802 */ /* 0x000fe20000000f00 */
[----:B------:R-:W-:Y:S02]  /*217b0*/  IMAD.MOV.U32 R202, RZ, RZ, 0x181f ;  /* 0x0000181fffca7424 */ /* 0x000fe400078e00ff */
[----:B-123--:R-:W-:Y:S05]  /*217c0*/  CALL.REL.NOINC `($__internal_14_$__cuda_sm70_shflsync_idx_p) ;  /* 0x0000149000007944 */ /* 0x00efea0003c00000 */
[----:B-1---5:R-:W-:-:S05]  /*217d0*/  BRA `(.L_x_998) ;  /* 0xffff488000007947 */ /* 0x022fca000383ffff */
.L_x_886:
[----:B------:R-:W-:Y:S01]  /*217e0*/  MOV R202, 0x181f ;  /* 0x0000181f00ca7802 */ /* 0x000fe20000000f00 */
[----:B------:R-:W-:Y:S01]  /*217f0*/  IMAD.MOV.U32 R2, RZ, RZ, RZ ;  /* 0x000000ffff027224 */ /* 0x000fe200078e00ff */
[----:B------:R-:W-:Y:S02]  /*21800*/  MOV R3, 0x21820 ;  /* 0x0002182000037802 */ /* 0x000fe40000000f00 */
[----:B------:R-:W-:Y:S05]  /*21810*/  CALL.REL.NOINC `($__internal_14_$__cuda_sm70_shflsync_idx_p) ;  /* 0x0000144000007944 */ /* 0x000fea0003c00000 */
[----:B-----5:R-:W-:Y:S01]  /*21820*/  MOV R4, R0 ;  /* 0x0000000000047202 */ /* 0x020fe20000000f00 */
[----:B-1----:R-:W-:-:S05]  /*21830*/  BRA `(.L_x_999) ;  /* 0xffff546000007947 */ /* 0x002fca000383ffff */
.L_x_887:
[----:B------:R-:W-:Y:S01]  /*21840*/  MOV R2, RZ ;  /* 0x000000ff00027202 */ /* 0x000fe20000000f00 */
[----:B-1----:R-:W-:Y:S01]  /*21850*/  IMAD.MOV.U32 R0, RZ, RZ, R5 ;  /* 0x000000ffff007224 */ /* 0x002fe200078e0005 */
[----:B------:R-:W-:Y:S01]  /*21860*/  MOV R3, 0x21890 ;  /* 0x0002189000037802 */ /* 0x000fe20000000f00 */
[----:B------:R-:W-:Y:S02]  /*21870*/  IMAD.MOV.U32 R202, RZ, RZ, 0x181f ;  /* 0x0000181fffca7424 */ /* 0x000fe400078e00ff */
[----:B--2---:R-:W-:Y:S05]  /*21880*/  CALL.REL.NOINC `($__internal_14_$__cuda_sm70_shflsync_idx_p) ;  /* 0x000013d000007944 */ /* 0x004fea0003c00000 */
[----:B-1---5:R-:W-:-:S05]  /*21890*/  BRA `(.L_x_1000) ;  /* 0xffff542000007947 */ /* 0x022fca000383ffff */
.L_x_888:
[----:B------:R-:W-:Y:S02]  /*218a0*/  MOV R0, 0x2 ;  /* 0x0000000200007802 */ /* 0x000fe40000000f00 */
[----:B------:R-:W-:Y:S02]  /*218b0*/  MOV R2, 0x218d0 ;  /* 0x000218d000027802 */ /* 0x000fe40000000f00 */
[----:B------:R-:W-:Y:S05]  /*218c0*/  CALL.REL.NOINC `($__internal_13_$__cuda_sm70_shflsync_bfly_p) ;  /* 0x0000133000007944 */ /* 0x000fea0003c00000 */
[----:B------:R-:W-:-:S05]  /*218d0*/  BRA `(.L_x_1001) ;  /* 0xffff566000007947 */ /* 0x000fca000383ffff */
.L_x_889:
        /* <DEDUP_REMOVED lines=13> */
.L_x_892:
[----:B------:R-:W-:Y:S01]  /*219b0*/  MOV R202, 0x181f ;  /* 0x0000181f00ca7802 */ /* 0x000fe20000000f00 */
[----:B------:R-:W-:Y:S01]  /*219c0*/  IMAD.MOV.U32 R2, RZ, RZ, RZ ;  /* 0x000000ffff027224 */ /* 0x000fe200078e00ff */
[----:B------:R-:W-:Y:S02]  /*219d0*/  MOV R3, 0x219f0 ;  /* 0x000219f000037802 */ /* 0x000fe40000000f00 */
[----:B-1234-:R-:W-:Y:S05]  /*219e0*/  CALL.REL.NOINC `($__internal_14_$__cuda_sm70_shflsync_idx_p) ;  /* 0x0000127000007944 */ /* 0x01efea0003c00000 */
[----:B-1---5:R-:W-:-:S05]  /*219f0*/  BRA `(.L_x_1003) ;  /* 0xffff69f000007947 */ /* 0x022fca000383ffff */
.L_x_895:
[----:B------:R-:W-:Y:S01]  /*21a00*/  MOV R202, 0x181f ;  /* 0x0000181f00ca7802 */ /* 0x000fe20000000f00 */
[----:B------:R-:W-:Y:S01]  /*21a10*/  IMAD.MOV.U32 R2, RZ, RZ, RZ ;  /* 0x000000ffff027224 */ /* 0x000fe200078e00ff */
[----:B------:R-:W-:Y:S02]  /*21a20*/  MOV R3, 0x21a40 ;  /* 0x00021a4000037802 */ /* 0x000fe40000000f00 */
[----:B-1----:R-:W-:Y:S05]  /*21a30*/  CALL.REL.NOINC `($__internal_14_$__cuda_sm70_shflsync_idx_p) ;  /* 0x0000122000007944 */ /* 0x002fea0003c00000 */
[----:B-----5:R-:W-:Y:S01]  /*21a40*/  MOV R4, R0 ;  /* 0x0000000000047202 */ /* 0x020fe20000000f00 */
[----:B-1----:R-:W-:-:S05]  /*21a50*/  BRA `(.L_x_1004) ;  /* 0xffff75a000007947 */ /* 0x002fca000383ffff */
.L_x_896:
[----:B------:R-:W-:Y:S01]  /*21a60*/  MOV R2, RZ ;  /* 0x000000ff00027202 */ /* 0x000fe20000000f00 */
[----:B--2---:R-:W-:Y:S01]  /*21a70*/  IMAD.MOV.U32 R0, RZ, RZ, R5 ;  /* 0x000000ffff007224 */ /* 0x004fe200078e0005 */
[----:B------:R-:W-:Y:S01]  /*21a80*/  MOV R3, 0x21ab0 ;  /* 0x00021ab000037802 */ /* 0x000fe20000000f00 */
[----:B------:R-:W-:Y:S02]  /*21a90*/  IMAD.MOV.U32 R202, RZ, RZ, 0x181f ;  /* 0x0000181fffca7424 */ /* 0x000fe400078e00ff */
[----:B-1-3--:R-:W-:Y:S05]  /*21aa0*/  CALL.REL.NOINC `($__internal_14_$__cuda_sm70_shflsync_idx_p) ;  /* 0x000011b000007944 */ /* 0x00afea0003c00000 */
[----:B-1---5:R-:W-:-:S05]  /*21ab0*/  BRA `(.L_x_1005) ;  /* 0xffff756000007947 */ /* 0x022fca000383ffff */
.L_x_897:
[----:B------:R-:W-:Y:S01]  /*21ac0*/  MOV R2, RZ ;  /* 0x000000ff00027202 */ /* 0x000fe20000000f00 */
[----:B------:R-:W-:Y:S01]  /*21ad0*/  IMAD.MOV.U32 R0, RZ, RZ, R4 ;  /* 0x000000ffff007224 */ /* 0x000fe200078e0004 */
[----:B------:R-:W-:Y:S01]  /*21ae0*/  MOV R3, 0x21b10 ;  /* 0x00021b1000037802 */ /* 0x000fe20000000f00 */
[----:B------:R-:W-:Y:S02]  /*21af0*/  IMAD.MOV.U32 R202, RZ, RZ, 0x1c1f ;  /* 0x00001c1fffca7424 */ /* 0x000fe400078e00ff */
[----:B-1----:R-:W-:Y:S05]  /*21b00*/  CALL.REL.NOINC `($__internal_14_$__cuda_sm70_shflsync_idx_p) ;  /* 0x0000115000007944 */ /* 0x002fea0003c00000 */
[----:B------:R-:W-:Y:S01]  /*21b10*/  MOV R3, R0 ;  /* 0x0000000000037202 */ /* 0x000fe20000000f00 */
[----:B-1---5:R-:W-:-:S05]  /*21b20*/  BRA `(.L_x_1006) ;  /* 0xffff76d000007947 */ /* 0x022fca000383ffff */
.L_x_902:
[----:B------:R-:W-:Y:S01]  /*21b30*/  MOV R2, 0x1 ;  /* 0x0000000100027802 */ /* 0x000fe20000000f00 */
[----:B------:R-:W-:Y:S01]  /*21b40*/  IMAD.MOV.U32 R0, RZ, RZ, R4 ;  /* 0x000000ffff007224 */ /* 0x000fe200078e0004 */
[----:B------:R-:W-:Y:S01]  /*21b50*/  MOV R3, 0x21b80 ;  /* 0x00021b8000037802 */ /* 0x000fe20000000f00 */
[----:B------:R-:W-:Y:S02]  /*21b60*/  IMAD.MOV.U32 R202, RZ, RZ, 0x1c1f ;  /* 0x00001c1fffca7424 */ /* 0x000fe400078e00ff */
[----:B-12---:R-:W-:Y:S05]  /*21b70*/  CALL.REL.NOINC `($__internal_14_$__cuda_sm70_shflsync_idx_p) ;  /* 0x000010e000007944 */ /* 0x006fea0003c00000 */
[----:B------:R-:W-:Y:S01]  /*21b80*/  MOV R3, R0 ;  /* 0x0000000000037202 */ /* 0x000fe20000000f00 */
[----:B-1---5:R-:W-:-:S05]  /*21b90*/  BRA `(.L_x_1007) ;  /* 0xffff79f000007947 */ /* 0x022fca000383ffff */
.L_x_907:
[----:B------:R-:W-:Y:S02]  /*21ba0*/  MOV R0, 0x2 ;  /* 0x0000000200007802 */ /* 0x000fe40000000f00 */
[----:B------:R-:W-:Y:S02]  /*21bb0*/  MOV R2, 0x21bd0 ;  /* 0x00021bd000027802 */ /* 0x000fe40000000f00 */
[----:B------:R-:W-:Y:S05]  /*21bc0*/  CALL.REL.NOINC `($__internal_13_$__cuda_sm70_shflsync_bfly_p) ;  /* 0x0000103000007944 */ /* 0x000fea0003c00000 */
[----:B------:R-:W-:-:S05]  /*21bd0*/  BRA `(.L_x_1008) ;  /* 0xffff7e3000007947 */ /* 0x000fca000383ffff */
.L_x_908:
        /* <DEDUP_REMOVED lines=13> */
.L_x_910:
[----:B------:R-:W-:Y:S01]  /*21cb0*/  IMAD.MOV.U32 R4, RZ, RZ, R204 ;  /* 0x000000ffff047224 */ /* 0x000fe200078e00cc */
[----:B------:R-:W-:-:S02]  /*21cc0*/  MOV R0, 0x2 ;  /* 0x0000000200007802 */ /* 0x000fc40000000f00 */
[----:B------:R-:W-:Y:S02]  /*21cd0*/  MOV R2, 0x21cf0 ;  /* 0x00021cf000027802 */ /* 0x000fe40000000f00 */
[----:B------:R-:W-:Y:S05]  /*21ce0*/  CALL.REL.NOINC `($__internal_13_$__cuda_sm70_shflsync_bfly_p) ;  /* 0x00000f1000007944 */ /* 0x000fea0003c00000 */
[----:B------:R-:W-:Y:S05]  /*21cf0*/  BRA `(.L_x_1010) ;  /* 0xffff90a000007947 */ /* 0x000fea000383ffff */
.L_x_911:
[----:B------:R-:W-:Y:S01]  /*21d00*/  IMAD.MOV.U32 R4, RZ, RZ, R6 ;  /* 0x000000ffff047224 */ /* 0x000fe200078e0006 */
[----:B------:R-:W-:Y:S02]  /*21d10*/  MOV R0, 0x1 ;  /* 0x0000000100007802 */ /* 0x000fe40000000f00 */
[----:B------:R-:W-:Y:S02]  /*21d20*/  MOV R2, 0x21d40 ;  /* 0x00021d4000027802 */ /* 0x000fe40000000f00 */
[----:B-1----:R-:W-:Y:S05]  /*21d30*/  CALL.REL.NOINC `($__internal_13_$__cuda_sm70_shflsync_bfly_p) ;  /* 0x00000ec000007944 */ /* 0x002fea0003c00000 */
[----:B------:R-:W-:Y:S01]  /*21d40*/  FADD.FTZ R6, R6, R0 ;  /* 0x0000000006067221 */ /* 0x000fe20000010000 */
[----:B------:R-:W-:Y:S02]  /*21d50*/  MOV R4, R203 ;  /* 0x000000cb00047202 */ /* 0x000fe40000000f00 */
[----:B------:R-:W-:Y:S02]  /*21d60*/  MOV R0, 0x2 ;  /* 0x0000000200007802 */ /* 0x000fe40000000f00 */
[----:B------:R-:W-:Y:S02]  /*21d70*/  MOV R2, 0x21d90 ;  /* 0x00021d9000027802 */ /* 0x000fe40000000f00 */
[----:B------:R-:W-:Y:S05]  /*21d80*/  CALL.REL.NOINC `($__internal_13_$__cuda_sm70_shflsync_bfly_p) ;  /* 0x00000e7000007944 */ /* 0x000fea0003c00000 */
[----:B------:R-:W-:Y:S01]  /*21d90*/  FADD.FTZ R4, R203, R0 ;  /* 0x00000000cb047221 */ /* 0x000fe20000010000 */
[----:B------:R-:W-:Y:S02]  /*21da0*/  MOV R0, 0x1 ;  /* 0x0000000100007802 */ /* 0x000fe40000000f00 */
[----:B------:R-:W-:-:S02]  /*21db0*/  MOV R2, 0x21dd0 ;  /* 0x00021dd000027802 */ /* 0x000fc40000000f00 */
[----:B------:R-:W-:Y:S05]  /*21dc0*/  CALL.REL.NOINC `($__internal_13_$__cuda_sm70_shflsync_bfly_p) ;  /* 0x00000e3000007944 */ /* 0x000fea0003c00000 */
[----:B------:R-:W-:Y:S01]  /*21dd0*/  MOV R3, R0 ;  /* 0x0000000000037202 */ /* 0x000fe20000000f00 */
[----:B------:R-:W-:Y:S05]  /*21de0*/  BRA `(.L_x_1011) ;  /* 0xffff902000007947 */ /* 0x000fea000383ffff */
.L_x_918:
[----:B--234-:R-:W-:Y:S01]  /*21df0*/  IMAD.MOV.U32 R0, RZ, RZ, R13 ;  /* 0x000000ffff007224 */ /* 0x01cfe200078e000d */
[----:B------:R-:W-:Y:S01]  /*21e00*/  MOV R2, RZ ;  /* 0x000000ff00027202 */ /* 0x000fe20000000f00 */
[----:B------:R-:W-:Y:S01]  /*21e10*/  IMAD.MOV.U32 R202, RZ, RZ, 0x181f ;  /* 0x0000181fffca7424 */ /* 0x000fe200078e00ff */
[----:B------:R-:W-:-:S02]  /*21e20*/  MOV R3, 0x21e40 ;  /* 0x00021e4000037802 */ /* 0x000fc40000000f00 */
[----:B-1----:R-:W-:Y:S05]  /*21e30*/  CALL.REL.NOINC `($__internal_14_$__cuda_sm70_shflsync_idx_p) ;  /* 0x00000e2000007944 */ /* 0x002fea0003c00000 */
[----:B-----5:R-:W-:Y:S01]  /*21e40*/  MOV R4, R0 ;  /* 0x0000000000047202 */ /* 0x020fe20000000f00 */
[----:B-1----:R-:W-:Y:S05]  /*21e50*/  BRA `(.L_x_1012) ;  /* 0xffffab3000007947 */ /* 0x002fea000383ffff */
.L_x_919:
[----:B------:R-:W-:Y:S01]  /*21e60*/  IMAD.MOV.U32 R0, RZ, RZ, R14 ;  /* 0x000000ffff007224 */ /* 0x000fe200078e000e */
[----:B------:R-:W-:Y:S01]  /*21e70*/  MOV R2, RZ ;  /* 0x000000ff00027202 */ /* 0x000fe20000000f00 */
[----:B------:R-:W-:Y:S01]  /*21e80*/  IMAD.MOV.U32 R202, RZ, RZ, 0x181f ;  /* 0x0000181fffca7424 */ /* 0x000fe200078e00ff */
[----:B------:R-:W-:-:S02]  /*21e90*/  MOV R3, 0x21eb0 ;  /* 0x00021eb000037802 */ /* 0x000fc40000000f00 */
[----:B-123--:R-:W-:Y:S05]  /*21ea0*/  CALL.REL.NOINC `($__internal_14_$__cuda_sm70_shflsync_idx_p) ;  /* 0x00000db000007944 */ /* 0x00efea0003c00000 */
[----:B-1---5:R-:W-:Y:S05]  /*21eb0*/  BRA `(.L_x_1013) ;  /* 0xffffaaf000007947 */ /* 0x022fea000383ffff */
.L_x_922:
[----:B--2---:R-:W-:Y:S01]  /*21ec0*/  IMAD.MOV.U32 R0, RZ, RZ, R13 ;  /* 0x000000ffff007224 */ /* 0x004fe200078e000d */
[----:B------:R-:W-:Y:S01]  /*21ed0*/  MOV R2, 0x1 ;  /* 0x0000000100027802 */ /* 0x000fe20000000f00 */
[----:B------:R-:W-:Y:S01]  /*21ee0*/  IMAD.MOV.U32 R202, RZ, RZ, 0x181f ;  /* 0x0000181fffca7424 */ /* 0x000fe200078e00ff */
[----:B------:R-:W-:-:S02]  /*21ef0*/  MOV R3, 0x21f10 ;  /* 0x00021f1000037802 */ /* 0x000fc40000000f00 */
[----:B-1-34-:R-:W-:Y:S05]  /*21f00*/  CALL.REL.NOINC `($__internal_14_$__cuda_sm70_shflsync_idx_p) ;  /* 0x00000d5000007944 */ /* 0x01afea0003c00000 */
[----:B-----5:R-:W-:Y:S01]  /*21f10*/  IMAD.MOV.U32 R4, RZ, RZ, R0 ;  /* 0x000000ffff047224 */ /* 0x020fe200078e0000 */
[----:B------:R-:W-:Y:S01]  /*21f20*/  MOV R2, 0x1 ;  /* 0x0000000100027802 */ /* 0x000fe20000000f00 */
[----:B------:R-:W-:Y:S01]  /*21f30*/  IMAD.MOV.U32 R0, RZ, RZ, R14 ;  /* 0x000000ffff007224 */ /* 0x000fe200078e000e */
[----:B------:R-:W-:-:S02]  /*21f40*/  MOV R202, 0x181f ;  /* 0x0000181f00ca7802 */ /* 0x000fc40000000f00 */
[----:B------:R-:W-:Y:S02]  /*21f50*/  MOV R3, 0x21f70 ;  /* 0x00021f7000037802 */ /* 0x000fe40000000f00 */
[----:B-1----:R-:W-:Y:S05]  /*21f60*/  CALL.REL.NOINC `($__internal_14_$__cuda_sm70_shflsync_idx_p) ;  /* 0x00000cf000007944 */ /* 0x002fea0003c00000 */
[----:B-1---5:R-:W-:Y:S05]  /*21f70*/  BRA `(.L_x_1014) ;  /* 0xffffaba000007947 */ /* 0x022fea000383ffff */
.L_x_925:
[----:B--2---:R-:W-:Y:S01]  /*21f80*/  IMAD.MOV.U32 R0, RZ, RZ, R13 ;  /* 0x000000ffff007224 */ /* 0x004fe200078e000d */
[----:B------:R-:W-:Y:S01]  /*21f90*/  MOV R2, 0x2 ;  /* 0x0000000200027802 */ /* 0x000fe20000000f00 */
[----:B------:R-:W-:Y:S01]  /*21fa0*/  IMAD.MOV.U32 R202, RZ, RZ, 0x181f ;  /* 0x0000181fffca7424 */ /* 0x000fe200078e00ff */
[----:B------:R-:W-:Y:S02]  /*21fb0*/  MOV R3, 0x21fd0 ;  /* 0x00021fd000037802 */ /* 0x000fe40000000f00 */
[----:B-1-34-:R-:W-:Y:S05]  /*21fc0*/  CALL.REL.NOINC `($__internal_14_$__cuda_sm70_shflsync_idx_p) ;  /* 0x00000c9000007944 */ /* 0x01afea0003c00000 */
[----:B-----5:R-:W-:Y:S01]  /*21fd0*/  MOV R4, R0 ;  /* 0x0000000000047202 */ /* 0x020fe20000000f00 */
[----:B-1----:R-:W-:Y:S05]  /*21fe0*/  BRA `(.L_x_1015) ;  /* 0xffffaca000007947 */ /* 0x002fea000383ffff */
.L_x_926:
[----:B--2---:R-:W-:Y:S01]  /*21ff0*/  IMAD.MOV.U32 R0, RZ, RZ, R14 ;  /* 0x000000ffff007224 */ /* 0x004fe200078e000e */
[----:B------:R-:W-:Y:S01]  /*22000*/  MOV R2, 0x2 ;  /* 0x0000000200027802 */ /* 0x000fe20000000f00 */
[----:B------:R-:W-:Y:S01]  /*22010*/  IMAD.MOV.U32 R202, RZ, RZ, 0x181f ;  /* 0x0000181fffca7424 */ /* 0x000fe200078e00ff */
[----:B------:R-:W-:Y:S02]  /*22020*/  MOV R3, 0x22040 ;  /* 0x0002204000037802 */ /* 0x000fe40000000f00 */
[----:B-1-34-:R-:W-:Y:S05]  /*22030*/  CALL.REL.NOINC `($__internal_14_$__cuda_sm70_shflsync_idx_p) ;  /* 0x00000c2000007944 */ /* 0x01afea0003c00000 */
[----:B-1---5:R-:W-:Y:S05]  /*22040*/  BRA `(.L_x_1016) ;  /* 0xffffac6000007947 */ /* 0x022fea000383ffff */
.L_x_929:
[----:B----4-:R-:W-:Y:S01]  /*22050*/  IMAD.MOV.U32 R0, RZ, RZ, R13 ;  /* 0x000000ffff007224 */ /* 0x010fe200078e000d */
[----:B---3--:R-:W-:Y:S01]  /*22060*/  MOV R2, 0x3 ;  /* 0x0000000300027802 */ /* 0x008fe20000000f00 */
[----:B------:R-:W-:Y:S01]  /*22070*/  IMAD.MOV.U32 R202, RZ, RZ, 0x181f ;  /* 0x0000181fffca7424 */ /* 0x000fe200078e00ff */
[----:B------:R-:W-:-:S02]  /*22080*/  MOV R3, 0x220a0 ;  /* 0x000220a000037802 */ /* 0x000fc40000000f00 */
[----:B-12---:R-:W-:Y:S05]  /*22090*/  CALL.REL.NOINC `($__internal_14_$__cuda_sm70_shflsync_idx_p) ;  /* 0x00000bc000007944 */ /* 0x006fea0003c00000 */
[----:B-----5:R-:W-:Y:S01]  /*220a0*/  IMAD.MOV.U32 R4, RZ, RZ, R0 ;  /* 0x000000ffff047224 */ /* 0x020fe200078e0000 */
[----:B------:R-:W-:Y:S01]  /*220b0*/  MOV R2, 0x3 ;  /* 0x0000000300027802 */ /* 0x000fe20000000f00 */
[----:B------:R-:W-:Y:S01]  /*220c0*/  IMAD.MOV.U32 R0, RZ, RZ, R14 ;  /* 0x000000ffff007224 */ /* 0x000fe200078e000e */
[----:B------:R-:W-:-:S02]  /*220d0*/  MOV R202, 0x181f ;  /* 0x0000181f00ca7802 */ /* 0x000fc40000000f00 */
[----:B------:R-:W-:Y:S02]  /*220e0*/  MOV R3, 0x22100 ;  /* 0x0002210000037802 */ /* 0x000fe40000000f00 */
[----:B-1----:R-:W-:Y:S05]  /*220f0*/  CALL.REL.NOINC `($__internal_14_$__cuda_sm70_shflsync_idx_p) ;  /* 0x00000b6000007944 */ /* 0x002fea0003c00000 */
[----:B-1---5:R-:W-:Y:S05]  /*22100*/  BRA `(.L_x_1017) ;  /* 0xffffad2000007947 */ /* 0x022fea000383ffff */
.L_x_931:
[----:B------:R-:W-:Y:S01]  /*22110*/  IMAD.MOV.U32 R0, RZ, RZ, R5 ;  /* 0x000000ffff007224 */ /* 0x000fe200078e0005 */
[----:B------:R-:W-:Y:S01]  /*22120*/  MOV R2, RZ ;  /* 0x000000ff00027202 */ /* 0x000fe20000000f00 */
[----:B------:R-:W-:Y:S01]  /*22130*/  IMAD.MOV.U32 R202, RZ, RZ, 0x1c1f ;  /* 0x00001c1fffca7424 */ /* 0x000fe200078e00ff */
[----:B------:R-:W-:Y:S02]  /*22140*/  MOV R3, 0x22160 ;  /* 0x0002216000037802 */ /* 0x000fe40000000f00 */
[----:B------:R-:W-:Y:S05]  /*22150*/  CALL.REL.NOINC `($__internal_14_$__cuda_sm70_shflsync_idx_p) ;  /* 0x00000b0000007944 */ /* 0x000fea0003c00000 */
[----:B-----5:R-:W-:Y:S01]  /*22160*/  MOV R4, R0 ;  /* 0x0000000000047202 */ /* 0x020fe20000000f00 */
[----:B-1----:R-:W-:Y:S05]  /*22170*/  BRA `(.L_x_1018) ;  /* 0xffffb01000007947 */ /* 0x002fea000383ffff */
.L_x_932:
[----:B------:R-:W-:Y:S01]  /*22180*/  IMAD.MOV.U32 R0, RZ, RZ, R12 ;  /* 0x000000ffff007224 */ /* 0x000fe200078e000c */
[----:B------:R-:W-:Y:S01]  /*22190*/  MOV R2, RZ ;  /* 0x000000ff00027202 */ /* 0x000fe20000000f00 */
[----:B------:R-:W-:Y:S01]  /*221a0*/  IMAD.MOV.U32 R202, RZ, RZ, 0x1c1f ;  /* 0x00001c1fffca7424 */ /* 0x000fe200078e00ff */
[----:B------:R-:W-:Y:S02]  /*221b0*/  MOV R3, 0x221d0 ;  /* 0x000221d000037802 */ /* 0x000fe40000000f00 */
[----:B-12---:R-:W-:Y:S05]  /*221c0*/  CALL.REL.NOINC `($__internal_14_$__cuda_sm70_shflsync_idx_p) ;  /* 0x00000a9000007944 */ /* 0x006fea0003c00000 */
[----:B-1---5:R-:W-:Y:S05]  /*221d0*/  BRA `(.L_x_1019) ;  /* 0xffffafd000007947 */ /* 0x022fea000383ffff */
.L_x_935:
[----:B----4-:R-:W-:Y:S01]  /*221e0*/  IMAD.MOV.U32 R0, RZ, RZ, R5 ;  /* 0x000000ffff007224 */ /* 0x010fe200078e0005 */
[----:B------:R-:W-:Y:S01]  /*221f0*/  MOV R2, 0x1 ;  /* 0x0000000100027802 */ /* 0x000fe20000000f00 */
[----:B------:R-:W-:Y:S01]  /*22200*/  IMAD.MOV.U32 R202, RZ, RZ, 0x1c1f ;  /* 0x00001c1fffca7424 */ /* 0x000fe200078e00ff */
[----:B------:R-:W-:-:S02]  /*22210*/  MOV R3, 0x22230 ;  /* 0x0002223000037802 */ /* 0x000fc40000000f00 */
[----:B-123--:R-:W-:Y:S05]  /*22220*/  CALL.REL.NOINC `($__internal_14_$__cuda_sm70_shflsync_idx_p) ;  /* 0x00000a3000007944 */ /* 0x00efea0003c00000 */
[----:B-----5:R-:W-:Y:S01]  /*22230*/  IMAD.MOV.U32 R4, RZ, RZ, R0 ;  /* 0x000000ffff047224 */ /* 0x020fe200078e0000 */
[----:B------:R-:W-:Y:S01]  /*22240*/  MOV R2, 0x1 ;  /* 0x0000000100027802 */ /* 0x000fe20000000f00 */
[----:B------:R-:W-:Y:S01]  /*22250*/  IMAD.MOV.U32 R0, RZ, RZ, R12 ;  /* 0x000000ffff007224 */ /* 0x000fe200078e000c */
[----:B------:R-:W-:-:S02]  /*22260*/  MOV R202, 0x1c1f ;  /* 0x00001c1f00ca7802 */ /* 0x000fc40000000f00 */
[----:B------:R-:W-:Y:S02]  /*22270*/  MOV R3, 0x22290 ;  /* 0x0002229000037802 */ /* 0x000fe40000000f00 */
[----:B-1----:R-:W-:Y:S05]  /*22280*/  CALL.REL.NOINC `($__internal_14_$__cuda_sm70_shflsync_idx_p) ;  /* 0x000009d000007944 */ /* 0x002fea0003c00000 */
[----:B-1---5:R-:W-:Y:S05]  /*22290*/  BRA `(.L_x_1020) ;  /* 0xffffbc5000007947 */ /* 0x022fea000383ffff */
.L_x_939:
[----:B------:R-:W-:Y:S01]  /*222a0*/  IMAD.MOV.U32 R0, RZ, RZ, R5 ;  /* 0x000000ffff007224 */ /* 0x000fe200078e0005 */
[----:B------:R-:W-:Y:S01]  /*222b0*/  MOV R2, RZ ;  /* 0x000000ff00027202 */ /* 0x000fe20000000f00 */
[----:B------:R-:W-:Y:S01]  /*222c0*/  IMAD.MOV.U32 R202, RZ, RZ, 0x181f ;  /* 0x0000181fffca7424 */ /* 0x000fe200078e00ff */
[----:B------:R-:W-:Y:S02]  /*222d0*/  MOV R3, 0x222f0 ;  /* 0x000222f000037802 */ /* 0x000fe40000000f00 */
[----:B------:R-:W-:Y:S05]  /*222e0*/  CALL.REL.NOINC `($__internal_14_$__cuda_sm70_shflsync_idx_p) ;  /* 0x0000097000007944 */ /* 0x000fea0003c00000 */
[----:B-----5:R-:W-:Y:S01]  /*222f0*/  MOV R4, R0 ;  /* 0x0000000000047202 */ /* 0x020fe20000000f00 */
[----:B-1----:R-:W-:Y:S05]  /*22300*/  BRA `(.L_x_1021) ;  /* 0xffffd0e000007947 */ /* 0x002fea000383ffff */
.L_x_940:
[----:B------:R-:W-:Y:S01]  /*22310*/  IMAD.MOV.U32 R0, RZ, RZ, R14 ;  /* 0x000000ffff007224 */ /* 0x000fe200078e000e */
[----:B------:R-:W-:Y:S01]  /*22320*/  MOV R2, RZ ;  /* 0x000000ff00027202 */ /* 0x000fe20000000f00 */
[----:B------:R-:W-:Y:S01]  /*22330*/  IMAD.MOV.U32 R202, RZ, RZ, 0x181f ;  /* 0x0000181fffca7424 */ /* 0x000fe200078e00ff */
[----:B------:R-:W-:Y:S02]  /*22340*/  MOV R3, 0x22360 ;  /* 0x0002236000037802 */ /* 0x000fe40000000f00 */
[----:B-12---:R-:W-:Y:S05]  /*22350*/  CALL.REL.NOINC `($__internal_14_$__cuda_sm70_shflsync_idx_p) ;  /* 0x0000090000007944 */ /* 0x006fea0003c00000 */
[----:B-1---5:R-:W-:Y:S05]  /*22360*/  BRA `(.L_x_1022) ;  /* 0xffffd0a000007947 */ /* 0x022fea000383ffff */
.L_x_943:
[----:B----4-:R-:W-:Y:S01]  /*22370*/  IMAD.MOV.U32 R0, RZ, RZ, R5 ;  /* 0x000000ffff007224 */ /* 0x010fe200078e0005 */
[----:B--2---:R-:W-:Y:S01]  /*22380*/  MOV R2, 0x1 ;  /* 0x0000000100027802 */ /* 0x004fe20000000f00 */
[----:B------:R-:W-:Y:S01]  /*22390*/  IMAD.MOV.U32 R202, RZ, RZ, 0x181f ;  /* 0x0000181fffca7424 */ /* 0x000fe200078e00ff */
[----:B------:R-:W-:-:S02]  /*223a0*/  MOV R3, 0x223c0 ;  /* 0x000223c000037802 */ /* 0x000fc40000000f00 */
[----:B-1-3--:R-:W-:Y:S05]  /*223b0*/  CALL.REL.NOINC `($__internal_14_$__cuda_sm70_shflsync_idx_p) ;  /* 0x000008a000007944 */ /* 0x00afea0003c00000 */
[----:B-----5:R-:W-:Y:S01]  /*223c0*/  IMAD.MOV.U32 R4, RZ, RZ, R0 ;  /* 0x000000ffff047224 */ /* 0x020fe200078e0000 */
[----:B------:R-:W-:Y:S01]  /*223d0*/  MOV R2, 0x1 ;  /* 0x0000000100027802 */ /* 0x000fe20000000f00 */
[----:B------:R-:W-:Y:S01]  /*223e0*/  IMAD.MOV.U32 R0, RZ, RZ, R14 ;  /* 0x000000ffff007224 */ /* 0x000fe200078e000e */
[----:B------:R-:W-:-:S02]  /*223f0*/  MOV R202, 0x181f ;  /* 0x0000181f00ca7802 */ /* 0x000fc40000000f00 */
[----:B------:R-:W-:Y:S02]  /*22400*/  MOV R3, 0x22420 ;  /* 0x0002242000037802 */ /* 0x000fe40000000f00 */
[----:B-1----:R-:W-:Y:S05]  /*22410*/  CALL.REL.NOINC `($__internal_14_$__cuda_sm70_shflsync_idx_p) ;  /* 0x0000084000007944 */ /* 0x002fea0003c00000 */
[----:B-1---5:R-:W-:Y:S05]  /*22420*/  BRA `(.L_x_1023) ;  /* 0xffffd16000007947 */ /* 0x022fea000383ffff */
.L_x_946:
[----:B----4-:R-:W-:Y:S01]  /*22430*/  IMAD.MOV.U32 R0, RZ, RZ, R5 ;  /* 0x000000ffff007224 */ /* 0x010fe200078e0005 */
[----:B-1----:R-:W-:Y:S01]  /*22440*/  MOV R2, 0x2 ;  /* 0x0000000200027802 */ /* 0x002fe20000000f00 */
[----:B------:R-:W-:Y:S01]  /*22450*/  IMAD.MOV.U32 R202, RZ, RZ, 0x181f ;  /* 0x0000181fffca7424 */ /* 0x000fe200078e00ff */
[----:B------:R-:W-:Y:S02]  /*22460*/  MOV R3, 0x22480 ;  /* 0x0002248000037802 */ /* 0x000fe40000000f00 */
[----:B--23--:R-:W-:Y:S05]  /*22470*/  CALL.REL.NOINC `($__internal_14_$__cuda_sm70_shflsync_idx_p) ;  /* 0x000007e000007944 */ /* 0x00cfea0003c00000 */
[----:B-----5:R-:W-:Y:S01]  /*22480*/  MOV R4, R0 ;  /* 0x0000000000047202 */ /* 0x020fe20000000f00 */
[----:B-1----:R-:W-:Y:S05]  /*22490*/  BRA `(.L_x_1024) ;  /* 0xffffd26000007947 */ /* 0x002fea000383ffff */
.L_x_947:
[----:B----4-:R-:W-:Y:S01]  /*224a0*/  IMAD.MOV.U32 R0, RZ, RZ, R14 ;  /* 0x000000ffff007224 */ /* 0x010fe200078e000e */
[----:B------:R-:W-:Y:S01]  /*224b0*/  MOV R2, 0x2 ;  /* 0x0000000200027802 */ /* 0x000fe20000000f00 */
[----:B------:R-:W-:Y:S01]  /*224c0*/  IMAD.MOV.U32 R202, RZ, RZ, 0x181f ;  /* 0x0000181fffca7424 */ /* 0x000fe200078e00ff */
[----:B------:R-:W-:Y:S02]  /*224d0*/  MOV R3, 0x224f0 ;  /* 0x000224f000037802 */ /* 0x000fe40000000f00 */
[----:B-123--:R-:W-:Y:S05]  /*224e0*/  CALL.REL.NOINC `($__internal_14_$__cuda_sm70_shflsync_idx_p) ;  /* 0x0000077000007944 */ /* 0x00efea0003c00000 */
[----:B-1---5:R-:W-:Y:S05]  /*224f0*/  BRA `(.L_x_1025) ;  /* 0xffffd22000007947 */ /* 0x022fea000383ffff */
.L_x_950:
[----:B-1----:R-:W-:Y:S01]  /*22500*/  IMAD.MOV.U32 R0, RZ, RZ, R5 ;  /* 0x000000ffff007224 */ /* 0x002fe200078e0005 */
[----:B------:R-:W-:Y:S01]  /*22510*/  MOV R2, 0x3 ;  /* 0x0000000300027802 */ /* 0x000fe20000000f00 */
[----:B------:R-:W-:Y:S01]  /*22520*/  IMAD.MOV.U32 R202, RZ, RZ, 0x181f ;  /* 0x0000181fffca7424 */ /* 0x000fe200078e00ff */
[----:B------:R-:W-:-:S02]  /*22530*/  MOV R3, 0x22550 ;  /* 0x0002255000037802 */ /* 0x000fc40000000f00 */
[----:B--234-:R-:W-:Y:S05]  /*22540*/  CALL.REL.NOINC `($__internal_14_$__cuda_sm70_shflsync_idx_p) ;  /* 0x0000071000007944 */ /* 0x01cfea0003c00000 */
[----:B-----5:R-:W-:Y:S01]  /*22550*/  IMAD.MOV.U32 R4, RZ, RZ, R0 ;  /* 0x000000ffff047224 */ /* 0x020fe200078e0000 */
[----:B------:R-:W-:Y:S01]  /*22560*/  MOV R2, 0x3 ;  /* 0x0000000300027802 */ /* 0x000fe20000000f00 */
[----:B------:R-:W-:Y:S01]  /*22570*/  IMAD.MOV.U32 R0, RZ, RZ, R14 ;  /* 0x000000ffff007224 */ /* 0x000fe200078e000e */
[----:B------:R-:W-:-:S02]  /*22580*/  MOV R202, 0x181f ;  /* 0x0000181f00ca7802 */ /* 0x000fc40000000f00 */
[----:B------:R-:W-:Y:S02]  /*22590*/  MOV R3, 0x225b0 ;  /* 0x000225b000037802 */ /* 0x000fe40000000f00 */
[----:B-1----:R-:W-:Y:S05]  /*225a0*/  CALL.REL.NOINC `($__internal_14_$__cuda_sm70_shflsync_idx_p) ;  /* 0x000006b000007944 */ /* 0x002fea0003c00000 */
[----:B-1---5:R-:W-:Y:S05]  /*225b0*/  BRA `(.L_x_1026) ;  /* 0xffffd2e000007947 */ /* 0x022fea000383ffff */
.L_x_952:
[----:B------:R-:W-:Y:S01]  /*225c0*/  IMAD.MOV.U32 R0, RZ, RZ, R98 ;  /* 0x000000ffff007224 */ /* 0x000fe200078e0062 */
[----:B------:R-:W-:Y:S01]  /*225d0*/  MOV R2, RZ ;  /* 0x000000ff00027202 */ /* 0x000fe20000000f00 */
[----:B------:R-:W-:Y:S01]  /*225e0*/  IMAD.MOV.U32 R202, RZ, RZ, 0x1f ;  /* 0x0000001fffca7424 */ /* 0x000fe200078e00ff */
[----:B------:R-:W-:Y:S02]  /*225f0*/  MOV R3, 0x22610 ;  /* 0x0002261000037802 */ /* 0x000fe40000000f00 */
[----:B-12---:R-:W-:Y:S05]  /*22600*/  CALL.REL.NOINC `($__internal_14_$__cuda_sm70_shflsync_idx_p) ;  /* 0x0000065000007944 */ /* 0x006fea0003c00000 */
[----:B------:R-:W-:Y:S01]  /*22610*/  MOV R9, R0 ;  /* 0x0000000000097202 */ /* 0x000fe20000000f00 */
[----:B-1---5:R-:W-:Y:S05]  /*22620*/  BRA `(.L_x_1027) ;  /* 0xffffd48000007947 */ /* 0x022fea000383ffff */
.L_x_953:
[----:B------:R-:W-:Y:S01]  /*22630*/  IMAD.MOV.U32 R0, RZ, RZ, R98 ;  /* 0x000000ffff007224 */ /* 0x000fe200078e0062 */
[----:B------:R-:W-:Y:S01]  /*22640*/  MOV R2, 0x1 ;  /* 0x0000000100027802 */ /* 0x000fe20000000f00 */
[----:B------:R-:W-:Y:S01]  /*22650*/  IMAD.MOV.U32 R202, RZ, RZ, 0x1f ;  /* 0x0000001fffca7424 */ /* 0x000fe200078e00ff */
[----:B------:R-:W-:Y:S02]  /*22660*/  MOV R3, 0x22680 ;  /* 0x0002268000037802 */ /* 0x000fe40000000f00 */
[----:B-1234-:R-:W-:Y:S05]  /*22670*/  CALL.REL.NOINC `($__internal_14_$__cuda_sm70_shflsync_idx_p) ;  /* 0x000005e000007944 */ /* 0x01efea0003c00000 */
[----:B------:R-:W-:Y:S01]  /*22680*/  MOV R6, R0 ;  /* 0x0000000000067202 */ /* 0x000fe20000000f00 */
[----:B-1---5:R-:W-:Y:S05]  /*22690*/  BRA `(.L_x_1028) ;  /* 0xffffd43000007947 */ /* 0x022fea000383ffff */
.L_x_954:
[----:B------:R-:W-:Y:S02]  /*226a0*/  MOV R3, 0x1 ;  /* 0x0000000100037802 */ /* 0x000fe40000000f00 */
[----:B------:R-:W-:-:S02]  /*226b0*/  MOV R2, 0x226d0 ;  /* 0x000226d000027802 */ /* 0x000fc40000000f00 */
[----:B---34-:R-:W-:Y:S05]  /*226c0*/  CALL.REL.NOINC `($__internal_15_$__cuda_sm70_shflsync_up_p) ;  /* 0x0000061000007944 */ /* 0x018fea0003c00000 */
[----:B------:R-:W-:Y:S05]  /*226d0*/  BRA `(.L_x_1029) ;  /* 0xffffd51000007947 */ /* 0x000fea000383ffff */
.L_x_955:
[----:B------:R-:W-:Y:S02]  /*226e0*/  MOV R3, 0x2 ;  /* 0x0000000200037802 */ /* 0x000fe40000000f00 */
[----:B------:R-:W-:-:S02]  /*226f0*/  MOV R2, 0x22710 ;  /* 0x0002271000027802 */ /* 0x000fc40000000f00 */
[----:B---34-:R-:W-:Y:S05]  /*22700*/  CALL.REL.NOINC `($__internal_15_$__cuda_sm70_shflsync_up_p) ;  /* 0x000005d000007944 */ /* 0x018fea0003c00000 */
[----:B------:R-:W-:Y:S02]  /*22710*/  SEL R3, R4, RZ, P1 ;  /* 0x000000ff04037207 */ /* 0x000fe40000800000 */
[----:B------:R-:W-:-:S03]  /*22720*/  MOV R2, 0x22760 ;  /* 0x0002276000027802 */ /* 0x000fc60000000f00 */
[----:B------:R-:W-:Y:S02]  /*22730*/  IMAD.IADD R0, R0, 0x1, R3 ;  /* 0x0000000100007824 */ /* 0x000fe400078e0203 */
[----:B------:R-:W-:Y:S02]  /*22740*/  IMAD.MOV.U32 R3, RZ, RZ, 0x4 ;  /* 0x00000004ff037424 */ /* 0x000fe400078e00ff */
        /* <DEDUP_REMOVED lines=19> */
.L_x_959:
[----:B------:R-:W-:Y:S02]  /*22880*/  MOV R3, 0x1 ;  /* 0x0000000100037802 */ /* 0x000fe40000000f00 */
[----:B------:R-:W-:Y:S02]  /*22890*/  MOV R2, 0x228b0 ;  /* 0x000228b000027802 */ /* 0x000fe40000000f00 */
[----:B---3--:R-:W-:Y:S05]  /*228a0*/  CALL.REL.NOINC `($__internal_15_$__cuda_sm70_shflsync_up_p) ;  /* 0x0000043000007944 */ /* 0x008fea0003c00000 */
[----:B------:R-:W-:Y:S01]  /*228b0*/  MOV R2, R4 ;  /* 0x0000000400027202 */ /* 0x000fe20000000f00 */
[----:B------:R-:W-:Y:S05]  /*228c0*/  BRA `(.L_x_1031) ;  /* 0xffffd58000007947 */ /* 0x000fea000383ffff */
.L_x_960:
[----:B------:R-:W-:Y:S02]  /*228d0*/  MOV R3, 0x2 ;  /* 0x0000000200037802 */ /* 0x000fe40000000f00 */
[----:B------:R-:W-:Y:S02]  /*228e0*/  MOV R2, 0x22900 ;  /* 0x0002290000027802 */ /* 0x000fe40000000f00 */
[----:B---3--:R-:W-:Y:S05]  /*228f0*/  CALL.REL.NOINC `($__internal_15_$__cuda_sm70_shflsync_up_p) ;  /* 0x000003e000007944 */ /* 0x008fea0003c00000 */
        /* <DEDUP_REMOVED lines=23> */
.L_x_962:
[----:B------:R-:W-:Y:S02]  /*22a70*/  SEL R0, RZ, 0x1, P0 ;  /* 0x00000001ff007807 */ /* 0x000fe40000000000 */
[----:B------:R-:W-:Y:S02]  /*22a80*/  MOV R2, 0x22aa0 ;  /* 0x00022aa000027802 */ /* 0x000fe40000000f00 */
[----:B-1-3--:R-:W-:Y:S05]  /*22a90*/  CALL.REL.NOINC `($__internal_16_$__cuda_sm70_votesync_ballot) ;  /* 0x000002a000007944 */ /* 0x00afea0003c00000 */
[----:B------:R-:W-:Y:S01]  /*22aa0*/  MOV R10, R0 ;  /* 0x00000000000a7202 */ /* 0x000fe20000000f00 */
[----:B------:R-:W-:Y:S05]  /*22ab0*/  BRA `(.L_x_1033) ;  /* 0xffffd52000007947 */ /* 0x000fea000383ffff */
.L_x_963:
[----:B------:R-:W-:Y:S01]  /*22ac0*/  IMAD.MOV.U32 R0, RZ, RZ, R7 ;  /* 0x000000ffff007224 */ /* 0x000fe200078e0007 */
[----:B------:R-:W-:Y:S01]  /*22ad0*/  MOV R2, R6 ;  /* 0x0000000600027202 */ /* 0x000fe20000000f00 */
[----:B------:R-:W-:Y:S01]  /*22ae0*/  IMAD.MOV.U32 R202, RZ, RZ, 0x1f ;  /* 0x0000001fffca7424 */ /* 0x000fe200078e00ff */
[----:B------:R-:W-:Y:S02]  /*22af0*/  MOV R3, 0x22b10 ;  /* 0x00022b1000037802 */ /* 0x000fe40000000f00 */
[----:B-1-3--:R-:W-:Y:S05]  /*22b00*/  CALL.REL.NOINC `($__internal_14_$__cuda_sm70_shflsync_idx_p) ;  /* 0x0000015000007944 */ /* 0x00afea0003c00000 */
[----:B------:R-:W-:Y:S01]  /*22b10*/  IMAD.MOV.U32 R7, RZ, RZ, R0 ;  /* 0x000000ffff077224 */ /* 0x000fe200078e0000 */
[----:B------:R-:W-:Y:S01]  /*22b20*/  MOV R2, R6 ;  /* 0x0000000600027202 */ /* 0x000fe20000000f00 */
[----:B------:R-:W-:Y:S01]  /*22b30*/  IMAD.MOV.U32 R0, RZ, RZ, R8 ;  /* 0x000000ffff007224 */ /* 0x000fe200078e0008 */
[----:B------:R-:W-:Y:S02]  /*22b40*/  MOV R202, 0x1f ;  /* 0x0000001f00ca7802 */ /* 0x000fe40000000f00 */
[----:B------:R-:W-:-:S02]  /*22b50*/  MOV R3, 0x22b70 ;  /* 0x00022b7000037802 */ /* 0x000fc40000000f00 */
[----:B-1---5:R-:W-:Y:S05]  /*22b60*/  CALL.REL.NOINC `($__internal_14_$__cuda_sm70_shflsync_idx_p) ;  /* 0x000000f000007944 */ /* 0x022fea0003c00000 */
[----:B------:R-:W-:Y:S01]  /*22b70*/  MOV R5, R0 ;  /* 0x0000000000057202 */ /* 0x000fe20000000f00 */
[----:B-1---5:R-:W-:Y:S05]  /*22b80*/  BRA `(.L_x_1034) ;  /* 0xffffd4a000007947 */ /* 0x022fea000383ffff */
.L_x_966:
[----:B------:R-:W-:Y:S01]  /*22b90*/  IMAD.MOV.U32 R0, RZ, RZ, R4 ;  /* 0x000000ffff007224 */ /* 0x000fe200078e0004 */
[----:B------:R-:W-:Y:S01]  /*22ba0*/  MOV R2, R6 ;  /* 0x0000000600027202 */ /* 0x000fe20000000f00 */
[----:B------:R-:W-:Y:S01]  /*22bb0*/  IMAD.MOV.U32 R202, RZ, RZ, 0x1f ;  /* 0x0000001fffca7424 */ /* 0x000fe200078e00ff */
[----:B------:R-:W-:-:S02]  /*22bc0*/  MOV R3, 0x22be0 ;  /* 0x00022be000037802 */ /* 0x000fc40000000f00 */
[----:B-1-34-:R-:W-:Y:S05]  /*22bd0*/  CALL.REL.NOINC `($__internal_14_$__cuda_sm70_shflsync_idx_p) ;  /* 0x0000008000007944 */ /* 0x01afea0003c00000 */
[----:B------:R-:W-:Y:S01]  /*22be0*/  MOV R12, R0 ;  /* 0x00000000000c7202 */ /* 0x000fe20000000f00 */
[----:B-1---5:R-:W-:Y:S05]  /*22bf0*/  BRA `(.L_x_965) ;  /* 0xffffd49000007947 */ /* 0x022fea000383ffff */
        .weak           $__internal_13_$__cuda_sm70_shflsync_bfly_p
        .type           $__internal_13_$__cuda_sm70_shflsync_bfly_p,@function
        .size           $__internal_13_$__cuda_sm70_shflsync_bfly_p,($__internal_14_$__cuda_sm70_shflsync_idx_p - $__internal_13_$__cuda_sm70_shflsync_bfly_p)
$__internal_13_$__cuda_sm70_shflsync_bfly_p:
[----:B------:R-:W-:Y:S02]  /*22c00*/  MOV R164, 0xffffffff ;  /* 0xffffffff00a47802 */ /* 0x000fe40000000f00 */
[----:B------:R-:W-:-:S02]  /*22c10*/  MOV R3, 0x1f ;  /* 0x0000001f00037802 */ /* 0x000fc40000000f00 */
[----:B------:R-:W-:Y:S04]  /*22c20*/  WARPSYNC R164 ;  /* 0x000000a400007348 */ /* 0x000fe80003800000 */
[----:B------:R1:W2:Y:S02]  /*22c30*/  SHFL.BFLY PT, R0, R4, R0, R3 ;  /* 0x0c00000004007389 */ /* 0x0002a400000e0003 */
[----:B-1----:R-:W-:-:S04]  /*22c40*/  MOV R3, 0x0 ;  /* 0x0000000000037802 */ /* 0x002fc80000000f00 */
[----:B--2---:R-:W-:Y:S05]  /*22c50*/  RET.REL.NODEC R2 `(_ZN7cutlass13device_kernelIN5flash19enable_sm80_to_sm89INS1_16FlashAttnFwdSm80INS1_25CollectiveMainloopFwdSm80ILi8ELi1ELb0EN4cute5tupleIJNS5_1CILi128EEENS7_ILi32EEENS7_ILi256EEEEEELi256ENS_6half_tEfNS_4arch4Sm80ELb0ELb1ELb1ELb1ELb1ELb1ELb1ELb1EEENS1_21CollectiveEpilogueFwdINS6_IJS8_SA_S9_EEENS6_IJNS7_ILi1EEESI_SI_EEESC_SE_Li256ELb1ELb1ELb1ELb0EEENS1_36VarlenDynamicPersistentTileSchedulerILi128ELi32ELi256ELi256ELb1ELb1ELb0ELb1ELb0ELb1EEEEEEEEEvNT_6ParamsE) ;  /* 0xfffdd3a002007950 */ /* 0x004fea0003c3ffff */
        .weak           $__internal_14_$__cuda_sm70_shflsync_idx_p
        .type           $__internal_14_$__cuda_sm70_shflsync_idx_p,@function
        .size           $__internal_14_$__cuda_sm70_shflsync_idx_p,($__internal_15_$__cuda_sm70_shflsync_up_p - $__internal_14_$__cuda_sm70_shflsync_idx_p)
$__internal_14_$__cuda_sm70_shflsync_idx_p:
[----:B------:R1:W-:Y:S02]  /*22c60*/  STL [R1+0x44], R4 ;  /* 0x0000440401007387 */ /* 0x0003e40000100800 */
[----:B-1----:R-:W-:-:S04]  /*22c70*/  MOV R4, 0xffffffff ;  /* 0xffffffff00047802 */ /* 0x002fc80000000f00 */
[----:B------:R-:W-:Y:S04]  /*22c80*/  WARPSYNC R4 ;  /* 0x0000000400007348 */ /* 0x000fe80003800000 */
[----:B------:R1:W2:Y:S04]  /*22c90*/  SHFL.IDX PT, R0, R0, R2, R202 ;  /* 0x0000000200007389 */ /* 0x0002a800000e00ca */
[----:B-1----:R1:W5:Y:S01]  /*22ca0*/  LDL.LU R4, [R1+0x44] ;  /* 0x0000440001047983 */ /* 0x0023620000300800 */
[----:B------:R-:W-:Y:S02]  /*22cb0*/  MOV R2, R3 ;  /* 0x0000000300027202 */ /* 0x000fe40000000f00 */
[----:B------:R-:W-:-:S04]  /*22cc0*/  MOV R3, 0x0 ;  /* 0x0000000000037802 */ /* 0x000fc80000000f00 */
[----:B--2---:R-:W-:Y:S05]  /*22cd0*/  RET.REL.NODEC R2 `(_ZN7cutlass13device_kernelIN5flash19enable_sm80_to_sm89INS1_16FlashAttnFwdSm80INS1_25CollectiveMainloopFwdSm80ILi8ELi1ELb0EN4cute5tupleIJNS5_1CILi128EEENS7_ILi32EEENS7_ILi256EEEEEELi256ENS_6half_tEfNS_4arch4Sm80ELb0ELb1ELb1ELb1ELb1ELb1ELb1ELb1EEENS1_21CollectiveEpilogueFwdINS6_IJS8_SA_S9_EEENS6_IJNS7_ILi1EEESI_SI_EEESC_SE_Li256ELb1ELb1ELb1ELb0EEENS1_36VarlenDynamicPersistentTileSchedulerILi128ELi32ELi256ELi256ELb1ELb1ELb0ELb1ELb0ELb1EEEEEEEEEvNT_6ParamsE) ;  /* 0xfffdd32002007950 */ /* 0x004fea0003c3ffff */
        .weak           $__internal_15_$__cuda_sm70_shflsync_up_p
        .type           $__internal_15_$__cuda_sm70_shflsync_up_p,@function
        .size           $__internal_15_$__cuda_sm70_shflsync_up_p,($__internal_16_$__cuda_sm70_votesync_ballot - $__internal_15_$__cuda_sm70_shflsync_up_p)
$__internal_15_$__cuda_sm70_shflsync_up_p:
[----:B------:R-:W-:Y:S02]  /*22ce0*/  MOV R4, RZ ;  /* 0x000000ff00047202 */ /* 0x000fe40000000f00 */
[----:B------:R-:W-:-:S04]  /*22cf0*/  MOV R10, 0xffffffff ;  /* 0xffffffff000a7802 */ /* 0x000fc80000000f00 */
[----:B------:R-:W-:Y:S04]  /*22d00*/  WARPSYNC R10 ;  /* 0x0000000a00007348 */ /* 0x000fe80003800000 */
[----:B------:R1:W2:Y:S02]  /*22d10*/  SHFL.UP PT, R4, R0, R3, R4 ;  /* 0x0400000300047389 */ /* 0x0002a400000e0004 */
[----:B-1----:R-:W-:-:S04]  /*22d20*/  MOV R3, 0x0 ;  /* 0x0000000000037802 */ /* 0x002fc80000000f00 */
[----:B--2---:R-:W-:Y:S05]  /*22d30*/  RET.REL.NODEC R2 `(_ZN7cutlass13device_kernelIN5flash19enable_sm80_to_sm89INS1_16FlashAttnFwdSm80INS1_25CollectiveMainloopFwdSm80ILi8ELi1ELb0EN4cute5tupleIJNS5_1CILi128EEENS7_ILi32EEENS7_ILi256EEEEEELi256ENS_6half_tEfNS_4arch4Sm80ELb0ELb1ELb1ELb1ELb1ELb1ELb1ELb1EEENS1_21CollectiveEpilogueFwdINS6_IJS8_SA_S9_EEENS6_IJNS7_ILi1EEESI_SI_EEESC_SE_Li256ELb1ELb1ELb1ELb0EEENS1_36VarlenDynamicPersistentTileSchedulerILi128ELi32ELi256ELi256ELb1ELb1ELb0ELb1ELb0ELb1EEEEEEEEEvNT_6ParamsE) ;  /* 0xfffdd2c002007950 */ /* 0x004fea0003c3ffff */
        .weak           $__internal_16_$__cuda_sm70_votesync_ballot
        .type           $__internal_16_$__cuda_sm70_votesync_ballot,@function
        .size           $__internal_16_$__cuda_sm70_votesync_ballot,(.L_x_3246 - $__internal_16_$__cuda_sm70_votesync_ballot)
$__internal_16_$__cuda_sm70_votesync_ballot:
[----:B------:R-:W-:Y:S01]  /*22d40*/  ISETP.NE.U32.AND P0, PT, R0, 0x1, PT ;  /* 0x000000010000780c */ /* 0x000fe20003f05070 */
[----:B------:R-:W-:-:S04]  /*22d50*/  IMAD.MOV.U32 R3, RZ, RZ, -0x1 ;  /* 0xffffffffff037424 */ /* 0x000fc800078e00ff */
[----:B------:R-:W-:Y:S08]  /*22d60*/  WARPSYNC R3 ;  /* 0x0000000300007348 */ /* 0x000ff00003800000 */
[----:B------:R-:W-:-:S04]  /*22d70*/  VOTE.ANY R0, PT, !P0 ;  /* 0x0000000000007806 */ /* 0x000fc800040e0100 */
[----:B------:R-:W-:Y:S01]  /*22d80*/  LOP3.LUT R0, R0, R3, RZ, 0xc0, !PT ;  /* 0x0000000300007212 */ /* 0x000fe200078ec0ff */
[----:B------:R-:W-:-:S04]  /*22d90*/  IMAD.MOV.U32 R3, RZ, RZ, 0x0 ;  /* 0x00000000ff037424 */ /* 0x000fc800078e00ff */
[----:B------:R-:W-:Y:S05]  /*22da0*/  RET.REL.NODEC R2 `(_ZN7cutlass13device_kernelIN5flash19enable_sm80_to_sm89INS1_16FlashAttnFwdSm80INS1_25CollectiveMainloopFwdSm80ILi8ELi1ELb0EN4cute5tupleIJNS5_1CILi128EEENS7_ILi32EEENS7_ILi256EEEEEELi256ENS_6half_tEfNS_4arch4Sm80ELb0ELb1ELb1ELb1ELb1ELb1ELb1ELb1EEENS1_21CollectiveEpilogueFwdINS6_IJS8_SA_S9_EEENS6_IJNS7_ILi1EEESI_SI_EEESC_SE_Li256ELb1ELb1ELb1ELb0EEENS1_36VarlenDynamicPersistentTileSchedulerILi128ELi32ELi256ELi256ELb1ELb1ELb0ELb1ELb0ELb1EEEEEEEEEvNT_6ParamsE) ;  /* 0xfffdd25002007950 */ /* 0x000fea0003c3ffff */
.L_x_1035:
        /* <DEDUP_REMOVED lines=13> */
.L_x_3246:


//--------------------- .text._ZN7cutlass13device_kernelIN5flash19enable_sm80_to_sm89INS1_16FlashAttnFwdSm80INS1_25CollectiveMainloopFwdSm80ILi8ELi1ELb1EN4cute5tupleIJNS5_1CILi128EEENS7_ILi64EEENS7_ILi256EEEEEELi256ENS_6half_tEfNS_4arch4Sm80ELb1ELb0ELb1ELb0ELb1ELb0ELb1ELb1EEENS1_21CollectiveEpilogueFwdINS6_IJS8_SA_S9_EEENS6_IJNS7_ILi1EEESI_SI_EEESC_SE_Li256ELb0ELb1ELb1ELb0EEENS1_30DynamicPersistentTileSchedulerILi256ELi256ELb1ELb1ELb0EEEEEEEEEvNT_6ParamsE --------------------------
	.section	.text._ZN7cutlass13device_kernelIN5flash19enable_sm80_to_sm89INS1_16FlashAttnFwdSm80INS1_25CollectiveMainloopFwdSm80ILi8ELi1ELb1EN4cute5tupleIJNS5_1CILi128EEENS7_ILi64EEENS7_ILi256EEEEEELi256ENS_6half_tEfNS_4arch4Sm80ELb1ELb0ELb1ELb0ELb1ELb0ELb1ELb1EEENS1_21CollectiveEpilogueFwdINS6_IJS8_SA_S9_EEENS6_IJNS7_ILi1EEESI_SI_EEESC_SE_Li256ELb0ELb1ELb1ELb0EEENS1_30DynamicPersistentTileSchedulerILi256ELi256ELb1ELb1ELb0EEEEEEEEEvNT_6ParamsE,"ax",@progbits
	.sectioninfo	@"SHI_REGISTERS=255"
	.align	128
.text._ZN7cutlass13device_kernelIN5flash19enable_sm80_to_sm89INS1_16FlashAttnFwdSm80INS1_25CollectiveMainloopFwdSm80ILi8ELi1ELb1EN4cute5tupleIJNS5_1CILi128EEENS7_ILi64EEENS7_ILi256EEEEEELi256ENS_6half_tEfNS_4arch4Sm80ELb1ELb0ELb1ELb0ELb1ELb0ELb1ELb1EEENS1_21CollectiveEpilogueFwdINS6_IJS8_SA_S9_EEENS6_IJNS7_ILi1EEESI_SI_EEESC_SE_Li256ELb0ELb1ELb1ELb0EEENS1_30DynamicPersistentTileSchedulerILi256ELi256ELb1ELb1ELb0EEEEEEEEEvNT_6ParamsE:
        .type           _ZN7cutlass13device_kernelIN5flash19enable_sm80_to_sm89INS1_16FlashAttnFwdSm80INS1_25CollectiveMainloopFwdSm80ILi8ELi1ELb1EN4cute5tupleIJNS5_1CILi128EEENS7_ILi64EEENS7_ILi256EEEEEELi256ENS_6half_tEfNS_4arch4Sm80ELb1ELb0ELb1ELb0ELb1ELb0ELb1ELb1EEENS1_21CollectiveEpilogueFwdINS6_IJS8_SA_S9_EEENS6_IJNS7_ILi1EEESI_SI_EEESC_SE_Li256ELb0ELb1ELb1ELb0EEENS1_30DynamicPersistentTileSchedulerILi256ELi256ELb1ELb1ELb0EEEEEEEEEvNT_6ParamsE,@function
        .size           _ZN7cutlass13device_kernelIN5flash19enable_sm80_to_sm89INS1_16FlashAttnFwdSm80INS1_25CollectiveMainloopFwdSm80ILi8ELi1ELb1EN4cute5tupleIJNS5_1CILi128EEENS7_ILi64EEENS7_ILi256EEEEEELi256ENS_6half_tEfNS_4arch4Sm80ELb1ELb0ELb1ELb0ELb1ELb0ELb1ELb1EEENS1_21CollectiveEpilogueFwdINS6_IJS8_SA_S9_EEENS6_IJNS7_ILi1EEESI_SI_EEESC_SE_Li256ELb0ELb1ELb1ELb0EEENS1_30DynamicPersistentTileSchedulerILi256ELi256ELb1ELb1ELb0EEEEEEEEEvNT_6ParamsE,(.L_x_3251 - _ZN7cutlass13device_kernelIN5flash19enable_sm80_to_sm89INS1_16FlashAttnFwdSm80INS1_25CollectiveMainloopFwdSm80ILi8ELi1ELb1EN4cute5tupleIJNS5_1CILi128EEENS7_ILi64EEENS7_ILi256EEEEEELi256ENS_6half_tEfNS_4arch4Sm80ELb1ELb0ELb1ELb0ELb1ELb0ELb1ELb1EEENS1_21CollectiveEpilogueFwdINS6_IJS8_SA_S9_EEENS6_IJNS7_ILi1EEESI_SI_EEESC_SE_Li256ELb0ELb1ELb1ELb0EEENS1_30DynamicPersistentTileSchedulerILi256ELi256ELb1ELb1ELb0EEEEEEEEEvNT_6ParamsE)
        .other          _ZN7cutlass13device_kernelIN5flash19enable_sm80_to_sm89INS1_16FlashAttnFwdSm80INS1_25CollectiveMainloopFwdSm80ILi8ELi1ELb1EN4cute5tupleIJNS5_1CILi128EEENS7_ILi64EEENS7_ILi256EEEEEELi256ENS_6half_tEfNS_4arch4Sm80ELb1ELb0ELb1ELb0ELb1ELb0ELb1ELb1EEENS1_21CollectiveEpilogueFwdINS6_IJS8_SA_S9_EEENS6_IJNS7_ILi1EEESI_SI_EEESC_SE_Li256ELb0ELb1ELb1ELb0EEENS1_30DynamicPersistentTileSchedulerILi256ELi256ELb1ELb1ELb0EEEEEEEEEvNT_6ParamsE,@"STO_CUDA_ENTRY STV_DEFAULT"
_ZN7cutlass13device_kernelIN5flash19enable_sm80_to_sm89INS1_16FlashAttnFwdSm80INS1_25CollectiveMainloopFwdSm80ILi8ELi1ELb1EN4cute5tupleIJNS5_1CILi128EEENS7_ILi64EEENS7_ILi256EEEEEELi256ENS_6half_tEfNS_4arch4Sm80ELb1ELb0ELb1ELb0ELb1ELb0ELb1ELb1EEENS1_21CollectiveEpilogueFwdINS6_IJS8_SA_S9_EEENS6_IJNS7_ILi1EEESI_SI_EEESC_SE_Li256ELb0ELb1ELb1ELb0EEENS1_30DynamicPersistentTileSchedulerILi256ELi256ELb1ELb1ELb0EEEEEEEEEvNT_6ParamsE:
[----:B------:R-:W-:-:S03]  /*0000*/  MOV R1, c[0x0][0x28] ;  /* 0x00000a0000017a02 */ /* 0x000fc60000000f00 */
[----:B------:R-:W1:Y:S01]  /*0010*/  S2R R17, SR_TID.X ;  /* 0x0000000000117919 */ /* 0x000e620000002100 */
[----:B------:R-:W-:-:S03]  /*0020*/  IADD3 R1, R1, -0x210, RZ ;  /* 0xfffffdf001017810 */ /* 0x000fc60007ffe0ff */
[----:B------:R-:W2:Y:S01]  /*0030*/  S2R R13, SR_CTAID.X ;  /* 0x00000000000d7919 */ /* 0x000ea20000002500 */
[----:B-1----:R-:W-:-:S05]  /*0040*/  SHF.R.U32.HI R2, RZ, 0x5, R17 ;  /* 0x00000005ff027819 */ /* 0x002fca0000011611 */
[----:B------:R-:W1:Y:S02]  /*0050*/  SHFL.IDX PT, R0, R2, RZ, 0x1f ;  /* 0x00001fff02007589 */ /* 0x000e6400000e0000 */
[----:B-1----:R-:W-:Y:S02]  /*0060*/  ISETP.GE.AND P0, PT, R0, 0x1, PT ;  /* 0x000000010000780c */ /* 0x002fe40003f06270 */
[----:B------:R1:W-:Y:S11]  /*0070*/  STL [R1+0x204], R0 ;  /* 0x0002040001007387 */ /* 0x0003f60000100800 */
[----:B------:R-:W-:Y:S06]  /*0080*/  @P0 BAR.ARV 0x4, 0x100 ;  /* 0x0104000000000b1d */ /* 0x000fec0000002000 */
[----:B--2---:R-:W-:-:S13]  /*0090*/  ISETP.GE.AND P0, PT, R13, c[0x0][0x538], PT ;  /* 0x00014e000d007a0c */ /* 0x004fda0003f06270 */
[----:B------:R-:W-:Y:S05]  /*00a0*/  @P0 EXIT ;  /* 0x000000000000094d */ /* 0x000fea0003800000 */
[----:B-1----:R-:W-:Y:S01]  /*00b0*/  SHF.R.S32.HI R11, RZ, 0x1f, R17 ;  /* 0x0000001fff0b7819 */ /* 0x002fe20000011411 */
[----:B------:R-:W-:Y:S01]  /*00c0*/  IMAD.MOV.U32 R12, RZ, RZ, 0x10 ;  /* 0x00000010ff0c7424 */ /* 0x000fe200078e00ff */
[----:B------:R-:W-:Y:S02]  /*00d0*/  ULDC.64 UR6, c[0x0][0x118] ;  /* 0x0000460000067ab9 */ /* 0x000fe40000000a00 */
[CC--:B------:R-:W-:Y:S02]  /*00e0*/  LEA.HI R2, R11.reuse, R17.reuse, RZ, 0x4 ;  /* 0x000000110b027211 */ /* 0x0c0fe400078f20ff */
[CC--:B------:R-:W-:Y:S02]  /*00f0*/  LEA.HI R8, R11.reuse, R17.reuse, RZ, 0x3 ;  /* 0x000000110b087211 */ /* 0x0c0fe400078f18ff */
[----:B------:R-:W-:Y:S02]  /*0100*/  SHF.R.S32.HI R3, RZ, 0x4, R2 ;  /* 0x00000004ff037819 */ /* 0x000fe40000011402 */
[----:B------:R-:W-:-:S02]  /*0110*/  LEA.HI R4, R11, R17, RZ, 0x2 ;  /* 0x000000110b047211 */ /* 0x000fc400078f10ff */
[----:B------:R-:W-:Y:S02]  /*0120*/  LEA.HI R0, R2, R3, RZ, 0x1 ;  /* 0x0000000302007211 */ /* 0x000fe400078f08ff */
[----:B------:R-:W-:Y:S02]  /*0130*/  SHF.R.S32.HI R6, RZ, 0x3, R8 ;  /* 0x00000003ff067819 */ /* 0x000fe40000011408 */
[----:B------:R-:W-:Y:S02]  /*0140*/  LOP3.LUT R0, R0, 0xfffffffe, RZ, 0xc0, !PT ;  /* 0xfffffffe00007812 */ /* 0x000fe400078ec0ff */
[----:B------:R-:W-:-:S03]  /*0150*/  LOP3.LUT R5, R8, 0xfffffff8, RZ, 0xc0, !PT ;  /* 0xfffffff808057812 */ /* 0x000fc600078ec0ff */
[----:B------:R-:W-:Y:S01]  /*0160*/  IMAD.IADD R9, R3, 0x1, -R0 ;  /* 0x0000000103097824 */ /* 0x000fe200078e0a00 */
[----:B------:R-:W-:Y:S01]  /*0170*/  LOP3.LUT R3, R4, 0xfffffffc, RZ, 0xc0, !PT ;  /* 0xfffffffc04037812 */ /* 0x000fe200078ec0ff */
[----:B------:R-:W-:Y:S01]  /*0180*/  IMAD.SHL.U32 R4, R6, 0x40, RZ ;  /* 0x0000004006047824 */ /* 0x000fe200078e00ff */
[----:B------:R-:W-:Y:S01]  /*0190*/  LOP3.LUT R0, R2, 0xfffffff0, RZ, 0xc0, !PT ;  /* 0xfffffff002007812 */ /* 0x000fe200078ec0ff */
[C---:B------:R-:W-:Y:S02]  /*01a0*/  IMAD.IADD R5, R17.reuse, 0x1, -R5 ;  /* 0x0000000111057824 */ /* 0x040fe400078e0a05 */
[C---:B------:R-:W-:Y:S02]  /*01b0*/  IMAD.IADD R3, R17.reuse, 0x1, -R3 ;  /* 0x0000000111037824 */ /* 0x040fe400078e0a03 */
[----:B------:R-:W-:Y:S01]  /*01c0*/  IMAD.IADD R2, R17, 0x1, -R0 ;  /* 0x0000000111027824 */ /* 0x000fe200078e0a00 */
[----:B------:R-:W-:Y:S01]  /*01d0*/  LOP3.LUT R0, R4, 0x1c0, RZ, 0xc0, !PT ;  /* 0x000001c004007812 */ /* 0x000fe200078ec0ff */
[----:B------:R-:W-:Y:S01]  /*01e0*/  IMAD.SHL.U32 R16, R5, 0x8, RZ ;  /* 0x0000000805107824 */ /* 0x000fe200078e00ff */
[----:B------:R-:W-:Y:S01]  /*01f0*/  LEA.HI R4, R3, R3, RZ, 0x1 ;  /* 0x0000000303047211 */ /* 0x000fe200078f08ff */
[----:B------:R-:W-:Y:S01]  /*0200*/  IMAD.SHL.U32 R6, R5, 0x40, RZ ;  /* 0x0000004005067824 */ /* 0x000fe200078e00ff */
[----:B------:R-:W-:-:S02]  /*0210*/  SHF.R.S32.HI R250, RZ, 0x1f, R2 ;  /* 0x0000001ffffa7819 */ /* 0x000fc40000011402 */
[----:B------:R-:W-:Y:S01]  /*0220*/  LOP3.LUT R4, R4, 0x1ffffffe, RZ, 0xc0, !PT ;  /* 0x1ffffffe04047812 */ /* 0x000fe200078ec0ff */
[----:B------:R-:W-:Y:S01]  /*0230*/  STL [R1+0x88], R16 ;  /* 0x0000881001007387 */ /* 0x000fe20000100800 */
[----:B------:R-:W-:Y:S02]  /*0240*/  SHF.R.U32.HI R7, RZ, 0x3, R0 ;  /* 0x00000003ff077819 */ /* 0x000fe40000011600 */
[----:B------:R-:W-:Y:S01]  /*0250*/  LOP3.LUT R5, R0, 0x38, R16, 0xf8, !PT ;  /* 0x0000003800057812 */ /* 0x000fe200078ef810 */
[----:B------:R-:W-:Y:S01]  /*0260*/  IMAD.IADD R10, R3, 0x1, -R4 ;  /* 0x00000001030a7824 */ /* 0x000fe200078e0a04 */
[----:B------:R-:W-:Y:S02]  /*0270*/  LEA.HI R250, R250, R2, RZ, 0x3 ;  /* 0x00000002fafa7211 */ /* 0x000fe400078f18ff */
[----:B------:R-:W-:Y:S02]  /*0280*/  LOP3.LUT R0, R6, 0x1c0, RZ, 0xc0, !PT ;  /* 0x000001c006007812 */ /* 0x000fe400078ec0ff */
[----:B------:R-:W-:-:S02]  /*0290*/  LOP3.LUT R7, R5, R7, RZ, 0x3c, !PT ;  /* 0x0000000705077212 */ /* 0x000fc400078e3cff */
[C---:B------:R-:W-:Y:S01]  /*02a0*/  LOP3.LUT R3, R250.reuse, 0xfffffff8, RZ, 0xc0, !PT ;  /* 0xfffffff8fa037812 */ /* 0x040fe200078ec0ff */
[----:B------:R-:W-:Y:S01]  /*02b0*/  IMAD.SHL.U32 R250, R250, 0x40, RZ ;  /* 0x00000040fafa7824 */ /* 0x000fe200078e00ff */
[----:B------:R-:W-:Y:S02]  /*02c0*/  LOP3.LUT R5, R0, 0x8, R8, 0xf8, !PT ;  /* 0x0000000800057812 */ /* 0x000fe400078ef808 */
[CC--:B------:R-:W-:Y:S02]  /*02d0*/  LEA.HI R8, R11.reuse, R17.reuse, RZ, 0x5 ;  /* 0x000000110b087211 */ /* 0x0c0fe400078f28ff */
[----:B------:R-:W-:Y:S01]  /*02e0*/  SHF.R.U32.HI R4, RZ, 0x3, R0 ;  /* 0x00000003ff047819 */ /* 0x000fe20000011600 */
[----:B------:R-:W-:Y:S01]  /*02f0*/  IMAD.IADD R0, R2, 0x1, -R3 ;  /* 0x0000000102007824 */ /* 0x000fe200078e0a03 */
[----:B------:R-:W-:Y:S02]  /*0300*/  LEA.HI R6, R11, R17, RZ, 0x6 ;  /* 0x000000110b067211 */ /* 0x000fe400078f30ff */
[----:B------:R-:W-:-:S02]  /*0310*/  LOP3.LUT R2, R8, 0xffffffe0, RZ, 0xc0, !PT ;  /* 0xffffffe008027812 */ /* 0x000fc400078ec0ff */
[----:B------:R-:W-:Y:S01]  /*0320*/  LOP3.LUT R135, R5, R4, RZ, 0x3c, !PT ;  /* 0x0000000405877212 */ /* 0x000fe200078e3cff */
[----:B------:R-:W-:Y:S01]  /*0330*/  IMAD.SHL.U32 R4, R6, 0x8, RZ ;  /* 0x0000000806047824 */ /* 0x000fe200078e00ff */
[----:B------:R-:W-:Y:S01]  /*0340*/  SHF.R.S32.HI R6, RZ, 0x5, R8 ;  /* 0x00000005ff067819 */ /* 0x000fe20000011408 */
[----:B------:R-:W-:Y:S01]  /*0350*/  IMAD.IADD R15, R17, 0x1, -R2 ;  /* 0x00000001110f7824 */ /* 0x000fe200078e0a02 */
[----:B------:R-:W-:Y:S01]  /*0360*/  SHF.R.S32.HI R3, RZ, 0x1f, R8 ;  /* 0x0000001fff037819 */ /* 0x000fe20000011408 */
[----:B------:R-:W-:Y:S01]  /*0370*/  IMAD.MOV.U32 R8, RZ, RZ, 0x20 ;  /* 0x00000020ff087424 */ /* 0x000fe200078e00ff */
[C---:B------:R-:W-:Y:S01]  /*0380*/  R2P PR, R0.reuse, 0x6 ;  /* 0x0000000600007804 */ /* 0x040fe20000000000 */
[----:B------:R-:W-:Y:S01]  /*0390*/  IMAD.SHL.U32 R0, R0, 0x40, RZ ;  /* 0x0000004000007824 */ /* 0x000fe200078e00ff */
[----:B------:R-:W-:Y:S01]  /*03a0*/  LEA.HI R2, R3, R6, RZ, 0x3 ;  /* 0x0000000603027211 */ /* 0x000fe200078f18ff */
[----:B------:R-:W-:Y:S01]  /*03b0*/  IMAD R135, R9, 0x200, R135 ;  /* 0x0000020009877824 */ /* 0x000fe200078e0287 */
[----:B------:R-:W-:-:S02]  /*03c0*/  SHF.R.S32.HI R5, RZ, 0x1f, R15 ;  /* 0x0000001fff057819 */ /* 0x000fc4000001140f */
[----:B------:R-:W-:Y:S02]  /*03d0*/  LOP3.LUT R2, R2, 0xffffff8, RZ, 0xc0, !PT ;  /* 0x0ffffff802027812 */ /* 0x000fe400078ec0ff */
[----:B------:R-:W-:Y:S02]  /*03e0*/  LEA.HI R5, R5, R15, RZ, 0x2 ;  /* 0x0000000f05057211 */ /* 0x000fe400078f10ff */
[----:B------:R-:W-:Y:S01]  /*03f0*/  LOP3.LUT R7, R7, 0x7ffffe00, R4, 0xf8, !PT ;  /* 0x7ffffe0007077812 */ /* 0x000fe200078ef804 */
[----:B------:R-:W-:Y:S01]  /*0400*/  IMAD.IADD R3, R6, 0x1, -R2 ;  /* 0x0000000106037824 */ /* 0x000fe200078e0a02 */
[----:B------:R-:W-:Y:S01]  /*0410*/  SHF.R.S32.HI R2, RZ, 0x2, R5 ;  /* 0x00000002ff027819 */ /* 0x000fe20000011405 */
[----:B------:R-:W-:Y:S01]  /*0420*/  IMAD.SHL.U32 R4, R9, 0x8, RZ ;  /* 0x0000000809047824 */ /* 0x000fe200078e00ff */
[----:B------:R-:W-:Y:S02]  /*0430*/  LOP3.LUT R0, R0, 0x1c0, RZ, 0xc0, !PT ;  /* 0x000001c000007812 */ /* 0x000fe400078ec0ff */
[----:B------:R-:W-:Y:S01]  /*0440*/  IADD3 R9, R16, 0x80, RZ ;  /* 0x0000008010097810 */ /* 0x000fe20007ffe0ff */
[----:B------:R-:W-:Y:S01]  /*0450*/  IMAD R14, R3, 0x10, R2 ;  /* 0x00000010030e7824 */ /* 0x000fe200078e0202 */
[----:B------:R-:W-:-:S02]  /*0460*/  LOP3.LUT R4, R0, 0x8, R4, 0xf8, !PT ;  /* 0x0000000800047812 */ /* 0x000fc400078ef804 */
[----:B------:R-:W-:Y:S02]  /*0470*/  SEL R2, R12, 0xfffffff0, !P1 ;  /* 0xfffffff00c027807 */ /* 0x000fe40004800000 */
[----:B------:R-:W-:Y:S01]  /*0480*/  SEL R3, R8, 0xffffffe0, !P2 ;  /* 0xffffffe008037807 */ /* 0x000fe20005000000 */
[----:B------:R-:W-:Y:S01]  /*0490*/  STL [R1+0x208], R14 ;  /* 0x0002080e01007387 */ /* 0x000fe20000100800 */
[----:B------:R-:W-:Y:S02]  /*04a0*/  SHF.R.U32.HI R0, RZ, 0x3, R0 ;  /* 0x00000003ff007819 */ /* 0x000fe40000011600 */
[----:B------:R-:W-:Y:S01]  /*04b0*/  LEA R135, R135, 0x10100, 0x1 ;  /* 0x0001010087877811 */ /* 0x000fe200078e08ff */
[----:B------:R-:W-:Y:S01]  /*04c0*/  IMAD.IADD R3, R2, 0x1, R3 ;  /* 0x0000000102037824 */ /* 0x000fe200078e0203 */
[----:B------:R-:W-:Y:S01]  /*04d0*/  LOP3.LUT R0, R4, R0, RZ, 0x3c, !PT ;  /* 0x0000000004007212 */ /* 0x000fe200078e3cff */
[----:B------:R-:W-:Y:S01]  /*04e0*/  STL [R1+0xf4], R13 ;  /* 0x0000f40d01007387 */ /* 0x000fe20000100800 */
[----:B------:R-:W-:Y:S01]  /*04f0*/  LEA.HI R2, R11, R17, RZ, 0x7 ;  /* 0x000000110b027211 */ /* 0x000fe200078f38ff */
[----:B------:R-:W-:Y:S01]  /*0500*/  IMAD.MOV.U32 R4, RZ, RZ, 0x40 ;  /* 0x00000040ff047424 */ /* 0x000fe200078e00ff */
[----:B------:R-:W-:-:S02]  /*0510*/  LOP3.LUT R250, R0, 0x7ffffe00, R250, 0xf8, !PT ;  /* 0x7ffffe0000fa7812 */ /* 0x000fc400078ef8fa */
[----:B------:R-:W-:Y:S02]  /*0520*/  SHF.R.S32.HI R0, RZ, 0x7, R2 ;  /* 0x00000007ff007819 */ /* 0x000fe40000011402 */
[----:B------:R-:W-:Y:S02]  /*0530*/  SHF.R.S32.HI R2, RZ, 0x1f, R16 ;  /* 0x0000001fff027819 */ /* 0x000fe40000011410 */
[----:B------:R-:W-:Y:S02]  /*0540*/  IADD3 R11, R16, 0x40, RZ ;  /* 0x00000040100b7810 */ /* 0x000fe40007ffe0ff */
[----:B------:R-:W-:Y:S01]  /*0550*/  LOP3.LUT R0, R5, 0x7ffffffc, RZ, 0xc0, !PT ;  /* 0x7ffffffc05007812 */ /* 0x000fe200078ec0ff */
[----:B------:R1:W-:Y:S01]  /*0560*/  STL [R1+0x180], R2 ;  /* 0x0001800201007387 */ /* 0x0003e20000100800 */
[----:B------:R-:W-:Y:S02]  /*0570*/  SHF.R.S32.HI R5, RZ, 0x1f, R11 ;  /* 0x0000001fff057819 */ /* 0x000fe4000001140b */
[----:B------:R-:W-:Y:S01]  /*0580*/  LEA R250, R250, 0x100, 0x1 ;  /* 0x00000100fafa7811 */ /* 0x000fe200078e08ff */
[----:B------:R-:W-:Y:S01]  /*0590*/  STL [R1+0x9c], R11 ;  /* 0x00009c0b01007387 */ /* 0x000fe20000100800 */
[----:B------:R-:W-:-:S03]  /*05a0*/  IMAD.IADD R0, R15, 0x1, -R0 ;  /* 0x000000010f007824 */ /* 0x000fc600078e0a00 */
[----:B------:R-:W-:Y:S01]  /*05b0*/  STL [R1+0x98], R9 ;  /* 0x0000980901007387 */ /* 0x000fe20000100800 */
[----:B------:R-:W-:Y:S01]  /*05c0*/  IMAD.SHL.U32 R38, R0, 0x2, RZ ;  /* 0x0000000200267824 */ /* 0x000fe200078e00ff */
[----:B------:R-:W-:Y:S01]  /*05d0*/  SEL R0, R8, 0xffffffe0, !P1 ;  /* 0xffffffe008007807 */ /* 0x000fe20004800000 */
[----:B------:R-:W-:Y:S01]  /*05e0*/  IMAD R3, R3, 0x2, R250 ;  /* 0x0000000203037824 */ /* 0x000fe200078e02fa */
[----:B------:R2:W-:Y:S02]  /*05f0*/  STL [R1+0x17c], R5 ;  /* 0x00017c0501007387 */ /* 0x0005e40000100800 */
[----:B------:R-:W-:Y:S01]  /*0600*/  IADD3 R37, R38, 0x8, RZ ;  /* 0x0000000826257810 */ /* 0x000fe20007ffe0ff */
[----:B------:R-:W-:Y:S01]  /*0610*/  IMAD.IADD R252, R250, 0x1, R0 ;  /* 0x00000001fafc7824 */ /* 0x000fe200078e0200 */
[C---:B------:R-:W-:Y:S02]  /*0620*/  IADD3 R36, R38.reuse, 0x10, RZ ;  /* 0x0000001026247810 */ /* 0x040fe40007ffe0ff */
[----:B------:R-:W-:-:S02]  /*0630*/  IADD3 R35, R38, 0x18, RZ ;  /* 0x0000001826237810 */ /* 0x000fc40007ffe0ff */
[C---:B------:R-:W-:Y:S02]  /*0640*/  IADD3 R34, R38.reuse, 0x20, RZ ;  /* 0x0000002026227810 */ /* 0x040fe40007ffe0ff */
[C---:B------:R-:W-:Y:S02]  /*0650*/  IADD3 R33, R38.reuse, 0x28, RZ ;  /* 0x0000002826217810 */ /* 0x040fe40007ffe0ff */
[----:B------:R-:W-:Y:S02]  /*0660*/  IADD3 R32, R38, 0x30, RZ ;  /* 0x0000003026207810 */ /* 0x000fe40007ffe0ff */
[----:B-1----:R-:W-:Y:S02]  /*0670*/  IADD3 R2, R16, 0xc0, RZ ;  /* 0x000000c010027810 */ /* 0x002fe40007ffe0ff */
[C---:B------:R-:W-:Y:S02]  /*0680*/  IADD3 R31, R38.reuse, 0x38, RZ ;  /* 0x00000038261f7810 */ /* 0x040fe40007ffe0ff */
[C---:B------:R-:W-:Y:S01]  /*0690*/  IADD3 R30, R38.reuse, 0x40, RZ ;  /* 0x00000040261e7810 */ /* 0x040fe20007ffe0ff */
[----:B------:R1:W-:Y:S01]  /*06a0*/  STL [R1+0x94], R2 ;  /* 0x0000940201007387 */ /* 0x0003e20000100800 */
[----:B------:R-:W-:-:S02]  /*06b0*/  IADD3 R29, R38, 0x48, RZ ;  /* 0x00000048261d7810 */ /* 0x000fc40007ffe0ff */
[C---:B------:R-:W-:Y:S02]  /*06c0*/  IADD3 R28, R38.reuse, 0x50, RZ ;  /* 0x00000050261c7810 */ /* 0x040fe40007ffe0ff */
[C---:B------:R-:W-:Y:S02]  /*06d0*/  IADD3 R27, R38.reuse, 0x58, RZ ;  /* 0x00000058261b7810 */ /* 0x040fe40007ffe0ff */
[----:B--2---:R-:W-:Y:S02]  /*06e0*/  SHF.R.S32.HI R5, RZ, 0x1f, R9 ;  /* 0x0000001fff057819 */ /* 0x004fe40000011409 */
[C---:B------:R-:W-:Y:S02]  /*06f0*/  IADD3 R26, R38.reuse, 0x60, RZ ;  /* 0x00000060261a7810 */ /* 0x040fe40007ffe0ff */
[C---:B------:R-:W-:Y:S01]  /*0700*/  IADD3 R25, R38.reuse, 0x68, RZ ;  /* 0x0000006826197810 */ /* 0x040fe20007ffe0ff */
[----:B------:R2:W-:Y:S01]  /*0710*/  STL [R1+0x178], R5 ;  /* 0x0001780501007387 */ /* 0x0005e20000100800 */
[----:B------:R-:W-:-:S02]  /*0720*/  IADD3 R24, R38, 0x70, RZ ;  /* 0x0000007026187810 */ /* 0x000fc40007ffe0ff */
[C---:B------:R-:W-:Y:S02]  /*0730*/  IADD3 R23, R38.reuse, 0x78, RZ ;  /* 0x0000007826177810 */ /* 0x040fe40007ffe0ff */
[C---:B------:R-:W-:Y:S02]  /*0740*/  IADD3 R22, R38.reuse, 0x80, RZ ;  /* 0x0000008026167810 */ /* 0x040fe40007ffe0ff */
[C---:B------:R-:W-:Y:S02]  /*0750*/  IADD3 R21, R38.reuse, 0x88, RZ ;  /* 0x0000008826157810 */ /* 0x040fe40007ffe0ff */
[C---:B------:R-:W-:Y:S02]  /*0760*/  IADD3 R20, R38.reuse, 0x90, RZ ;  /* 0x0000009026147810 */ /* 0x040fe40007ffe0ff */
[----:B------:R-:W-:Y:S02]  /*0770*/  IADD3 R19, R38, 0x98, RZ ;  /* 0x0000009826137810 */ /* 0x000fe40007ffe0ff */
[----:B-1----:R-:W-:-:S02]  /*0780*/  SHF.R.S32.HI R2, RZ, 0x1f, R2 ;  /* 0x0000001fff027819 */ /* 0x002fc40000011402 */
[C---:B------:R-:W-:Y:S02]  /*0790*/  IADD3 R18, R38.reuse, 0xa0, RZ ;  /* 0x000000a026127810 */ /* 0x040fe40007ffe0ff */
[C---:B------:R-:W-:Y:S01]  /*07a0*/  IADD3 R17, R38.reuse, 0xa8, RZ ;  /* 0x000000a826117810 */ /* 0x040fe20007ffe0ff */
[----:B------:R1:W-:Y:S01]  /*07b0*/  STL [R1+0x174], R2 ;  /* 0x0001740201007387 */ /* 0x0003e20000100800 */
[C---:B------:R-:W-:Y:S02]  /*07c0*/  IADD3 R16, R38.reuse, 0xb0, RZ ;  /* 0x000000b026107810 */ /* 0x040fe40007ffe0ff */
[C---:B------:R-:W-:Y:S02]  /*07d0*/  IADD3 R15, R38.reuse, 0xb8, RZ ;  /* 0x000000b8260f7810 */ /* 0x040fe40007ffe0ff */
[C---:B------:R-:W-:Y:S01]  /*07e0*/  IADD3 R13, R38.reuse, 0xc8, RZ ;  /* 0x000000c8260d7810 */ /* 0x040fe20007ffe0ff */
[----:B--2---:R-:W-:Y:S01]  /*07f0*/  IMAD.SHL.U32 R5, R7, 0x2, RZ ;  /* 0x0000000207057824 */ /* 0x004fe200078e00ff */
[----:B------:R-:W-:-:S02]  /*0800*/  IADD3 R12, R38, 0xd0, RZ ;  /* 0x000000d0260c7810 */ /* 0x000fc40007ffe0ff */
[C---:B------:R-:W-:Y:S02]  /*0810*/  IADD3 R11, R38.reuse, 0xd8, RZ ;  /* 0x000000d8260b7810 */ /* 0x040fe40007ffe0ff */
[----:B------:R2:W-:Y:S01]  /*0820*/  STL [R1+0x54], R5 ;  /* 0x0000540501007387 */ /* 0x0005e20000100800 */
[C---:B------:R-:W-:Y:S02]  /*0830*/  IADD3 R9, R38.reuse, 0xe0, RZ ;  /* 0x000000e026097810 */ /* 0x040fe40007ffe0ff */
[----:B------:R-:W-:Y:S02]  /*0840*/  IADD3 R7, R38, 0xe8, RZ ;  /* 0x000000e826077810 */ /* 0x000fe40007ffe0ff */
[----:B------:R-:W-:Y:S01]  /*0850*/  SHF.R.S32.HI R8, RZ, 0x1f, R37 ;  /* 0x0000001fff087819 */ /* 0x000fe20000011425 */
[----:B-1----:R-:W-:Y:S01]  /*0860*/  IMAD R2, R10, 0x8, R14 ;  /* 0x000000080a027824 */ /* 0x002fe200078e020e */
[----:B------:R-:W-:Y:S02]  /*0870*/  IADD3 R14, R38, 0xc0, RZ ;  /* 0x000000c0260e7810 */ /* 0x000fe40007ffe0ff */
[----:B------:R-:W-:-:S02]  /*0880*/  SHF.R.S32.HI R10, RZ, 0x1f, R36 ;  /* 0x0000001fff0a7819 */ /* 0x000fc40000011424 */
[----:B------:R1:W-:Y:S04]  /*0890*/  STL [R1+0x200], R2 ;  /* 0x0002000201007387 */ /* 0x0003e80000100800 */
[----:B------:R-:W-:Y:S01]  /*08a0*/  STL [R1+0xdc], R38 ;  /* 0x0000dc2601007387 */ /* 0x000fe20000100800 */
[----:B--2---:R-:W-:-:S03]  /*08b0*/  IADD3 R5, R38, 0xf0, RZ ;  /* 0x000000f026057810 */ /* 0x004fc60007ffe0ff */
[----:B------:R-:W-:Y:S04]  /*08c0*/  STL [R1+0x170], R37 ;  /* 0x0001702501007387 */ /* 0x000fe80000100800 */
[----:B------:R-:W-:Y:S04]  /*08d0*/  STL [R1+0x16c], R36 ;  /* 0x00016c2401007387 */ /* 0x000fe80000100800 */
[----:B------:R-:W-:Y:S04]  /*08e0*/  STL [R1+0x168], R35 ;  /* 0x0001682301007387 */ /* 0x000fe80000100800 */
[----:B------:R2:W-:Y:S04]  /*08f0*/  STL [R1+0x164], R34 ;  /* 0x0001642201007387 */ /* 0x0005e80000100800 */
[----:B------:R-:W-:Y:S01]  /*0900*/  STL [R1+0x160], R33 ;  /* 0x0001602101007387 */ /* 0x000fe20000100800 */
[----:B-1----:R-:W-:-:S02]  /*0910*/  SEL R2, R4, 0xffffffc0, !P2 ;  /* 0xffffffc004027807 */ /* 0x002fc40005000000 */
[----:B------:R-:W-:Y:S01]  /*0920*/  IADD3 R4, R38, 0xf8, RZ ;  /* 0x000000f826047810 */ /* 0x000fe20007ffe0ff */
[----:B------:R-:W-:Y:S02]  /*0930*/  STL [R1+0x15c], R32 ;  /* 0x00015c2001007387 */ /* 0x000fe40000100800 */
[----:B------:R-:W-:Y:S02]  /*0940*/  IMAD.IADD R251, R250, 0x1, R2 ;  /* 0x00000001fafb7824 */ /* 0x000fe400078e0202 */
[----:B------:R1:W-:Y:S04]  /*0950*/  STL [R1+0x158], R31 ;  /* 0x0001581f01007387 */ /* 0x0003e80000100800 */
[----:B------:R-:W-:Y:S04]  /*0960*/  STL [R1+0x154], R30 ;  /* 0x0001541e01007387 */ /* 0x000fe80000100800 */
[----:B------:R-:W-:Y:S04]  /*0970*/  STL [R1+0x150], R29 ;  /* 0x0001501d01007387 */ /* 0x000fe80000100800 */
[----:B------:R3:W-:Y:S01]  /*0980*/  STL [R1+0x14c], R28 ;  /* 0x00014c1c01007387 */ /* 0x0007e20000100800 */
[----:B--2---:R-:W-:-:S03]  /*0990*/  SHF.R.S32.HI R34, RZ, 0x1f, R34 ;  /* 0x0000001fff227819 */ /* 0x004fc60000011422 */
[----:B------:R-:W-:Y:S04]  /*09a0*/  STL [R1+0x148], R27 ;  /* 0x0001481b01007387 */ /* 0x000fe80000100800 */
[----:B------:R-:W-:Y:S04]  /*09b0*/  STL [R1+0x144], R26 ;  /* 0x0001441a01007387 */ /* 0x000fe80000100800 */
[----:B------:R2:W-:Y:S01]  /*09c0*/  STL [R1+0x140], R25 ;  /* 0x0001401901007387 */ /* 0x0005e20000100800 */
[----:B-1----:R-:W-:-:S03]  /*09d0*/  SHF.R.S32.HI R31, RZ, 0x1f, R31 ;  /* 0x0000001fff1f7819 */ /* 0x002fc6000001141f */
[----:B------:R-:W-:Y:S04]  /*09e0*/  STL [R1+0x13c], R24 ;  /* 0x00013c1801007387 */ /* 0x000fe80000100800 */
[----:B------:R-:W-:Y:S04]  /*09f0*/  STL [R1+0x138], R23 ;  /* 0x0001381701007387 */ /* 0x000fe80000100800 */
[----:B------:R1:W-:Y:S01]  /*0a00*/  STL [R1+0x134], R22 ;  /* 0x0001341601007387 */ /* 0x0003e20000100800 */
[----:B---3--:R-:W-:-:S03]  /*0a10*/  SHF.R.S32.HI R28, RZ, 0x1f, R28 ;  /* 0x0000001fff1c7819 */ /* 0x008fc6000001141c */
        /* <DEDUP_REMOVED lines=17> */
[----:B------:R2:W-:Y:S04]  /*0b30*/  STL [R1+0x1fc], R8 ;  /* 0x0001fc0801007387 */ /* 0x0005e80000100800 */
[----:B------:R-:W-:Y:S01]  /*0b40*/  STL [R1+0xfc], R5 ;  /* 0x0000fc0501007387 */ /* 0x000fe20000100800 */
[----:B-1----:R-:W-:-:S03]  /*0b50*/  SHF.R.S32.HI R13, RZ, 0x1f, R13 ;  /* 0x0000001fff0d7819 */ /* 0x002fc6000001140d */
[----:B------:R1:W-:Y:S04]  /*0b60*/  STL [R1+0x1f8], R10 ;  /* 0x0001f80a01007387 */ /* 0x0003e80000100800 */
[----:B------:R4:W-:Y:S01]  /*0b70*/  STL [R1+0xf8], R4 ;  /* 0x0000f80401007387 */ /* 0x0009e20000100800 */
[----:B---3--:R-:W-:Y:S02]  /*0b80*/  SHF.R.S32.HI R9, RZ, 0x1f, R9 ;  /* 0x0000001fff097819 */ /* 0x008fe40000011409 */
[----:B--2---:R-:W-:-:S05]  /*0b90*/  SHF.R.S32.HI R8, RZ, 0x1f, R35 ;  /* 0x0000001fff087819 */ /* 0x004fca0000011423 */
[----:B------:R2:W-:Y:S01]  /*0ba0*/  STL [R1+0x1f4], R8 ;  /* 0x0001f40801007387 */ /* 0x0005e20000100800 */
[----:B-1----:R-:W-:-:S03]  /*0bb0*/  SHF.R.S32.HI R10, RZ, 0x1f, R33 ;  /* 0x0000001fff0a7819 */ /* 0x002fc60000011421 */
[----:B------:R-:W-:Y:S01]  /*0bc0*/  STL [R1+0x1f0], R34 ;  /* 0x0001f02201007387 */ /* 0x000fe20000100800 */
[----:B----4-:R-:W-:-:S03]  /*0bd0*/  SHF.R.S32.HI R4, RZ, 0x1f, R4 ;  /* 0x0000001fff047819 */ /* 0x010fc60000011404 */
[----:B------:R1:W-:Y:S01]  /*0be0*/  STL [R1+0x1ec], R10 ;  /* 0x0001ec0a01007387 */ /* 0x0003e20000100800 */
[----:B--2---:R-:W-:-:S05]  /*0bf0*/  SHF.R.S32.HI R8, RZ, 0x1f, R32 ;  /* 0x0000001fff087819 */ /* 0x004fca0000011420 */
[----:B------:R2:W-:Y:S01]  /*0c00*/  STL [R1+0x1e8], R8 ;  /* 0x0001e80801007387 */ /* 0x0005e20000100800 */
[----:B-1----:R-:W-:-:S03]  /*0c10*/  SHF.R.S32.HI R10, RZ, 0x1f, R30 ;  /* 0x0000001fff0a7819 */ /* 0x002fc6000001141e */
[----:B------:R-:W-:Y:S04]  /*0c20*/  STL [R1+0x1e4], R31 ;  /* 0x0001e41f01007387 */ /* 0x000fe80000100800 */
        /* <DEDUP_REMOVED lines=30> */
[----:B------:R-:W-:Y:S01]  /*0e10*/  STL [R1+0x198], R10 ;  /* 0x0001980a01007387 */ /* 0x000fe20000100800 */
[----:B--2---:R-:W-:-:S05]  /*0e20*/  SHF.R.S32.HI R8, RZ, 0x1f, R11 ;  /* 0x0000001fff087819 */ /* 0x004fca000001140b */
[----:B------:R1:W-:Y:S04]  /*0e30*/  STL [R1+0x194], R8 ;  /* 0x0001940801007387 */ /* 0x0003e80000100800 */
[----:B------:R-:W-:Y:S01]  /*0e40*/  STL [R1+0x190], R9 ;  /* 0x0001900901007387 */ /* 0x000fe20000100800 */
[----:B-1----:R-:W-:Y:S02]  /*0e50*/  SHF.R.S32.HI R8, RZ, 0x1f, R7 ;  /* 0x0000001fff087819 */ /* 0x002fe40000011407 */
[----:B------:R-:W-:Y:S01]  /*0e60*/  SHF.R.S32.HI R7, RZ, 0x1f, R5 ;  /* 0x0000001fff077819 */ /* 0x000fe20000011405 */
[----:B------:R-:W-:Y:S02]  /*0e70*/  IMAD R5, R6, 0x800, R250 ;  /* 0x0000080006057824 */ /* 0x000fe400078e02fa */
[----:B------:R-:W-:Y:S04]  /*0e80*/  STL [R1+0x18c], R8 ;  /* 0x00018c0801007387 */ /* 0x000fe80000100800 */
[----:B------:R-:W-:Y:S04]  /*0e90*/  STL [R1+0x188], R7 ;  /* 0x0001880701007387 */ /* 0x000fe80000100800 */
[----:B------:R1:W-:Y:S04]  /*0ea0*/  STL [R1+0x184], R4 ;  /* 0x0001840401007387 */ /* 0x0003e80000100800 */
[----:B------:R2:W-:Y:S01]  /*0eb0*/  STL [R1+0x38], R3 ;  /* 0x0000380301007387 */ /* 0x0005e20000100800 */
[--C-:B-1----:R-:W-:Y:S01]  /*0ec0*/  IMAD.IADD R4, R0, 0x1, R5.reuse ;  /* 0x0000000100047824 */ /* 0x102fe200078e0205 */
[C---:B------:R-:W-:Y:S01]  /*0ed0*/  IADD3 R0, R2.reuse, R250, R0 ;  /* 0x000000fa02007210 */ /* 0x040fe20007ffe000 */
[----:B--2---:R-:W-:-:S04]  /*0ee0*/  IMAD.IADD R3, R2, 0x1, R5 ;  /* 0x0000000102037824 */ /* 0x004fc800078e0205 */
[----:B------:R1:W-:Y:S04]  /*0ef0*/  STL [R1], R0 ;  /* 0x0000000001007387 */ /* 0x0003e80000100800 */
[----:B------:R2:W-:Y:S04]  /*0f00*/  STL [R1+0x48], R4 ;  /* 0x0000480401007387 */ /* 0x0005e80000100800 */
[----:B------:R2:W-:Y:S01]  /*0f10*/  STL [R1+0x50], R3 ;  /* 0x0000500301007387 */ /* 0x0005e20000100800 */
[----:B-1----:R-:W-:-:S05]  /*0f20*/  IMAD.IADD R0, R2, 0x1, R4 ;  /* 0x0000000102007824 */ /* 0x002fca00078e0204 */
[----:B------:R2:W-:Y:S02]  /*0f30*/  STL [R1+0x4c], R0 ;  /* 0x00004c0001007387 */ /* 0x0005e40000100800 */
.L_x_1081:
[----:B--2---:R-:W2:Y:S01]  /*0f40*/  LDL R4, [R1+0xf4] ;  /* 0x0000f40001047983 */ /* 0x004ea20000100800 */
[----:B------:R-:W-:Y:S01]  /*0f50*/  IMAD.MOV.U32 R0, RZ, RZ, c[0x0][0x560] ;  /* 0x00015800ff007624 */ /* 0x000fe200078e00ff */
[----:B------:R-:W-:Y:S01]  /*0f60*/  YIELD ;  /* 0x0000000000007946 */ /* 0x000fe20003800000 */
[----:B------:R-:W-:Y:S03]  /*0f70*/  BSSY B0, `(.L_x_1036) ;  /* 0x0000016000007945 */ /* 0x000fe60003800000 */
[----:B------:R-:W-:-:S13]  /*0f80*/  ISETP.NE.AND P0, PT, R0, 0x1, PT ;  /* 0x000000010000780c */ /* 0x000fda0003f05270 */
[----:B--2---:R-:W-:Y:S01]  /*0f90*/  @P0 IMAD.HI.U32 R0, R4, c[0x0][0x564], RZ ;  /* 0x0001590004000a27 */ /* 0x004fe200078e00ff */
[----:B------:R-:W-:-:S04]  /*0fa0*/  MOV R3, R4 ;  /* 0x0000000400037202 */ /* 0x000fc80000000f00 */
[----:B------:R-:W-:-:S04]  /*0fb0*/  @P0 SHF.R.U32.HI R3, RZ, c[0x0][0x568], R0 ;  /* 0x00015a00ff030a19 */ /* 0x000fc80000011600 */
[----:B------:R-:W-:Y:S01]  /*0fc0*/  ISETP.GE.AND P0, PT, R3, c[0x0][0x578], PT ;  /* 0x00015e0003007a0c */ /* 0x000fe20003f06270 */
[----:B------:R-:W-:-:S04]  /*0fd0*/  IMAD.MOV R2, RZ, RZ, -R3 ;  /* 0x000000ffff027224 */ /* 0x000fc800078e0a03 */
[----:B------:R-:W-:-:S08]  /*0fe0*/  IMAD R2, R2, c[0x0][0x560], R4 ;  /* 0x0001580002027a24 */ /* 0x000fd000078e0204 */
[----:B------:R-:W-:Y:S05]  /*0ff0*/  @!P0 BRA `(.L_x_1037) ;  /* 0x0000007000008947 */ /* 0x000fea0003800000 */
[----:B------:R-:W-:-:S04]  /*1000*/  MOV R0, c[0x0][0x56c] ;  /* 0x00015b0000007a02 */ /* 0x000fc80000000f00 */
[----:B------:R-:W-:Y:S02]  /*1010*/  ISETP.NE.AND P0, PT, R0, 0x1, PT ;  /* 0x000000010000780c */ /* 0x000fe40003f05270 */
[----:B------:R-:W-:-:S11]  /*1020*/  MOV R0, R2 ;  /* 0x0000000200007202 */ /* 0x000fd60000000f00 */
[----:B------:R-:W-:-:S05]  /*1030*/  @P0 IMAD.HI.U32 R4, R2, c[0x0][0x570], RZ ;  /* 0x00015c0002040a27 */ /* 0x000fca00078e00ff */
[----:B------:R-:W-:-:S05]  /*1040*/  @P0 SHF.R.U32.HI R0, RZ, c[0x0][0x574], R4 ;  /* 0x00015d00ff000a19 */ /* 0x000fca0000011604 */
[----:B------:R-:W-:Y:S01]  /*1050*/  IMAD R4, R0, c[0x0][0x56c], RZ ;  /* 0x00015b0000047a24 */ /* 0x000fe200078e02ff */
[----:B------:R-:W-:Y:S05]  /*1060*/  BRA `(.L_x_1038) ;  /* 0x0000006000007947 */ /* 0x000fea0003800000 */
.L_x_1037:
[----:B------:R-:W-:-:S04]  /*1070*/  MOV R0, c[0x0][0x554] ;  /* 0x0001550000007a02 */ /* 0x000fc80000000f00 */
[----:B------:R-:W-:Y:S02]  /*1080*/  ISETP.NE.AND P0, PT, R0, 0x1, PT ;  /* 0x000000010000780c */ /* 0x000fe40003f05270 */
[----:B------:R-:W-:-:S11]  /*1090*/  MOV R0, R2 ;  /* 0x0000000200007202 */ /* 0x000fd60000000f00 */
[----:B------:R-:W-:-:S05]  /*10a0*/  @P0 IMAD.HI.U32 R4, R2, c[0x0][0x558], RZ ;  /* 0x0001560002040a27 */ /* 0x000fca00078e00ff */
[----:B------:R-:W-:-:S05]  /*10b0*/  @P0 SHF.R.U32.HI R0, RZ, c[0x0][0x55c], R4 ;  /* 0x00015700ff000a19 */ /* 0x000fca0000011604 */
[----:B------:R-:W-:Y:S02]  /*10c0*/  IMAD R4, R0, c[0x0][0x554], RZ ;  /* 0x0001550000047a24 */ /* 0x000fe400078e02ff */
.L_x_1038:
[----:B------:R-:W-:Y:S05]  /*10d0*/  BSYNC B0 ;  /* 0x0000000000007941 */ /* 0x000fea0003800000 */
.L_x_1036:
[----:B------:R-:W-:Y:S01]  /*10e0*/  IMAD.MOV.U32 R5, RZ, RZ, c[0x0][0x548] ;  /* 0x00015200ff057624 */ /* 0x000fe200078e00ff */
[----:B------:R-:W-:Y:S01]  /*10f0*/  ISETP.NE.U32.AND P0, PT, RZ, c[0x0][0x370], PT ;  /* 0x0000dc00ff007a0c */ /* 0x000fe20003f05070 */
[----:B------:R-:W2:Y:S01]  /*1100*/  LDL.LU R16, [R1+0xec] ;  /* 0x0000ec0001107983 */ /* 0x000ea20000300800 */
[----:B------:R-:W-:Y:S02]  /*1110*/  IMAD.IADD R4, R2, 0x1, -R4 ;  /* 0x0000000102047824 */ /* 0x000fe400078e0a04 */
[----:B------:R-:W-:Y:S01]  /*1120*/  ISETP.NE.AND P1, PT, R5, 0x1, PT ;  /* 0x000000010500780c */ /* 0x000fe20003f25270 */
[----:B------:R-:W-:Y:S01]  /*1130*/  IMAD.MOV.U32 R132, RZ, RZ, RZ ;  /* 0x000000ffff847224 */ /* 0x000fe200078e00ff */
[----:B------:R-:W-:Y:S01]  /*1140*/  ISETP.NE.AND.EX P0, PT, RZ, c[0x0][0x374], PT, P0 ;  /* 0x0000dd00ff007a0c */ /* 0x000fe20003f05300 */
[----:B------:R-:W-:-:S04]  /*1150*/  IMAD R4, R3, c[0x0][0x554], R4 ;  /* 0x0001550003047a24 */ /* 0x000fc800078e0204 */
[----:B------:R-:W-:-:S06]  /*1160*/  IMAD.MOV.U32 R15, RZ, RZ, R4 ;  /* 0x000000ffff0f7224 */ /* 0x000fcc00078e0004 */
[----:B------:R-:W-:-:S04]  /*1170*/  @P1 IMAD.HI.U32 R2, R4, c[0x0][0x54c], RZ ;  /* 0x0001530004021a27 */ /* 0x000fc800078e00ff */
[----:B------:R-:W-:Y:S01]  /*1180*/  @P0 IMAD.MOV.U32 R3, RZ, RZ, 0x4 ;  /* 0x00000004ff030424 */ /* 0x000fe200078e00ff */
[----:B------:R-:W-:-:S05]  /*1190*/  @P1 SHF.R.U32.HI R15, RZ, c[0x0][0x550], R2 ;  /* 0x00015400ff0f1a19 */ /* 0x000fca0000011602 */
[----:B------:R-:W-:Y:S01]  /*11a0*/  @P0 IMAD.WIDE R2, R15, R3, c[0x0][0x370] ;  /* 0x0000dc000f020625 */ /* 0x000fe200078e0203 */
[----:B------:R1:W-:Y:S04]  /*11b0*/  STL [R1+0xe0], R15 ;  /* 0x0000e00f01007387 */ /* 0x0003e80000100800 */
[----:B------:R3:W4:Y:S01]  /*11c0*/  @P0 LDG.E R132, [R2.64] ;  /* 0x0000000602840981 */ /* 0x000722000c1e1900 */
[----:B------:R-:W-:Y:S01]  /*11d0*/  IMAD.MOV.U32 R12, RZ, RZ, R0 ;  /* 0x000000ffff0c7224 */ /* 0x000fe200078e0000 */
[----:B------:R-:W-:Y:S01]  /*11e0*/  BSSY B0, `(.L_x_1039) ;  /* 0x0000047000007945 */ /* 0x000fe20003800000 */
[----:B------:R-:W-:Y:S02]  /*11f0*/  IMAD.MOV.U32 R14, RZ, RZ, c[0x0][0x2c4] ;  /* 0x0000b100ff0e7624 */ /* 0x000fe400078e00ff */
[----:B------:R-:W-:-:S03]  /*1200*/  IMAD.MOV.U32 R28, RZ, RZ, 0x40 ;  /* 0x00000040ff1c7424 */ /* 0x000fc600078e00ff */
[----:B------:R-:W-:Y:S02]  /*1210*/  ISETP.NE.AND P3, PT, R14, 0x1, PT ;  /* 0x000000010e00780c */ /* 0x000fe40003f65270 */
[----:B------:R-:W-:Y:S01]  /*1220*/  IADD3 R5, R28, -c[0x0][0x168], RZ ;  /* 0x80005a001c057a10 */ /* 0x000fe20007ffe0ff */
[----:B---3--:R-:W-:-:S05]  /*1230*/  IMAD.MOV.U32 R2, RZ, RZ, c[0x0][0x53c] ;  /* 0x00014f00ff027624 */ /* 0x008fca00078e00ff */
[----:B------:R-:W-:Y:S02]  /*1240*/  ISETP.NE.AND P0, PT, R2, 0x1, PT ;  /* 0x000000010200780c */ /* 0x000fe40003f05270 */
[----:B------:R-:W-:-:S11]  /*1250*/  LOP3.LUT R2, R0, 0x1ffffff, RZ, 0x3c, !PT ;  /* 0x01ffffff00027812 */ /* 0x000fd600078e3cff */
[----:B------:R-:W-:Y:S01]  /*1260*/  @P0 IMAD.HI.U32 R3, R0, c[0x0][0x540], RZ ;  /* 0x0001500000030a27 */ /* 0x000fe200078e00ff */
[----:B------:R-:W-:-:S03]  /*1270*/  IADD3 R0, R2, c[0x0][0x53c], RZ ;  /* 0x00014f0002007a10 */ /* 0x000fc60007ffe0ff */
[----:B------:R-:W-:Y:S01]  /*1280*/  IMAD.MOV.U32 R2, RZ, RZ, c[0x0][0x2ac] ;  /* 0x0000ab00ff027624 */ /* 0x000fe200078e00ff */
[----:B------:R-:W-:-:S03]  /*1290*/  @P0 SHF.R.U32.HI R12, RZ, c[0x0][0x544], R3 ;  /* 0x00015100ff0c0a19 */ /* 0x000fc60000011603 */
[----:B------:R-:W-:Y:S02]  /*12a0*/  IMAD R169, R2, c[0x0][0x1d0], RZ ;  /* 0x0000740002a97a24 */ /* 0x000fe400078e02ff */
[----:B------:R-:W-:Y:S01]  /*12b0*/  IMAD R0, R12, c[0x0][0x53c], R0 ;  /* 0x00014f000c007a24 */ /* 0x000fe200078e0200 */
[----:B------:R1:W-:Y:S01]  /*12c0*/  STL [R1+0xe8], R12 ;  /* 0x0000e80c01007387 */ /* 0x0003e20000100800 */
[----:B------:R-:W-:Y:S01]  /*12d0*/  IMAD R2, R2, c[0x0][0x1d0], R5 ;  /* 0x0000740002027a24 */ /* 0x000fe200078e0205 */
[----:B------:R-:W-:Y:S01]  /*12e0*/  IADD3 R5, R169, 0x3f, RZ ;  /* 0x0000003fa9057810 */ /* 0x000fe20007ffe0ff */
[----:B------:R-:W-:-:S05]  /*12f0*/  IMAD.SHL.U32 R11, R0, 0x80, RZ ;  /* 0x00000080000b7824 */ /* 0x000fca00078e00ff */
[----:B------:R-:W-:Y:S01]  /*1300*/  IADD3 R0, R11, 0x7f, RZ ;  /* 0x0000007f0b007810 */ /* 0x000fe20007ffe0ff */
[----:B------:R1:W-:Y:S04]  /*1310*/  STL [R1+0xf0], R11 ;  /* 0x0000f00b01007387 */ /* 0x0003e80000100800 */
[----:B------:R-:W-:-:S05]  /*1320*/  @P3 IMAD.HI.U32 R3, R0, c[0x0][0x2c8], RZ ;  /* 0x0000b20000033a27 */ /* 0x000fca00078e00ff */
[----:B------:R-:W-:-:S05]  /*1330*/  @P3 SHF.R.U32.HI R0, RZ, c[0x0][0x2cc], R3 ;  /* 0x0000b300ff003a19 */ /* 0x000fca0000011603 */
[----:B------:R-:W-:Y:S01]  /*1340*/  IMAD.IADD R0, R2, 0x1, R0 ;  /* 0x0000000102007824 */ /* 0x000fe200078e0200 */
[----:B------:R-:W-:-:S04]  /*1350*/  SHF.R.S32.HI R2, RZ, 0x1f, R5 ;  /* 0x0000001fff027819 */ /* 0x000fc80000011405 */
[----:B------:R-:W-:Y:S02]  /*1360*/  SHF.R.S32.HI R3, RZ, 0x1f, R0 ;  /* 0x0000001fff037819 */ /* 0x000fe40000011400 */
[----:B------:R-:W-:Y:S02]  /*1370*/  LEA.HI R2, R2, R5, RZ, 0x6 ;  /* 0x0000000502027211 */ /* 0x000fe400078f30ff */
[----:B------:R-:W-:Y:S02]  /*1380*/  LEA.HI R3, R3, R0, RZ, 0x6 ;  /* 0x0000000003037211 */ /* 0x000fe400078f30ff */
[----:B------:R-:W-:Y:S02]  /*1390*/  SHF.R.S32.HI R0, RZ, 0x6, R2 ;  /* 0x00000006ff007819 */ /* 0x000fe40000011402 */
[----:B------:R-:W-:-:S04]  /*13a0*/  SHF.R.S32.HI R2, RZ, 0x6, R3 ;  /* 0x00000006ff027819 */ /* 0x000fc80000011403 */
[----:B------:R-:W-:Y:S01]  /*13b0*/  IMNMX R7, R0, R2, PT ;  /* 0x0000000200077217 */ /* 0x000fe20003800200 */
[----:B------:R-:W-:Y:S02]  /*13c0*/  IMAD.MOV R0, RZ, RZ, -R15 ;  /* 0x000000ffff007224 */ /* 0x000fe400078e0a0f */
[----:B------:R-:W-:Y:S01]  /*13d0*/  IMAD.MOV.U32 R2, RZ, RZ, RZ ;  /* 0x000000ffff027224 */ /* 0x000fe200078e00ff */
[----:B------:R-:W-:Y:S01]  /*13e0*/  ISETP.GE.AND P0, PT, R7, 0x1, PT ;  /* 0x000000010700780c */ /* 0x000fe20003f06270 */
[----:B------:R-:W-:Y:S01]  /*13f0*/  IMAD R134, R0, c[0x0][0x548], R4 ;  /* 0x0001520000867a24 */ /* 0x000fe200078e0204 */
[----:B--2---:R-:W-:-:S04]  /*1400*/  LOP3.LUT R16, R16, 0xfffffffd, RZ, 0xc0, !PT ;  /* 0xfffffffd10107812 */ /* 0x004fc800078ec0ff */
[----:B------:R-:W-:-:S05]  /*1410*/  @P3 LOP3.LUT R16, R16, 0x2, RZ, 0xfc, !PT ;  /* 0x0000000210103812 */ /* 0x000fca00078efcff */
[----:B------:R1:W-:Y:S04]  /*1420*/  STL [R1+0xec], R16 ;  /* 0x0000ec1001007387 */ /* 0x0003e80000100800 */
[----:B----4-:R1:W-:Y:S04]  /*1430*/  STL [R1+0xb4], R132 ;  /* 0x0000b48401007387 */ /* 0x0103e80000100800 */
[----:B------:R1:W-:Y:S01]  /*1440*/  STL [R1+0xe4], R134 ;  /* 0x0000e48601007387 */ /* 0x0003e20000100800 */
[----:B------:R-:W-:Y:S05]  /*1450*/  @!P0 BRA `(.L_x_1040) ;  /* 0x000001f000008947 */ /* 0x000fea0003800000 */
[----:B------:R-:W-:-:S04]  /*1460*/  SHF.R.U32.HI R0, RZ, 0x10, R12 ;  /* 0x00000010ff007819 */ /* 0x000fc8000001160c */
[----:B------:R-:W-:-:S04]  /*1470*/  ISETP.NE.AND P0, PT, R0, RZ, PT ;  /* 0x000000ff0000720c */ /* 0x000fc80003f05270 */
[----:B------:R-:W-:-:S04]  /*1480*/  SEL R0, R0, c[0x0][0x338], P0 ;  /* 0x0000ce0000007a07 */ /* 0x000fc80000000000 */
[----:B------:R-:W-:Y:S02]  /*1490*/  IABS R3, R0 ;  /* 0x0000000000037213 */ /* 0x000fe40000000000 */
[----:B------:R-:W-:Y:S02]  /*14a0*/  IADD3 R6, R0, -0x1, R7 ;  /* 0xffffffff00067810 */ /* 0x000fe40007ffe007 */
[----:B------:R-:W2:Y:S02]  /*14b0*/  I2F.RP R4, R3 ;  /* 0x0000000300047306 */ /* 0x000ea40000209400 */
[----:B------:R-:W-:Y:S02]  /*14c0*/  IABS R10, R6 ;  /* 0x00000006000a7213 */ /* 0x000fe40000000000 */
[----:B------:R-:W-:-:S04]  /*14d0*/  LOP3.LUT R6, R6, R0, RZ, 0x3c, !PT ;  /* 0x0000000006067212 */ /* 0x000fc800078e3cff */
[----:B------:R-:W-:Y:S01]  /*14e0*/  ISETP.GE.AND P1, PT, R6, RZ, PT ;  /* 0x000000ff0600720c */ /* 0x000fe20003f26270 */
[----:B--2---:R-:W2:Y:S02]  /*14f0*/  MUFU.RCP R4, R4 ;  /* 0x0000000400047308 */ /* 0x004ea40000001000 */
[----:B--2---:R-:W-:-:S06]  /*1500*/  IADD3 R4, R4, 0xffffffe, RZ ;  /* 0x0ffffffe04047810 */ /* 0x004fcc0007ffe0ff */
[----:B------:R-:W2:Y:S02]  /*1510*/  F2I.FTZ.U32.TRUNC.NTZ R5, R4 ;  /* 0x0000000400057305 */ /* 0x000ea4000021f000 */
[----:B--2---:R-:W-:Y:S02]  /*1520*/  IMAD.MOV R2, RZ, RZ, -R5 ;  /* 0x000000ffff027224 */ /* 0x004fe400078e0a05 */
[----:B------:R-:W-:Y:S02]  /*1530*/  IMAD.MOV.U32 R4, RZ, RZ, RZ ;  /* 0x000000ffff047224 */ /* 0x000fe400078e00ff */
        /* <DEDUP_REMOVED lines=13> */
[----:B------:R-:W-:-:S13]  /*1610*/  ISETP.GE.U32.AND P2, PT, R4, R3, PT ;  /* 0x000000030400720c */ /* 0x000fda0003f46070 */
[----:B------:R-:W-:-:S05]  /*1620*/  @P2 IADD3 R2, R2, 0x1, RZ ;  /* 0x0000000102022810 */ /* 0x000fca0007ffe0ff */
[----:B------:R-:W-:Y:S01]  /*1630*/  @!P1 IMAD.MOV R2, RZ, RZ, -R2 ;  /* 0x000000ffff029224 */ /* 0x000fe200078e0a02 */
[----:B------:R-:W-:Y:S02]  /*1640*/  @!P0 LOP3.LUT R2, RZ, R0, RZ, 0x33, !PT ;  /* 0x00000000ff028212 */ /* 0x000fe400078e33ff */
.L_x_1040:
[----:B------:R-:W-:Y:S05]  /*1650*/  BSYNC B0 ;  /* 0x0000000000007941 */ /* 0x000fea0003800000 */
.L_x_1039:
[----:B------:R-:W-:Y:S01]  /*1660*/  LOP3.LUT R0, R12, 0xffff, RZ, 0xc0, !PT ;  /* 0x0000ffff0c007812 */ /* 0x000fe200078ec0ff */
[----:B------:R-:W-:Y:S01]  /*1670*/  CS2R R130, SRZ ;  /* 0x0000000000827805 */ /* 0x000fe2000001ff00 */
[----:B-1----:R-:W-:Y:S01]  /*1680*/  CS2R R12, SRZ ;  /* 0x00000000000c7805 */ /* 0x002fe2000001ff00 */
[----:B------:R-:W-:Y:S01]  /*1690*/  CS2R R128, SRZ ;  /* 0x0000000000807805 */ /* 0x000fe2000001ff00 */
[----:B------:R-:W-:Y:S01]  /*16a0*/  CS2R R126, SRZ ;  /* 0x00000000007e7805 */ /* 0x000fe2000001ff00 */
[----:B------:R-:W-:Y:S01]  /*16b0*/  IMAD R133, R0, R2, RZ ;  /* 0x0000000200857224 */ /* 0x000fe200078e02ff */
[----:B------:R-:W-:Y:S01]  /*16c0*/  PRMT R0, RZ, 0x7610, R0 ;  /* 0x00007610ff007816 */ /* 0x000fe20000000000 */
[----:B------:R-:W-:Y:S01]  /*16d0*/  CS2R R124, SRZ ;  /* 0x00000000007c7805 */ /* 0x000fe2000001ff00 */
        /* <DEDUP_REMOVED lines=66> */
[----:B-1----:R-:W-:-:S04]  /*1b00*/  ISETP.NE.U32.AND P0, PT, RZ, c[0x0][0x340], PT ;  /* 0x0000d000ff007a0c */ /* 0x002fc80003f05070 */
[----:B------:R-:W-:-:S13]  /*1b10*/  ISETP.NE.AND.EX P0, PT, RZ, c[0x0][0x344], PT, P0 ;  /* 0x0000d100ff007a0c */ /* 0x000fda0003f05300 */
[----:B------:R-:W-:-:S04]  /*1b20*/  @P0 IMAD.MOV.U32 R2, RZ, RZ, 0x4 ;  /* 0x00000004ff020424 */ /* 0x000fc800078e00ff */
[----:B------:R-:W-:-:S05]  /*1b30*/  @P0 IMAD.WIDE R2, R15, R2, c[0x0][0x340] ;  /* 0x0000d0000f020625 */ /* 0x000fca00078e0202 */
[----:B------:R1:W5:Y:S01]  /*1b40*/  @P0 LDG.E R0, [R2.64] ;  /* 0x0000000602000981 */ /* 0x000362000c1e1900 */
[----:B------:R-:W-:Y:S01]  /*1b50*/  WARPSYNC 0xffffffff ;  /* 0xffffffff00007948 */ /* 0x000fe20003800000 */
[----:B------:R-:W-:Y:S02]  /*1b60*/  @!P0 MOV R0, R15 ;  /* 0x0000000f00008202 */ /* 0x000fe40000000f00 */
[----:B-1----:R-:W1:Y:S01]  /*1b70*/  S2R R6, SR_TID.X ;  /* 0x0000000000067919 */ /* 0x002e620000002100 */
[----:B------:R-:W-:Y:S01]  /*1b80*/  IMAD.MOV.U32 R87, RZ, RZ, c[0x0][0x2b8] ;  /* 0x0000ae00ff577624 */ /* 0x000fe200078e00ff */
[----:B------:R-:W-:Y:S01]  /*1b90*/  IADD3 R72, R5, -0x1, RZ ;  /* 0xffffffff05487810 */ /* 0x000fe20007ffe0ff */
[----:B------:R-:W-:Y:S01]  /*1ba0*/  IMAD.MOV.U32 R4, RZ, RZ, R16 ;  /* 0x000000ffff047224 */ /* 0x000fe200078e0010 */
[----:B-----5:R-:W-:Y:S01]  /*1bb0*/  SHF.R.S32.HI R3, RZ, 0x1f, R0 ;  /* 0x0000001fff037819 */ /* 0x020fe20000011400 */
[----:B------:R-:W-:Y:S01]  /*1bc0*/  IMAD.WIDE.U32 R88, R0, c[0x0][0x2b0], RZ ;  /* 0x0000ac0000587a25 */ /* 0x000fe200078e00ff */
[----:B------:R-:W-:Y:S01]  /*1bd0*/  ISETP.NE.AND P1, PT, R87, 0x1, PT ;  /* 0x000000015700780c */ /* 0x000fe20003f25270 */
[----:B------:R-:W-:Y:S01]  /*1be0*/  BAR.SYNC.DEFER_BLOCKING 0x0 ;  /* 0x0000000000007b1d */ /* 0x000fe20000010000 */
[----:B------:R-:W-:Y:S01]  /*1bf0*/  LOP3.LUT R4, R4, 0xfffffffe, RZ, 0xc0, !PT ;  /* 0xfffffffe04047812 */ /* 0x000fe200078ec0ff */
[----:B------:R-:W-:-:S10]  /*1c00*/  IMAD.MOV.U32 R36, RZ, RZ, RZ ;  /* 0x000000ffff247224 */ /* 0x000fd400078e00ff */
[----:B------:R-:W-:Y:S02]  /*1c10*/  @P1 LOP3.LUT R4, R4, 0x1, RZ, 0xfc, !PT ;  /* 0x0000000104041812 */ /* 0x000fe400078efcff */
[----:B-1----:R-:W-:-:S03]  /*1c20*/  SHF.R.S32.HI R25, RZ, 0x1f, R6 ;  /* 0x0000001fff197819 */ /* 0x002fc60000011406 */
[----:B------:R1:W-:Y:S01]  /*1c30*/  STL [R1+0xec], R4 ;  /* 0x0000ec0401007387 */ /* 0x0003e20000100800 */
[----:B------:R-:W-:Y:S02]  /*1c40*/  SHF.R.S32.HI R168, RZ, 0x1f, R6 ;  /* 0x0000001fffa87819 */ /* 0x000fe40000011406 */
[-C--:B------:R-:W-:Y:S01]  /*1c50*/  LEA.HI R25, R25, R6.reuse, RZ, 0x3 ;  /* 0x0000000619197211 */ /* 0x080fe200078f18ff */
[----:B------:R-:W-:Y:S01]  /*1c60*/  STL.64 [R1+0xc0], R88 ;  /* 0x0000c05801007387 */ /* 0x000fe20000100a00 */
[----:B------:R-:W-:Y:S02]  /*1c70*/  LEA.HI R168, R168, R6, RZ, 0x3 ;  /* 0x00000006a8a87211 */ /* 0x000fe400078f18ff */
[----:B------:R-:W-:Y:S02]  /*1c80*/  LOP3.LUT R25, R25, 0xfffffff8, RZ, 0xc0, !PT ;  /* 0xfffffff819197812 */ /* 0x000fe400078ec0ff */
[----:B------:R-:W-:-:S03]  /*1c90*/  SHF.R.S32.HI R168, RZ, 0x3, R168 ;  /* 0x00000003ffa87819 */ /* 0x000fc600000114a8 */
[----:B------:R-:W-:-:S04]  /*1ca0*/  IMAD.IADD R25, R6, 0x1, -R25 ;  /* 0x0000000106197824 */ /* 0x000fc800078e0a19 */
[----:B------:R-:W-:-:S04]  /*1cb0*/  IMAD R77, R25, 0x20, R168 ;  /* 0x00000020194d7824 */ /* 0x000fc800078e02a8 */
[----:B------:R-:W-:-:S04]  /*1cc0*/  IMAD R2, R72, 0x40, R77 ;  /* 0x0000004048027824 */ /* 0x000fc800078e024d */
        /* <DEDUP_REMOVED lines=9> */
[----:B------:R-:W-:Y:S01]  /*1d60*/  STL [R1+0xd4], R86 ;  /* 0x0000d45601007387 */ /* 0x000fe20000100800 */
        /* <DEDUP_REMOVED lines=14> */
[----:B------:R-:W-:Y:S01]  /*1e50*/  SHF.R.S32.HI R23, RZ, 0x1f, R134 ;  /* 0x0000001fff177819 */ /* 0x000fe20000011486 */
[----:B-1----:R-:W-:Y:S01]  /*1e60*/  IMAD.IADD R4, R11, 0x1, R77 ;  /* 0x000000010b047824 */ /* 0x002fe200078e024d */
[----:B------:R-:W-:-:S03]  /*1e70*/  SHF.R.S32.HI R6, RZ, 0x1f, R15 ;  /* 0x0000001fff067819 */ /* 0x000fc6000001140f */
[----:B------:R-:W-:Y:S02]  /*1e80*/  IMAD R5, R23, c[0x0][0x1b8], RZ ;  /* 0x00006e0017057a24 */ /* 0x000fe400078e02ff */
[----:B------:R-:W-:-:S04]  /*1e90*/  @P3 IMAD.HI.U32 R7, R4, c[0x0][0x2c8], RZ ;  /* 0x0000b20004073a27 */ /* 0x000fc800078e00ff */
[C---:B------:R-:W-:Y:S02]  /*1ea0*/  IMAD R5, R134.reuse, c[0x0][0x1bc], R5 ;  /* 0x00006f0086057a24 */ /* 0x040fe400078e0205 */
[----:B------:R-:W-:Y:S01]  /*1eb0*/  IMAD.MOV.U32 R0, RZ, RZ, R4 ;  /* 0x000000ffff007224 */ /* 0x000fe200078e0004 */
[----:B------:R-:W-:Y:S01]  /*1ec0*/  @P3 SHF.R.U32.HI R0, RZ, c[0x0][0x2cc], R7 ;  /* 0x0000b300ff003a19 */ /* 0x000fe20000011607 */
[----:B------:R-:W-:-:S04]  /*1ed0*/  IMAD.WIDE.U32 R2, R134, c[0x0][0x1b8], RZ ;  /* 0x00006e0086027a25 */ /* 0x000fc800078e00ff */
[----:B------:R-:W-:Y:S02]  /*1ee0*/  IMAD.IADD R3, R3, 0x1, R5 ;  /* 0x0000000103037824 */ /* 0x000fe400078e0205 */
[----:B------:R-:W-:Y:S01]  /*1ef0*/  IMAD R5, R6, c[0x0][0x1c0], RZ ;  /* 0x0000700006057a24 */ /* 0x000fe200078e02ff */
[----:B------:R-:W-:Y:S01]  /*1f00*/  SHF.R.S32.HI R7, RZ, 0x1f, R0 ;  /* 0x0000001fff077819 */ /* 0x000fe20000011400 */
[----:B------:R-:W-:-:S04]  /*1f10*/  IMAD.WIDE.U32 R2, R15, c[0x0][0x1c0], R2 ;  /* 0x000070000f027a25 */ /* 0x000fc800078e0002 */
[----:B------:R-:W-:Y:S02]  /*1f20*/  IMAD R6, R15, c[0x0][0x1c4], R5 ;  /* 0x000071000f067a24 */ /* 0x000fe400078e0205 */
        /* <DEDUP_REMOVED lines=14> */
[----:B------:R-:W2:Y:S01]  /*2010*/  SHFL.IDX PT, R3, R17, RZ, 0x181f ;  /* 0x00181fff11037589 */ /* 0x000ea200000e0000 */
[----:B------:R-:W-:-:S03]  /*2020*/  IMAD R24, R14, c[0x0][0x168], RZ ;  /* 0x00005a000e187a24 */ /* 0x000fc600078e02ff */
[----:B------:R-:W3:Y:S01]  /*2030*/  SHFL.IDX PT, R4, R16, RZ, 0x181f ;  /* 0x00181fff10047589 */ /* 0x000ee200000e0000 */
[----:B------:R-:W-:-:S05]  /*2040*/  IMAD.IADD R20, R168, 0x1, R11 ;  /* 0x00000001a8147824 */ /* 0x000fca00078e020b */
[C---:B------:R-:W-:Y:S01]  /*2050*/  ISETP.GE.AND P0, PT, R20.reuse, R24, PT ;  /* 0x000000181400720c */ /* 0x040fe20003f06270 */
[----:B------:R-:W1:Y:S01]  /*2060*/  SHFL.IDX PT, R0, R17, 0x1, 0x181f ;  /* 0x00381f0011007f89 */ /* 0x000e6200000e0000 */
[----:B------:R-:W-:-:S03]  /*2070*/  IADD3 R5, R20, 0x20, RZ ;  /* 0x0000002014057810 */ /* 0x000fc60007ffe0ff */
[----:B------:R-:W1:Y:S01]  /*2080*/  SHFL.IDX PT, R2, R16, 0x1, 0x181f ;  /* 0x00381f0010027f89 */ /* 0x000e6200000e0000 */
[----:B------:R-:W-:Y:S01]  /*2090*/  ISETP.GE.AND P1, PT, R5, R24, PT ;  /* 0x000000180500720c */ /* 0x000fe20003f26270 */
[----:B------:R-:W-:-:S06]  /*20a0*/  IMAD.WIDE.U32 R84, R134, c[0x0][0x1e8], RZ ;  /* 0x00007a0086547a25 */ /* 0x000fcc00078e00ff */
[----:B--2---:R-:W-:-:S04]  /*20b0*/  @!P0 LEA R10, P3, R32, R3, 0x1 ;  /* 0x00000003200a8211 */ /* 0x004fc800078608ff */
[-C--:B---3--:R-:W-:Y:S02]  /*20c0*/  @!P0 LEA.HI.X R11, R32, R4.reuse, R35, 0x1, P3 ;  /* 0x00000004200b8211 */ /* 0x088fe400018f0c23 */
[-C--:B----4-:R-:W-:Y:S02]  /*20d0*/  @!P0 LEA R6, P3, R30, R3.reuse, 0x1 ;  /* 0x000000031e068211 */ /* 0x090fe400078608ff */
[----:B------:R-:W-:Y:S02]  /*20e0*/  ISETP.GE.AND P4, PT, R32, c[0x0][0x198], PT ;  /* 0x0000660020007a0c */ /* 0x000fe40003f86270 */
[----:B------:R-:W-:Y:S02]  /*20f0*/  @!P0 LEA.HI.X R7, R30, R4, R33, 0x1, P3 ;  /* 0x000000041e078211 */ /* 0x000fe400018f0c21 */
[C---:B------:R-:W-:Y:S02]  /*2100*/  ISETP.GE.AND P3, PT, R26.reuse, c[0x0][0x198], PT ;  /* 0x000066001a007a0c */ /* 0x040fe40003f66270 */
[----:B------:R-:W-:-:S02]  /*2110*/  @!P0 LEA R12, P2, R26, R3, 0x1 ;  /* 0x000000031a0c8211 */ /* 0x000fc400078408ff */
[C---:B------:R-:W-:Y:S02]  /*2120*/  ISETP.GE.AND P5, PT, R31.reuse, c[0x0][0x198], PT ;  /* 0x000066001f007a0c */ /* 0x040fe40003fa6270 */
        /* <DEDUP_REMOVED lines=18> */
[----:B------:R-:W3:Y:S02]  /*2250*/  SHFL.IDX PT, R0, R17, 0x2, 0x181f ;  /* 0x00581f0011007f89 */ /* 0x000ee400000e0000 */
[----:B------:R-:W-:Y:S02]  /*2260*/  @!P1 LEA.HI.X R5, R30, R2, R33, 0x1, P0 ;  /* 0x000000021e059211 */ /* 0x000fe400000f0c21 */
[----:B------:R-:W4:Y:S01]  /*2270*/  SHFL.IDX PT, R2, R16, 0x2, 0x181f ;  /* 0x00581f0010027f89 */ /* 0x000f2200000e0000 */
[----:B------:R-:W-:-:S03]  /*2280*/  ISETP.GE.AND P0, PT, R3, R24, PT ;  /* 0x000000180300720c */ /* 0x000fc60003f06270 */
[----:B------:R1:W-:Y:S04]  /*2290*/  @!P1 LDGSTS.E.BYPASS.LTC128B.128 [R29+0x9100], [R6.64], !P5 ;  /* 0x09100000061d9fae */ /* 0x0003e8000e901d46 */
[----:B------:R1:W-:Y:S04]  /*22a0*/  @!P1 LDGSTS.E.BYPASS.LTC128B.128 [R29+0xd100], [R4.64], !P6 ;  /* 0x0d100000041d9fae */ /* 0x0003e8000f101d46 */
[----:B------:R-:W1:Y:S02]  /*22b0*/  SHFL.IDX PT, R12, R17, 0x3, 0x181f ;  /* 0x00781f00110c7f89 */ /* 0x000e6400000e0000 */
[----:B---3--:R-:W-:-:S04]  /*22c0*/  @!P0 LEA R10, P1, R32, R0, 0x1 ;  /* 0x00000000200a8211 */ /* 0x008fc800078208ff */
[----:B----4-:R-:W-:Y:S02]  /*22d0*/  @!P0 LEA.HI.X R11, R32, R2, R35, 0x1, P1 ;  /* 0x00000002200b8211 */ /* 0x010fe400008f0c23 */
[CC--:B--2---:R-:W-:Y:S01]  /*22e0*/  @!P0 LEA R8, P1, R31.reuse, R0.reuse, 0x1 ;  /* 0x000000001f088211 */ /* 0x0c4fe200078208ff */
[----:B------:R-:W2:Y:S01]  /*22f0*/  SHFL.IDX PT, R13, R16, 0x3, 0x181f ;  /* 0x00781f00100d7f89 */ /* 0x000ea200000e0000 */
[----:B------:R-:W-:Y:S02]  /*2300*/  @!P0 LEA R14, P2, R26, R0, 0x1 ;  /* 0x000000001a0e8211 */ /* 0x000fe400078408ff */
[----:B------:R-:W-:Y:S02]  /*2310*/  @!P0 LEA.HI.X R9, R31, R2, R34, 0x1, P1 ;  /* 0x000000021f098211 */ /* 0x000fe400008f0c22 */
[----:B------:R-:W-:Y:S02]  /*2320*/  IADD3 R20, R20, 0x60, RZ ;  /* 0x0000006014147810 */ /* 0x000fe40007ffe0ff */
[----:B-1----:R-:W-:Y:S01]  /*2330*/  @!P0 LEA R4, P1, R30, R0, 0x1 ;  /* 0x000000001e048211 */ /* 0x002fe200078208ff */
[----:B------:R-:W-:Y:S01]  /*2340*/  IMAD.MOV R0, RZ, RZ, -R21 ;  /* 0x000000ffff007224 */ /* 0x000fe200078e0a15 */
[----:B------:R-:W-:-:S02]  /*2350*/  @!P0 LEA.HI.X R15, R26, R2, R27, 0x1, P2 ;  /* 0x000000021a0f8211 */ /* 0x000fc400010f0c1b */
[----:B------:R-:W-:Y:S01]  /*2360*/  ISETP.GE.AND P2, PT, R20, R24, PT ;  /* 0x000000181400720c */ /* 0x000fe20003f46270 */
[----:B------:R-:W-:Y:S02]  /*2370*/  IMAD R22, R0, c[0x0][0x2b8], R22 ;  /* 0x0000ae0000167a24 */ /* 0x000fe400078e0216 */
[----:B------:R1:W-:Y:S04]  /*2380*/  @!P0 LDGSTS.E.BYPASS.LTC128B.128 [R29+0x2100], [R14.64], !P3 ;  /* 0x021000000e1d8fae */ /* 0x0003e8000d901d46 */
[----:B------:R3:W-:Y:S04]  /*2390*/  @!P0 LDGSTS.E.BYPASS.LTC128B.128 [R29+0x6100], [R10.64], !P4 ;  /* 0x061000000a1d8fae */ /* 0x0007e8000e101d46 */
[----:B------:R4:W-:Y:S01]  /*23a0*/  @!P0 LDGSTS.E.BYPASS.LTC128B.128 [R29+0xa100], [R8.64], !P5 ;  /* 0x0a100000081d8fae */ /* 0x0009e2000e901d46 */
[----:B------:R-:W-:Y:S01]  /*23b0*/  @!P0 LEA.HI.X R5, R30, R2, R33, 0x1, P1 ;  /* 0x000000021e058211 */ /* 0x000fe200008f0c21 */
[----:B------:R-:W-:Y:S01]  /*23c0*/  IMAD.WIDE.U32 R2, R22, c[0x0][0x1e0], RZ ;  /* 0x0000780016027a25 */ /* 0x000fe200078e00ff */
[----:B------:R-:W-:-:S03]  /*23d0*/  @!P2 LEA R6, P1, R26, R12, 0x1 ;  /* 0x0000000c1a06a211 */ /* 0x000fc600078208ff */
[----:B------:R1:W-:Y:S01]  /*23e0*/  @!P0 LDGSTS.E.BYPASS.LTC128B.128 [R29+0xe100], [R4.64], !P6 ;  /* 0x0e100000041d8fae */ /* 0x0003e2000f101d46 */
[----:B--2---:R-:W-:-:S05]  /*23f0*/  @!P2 LEA.HI.X R7, R26, R13, R27, 0x1, P1 ;  /* 0x0000000d1a07a211 */ /* 0x004fca00008f0c1b */
[----:B------:R2:W-:Y:S01]  /*2400*/  @!P2 LDGSTS.E.BYPASS.LTC128B.128 [R29+0x3100], [R6.64], !P3 ;  /* 0x03100000061dafae */ /* 0x0005e2000d901d46 */
[----:B----4-:R-:W-:-:S05]  /*2410*/  SHF.R.S32.HI R8, RZ, 0x1f, R22 ;  /* 0x0000001fff087819 */ /* 0x010fca0000011416 */
[----:B------:R-:W-:-:S04]  /*2420*/  IMAD R0, R8, c[0x0][0x1e0], RZ ;  /* 0x0000780008007a24 */ /* 0x000fc800078e02ff */
[----:B------:R-:W-:Y:S01]  /*2430*/  IMAD R0, R22, c[0x0][0x1e4], R0 ;  /* 0x0000790016007a24 */ /* 0x000fe200078e0200 */
[----:B-1----:R-:W-:-:S03]  /*2440*/  SHF.R.S32.HI R15, RZ, 0x1f, R36 ;  /* 0x0000001fff0f7819 */ /* 0x002fc60000011424 */
[----:B------:R-:W-:Y:S02]  /*2450*/  IMAD.IADD R3, R3, 0x1, R0 ;  /* 0x0000000103037824 */ /* 0x000fe400078e0200 */
[----:B------:R-:W-:Y:S01]  /*2460*/  IMAD R0, R23, c[0x0][0x1e8], RZ ;  /* 0x00007a0017007a24 */ /* 0x000fe200078e02ff */
[----:B------:R-:W-:Y:S01]  /*2470*/  @!P2 LEA R4, P0, R32, R12, 0x1 ;  /* 0x0000000c2004a211 */ /* 0x000fe200078008ff */
[----:B--2---:R-:W-:Y:S02]  /*2480*/  IMAD R6, R15, c[0x0][0x1f0], RZ ;  /* 0x00007c000f067a24 */ /* 0x004fe400078e02ff */
[----:B------:R-:W-:Y:S02]  /*2490*/  IMAD R0, R134, c[0x0][0x1ec], R0 ;  /* 0x00007b0086007a24 */ /* 0x000fe400078e0200 */
[----:B------:R-:W-:Y:S01]  /*24a0*/  IMAD.WIDE.U32 R2, R36, c[0x0][0x1f0], R2 ;  /* 0x00007c0024027a25 */ /* 0x000fe200078e0002 */
[----:B------:R-:W-:-:S03]  /*24b0*/  @!P2 LEA.HI.X R5, R32, R13, R35, 0x1, P0 ;  /* 0x0000000d2005a211 */ /* 0x000fc600000f0c23 */
[----:B------:R-:W-:Y:S01]  /*24c0*/  IMAD.IADD R83, R85, 0x1, R0 ;  /* 0x0000000155537824 */ /* 0x000fe200078e0200 */
[----:B------:R-:W-:Y:S01]  /*24d0*/  IADD3 R0, P0, R2, R84, RZ ;  /* 0x0000005402007210 */ /* 0x000fe20007f1e0ff */
[----:B------:R-:W-:Y:S01]  /*24e0*/  IMAD R6, R36, c[0x0][0x1f4], R6 ;  /* 0x00007d0024067a24 */ /* 0x000fe200078e0206 */
[----:B------:R1:W-:Y:S04]  /*24f0*/  @!P2 LDGSTS.E.BYPASS.LTC128B.128 [R29+0x7100], [R4.64], !P4 ;  /* 0x07100000041dafae */ /* 0x0003e8000e101d46 */
[----:B------:R-:W-:Y:S02]  /*2500*/  IADD3.X R2, R83, R3, R6, P0, !PT ;  /* 0x0000000353027210 */ /* 0x000fe400007fe406 */
[----:B---3--:R-:W-:-:S04]  /*2510*/  LEA R10, P0, R0, c[0x0][0x1c8], 0x1 ;  /* 0x00007200000a7a11 */ /* 0x008fc800078008ff */
[----:B------:R-:W-:Y:S02]  /*2520*/  LEA.HI.X R11, R0, c[0x0][0x1cc], R2, 0x1, P0 ;  /* 0x00007300000b7a11 */ /* 0x000fe400000f0c02 */
[CC--:B------:R-:W-:Y:S01]  /*2530*/  @!P2 LEA R2, P0, R31.reuse, R12.reuse, 0x1 ;  /* 0x0000000c1f02a211 */ /* 0x0c0fe200078008ff */
[----:B------:R-:W-:Y:S03]  /*2540*/  STL [R1+0x84], R36 ;  /* 0x0000842401007387 */ /* 0x000fe60000100800 */
[----:B------:R-:W-:Y:S01]  /*2550*/  @!P2 LEA.HI.X R3, R31, R13, R34, 0x1, P0 ;  /* 0x0000000d1f03a211 */ /* 0x000fe200000f0c22 */
[----:B------:R-:W-:Y:S04]  /*2560*/  STL [R1+0x8c], R22 ;  /* 0x00008c1601007387 */ /* 0x000fe80000100800 */
[----:B------:R-:W-:Y:S01]  /*2570*/  STL.64 [R1+0xb8], R84 ;  /* 0x0000b85401007387 */ /* 0x000fe20000100a00 */
[----:B-1----:R-:W-:-:S03]  /*2580*/  @!P2 LEA R4, P0, R30, R12, 0x1 ;  /* 0x0000000c1e04a211 */ /* 0x002fc600078008ff */
[----:B------:R-:W-:Y:S01]  /*2590*/  STL [R1+0xd0], R83 ;  /* 0x0000d05301007387 */ /* 0x000fe20000100800 */
[----:B------:R-:W-:-:S03]  /*25a0*/  @!P2 LEA.HI.X R5, R30, R13, R33, 0x1, P0 ;  /* 0x0000000d1e05a211 */ /* 0x000fc600000f0c21 */
[----:B------:R-:W2:Y:S04]  /*25b0*/  LDL R16, [R1+0x48] ;  /* 0x0000480001107983 */ /* 0x000ea80000100800 */
[----:B------:R-:W3:Y:S04]  /*25c0*/  LDL R13, [R1+0x50] ;  /* 0x00005000010d7983 */ /* 0x000ee80000100800 */
[----:B------:R-:W4:Y:S01]  /*25d0*/  LDL R12, [R1+0x4c] ;  /* 0x00004c00010c7983 */ /* 0x000f220000100800 */
[----:B------:R-:W-:-:S03]  /*25e0*/  IMAD R78, R72, -0x40, R169 ;  /* 0xffffffc0484e7824 */ /* 0x000fc600078e02a9 */
[----:B------:R-:W1:Y:S01]  /*25f0*/  SHFL.IDX PT, R0, R10, RZ, 0x181f ;  /* 0x00181fff0a007589 */ /* 0x000e6200000e0000 */
[----:B------:R-:W-:-:S03]  /*2600*/  IMAD.IADD R14, R78, 0x1, -R168 ;  /* 0x000000014e0e7824 */ /* 0x000fc600078e0aa8 */
[----:B------:R-:W1:Y:S02]  /*2610*/  SHFL.IDX PT, R7, R11, RZ, 0x181f ;  /* 0x00181fff0b077589 */ /* 0x000e6400000e0000 */
[----:B------:R-:W-:Y:S02]  /*2620*/  ISETP.GE.AND P1, PT, R14, 0x1, PT ;  /* 0x000000010e00780c */ /* 0x000fe40003f26270 */
[----:B------:R1:W-:Y:S04]  /*2630*/  @!P2 LDGSTS.E.BYPASS.LTC128B.128 [R29+0xb100], [R2.64], !P5 ;  /* 0x0b100000021dafae */ /* 0x0003e8000e901d46 */
[----:B------:R1:W-:Y:S04]  /*2640*/  @!P2 LDGSTS.E.BYPASS.LTC128B.128 [R29+0xf100], [R4.64], !P6 ;  /* 0x0f100000041dafae */ /* 0x0003e8000f101d46 */
[----:B------:R-:W1:Y:S03]  /*2650*/  SHFL.IDX PT, R10, R10, 0x1, 0x181f ;  /* 0x00381f000a0a7f89 */ /* 0x000e6600000e0000 */
[----:B------:R-:W-:Y:S01]  /*2660*/  @P1 ISETP.GE.AND P4, PT, R26, c[0x0][0x1d4], PT ;  /* 0x000075001a001a0c */ /* 0x000fe20003f86270 */
[----:B------:R-:W1:Y:S01]  /*2670*/  SHFL.IDX PT, R11, R11, 0x1, 0x181f ;  /* 0x00381f000b0b7f89 */ /* 0x000e6200000e0000 */
[----:B------:R-:W-:-:S03]  /*2680*/  @P1 ISETP.GE.AND P3, PT, R32, c[0x0][0x1d4], PT ;  /* 0x0000750020001a0c */ /* 0x000fc60003f66270 */
[----:B------:R-:W0:Y:S01]  /*2690*/  LDGDEPBAR ;  /* 0x00000000000079af */ /* 0x000e220000000000 */
[-C--:B-1----:R-:W-:Y:S02]  /*26a0*/  @P1 LEA R2, P0, R26, R0.reuse, 0x1 ;  /* 0x000000001a021211 */ /* 0x082fe400078008ff */
[----:B------:R-:W-:Y:S02]  /*26b0*/  @P1 LEA R4, P2, R32, R0, 0x1 ;  /* 0x0000000020041211 */ /* 0x000fe400078408ff */
[-C--:B------:R-:W-:Y:S02]  /*26c0*/  @P1 LEA.HI.X R3, R26, R7.reuse, R27, 0x1, P0 ;  /* 0x000000071a031211 */ /* 0x080fe400000f0c1b */
[----:B------:R-:W-:-:S03]  /*26d0*/  @P1 LEA.HI.X R5, R32, R7, R35, 0x1, P2 ;  /* 0x0000000720051211 */ /* 0x000fc600010f0c23 */
[----:B------:R1:W-:Y:S01]  /*26e0*/  @P1 LDGSTS.E.BYPASS.LTC128B.128 [R29+0x10100], [R2.64], !P4 ;  /* 0x10100000021d1fae */ /* 0x0003e2000e101d46 */
[C---:B------:R-:W-:Y:S02]  /*26f0*/  @P1 ISETP.GE.AND P4, PT, R31.reuse, c[0x0][0x1d4], PT ;  /* 0x000075001f001a0c */ /* 0x040fe40003f86270 */
[----:B------:R-:W-:Y:S01]  /*2700*/  ISETP.GE.AND P0, PT, R14, 0x21, PT ;  /* 0x000000210e00780c */ /* 0x000fe20003f06270 */
[----:B------:R1:W-:Y:S01]  /*2710*/  @P1 LDGSTS.E.BYPASS.LTC128B.128 [R29+0x12100], [R4.64], !P3 ;  /* 0x12100000041d1fae */ /* 0x0003e2000d901d46 */
[----:B------:R-:W-:Y:S02]  /*2720*/  @P1 ISETP.GE.AND P3, PT, R30, c[0x0][0x1d4], PT ;  /* 0x000075001e001a0c */ /* 0x000fe40003f66270 */
[----:B-1----:R-:W-:-:S04]  /*2730*/  @P1 LEA R2, P2, R31, R0, 0x1 ;  /* 0x000000001f021211 */ /* 0x002fc800078408ff */
[----:B------:R-:W-:Y:S02]  /*2740*/  @P1 LEA.HI.X R3, R31, R7, R34, 0x1, P2 ;  /* 0x000000071f031211 */ /* 0x000fe400010f0c22 */
[----:B------:R-:W-:-:S03]  /*2750*/  @P1 LEA R6, P2, R30, R0, 0x1 ;  /* 0x000000001e061211 */ /* 0x000fc600078408ff */
[----:B------:R1:W-:Y:S01]  /*2760*/  @P1 LDGSTS.E.BYPASS.LTC128B.128 [R29+0x14100], [R2.64], !P4 ;  /* 0x14100000021d1fae */ /* 0x0003e2000e101d46 */
[----:B------:R-:W-:Y:S02]  /*2770*/  @P1 LEA.HI.X R7, R30, R7, R33, 0x1, P2 ;  /* 0x000000071e071211 */ /* 0x000fe400010f0c21 */
[----:B------:R-:W-:-:S03]  /*2780*/  @P0 ISETP.GE.AND P4, PT, R26, c[0x0][0x1d4], PT ;  /* 0x000075001a000a0c */ /* 0x000fc60003f86270 */
[----:B------:R1:W-:Y:S01]  /*2790*/  @P1 LDGSTS.E.BYPASS.LTC128B.128 [R29+0x16100], [R6.64], !P3 ;  /* 0x16100000061d1fae */ /* 0x0003e2000d901d46 */
[----:B------:R-:W-:Y:S01]  /*27a0*/  @P0 ISETP.GE.AND P1, PT, R32, c[0x0][0x1d4], PT ;  /* 0x0000750020000a0c */ /* 0x000fe20003f26270 */
[----:B------:R-:W-:Y:S01]  /*27b0*/  IMAD R0, R8, c[0x0][0x208], RZ ;  /* 0x0000820008007a24 */ /* 0x000fe200078e02ff */
[-C--:B------:R-:W-:Y:S02]  /*27c0*/  @P0 LEA R4, P2, R26, R10.reuse, 0x1 ;  /* 0x0000000a1a040211 */ /* 0x080fe400078408ff */
[----:B------:R-:W-:Y:S02]  /*27d0*/  @P0 LEA R8, P3, R32, R10, 0x1 ;  /* 0x0000000a20080211 */ /* 0x000fe400078608ff */
[----:B------:R-:W-:Y:S02]  /*27e0*/  @P0 ISETP.GE.AND P5, PT, R31, c[0x0][0x1d4], PT ;  /* 0x000075001f000a0c */ /* 0x000fe40003fa6270 */
[-C--:B------:R-:W-:Y:S02]  /*27f0*/  @P0 LEA.HI.X R5, R26, R11.reuse, R27, 0x1, P2 ;  /* 0x0000000b1a050211 */ /* 0x080fe400010f0c1b */
[----:B------:R-:W-:Y:S01]  /*2800*/  @P0 LEA.HI.X R9, R32, R11, R35, 0x1, P3 ;  /* 0x0000000b20090211 */ /* 0x000fe200018f0c23 */
[----:B------:R-:W-:-:S02]  /*2810*/  IMAD R0, R22, c[0x0][0x20c], R0 ;  /* 0x0000830016007a24 */ /* 0x000fc400078e0200 */
[----:B------:R1:W-:Y:S04]  /*2820*/  @P0 LDGSTS.E.BYPASS.LTC128B.128 [R29+0x11100], [R4.64], !P4 ;  /* 0x11100000041d0fae */ /* 0x0003e8000e101d46 */
[----:B------:R2:W-:Y:S01]  /*2830*/  @P0 LDGSTS.E.BYPASS.LTC128B.128 [R29+0x13100], [R8.64], !P1 ;  /* 0x13100000081d0fae */ /* 0x0005e2000c901d46 */
[----:B-1----:R-:W-:Y:S01]  /*2840*/  IMAD.WIDE.U32 R2, R22, c[0x0][0x208], RZ ;  /* 0x0000820016027a25 */ /* 0x002fe200078e00ff */
[----:B------:R-:W-:Y:S02]  /*2850*/  @P0 ISETP.GE.AND P1, PT, R30, c[0x0][0x1d4], PT ;  /* 0x000075001e000a0c */ /* 0x000fe40003f26270 */
[----:B------:R-:W-:Y:S01]  /*2860*/  @P0 LEA R6, P2, R31, R10, 0x1 ;  /* 0x0000000a1f060211 */ /* 0x000fe200078408ff */
[----:B------:R-:W-:-:S03]  /*2870*/  IMAD.IADD R3, R3, 0x1, R0 ;  /* 0x0000000103037824 */ /* 0x000fc600078e0200 */
[----:B------:R-:W-:Y:S01]  /*2880*/  @P0 LEA.HI.X R7, R31, R11, R34, 0x1, P2 ;  /* 0x0000000b1f070211 */ /* 0x000fe200010f0c22 */
[----:B------:R-:W-:-:S04]  /*2890*/  IMAD.WIDE.U32 R18, R134, c[0x0][0x210], RZ ;  /* 0x0000840086127a25 */ /* 0x000fc800078e00ff */
[----:B------:R-:W-:Y:S01]  /*28a0*/  IMAD.WIDE.U32 R2, R36, c[0x0][0x218], R2 ;  /* 0x0000860024027a25 */ /* 0x000fe200078e0002 */
[----:B------:R1:W-:Y:S01]  /*28b0*/  @P0 LDGSTS.E.BYPASS.LTC128B.128 [R29+0x15100], [R6.64], !P5 ;  /* 0x15100000061d0fae */ /* 0x0003e2000e901d46 */
[----:B------:R-:W-:-:S03]  /*28c0*/  @P0 LEA R4, P4, R30, R10, 0x1 ;  /* 0x0000000a1e040211 */ /* 0x000fc600078808ff */
[----:B------:R-:W-:Y:S02]  /*28d0*/  IADD3 R0, P3, R2, R18, RZ ;  /* 0x0000001202007210 */ /* 0x000fe40007f7e0ff */
[----:B------:R-:W-:Y:S01]  /*28e0*/  @P0 LEA.HI.X R5, R30, R11, R33, 0x1, P4 ;  /* 0x0000000b1e050211 */ /* 0x000fe200020f0c21 */
[----:B------:R-:W-:-:S04]  /*28f0*/  IMAD R2, R15, c[0x0][0x218], RZ ;  /* 0x000086000f027a24 */ /* 0x000fc800078e02ff */
[----:B------:R1:W-:Y:S01]  /*2900*/  @P0 LDGSTS.E.BYPASS.LTC128B.128 [R29+0x17100], [R4.64], !P1 ;  /* 0x17100000041d0fae */ /* 0x0003e2000c901d46 */
[----:B------:R-:W-:Y:S02]  /*2910*/  IMAD R2, R36, c[0x0][0x21c], R2 ;  /* 0x0000870024027a24 */ /* 0x000fe400078e0202 */
[----:B-1----:R-:W-:Y:S01]  /*2920*/  IMAD R6, R23, c[0x0][0x210], RZ ;  /* 0x0000840017067a24 */ /* 0x002fe200078e02ff */
[----:B------:R-:W0:Y:S03]  /*2930*/  LDGDEPBAR ;  /* 0x00000000000079af */ /* 0x000e260000000000 */
[----:B------:R-:W-:Y:S01]  /*2940*/  IMAD R6, R134, c[0x0][0x214], R6 ;  /* 0x0000850086067a24 */ /* 0x000fe200078e0206 */
[----:B------:R-:W-:-:S03]  /*2950*/  LEA R10, P2, R0, c[0x0][0x1f8], 0x1 ;  /* 0x00007e00000a7a11 */ /* 0x000fc600078408ff */
[----:B------:R-:W-:-:S05]  /*2960*/  IMAD.IADD R4, R19, 0x1, R6 ;  /* 0x0000000113047824 */ /* 0x000fca00078e0206 */
[----:B------:R-:W-:-:S04]  /*2970*/  IADD3.X R2, R4, R3, R2, P3, !PT ;  /* 0x0000000304027210 */ /* 0x000fc80001ffe402 */
[----:B------:R-:W-:Y:S02]  /*2980*/  LEA.HI.X R0, R0, c[0x0][0x1fc], R2, 0x1, P2 ;  /* 0x00007f0000007a11 */ /* 0x000fe400010f0c02 */
[----:B------:R-:W-:Y:S01]  /*2990*/  R2P PR, R25, 0x6 ;  /* 0x0000000619007804 */ /* 0x000fe20000000000 */
[----:B------:R-:W-:-:S04]  /*29a0*/  DEPBAR.LE SB0, 0x1 ;  /* 0x000080400000791a */ /* 0x000fc80000000000 */
[----:B------:R-:W1:Y:S04]  /*29b0*/  S2R R25, SR_TID.X ;  /* 0x0000000000197919 */ /* 0x000e680000002100 */
[----:B------:R-:W-:Y:S01]  /*29c0*/  BAR.SYNC.DEFER_BLOCKING 0x0 ;  /* 0x0000000000007b1d */ /* 0x000fe20000010000 */
[----:B-1----:R-:W-:-:S04]  /*29d0*/  SHF.R.S32.HI R17, RZ, 0x1f, R25 ;  /* 0x0000001fff117819 */ /* 0x002fc80000011419 */
        /* <DEDUP_REMOVED lines=8> */
[----:B------:R-:W-:Y:S04]  /*2a60*/  STL.64 [R1+0xc8], R18 ;  /* 0x0000c81201007387 */ /* 0x000fe80000100a00 */
[----:B------:R-:W-:Y:S04]  /*2a70*/  STL [R1+0xd8], R4 ;  /* 0x0000d80401007387 */ /* 0x000fe80000100800 */
[----:B--2---:R-:W-:Y:S04]  /*2a80*/  LDSM.16.M88.4 R172, [R16] ;  /* 0x0000000010ac783b */ /* 0x004fe80000000200 */
[----:B---3--:R-:W-:Y:S04]  /*2a90*/  LDSM.16.M88.4 R192, [R13] ;  /* 0x000000000dc0783b */ /* 0x008fe80000000200 */
[----:B----4-:R-:W-:Y:S04]  /*2aa0*/  LDSM.16.M88.4 R196, [R12] ;  /* 0x000000000cc4783b */ /* 0x010fe80000000200 */
[----:B------:R-:W-:Y:S04]  /*2ab0*/  LDSM.16.M88.4 R204, [R16+0x4000] ;  /* 0x0040000010cc783b */ /* 0x000fe80000000200 */
        /* <DEDUP_REMOVED lines=8> */
[----:B------:R-:W-:Y:S06]  /*2b40*/  BAR.SYNC.DEFER_BLOCKING 0x0 ;  /* 0x0000000000007b1d */ /* 0x000fec0000010000 */
[----:B------:R-:W2:Y:S01]  /*2b50*/  SHFL.IDX PT, R4, R0, RZ, 0x181f ;  /* 0x00181fff00047589 */ /* 0x000ea200000e0000 */
[----:B------:R-:W-:-:S04]  /*2b60*/  DEPBAR.LE SB0, 0x0 ;  /* 0x000080000000791a */ /* 0x000fc80000000000 */
[----:B------:R-:W-:Y:S01]  /*2b70*/  BAR.SYNC.DEFER_BLOCKING 0x0 ;  /* 0x0000000000007b1d */ /* 0x000fe20000010000 */
[C---:B------:R-:W-:Y:S01]  /*2b80*/  ISETP.GE.AND P5, PT, R26.reuse, c[0x0][0x1d4], PT ;  /* 0x000075001a007a0c */ /* 0x040fe20003fa6270 */
[----:B------:R-:W-:-:S04]  /*2b90*/  IMAD.SHL.U32 R80, R26, 0x2, RZ ;  /* 0x000000021a507824 */ /* 0x000fc800078e00ff */
[----:B------:R-:W3:Y:S01]  /*2ba0*/  SHFL.IDX PT, R2, R10, 0x1, 0x181f ;  /* 0x00381f000a027f89 */ /* 0x000ee200000e0000 */
[----:B------:R-:W-:-:S03]  /*2bb0*/  ISETP.LT.OR P3, PT, R14, 0x1, P5 ;  /* 0x000000010e00780c */ /* 0x000fc60002f61670 */
[----:B------:R-:W4:Y:S01]  /*2bc0*/  SHFL.IDX PT, R3, R0, 0x1, 0x181f ;  /* 0x00381f0000037f89 */ /* 0x000f2200000e0000 */
[----:B------:R-:W-:Y:S02]  /*2bd0*/  SHF.L.U64.HI R73, R26, 0x1, R27 ;  /* 0x000000011a497819 */ /* 0x000fe4000001021b */
[----:B-1----:R-:W-:Y:S01]  /*2be0*/  IADD3 R8, P0, R7, R80, RZ ;  /* 0x0000005007087210 */ /* 0x002fe20007f1e0ff */
[----:B------:R-:W1:Y:S01]  /*2bf0*/  LDSM.16.M88.4 R20, [R135] ;  /* 0x000000008714783b */ /* 0x000e620000000200 */
[----:B------:R-:W-:-:S03]  /*2c00*/  IADD3 R90, R135, 0x20, RZ ;  /* 0x00000020875a7810 */ /* 0x000fc60007ffe0ff */
[----:B--2---:R-:W-:Y:S01]  /*2c10*/  IMAD.X R9, R4, 0x1, R73, P0 ;  /* 0x0000000104097824 */ /* 0x004fe200000e0649 */
[----:B------:R-:W-:Y:S01]  /*2c20*/  @P1 IADD3 R90, R135, -0x20, RZ ;  /* 0xffffffe0875a1810 */ /* 0x000fe20007ffe0ff */
[----:B------:R-:W-:Y:S01]  /*2c30*/  IMAD.SHL.U32 R79, R32, 0x2, RZ ;  /* 0x00000002204f7824 */ /* 0x000fe200078e00ff */
[----:B------:R-:W2:Y:S01]  /*2c40*/  LDSM.16.M88.4 R24, [R135+0x800] ;  /* 0x000800008718783b */ /* 0x000ea20000000200 */
[----:B------:R-:W-:Y:S02]  /*2c50*/  IMAD.SHL.U32 R81, R31, 0x2, RZ ;  /* 0x000000021f517824 */ /* 0x000fe400078e00ff */
[----:B------:R-:W-:Y:S01]  /*2c60*/  IMAD.SHL.U32 R82, R30, 0x2, RZ ;  /* 0x000000021e527824 */ /* 0x000fe200078e00ff */
[----:B------:R-:W-:Y:S01]  /*2c70*/  LDSM.16.M88.4 R44, [R135+0x1000] ;  /* 0x00100000872c783b */ /* 0x000fe20000000200 */
[----:B------:R-:W-:-:S03]  /*2c80*/  SHF.L.U64.HI R74, R32, 0x1, R35 ;  /* 0x00000001204a7819 */ /* 0x000fc60000010223 */
[----:B------:R-:W-:Y:S01]  /*2c90*/  LDSM.16.M88.4 R64, [R135+0x1800] ;  /* 0x001800008740783b */ /* 0x000fe20000000200 */
[----:B------:R-:W-:-:S03]  /*2ca0*/  SHF.L.U64.HI R75, R31, 0x1, R34 ;  /* 0x000000011f4b7819 */ /* 0x000fc60000010222 */
[----:B------:R-:W1:Y:S01]  /*2cb0*/  LDSM.16.M88.4 R36, [R90] ;  /* 0x000000005a24783b */ /* 0x000e620000000200 */
[----:B------:R-:W-:-:S03]  /*2cc0*/  SHF.L.U64.HI R76, R30, 0x1, R33 ;  /* 0x000000011e4c7819 */ /* 0x000fc60000010221 */
[----:B------:R-:W1:Y:S01]  /*2cd0*/  LDSM.16.M88.4 R40, [R90+0x800] ;  /* 0x000800005a28783b */ /* 0x000e620000000200 */
[----:B------:R-:W-:-:S03]  /*2ce0*/  IADD3 R12, P1, R7, R81, RZ ;  /* 0x00000051070c7210 */ /* 0x000fc60007f3e0ff */
[----:B------:R-:W1:Y:S01]  /*2cf0*/  LDSM.16.M88.4 R52, [R90+0x1000] ;  /* 0x001000005a34783b */ /* 0x000e620000000200 */
[----:B------:R-:W-:-:S03]  /*2d00*/  IADD3 R6, P0, R7, R82, RZ ;  /* 0x0000005207067210 */ /* 0x000fc60007f1e0ff */
[----:B------:R-:W-:Y:S04]  /*2d10*/  LDSM.16.M88.4 R68, [R90+0x1800] ;  /* 0x001800005a44783b */ /* 0x000fe80000000200 */
[----:B------:R-:W-:Y:S01]  /*2d20*/  @!PT LDS RZ, [RZ] ;  /* 0x00000000fffff984 */ /* 0x000fe20000000800 */
[----:B------:R-:W-:Y:S01]  /*2d30*/  @!PT LDS RZ, [RZ] ;  /* 0x00000000fffff984 */ /* 0x000fe20000000800 */
[----:B------:R-:W-:Y:S01]  /*2d40*/  @!PT LDS RZ, [RZ] ;  /* 0x00000000fffff984 */ /* 0x000fe20000000800 */
[----:B------:R2:W-:Y:S01]  /*2d50*/  LDGSTS.E.BYPASS.LTC128B.128 [R29+0x100], [R8.64], !P3 ;  /* 0x00100000081d7fae */ /* 0x0005e2000d901d46 */
[----:B------:R-:W-:Y:S01]  /*2d60*/  IMAD.X R13, R4, 0x1, R75, P1 ;  /* 0x00000001040d7824 */ /* 0x000fe200008e064b */
[----:B------:R-:W-:Y:S02]  /*2d70*/  ISETP.GE.AND P4, PT, R32, c[0x0][0x1d4], PT ;  /* 0x0000750020007a0c */ /* 0x000fe40003f86270 */
[----:B--2---:R-:W-:Y:S01]  /*2d80*/  IADD3 R8, P3, R7, R79, RZ ;  /* 0x0000004f07087210 */ /* 0x004fe20007f7e0ff */
[----:B------:R-:W-:-:S04]  /*2d90*/  IMAD.X R7, R4, 0x1, R76, P0 ;  /* 0x0000000104077824 */ /* 0x000fc800000e064c */
[----:B------:R-:W-:Y:S01]  /*2da0*/  IMAD.X R9, R4, 0x1, R74, P3 ;  /* 0x0000000104097824 */ /* 0x000fe200018e064a */
[----:B---3--:R-:W-:-:S05]  /*2db0*/  IADD3 R4, P0, R2, R79, RZ ;  /* 0x0000004f02047210 */ /* 0x008fca0007f1e0ff */
[----:B----4-:R-:W-:Y:S01]  /*2dc0*/  IMAD.X R5, R3, 0x1, R74, P0 ;  /* 0x0000000103057824 */ /* 0x010fe200000e064a */
[----:B------:R-:W-:Y:S01]  /*2dd0*/  ISETP.LT.OR P0, PT, R14, 0x1, P4 ;  /* 0x000000010e00780c */ /* 0x000fe20002701670 */
[----:B-1----:R-:W-:Y:S01]  /*2de0*/  HMMA.16816.F32 R16, R168, R20, RZ ;  /* 0x00000014a810723c */ /* 0x002fe200000018ff */
[----:B------:R-:W-:-:S04]  /*2df0*/  ISETP.GE.AND P3, PT, R31, c[0x0][0x1d4], PT ;  /* 0x000075001f007a0c */ /* 0x000fc80003f66270 */
[----:B------:R-:W-:Y:S02]  /*2e00*/  ISETP.LT.OR P1, PT, R14, 0x1, P3 ;  /* 0x000000010e00780c */ /* 0x000fe40001f21670 */
[----:B------:R-:W-:-:S05]  /*2e10*/  SEL R0, R28, 0xffffffc0, !P2 ;  /* 0xffffffc01c007807 */ /* 0x000fca0005000000 */
[----:B------:R1:W-:Y:S01]  /*2e20*/  LDGSTS.E.BYPASS.LTC128B.128 [R29+0x2100], [R8.64], !P0 ;  /* 0x02100000081d7fae */ /* 0x0003e2000c101d46 */
[----:B------:R-:W-:Y:S02]  /*2e30*/  IADD3 R10, P2, R2, R80, RZ ;  /* 0x00000050020a7210 */ /* 0x000fe40007f5e0ff */
[----:B------:R-:W-:-:S03]  /*2e40*/  ISETP.LT.OR P5, PT, R14, 0x21, P5 ;  /* 0x000000210e00780c */ /* 0x000fc60002fa1670 */
[----:B------:R-:W-:Y:S01]  /*2e50*/  IMAD.X R11, R3, 0x1, R73, P2 ;  /* 0x00000001030b7824 */ /* 0x000fe200010e0649 */
[C---:B------:R-:W-:Y:S01]  /*2e60*/  ISETP.LT.OR P4, PT, R14.reuse, 0x21, P4 ;  /* 0x000000210e00780c */ /* 0x040fe20002781670 */
[----:B------:R2:W-:Y:S01]  /*2e70*/  LDGSTS.E.BYPASS.LTC128B.128 [R29+0x4100], [R12.64], !P1 ;  /* 0x041000000c1d7fae */ /* 0x0005e2000c901d46 */
[----:B------:R-:W-:Y:S02]  /*2e80*/  ISETP.LT.OR P3, PT, R14, 0x21, P3 ;  /* 0x000000210e00780c */ /* 0x000fe40001f61670 */
[----:B-1----:R-:W-:-:S05]  /*2e90*/  IADD3 R8, P0, R2, R81, RZ ;  /* 0x0000005102087210 */ /* 0x002fca0007f1e0ff */
[----:B------:R-:W-:Y:S01]  /*2ea0*/  IMAD.X R9, R3, 0x1, R75, P0 ;  /* 0x0000000103097824 */ /* 0x000fe200000e064b */
[----:B------:R-:W-:-:S04]  /*2eb0*/  ISETP.GE.AND P0, PT, R30, c[0x0][0x1d4], PT ;  /* 0x000075001e007a0c */ /* 0x000fc80003f06270 */
[C---:B------:R-:W-:Y:S02]  /*2ec0*/  ISETP.LT.OR P2, PT, R14.reuse, 0x1, P0 ;  /* 0x000000010e00780c */ /* 0x040fe40000741670 */
[----:B------:R-:W-:Y:S02]  /*2ed0*/  ISETP.LT.OR P1, PT, R14, 0x21, P0 ;  /* 0x000000210e00780c */ /* 0x000fe40000721670 */
[----:B------:R-:W-:Y:S01]  /*2ee0*/  IADD3 R2, P0, R2, R82, RZ ;  /* 0x0000005202027210 */ /* 0x000fe20007f1e0ff */
[----:B--2---:R-:W-:Y:S01]  /*2ef0*/  HMMA.16816.F32 R12, R168, R24, RZ ;  /* 0x00000018a80c723c */ /* 0x004fe200000018ff */
[----:B------:R-:W-:-:S03]  /*2f00*/  IMAD.IADD R249, R135, 0x1, R0 ;  /* 0x0000000187f97824 */ /* 0x000fc600078e0200 */
[----:B------:R-:W-:-:S04]  /*2f10*/  IMAD.X R3, R3, 0x1, R76, P0 ;  /* 0x0000000103037824 */ /* 0x000fc800000e064c */
[----:B------:R-:W-:Y:S01]  /*2f20*/  HMMA.16816.F32 R48, R172, R36, R16 ;  /* 0x00000024ac30723c */ /* 0x000fe20000001810 */
[----:B------:R1:W-:Y:S04]  /*2f30*/  LDGSTS.E.BYPASS.LTC128B.128 [R29+0x6100], [R6.64], !P2 ;  /* 0x06100000061d7fae */ /* 0x0003e8000d101d46 */
[----:B------:R2:W-:Y:S03]  /*2f40*/  LDGSTS.E.BYPASS.LTC128B.128 [R29+0x1100], [R10.64], !P5 ;  /* 0x011000000a1d7fae */ /* 0x0005e6000e901d46 */
[C---:B------:R-:W-:Y:S01]  /*2f50*/  HMMA.16816.F32 R16, R168.reuse, R22, RZ ;  /* 0x00000016a810723c */ /* 0x040fe200000018ff */
[----:B------:R1:W-:Y:S04]  /*2f60*/  LDGSTS.E.BYPASS.LTC128B.128 [R29+0x3100], [R4.64], !P4 ;  /* 0x03100000041d7fae */ /* 0x0003e8000e101d46 */
[----:B------:R2:W-:Y:S04]  /*2f70*/  LDGSTS.E.BYPASS.LTC128B.128 [R29+0x5100], [R8.64], !P3 ;  /* 0x05100000081d7fae */ /* 0x0005e8000d901d46 */
[----:B------:R2:W-:Y:S04]  /*2f80*/  LDGSTS.E.BYPASS.LTC128B.128 [R29+0x7100], [R2.64], !P1 ;  /* 0x07100000021d7fae */ /* 0x0005e8000c901d46 */
[----:B------:R-:W3:Y:S01]  /*2f90*/  LDSM.16.M88.4 R32, [R249] ;  /* 0x00000000f920783b */ /* 0x000ee20000000200 */
[----:B------:R-:W-:Y:S01]  /*2fa0*/  HMMA.16816.F32 R24, R168, R26, RZ ;  /* 0x0000001aa818723c */ /* 0x000fe200000018ff */
[----:B------:R-:W-:-:S02]  /*2fb0*/  IADD3 R91, R90, 0x6000, RZ ;  /* 0x000060005a5b7810 */ /* 0x000fc40007ffe0ff */
[----:B------:R-:W-:Y:S01]  /*2fc0*/  IADD3 R92, R90, 0x2000, RZ ;  /* 0x000020005a5c7810 */ /* 0x000fe20007ffe0ff */
[----:B------:R-:W-:Y:S04]  /*2fd0*/  STL [R1+0x4], R90 ;  /* 0x0000045a01007387 */ /* 0x000fe80000100800 */
[----:B------:R-:W0:Y:S02]  /*2fe0*/  LDGDEPBAR ;  /* 0x00000000000079af */ /* 0x000e240000000000 */
[C---:B------:R-:W-:Y:S08]  /*2ff0*/  HMMA.16816.F32 R20, R172.reuse, R38, R16 ;  /* 0x00000026ac14723c */ /* 0x040ff00000001810 */
[----:B-1----:R-:W-:Y:S01]  /*3000*/  HMMA.16816.F32 R4, R172, R40, R12 ;  /* 0x00000028ac04723c */ /* 0x002fe2000000180c */
[----:B--2---:R-:W1:Y:S07]  /*3010*/  LDSM.16.M88.4 R28, [R249+0x800] ;  /* 0x00080000f91c783b */ /* 0x004e6e0000000200 */
[C---:B------:R-:W-:Y:S08]  /*3020*/  HMMA.16816.F32 R12, R168.reuse, R44, RZ ;  /* 0x0000002ca80c723c */ /* 0x040ff000000018ff */
[----:B------:R-:W-:Y:S08]  /*3030*/  HMMA.16816.F32 R8, R168, R46, RZ ;  /* 0x0000002ea808723c */ /* 0x000ff000000018ff */
[C---:B------:R-:W-:Y:S08]  /*3040*/  HMMA.16816.F32 R16, R172.reuse, R42, R24 ;  /* 0x0000002aac10723c */ /* 0x040ff00000001818 */
[C---:B------:R-:W-:Y:S08]  /*3050*/  HMMA.16816.F32 R36, R172.reuse, R52, R12 ;  /* 0x00000034ac24723c */ /* 0x040ff0000000180c */
[----:B------:R-:W-:Y:S08]  /*3060*/  HMMA.16816.F32 R24, R172, R54, R8 ;  /* 0x00000036ac18723c */ /* 0x000ff00000001808 */
[----:B---3--:R-:W-:Y:S01]  /*3070*/  HMMA.16816.F32 R52, R192, R34, R20 ;  /* 0x00000022c034723c */ /* 0x008fe20000001814 */
[----:B------:R-:W2:Y:S01]  /*3080*/  LDSM.16.M88.4 R20, [R249+0x1000] ;  /* 0x00100000f914783b */ /* 0x000ea20000000200 */
[----:B------:R-:W-:-:S06]  /*3090*/  IMAD.IADD R248, R91, 0x1, R0 ;  /* 0x000000015bf87824 */ /* 0x000fcc00078e0200 */
[----:B-1----:R-:W-:Y:S08]  /*30a0*/  HMMA.16816.F32 R60, R192, R28, R4 ;  /* 0x0000001cc03c723c */ /* 0x002ff00000001804 */
[C---:B------:R-:W-:Y:S08]  /*30b0*/  HMMA.16816.F32 R4, R168.reuse, R64, RZ ;  /* 0x00000040a804723c */ /* 0x040ff000000018ff */
[----:B------:R-:W-:Y:S08]  /*30c0*/  HMMA.16816.F32 R12, R168, R66, RZ ;  /* 0x00000042a80c723c */ /* 0x000ff000000018ff */
[----:B------:R-:W-:Y:S01]  /*30d0*/  HMMA.16816.F32 R56, R192, R30, R16 ;  /* 0x0000001ec038723c */ /* 0x000fe20000001810 */
[----:B------:R-:W1:Y:S04]  /*30e0*/  LDSM.16.M88.4 R16, [R249+0x1800] ;  /* 0x00180000f910783b */ /* 0x000e680000000200 */
[----:B------:R-:W3:Y:S03]  /*30f0*/  LDSM.16.M88.4 R28, [R248+-0x6000] ;  /* 0xffa00000f81c783b */ /* 0x000ee60000000200 */
[----:B------:R-:W-:Y:S08]  /*3100*/  HMMA.16816.F32 R8, R172, R68, R4 ;  /* 0x00000044ac08723c */ /* 0x000ff00000001804 */
[----:B------:R-:W-:Y:S08]  /*3110*/  HMMA.16816.F32 R48, R192, R32, R48 ;  /* 0x00000020c030723c */ /* 0x000ff00000001830 */
[----:B------:R-:W-:Y:S01]  /*3120*/  HMMA.16816.F32 R4, R172, R70, R12 ;  /* 0x00000046ac04723c */ /* 0x000fe2000000180c */
[----:B------:R-:W-:Y:S07]  /*3130*/  LDSM.16.M88.4 R12, [R135+0x2000] ;  /* 0x00200000870c783b */ /* 0x000fee0000000200 */
[C---:B--2---:R-:W-:Y:S01]  /*3140*/  HMMA.16816.F32 R44, R192.reuse, R20, R36 ;  /* 0x00000014c02c723c */ /* 0x044fe20000001824 */
[----:B------:R-:W2:Y:S07]  /*3150*/  LDSM.16.M88.4 R36, [R248+-0x5800] ;  /* 0xffa80000f824783b */ /* 0x000eae0000000200 */
[C---:B------:R-:W-:Y:S01]  /*3160*/  HMMA.16816.F32 R40, R192.reuse, R22, R24 ;  /* 0x00000016c028723c */ /* 0x040fe20000001818 */
[----:B------:R-:W4:Y:S04]  /*3170*/  LDSM.16.M88.4 R24, [R248+-0x5000] ;  /* 0xffb00000f818783b */ /* 0x000f280000000200 */
[----:B------:R-:W4:Y:S03]  /*3180*/  LDSM.16.M88.4 R20, [R248+-0x4800] ;  /* 0xffb80000f814783b */ /* 0x000f260000000200 */
[C---:B-1----:R-:W-:Y:S08]  /*3190*/  HMMA.16816.F32 R32, R192.reuse, R16, R8 ;  /* 0x00000010c020723c */ /* 0x042ff00000001808 */
[----:B------:R-:W-:Y:S08]  /*31a0*/  HMMA.16816.F32 R16, R192, R18, R4 ;  /* 0x00000012c010723c */ /* 0x000ff00000001804 */
[C---:B---3--:R-:W-:Y:S08]  /*31b0*/  HMMA.16816.F32 R8, R196.reuse, R28, R48 ;  /* 0x0000001cc408723c */ /* 0x048ff00000001830 */
[----:B------:R-:W-:Y:S01]  /*31c0*/  HMMA.16816.F32 R4, R196, R30, R52 ;  /* 0x0000001ec404723c */ /* 0x000fe20000001834 */
[----:B------:R-:W1:Y:S01]  /*31d0*/  LDSM.16.M88.4 R52, [R135+0x2800] ;  /* 0x002800008734783b */ /* 0x000e620000000200 */
[----:B------:R-:W-:-:S06]  /*31e0*/  IADD3 R0, R90, 0x2800, RZ ;  /* 0x000028005a007810 */ /* 0x000fcc0007ffe0ff */
[C---:B--2---:R-:W-:Y:S08]  /*31f0*/  HMMA.16816.F32 R28, R196.reuse, R36, R60 ;  /* 0x00000024c41c723c */ /* 0x044ff0000000183c */
[C---:B------:R-:W-:Y:S08]  /*3200*/  HMMA.16816.F32 R36, R196.reuse, R38, R56 ;  /* 0x00000026c424723c */ /* 0x040ff00000001838 */
[C---:B----4-:R-:W-:Y:S08]  /*3210*/  HMMA.16816.F32 R56, R196.reuse, R24, R44 ;  /* 0x00000018c438723c */ /* 0x050ff0000000182c */
[C---:B------:R-:W-:Y:S08]  /*3220*/  HMMA.16816.F32 R48, R196.reuse, R26, R40 ;  /* 0x0000001ac430723c */ /* 0x040ff00000001828 */
[C---:B------:R-:W-:Y:S01]  /*3230*/  HMMA.16816.F32 R44, R196.reuse, R20, R32 ;  /* 0x00000014c42c723c */ /* 0x040fe20000001820 */
[----:B------:R-:W-:Y:S07]  /*3240*/  LDSM.16.M88.4 R32, [R0] ;  /* 0x000000000020783b */ /* 0x000fee0000000200 */
[----:B------:R-:W-:Y:S08]  /*3250*/  HMMA.16816.F32 R40, R196, R22, R16 ;  /* 0x00000016c428723c */ /* 0x000ff00000001810 */
[C---:B------:R-:W-:Y:S01]  /*3260*/  HMMA.16816.F32 R24, R200.reuse, R12, R8 ;  /* 0x0000000cc818723c */ /* 0x040fe20000001808 */
[----:B------:R-:W2:Y:S07]  /*3270*/  LDSM.16.M88.4 R8, [R135+0x3000] ;  /* 0x003000008708783b */ /* 0x000eae0000000200 */
[C---:B------:R-:W-:Y:S01]  /*3280*/  HMMA.16816.F32 R20, R200.reuse, R14, R4 ;  /* 0x0000000ec814723c */ /* 0x040fe20000001804 */
[----:B------:R-:W3:Y:S04]  /*3290*/  LDSM.16.M88.4 R4, [R135+0x3800] ;  /* 0x003800008704783b */ /* 0x000ee80000000200 */
[----:B------:R-:W4:Y:S03]  /*32a0*/  LDSM.16.M88.4 R12, [R92] ;  /* 0x000000005c0c783b */ /* 0x000f260000000200 */
[C---:B-1----:R-:W-:Y:S01]  /*32b0*/  HMMA.16816.F32 R16, R200.reuse, R52, R28 ;  /* 0x00000034c810723c */ /* 0x042fe2000000181c */
[----:B------:R-:W-:Y:S04]  /*32c0*/  STL [R1+0x8], R91 ;  /* 0x0000085b01007387 */ /* 0x000fe80000100800 */
[----:B------:R-:W-:Y:S04]  /*32d0*/  STL [R1+0x18], R92 ;  /* 0x0000185c01007387 */ /* 0x000fe80000100800 */
[----:B------:R1:W-:Y:S01]  /*32e0*/  STL [R1+0xc], R0 ;  /* 0x00000c0001007387 */ /* 0x0003e20000100800 */
[C---:B------:R-:W-:Y:S08]  /*32f0*/  HMMA.16816.F32 R36, R200.reuse, R54, R36 ;  /* 0x00000036c824723c */ /* 0x040ff00000001824 */
[----:B--2---:R-:W-:Y:S01]  /*3300*/  HMMA.16816.F32 R52, R200, R10, R48 ;  /* 0x0000000ac834723c */ /* 0x004fe20000001830 */
[----:B-1----:R-:W-:-:S07]  /*3310*/  IADD3 R0, R90, 0x3000, RZ ;  /* 0x000030005a007810 */ /* 0x002fce0007ffe0ff */
[C---:B---3--:R-:W-:Y:S01]  /*3320*/  HMMA.16816.F32 R48, R200.reuse, R4, R44 ;  /* 0x00000004c830723c */ /* 0x048fe2000000182c */
[----:B------:R-:W-:Y:S04]  /*3330*/  STL [R1+0x10], R0 ;  /* 0x0000100001007387 */ /* 0x000fe80000100800 */
[----:B------:R1:W2:Y:S03]  /*3340*/  LDSM.16.M88.4 R28, [R0] ;  /* 0x00000000001c783b */ /* 0x0002a60000000200 */
[----:B------:R-:W-:Y:S08]  /*3350*/  HMMA.16816.F32 R44, R200, R6, R40 ;  /* 0x00000006c82c723c */ /* 0x000ff00000001828 */
[----:B----4-:R-:W-:Y:S08]  /*3360*/  HMMA.16816.F32 R40, R204, R12, R24 ;  /* 0x0000000ccc28723c */ /* 0x010ff00000001818 */
[----:B------:R-:W-:Y:S01]  /*3370*/  HMMA.16816.F32 R60, R200, R8, R56 ;  /* 0x00000008c83c723c */ /* 0x000fe20000001838 */
[----:B------:R-:W-:Y:S01]  /*3380*/  LDSM.16.M88.4 R56, [R249+0x3000] ;  /* 0x00300000f938783b */ /* 0x000fe20000000200 */
[----:B-1----:R-:W-:-:S06]  /*3390*/  IADD3 R0, R90, 0x3800, RZ ;  /* 0x000038005a007810 */ /* 0x002fcc0007ffe0ff */
[C---:B------:R-:W-:Y:S01]  /*33a0*/  HMMA.16816.F32 R24, R204.reuse, R14, R20 ;  /* 0x0000000ecc18723c */ /* 0x040fe20000001814 */
[----:B------:R-:W1:Y:S04]  /*33b0*/  LDSM.16.M88.4 R12, [R249+0x2800] ;  /* 0x00280000f90c783b */ /* 0x000e680000000200 */
[----:B------:R-:W3:Y:S03]  /*33c0*/  LDSM.16.M88.4 R20, [R0] ;  /* 0x000000000014783b */ /* 0x000ee60000000200 */
[C---:B------:R-:W-:Y:S01]  /*33d0*/  HMMA.16816.F32 R8, R204.reuse, R32, R16 ;  /* 0x00000020cc08723c */ /* 0x040fe20000001810 */
[----:B------:R-:W4:Y:S07]  /*33e0*/  LDSM.16.M88.4 R16, [R249+0x2000] ;  /* 0x00200000f910783b */ /* 0x000f2e0000000200 */
[C---:B------:R-:W-:Y:S08]  /*33f0*/  HMMA.16816.F32 R4, R204.reuse, R34, R36 ;  /* 0x00000022cc04723c */ /* 0x040ff00000001824 */
[C---:B--2---:R-:W-:Y:S01]  /*3400*/  HMMA.16816.F32 R32, R204.reuse, R28, R60 ;  /* 0x0000001ccc20723c */ /* 0x044fe2000000183c */
[----:B------:R-:W-:Y:S07]  /*3410*/  LDSM.16.M88.4 R60, [R135+0x5800] ;  /* 0x00580000873c783b */ /* 0x000fee0000000200 */
[----:B------:R-:W-:Y:S08]  /*3420*/  HMMA.16816.F32 R52, R204, R30, R52 ;  /* 0x0000001ecc34723c */ /* 0x000ff00000001834 */
[----:B-1----:R-:W-:Y:S08]  /*3430*/  HMMA.16816.F32 R28, R208, R12, R8 ;  /* 0x0000000cd01c723c */ /* 0x002ff00000001808 */
[C---:B---3--:R-:W-:Y:S08]  /*3440*/  HMMA.16816.F32 R48, R204.reuse, R20, R48 ;  /* 0x00000014cc30723c */ /* 0x048ff00000001830 */
[----:B------:R-:W-:Y:S01]  /*3450*/  HMMA.16816.F32 R44, R204, R22, R44 ;  /* 0x00000016cc2c723c */ /* 0x000fe2000000182c */
[----:B------:R-:W1:Y:S07]  /*3460*/  LDSM.16.M88.4 R20, [R249+0x3800] ;  /* 0x00380000f914783b */ /* 0x000e6e0000000200 */
[C---:B----4-:R-:W-:Y:S08]  /*3470*/  HMMA.16816.F32 R40, R208.reuse, R16, R40 ;  /* 0x00000010d028723c */ /* 0x050ff00000001828 */
[C---:B------:R-:W-:Y:S01]  /*3480*/  HMMA.16816.F32 R36, R208.reuse, R18, R24 ;  /* 0x00000012d024723c */ /* 0x040fe20000001818 */
[----:B------:R-:W2:Y:S04]  /*3490*/  LDSM.16.M88.4 R16, [R248+-0x4000] ;  /* 0xffc00000f810783b */ /* 0x000ea80000000200 */
[----:B------:R-:W-:Y:S03]  /*34a0*/  LDSM.16.M88.4 R24, [R248+-0x3000] ;  /* 0xffd00000f818783b */ /* 0x000fe60000000200 */
[C---:B------:R-:W-:Y:S01]  /*34b0*/  HMMA.16816.F32 R8, R208.reuse, R14, R4 ;  /* 0x0000000ed008723c */ /* 0x040fe20000001804 */
[----:B------:R-:W3:Y:S07]  /*34c0*/  LDSM.16.M88.4 R12, [R248+-0x3800] ;  /* 0xffc80000f80c783b */ /* 0x000eee0000000200 */
[C---:B------:R-:W-:Y:S08]  /*34d0*/  HMMA.16816.F32 R4, R208.reuse, R56, R32 ;  /* 0x00000038d004723c */ /* 0x040ff00000001820 */
[C---:B------:R-:W-:Y:S08]  /*34e0*/  HMMA.16816.F32 R32, R208.reuse, R58, R52 ;  /* 0x0000003ad020723c */ /* 0x040ff00000001834 */
[C---:B-1----:R-:W-:Y:S08]  /*34f0*/  HMMA.16816.F32 R56, R208.reuse, R20, R48 ;  /* 0x00000014d038723c */ /* 0x042ff00000001830 */
[----:B------:R-:W-:Y:S01]  /*3500*/  HMMA.16816.F32 R52, R208, R22, R44 ;  /* 0x00000016d034723c */ /* 0x000fe2000000182c */
[----:B------:R-:W-:Y:S07]  /*3510*/  LDSM.16.M88.4 R20, [R135+0x4000] ;  /* 0x004000008714783b */ /* 0x000fee0000000200 */
[C---:B--2---:R-:W-:Y:S08]  /*3520*/  HMMA.16816.F32 R48, R212.reuse, R16, R40 ;  /* 0x00000010d430723c */ /* 0x044ff00000001828 */
[C---:B------:R-:W-:Y:S01]  /*3530*/  HMMA.16816.F32 R44, R212.reuse, R18, R36 ;  /* 0x00000012d42c723c */ /* 0x040fe20000001824 */
[----:B------:R-:W1:Y:S04]  /*3540*/  LDSM.16.M88.4 R16, [R135+0x4800] ;  /* 0x004800008710783b */ /* 0x000e680000000200 */
[----:B------:R-:W2:Y:S03]  /*3550*/  LDSM.16.M88.4 R36, [R248+-0x2800] ;  /* 0xffd80000f824783b */ /* 0x000ea60000000200 */
[C---:B---3--:R-:W-:Y:S08]  /*3560*/  HMMA.16816.F32 R40, R212.reuse, R12, R28 ;  /* 0x0000000cd428723c */ /* 0x048ff0000000181c */
[C---:B------:R-:W-:Y:S01]  /*3570*/  HMMA.16816.F32 R28, R212.reuse, R14, R8 ;  /* 0x0000000ed41c723c */ /* 0x040fe20000001808 */
[----:B------:R-:W3:Y:S07]  /*3580*/  LDSM.16.M88.4 R12, [R135+0x5000] ;  /* 0x00500000870c783b */ /* 0x000eee0000000200 */
[C---:B------:R-:W-:Y:S08]  /*3590*/  HMMA.16816.F32 R8, R212.reuse, R24, R4 ;  /* 0x00000018d408723c */ /* 0x040ff00000001804 */
[----:B------:R-:W-:Y:S01]  /*35a0*/  HMMA.16816.F32 R4, R212, R26, R32 ;  /* 0x0000001ad404723c */ /* 0x000fe20000001820 */
[----:B------:R-:W-:-:S02]  /*35b0*/  IADD3 R2, R90, 0x5000, RZ ;  /* 0x000050005a027810 */ /* 0x000fc40007ffe0ff */
[C---:B------:R-:W-:Y:S02]  /*35c0*/  IADD3 R64, R90.reuse, 0x4000, RZ ;  /* 0x000040005a407810 */ /* 0x040fe40007ffe0ff */
[----:B------:R-:W-:-:S03]  /*35d0*/  IADD3 R3, R90, 0x4800, RZ ;  /* 0x000048005a037810 */ /* 0x000fc60007ffe0ff */
[----:B-1----:R-:W-:Y:S08]  /*35e0*/  HMMA.16816.F32 R32, R216, R18, R28 ;  /* 0x00000012d820723c */ /* 0x002ff0000000181c */
[----:B--2---:R-:W-:Y:S08]  /*35f0*/  HMMA.16816.F32 R24, R212, R36, R56 ;  /* 0x00000024d418723c */ /* 0x004ff00000001838 */
[----:B---3--:R-:W-:Y:S01]  /*3600*/  HMMA.16816.F32 R28, R216, R12, R8 ;  /* 0x0000000cd81c723c */ /* 0x008fe20000001808 */
[----:B------:R-:W1:Y:S07]  /*3610*/  LDSM.16.M88.4 R8, [R2] ;  /* 0x000000000208783b */ /* 0x000e6e0000000200 */
[----:B------:R-:W-:Y:S08]  /*3620*/  HMMA.16816.F32 R56, R212, R38, R52 ;  /* 0x00000026d438723c */ /* 0x000ff00000001834 */
[C---:B------:R-:W-:Y:S01]  /*3630*/  HMMA.16816.F32 R36, R216.reuse, R16, R40 ;  /* 0x00000010d824723c */ /* 0x040fe20000001828 */
[----:B------:R-:W2:Y:S07]  /*3640*/  LDSM.16.M88.4 R16, [R64] ;  /* 0x000000004010783b */ /* 0x000eae0000000200 */
[C---:B------:R-:W-:Y:S01]  /*3650*/  HMMA.16816.F32 R4, R216.reuse, R14, R4 ;  /* 0x0000000ed804723c */ /* 0x040fe20000001804 */
[----:B------:R-:W3:Y:S04]  /*3660*/  LDSM.16.M88.4 R12, [R3] ;  /* 0x00000000030c783b */ /* 0x000ee80000000200 */
[----:B------:R4:W-:Y:S03]  /*3670*/  STL [R1+0x14], R0 ;  /* 0x0000140001007387 */ /* 0x0009e60000100800 */
[C---:B------:R-:W-:Y:S08]  /*3680*/  HMMA.16816.F32 R52, R216.reuse, R20, R48 ;  /* 0x00000014d834723c */ /* 0x040ff00000001830 */
[----:B------:R-:W-:Y:S01]  /*3690*/  HMMA.16816.F32 R44, R216, R22, R44 ;  /* 0x00000016d82c723c */ /* 0x000fe2000000182c */
[----:B----4-:R-:W-:-:S05]  /*36a0*/  IADD3 R0, R90, 0x5800, RZ ;  /* 0x000058005a007810 */ /* 0x010fca0007ffe0ff */
[----:B------:R-:W4:Y:S02]  /*36b0*/  LDSM.16.M88.4 R48, [R0] ;  /* 0x000000000030783b */ /* 0x000f240000000200 */
[----:B------:R-:W-:Y:S08]  /*36c0*/  HMMA.16816.F32 R20, R216, R60, R24 ;  /* 0x0000003cd814723c */ /* 0x000ff00000001818 */
[C---:B-1----:R-:W-:Y:S08]  /*36d0*/  HMMA.16816.F32 R24, R220.reuse, R8, R28 ;  /* 0x00000008dc18723c */ /* 0x042ff0000000181c */
[----:B------:R-:W-:Y:S01]  /*36e0*/  HMMA.16816.F32 R4, R220, R10, R4 ;  /* 0x0000000adc04723c */ /* 0x000fe20000001804 */
[----:B------:R-:W1:Y:S07]  /*36f0*/  LDSM.16.M88.4 R8, [R249+0x5000] ;  /* 0x00500000f908783b */ /* 0x000e6e0000000200 */
[----:B------:R-:W-:Y:S08]  /*3700*/  HMMA.16816.F32 R60, R216, R62, R56 ;  /* 0x0000003ed83c723c */ /* 0x000ff00000001838 */
[C---:B--2---:R-:W-:Y:S01]  /*3710*/  HMMA.16816.F32 R56, R220.reuse, R16, R52 ;  /* 0x00000010dc38723c */ /* 0x044fe20000001834 */
[----:B------:R-:W2:Y:S07]  /*3720*/  LDSM.16.M88.4 R52, [R249+0x5800] ;  /* 0x00580000f934783b */ /* 0x000eae0000000200 */
[C---:B------:R-:W-:Y:S01]  /*3730*/  HMMA.16816.F32 R40, R220.reuse, R18, R44 ;  /* 0x00000012dc28723c */ /* 0x040fe2000000182c */
[----:B------:R-:W2:Y:S07]  /*3740*/  LDSM.16.M88.4 R16, [R249+0x4000] ;  /* 0x00400000f910783b */ /* 0x000eae0000000200 */
[C---:B---3--:R-:W-:Y:S08]  /*3750*/  HMMA.16816.F32 R36, R220.reuse, R12, R36 ;  /* 0x0000000cdc24723c */ /* 0x048ff00000001824 */
[C---:B------:R-:W-:Y:S01]  /*3760*/  HMMA.16816.F32 R32, R220.reuse, R14, R32 ;  /* 0x0000000edc20723c */ /* 0x040fe20000001820 */
[----:B------:R-:W3:Y:S07]  /*3770*/  LDSM.16.M88.4 R12, [R249+0x4800] ;  /* 0x00480000f90c783b */ /* 0x000eee0000000200 */
[----:B----4-:R-:W-:Y:S08]  /*3780*/  HMMA.16816.F32 R20, R220, R48, R20 ;  /* 0x00000030dc14723c */ /* 0x010ff00000001814 */
[C---:B-1----:R-:W-:Y:S08]  /*3790*/  HMMA.16816.F32 R24, R224.reuse, R8, R24 ;  /* 0x00000008e018723c */ /* 0x042ff00000001818 */
[C---:B------:R-:W-:Y:S08]  /*37a0*/  HMMA.16816.F32 R8, R224.reuse, R10, R4 ;  /* 0x0000000ae008723c */ /* 0x040ff00000001804 */
[----:B--2---:R-:W-:Y:S01]  /*37b0*/  HMMA.16816.F32 R4, R224, R52, R20 ;  /* 0x00000034e004723c */ /* 0x004fe20000001814 */
[----:B------:R-:W1:Y:S07]  /*37c0*/  LDSM.16.M88.4 R20, [R248+-0x2000] ;  /* 0xffe00000f814783b */ /* 0x000e6e0000000200 */
[----:B------:R-:W-:Y:S08]  /*37d0*/  HMMA.16816.F32 R60, R220, R50, R60 ;  /* 0x00000032dc3c723c */ /* 0x000ff0000000183c */
[C---:B------:R-:W-:Y:S08]  /*37e0*/  HMMA.16816.F32 R48, R224.reuse, R16, R56 ;  /* 0x00000010e030723c */ /* 0x040ff00000001838 */
[C---:B------:R-:W-:Y:S01]  /*37f0*/  HMMA.16816.F32 R44, R224.reuse, R18, R40 ;  /* 0x00000012e02c723c */ /* 0x040fe20000001828 */
[----:B------:R-:W2:Y:S04]  /*3800*/  LDSM.16.M88.4 R16, [R248+-0x1800] ;  /* 0xffe80000f810783b */ /* 0x000ea80000000200 */
[----:B------:R-:W-:Y:S03]  /*3810*/  LDSM.16.M88.4 R40, [R248+-0x800] ;  /* 0xfff80000f828783b */ /* 0x000fe60000000200 */
[C---:B---3--:R-:W-:Y:S08]  /*3820*/  HMMA.16816.F32 R36, R224.reuse, R12, R36 ;  /* 0x0000000ce024723c */ /* 0x048ff00000001824 */
[C---:B------:R-:W-:Y:S01]  /*3830*/  HMMA.16816.F32 R28, R224.reuse, R14, R32 ;  /* 0x0000000ee01c723c */ /* 0x040fe20000001820 */
[----:B------:R-:W3:Y:S07]  /*3840*/  LDSM.16.M88.4 R12, [R248+-0x1000] ;  /* 0xfff00000f80c783b */ /* 0x000eee0000000200 */
[----:B------:R-:W-:Y:S08]  /*3850*/  HMMA.16816.F32 R56, R224, R54, R60 ;  /* 0x00000036e038723c */ /* 0x000ff0000000183c */
[C---:B-1----:R-:W-:Y:S08]  /*3860*/  HMMA.16816.F32 R52, R228.reuse, R20, R48 ;  /* 0x00000014e434723c */ /* 0x042ff00000001830 */
[C---:B------:R-:W-:Y:S01]  /*3870*/  HMMA.16816.F32 R48, R228.reuse, R22, R44 ;  /* 0x00000016e430723c */ /* 0x040fe2000000182c */
[----:B------:R-:W1:Y:S07]  /*3880*/  LDSM.16.M88.4 R20, [R135+0x6800] ;  /* 0x006800008714783b */ /* 0x000e6e0000000200 */
[C---:B--2---:R-:W-:Y:S08]  /*3890*/  HMMA.16816.F32 R44, R228.reuse, R16, R36 ;  /* 0x00000010e42c723c */ /* 0x044ff00000001824 */
[C---:B------:R-:W-:Y:S01]  /*38a0*/  HMMA.16816.F32 R36, R228.reuse, R18, R28 ;  /* 0x00000012e424723c */ /* 0x040fe2000000181c */
[----:B------:R-:W-:Y:S07]  /*38b0*/  LDSM.16.M88.4 R16, [R135+0x7000] ;  /* 0x007000008710783b */ /* 0x000fee0000000200 */
[C---:B---3--:R-:W-:Y:S01]  /*38c0*/  HMMA.16816.F32 R32, R228.reuse, R12, R24 ;  /* 0x0000000ce420723c */ /* 0x048fe20000001818 */
[----:B------:R-:W2:Y:S07]  /*38d0*/  LDSM.16.M88.4 R24, [R135+0x6000] ;  /* 0x006000008718783b */ /* 0x000eae0000000200 */
[C---:B------:R-:W-:Y:S01]  /*38e0*/  HMMA.16816.F32 R28, R228.reuse, R14, R8 ;  /* 0x0000000ee41c723c */ /* 0x040fe20000001808 */
[----:B------:R-:W3:Y:S07]  /*38f0*/  LDSM.16.M88.4 R12, [R135+0x7800] ;  /* 0x00780000870c783b */ /* 0x000eee0000000200 */
[C---:B------:R-:W-:Y:S08]  /*3900*/  HMMA.16816.F32 R8, R228.reuse, R40, R4 ;  /* 0x00000028e408723c */ /* 0x040ff00000001804 */
[----:B------:R-:W-:Y:S01]  /*3910*/  HMMA.16816.F32 R4, R228, R42, R56 ;  /* 0x0000002ae404723c */ /* 0x000fe20000001838 */
[----:B------:R-:W-:Y:S04]  /*3920*/  STL [R1+0x28], R64 ;  /* 0x0000284001007387 */ /* 0x000fe80000100800 */
[----:B------:R-:W-:Y:S04]  /*3930*/  STL [R1+0x1c], R3 ;  /* 0x00001c0301007387 */ /* 0x000fe80000100800 */
[----:B------:R4:W-:Y:S04]  /*3940*/  STL [R1+0x20], R2 ;  /* 0x0000200201007387 */ /* 0x0009e80000100800 */
[----:B------:R3:W-:Y:S01]  /*3950*/  STL [R1+0x24], R0 ;  /* 0x0000240001007387 */ /* 0x0007e20000100800 */
[C---:B-1----:R-:W-:Y:S08]  /*3960*/  HMMA.16816.F32 R40, R232.reuse, R20, R44 ;  /* 0x00000014e828723c */ /* 0x042ff0000000182c */
[C---:B--2---:R-:W-:Y:S08]  /*3970*/  HMMA.16816.F32 R52, R232.reuse, R24, R52 ;  /* 0x00000018e834723c */ /* 0x044ff00000001834 */
[----:B------:R-:W-:Y:S01]  /*3980*/  HMMA.16816.F32 R48, R232, R26, R48 ;  /* 0x0000001ae830723c */ /* 0x000fe20000001830 */
[----:B----4-:R-:W-:-:S02]  /*3990*/  IADD3 R2, R90, 0x7000, RZ ;  /* 0x000070005a027810 */ /* 0x010fc40007ffe0ff */
[----:B---3--:R-:W-:-:S05]  /*39a0*/  IADD3 R0, R90, 0x7800, RZ ;  /* 0x000078005a007810 */ /* 0x008fca0007ffe0ff */
[C---:B------:R-:W-:Y:S01]  /*39b0*/  HMMA.16816.F32 R36, R232.reuse, R22, R36 ;  /* 0x00000016e824723c */ /* 0x040fe20000001824 */
[----:B------:R-:W1:Y:S07]  /*39c0*/  LDSM.16.M88.4 R20, [R91] ;  /* 0x000000005b14783b */ /* 0x000e6e0000000200 */
[C---:B------:R-:W-:Y:S01]  /*39d0*/  HMMA.16816.F32 R24, R232.reuse, R12, R8 ;  /* 0x0000000ce818723c */ /* 0x040fe20000001808 */
[----:B------:R-:W-:Y:S07]  /*39e0*/  LDSM.16.M88.4 R8, [R0] ;  /* 0x000000000008783b */ /* 0x000fee0000000200 */
[----:B------:R-:W-:Y:S01]  /*39f0*/  HMMA.16816.F32 R4, R232, R14, R4 ;  /* 0x0000000ee804723c */ /* 0x000fe20000001804 */
[----:B------:R-:W2:Y:S01]  /*3a00*/  LDSM.16.M88.4 R12, [R2] ;  /* 0x00000000020c783b */ /* 0x000ea20000000200 */
[----:B------:R-:W-:-:S06]  /*3a10*/  IADD3 R3, R90, 0x6800, RZ ;  /* 0x000068005a037810 */ /* 0x000fcc0007ffe0ff */
[C---:B------:R-:W-:Y:S08]  /*3a20*/  HMMA.16816.F32 R32, R232.reuse, R16, R32 ;  /* 0x00000010e820723c */ /* 0x040ff00000001820 */
[----:B------:R-:W-:Y:S01]  /*3a30*/  HMMA.16816.F32 R28, R232, R18, R28 ;  /* 0x00000012e81c723c */ /* 0x000fe2000000181c */
[----:B------:R-:W3:Y:S07]  /*3a40*/  LDSM.16.M88.4 R16, [R3] ;  /* 0x000000000310783b */ /* 0x000eee0000000200 */
[C---:B-1----:R-:W-:Y:S08]  /*3a50*/  HMMA.16816.F32 R68, R236.reuse, R20, R52 ;  /* 0x00000014ec44723c */ /* 0x042ff00000001834 */
[C---:B------:R-:W-:Y:S08]  /*3a60*/  HMMA.16816.F32 R44, R236.reuse, R22, R48 ;  /* 0x00000016ec2c723c */ /* 0x040ff00000001830 */
[C---:B--2---:R-:W-:Y:S08]  /*3a70*/  HMMA.16816.F32 R32, R236.reuse, R12, R32 ;  /* 0x0000000cec20723c */ /* 0x044ff00000001820 */
[C---:B------:R-:W-:Y:S01]  /*3a80*/  HMMA.16816.F32 R28, R236.reuse, R14, R28 ;  /* 0x0000000eec1c723c */ /* 0x040fe2000000181c */
[----:B------:R-:W1:Y:S07]  /*3a90*/  LDSM.16.M88.4 R12, [R249+0x6000] ;  /* 0x00600000f90c783b */ /* 0x000e6e0000000200 */
[C---:B------:R-:W-:Y:S08]  /*3aa0*/  HMMA.16816.F32 R24, R236.reuse, R8, R24 ;  /* 0x00000008ec18723c */ /* 0x040ff00000001818 */
[C---:B------:R-:W-:Y:S01]  /*3ab0*/  HMMA.16816.F32 R20, R236.reuse, R10, R4 ;  /* 0x0000000aec14723c */ /* 0x040fe20000001804 */
[----:B------:R-:W2:Y:S04]  /*3ac0*/  LDSM.16.M88.4 R8, [R249+0x6800] ;  /* 0x00680000f908783b */ /* 0x000ea80000000200 */
[----:B------:R-:W4:Y:S03]  /*3ad0*/  LDSM.16.M88.4 R4, [R249+0x7000] ;  /* 0x00700000f904783b */ /* 0x000f260000000200 */
        /* <DEDUP_REMOVED lines=9> */
[C---:B----4-:R-:W-:Y:S08]  /*3b70*/  HMMA.16816.F32 R52, R240.reuse, R4, R32 ;  /* 0x00000004f034723c */ /* 0x050ff00000001820 */
[----:B------:R-:W-:Y:S01]  /*3b80*/  HMMA.16816.F32 R48, R240, R6, R28 ;  /* 0x00000006f030723c */ /* 0x000fe2000000181c */
[----:B------:R-:W4:Y:S04]  /*3b90*/  LDSM.16.M88.4 R4, [R248+0x1000] ;  /* 0x00100000f804783b */ /* 0x000f280000000200 */
[----:B------:R-:W4:Y:S01]  /*3ba0*/  LDSM.16.M88.4 R28, [R248+0x1800] ;  /* 0x00180000f81c783b */ /* 0x000f220000000200 */
[----:B------:R-:W-:Y:S01]  /*3bb0*/  ISETP.GT.AND P0, PT, R72, R133, PT ;  /* 0x000000854800720c */ /* 0x000fe20003f04270 */
[----:B------:R-:W-:-:S04]  /*3bc0*/  DEPBAR.LE SB0, 0x0 ;  /* 0x000080000000791a */ /* 0x000fc80000000000 */
[C---:B---3--:R-:W-:Y:S08]  /*3bd0*/  HMMA.16816.F32 R44, R240.reuse, R16, R24 ;  /* 0x00000010f02c723c */ /* 0x048ff00000001818 */
[----:B------:R-:W-:Y:S08]  /*3be0*/  HMMA.16816.F32 R36, R240, R18, R20 ;  /* 0x00000012f024723c */ /* 0x000ff00000001814 */
[C---:B-1----:R-:W-:Y:S08]  /*3bf0*/  HMMA.16816.F32 R40, R244.reuse, R12, R68 ;  /* 0x0000000cf428723c */ /* 0x042ff00000001844 */
[C---:B--2---:R-:W-:Y:S08]  /*3c00*/  HMMA.16816.F32 R24, R244.reuse, R8, R60 ;  /* 0x00000008f418723c */ /* 0x044ff0000000183c */
[C---:B------:R-:W-:Y:S08]  /*3c10*/  HMMA.16816.F32 R32, R244.reuse, R14, R64 ;  /* 0x0000000ef420723c */ /* 0x040ff00000001840 */
[C---:B------:R-:W-:Y:S08]  /*3c20*/  HMMA.16816.F32 R20, R244.reuse, R10, R56 ;  /* 0x0000000af414723c */ /* 0x040ff00000001838 */
[C---:B----4-:R-:W-:Y:S08]  /*3c30*/  HMMA.16816.F32 R16, R244.reuse, R4, R52 ;  /* 0x00000004f410723c */ /* 0x050ff00000001834 */
[C---:B------:R-:W-:Y:S08]  /*3c40*/  HMMA.16816.F32 R12, R244.reuse, R6, R48 ;  /* 0x00000006f40c723c */ /* 0x040ff00000001830 */
[C---:B------:R-:W-:Y:S08]  /*3c50*/  HMMA.16816.F32 R8, R244.reuse, R28, R44 ;  /* 0x0000001cf408723c */ /* 0x040ff0000000182c */
[----:B------:R-:W-:Y:S01]  /*3c60*/  HMMA.16816.F32 R4, R244, R30, R36 ;  /* 0x0000001ef404723c */ /* 0x000fe20000001824 */
[----:B------:R1:W-:Y:S04]  /*3c70*/  STL [R1+0x2c], R3 ;  /* 0x00002c0301007387 */ /* 0x0003e80000100800 */
[----:B------:R2:W-:Y:S04]  /*3c80*/  STL [R1+0x30], R2 ;  /* 0x0000300201007387 */ /* 0x0005e80000100800 */
[----:B------:R3:W-:Y:S01]  /*3c90*/  STL [R1+0x34], R0 ;  /* 0x0000340001007387 */ /* 0x0007e20000100800 */
[----:B------:R-:W-:-:S02]  /*3ca0*/  FMUL.FTZ R40, R40, c[0x0][0x320] ;  /* 0x0000c80028287a20 */ /* 0x000fc40000410000 */
[----:B------:R-:W-:Y:S02]  /*3cb0*/  FMUL.FTZ R42, R42, c[0x0][0x320] ;  /* 0x0000c8002a2a7a20 */ /* 0x000fe40000410000 */
[----:B------:R-:W-:Y:S02]  /*3cc0*/  FMUL.FTZ R43, R43, c[0x0][0x320] ;  /* 0x0000c8002b2b7a20 */ /* 0x000fe40000410000 */
[----:B------:R-:W-:Y:S02]  /*3cd0*/  FMUL.FTZ R24, R24, c[0x0][0x320] ;  /* 0x0000c80018187a20 */ /* 0x000fe40000410000 */
[----:B------:R-:W-:Y:S01]  /*3ce0*/  FMUL.FTZ R25, R25, c[0x0][0x320] ;  /* 0x0000c80019197a20 */ /* 0x000fe20000410000 */
[C---:B-1----:R-:W-:Y:S02]  /*3cf0*/  IADD3 R3, R90.reuse, 0x1800, RZ ;  /* 0x000018005a037810 */ /* 0x042fe40007ffe0ff */
[C---:B--2---:R-:W-:Y:S02]  /*3d00*/  IADD3 R2, R90.reuse, 0x1000, RZ ;  /* 0x000010005a027810 */ /* 0x044fe40007ffe0ff */
[----:B---3--:R-:W-:Y:S01]  /*3d10*/  IADD3 R0, R90, 0x800, RZ ;  /* 0x000008005a007810 */ /* 0x008fe20007ffe0ff */
[----:B------:R1:W-:Y:S01]  /*3d20*/  STL [R1+0x44], R3 ;  /* 0x0000440301007387 */ /* 0x0003e20000100800 */
[----:B------:R-:W-:-:S03]  /*3d30*/  FMUL.FTZ R41, R41, c[0x0][0x320] ;  /* 0x0000c80029297a20 */ /* 0x000fc60000410000 */
[----:B------:R1:W-:Y:S01]  /*3d40*/  STL [R1+0x3c], R0 ;  /* 0x00003c0001007387 */ /* 0x0003e20000100800 */
[----:B------:R-:W-:-:S03]  /*3d50*/  FMUL.FTZ R32, R32, c[0x0][0x320] ;  /* 0x0000c80020207a20 */ /* 0x000fc60000410000 */
[----:B------:R1:W-:Y:S01]  /*3d60*/  STL [R1+0x40], R2 ;  /* 0x0000400201007387 */ /* 0x0003e20000100800 */
[----:B------:R-:W-:Y:S02]  /*3d70*/  FMUL.FTZ R33, R33, c[0x0][0x320] ;  /* 0x0000c80021217a20 */ /* 0x000fe40000410000 */
[----:B------:R-:W-:Y:S02]  /*3d80*/  FMUL.FTZ R34, R34, c[0x0][0x320] ;  /* 0x0000c80022227a20 */ /* 0x000fe40000410000 */
[----:B------:R-:W-:Y:S02]  /*3d90*/  FMUL.FTZ R35, R35, c[0x0][0x320] ;  /* 0x0000c80023237a20 */ /* 0x000fe40000410000 */
[----:B------:R-:W-:Y:S02]  /*3da0*/  FMUL.FTZ R26, R26, c[0x0][0x320] ;  /* 0x0000c8001a1a7a20 */ /* 0x000fe40000410000 */
[----:B------:R-:W-:Y:S02]  /*3db0*/  FMUL.FTZ R27, R27, c[0x0][0x320] ;  /* 0x0000c8001b1b7a20 */ /* 0x000fe40000410000 */
[----:B------:R-:W-:-:S02]  /*3dc0*/  FMUL.FTZ R20, R20, c[0x0][0x320] ;  /* 0x0000c80014147a20 */ /* 0x000fc40000410000 */
        /* <DEDUP_REMOVED lines=18> */
[----:B------:R-:W-:Y:S01]  /*3ef0*/  FMUL.FTZ R7, R7, c[0x0][0x320] ;  /* 0x0000c80007077a20 */ /* 0x000fe20000410000 */
[----:B------:R1:W2:Y:S08]  /*3f00*/  MUFU.TANH R44, R40 ;  /* 0x00000028002c7308 */ /* 0x0002b00000002400 */
[----:B------:R1:W3:Y:S08]  /*3f10*/  MUFU.TANH R49, R42 ;  /* 0x0000002a00317308 */ /* 0x0002f00000002400 */
[----:B------:R1:W4:Y:S08]  /*3f20*/  MUFU.TANH R48, R43 ;  /* 0x0000002b00307308 */ /* 0x0003300000002400 */
[----:B------:R1:W1:Y:S08]  /*3f30*/  MUFU.TANH R31, R24 ;  /* 0x00000018001f7308 */ /* 0x0002700000002400 */
        /* <DEDUP_REMOVED lines=13> */
[----:B------:R-:W1:Y:S08]  /*4010*/  MUFU.TANH R41, R41 ;  /* 0x0000002900297308 */ /* 0x000e700000002400 */
        /* <DEDUP_REMOVED lines=13> */
[----:B------:R1:W1:Y:S01]  /*40f0*/  MUFU.TANH R26, R7 ;  /* 0x00000007001a7308 */ /* 0x0002620000002400 */
[----:B------:R-:W-:Y:S01]  /*4100*/  BSSY B0, `(.L_x_1042) ;  /* 0x000005c000007945 */ /* 0x000fe20003800000 */
[----:B------:R-:W-:Y:S01]  /*4110*/  BAR.SYNC.DEFER_BLOCKING 0x0 ;  /* 0x0000000000007b1d */ /* 0x000fe20000010000 */
[----:B------:R-:W-:-:S05]  /*4120*/  ISETP.GT.AND P6, PT, R77, 0x3f, PT ;  /* 0x0000003f4d00780c */ /* 0x000fca0003fc4270 */
[----:B------:R-:W-:Y:S05]  /*4130*/  @!P0 BRA `(.L_x_1043) ;  /* 0x0000058000008947 */ /* 0x000fea0003800000 */
[----:B--234-:R-:W-:Y:S01]  /*4140*/  ISETP.NE.AND P2, PT, R87, 0x1, PT ;  /* 0x000000015700780c */ /* 0x01cfe20003f45270 */
[----:B-1----:R-:W-:Y:S02]  /*4150*/  IMAD R2, R72, 0x40, R132 ;  /* 0x0000004048027824 */ /* 0x002fe400078e0284 */
[----:B------:R-:W-:-:S03]  /*4160*/  IMAD.MOV.U32 R6, RZ, RZ, RZ ;  /* 0x000000ffff067224 */ /* 0x000fc600078e00ff */
[----:B------:R-:W-:-:S05]  /*4170*/  IADD3 R2, R2, -0x40, R77 ;  /* 0xffffffc002027810 */ /* 0x000fca0007ffe04d */
[----:B------:R-:W-:Y:S02]  /*4180*/  IMAD.MOV.U32 R0, RZ, RZ, R2 ;  /* 0x000000ffff007224 */ /* 0x000fe400078e0002 */
        /* <DEDUP_REMOVED lines=8> */
[----:B------:R-:W-:-:S05]  /*4210*/  IMAD R2, R0, c[0x0][0x2b8], R2 ;  /* 0x0000ae0000027a24 */ /* 0x000fca00078e0202 */
[----:B------:R-:W-:Y:S01]  /*4220*/  SHF.R.S32.HI R0, RZ, 0x1f, R2 ;  /* 0x0000001fff007819 */ /* 0x000fe20000011402 */
[----:B------:R1:W-:Y:S04]  /*4230*/  STL [R1+0x8c], R2 ;  /* 0x00008c0201007387 */ /* 0x0003e80000100800 */
[----:B------:R-:W-:-:S04]  /*4240*/  IMAD R0, R0, c[0x0][0x1e0], RZ ;  /* 0x0000780000007a24 */ /* 0x000fc800078e02ff */
[C---:B------:R-:W-:Y:S02]  /*4250*/  IMAD R0, R2.reuse, c[0x0][0x1e4], R0 ;  /* 0x0000790002007a24 */ /* 0x040fe400078e0200 */
[----:B-1----:R-:W-:-:S04]  /*4260*/  IMAD.WIDE.U32 R2, R2, c[0x0][0x1e0], RZ ;  /* 0x0000780002027a25 */ /* 0x002fc800078e00ff */
[----:B------:R-:W-:Y:S01]  /*4270*/  IMAD.IADD R3, R3, 0x1, R0 ;  /* 0x0000000103037824 */ /* 0x000fe200078e0200 */
[----:B--2---:R1:W-:Y:S01]  /*4280*/  STL [R1+0x84], R6 ;  /* 0x0000840601007387 */ /* 0x0043e20000100800 */
[----:B------:R-:W-:Y:S02]  /*4290*/  SHF.R.S32.HI R0, RZ, 0x1f, R6 ;  /* 0x0000001fff007819 */ /* 0x000fe40000011406 */
[----:B------:R-:W-:-:S04]  /*42a0*/  IMAD.WIDE.U32 R2, R6, c[0x0][0x1f0], R2 ;  /* 0x00007c0006027a25 */ /* 0x000fc800078e0002 */
[----:B------:R-:W-:-:S04]  /*42b0*/  IMAD R0, R0, c[0x0][0x1f0], RZ ;  /* 0x00007c0000007a24 */ /* 0x000fc800078e02ff */
[----:B------:R-:W-:Y:S01]  /*42c0*/  IMAD R5, R6, c[0x0][0x1f4], R0 ;  /* 0x00007d0006057a24 */ /* 0x000fe200078e0200 */
[----:B------:R-:W-:-:S04]  /*42d0*/  IADD3 R0, P0, R84, R2, RZ ;  /* 0x0000000254007210 */ /* 0x000fc80007f1e0ff */
[----:B------:R-:W-:Y:S02]  /*42e0*/  IADD3.X R5, R83, R3, R5, P0, !PT ;  /* 0x0000000353057210 */ /* 0x000fe400007fe405 */
[----:B------:R-:W-:-:S04]  /*42f0*/  LEA R15, P0, R0, c[0x0][0x1c8], 0x1 ;  /* 0x00007200000f7a11 */ /* 0x000fc800078008ff */
[----:B------:R-:W-:Y:S01]  /*4300*/  LEA.HI.X R5, R0, c[0x0][0x1cc], R5, 0x1, P0 ;  /* 0x0000730000057a11 */ /* 0x000fe200000f0c05 */
[----:B------:R-:W-:Y:S06]  /*4310*/  BRA.DIV ~URZ, `(.L_x_1044) ;  /* 0x0000d7a27f007947 */ /* 0x000fec000b800000 */
[----:B------:R2:W3:Y:S02]  /*4320*/  SHFL.IDX PT, R4, R5, RZ, 0x181f ;  /* 0x00181fff05047589 */ /* 0x0004e400000e0000 */
.L_x_1082:
[----:B------:R-:W-:Y:S05]  /*4330*/  BRA.DIV ~URZ, `(.L_x_1045) ;  /* 0x0000d7f27f007947 */ /* 0x000fea000b800000 */
[----:B------:R-:W4:Y:S04]  /*4340*/  LDL R2, [R1+0x88] ;  /* 0x0000880001027983 */ /* 0x000f280000100800 */
[----:B------:R-:W5:Y:S04]  /*4350*/  LDL R51, [R1+0x9c] ;  /* 0x00009c0001337983 */ /* 0x000f680000100800 */
[----:B--2---:R-:W2:Y:S04]  /*4360*/  LDL R50, [R1+0x98] ;  /* 0x0000980001327983 */ /* 0x004ea80000100800 */
[----:B---3--:R-:W3:Y:S04]  /*4370*/  LDL R19, [R1+0x94] ;  /* 0x0000940001137983 */ /* 0x008ee80000100800 */
[----:B------:R-:W3:Y:S04]  /*4380*/  LDL R18, [R1+0x54] ;  /* 0x0000540001127983 */ /* 0x000ee80000100800 */
[----:B------:R-:W1:Y:S02]  /*4390*/  SHFL.IDX PT, R0, R15, RZ, 0x181f ;  /* 0x00181fff0f007589 */ /* 0x000e6400000e0000 */
[----:B-1----:R-:W-:-:S02]  /*43a0*/  IADD3 R10, P1, R0, R80, RZ ;  /* 0x00000050000a7210 */ /* 0x002fc40007f3e0ff */
[C---:B------:R-:W-:Y:S02]  /*43b0*/  IADD3 R8, P0, R0.reuse, R79, RZ ;  /* 0x0000004f00087210 */ /* 0x040fe40007f1e0ff */
[----:B------:R-:W-:Y:S01]  /*43c0*/  IADD3 R6, P5, R0, R81, RZ ;  /* 0x0000005100067210 */ /* 0x000fe20007fbe0ff */
[C---:B------:R-:W-:Y:S02]  /*43d0*/  IMAD.X R11, R4.reuse, 0x1, R73, P1 ;  /* 0x00000001040b7824 */ /* 0x040fe400008e0649 */
[C---:B------:R-:W-:Y:S02]  /*43e0*/  IMAD.X R9, R4.reuse, 0x1, R74, P0 ;  /* 0x0000000104097824 */ /* 0x040fe400000e064a */
[----:B------:R-:W-:Y:S01]  /*43f0*/  IMAD.X R7, R4, 0x1, R75, P5 ;  /* 0x0000000104077824 */ /* 0x000fe200028e064b */
[----:B----4-:R-:W-:Y:S02]  /*4400*/  ISETP.GE.AND P3, PT, R2, c[0x0][0x1d4], PT ;  /* 0x0000750002007a0c */ /* 0x010fe40003f66270 */
[----:B------:R-:W-:-:S02]  /*4410*/  IADD3 R2, P4, R0, R82, RZ ;  /* 0x0000005200027210 */ /* 0x000fc40007f9e0ff */
[----:B-----5:R-:W-:Y:S01]  /*4420*/  ISETP.GE.AND P2, PT, R51, c[0x0][0x1d4], PT ;  /* 0x0000750033007a0c */ /* 0x020fe20003f46270 */
[----:B------:R-:W1:Y:S01]  /*4430*/  SHFL.IDX PT, R0, R15, 0x1, 0x181f ;  /* 0x00381f000f007f89 */ /* 0x000e6200000e0000 */
[----:B------:R-:W-:Y:S01]  /*4440*/  SEL R14, RZ, 0x10, P3 ;  /* 0x00000010ff0e7807 */ /* 0x000fe20001800000 */
[----:B------:R-:W-:Y:S01]  /*4450*/  IMAD.X R3, R4, 0x1, R76, P4 ;  /* 0x0000000104037824 */ /* 0x000fe200020e064c */
[----:B--2---:R-:W-:Y:S01]  /*4460*/  ISETP.GE.AND P1, PT, R50, c[0x0][0x1d4], PT ;  /* 0x0000750032007a0c */ /* 0x004fe20003f26270 */
[----:B------:R2:W4:Y:S01]  /*4470*/  SHFL.IDX PT, R4, R5, 0x1, 0x181f ;  /* 0x00381f0005047f89 */ /* 0x00052200000e0000 */
[----:B------:R-:W-:Y:S02]  /*4480*/  SEL R13, RZ, 0x10, P2 ;  /* 0x00000010ff0d7807 */ /* 0x000fe40001000000 */
[----:B---3--:R-:W-:Y:S02]  /*4490*/  ISETP.GE.AND P0, PT, R19, c[0x0][0x1d4], PT ;  /* 0x0000750013007a0c */ /* 0x008fe40003f06270 */
[----:B------:R-:W-:Y:S01]  /*44a0*/  SEL R12, RZ, 0x10, P1 ;  /* 0x00000010ff0c7807 */ /* 0x000fe20000800000 */
[----:B------:R3:W-:Y:S04]  /*44b0*/  LDGSTS.E.BYPASS.LTC128B.128 [R18+0x10100], [R10.64], !P3 ;  /* 0x101000000a127fae */ /* 0x0007e8000d901d46 */
[----:B------:R3:W-:Y:S04]  /*44c0*/  LDGSTS.E.BYPASS.LTC128B.128 [R18+0x12100], [R8.64], !P2 ;  /* 0x1210000008127fae */ /* 0x0007e8000d101d46 */
[----:B------:R3:W-:Y:S04]  /*44d0*/  LDGSTS.E.BYPASS.LTC128B.128 [R18+0x14100], [R6.64], !P1 ;  /* 0x1410000006127fae */ /* 0x0007e8000c901d46 */
[----:B------:R3:W-:Y:S01]  /*44e0*/  LDGSTS.E.BYPASS.LTC128B.128 [R18+0x16100], [R2.64], !P0 ;  /* 0x1610000002127fae */ /* 0x0007e2000c101d46 */
[----:B--2---:R-:W-:-:S03]  /*44f0*/  SEL R5, RZ, 0x10, P0 ;  /* 0x00000010ff057807 */ /* 0x004fc60000000000 */
.L_x_1083:
[----:B-1----:R-:W2:Y:S01]  /*4500*/  LDL R15, [R1+0x54] ;  /* 0x00005400010f7983 */ /* 0x002ea20000100800 */
[----:B---3--:R-:W-:-:S02]  /*4510*/  IADD3 R2, -R13, 0x10, RZ ;  /* 0x000000100d027810 */ /* 0x008fc40007ffe1ff */
[----:B------:R-:W-:Y:S02]  /*4520*/  IADD3 R10, -R14, 0x10, RZ ;  /* 0x000000100e0a7810 */ /* 0x000fe40007ffe1ff */
[----:B------:R-:W-:Y:S02]  /*4530*/  LOP3.LUT R2, R2, 0xf, RZ, 0xc0, !PT ;  /* 0x0000000f02027812 */ /* 0x000fe400078ec0ff */
[----:B------:R-:W-:Y:S02]  /*4540*/  IADD3 R6, -R12, 0x10, RZ ;  /* 0x000000100c067810 */ /* 0x000fe40007ffe1ff */
[----:B------:R-:W-:Y:S02]  /*4550*/  LOP3.LUT R10, R10, 0xf, RZ, 0xc0, !PT ;  /* 0x0000000f0a0a7812 */ /* 0x000fe400078ec0ff */
[----:B------:R-:W-:Y:S02]  /*4560*/  IADD3 R8, P5, P4, R2, R0, R79 ;  /* 0x0000000002087210 */ /* 0x000fe40007cbe04f */
[----:B------:R-:W-:-:S02]  /*4570*/  IADD3 R2, -R5, 0x10, RZ ;  /* 0x0000001005027810 */ /* 0x000fc40007ffe1ff */
[----:B------:R-:W-:Y:S02]  /*4580*/  LOP3.LUT R6, R6, 0xf, RZ, 0xc0, !PT ;  /* 0x0000000f06067812 */ /* 0x000fe400078ec0ff */
[-C--:B------:R-:W-:Y:S02]  /*4590*/  IADD3 R10, P1, P0, R10, R0.reuse, R80 ;  /* 0x000000000a0a7210 */ /* 0x080fe4000783e050 */
[----:B------:R-:W-:Y:S02]  /*45a0*/  LOP3.LUT R2, R2, 0xf, RZ, 0xc0, !PT ;  /* 0x0000000f02027812 */ /* 0x000fe400078ec0ff */
[----:B------:R-:W-:Y:S02]  /*45b0*/  IADD3 R6, P3, P2, R6, R0, R81 ;  /* 0x0000000006067210 */ /* 0x000fe40007a7e051 */
[----:B----4-:R-:W-:Y:S02]  /*45c0*/  IADD3.X R11, RZ, R4, R73, P1, P0 ;  /* 0x00000004ff0b7210 */ /* 0x010fe40000fe0449 */
[----:B------:R-:W-:-:S02]  /*45d0*/  IADD3 R2, P1, P0, R2, R0, R82 ;  /* 0x0000000002027210 */ /* 0x000fc4000783e052 */
[-C--:B------:R-:W-:Y:S02]  /*45e0*/  IADD3.X R7, RZ, R4.reuse, R75, P3, P2 ;  /* 0x00000004ff077210 */ /* 0x080fe40001fe444b */
[----:B------:R-:W-:Y:S02]  /*45f0*/  ISETP.NE.U32.AND P3, PT, R14, RZ, PT ;  /* 0x000000ff0e00720c */ /* 0x000fe40003f65070 */
[----:B------:R-:W-:Y:S02]  /*4600*/  ISETP.NE.U32.AND P2, PT, R13, RZ, PT ;  /* 0x000000ff0d00720c */ /* 0x000fe40003f45070 */
[----:B------:R-:W-:Y:S02]  /*4610*/  IADD3.X R3, RZ, R4, R76, P1, P0 ;  /* 0x00000004ff037210 */ /* 0x000fe40000fe044c */
[----:B------:R-:W-:Y:S02]  /*4620*/  ISETP.NE.U32.AND P1, PT, R12, RZ, PT ;  /* 0x000000ff0c00720c */ /* 0x000fe40003f25070 */
[----:B------:R-:W-:-:S02]  /*4630*/  ISETP.NE.U32.AND P0, PT, R5, RZ, PT ;  /* 0x000000ff0500720c */ /* 0x000fc40003f05070 */
[----:B------:R-:W-:-:S03]  /*4640*/  IADD3.X R9, RZ, R4, R74, P5, P4 ;  /* 0x00000004ff097210 */ /* 0x000fc60002fe844a */
[----:B------:R-:W-:Y:S01]  /*4650*/  @!PT LDS RZ, [RZ] ;  /* 0x00000000fffff984 */ /* 0x000fe20000000800 */
[----:B------:R-:W-:Y:S01]  /*4660*/  @!PT LDS RZ, [RZ] ;  /* 0x00000000fffff984 */ /* 0x000fe20000000800 */
[----:B------:R-:W-:Y:S01]  /*4670*/  @!PT LDS RZ, [RZ] ;  /* 0x00000000fffff984 */ /* 0x000fe20000000800 */
[----:B--2---:R1:W-:Y:S04]  /*4680*/  LDGSTS.E.BYPASS.LTC128B.128.ZFILL [R15+0x11100], [R10.64], P3 ;  /* 0x111000000a0f7fae */ /* 0x0043e80009941d46 */
[----:B------:R1:W-:Y:S04]  /*4690*/  LDGSTS.E.BYPASS.LTC128B.128.ZFILL [R15+0x13100], [R8.64], P2 ;  /* 0x13100000080f7fae */ /* 0x0003e80009141d46 */
[----:B------:R1:W-:Y:S04]  /*46a0*/  LDGSTS.E.BYPASS.LTC128B.128.ZFILL [R15+0x15100], [R6.64], P1 ;  /* 0x15100000060f7fae */ /* 0x0003e80008941d46 */
[----:B------:R1:W-:Y:S02]  /*46b0*/  LDGSTS.E.BYPASS.LTC128B.128.ZFILL [R15+0x17100], [R2.64], P0 ;  /* 0x17100000020f7fae */ /* 0x0003e40008141d46 */
.L_x_1043:
[----:B--234-:R-:W-:Y:S05]  /*46c0*/  BSYNC B0 ;  /* 0x0000000000007941 */ /* 0x01cfea0003800000 */
.L_x_1042:
[----:B-1----:R-:W2:Y:S04]  /*46d0*/  LDL R3, [R1+0xf0] ;  /* 0x0000f00001037983 */ /* 0x002ea80000100800 */
[----:B------:R-:W2:Y:S01]  /*46e0*/  LDL R2, [R1+0x200] ;  /* 0x0002000001027983 */ /* 0x000ea20000100800 */
[----:B------:R-:W-:-:S03]  /*46f0*/  MOV R4, c[0x0][0x2c4] ;  /* 0x0000b10000047a02 */ /* 0x000fc60000000f00 */
[----:B------:R-:W3:Y:S01]  /*4700*/  LDL R5, [R1+0xdc] ;  /* 0x0000dc0001057983 */ /* 0x000ee20000100800 */
[----:B------:R-:W-:Y:S02]  /*4710*/  ISETP.NE.AND P0, PT, R4, 0x1, PT ;  /* 0x000000010400780c */ /* 0x000fe40003f05270 */
[----:B------:R-:W-:Y:S01]  /*4720*/  MOV R0, 0x1 ;  /* 0x0000000100007802 */ /* 0x000fe20000000f00 */
[----:B------:R-:W0:Y:S04]  /*4730*/  LDGDEPBAR ;  /* 0x00000000000079af */ /* 0x000e280000000000 */
[----:B------:R-:W-:Y:S02]  /*4740*/  IMAD R0, R72, -0x40, R0 ;  /* 0xffffffc048007824 */ /* 0x000fe400078e0200 */
[----:B--2---:R-:W-:Y:S01]  /*4750*/  IMAD.IADD R4, R2, 0x1, R3 ;  /* 0x0000000102047824 */ /* 0x004fe200078e0203 */
[----:B------:R-:W-:-:S03]  /*4760*/  MOV R3, c[0x0][0x2ac] ;  /* 0x0000ab0000037a02 */ /* 0x000fc60000000f00 */
[----:B------:R-:W-:Y:S01]  /*4770*/  @P0 IMAD.HI.U32 R2, R4, c[0x0][0x2c8], RZ ;  /* 0x0000b20004020a27 */ /* 0x000fe200078e00ff */
[----:B------:R1:W-:Y:S03]  /*4780*/  STL [R1+0xac], R4 ;  /* 0x0000ac0401007387 */ /* 0x0003e60000100800 */
[----:B------:R-:W-:Y:S02]  /*4790*/  IMAD R0, R3, c[0x0][0x1d0], R0 ;  /* 0x0000740003007a24 */ /* 0x000fe400078e0200 */
[----:B---3--:R-:W-:-:S03]  /*47a0*/  IMAD.IADD R6, R78, 0x1, -R5 ;  /* 0x000000014e067824 */ /* 0x008fc600078e0a05 */
[----:B------:R-:W-:Y:S02]  /*47b0*/  IADD3 R5, R0, -c[0x0][0x168], -R5 ;  /* 0x80005a0000057a10 */ /* 0x000fe40007ffe805 */
[----:B-1----:R-:W-:Y:S01]  /*47c0*/  @P0 SHF.R.U32.HI R4, RZ, c[0x0][0x2cc], R2 ;  /* 0x0000b300ff040a19 */ /* 0x002fe20000011602 */
[----:B------:R-:W-:Y:S05]  /*47d0*/  BRA.DIV ~URZ, `(.L_x_1046) ;  /* 0x0000d6227f007947 */ /* 0x000fea000b800000 */
[----:B------:R1:W2:Y:S02]  /*47e0*/  SHFL.IDX PT, R0, R4, RZ, 0x1c1f ;  /* 0x001c1fff04007589 */ /* 0x0002a400000e0000 */
.L_x_1084:
[----:B--2---:R-:W-:-:S05]  /*47f0*/  IMAD.IADD R0, R5, 0x1, R0 ;  /* 0x0000000105007824 */ /* 0x004fca00078e0200 */
[----:B------:R-:W-:-:S04]  /*4800*/  IMNMX R0, R6, R0, PT ;  /* 0x0000000006007217 */ /* 0x000fc80003800200 */
[C---:B------:R-:W-:Y:S02]  /*4810*/  ISETP.GT.AND P0, PT, R0.reuse, RZ, PT ;  /* 0x000000ff0000720c */ /* 0x040fe40003f04270 */
[----:B------:R-:W-:Y:S02]  /*4820*/  ISETP.GT.AND P2, PT, R0, 0x1, PT ;  /* 0x000000010000780c */ /* 0x000fe40003f44270 */
[----:B------:R-:W-:Y:S02]  /*4830*/  FSEL R13, R44, -INF , P0 ;  /* 0xff8000002c0d7808 */ /* 0x000fe40000000000 */
[C---:B------:R-:W-:Y:S02]  /*4840*/  ISETP.GT.AND P3, PT, R0.reuse, 0x8, PT ;  /* 0x000000080000780c */ /* 0x040fe40003f64270 */
[C---:B------:R-:W-:Y:S02]  /*4850*/  ISETP.GT.AND P4, PT, R0.reuse, 0x9, PT ;  /* 0x000000090000780c */ /* 0x040fe40003f84270 */
[----:B------:R-:W-:-:S02]  /*4860*/  ISETP.GT.AND P1, PT, R0, 0x10, PT ;  /* 0x000000100000780c */ /* 0x000fc40003f24270 */
[----:B------:R-:W-:Y:S02]  /*4870*/  ISETP.GT.AND P0, PT, R0, 0x11, PT ;  /* 0x000000110000780c */ /* 0x000fe40003f04270 */
[----:B------:R-:W-:Y:S02]  /*4880*/  FSEL R12, R41, -INF , P2 ;  /* 0xff800000290c7808 */ /* 0x000fe40001000000 */
        /* <DEDUP_REMOVED lines=11> */
[----:B------:R-:W-:Y:S02]  /*4940*/  FSEL R87, R25, -INF , P2 ;  /* 0xff80000019577808 */ /* 0x000fe40001000000 */
[----:B------:R-:W-:Y:S02]  /*4950*/  FSEL R86, R24, -INF , P1 ;  /* 0xff80000018567808 */ /* 0x000fe40000800000 */
[----:B------:R-:W-:Y:S02]  /*4960*/  FSEL R85, R23, -INF , P0 ;  /* 0xff80000017557808 */ /* 0x000fe40000000000 */
[C---:B------:R-:W-:Y:S02]  /*4970*/  ISETP.GT.AND P4, PT, R0.reuse, 0x29, PT ;  /* 0x000000290000780c */ /* 0x040fe40003f84270 */
[----:B------:R-:W-:-:S02]  /*4980*/  ISETP.GT.AND P3, PT, R0, 0x30, PT ;  /* 0x000000300000780c */ /* 0x000fc40003f64270 */
[C---:B------:R-:W-:Y:S02]  /*4990*/  ISETP.GT.AND P2, PT, R0.reuse, 0x31, PT ;  /* 0x000000310000780c */ /* 0x040fe40003f44270 */
[C---:B------:R-:W-:Y:S02]  /*49a0*/  ISETP.GT.AND P1, PT, R0.reuse, 0x38, PT ;  /* 0x000000380000780c */ /* 0x040fe40003f24270 */
[----:B------:R-:W-:Y:S02]  /*49b0*/  ISETP.GT.AND P0, PT, R0, 0x39, PT ;  /* 0x000000390000780c */ /* 0x000fe40003f04270 */
[----:B------:R-:W-:Y:S02]  /*49c0*/  FSEL R84, R22, -INF , P4 ;  /* 0xff80000016547808 */ /* 0x000fe40002000000 */
[----:B------:R-:W-:Y:S02]  /*49d0*/  FSEL R83, R21, -INF , P3 ;  /* 0xff80000015537808 */ /* 0x000fe40001800000 */
[----:B------:R-:W-:-:S02]  /*49e0*/  FSEL R82, R20, -INF , P2 ;  /* 0xff80000014527808 */ /* 0x000fc40001000000 */
[----:B------:R-:W-:Y:S02]  /*49f0*/  FSEL R81, R17, -INF , P1 ;  /* 0xff80000011517808 */ /* 0x000fe40000800000 */
[----:B------:R-:W-:Y:S01]  /*4a00*/  FSEL R80, R16, -INF , P0 ;  /* 0xff80000010507808 */ /* 0x000fe20000000000 */
[----:B------:R-:W-:Y:S05]  /*4a10*/  BRA.DIV ~URZ, `(.L_x_1047) ;  /* 0x0000d4427f007947 */ /* 0x000fea000b800000 */
[----:B------:R-:W2:Y:S01]  /*4a20*/  SHFL.IDX PT, R0, R4, 0x1, 0x1c1f ;  /* 0x003c1f0004007f89 */ /* 0x000ea200000e0000 */
[----:B------:R-:W-:-:S04]  /*4a30*/  FMNMX.FTZ R2, R13, R12, !PT ;  /* 0x0000000c0d027209 */ /* 0x000fc80007810000 */
[----:B------:R-:W-:-:S04]  /*4a40*/  FMNMX.FTZ R2, R14, R2, !PT ;  /* 0x000000020e027209 */ /* 0x000fc80007810000 */
[----:B------:R-:W-:-:S04]  /*4a50*/  FMNMX.FTZ R2, R15, R2, !PT ;  /* 0x000000020f027209 */ /* 0x000fc80007810000 */
[----:B------:R-:W-:-:S04]  /*4a60*/  FMNMX.FTZ R2, R18, R2, !PT ;  /* 0x0000000212027209 */ /* 0x000fc80007810000 */
[----:B------:R-:W-:-:S04]  /*4a70*/  FMNMX.FTZ R2, R19, R2, !PT ;  /* 0x0000000213027209 */ /* 0x000fc80007810000 */
[----:B------:R-:W-:Y:S01]  /*4a80*/  FMNMX.FTZ R2, R28, R2, !PT ;  /* 0x000000021c027209 */ /* 0x000fe20007810000 */
[----:B--2---:R-:W-:-:S03]  /*4a90*/  IMAD.IADD R0, R5, 0x1, R0 ;  /* 0x0000000105007824 */ /* 0x004fc600078e0200 */
[----:B------:R-:W-:Y:S02]  /*4aa0*/  FMNMX.FTZ R2, R29, R2, !PT ;  /* 0x000000021d027209 */ /* 0x000fe40007810000 */
[----:B------:R-:W-:Y:S02]  /*4ab0*/  IMNMX R0, R6, R0, PT ;  /* 0x0000000006007217 */ /* 0x000fe40003800200 */
[----:B------:R-:W-:Y:S02]  /*4ac0*/  FMNMX.FTZ R2, R87, R2, !PT ;  /* 0x0000000257027209 */ /* 0x000fe40007810000 */
[C---:B------:R-:W-:Y:S02]  /*4ad0*/  ISETP.GT.AND P1, PT, R0.reuse, RZ, PT ;  /* 0x000000ff0000720c */ /* 0x040fe40003f24270 */
[C---:B------:R-:W-:Y:S02]  /*4ae0*/  ISETP.GT.AND P0, PT, R0.reuse, 0x1, PT ;  /* 0x000000010000780c */ /* 0x040fe40003f04270 */
[----:B------:R-:W-:-:S02]  /*4af0*/  ISETP.GT.AND P2, PT, R0, 0x8, PT ;  /* 0x000000080000780c */ /* 0x000fc40003f44270 */
[----:B------:R-:W-:Y:S02]  /*4b00*/  FSEL R6, R49, -INF , P1 ;  /* 0xff80000031067808 */ /* 0x000fe40000800000 */
[----:B------:R-:W-:Y:S02]  /*4b10*/  FSEL R5, R48, -INF , P0 ;  /* 0xff80000030057808 */ /* 0x000fe40000000000 */
[----:B------:R-:W-:Y:S02]  /*4b20*/  ISETP.GT.AND P0, PT, R0, 0x9, PT ;  /* 0x000000090000780c */ /* 0x000fe40003f04270 */
[----:B------:R-:W-:Y:S02]  /*4b30*/  FSEL R8, R46, -INF , P2 ;  /* 0xff8000002e087808 */ /* 0x000fe40001000000 */
[----:B------:R-:W-:Y:S02]  /*4b40*/  FMNMX.FTZ R3, R6, R5, !PT ;  /* 0x0000000506037209 */ /* 0x000fe40007810000 */
[----:B------:R-:W-:-:S02]  /*4b50*/  ISETP.GT.AND P1, PT, R0, 0x10, PT ;  /* 0x000000100000780c */ /* 0x000fc40003f24270 */
[----:B------:R-:W-:Y:S02]  /*4b60*/  FSEL R7, R47, -INF , P0 ;  /* 0xff8000002f077808 */ /* 0x000fe40000000000 */
[----:B------:R-:W-:Y:S02]  /*4b70*/  FMNMX.FTZ R3, R8, R3, !PT ;  /* 0x0000000308037209 */ /* 0x000fe40007810000 */
[C---:B------:R-:W-:Y:S02]  /*4b80*/  ISETP.GT.AND P0, PT, R0.reuse, 0x11, PT ;  /* 0x000000110000780c */ /* 0x040fe40003f04270 */
[----:B------:R-:W-:Y:S02]  /*4b90*/  FSEL R17, R43, -INF , P1 ;  /* 0xff8000002b117808 */ /* 0x000fe40000800000 */
[----:B------:R-:W-:Y:S02]  /*4ba0*/  FMNMX.FTZ R3, R7, R3, !PT ;  /* 0x0000000307037209 */ /* 0x000fe40007810000 */
[----:B------:R-:W-:-:S02]  /*4bb0*/  ISETP.GT.AND P1, PT, R0, 0x18, PT ;  /* 0x000000180000780c */ /* 0x000fc40003f24270 */
[----:B------:R-:W-:Y:S02]  /*4bc0*/  FSEL R11, R45, -INF , P0 ;  /* 0xff8000002d0b7808 */ /* 0x000fe40000000000 */
[----:B------:R-:W-:Y:S02]  /*4bd0*/  FMNMX.FTZ R3, R17, R3, !PT ;  /* 0x0000000311037209 */ /* 0x000fe40007810000 */
[----:B------:R-:W-:Y:S02]  /*4be0*/  ISETP.GT.AND P0, PT, R0, 0x19, PT ;  /* 0x000000190000780c */ /* 0x000fe40003f04270 */
        /* <DEDUP_REMOVED lines=8> */
[----:B------:R-:W-:-:S02]  /*4c70*/  FMNMX.FTZ R2, R86, R2, !PT ;  /* 0x0000000256027209 */ /* 0x000fc40007810000 */
[----:B------:R-:W-:Y:S02]  /*4c80*/  ISETP.GT.AND P1, PT, R0, 0x28, PT ;  /* 0x000000280000780c */ /* 0x000fe40003f24270 */
[----:B------:R-:W-:Y:S02]  /*4c90*/  FSEL R78, R38, -INF , P0 ;  /* 0xff800000264e7808 */ /* 0x000fe40000000000 */
[----:B------:R-:W-:Y:S02]  /*4ca0*/  FMNMX.FTZ R3, R79, R3, !PT ;  /* 0x000000034f037209 */ /* 0x000fe40007810000 */
[----:B------:R-:W-:Y:S02]  /*4cb0*/  FMNMX.FTZ R2, R85, R2, !PT ;  /* 0x0000000255027209 */ /* 0x000fe40007810000 */
[----:B------:R-:W-:Y:S02]  /*4cc0*/  ISETP.GT.AND P0, PT, R0, 0x29, PT ;  /* 0x000000290000780c */ /* 0x000fe40003f04270 */
[----:B------:R-:W-:-:S02]  /*4cd0*/  FSEL R77, R35, -INF , P1 ;  /* 0xff800000234d7808 */ /* 0x000fc40000800000 */
[----:B------:R-:W-:Y:S02]  /*4ce0*/  FMNMX.FTZ R3, R78, R3, !PT ;  /* 0x000000034e037209 */ /* 0x000fe40007810000 */
        /* <DEDUP_REMOVED lines=17> */
[----:B------:R-:W-:Y:S02]  /*4e00*/  FSEL R72, R26, -INF , P0 ;  /* 0xff8000001a487808 */ /* 0x000fe40000000000 */
[----:B------:R-:W-:Y:S02]  /*4e10*/  FMNMX.FTZ R2, R73, R3, !PT ;  /* 0x0000000349027209 */ /* 0x000fe40007810000 */
[----:B------:R-:W2:Y:S02]  /*4e20*/  SHFL.BFLY PT, R3, R0, 0x2, 0x1f ;  /* 0x0c401f0000037f89 */ /* 0x000ea400000e0000 */
[----:B------:R-:W-:-:S05]  /*4e30*/  FMNMX.FTZ R2, R72, R2, !PT ;  /* 0x0000000248027209 */ /* 0x000fca0007810000 */
[----:B------:R-:W3:Y:S01]  /*4e40*/  SHFL.BFLY PT, R16, R2, 0x2, 0x1f ;  /* 0x0c401f0002107f89 */ /* 0x000ee200000e0000 */
[----:B--2---:R-:W-:-:S05]  /*4e50*/  FMNMX.FTZ R0, R3, R0, !PT ;  /* 0x0000000003007209 */ /* 0x004fca0007810000 */
[----:B------:R-:W2:Y:S01]  /*4e60*/  SHFL.BFLY PT, R132, R0, 0x1, 0x1f ;  /* 0x0c201f0000847f89 */ /* 0x000ea200000e0000 */
[----:B---3--:R-:W-:-:S05]  /*4e70*/  FMNMX.FTZ R16, R2, R16, !PT ;  /* 0x0000001002107209 */ /* 0x008fca0007810000 */
[----:B------:R3:W4:Y:S01]  /*4e80*/  SHFL.BFLY PT, R3, R16, 0x1, 0x1f ;  /* 0x0c201f0010037f89 */ /* 0x00072200000e0000 */
[----:B--2---:R-:W-:-:S03]  /*4e90*/  FMNMX.FTZ R132, R0, R132, !PT ;  /* 0x0000008400847209 */ /* 0x004fc60007810000 */
.L_x_1085:
[----:B------:R-:W2:Y:S04]  /*4ea0*/  LDL R56, [R1+0x38] ;  /* 0x0000380001387983 */ /* 0x000ea80000100800 */
[----:B------:R-:W5:Y:S01]  /*4eb0*/  LDL R93, [R1] ;  /* 0x00000000015d7983 */ /* 0x000f620000100800 */
[C---:B------:R-:W-:Y:S01]  /*4ec0*/  FMUL.FTZ R2, R132.reuse, c[0x0][0x2d0] ;  /* 0x0000b40084027a20 */ /* 0x040fe20000410000 */
[----:B------:R-:W-:Y:S01]  /*4ed0*/  FSETP.NEU.FTZ.AND P0, PT, R132, -INF , PT ;  /* 0xff8000008400780b */ /* 0x000fe20003f1d000 */
[----:B------:R-:W-:Y:S01]  /*4ee0*/  WARPSYNC 0xffffffff ;  /* 0xffffffff00007948 */ /* 0x000fe20003800000 */
[----:B---34-:R-:W-:Y:S01]  /*4ef0*/  FMNMX.FTZ R16, R3, R16, !PT ;  /* 0x0000001003107209 */ /* 0x018fe20007810000 */
[----:B------:R-:W3:Y:S01]  /*4f00*/  LDSM.16.MT88.4 R24, [R250] ;  /* 0x00000000fa18783b */ /* 0x000ee20000004200 */
[----:B------:R-:W-:-:S02]  /*4f10*/  FSEL R2, R2, RZ, P0 ;  /* 0x000000ff02027208 */ /* 0x000fc40000000000 */
[C---:B------:R-:W-:Y:S01]  /*4f20*/  FSETP.NEU.FTZ.AND P0, PT, R16.reuse, -INF , PT ;  /* 0xff8000001000780b */ /* 0x040fe20003f1d000 */
[----:B------:R-:W-:Y:S01]  /*4f30*/  FMUL.FTZ R0, R16, c[0x0][0x2d0] ;  /* 0x0000b40010007a20 */ /* 0x000fe20000410000 */
[----:B------:R-:W4:Y:S01]  /*4f40*/  LDSM.16.MT88.4 R20, [R252] ;  /* 0x00000000fc14783b */ /* 0x000f220000004200 */
[--C-:B------:R-:W-:Y:S02]  /*4f50*/  FFMA.FTZ R3, R14, c[0x0][0x2d0], -R2.reuse ;  /* 0x0000b4000e037a23 */ /* 0x100fe40000010802 */
[--C-:B------:R-:W-:Y:S01]  /*4f60*/  FFMA.FTZ R13, R13, c[0x0][0x2d0], -R2.reuse ;  /* 0x0000b4000d0d7a23 */ /* 0x100fe20000010802 */
[----:B------:R-:W-:Y:S01]  /*4f70*/  FSEL R0, R0, RZ, P0 ;  /* 0x000000ff00007208 */ /* 0x000fe20000000000 */
[----:B------:R1:W-:Y:S01]  /*4f80*/  MUFU.EX2 R117, R3 ;  /* 0x0000000300757308 */ /* 0x0003e20000000800 */
[----:B------:R-:W-:Y:S01]  /*4f90*/  FFMA.FTZ R12, R12, c[0x0][0x2d0], -R2 ;  /* 0x0000b4000c0c7a23 */ /* 0x000fe20000010802 */
[----:B------:R-:W-:Y:S02]  /*4fa0*/  LDSM.16.MT88.4 R44, [R250+0x800] ;  /* 0x00080000fa2c783b */ /* 0x000fe40000004200 */
[----:B------:R-:W-:-:S02]  /*4fb0*/  FFMA.FTZ R6, R6, c[0x0][0x2d0], -R0 ;  /* 0x0000b40006067a23 */ /* 0x000fc40000010800 */
[----:B------:R-:W-:Y:S02]  /*4fc0*/  LDSM.16.MT88.4 R40, [R252+0x800] ;  /* 0x00080000fc28783b */ /* 0x000fe40000004200 */
[----:B------:R-:W-:Y:S02]  /*4fd0*/  MUFU.EX2 R118, R13 ;  /* 0x0000000d00767308 */ /* 0x000fe40000000800 */
[----:B------:R-:W-:Y:S04]  /*4fe0*/  LDSM.16.MT88.4 R32, [R251+0x800] ;  /* 0x00080000fb20783b */ /* 0x000fe80000004200 */
[----:B------:R-:W-:Y:S01]  /*4ff0*/  LDSM.16.MT88.4 R64, [R252+0x2000] ;  /* 0x00200000fc40783b */ /* 0x000fe20000004200 */
[----:B-1----:R-:W-:Y:S01]  /*5000*/  FFMA.FTZ R3, R15, c[0x0][0x2d0], -R2 ;  /* 0x0000b4000f037a23 */ /* 0x002fe20000010802 */
[----:B------:R-:W1:Y:S02]  /*5010*/  MUFU.EX2 R116, R12 ;  /* 0x0000000c00747308 */ /* 0x000e640000000800 */
[----:B------:R-:W-:Y:S04]  /*5020*/  LDSM.16.MT88.4 R60, [R251+0x2800] ;  /* 0x00280000fb3c783b */ /* 0x000fe80000004200 */
[----:B------:R-:W-:Y:S02]  /*5030*/  LDSM.16.MT88.4 R68, [R250+0x4000] ;  /* 0x00400000fa44783b */ /* 0x000fe40000004200 */
[----:B------:R3:W3:Y:S08]  /*5040*/  MUFU.EX2 R121, R3 ;  /* 0x0000000300797308 */ /* 0x0006f00000000800 */
[----:B------:R-:W-:Y:S01]  /*5050*/  MUFU.EX2 R120, R6 ;  /* 0x0000000600787308 */ /* 0x000fe20000000800 */
[----:B-1----:R-:W-:Y:S01]  /*5060*/  F2FP.PACK_AB R12, R116, R118 ;  /* 0x00000076740c723e */ /* 0x002fe200000000ff */
[----:B---3--:R-:W-:Y:S01]  /*5070*/  FFMA.FTZ R3, R5, c[0x0][0x2d0], -R0 ;  /* 0x0000b40005037a23 */ /* 0x008fe20000010800 */
[----:B------:R-:W-:-:S05]  /*5080*/  F2FP.PACK_AB R14, R121, R117 ;  /* 0x00000075790e723e */ /* 0x000fca00000000ff */
[----:B------:R1:W3:Y:S02]  /*5090*/  MUFU.EX2 R119, R3 ;  /* 0x0000000300777308 */ /* 0x0002e40000000800 */
[----:B-1----:R-:W-:Y:S01]  /*50a0*/  FFMA.FTZ R3, R8, c[0x0][0x2d0], -R0 ;  /* 0x0000b40008037a23 */ /* 0x002fe20000010800 */
[----:B---3--:R-:W-:-:S05]  /*50b0*/  F2FP.PACK_AB R13, R119, R120 ;  /* 0x00000078770d723e */ /* 0x008fca00000000ff */
[----:B------:R1:W-:Y:S02]  /*50c0*/  MUFU.EX2 R123, R3 ;  /* 0x00000003007b7308 */ /* 0x0003e40000000800 */
[----:B-1----:R-:W-:Y:S02]  /*50d0*/  FFMA.FTZ R3, R7, c[0x0][0x2d0], -R0 ;  /* 0x0000b40007037a23 */ /* 0x002fe40000010800 */
[----:B------:R-:W1:Y:S04]  /*50e0*/  LDSM.16.MT88.4 R4, [R251] ;  /* 0x00000000fb04783b */ /* 0x000e680000004200 */
[----:B------:R3:W3:Y:S02]  /*50f0*/  MUFU.EX2 R128, R3 ;  /* 0x0000000300807308 */ /* 0x0006e40000000800 */
[----:B---3--:R-:W-:Y:S01]  /*5100*/  FFMA.FTZ R3, R18, c[0x0][0x2d0], -R2 ;  /* 0x0000b40012037a23 */ /* 0x008fe20000010802 */
[----:B------:R-:W-:-:S05]  /*5110*/  F2FP.PACK_AB R15, R128, R123 ;  /* 0x0000007b800f723e */ /* 0x000fca00000000ff */
[----:B------:R3:W-:Y:S02]  /*5120*/  MUFU.EX2 R18, R3 ;  /* 0x0000000300127308 */ /* 0x0007e40000000800 */
[C---:B------:R-:W-:Y:S08]  /*5130*/  HMMA.16816.F32 R48, R12.reuse, R26, RZ ;  /* 0x0000001a0c30723c */ /* 0x040ff000000018ff */
[----:B------:R-:W-:Y:S01]  /*5140*/  HMMA.16816.F32 R52, R12, R24, RZ ;  /* 0x000000180c34723c */ /* 0x000fe200000018ff */
[----:B---3--:R-:W-:-:S04]  /*5150*/  FFMA.FTZ R3, R19, c[0x0][0x2d0], -R2 ;  /* 0x0000b40013037a23 */ /* 0x008fc80000010802 */
[----:B------:R3:W1:Y:S03]  /*5160*/  MUFU.EX2 R129, R3 ;  /* 0x0000000300817308 */ /* 0x0006660000000800 */
[----:B----4-:R-:W-:Y:S01]  /*5170*/  HMMA.16816.F32 R36, R12, R20, RZ ;  /* 0x000000140c24723c */ /* 0x010fe200000018ff */
[----:B---3--:R-:W-:Y:S01]  /*5180*/  FFMA.FTZ R3, R28, c[0x0][0x2d0], -R2 ;  /* 0x0000b4001c037a23 */ /* 0x008fe20000010802 */
[----:B-1----:R-:W-:-:S03]  /*5190*/  F2FP.PACK_AB R8, R129, R18 ;  /* 0x000000128108723e */ /* 0x002fc600000000ff */
[----:B------:R1:W-:Y:S02]  /*51a0*/  MUFU.EX2 R133, R3 ;  /* 0x0000000300857308 */ /* 0x0003e40000000800 */
[----:B-1----:R-:W-:Y:S02]  /*51b0*/  FFMA.FTZ R3, R29, c[0x0][0x2d0], -R2 ;  /* 0x0000b4001d037a23 */ /* 0x002fe40000010802 */
[C---:B------:R-:W-:Y:S04]  /*51c0*/  HMMA.16816.F32 R28, R12.reuse, R22, RZ ;  /* 0x000000160c1c723c */ /* 0x040fe800000018ff */
[----:B------:R1:W3:Y:S04]  /*51d0*/  MUFU.EX2 R92, R3 ;  /* 0x00000003005c7308 */ /* 0x0002e80000000800 */
[C---:B------:R-:W-:Y:S08]  /*51e0*/  HMMA.16816.F32 R20, R12.reuse, R4, RZ ;  /* 0x000000040c14723c */ /* 0x040ff000000018ff */
[----:B------:R-:W-:Y:S01]  /*51f0*/  HMMA.16816.F32 R4, R12, R6, RZ ;  /* 0x000000060c04723c */ /* 0x000fe200000018ff */
[----:B-1----:R-:W-:-:S04]  /*5200*/  FFMA.FTZ R3, R17, c[0x0][0x2d0], -R0 ;  /* 0x0000b40011037a23 */ /* 0x002fc80000010800 */
[----:B------:R1:W-:Y:S02]  /*5210*/  MUFU.EX2 R122, R3 ;  /* 0x00000003007a7308 */ /* 0x0003e40000000800 */
[----:B-1----:R-:W-:-:S06]  /*5220*/  FFMA.FTZ R3, R11, c[0x0][0x2d0], -R0 ;  /* 0x0000b4000b037a23 */ /* 0x002fcc0000010800 */
[----:B------:R1:W4:Y:S02]  /*5230*/  MUFU.EX2 R130, R3 ;  /* 0x0000000300827308 */ /* 0x0003240000000800 */
[----:B-1----:R-:W-:Y:S01]  /*5240*/  FFMA.FTZ R3, R10, c[0x0][0x2d0], -R0 ;  /* 0x0000b4000a037a23 */ /* 0x002fe20000010800 */
[----:B---3--:R-:W-:-:S05]  /*5250*/  F2FP.PACK_AB R10, R92, R133 ;  /* 0x000000855c0a723e */ /* 0x008fca00000000ff */
[----:B------:R1:W-:Y:S02]  /*5260*/  MUFU.EX2 R134, R3 ;  /* 0x0000000300867308 */ /* 0x0003e40000000800 */
[----:B-1----:R-:W-:Y:S01]  /*5270*/  FFMA.FTZ R3, R9, c[0x0][0x2d0], -R0 ;  /* 0x0000b40009037a23 */ /* 0x002fe20000010800 */
[----:B----4-:R-:W-:-:S05]  /*5280*/  F2FP.PACK_AB R9, R130, R122 ;  /* 0x0000007a8209723e */ /* 0x010fca00000000ff */
[----:B------:R-:W1:Y:S02]  /*5290*/  MUFU.EX2 R131, R3 ;  /* 0x0000000300837308 */ /* 0x000e640000000800 */
[----:B-1----:R-:W-:-:S07]  /*52a0*/  F2FP.PACK_AB R11, R131, R134 ;  /* 0x00000086830b723e */ /* 0x002fce00000000ff */
[C---:B------:R-:W-:Y:S08]  /*52b0*/  HMMA.16816.F32 R48, R8.reuse, R46, R48 ;  /* 0x0000002e0830723c */ /* 0x040ff00000001830 */
[C---:B------:R-:W-:Y:S01]  /*52c0*/  HMMA.16816.F32 R164, R8.reuse, R44, R52 ;  /* 0x0000002c08a4723c */ /* 0x040fe20000001834 */
[----:B--2---:R-:W1:Y:S07]  /*52d0*/  LDSM.16.MT88.4 R24, [R56] ;  /* 0x000000003818783b */ /* 0x004e6e0000004200 */
[C---:B------:R-:W-:Y:S01]  /*52e0*/  HMMA.16816.F32 R28, R8.reuse, R42, R28 ;  /* 0x0000002a081c723c */ /* 0x040fe2000000181c */
[----:B------:R-:W2:Y:S04]  /*52f0*/  LDSM.16.MT88.4 R56, [R250+0x2000] ;  /* 0x00200000fa38783b */ /* 0x000ea80000004200 */
[----:B-----5:R-:W3:Y:S03]  /*5300*/  LDSM.16.MT88.4 R52, [R93+0x800] ;  /* 0x000800005d34783b */ /* 0x020ee60000004200 */
[----:B------:R-:W-:Y:S01]  /*5310*/  MOV R98, R51 ;  /* 0x0000003300627202 */ /* 0x000fe20000000f00 */
[----:B------:R-:W-:Y:S01]  /*5320*/  IMAD.MOV.U32 R95, RZ, RZ, R49 ;  /* 0x000000ffff5f7224 */ /* 0x000fe200078e0031 */
[----:B------:R-:W-:Y:S01]  /*5330*/  MOV R97, R48 ;  /* 0x0000003000617202 */ /* 0x000fe20000000f00 */
[----:B------:R-:W-:Y:S01]  /*5340*/  HMMA.16816.F32 R148, R8, R32, R20 ;  /* 0x000000200894723c */ /* 0x000fe20000001814 */
[----:B------:R-:W-:-:S02]  /*5350*/  MOV R96, R50 ;  /* 0x0000003200607202 */ /* 0x000fc40000000f00 */
[----:B------:R-:W4:Y:S05]  /*5360*/  LDSM.16.MT88.4 R48, [R251+0x2000] ;  /* 0x00200000fb30783b */ /* 0x000f2a0000004200 */
[C---:B------:R-:W-:Y:S05]  /*5370*/  HMMA.16816.F32 R4, R8.reuse, R34, R4 ;  /* 0x000000220804723c */ /* 0x040fea0000001804 */
[----:B------:R-:W-:Y:S01]  /*5380*/  MOV R94, R31 ;  /* 0x0000001f005e7202 */ /* 0x000fe20000000f00 */
[----:B------:R-:W-:Y:S01]  /*5390*/  IMAD.MOV.U32 R89, RZ, RZ, R29 ;  /* 0x000000ffff597224 */ /* 0x000fe200078e001d */
[----:B------:R-:W-:Y:S01]  /*53a0*/  MOV R91, R28 ;  /* 0x0000001c005b7202 */ /* 0x000fe20000000f00 */
[----:B------:R-:W-:Y:S01]  /*53b0*/  HMMA.16816.F32 R156, R8, R40, R36 ;  /* 0x00000028089c723c */ /* 0x000fe20000001824 */
[----:B------:R-:W5:Y:S01]  /*53c0*/  LDSM.16.MT88.4 R40, [R250+0x2800] ;  /* 0x00280000fa28783b */ /* 0x000f620000004200 */
[----:B------:R-:W-:-:S03]  /*53d0*/  MOV R90, R30 ;  /* 0x0000001e005a7202 */ /* 0x000fc60000000f00 */
[----:B------:R-:W3:Y:S03]  /*53e0*/  LDSM.16.MT88.4 R36, [R252+0x2800] ;  /* 0x00280000fc24783b */ /* 0x000ee60000004200 */
[C---:B------:R-:W-:Y:S08]  /*53f0*/  HMMA.16816.F32 R20, R12.reuse, R64, RZ ;  /* 0x000000400c14723c */ /* 0x040ff000000018ff */
[----:B-1----:R-:W-:Y:S01]  /*5400*/  HMMA.16816.F32 R32, R12, R26, RZ ;  /* 0x0000001a0c20723c */ /* 0x002fe200000018ff */
[----:B------:R-:W-:Y:S01]  /*5410*/  MOV R88, R4 ;  /* 0x0000000400587202 */ /* 0x000fe20000000f00 */
[----:B------:R-:W-:Y:S01]  /*5420*/  IMAD.MOV.U32 R3, RZ, RZ, R5 ;  /* 0x000000ffff037224 */ /* 0x000fe200078e0005 */
[----:B------:R-:W-:-:S02]  /*5430*/  MOV R19, R6 ;  /* 0x0000000600137202 */ /* 0x000fc40000000f00 */
[----:B------:R-:W-:-:S03]  /*5440*/  MOV R17, R7 ;  /* 0x0000000700117202 */ /* 0x000fc60000000f00 */
[C---:B------:R-:W-:Y:S08]  /*5450*/  HMMA.16816.F32 R44, R12.reuse, R24, RZ ;  /* 0x000000180c2c723c */ /* 0x040ff000000018ff */
[C---:B--2---:R-:W-:Y:S08]  /*5460*/  HMMA.16816.F32 R28, R12.reuse, R56, RZ ;  /* 0x000000380c1c723c */ /* 0x044ff000000018ff */
[----:B------:R-:W-:Y:S01]  /*5470*/  HMMA.16816.F32 R24, R12, R58, RZ ;  /* 0x0000003a0c18723c */ /* 0x000fe200000018ff */
[----:B------:R-:W1:Y:S07]  /*5480*/  LDSM.16.MT88.4 R56, [R93+0x2000] ;  /* 0x002000005d38783b */ /* 0x000e6e0000004200 */
[----:B---3--:R-:W-:Y:S08]  /*5490*/  HMMA.16816.F32 R100, R8, R54, R32 ;  /* 0x000000360864723c */ /* 0x008ff00000001820 */
[----:B------:R-:W-:Y:S01]  /*54a0*/  HMMA.16816.F32 R4, R12, R66, RZ ;  /* 0x000000420c04723c */ /* 0x000fe200000018ff */
[----:B------:R-:W2:Y:S07]  /*54b0*/  LDSM.16.MT88.4 R64, [R93+0x2800] ;  /* 0x002800005d40783b */ /* 0x000eae0000004200 */
[----:B------:R-:W-:Y:S08]  /*54c0*/  HMMA.16816.F32 R140, R8, R52, R44 ;  /* 0x00000034088c723c */ /* 0x000ff0000000182c */
[----:B----4-:R-:W-:Y:S01]  /*54d0*/  HMMA.16816.F32 R44, R12, R48, RZ ;  /* 0x000000300c2c723c */ /* 0x010fe200000018ff */
[----:B------:R-:W-:Y:S01]  /*54e0*/  MOV R35, R103 ;  /* 0x0000006700237202 */ /* 0x000fe20000000f00 */
[----:B------:R-:W-:Y:S01]  /*54f0*/  IMAD.MOV.U32 R32, RZ, RZ, R101 ;  /* 0x000000ffff207224 */ /* 0x000fe200078e0065 */
[----:B------:R-:W-:-:S02]  /*5500*/  MOV R34, R100 ;  /* 0x0000006400227202 */ /* 0x000fc40000000f00 */
[----:B------:R-:W-:-:S03]  /*5510*/  MOV R33, R102 ;  /* 0x0000006600217202 */ /* 0x000fc60000000f00 */
[C---:B-----5:R-:W-:Y:S08]  /*5520*/  HMMA.16816.F32 R100, R8.reuse, R42, R24 ;  /* 0x0000002a0864723c */ /* 0x060ff00000001818 */
[----:B------:R-:W-:Y:S08]  /*5530*/  HMMA.16816.F32 R188, R8, R38, R4 ;  /* 0x0000002608bc723c */ /* 0x000ff00000001804 */
[----:B-1----:R-:W-:Y:S07]  /*5540*/  HMMA.16816.F32 R4, R12, R56, RZ ;  /* 0x000000380c04723c */ /* 0x002fee00000018ff */
[----:B------:R-:W-:Y:S01]  /*5550*/  MOV R56, R35 ;  /* 0x0000002300387202 */ /* 0x000fe20000000f00 */
[C---:B------:R-:W-:Y:S01]  /*5560*/  HMMA.16816.F32 R52, R8.reuse, R40, R28 ;  /* 0x000000280834723c */ /* 0x040fe2000000181c */
[----:B------:R-:W-:Y:S01]  /*5570*/  IMAD.MOV.U32 R57, RZ, RZ, R34 ;  /* 0x000000ffff397224 */ /* 0x000fe200078e0022 */
[----:B------:R-:W-:Y:S01]  /*5580*/  LDSM.16.MT88.4 R40, [R250+0x4800] ;  /* 0x00480000fa28783b */ /* 0x000fe20000004200 */
[----:B------:R-:W-:Y:S01]  /*5590*/  MOV R25, R102 ;  /* 0x0000006600197202 */ /* 0x000fe20000000f00 */
[----:B------:R-:W-:Y:S01]  /*55a0*/  IMAD.MOV.U32 R48, RZ, RZ, R100 ;  /* 0x000000ffff307224 */ /* 0x000fe200078e0064 */
[----:B------:R-:W-:Y:S01]  /*55b0*/  MOV R24, R101 ;  /* 0x0000006500187202 */ /* 0x000fe20000000f00 */
[----:B------:R-:W-:Y:S01]  /*55c0*/  LDSM.16.MT88.4 R28, [R252+0x4800] ;  /* 0x00480000fc1c783b */ /* 0x000fe20000004200 */
[----:B------:R-:W-:Y:S01]  /*55d0*/  MOV R49, R103 ;  /* 0x0000006700317202 */ /* 0x000fe20000000f00 */
[C---:B------:R-:W-:Y:S07]  /*55e0*/  HMMA.16816.F32 R160, R8.reuse, R60, R44 ;  /* 0x0000003c08a0723c */ /* 0x040fee000000182c */
[----:B------:R-:W-:Y:S01]  /*55f0*/  MOV R60, R33 ;  /* 0x00000021003c7202 */ /* 0x000fe20000000f00 */
[----:B------:R-:W-:Y:S01]  /*5600*/  HMMA.16816.F32 R184, R8, R36, R20 ;  /* 0x0000002408b8723c */ /* 0x000fe20000001814 */
[----:B------:R-:W-:Y:S01]  /*5610*/  MOV R61, R32 ;  /* 0x00000020003d7202 */ /* 0x000fe20000000f00 */
[----:B------:R-:W-:Y:S04]  /*5620*/  LDSM.16.MT88.4 R36, [R251+0x4000] ;  /* 0x00400000fb24783b */ /* 0x000fe80000004200 */
[----:B------:R-:W1:Y:S02]  /*5630*/  LDSM.16.MT88.4 R32, [R252+0x4000] ;  /* 0x00400000fc20783b */ /* 0x000e640000004200 */
[----:B------:R-:W-:Y:S07]  /*5640*/  HMMA.16816.F32 R20, R12, R50, RZ ;  /* 0x000000320c14723c */ /* 0x000fee00000018ff */
[----:B------:R-:W-:Y:S01]  /*5650*/  MOV R51, R25 ;  /* 0x0000001900337202 */ /* 0x000fe20000000f00 */
[----:B--2---:R-:W-:Y:S01]  /*5660*/  HMMA.16816.F32 R144, R8, R64, R4 ;  /* 0x000000400890723c */ /* 0x004fe20000001804 */
[----:B------:R-:W-:-:S06]  /*5670*/  MOV R50, R24 ;  /* 0x0000001800327202 */ /* 0x000fcc0000000f00 */
[----:B------:R-:W-:Y:S01]  /*5680*/  MOV R65, R91 ;  /* 0x0000005b00417202 */ /* 0x000fe20000000f00 */
[----:B------:R-:W-:Y:S01]  /*5690*/  HMMA.16816.F32 R24, R12, R58, RZ ;  /* 0x0000003a0c18723c */ /* 0x000fe200000018ff */
[----:B------:R-:W-:-:S06]  /*56a0*/  MOV R64, R94 ;  /* 0x0000005e00407202 */ /* 0x000fcc0000000f00 */
[----:B------:R-:W-:Y:S01]  /*56b0*/  MOV R58, R98 ;  /* 0x00000062003a7202 */ /* 0x000fe20000000f00 */
[----:B------:R-:W-:Y:S01]  /*56c0*/  HMMA.16816.F32 R4, R12, R68, RZ ;  /* 0x000000440c04723c */ /* 0x000fe200000018ff */
[----:B------:R-:W-:-:S06]  /*56d0*/  IMAD.MOV.U32 R59, RZ, RZ, R97 ;  /* 0x000000ffff3b7224 */ /* 0x000fcc00078e0061 */
[----:B------:R-:W-:Y:S01]  /*56e0*/  MOV R68, R88 ;  /* 0x0000005800447202 */ /* 0x000fe20000000f00 */
[----:B------:R-:W-:Y:S01]  /*56f0*/  HMMA.16816.F32 R152, R8, R62, R20 ;  /* 0x0000003e0898723c */ /* 0x000fe20000001814 */
[----:B------:R-:W-:Y:S02]  /*5700*/  IMAD.MOV.U32 R69, RZ, RZ, R3 ;  /* 0x000000ffff457224 */ /* 0x000fe400078e0003 */
[----:B------:R-:W-:-:S04]  /*5710*/  FADD.FTZ R3, R118, R116 ;  /* 0x0000007476037221 */ /* 0x000fc80000010000 */
[----:B------:R-:W-:Y:S01]  /*5720*/  MOV R63, R96 ;  /* 0x00000060003f7202 */ /* 0x000fe20000000f00 */
[----:B------:R-:W-:Y:S01]  /*5730*/  HMMA.16816.F32 R136, R8, R66, R24 ;  /* 0x000000420888723c */ /* 0x000fe20000001818 */
[----:B------:R-:W-:Y:S01]  /*5740*/  MOV R62, R95 ;  /* 0x0000005f003e7202 */ /* 0x000fe20000000f00 */
[----:B------:R-:W-:-:S04]  /*5750*/  FADD.FTZ R3, R117, R3 ;  /* 0x0000000375037221 */ /* 0x000fc80000010000 */
[----:B------:R-:W-:Y:S01]  /*5760*/  FADD.FTZ R3, R121, R3 ;  /* 0x0000000379037221 */ /* 0x000fe20000010000 */
[----:B------:R-:W-:Y:S01]  /*5770*/  MOV R66, R89 ;  /* 0x0000005900427202 */ /* 0x000fe20000000f00 */
[----:B------:R-:W-:Y:S01]  /*5780*/  IMAD.MOV.U32 R67, RZ, RZ, R90 ;  /* 0x000000ffff437224 */ /* 0x000fe200078e005a */
[----:B-1----:R-:W-:Y:S01]  /*5790*/  HMMA.16816.F32 R20, R12, R32, RZ ;  /* 0x000000200c14723c */ /* 0x002fe200000018ff */
[----:B------:R-:W-:Y:S02]  /*57a0*/  FADD.FTZ R3, R18, R3 ;  /* 0x0000000312037221 */ /* 0x000fe40000010000 */
[----:B------:R-:W-:-:S05]  /*57b0*/  FFMA.FTZ R18, R87, c[0x0][0x2d0], -R2 ;  /* 0x0000b40057127a23 */ /* 0x000fca0000010802 */
[----:B------:R-:W-:Y:S07]  /*57c0*/  HMMA.16816.F32 R88, R8, R40, R4 ;  /* 0x000000280858723c */ /* 0x000fee0000001804 */
[----:B------:R-:W-:Y:S01]  /*57d0*/  MOV R41, R17 ;  /* 0x0000001100297202 */ /* 0x000fe20000000f00 */
[----:B------:R-:W-:Y:S01]  /*57e0*/  HMMA.16816.F32 R4, R12, R34, RZ ;  /* 0x000000220c04723c */ /* 0x000fe200000018ff */
[----:B------:R-:W-:Y:S01]  /*57f0*/  FADD.FTZ R17, R120, R119 ;  /* 0x0000007778117221 */ /* 0x000fe20000010000 */
[----:B------:R-:W-:Y:S01]  /*5800*/  MOV R40, R19 ;  /* 0x0000001300287202 */ /* 0x000fe20000000f00 */
[----:B------:R-:W-:-:S05]  /*5810*/  FFMA.FTZ R19, R85, c[0x0][0x2d0], -R2 ;  /* 0x0000b40055137a23 */ /* 0x000fca0000010802 */
[----:B------:R-:W-:Y:S07]  /*5820*/  HMMA.16816.F32 R24, R12, R70, RZ ;  /* 0x000000460c18723c */ /* 0x000fee00000018ff */
[----:B------:R-:W-:Y:S01]  /*5830*/  MOV R71, R93 ;  /* 0x0000005d00477202 */ /* 0x000fe20000000f00 */
[----:B------:R-:W-:Y:S01]  /*5840*/  HMMA.16816.F32 R96, R8, R28, R20 ;  /* 0x0000001c0860723c */ /* 0x000fe20000001814 */
[----:B------:R-:W-:-:S03]  /*5850*/  MOV R70, R92 ;  /* 0x0000005c00467202 */ /* 0x000fc60000000f00 */
[----:B------:R-:W1:Y:S04]  /*5860*/  LDSM.16.MT88.4 R44, [R71+0x4000] ;  /* 0x00400000472c783b */ /* 0x000e680000004200 */
[C---:B------:R-:W-:Y:S01]  /*5870*/  HMMA.16816.F32 R100, R8.reuse, R30, R4 ;  /* 0x0000001e0864723c */ /* 0x040fe20000001804 */
[----:B------:R-:W2:Y:S04]  /*5880*/  LDSM.16.MT88.4 R28, [R251+0x4800] ;  /* 0x00480000fb1c783b */ /* 0x000ea80000004200 */
[----:B------:R-:W3:Y:S03]  /*5890*/  LDSM.16.MT88.4 R32, [R71+0x4800] ;  /* 0x004800004720783b */ /* 0x000ee60000004200 */
[----:B------:R-:W-:Y:S07]  /*58a0*/  HMMA.16816.F32 R92, R8, R42, R24 ;  /* 0x0000002a085c723c */ /* 0x000fee0000001818 */
[----:B------:R-:W-:Y:S01]  /*58b0*/  MOV R42, R67 ;  /* 0x00000043002a7202 */ /* 0x000fe20000000f00 */
[----:B------:R-:W-:Y:S01]  /*58c0*/  HMMA.16816.F32 R24, R12, R36, RZ ;  /* 0x000000240c18723c */ /* 0x000fe200000018ff */
[----:B------:R-:W-:-:S06]  /*58d0*/  MOV R43, R64 ;  /* 0x00000040002b7202 */ /* 0x000fcc0000000f00 */
[--C-:B------:R-:W-:Y:S01]  /*58e0*/  FFMA.FTZ R37, R82, c[0x0][0x2d0], -R2.reuse ;  /* 0x0000b40052257a23 */ /* 0x100fe20000010802 */
[----:B------:R-:W-:Y:S01]  /*58f0*/  HMMA.16816.F32 R20, R12, R38, RZ ;  /* 0x000000260c14723c */ /* 0x000fe200000018ff */
[----:B------:R-:W-:-:S06]  /*5900*/  FFMA.FTZ R36, R81, c[0x0][0x2d0], -R2 ;  /* 0x0000b40051247a23 */ /* 0x000fcc0000010802 */
[----:B------:R-:W-:Y:S01]  /*5910*/  FFMA.FTZ R38, R83, c[0x0][0x2d0], -R2 ;  /* 0x0000b40053267a23 */ /* 0x000fe20000010802 */
[----:B------:R-:W-:Y:S02]  /*5920*/  MOV R39, R58 ;  /* 0x0000003a00277202 */ /* 0x000fe40000000f00 */
[----:B------:R-:W-:Y:S01]  /*5930*/  MOV R58, R51 ;  /* 0x00000033003a7202 */ /* 0x000fe20000000f00 */
[----:B-1----:R-:W-:Y:S07]  /*5940*/  HMMA.16816.F32 R4, R12, R44, RZ ;  /* 0x0000002c0c04723c */ /* 0x002fee00000018ff */
[----:B------:R-:W-:Y:S01]  /*5950*/  IMAD.MOV.U32 R45, RZ, RZ, R62 ;  /* 0x000000ffff2d7224 */ /* 0x000fe200078e003e */
[----:B--2---:R-:W-:Y:S01]  /*5960*/  HMMA.16816.F32 R104, R8, R28, R24 ;  /* 0x0000001c0868723c */ /* 0x004fe20000001818 */
[----:B------:R-:W1:Y:S01]  /*5970*/  LDSM.16.MT88.4 R24, [R250+0x6000] ;  /* 0x00600000fa18783b */ /* 0x000e620000004200 */
[----:B------:R-:W-:-:S02]  /*5980*/  MOV R62, R60 ;  /* 0x0000003c003e7202 */ /* 0x000fc40000000f00 */
[----:B------:R-:W-:Y:S02]  /*5990*/  MOV R44, R59 ;  /* 0x0000003b002c7202 */ /* 0x000fe40000000f00 */
[----:B------:R-:W-:Y:S01]  /*59a0*/  MOV R60, R57 ;  /* 0x00000039003c7202 */ /* 0x000fe20000000f00 */
[----:B------:R-:W-:Y:S01]  /*59b0*/  FFMA.FTZ R28, R84, c[0x0][0x2d0], -R2 ;  /* 0x0000b400541c7a23 */ /* 0x000fe20000010802 */
[----:B------:R-:W-:Y:S01]  /*59c0*/  HMMA.16816.F32 R108, R8, R30, R20 ;  /* 0x0000001e086c723c */ /* 0x000fe20000001814 */
[----:B------:R-:W2:Y:S01]  /*59d0*/  LDSM.16.MT88.4 R20, [R250+0x6800] ;  /* 0x00680000fa14783b */ /* 0x000ea20000004200 */
[----:B------:R-:W-:Y:S02]  /*59e0*/  MOV R57, R50 ;  /* 0x0000003200397202 */ /* 0x000fe40000000f00 */
[----:B------:R-:W-:-:S04]  /*59f0*/  MOV R59, R49 ;  /* 0x00000031003b7202 */ /* 0x000fc80000000f00 */
[----:B---3--:R-:W-:Y:S07]  /*5a00*/  HMMA.16816.F32 R112, R8, R32, R4 ;  /* 0x000000200870723c */ /* 0x008fee0000001804 */
[--C-:B------:R-:W-:Y:S01]  /*5a10*/  FFMA.FTZ R33, R75, c[0x0][0x2d0], -R0.reuse ;  /* 0x0000b4004b217a23 */ /* 0x100fe20000010800 */
[----:B------:R-:W-:Y:S01]  /*5a20*/  HMMA.16816.F32 R4, R12, R46, RZ ;  /* 0x0000002e0c04723c */ /* 0x000fe200000018ff */
[----:B------:R-:W-:-:S06]  /*5a30*/  FFMA.FTZ R32, R74, c[0x0][0x2d0], -R0 ;  /* 0x0000b4004a207a23 */ /* 0x000fcc0000010800 */
[----:B------:R-:W-:Y:S01]  /*5a40*/  MOV R47, R63 ;  /* 0x0000003f002f7202 */ /* 0x000fe20000000f00 */
[----:B------:R-:W-:Y:S02]  /*5a50*/  IMAD.MOV.U32 R63, RZ, RZ, R56 ;  /* 0x000000ffff3f7224 */ /* 0x000fe400078e0038 */
[----:B------:R-:W-:Y:S01]  /*5a60*/  IMAD.MOV.U32 R56, RZ, RZ, R48 ;  /* 0x000000ffff387224 */ /* 0x000fe200078e0030 */
[----:B------:R-:W-:Y:S02]  /*5a70*/  MOV R46, R47 ;  /* 0x0000002f002e7202 */ /* 0x000fe40000000f00 */
[----:B------:R-:W-:-:S11]  /*5a80*/  MOV R47, R39 ;  /* 0x00000027002f7202 */ /* 0x000fd60000000f00 */
[----:B------:R-:W-:Y:S07]  /*5a90*/  HMMA.16816.F32 R180, R8, R34, R4 ;  /* 0x0000002208b4723c */ /* 0x000fee0000001804 */
[----:B------:R-:W-:Y:S01]  /*5aa0*/  FFMA.FTZ R34, R80, c[0x0][0x2d0], -R2 ;  /* 0x0000b40050227a23 */ /* 0x000fe20000010802 */
[----:B-1----:R-:W-:Y:S01]  /*5ab0*/  HMMA.16816.F32 R4, R12, R24, RZ ;  /* 0x000000180c04723c */ /* 0x002fe200000018ff */
[----:B------:R-:W-:Y:S11]  /*5ac0*/  FFMA.FTZ R35, R72, c[0x0][0x2d0], -R0 ;  /* 0x0000b40048237a23 */ /* 0x000ff60000010800 */
[----:B------:R-:W-:Y:S11]  /*5ad0*/  @!UPT UIADD3 URZ, URZ, URZ, URZ ;  /* 0x0000003f3f3ff290 */ /* 0x000ff6000fffe03f */
[----:B------:R-:W-:Y:S01]  /*5ae0*/  @!UPT UIADD3 URZ, URZ, URZ, URZ ;  /* 0x0000003f3f3ff290 */ /* 0x000fe2000fffe03f */
[----:B--2---:R-:W-:Y:S08]  /*5af0*/  HMMA.16816.F32 R176, R8, R20, R4 ;  /* 0x0000001408b0723c */ /* 0x004ff00000001804 */
[----:B------:R-:W-:Y:S01]  /*5b00*/  HMMA.16816.F32 R4, R12, R26, RZ ;  /* 0x0000001a0c04723c */ /* 0x000fe200000018ff */
[----:B------:R-:W-:Y:S11]  /*5b10*/  LDSM.16.MT88.4 R24, [R252+0x6800] ;  /* 0x00680000fc18783b */ /* 0x000ff60000004200 */
[----:B------:R-:W-:Y:S11]  /*5b20*/  @!UPT UIADD3 URZ, URZ, URZ, URZ ;  /* 0x0000003f3f3ff290 */ /* 0x000ff6000fffe03f */
[----:B------:R-:W-:Y:S01]  /*5b30*/  @!UPT UIADD3 URZ, URZ, URZ, URZ ;  /* 0x0000003f3f3ff290 */ /* 0x000fe2000fffe03f */
[----:B------:R-:W-:Y:S01]  /*5b40*/  HMMA.16816.F32 R124, R8, R22, R4 ;  /* 0x00000016087c723c */ /* 0x000fe20000001804 */
[----:B------:R-:W1:Y:S06]  /*5b50*/  LDSM.16.MT88.4 R20, [R252+0x6000] ;  /* 0x00600000fc14783b */ /* 0x000e6c0000004200 */
[----:B------:R-:W-:Y:S02]  /*5b60*/  FADD.FTZ R4, R123, R17 ;  /* 0x000000117b047221 */ /* 0x000fe40000010000 */
[----:B------:R-:W-:Y:S02]  /*5b70*/  FFMA.FTZ R17, R86, c[0x0][0x2d0], -R2 ;  /* 0x0000b40056117a23 */ /* 0x000fe40000010802 */
[----:B------:R-:W-:-:S02]  /*5b80*/  FADD.FTZ R4, R128, R4 ;  /* 0x0000000480047221 */ /* 0x000fc40000010000 */
[----:B------:R-:W-:Y:S02]  /*5b90*/  FADD.FTZ R2, R129, R3 ;  /* 0x0000000381027221 */ /* 0x000fe40000010000 */
[----:B------:R-:W-:Y:S02]  /*5ba0*/  FADD.FTZ R3, R122, R4 ;  /* 0x000000047a037221 */ /* 0x000fe40000010000 */
[----:B------:R-:W-:Y:S01]  /*5bb0*/  FADD.FTZ R2, R133, R2 ;  /* 0x0000000285027221 */ /* 0x000fe20000010000 */
[----:B------:R-:W-:Y:S01]  /*5bc0*/  MOV R133, R71 ;  /* 0x0000004700857202 */ /* 0x000fe20000000f00 */
[----:B------:R-:W-:Y:S01]  /*5bd0*/  IMAD.MOV.U32 R71, RZ, RZ, R41 ;  /* 0x000000ffff477224 */ /* 0x000fe200078e0029 */
[----:B------:R-:W-:Y:S01]  /*5be0*/  MOV R41, R66 ;  /* 0x0000004200297202 */ /* 0x000fe20000000f00 */
[----:B------:R-:W-:Y:S01]  /*5bf0*/  FADD.FTZ R3, R130, R3 ;  /* 0x0000000382037221 */ /* 0x000fe20000010000 */
[----:B-1----:R-:W-:Y:S01]  /*5c00*/  HMMA.16816.F32 R4, R12, R20, RZ ;  /* 0x000000140c04723c */ /* 0x002fe200000018ff */
[----:B------:R1:W-:Y:S08]  /*5c10*/  MUFU.EX2 R21, R17 ;  /* 0x0000001100157308 */ /* 0x0003f00000000800 */
[----:B------:R2:W-:Y:S01]  /*5c20*/  MUFU.EX2 R20, R19 ;  /* 0x0000001300147308 */ /* 0x0005e20000000800 */
[--C-:B-1----:R-:W-:Y:S11]  /*5c30*/  FFMA.FTZ R17, R79, c[0x0][0x2d0], -R0.reuse ;  /* 0x0000b4004f117a23 */ /* 0x102ff60000010800 */
[----:B------:R-:W-:Y:S03]  /*5c40*/  @!UPT UIADD3 URZ, URZ, URZ, URZ ;  /* 0x0000003f3f3ff290 */ /* 0x000fe6000fffe03f */
[----:B------:R-:W-:Y:S01]  /*5c50*/  HMMA.16816.F32 R120, R8, R24, R4 ;  /* 0x000000180878723c */ /* 0x000fe20000001804 */
[----:B--2---:R-:W-:-:S06]  /*5c60*/  FFMA.FTZ R19, R73, c[0x0][0x2d0], -R0 ;  /* 0x0000b40049137a23 */ /* 0x004fcc0000010800 */
[----:B------:R-:W-:Y:S01]  /*5c70*/  MUFU.EX2 R19, R19 ;  /* 0x0000001300137308 */ /* 0x000fe20000000800 */
[----:B------:R-:W-:Y:S07]  /*5c80*/  HMMA.16816.F32 R4, R12, R22, RZ ;  /* 0x000000160c04723c */ /* 0x000fee00000018ff */
[----:B------:R1:W2:Y:S02]  /*5c90*/  MUFU.EX2 R22, R18 ;  /* 0x0000001200167308 */ /* 0x0002a40000000800 */
[--C-:B-1----:R-:W-:Y:S11]  /*5ca0*/  FFMA.FTZ R18, R76, c[0x0][0x2d0], -R0.reuse ;  /* 0x0000b4004c127a23 */ /* 0x102ff60000010800 */
[----:B------:R-:W-:Y:S04]  /*5cb0*/  @!UPT UIADD3 URZ, URZ, URZ, URZ ;  /* 0x0000003f3f3ff290 */ /* 0x000fe8000fffe03f */
[----:B------:R-:W-:Y:S01]  /*5cc0*/  HMMA.16816.F32 R116, R8, R26, R4 ;  /* 0x0000001a0874723c */ /* 0x000fe20000001804 */
[----:B------:R1:W3:Y:S01]  /*5cd0*/  MUFU.EX2 R6, R28 ;  /* 0x0000001c00067308 */ /* 0x0002e20000000800 */
[----:B------:R-:W-:Y:S05]  /*5ce0*/  LDSM.16.MT88.4 R24, [R251+0x6800] ;  /* 0x00680000fb18783b */ /* 0x000fea0000004200 */
[--C-:B------:R-:W-:Y:S01]  /*5cf0*/  FFMA.FTZ R7, R78, c[0x0][0x2d0], -R0.reuse ;  /* 0x0000b4004e077a23 */ /* 0x100fe20000010800 */
[----:B--2---:R-:W-:Y:S01]  /*5d00*/  F2FP.PACK_AB R4, R21, R22 ;  /* 0x000000161504723e */ /* 0x004fe200000000ff */
[----:B------:R-:W-:Y:S02]  /*5d10*/  FFMA.FTZ R5, R77, c[0x0][0x2d0], -R0 ;  /* 0x0000b4004d057a23 */ /* 0x000fe40000010800 */
[----:B------:R-:W-:Y:S01]  /*5d20*/  FADD.FTZ R0, R70, R2 ;  /* 0x0000000246007221 */ /* 0x000fe20000010000 */
[----:B------:R-:W-:Y:S01]  /*5d30*/  MOV R70, R40 ;  /* 0x0000002800467202 */ /* 0x000fe20000000f00 */
[----:B------:R-:W-:Y:S01]  /*5d40*/  MUFU.EX2 R7, R7 ;  /* 0x0000000700077308 */ /* 0x000fe20000000800 */
[----:B------:R-:W-:Y:S01]  /*5d50*/  MOV R40, R65 ;  /* 0x0000004100287202 */ /* 0x000fe20000000f00 */
[----:B------:R-:W-:Y:S01]  /*5d60*/  FADD.FTZ R0, R22, R0 ;  /* 0x0000000016007221 */ /* 0x000fe20000010000 */
[----:B-1----:R-:W1:Y:S01]  /*5d70*/  LDSM.16.MT88.4 R28, [R251+0x6000] ;  /* 0x00600000fb1c783b */ /* 0x002e620000004200 */
[----:B------:R-:W-:-:S02]  /*5d80*/  FADD.FTZ R2, R134, R3 ;  /* 0x0000000386027221 */ /* 0x000fc40000010000 */
[----:B------:R-:W-:Y:S02]  /*5d90*/  FADD.FTZ R0, R21, R0 ;  /* 0x0000000015007221 */ /* 0x000fe40000010000 */
[----:B------:R-:W-:Y:S01]  /*5da0*/  MUFU.EX2 R3, R18 ;  /* 0x0000001200037308 */ /* 0x000fe20000000800 */
[----:B------:R-:W-:Y:S02]  /*5db0*/  FADD.FTZ R2, R131, R2 ;  /* 0x0000000283027221 */ /* 0x000fe40000010000 */
[----:B------:R-:W-:-:S04]  /*5dc0*/  FADD.FTZ R0, R20, R0 ;  /* 0x0000000014007221 */ /* 0x000fc80000010000 */
[C---:B---3--:R-:W-:Y:S01]  /*5dd0*/  FADD.FTZ R0, R6.reuse, R0 ;  /* 0x0000000006007221 */ /* 0x048fe20000010000 */
[----:B------:R-:W-:Y:S02]  /*5de0*/  F2FP.PACK_AB R6, R6, R20 ;  /* 0x000000140606723e */ /* 0x000fe400000000ff */
[----:B-1----:R-:W-:Y:S01]  /*5df0*/  HMMA.16816.F32 R20, R12, R28, RZ ;  /* 0x0000001c0c14723c */ /* 0x002fe200000018ff */
[----:B------:R-:W1:Y:S08]  /*5e00*/  MUFU.EX2 R29, R17 ;  /* 0x00000011001d7308 */ /* 0x000e700000000800 */
[----:B------:R-:W-:Y:S08]  /*5e10*/  MUFU.EX2 R28, R34 ;  /* 0x00000022001c7308 */ /* 0x000ff00000000800 */
[----:B------:R2:W3:Y:S01]  /*5e20*/  MUFU.EX2 R17, R5 ;  /* 0x0000000500117308 */ /* 0x0004e20000000800 */
[----:B-1----:R-:W-:-:S04]  /*5e30*/  FADD.FTZ R2, R29, R2 ;  /* 0x000000021d027221 */ /* 0x002fc80000010000 */
[C---:B------:R-:W-:Y:S02]  /*5e40*/  FADD.FTZ R2, R7.reuse, R2 ;  /* 0x0000000207027221 */ /* 0x040fe40000010000 */
[----:B------:R-:W-:Y:S01]  /*5e50*/  HMMA.16816.F32 R64, R8, R24, R20 ;  /* 0x000000180840723c */ /* 0x000fe20000001814 */
[----:B------:R-:W1:Y:S07]  /*5e60*/  MUFU.EX2 R25, R38 ;  /* 0x0000002600197308 */ /* 0x000e6e0000000800 */
[----:B------:R-:W-:Y:S01]  /*5e70*/  HMMA.16816.F32 R20, R12, R30, RZ ;  /* 0x0000001e0c14723c */ /* 0x000fe200000018ff */
[----:B------:R-:W4:Y:S01]  /*5e80*/  MUFU.EX2 R24, R37 ;  /* 0x0000002500187308 */ /* 0x000f220000000800 */
[----:B--2---:R-:W-:-:S02]  /*5e90*/  F2FP.PACK_AB R5, R7, R29 ;  /* 0x0000001d0705723e */ /* 0x004fc400000000ff */
[----:B---3--:R-:W-:Y:S01]  /*5ea0*/  F2FP.PACK_AB R7, R3, R17 ;  /* 0x000000110307723e */ /* 0x008fe200000000ff */
[----:B-1----:R-:W-:-:S04]  /*5eb0*/  FADD.FTZ R0, R25, R0 ;  /* 0x0000000019007221 */ /* 0x002fc80000010000 */
[----:B------:R-:W1:Y:S01]  /*5ec0*/  MUFU.EX2 R30, R36 ;  /* 0x00000024001e7308 */ /* 0x000e620000000800 */
[C---:B----4-:R-:W-:Y:S01]  /*5ed0*/  FADD.FTZ R0, R24.reuse, R0 ;  /* 0x0000000018007221 */ /* 0x050fe20000010000 */
[----:B------:R-:W-:Y:S11]  /*5ee0*/  F2FP.PACK_AB R128, R24, R25 ;  /* 0x000000191880723e */ /* 0x000ff600000000ff */
[----:B------:R-:W-:Y:S02]  /*5ef0*/  @!UPT UIADD3 URZ, URZ, URZ, URZ ;  /* 0x0000003f3f3ff290 */ /* 0x000fe4000fffe03f */
[----:B------:R-:W-:Y:S01]  /*5f00*/  HMMA.16816.F32 R48, R8, R26, R20 ;  /* 0x0000001a0830723c */ /* 0x000fe20000001814 */
[----:B------:R-:W2:Y:S01]  /*5f10*/  LDSM.16.MT88.4 R20, [R133+0x6000] ;  /* 0x006000008514783b */ /* 0x000ea20000004200 */
[----:B-1----:R-:W-:Y:S01]  /*5f20*/  FADD.FTZ R0, R30, R0 ;  /* 0x000000001e007221 */ /* 0x002fe20000010000 */
[----:B------:R-:W-:-:S03]  /*5f30*/  F2FP.PACK_AB R130, R28, R30 ;  /* 0x0000001e1c82723e */ /* 0x000fc600000000ff */
[----:B------:R-:W-:-:S05]  /*5f40*/  FADD.FTZ R0, R28, R0 ;  /* 0x000000001c007221 */ /* 0x000fca0000010000 */
[----:B------:R1:W-:Y:S02]  /*5f50*/  STL [R1+0xa4], R0 ;  /* 0x0000a40001007387 */ /* 0x0003e40000100800 */
[----:B-1----:R-:W-:Y:S02]  /*5f60*/  FADD.FTZ R0, R17, R2 ;  /* 0x0000000211007221 */ /* 0x002fe40000010000 */
[----:B------:R-:W1:Y:S02]  /*5f70*/  MUFU.EX2 R17, R33 ;  /* 0x0000002100117308 */ /* 0x000e640000000800 */
[----:B------:R-:W-:Y:S01]  /*5f80*/  FADD.FTZ R0, R3, R0 ;  /* 0x0000000003007221 */ /* 0x000fe20000010000 */
[C---:B--2---:R-:W-:Y:S05]  /*5f90*/  HMMA.16816.F32 R24, R12.reuse, R20, RZ ;  /* 0x000000140c18723c */ /* 0x044fea00000018ff */
[----:B------:R-:W2:Y:S03]  /*5fa0*/  MUFU.EX2 R3, R32 ;  /* 0x0000002000037308 */ /* 0x000ea60000000800 */
[----:B------:R-:W-:Y:S01]  /*5fb0*/  HMMA.16816.F32 R20, R12, R22, RZ ;  /* 0x000000160c14723c */ /* 0x000fe200000018ff */
[----:B------:R-:W3:Y:S04]  /*5fc0*/  LDSM.16.MT88.4 R12, [R133+0x6800] ;  /* 0x00680000850c783b */ /* 0x000ee80000004200 */
[----:B------:R-:W4:Y:S01]  /*5fd0*/  MUFU.EX2 R2, R35 ;  /* 0x0000002300027308 */ /* 0x000f220000000800 */
[----:B-1----:R-:W-:-:S04]  /*5fe0*/  FADD.FTZ R0, R17, R0 ;  /* 0x0000000011007221 */ /* 0x002fc80000010000 */
[C---:B--2---:R-:W-:Y:S01]  /*5ff0*/  FADD.FTZ R0, R3.reuse, R0 ;  /* 0x0000000003007221 */ /* 0x044fe20000010000 */
[----:B------:R-:W-:-:S03]  /*6000*/  F2FP.PACK_AB R129, R3, R17 ;  /* 0x000000110381723e */ /* 0x000fc600000000ff */
[----:B------:R-:W-:-:S04]  /*6010*/  FADD.FTZ R0, R19, R0 ;  /* 0x0000000013007221 */ /* 0x000fc80000010000 */
[C---:B----4-:R-:W-:Y:S01]  /*6020*/  FADD.FTZ R0, R2.reuse, R0 ;  /* 0x0000000002007221 */ /* 0x050fe20000010000 */
[----:B------:R-:W-:-:S04]  /*6030*/  F2FP.PACK_AB R131, R2, R19 ;  /* 0x000000130283723e */ /* 0x000fc800000000ff */
[----:B------:R1:W-:Y:S01]  /*6040*/  STL [R1+0xa0], R0 ;  /* 0x0000a00001007387 */ /* 0x0003e20000100800 */
[C---:B---3--:R-:W-:Y:S08]  /*6050*/  HMMA.16816.F32 R32, R8.reuse, R12, R24 ;  /* 0x0000000c0820723c */ /* 0x048ff00000001818 */
[----:B------:R-:W-:Y:S01]  /*6060*/  HMMA.16816.F32 R24, R8, R14, R20 ;  /* 0x0000000e0818723c */ /* 0x000fe20000001814 */
[----:B------:R-:W2:Y:S04]  /*6070*/  LDSM.16.MT88.4 R12, [R252+0x1000] ;  /* 0x00100000fc0c783b */ /* 0x000ea80000004200 */
[----:B------:R-:W3:Y:S04]  /*6080*/  LDSM.16.MT88.4 R8, [R250+0x1000] ;  /* 0x00100000fa08783b */ /* 0x000ee80000004200 */
[----:B-1----:R-:W4:Y:S04]  /*6090*/  LDL R0, [R1+0xf0] ;  /* 0x0000f00001007983 */ /* 0x002f280000100800 */
[----:B------:R-:W5:Y:S04]  /*60a0*/  LDL.LU R3, [R1+0x7c] ;  /* 0x00007c0001037983 */ /* 0x000f680000300800 */
[----:B------:R-:W4:Y:S04]  /*60b0*/  LDL R17, [R1+0xa8] ;  /* 0x0000a80001117983 */ /* 0x000f280000100800 */
[----:B------:R-:W-:Y:S01]  /*60c0*/  LDSM.16.MT88.4 R20, [R252+0x7000] ;  /* 0x00700000fc14783b */ /* 0x000fe20000004200 */
[C---:B--2---:R-:W-:Y:S08]  /*60d0*/  HMMA.16816.F32 R156, R4.reuse, R12, R156 ;  /* 0x0000000c049c723c */ /* 0x044ff0000000189c */
        /* <DEDUP_REMOVED lines=16> */
[----:B------:R-:W-:Y:S07]  /*61e0*/  LDSM.16.MT88.4 R8, [R251+0x3000] ;  /* 0x00300000fb08783b */ /* 0x000fee0000004200 */
[C---:B-1----:R-:W-:Y:S01]  /*61f0*/  HMMA.16816.F32 R80, R4.reuse, R12, R144 ;  /* 0x0000000c0450723c */ /* 0x042fe20000001890 */
[----:B------:R-:W-:Y:S07]  /*6200*/  LDSM.16.MT88.4 R144, [R251+0x1800] ;  /* 0x00180000fb90783b */ /* 0x000fee0000004200 */
[C---:B------:R-:W-:Y:S01]  /*6210*/  HMMA.16816.F32 R84, R4.reuse, R14, R136 ;  /* 0x0000000e0454723c */ /* 0x040fe20000001888 */
[----:B------:R-:W1:Y:S04]  /*6220*/  LDSM.16.MT88.4 R12, [R252+0x5000] ;  /* 0x00500000fc0c783b */ /* 0x000e680000004200 */
[----:B------:R-:W-:Y:S03]  /*6230*/  LDSM.16.MT88.4 R136, [R133+0x1800] ;  /* 0x001800008588783b */ /* 0x000fe60000004200 */
[C---:B-1----:R-:W-:Y:S08]  /*6240*/  HMMA.16816.F32 R96, R4.reuse, R12, R96 ;  /* 0x0000000c0460723c */ /* 0x042ff00000001860 */
[C---:B------:R-:W-:Y:S01]  /*6250*/  HMMA.16816.F32 R100, R4.reuse, R14, R100 ;  /* 0x0000000e0464723c */ /* 0x040fe20000001864 */
[----:B------:R-:W1:Y:S07]  /*6260*/  LDSM.16.MT88.4 R12, [R133+0x5000] ;  /* 0x00500000850c783b */ /* 0x000e6e0000004200 */
[C---:B-1----:R-:W-:Y:S08]  /*6270*/  HMMA.16816.F32 R112, R4.reuse, R12, R112 ;  /* 0x0000000c0470723c */ /* 0x042ff00000001870 */
[C---:B------:R-:W-:Y:S01]  /*6280*/  HMMA.16816.F32 R180, R4.reuse, R14, R180 ;  /* 0x0000000e04b4723c */ /* 0x040fe200000018b4 */
[----:B------:R-:W1:Y:S07]  /*6290*/  LDSM.16.MT88.4 R12, [R251+0x7000] ;  /* 0x00700000fb0c783b */ /* 0x000e6e0000004200 */
[C---:B------:R-:W-:Y:S01]  /*62a0*/  HMMA.16816.F32 R76, R4.reuse, R10, R152 ;  /* 0x0000000a044c723c */ /* 0x040fe20000001898 */
[----:B------:R-:W2:Y:S07]  /*62b0*/  LDSM.16.MT88.4 R152, [R252+0x1800] ;  /* 0x00180000fc98783b */ /* 0x000eae0000004200 */
[----:B------:R-:W-:Y:S08]  /*62c0*/  HMMA.16816.F32 R120, R4, R20, R120 ;  /* 0x000000140478723c */ /* 0x000ff00000001878 */
[----:B------:R-:W-:Y:S08]  /*62d0*/  HMMA.16816.F32 R148, R128, R144, R148 ;  /* 0x000000908094723c */ /* 0x000ff00000001894 */
[----:B------:R-:W-:Y:S08]  /*62e0*/  HMMA.16816.F32 R20, R4, R22, R116 ;  /* 0x000000160414723c */ /* 0x000ff00000001874 */
[----:B------:R-:W-:Y:S01]  /*62f0*/  HMMA.16816.F32 R144, R128, R146, R40 ;  /* 0x000000928090723c */ /* 0x000fe20000001828 */
[----:B------:R-:W3:Y:S07]  /*6300*/  LDSM.16.MT88.4 R40, [R250+0x3800] ;  /* 0x00380000fa28783b */ /* 0x000eee0000004200 */
[C---:B-1----:R-:W-:Y:S01]  /*6310*/  HMMA.16816.F32 R116, R4.reuse, R12, R64 ;  /* 0x0000000c0474723c */ /* 0x042fe20000001840 */
[----:B------:R-:W-:Y:S07]  /*6320*/  LDSM.16.MT88.4 R64, [R133+0x3800] ;  /* 0x003800008540783b */ /* 0x000fee0000004200 */
[C---:B------:R-:W-:Y:S01]  /*6330*/  HMMA.16816.F32 R12, R4.reuse, R14, R48 ;  /* 0x0000000e040c723c */ /* 0x040fe20000001830 */
[----:B------:R-:W1:Y:S07]  /*6340*/  LDSM.16.MT88.4 R48, [R252+0x3800] ;  /* 0x00380000fc30783b */ /* 0x000e6e0000004200 */
[----:B------:R-:W-:Y:S01]  /*6350*/  HMMA.16816.F32 R72, R4, R8, R160 ;  /* 0x000000080448723c */ /* 0x000fe200000018a0 */
[----:B------:R-:W1:Y:S01]  /*6360*/  LDSM.16.MT88.4 R8, [R250+0x5000] ;  /* 0x00500000fa08783b */ /* 0x000e620000004200 */
[----:B------:R-:W-:-:S02]  /*6370*/  MOV R2, c[0x0][0x2c4] ;  /* 0x0000b10000027a02 */ /* 0x000fc40000000f00 */
[----:B------:R-:W-:Y:S01]  /*6380*/  MOV R18, c[0x0][0x2ac] ;  /* 0x0000ab0000127a02 */ /* 0x000fe20000000f00 */
[----:B------:R-:W-:Y:S03]  /*6390*/  LDSM.16.MT88.4 R160, [R250+0x1800] ;  /* 0x00180000faa0783b */ /* 0x000fe60000004200 */
[C---:B--2---:R-:W-:Y:S08]  /*63a0*/  HMMA.16816.F32 R156, R128.reuse, R152, R156 ;  /* 0x00000098809c723c */ /* 0x044ff0000000189c */
[C---:B------:R-:W-:Y:S08]  /*63b0*/  HMMA.16816.F32 R152, R128.reuse, R154, R36 ;  /* 0x0000009a8098723c */ /* 0x040ff00000001824 */
[C---:B------:R-:W-:Y:S08]  /*63c0*/  HMMA.16816.F32 R140, R128.reuse, R136, R140 ;  /* 0x00000088808c723c */ /* 0x040ff0000000188c */
[C---:B---3--:R-:W-:Y:S08]  /*63d0*/  HMMA.16816.F32 R36, R128.reuse, R40, R52 ;  /* 0x000000288024723c */ /* 0x048ff00000001834 */
[C---:B------:R-:W-:Y:S08]  /*63e0*/  HMMA.16816.F32 R136, R128.reuse, R138, R44 ;  /* 0x0000008a8088723c */ /* 0x040ff0000000182c */
[C---:B------:R-:W-:Y:S01]  /*63f0*/  HMMA.16816.F32 R40, R128.reuse, R42, R56 ;  /* 0x0000002a8028723c */ /* 0x040fe20000001838 */
[----:B------:R-:W2:Y:S07]  /*6400*/  LDSM.16.MT88.4 R56, [R251+0x3800] ;  /* 0x00380000fb38783b */ /* 0x000eae0000004200 */
[C---:B-1----:R-:W-:Y:S08]  /*6410*/  HMMA.16816.F32 R44, R128.reuse, R48, R60 ;  /* 0x00000030802c723c */ /* 0x042ff0000000183c */
[----:B------:R-:W-:Y:S01]  /*6420*/  HMMA.16816.F32 R60, R128, R64, R80 ;  /* 0x00000040803c723c */ /* 0x000fe20000001850 */
[----:B------:R-:W1:Y:S07]  /*6430*/  LDSM.16.MT88.4 R80, [R252+0x5800] ;  /* 0x00580000fc50783b */ /* 0x000e6e0000004200 */
[C---:B------:R-:W-:Y:S08]  /*6440*/  HMMA.16816.F32 R88, R4.reuse, R8, R88 ;  /* 0x000000080458723c */ /* 0x040ff00000001858 */
[----:B------:R-:W-:Y:S01]  /*6450*/  HMMA.16816.F32 R92, R4, R10, R92 ;  /* 0x0000000a045c723c */ /* 0x000fe2000000185c */
[----:B------:R-:W3:Y:S07]  /*6460*/  LDSM.16.MT88.4 R8, [R251+0x5000] ;  /* 0x00500000fb08783b */ /* 0x000eee0000004200 */
[C---:B--2---:R-:W-:Y:S01]  /*6470*/  HMMA.16816.F32 R52, R128.reuse, R56, R72 ;  /* 0x000000388034723c */ /* 0x044fe20000001848 */
[----:B------:R-:W2:Y:S07]  /*6480*/  LDSM.16.MT88.4 R72, [R250+0x5800] ;  /* 0x00580000fa48783b */ /* 0x000eae0000004200 */
[C---:B------:R-:W-:Y:S08]  /*6490*/  HMMA.16816.F32 R56, R128.reuse, R58, R76 ;  /* 0x0000003a8038723c */ /* 0x040ff0000000184c */
[----:B-1----:R-:W-:Y:S01]  /*64a0*/  HMMA.16816.F32 R76, R128, R80, R96 ;  /* 0x00000050804c723c */ /* 0x002fe20000001860 */
[----:B------:R-:W1:Y:S07]  /*64b0*/  LDSM.16.MT88.4 R96, [R133+0x5800] ;  /* 0x005800008560783b */ /* 0x000e6e0000004200 */
[C---:B---3--:R-:W-:Y:S08]  /*64c0*/  HMMA.16816.F32 R104, R4.reuse, R8, R104 ;  /* 0x000000080468723c */ /* 0x048ff00000001868 */
[----:B------:R-:W-:Y:S01]  /*64d0*/  HMMA.16816.F32 R108, R4, R10, R108 ;  /* 0x0000000a046c723c */ /* 0x000fe2000000186c */
[----:B------:R-:W3:Y:S07]  /*64e0*/  LDSM.16.MT88.4 R8, [R250+0x7000] ;  /* 0x00700000fa08783b */ /* 0x000eee0000004200 */
[C---:B------:R-:W-:Y:S08]  /*64f0*/  HMMA.16816.F32 R48, R128.reuse, R50, R68 ;  /* 0x000000328030723c */ /* 0x040ff00000001844 */
[C---:B--2---:R-:W-:Y:S01]  /*6500*/  HMMA.16816.F32 R68, R128.reuse, R72, R88 ;  /* 0x000000488044723c */ /* 0x044fe20000001858 */
[----:B------:R-:W2:Y:S07]  /*6510*/  LDSM.16.MT88.4 R88, [R251+0x5800] ;  /* 0x00580000fb58783b */ /* 0x000eae0000004200 */
[C---:B------:R-:W-:Y:S08]  /*6520*/  HMMA.16816.F32 R72, R128.reuse, R74, R92 ;  /* 0x0000004a8048723c */ /* 0x040ff0000000185c */
[----:B-1----:R-:W-:Y:S01]  /*6530*/  HMMA.16816.F32 R92, R128, R96, R112 ;  /* 0x00000060805c723c */ /* 0x002fe20000001870 */
[----:B------:R-:W1:Y:S07]  /*6540*/  LDSM.16.MT88.4 R112, [R252+0x7800] ;  /* 0x00780000fc70783b */ /* 0x000e6e0000004200 */
[C---:B---3--:R-:W-:Y:S08]  /*6550*/  HMMA.16816.F32 R176, R4.reuse, R8, R176 ;  /* 0x0000000804b0723c */ /* 0x048ff000000018b0 */
[----:B------:R-:W-:Y:S01]  /*6560*/  HMMA.16816.F32 R124, R4, R10, R124 ;  /* 0x0000000a047c723c */ /* 0x000fe2000000187c */
[----:B------:R-:W3:Y:S01]  /*6570*/  LDSM.16.MT88.4 R8, [R133+0x7000] ;  /* 0x007000008508783b */ /* 0x000ee20000004200 */
[----:B------:R-:W-:Y:S01]  /*6580*/  ISETP.NE.AND P1, PT, R2, 0x1, PT ;  /* 0x000000010200780c */ /* 0x000fe20003f25270 */
[----:B------:R-:W-:-:S05]  /*6590*/  IMAD R18, R18, c[0x0][0x1d0], RZ ;  /* 0x0000740012127a24 */ /* 0x000fca00078e02ff */
[C---:B------:R-:W-:Y:S07]  /*65a0*/  HMMA.16816.F32 R64, R128.reuse, R66, R84 ;  /* 0x000000428040723c */ /* 0x040fee0000001854 */
[----:B----4-:R-:W-:Y:S01]  /*65b0*/  @P1 IMAD.HI.U32 R2, R0, c[0x0][0x2c8], RZ ;  /* 0x0000b20000021a27 */ /* 0x010fe200078e00ff */
[----:B--2---:R-:W-:Y:S01]  /*65c0*/  HMMA.16816.F32 R84, R128, R88, R104 ;  /* 0x000000588054723c */ /* 0x004fe20000001868 */
[----:B------:R-:W2:Y:S03]  /*65d0*/  LDSM.16.MT88.4 R104, [R250+0x7800] ;  /* 0x00780000fa68783b */ /* 0x000ea60000004200 */
[----:B------:R-:W-:-:S04]  /*65e0*/  @P1 SHF.R.U32.HI R0, RZ, c[0x0][0x2cc], R2 ;  /* 0x0000b300ff001a19 */ /* 0x000fc80000011602 */
[----:B------:R-:W-:Y:S01]  /*65f0*/  HMMA.16816.F32 R88, R128, R90, R108 ;  /* 0x0000005a8058723c */ /* 0x000fe2000000186c */
[----:B------:R-:W-:-:S07]  /*6600*/  IADD3 R0, R0, -c[0x0][0x168], R18 ;  /* 0x80005a0000007a10 */ /* 0x000fce0007ffe012 */
[----:B-1----:R-:W-:Y:S01]  /*6610*/  HMMA.16816.F32 R108, R128, R112, R120 ;  /* 0x00000070806c723c */ /* 0x002fe20000001878 */
[----:B------:R-:W1:Y:S07]  /*6620*/  LDSM.16.MT88.4 R120, [R251+0x7800] ;  /* 0x00780000fb78783b */ /* 0x000e6e0000004200 */
[C---:B---3--:R-:W-:Y:S08]  /*6630*/  HMMA.16816.F32 R32, R4.reuse, R8, R32 ;  /* 0x000000080420723c */ /* 0x048ff00000001820 */
[----:B------:R-:W-:Y:S01]  /*6640*/  HMMA.16816.F32 R24, R4, R10, R24 ;  /* 0x0000000a0418723c */ /* 0x000fe20000001818 */
[----:B------:R-:W3:Y:S01]  /*6650*/  LDSM.16.MT88.4 R4, [R133+0x7800] ;  /* 0x007800008504783b */ /* 0x000ee20000004200 */
[----:B------:R-:W-:-:S04]  /*6660*/  SHF.R.S32.HI R2, RZ, 0x1f, R0 ;  /* 0x0000001fff027819 */ /* 0x000fc80000011400 */
[----:B------:R-:W-:-:S04]  /*6670*/  LEA.HI R0, R2, R0, RZ, 0x6 ;  /* 0x0000000002007211 */ /* 0x000fc800078f30ff */
[----:B------:R-:W-:Y:S02]  /*6680*/  SHF.R.S32.HI R0, RZ, 0x6, R0 ;  /* 0x00000006ff007819 */ /* 0x000fe40000011400 */
[----:B-----5:R-:W-:Y:S02]  /*6690*/  IADD3 R3, R3, -0x2, RZ ;  /* 0xfffffffe03037810 */ /* 0x020fe40007ffe0ff */
[----:B------:R-:W-:-:S03]  /*66a0*/  IMNMX R0, R17, R0, !PT ;  /* 0x0000000011007217 */ /* 0x000fc60007800200 */
[----:B------:R4:W-:Y:S04]  /*66b0*/  STL [R1+0x68], R3 ;  /* 0x0000680301007387 */ /* 0x0009e80000100800 */
[----:B------:R4:W-:Y:S01]  /*66c0*/  STL [R1+0xb0], R0 ;  /* 0x0000b00001007387 */ /* 0x0009e20000100800 */
[----:B------:R-:W-:Y:S01]  /*66d0*/  ISETP.GE.AND P0, PT, R3, R0, PT ;  /* 0x000000000300720c */ /* 0x000fe20003f06270 */
[C---:B------:R-:W-:Y:S08]  /*66e0*/  HMMA.16816.F32 R80, R128.reuse, R82, R100 ;  /* 0x000000528050723c */ /* 0x040ff00000001864 */
[C---:B--2---:R-:W-:Y:S08]  /*66f0*/  HMMA.16816.F32 R100, R128.reuse, R104, R176 ;  /* 0x000000688064723c */ /* 0x044ff000000018b0 */
[C---:B------:R-:W-:Y:S08]  /*6700*/  HMMA.16816.F32 R164, R128.reuse, R160, R164 ;  /* 0x000000a080a4723c */ /* 0x040ff000000018a4 */
[C---:B------:R-:W-:Y:S08]  /*6710*/  HMMA.16816.F32 R104, R128.reuse, R106, R124 ;  /* 0x0000006a8068723c */ /* 0x040ff0000000187c */
[C---:B-1----:R-:W-:Y:S08]  /*6720*/  HMMA.16816.F32 R116, R128.reuse, R120, R116 ;  /* 0x000000788074723c */ /* 0x042ff00000001874 */
[C---:B------:R-:W-:Y:S08]  /*6730*/  HMMA.16816.F32 R160, R128.reuse, R162, R28 ;  /* 0x000000a280a0723c */ /* 0x040ff0000000181c */
[C---:B------:R-:W-:Y:S08]  /*6740*/  HMMA.16816.F32 R96, R128.reuse, R98, R180 ;  /* 0x000000628060723c */ /* 0x040ff000000018b4 */
[C---:B------:R-:W-:Y:S08]  /*6750*/  HMMA.16816.F32 R112, R128.reuse, R114, R20 ;  /* 0x000000728070723c */ /* 0x040ff00000001814 */
[C---:B------:R-:W-:Y:S08]  /*6760*/  HMMA.16816.F32 R120, R128.reuse, R122, R12 ;  /* 0x0000007a8078723c */ /* 0x040ff0000000180c */
[C---:B---3--:R-:W-:Y:S08]  /*6770*/  HMMA.16816.F32 R124, R128.reuse, R4, R32 ;  /* 0x00000004807c723c */ /* 0x048ff00000001820 */
[----:B------:R-:W-:Y:S01]  /*6780*/  HMMA.16816.F32 R128, R128, R6, R24 ;  /* 0x000000068080723c */ /* 0x000fe20000001818 */
[----:B------:R-:W-:Y:S01]  /*6790*/  @!UPT UIADD3 URZ, URZ, URZ, URZ ;  /* 0x0000003f3f3ff290 */ /* 0x000fe2000fffe03f */
[----:B------:R-:W-:Y:S11]  /*67a0*/  @!P0 BRA `(.L_x_1048) ;  /* 0x0000482000008947 */ /* 0x000ff60003800000 */
[----:B----4-:R-:W-:Y:S02]  /*67b0*/  MOV R0, R3 ;  /* 0x0000000300007202 */ /* 0x010fe40000000f00 */
[----:B------:R-:W-:-:S02]  /*67c0*/  MOV R134, R16 ;  /* 0x0000001000867202 */ /* 0x000fc40000000f00 */
[----:B------:R-:W-:Y:S01]  /*67d0*/  MOV R133, R132 ;  /* 0x0000008400857202 */ /* 0x000fe20000000f00 */
[----:B------:R1:W-:Y:S06]  /*67e0*/  STL [R1+0x90], R0 ;  /* 0x0000900001007387 */ /* 0x0003ec0000100800 */
.L_x_1059:
[----:B------:R-:W2:Y:S01]  /*67f0*/  LDL R6, [R1+0x4] ;  /* 0x0000040001067983 */ /* 0x000ea20000100800 */
[----:B------:R-:W-:Y:S04]  /*6800*/  DEPBAR.LE SB0, 0x0 ;  /* 0x000080000000791a */ /* 0x000fe80000000000 */
[----:B------:R-:W3:Y:S01]  /*6810*/  LDL R2, [R1+0x90] ;  /* 0x0000900001027983 */ /* 0x000ee20000100800 */
[----:B------:R-:W-:Y:S01]  /*6820*/  WARPSYNC 0xffffffff ;  /* 0xffffffff00007948 */ /* 0x000fe20003800000 */
[----:B------:R-:W-:Y:S02]  /*6830*/  BSSY B0, `(.L_x_1049) ;  /* 0x0000072000007945 */ /* 0x000fe40003800000 */
[----:B------:R-:W4:Y:S04]  /*6840*/  LDL R5, [R1+0x3c] ;  /* 0x00003c0001057983 */ /* 0x000f280000100800 */
[----:B-1----:R-:W3:Y:S04]  /*6850*/  LDL R0, [R1+0xa8] ;  /* 0x0000a80001007983 */ /* 0x002ee80000100800 */
[----:B------:R-:W5:Y:S04]  /*6860*/  LDL R4, [R1+0x40] ;  /* 0x0000400001047983 */ /* 0x000f680000100800 */
[----:B------:R-:W5:Y:S04]  /*6870*/  LDL R3, [R1+0x44] ;  /* 0x0000440001037983 */ /* 0x000f680000100800 */
[----:B------:R-:W-:Y:S06]  /*6880*/  BAR.SYNC.DEFER_BLOCKING 0x0 ;  /* 0x0000000000007b1d */ /* 0x000fec0000010000 */
[----:B------:R1:W1:Y:S04]  /*6890*/  LDSM.16.M88.4 R8, [R135] ;  /* 0x000000008708783b */ /* 0x0002680000000200 */
[----:B------:R1:W1:Y:S04]  /*68a0*/  LDSM.16.M88.4 R16, [R135+0x800] ;  /* 0x000800008710783b */ /* 0x0002680000000200 */
[----:B------:R1:W1:Y:S04]  /*68b0*/  LDSM.16.M88.4 R24, [R135+0x1000] ;  /* 0x001000008718783b */ /* 0x0002680000000200 */
[----:B------:R1:W1:Y:S04]  /*68c0*/  LDSM.16.M88.4 R32, [R135+0x1800] ;  /* 0x001800008720783b */ /* 0x0002680000000200 */
[----:B--2---:R2:W1:Y:S04]  /*68d0*/  LDSM.16.M88.4 R176, [R6] ;  /* 0x0000000006b0783b */ /* 0x0044680000000200 */
[----:B----4-:R2:W4:Y:S01]  /*68e0*/  LDSM.16.M88.4 R180, [R5] ;  /* 0x0000000005b4783b */ /* 0x0105220000000200 */
[----:B---3--:R-:W-:Y:S03]  /*68f0*/  ISETP.GT.AND P0, PT, R0, R2, PT ;  /* 0x000000020000720c */ /* 0x008fe60003f04270 */
[----:B-----5:R2:W3:Y:S04]  /*6900*/  LDSM.16.M88.4 R184, [R4] ;  /* 0x0000000004b8783b */ /* 0x0204e80000000200 */
[----:B------:R2:W1:Y:S06]  /*6910*/  LDSM.16.M88.4 R188, [R3] ;  /* 0x0000000003bc783b */ /* 0x00046c0000000200 */
[----:B------:R-:W-:-:S05]  /*6920*/  @P0 BRA `(.L_x_1050) ;  /* 0x0000062000000947 */ /* 0x000fca0003800000 */
[----:B--2---:R-:W2:Y:S04]  /*6930*/  LDL R4, [R1+0x8c] ;  /* 0x00008c0001047983 */ /* 0x004ea80000100800 */
[----:B------:R-:W5:Y:S04]  /*6940*/  LDL R28, [R1+0x84] ;  /* 0x00008400011c7983 */ /* 0x000f680000100800 */
[----:B----4-:R-:W4:Y:S04]  /*6950*/  LDL.64 R22, [R1+0xc8] ;  /* 0x0000c80001167983 */ /* 0x010f280000100a00 */
[----:B---3--:R-:W3:Y:S04]  /*6960*/  LDL R5, [R1+0x94] ;  /* 0x0000940001057983 */ /* 0x008ee80000100800 */
[----:B------:R-:W3:Y:S04]  /*6970*/  LDL R21, [R1+0xd8] ;  /* 0x0000d80001157983 */ /* 0x000ee80000100800 */
[----:B------:R-:W3:Y:S04]  /*6980*/  LDL R20, [R1+0x174] ;  /* 0x0001740001147983 */ /* 0x000ee80000100800 */
[----:B------:R-:W4:Y:S04]  /*6990*/  LDL R15, [R1+0x178] ;  /* 0x00017800010f7983 */ /* 0x000f280000100800 */
[----:B------:R-:W4:Y:S04]  /*69a0*/  LDL R14, [R1+0x98] ;  /* 0x00009800010e7983 */ /* 0x000f280000100800 */
[----:B------:R-:W4:Y:S04]  /*69b0*/  LDL R13, [R1+0x17c] ;  /* 0x00017c00010d7983 */ /* 0x000f280000100800 */
[----:B------:R-:W4:Y:S04]  /*69c0*/  LDL R12, [R1+0x9c] ;  /* 0x00009c00010c7983 */ /* 0x000f280000100800 */
[----:B------:R-:W4:Y:S04]  /*69d0*/  LDL R7, [R1+0x180] ;  /* 0x0001800001077983 */ /* 0x000f280000100800 */
[----:B------:R-:W4:Y:S01]  /*69e0*/  LDL R6, [R1+0x88] ;  /* 0x0000880001067983 */ /* 0x000f220000100800 */
[----:B--2---:R-:W-:Y:S01]  /*69f0*/  SHF.R.S32.HI R0, RZ, 0x1f, R4 ;  /* 0x0000001fff007819 */ /* 0x004fe20000011404 */
[----:B------:R-:W-:Y:S04]  /*6a00*/  IMAD.WIDE.U32 R2, R4, c[0x0][0x208], RZ ;  /* 0x0000820004027a25 */ /* 0x000fe800078e00ff */
[----:B------:R-:W-:Y:S04]  /*6a10*/  IMAD R0, R0, c[0x0][0x208], RZ ;  /* 0x0000820000007a24 */ /* 0x000fe800078e02ff */
[----:B------:R-:W-:Y:S01]  /*6a20*/  IMAD R0, R4, c[0x0][0x20c], R0 ;  /* 0x0000830004007a24 */ /* 0x000fe200078e0200 */
[----:B-----5:R-:W-:Y:S03]  /*6a30*/  SHF.R.S32.HI R4, RZ, 0x1f, R28 ;  /* 0x0000001fff047819 */ /* 0x020fe6000001141c */
[----:B------:R-:W-:Y:S02]  /*6a40*/  IMAD.IADD R3, R3, 0x1, R0 ;  /* 0x0000000103037824 */ /* 0x000fe400078e0200 */
[----:B------:R-:W-:Y:S02]  /*6a50*/  IMAD R4, R4, c[0x0][0x218], RZ ;  /* 0x0000860004047a24 */ /* 0x000fe400078e02ff */
[C---:B------:R-:W-:Y:S01]  /*6a60*/  IMAD.WIDE.U32 R2, R28.reuse, c[0x0][0x218], R2 ;  /* 0x000086001c027a25 */ /* 0x040fe200078e0002 */
[C---:B---3--:R-:W-:Y:S03]  /*6a70*/  SHF.L.U64.HI R29, R5.reuse, 0x1, R20 ;  /* 0x00000001051d7819 */ /* 0x048fe60000010214 */
[----:B------:R-:W-:Y:S01]  /*6a80*/  IMAD R4, R28, c[0x0][0x21c], R4 ;  /* 0x000087001c047a24 */ /* 0x000fe200078e0204 */
[----:B----4-:R-:W-:Y:S01]  /*6a90*/  IADD3 R0, P0, R22, R2, RZ ;  /* 0x0000000216007210 */ /* 0x010fe20007f1e0ff */
[----:B------:R-:W-:Y:S03]  /*6aa0*/  IMAD.SHL.U32 R2, R5, 0x2, RZ ;  /* 0x0000000205027824 */ /* 0x000fe600078e00ff */
[----:B------:R-:W-:Y:S02]  /*6ab0*/  IADD3.X R4, R21, R3, R4, P0, !PT ;  /* 0x0000000315047210 */ /* 0x000fe400007fe404 */
[----:B------:R-:W-:Y:S01]  /*6ac0*/  LEA R21, P0, R0, c[0x0][0x1f8], 0x1 ;  /* 0x00007e0000157a11 */ /* 0x000fe200078008ff */
[----:B------:R2:W-:Y:S01]  /*6ad0*/  STL [R1+0x58], R2 ;  /* 0x0000580201007387 */ /* 0x0005e20000100800 */
[----:B------:R-:W-:Y:S02]  /*6ae0*/  SHF.L.U64.HI R28, R14, 0x1, R15 ;  /* 0x000000010e1c7819 */ /* 0x000fe4000001020f */
[----:B------:R-:W-:Y:S02]  /*6af0*/  LEA.HI.X R5, R0, c[0x0][0x1fc], R4, 0x1, P0 ;  /* 0x00007f0000057a11 */ /* 0x000fe400000f0c04 */
[----:B------:R-:W-:Y:S02]  /*6b00*/  SHF.L.U32 R132, R14, 0x1, RZ ;  /* 0x000000010e847819 */ /* 0x000fe400000006ff */
[C---:B------:R-:W-:Y:S01]  /*6b10*/  SHF.L.U64.HI R23, R12.reuse, 0x1, R13 ;  /* 0x000000010c177819 */ /* 0x040fe2000001020d */
[----:B------:R-:W-:Y:S01]  /*6b20*/  IMAD.SHL.U32 R31, R12, 0x2, RZ ;  /* 0x000000020c1f7824 */ /* 0x000fe200078e00ff */
[C---:B------:R-:W-:Y:S02]  /*6b30*/  SHF.L.U64.HI R22, R6.reuse, 0x1, R7 ;  /* 0x0000000106167819 */ /* 0x040fe40000010207 */
[----:B------:R-:W-:Y:S01]  /*6b40*/  SHF.L.U32 R30, R6, 0x1, RZ ;  /* 0x00000001061e7819 */ /* 0x000fe200000006ff */
[----:B------:R-:W-:-:S05]  /*6b50*/  BRA.DIV ~URZ, `(.L_x_1051) ;  /* 0x0000b8a27f007947 */ /* 0x000fca000b800000 */
[----:B------:R3:W4:Y:S02]  /*6b60*/  SHFL.IDX PT, R4, R5, RZ, 0x181f ;  /* 0x00181fff05047589 */ /* 0x00072400000e0000 */
.L_x_1086:
[----:B------:R-:W-:-:S05]  /*6b70*/  BRA.DIV ~URZ, `(.L_x_1052) ;  /* 0x0000b8f27f007947 */ /* 0x000fca000b800000 */
[----:B--2---:R-:W2:Y:S04]  /*6b80*/  LDL R2, [R1+0x88] ;  /* 0x0000880001027983 */ /* 0x004ea80000100800 */
[----:B------:R-:W5:Y:S04]  /*6b90*/  LDL R14, [R1+0x54] ;  /* 0x00005400010e7983 */ /* 0x000f680000100800 */
[----:B---3--:R-:W3:Y:S04]  /*6ba0*/  LDL R7, [R1+0x9c] ;  /* 0x00009c0001077983 */ /* 0x008ee80000100800 */
[----:B----4-:R-:W4:Y:S04]  /*6bb0*/  LDL R20, [R1+0x98] ;  /* 0x0000980001147983 */ /* 0x010f280000100800 */
[----:B------:R-:W2:Y:S04]  /*6bc0*/  LDL R15, [R1+0x94] ;  /* 0x00009400010f7983 */ /* 0x000ea80000100800 */
[----:B------:R-:W2:Y:S04]  /*6bd0*/  LDL R6, [R1+0x58] ;  /* 0x0000580001067983 */ /* 0x000ea80000100800 */
[----:B------:R-:W2:Y:S02]  /*6be0*/  SHFL.IDX PT, R0, R21, RZ, 0x181f ;  /* 0x00181fff15007589 */ /* 0x000ea400000e0000 */
[----:B--2---:R-:W-:Y:S02]  /*6bf0*/  IADD3 R6, P2, R0, R6, RZ ;  /* 0x0000000600067210 */ /* 0x004fe40007f5e0ff */
[----:B------:R-:W-:Y:S02]  /*6c00*/  ISETP.GE.AND P4, PT, R2, c[0x0][0x1d4], PT ;  /* 0x0000750002007a0c */ /* 0x000fe40003f86270 */
[----:B------:R-:W-:Y:S02]  /*6c10*/  IADD3 R2, P0, R0, R30, RZ ;  /* 0x0000001e00027210 */ /* 0x000fe40007f1e0ff */
[----:B---3--:R-:W-:Y:S01]  /*6c20*/  ISETP.GE.AND P3, PT, R7, c[0x0][0x1d4], PT ;  /* 0x0000750007007a0c */ /* 0x008fe20003f66270 */
[----:B------:R-:W-:Y:S01]  /*6c30*/  IMAD.X R7, R4, 0x1, R29, P2 ;  /* 0x0000000104077824 */ /* 0x000fe200010e061d */
[----:B----4-:R-:W-:Y:S01]  /*6c40*/  ISETP.GE.AND P1, PT, R20, c[0x0][0x1d4], PT ;  /* 0x0000750014007a0c */ /* 0x010fe20003f26270 */
[----:B------:R-:W-:Y:S01]  /*6c50*/  IMAD.X R3, R4, 0x1, R22, P0 ;  /* 0x0000000104037824 */ /* 0x000fe200000e0616 */
[----:B------:R-:W-:Y:S02]  /*6c60*/  IADD3 R12, P0, R0, R31, RZ ;  /* 0x0000001f000c7210 */ /* 0x000fe40007f1e0ff */
[----:B------:R-:W-:Y:S03]  /*6c70*/  SEL R20, RZ, 0x10, P3 ;  /* 0x00000010ff147807 */ /* 0x000fe60001800000 */
[----:B------:R-:W-:Y:S01]  /*6c80*/  @!PT LDS RZ, [RZ] ;  /* 0x00000000fffff984 */ /* 0x000fe20000000800 */
[----:B------:R-:W-:Y:S01]  /*6c90*/  @!PT LDS RZ, [RZ] ;  /* 0x00000000fffff984 */ /* 0x000fe20000000800 */
[----:B-----5:R2:W-:Y:S01]  /*6ca0*/  LDGSTS.E.BYPASS.LTC128B.128 [R14+0x100], [R2.64], !P4 ;  /* 0x00100000020e7fae */ /* 0x0205e2000e101d46 */
[----:B------:R-:W-:Y:S05]  /*6cb0*/  IMAD.X R13, R4, 0x1, R23, P0 ;  /* 0x00000001040d7824 */ /* 0x000fea00000e0617 */
[----:B------:R3:W-:Y:S01]  /*6cc0*/  LDGSTS.E.BYPASS.LTC128B.128 [R14+0x2100], [R12.64], !P3 ;  /* 0x021000000c0e7fae */ /* 0x0007e2000d901d46 */
[----:B--2---:R-:W-:Y:S03]  /*6cd0*/  IADD3 R2, P0, R0, R132, RZ ;  /* 0x0000008400027210 */ /* 0x004fe60007f1e0ff */
[----:B------:R-:W2:Y:S02]  /*6ce0*/  SHFL.IDX PT, R0, R21, 0x1, 0x181f ;  /* 0x00381f0015007f89 */ /* 0x000ea400000e0000 */
[----:B------:R-:W-:Y:S01]  /*6cf0*/  IMAD.X R3, R4, 0x1, R28, P0 ;  /* 0x0000000104037824 */ /* 0x000fe200000e061c */
[----:B------:R-:W-:Y:S01]  /*6d00*/  ISETP.GE.AND P0, PT, R15, c[0x0][0x1d4], PT ;  /* 0x000075000f007a0c */ /* 0x000fe20003f06270 */
[----:B------:R4:W1:Y:S01]  /*6d10*/  SHFL.IDX PT, R4, R5, 0x1, 0x181f ;  /* 0x00381f0005047f89 */ /* 0x00086200000e0000 */
[----:B------:R-:W-:Y:S03]  /*6d20*/  SEL R15, RZ, 0x10, P1 ;  /* 0x00000010ff0f7807 */ /* 0x000fe60000800000 */
[----:B------:R3:W-:Y:S08]  /*6d30*/  LDGSTS.E.BYPASS.LTC128B.128 [R14+0x4100], [R2.64], !P1 ;  /* 0x04100000020e7fae */ /* 0x0007f0000c901d46 */
[----:B------:R3:W-:Y:S01]  /*6d40*/  LDGSTS.E.BYPASS.LTC128B.128 [R14+0x6100], [R6.64], !P0 ;  /* 0x06100000060e7fae */ /* 0x0007e2000c101d46 */
[----:B----4-:R-:W-:Y:S02]  /*6d50*/  SEL R5, RZ, 0x10, P4 ;  /* 0x00000010ff057807 */ /* 0x010fe40002000000 */
[----:B---3--:R-:W-:Y:S02]  /*6d60*/  SEL R14, RZ, 0x10, P0 ;  /* 0x00000010ff0e7807 */ /* 0x008fe40000000000 */
.L_x_1087:
[C---:B-12---:R-:W-:Y:S01]  /*6d70*/  ISETP.NE.U32.AND P2, PT, R5.reuse, RZ, PT ;  /* 0x000000ff0500720c */ /* 0x046fe20003f45070 */
[----:B------:R-:W2:Y:S01]  /*6d80*/  LDL R21, [R1+0x54] ;  /* 0x0000540001157983 */ /* 0x000ea20000100800 */
[----:B------:R-:W-:Y:S02]  /*6d90*/  IADD3 R5, -R5, 0x10, RZ ;  /* 0x0000001005057810 */ /* 0x000fe40007ffe1ff */
[----:B------:R-:W-:Y:S02]  /*6da0*/  IADD3 R6, -R15, 0x10, RZ ;  /* 0x000000100f067810 */ /* 0x000fe40007ffe1ff */
[----:B------:R-:W-:Y:S02]  /*6db0*/  LOP3.LUT R5, R5, 0xf, RZ, 0xc0, !PT ;  /* 0x0000000f05057812 */ /* 0x000fe400078ec0ff */
[----:B------:R-:W-:Y:S02]  /*6dc0*/  IADD3 R12, -R20, 0x10, RZ ;  /* 0x00000010140c7810 */ /* 0x000fe40007ffe1ff */
[----:B------:R-:W-:Y:S02]  /*6dd0*/  IADD3 R2, P1, P0, R5, R0, R30 ;  /* 0x0000000005027210 */ /* 0x000fe4000783e01e */
[----:B------:R-:W-:Y:S01]  /*6de0*/  LOP3.LUT R6, R6, 0xf, RZ, 0xc0, !PT ;  /* 0x0000000f06067812 */ /* 0x000fe200078ec0ff */
[----:B------:R-:W3:Y:S01]  /*6df0*/  LDL.LU R30, [R1+0x58] ;  /* 0x00005800011e7983 */ /* 0x000ee20000300800 */
[----:B------:R-:W-:Y:S02]  /*6e00*/  IADD3.X R3, RZ, R4, R22, P1, P0 ;  /* 0x00000004ff037210 */ /* 0x000fe40000fe0416 */
[----:B------:R-:W-:Y:S04]  /*6e10*/  LOP3.LUT R12, R12, 0xf, RZ, 0xc0, !PT ;  /* 0x0000000f0c0c7812 */ /* 0x000fe800078ec0ff */
[----:B------:R-:W-:Y:S04]  /*6e20*/  IADD3 R12, P1, P0, R12, R0, R31 ;  /* 0x000000000c0c7210 */ /* 0x000fe8000783e01f */
[----:B------:R-:W-:Y:S01]  /*6e30*/  IADD3.X R13, RZ, R4, R23, P1, P0 ;  /* 0x00000004ff0d7210 */ /* 0x000fe20000fe0417 */
[----:B------:R-:W-:Y:S01]  /*6e40*/  @!PT LDS RZ, [RZ] ;  /* 0x00000000fffff984 */ /* 0x000fe20000000800 */
[----:B------:R-:W-:Y:S01]  /*6e50*/  @!PT LDS RZ, [RZ] ;  /* 0x00000000fffff984 */ /* 0x000fe20000000800 */
[----:B------:R-:W-:Y:S01]  /*6e60*/  @!PT LDS RZ, [RZ] ;  /* 0x00000000fffff984 */ /* 0x000fe20000000800 */
[----:B--2---:R1:W-:Y:S01]  /*6e70*/  LDGSTS.E.BYPASS.LTC128B.128.ZFILL [R21+0x1100], [R2.64], P2 ;  /* 0x0110000002157fae */ /* 0x0043e20009141d46 */
[----:B------:R-:W-:Y:S04]  /*6e80*/  IADD3 R6, P3, P2, R6, R0, R132 ;  /* 0x0000000006067210 */ /* 0x000fe80007a7e084 */
[----:B------:R-:W-:Y:S02]  /*6e90*/  IADD3.X R7, RZ, R4, R28, P3, P2 ;  /* 0x00000004ff077210 */ /* 0x000fe40001fe441c */
[----:B------:R-:W-:Y:S02]  /*6ea0*/  ISETP.NE.U32.AND P3, PT, R20, RZ, PT ;  /* 0x000000ff1400720c */ /* 0x000fe40003f65070 */
[----:B------:R-:W-:Y:S11]  /*6eb0*/  ISETP.NE.U32.AND P2, PT, R15, RZ, PT ;  /* 0x000000ff0f00720c */ /* 0x000ff60003f45070 */
[----:B------:R2:W-:Y:S04]  /*6ec0*/  LDGSTS.E.BYPASS.LTC128B.128.ZFILL [R21+0x3100], [R12.64], P3 ;  /* 0x031000000c157fae */ /* 0x0005e80009941d46 */
[----:B------:R2:W-:Y:S01]  /*6ed0*/  LDGSTS.E.BYPASS.LTC128B.128.ZFILL [R21+0x5100], [R6.64], P2 ;  /* 0x0510000006157fae */ /* 0x0005e20009141d46 */
[----:B-1----:R-:W-:Y:S04]  /*6ee0*/  IADD3 R2, -R14, 0x10, RZ ;  /* 0x000000100e027810 */ /* 0x002fe80007ffe1ff */
[----:B------:R-:W-:Y:S04]  /*6ef0*/  LOP3.LUT R2, R2, 0xf, RZ, 0xc0, !PT ;  /* 0x0000000f02027812 */ /* 0x000fe800078ec0ff */
[----:B---3--:R-:W-:Y:S04]  /*6f00*/  IADD3 R2, P1, P0, R2, R0, R30 ;  /* 0x0000000002027210 */ /* 0x008fe8000783e01e */
[----:B------:R-:W-:Y:S02]  /*6f10*/  IADD3.X R3, RZ, R4, R29, P1, P0 ;  /* 0x00000004ff037210 */ /* 0x000fe40000fe041d */
[----:B------:R-:W-:Y:S11]  /*6f20*/  ISETP.NE.U32.AND P0, PT, R14, RZ, PT ;  /* 0x000000ff0e00720c */ /* 0x000ff60003f05070 */
[----:B------:R-:W-:Y:S02]  /*6f30*/  @!UPT UIADD3 URZ, URZ, URZ, URZ ;  /* 0x0000003f3f3ff290 */ /* 0x000fe4000fffe03f */
[----:B------:R2:W-:Y:S02]  /*6f40*/  LDGSTS.E.BYPASS.LTC128B.128.ZFILL [R21+0x7100], [R2.64], P0 ;  /* 0x0710000002157fae */ /* 0x0005e40008141d46 */
.L_x_1050:
[----:B------:R-:W-:Y:S05]  /*6f50*/  BSYNC B0 ;  /* 0x0000000000007941 */ /* 0x000fea0003800000 */
.L_x_1049:
[----:B------:R-:W5:Y:S04]  /*6f60*/  LDL R132, [R1+0x18] ;  /* 0x0000180001847983 */ /* 0x000f680000100800 */
[----:B--2---:R-:W2:Y:S04]  /*6f70*/  LDL R3, [R1+0xc] ;  /* 0x00000c0001037983 */ /* 0x004ea80000100800 */
[----:B----4-:R-:W4:Y:S04]  /*6f80*/  LDL R2, [R1+0x10] ;  /* 0x0000100001027983 */ /* 0x010f280000100800 */
[----:B------:R-:W0:Y:S01]  /*6f90*/  LDGDEPBAR ;  /* 0x00000000000079af */ /* 0x000e220000000000 */
[----:B------:R-:W-:Y:S01]  /*6fa0*/  WARPSYNC 0xffffffff ;  /* 0xffffffff00007948 */ /* 0x000fe20003800000 */
[C---:B-1----:R-:W-:Y:S01]  /*6fb0*/  HMMA.16816.F32 R4, R168.reuse, R8, RZ ;  /* 0x00000008a804723c */ /* 0x042fe200000018ff */
[----:B------:R-:W-:Y:S05]  /*6fc0*/  BSSY B0, `(.L_x_1053) ;  /* 0x000018d000007945 */ /* 0x000fea0003800000 */
[----:B---3--:R-:W3:Y:S02]  /*6fd0*/  LDL R0, [R1+0x14] ;  /* 0x0000140001007983 */ /* 0x008ee40000100800 */
[C---:B------:R-:W-:Y:S08]  /*6fe0*/  HMMA.16816.F32 R8, R168.reuse, R10, RZ ;  /* 0x0000000aa808723c */ /* 0x040ff000000018ff */
[C---:B------:R-:W-:Y:S08]  /*6ff0*/  HMMA.16816.F32 R12, R168.reuse, R16, RZ ;  /* 0x00000010a80c723c */ /* 0x040ff000000018ff */
        /* <DEDUP_REMOVED lines=10> */
[----:B------:R-:W1:Y:S07]  /*70a0*/  LDSM.16.M88.4 R180, [R249+0x800] ;  /* 0x00080000f9b4783b */ /* 0x000e6e0000000200 */
[C---:B------:R-:W-:Y:S08]  /*70b0*/  HMMA.16816.F32 R20, R172.reuse, R184, R20 ;  /* 0x000000b8ac14723c */ /* 0x040ff00000001814 */
[C---:B------:R-:W-:Y:S01]  /*70c0*/  HMMA.16816.F32 R24, R172.reuse, R186, R24 ;  /* 0x000000baac18723c */ /* 0x040fe20000001818 */
[----:B------:R-:W1:Y:S07]  /*70d0*/  LDSM.16.M88.4 R184, [R249+0x1000] ;  /* 0x00100000f9b8783b */ /* 0x000e6e0000000200 */
[C---:B------:R-:W-:Y:S08]  /*70e0*/  HMMA.16816.F32 R28, R172.reuse, R188, R28 ;  /* 0x000000bcac1c723c */ /* 0x040ff0000000181c */
[----:B------:R-:W-:Y:S01]  /*70f0*/  HMMA.16816.F32 R32, R172, R190, R32 ;  /* 0x000000beac20723c */ /* 0x000fe20000001820 */
[----:B------:R-:W1:Y:S07]  /*7100*/  LDSM.16.M88.4 R188, [R249+0x1800] ;  /* 0x00180000f9bc783b */ /* 0x000e6e0000000200 */
[C---:B-1----:R-:W-:Y:S08]  /*7110*/  HMMA.16816.F32 R4, R192.reuse, R176, R4 ;  /* 0x000000b0c004723c */ /* 0x042ff00000001804 */
[C---:B------:R-:W-:Y:S01]  /*7120*/  HMMA.16816.F32 R8, R192.reuse, R178, R8 ;  /* 0x000000b2c008723c */ /* 0x040fe20000001808 */
[----:B------:R-:W1:Y:S07]  /*7130*/  LDSM.16.M88.4 R176, [R248+-0x6000] ;  /* 0xffa00000f8b0783b */ /* 0x000e6e0000000200 */
[C---:B------:R-:W-:Y:S08]  /*7140*/  HMMA.16816.F32 R12, R192.reuse, R180, R12 ;  /* 0x000000b4c00c723c */ /* 0x040ff0000000180c */
[C---:B------:R-:W-:Y:S01]  /*7150*/  HMMA.16816.F32 R16, R192.reuse, R182, R16 ;  /* 0x000000b6c010723c */ /* 0x040fe20000001810 */
[----:B------:R-:W1:Y:S07]  /*7160*/  LDSM.16.M88.4 R180, [R248+-0x5800] ;  /* 0xffa80000f8b4783b */ /* 0x000e6e0000000200 */
[C---:B------:R-:W-:Y:S08]  /*7170*/  HMMA.16816.F32 R20, R192.reuse, R184, R20 ;  /* 0x000000b8c014723c */ /* 0x040ff00000001814 */
[C---:B------:R-:W-:Y:S01]  /*7180*/  HMMA.16816.F32 R24, R192.reuse, R186, R24 ;  /* 0x000000bac018723c */ /* 0x040fe20000001818 */
[----:B------:R-:W1:Y:S07]  /*7190*/  LDSM.16.M88.4 R184, [R248+-0x5000] ;  /* 0xffb00000f8b8783b */ /* 0x000e6e0000000200 */
[C---:B------:R-:W-:Y:S08]  /*71a0*/  HMMA.16816.F32 R28, R192.reuse, R188, R28 ;  /* 0x000000bcc01c723c */ /* 0x040ff0000000181c */
[----:B------:R-:W-:Y:S01]  /*71b0*/  HMMA.16816.F32 R32, R192, R190, R32 ;  /* 0x000000bec020723c */ /* 0x000fe20000001820 */
[----:B------:R-:W1:Y:S07]  /*71c0*/  LDSM.16.M88.4 R188, [R248+-0x4800] ;  /* 0xffb80000f8bc783b */ /* 0x000e6e0000000200 */
[C---:B-1----:R-:W-:Y:S08]  /*71d0*/  HMMA.16816.F32 R4, R196.reuse, R176, R4 ;  /* 0x000000b0c404723c */ /* 0x042ff00000001804 */
[C---:B------:R-:W-:Y:S01]  /*71e0*/  HMMA.16816.F32 R8, R196.reuse, R178, R8 ;  /* 0x000000b2c408723c */ /* 0x040fe20000001808 */
[----:B------:R-:W1:Y:S07]  /*71f0*/  LDSM.16.M88.4 R176, [R135+0x2000] ;  /* 0x0020000087b0783b */ /* 0x000e6e0000000200 */
[C---:B------:R-:W-:Y:S08]  /*7200*/  HMMA.16816.F32 R12, R196.reuse, R180, R12 ;  /* 0x000000b4c40c723c */ /* 0x040ff0000000180c */
[C---:B------:R-:W-:Y:S01]  /*7210*/  HMMA.16816.F32 R16, R196.reuse, R182, R16 ;  /* 0x000000b6c410723c */ /* 0x040fe20000001810 */
[----:B------:R-:W1:Y:S07]  /*7220*/  LDSM.16.M88.4 R180, [R135+0x2800] ;  /* 0x0028000087b4783b */ /* 0x000e6e0000000200 */
[C---:B------:R-:W-:Y:S08]  /*7230*/  HMMA.16816.F32 R20, R196.reuse, R184, R20 ;  /* 0x000000b8c414723c */ /* 0x040ff00000001814 */
[C---:B------:R-:W-:Y:S01]  /*7240*/  HMMA.16816.F32 R24, R196.reuse, R186, R24 ;  /* 0x000000bac418723c */ /* 0x040fe20000001818 */
[----:B------:R-:W5:Y:S07]  /*7250*/  LDSM.16.M88.4 R184, [R135+0x3000] ;  /* 0x0030000087b8783b */ /* 0x000f6e0000000200 */
[C---:B------:R-:W-:Y:S08]  /*7260*/  HMMA.16816.F32 R28, R196.reuse, R188, R28 ;  /* 0x000000bcc41c723c */ /* 0x040ff0000000181c */
[----:B------:R-:W-:Y:S01]  /*7270*/  HMMA.16816.F32 R32, R196, R190, R32 ;  /* 0x000000bec420723c */ /* 0x000fe20000001820 */
[----:B------:R-:W2:Y:S07]  /*7280*/  LDSM.16.M88.4 R188, [R135+0x3800] ;  /* 0x0038000087bc783b */ /* 0x000eae0000000200 */
[C---:B-1----:R-:W-:Y:S08]  /*7290*/  HMMA.16816.F32 R4, R200.reuse, R176, R4 ;  /* 0x000000b0c804723c */ /* 0x042ff00000001804 */
[C---:B------:R-:W-:Y:S08]  /*72a0*/  HMMA.16816.F32 R8, R200.reuse, R178, R8 ;  /* 0x000000b2c808723c */ /* 0x040ff00000001808 */
[C---:B------:R-:W-:Y:S08]  /*72b0*/  HMMA.16816.F32 R12, R200.reuse, R180, R12 ;  /* 0x000000b4c80c723c */ /* 0x040ff0000000180c */
[C---:B------:R-:W-:Y:S01]  /*72c0*/  HMMA.16816.F32 R16, R200.reuse, R182, R16 ;  /* 0x000000b6c810723c */ /* 0x040fe20000001810 */
[----:B-----5:R1:W2:Y:S07]  /*72d0*/  LDSM.16.M88.4 R176, [R132] ;  /* 0x0000000084b0783b */ /* 0x0202ae0000000200 */
[C---:B------:R-:W-:Y:S01]  /*72e0*/  HMMA.16816.F32 R20, R200.reuse, R184, R20 ;  /* 0x000000b8c814723c */ /* 0x040fe20000001814 */
[----:B--2---:R2:W2:Y:S07]  /*72f0*/  LDSM.16.M88.4 R180, [R3] ;  /* 0x0000000003b4783b */ /* 0x0044ae0000000200 */
[C---:B------:R-:W-:Y:S01]  /*7300*/  HMMA.16816.F32 R24, R200.reuse, R186, R24 ;  /* 0x000000bac818723c */ /* 0x040fe20000001818 */
[----:B----4-:R4:W2:Y:S07]  /*7310*/  LDSM.16.M88.4 R184, [R2] ;  /* 0x0000000002b8783b */ /* 0x0108ae0000000200 */
[C---:B------:R-:W-:Y:S01]  /*7320*/  HMMA.16816.F32 R28, R200.reuse, R188, R28 ;  /* 0x000000bcc81c723c */ /* 0x040fe2000000181c */
[----:B-1----:R-:W5:Y:S07]  /*7330*/  LDL R132, [R1+0x28] ;  /* 0x0000280001847983 */ /* 0x002f6e0000100800 */
[----:B------:R-:W-:Y:S01]  /*7340*/  HMMA.16816.F32 R32, R200, R190, R32 ;  /* 0x000000bec820723c */ /* 0x000fe20000001820 */
[----:B---3--:R1:W3:Y:S08]  /*7350*/  LDSM.16.M88.4 R188, [R0] ;  /* 0x0000000000bc783b */ /* 0x0082f00000000200 */
[----:B--2---:R-:W2:Y:S01]  /*7360*/  LDL R3, [R1+0x1c] ;  /* 0x00001c0001037983 */ /* 0x004ea20000100800 */
[C---:B------:R-:W-:Y:S03]  /*7370*/  HMMA.16816.F32 R4, R204.reuse, R176, R4 ;  /* 0x000000b0cc04723c */ /* 0x040fe60000001804 */
[----:B----4-:R-:W4:Y:S05]  /*7380*/  LDL R2, [R1+0x20] ;  /* 0x0000200001027983 */ /* 0x010f2a0000100800 */
[C---:B------:R-:W-:Y:S01]  /*7390*/  HMMA.16816.F32 R8, R204.reuse, R178, R8 ;  /* 0x000000b2cc08723c */ /* 0x040fe20000001808 */
[----:B------:R-:W3:Y:S07]  /*73a0*/  LDSM.16.M88.4 R176, [R249+0x2000] ;  /* 0x00200000f9b0783b */ /* 0x000eee0000000200 */
[C---:B------:R-:W-:Y:S01]  /*73b0*/  HMMA.16816.F32 R12, R204.reuse, R180, R12 ;  /* 0x000000b4cc0c723c */ /* 0x040fe2000000180c */
[----:B-1----:R-:W4:Y:S07]  /*73c0*/  LDL R0, [R1+0x24] ;  /* 0x0000240001007983 */ /* 0x002f2e0000100800 */
[C---:B------:R-:W-:Y:S01]  /*73d0*/  HMMA.16816.F32 R16, R204.reuse, R182, R16 ;  /* 0x000000b6cc10723c */ /* 0x040fe20000001810 */
[----:B------:R-:W1:Y:S07]  /*73e0*/  LDSM.16.M88.4 R180, [R249+0x2800] ;  /* 0x00280000f9b4783b */ /* 0x000e6e0000000200 */
[C---:B------:R-:W-:Y:S08]  /*73f0*/  HMMA.16816.F32 R20, R204.reuse, R184, R20 ;  /* 0x000000b8cc14723c */ /* 0x040ff00000001814 */
[C---:B------:R-:W-:Y:S01]  /*7400*/  HMMA.16816.F32 R24, R204.reuse, R186, R24 ;  /* 0x000000bacc18723c */ /* 0x040fe20000001818 */
[----:B------:R-:W1:Y:S07]  /*7410*/  LDSM.16.M88.4 R184, [R249+0x3000] ;  /* 0x00300000f9b8783b */ /* 0x000e6e0000000200 */
[C---:B---3--:R-:W-:Y:S08]  /*7420*/  HMMA.16816.F32 R28, R204.reuse, R188, R28 ;  /* 0x000000bccc1c723c */ /* 0x048ff0000000181c */
[----:B------:R-:W-:Y:S01]  /*7430*/  HMMA.16816.F32 R32, R204, R190, R32 ;  /* 0x000000becc20723c */ /* 0x000fe20000001820 */
[----:B------:R-:W3:Y:S07]  /*7440*/  LDSM.16.M88.4 R188, [R249+0x3800] ;  /* 0x00380000f9bc783b */ /* 0x000eee0000000200 */
[C---:B------:R-:W-:Y:S08]  /*7450*/  HMMA.16816.F32 R4, R208.reuse, R176, R4 ;  /* 0x000000b0d004723c */ /* 0x040ff00000001804 */
[C---:B------:R-:W-:Y:S01]  /*7460*/  HMMA.16816.F32 R8, R208.reuse, R178, R8 ;  /* 0x000000b2d008723c */ /* 0x040fe20000001808 */
[----:B------:R-:W3:Y:S07]  /*7470*/  LDSM.16.M88.4 R176, [R248+-0x4000] ;  /* 0xffc00000f8b0783b */ /* 0x000eee0000000200 */
[C---:B-1----:R-:W-:Y:S08]  /*7480*/  HMMA.16816.F32 R12, R208.reuse, R180, R12 ;  /* 0x000000b4d00c723c */ /* 0x042ff0000000180c */
[C---:B------:R-:W-:Y:S01]  /*7490*/  HMMA.16816.F32 R16, R208.reuse, R182, R16 ;  /* 0x000000b6d010723c */ /* 0x040fe20000001810 */
[----:B------:R-:W1:Y:S07]  /*74a0*/  LDSM.16.M88.4 R180, [R248+-0x3800] ;  /* 0xffc80000f8b4783b */ /* 0x000e6e0000000200 */
[C---:B------:R-:W-:Y:S08]  /*74b0*/  HMMA.16816.F32 R20, R208.reuse, R184, R20 ;  /* 0x000000b8d014723c */ /* 0x040ff00000001814 */
[C---:B------:R-:W-:Y:S01]  /*74c0*/  HMMA.16816.F32 R24, R208.reuse, R186, R24 ;  /* 0x000000bad018723c */ /* 0x040fe20000001818 */
[----:B------:R-:W1:Y:S07]  /*74d0*/  LDSM.16.M88.4 R184, [R248+-0x3000] ;  /* 0xffd00000f8b8783b */ /* 0x000e6e0000000200 */
[C---:B---3--:R-:W-:Y:S08]  /*74e0*/  HMMA.16816.F32 R28, R208.reuse, R188, R28 ;  /* 0x000000bcd01c723c */ /* 0x048ff0000000181c */
[----:B------:R-:W-:Y:S01]  /*74f0*/  HMMA.16816.F32 R32, R208, R190, R32 ;  /* 0x000000bed020723c */ /* 0x000fe20000001820 */
[----:B------:R-:W-:Y:S07]  /*7500*/  LDSM.16.M88.4 R188, [R135+0x4000] ;  /* 0x0040000087bc783b */ /* 0x000fee0000000200 */
[C---:B------:R-:W-:Y:S08]  /*7510*/  HMMA.16816.F32 R4, R212.reuse, R176, R4 ;  /* 0x000000b0d404723c */ /* 0x040ff00000001804 */
[C---:B------:R-:W-:Y:S01]  /*7520*/  HMMA.16816.F32 R8, R212.reuse, R178, R8 ;  /* 0x000000b2d408723c */ /* 0x040fe20000001808 */
[----:B------:R-:W3:Y:S07]  /*7530*/  LDSM.16.M88.4 R176, [R248+-0x2800] ;  /* 0xffd80000f8b0783b */ /* 0x000eee0000000200 */
[C---:B-1----:R-:W-:Y:S08]  /*7540*/  HMMA.16816.F32 R12, R212.reuse, R180, R12 ;  /* 0x000000b4d40c723c */ /* 0x042ff0000000180c */
[C---:B------:R-:W-:Y:S01]  /*7550*/  HMMA.16816.F32 R16, R212.reuse, R182, R16 ;  /* 0x000000b6d410723c */ /* 0x040fe20000001810 */
[----:B------:R-:W1:Y:S07]  /*7560*/  LDSM.16.M88.4 R180, [R135+0x4800] ;  /* 0x0048000087b4783b */ /* 0x000e6e0000000200 */
[C---:B------:R-:W-:Y:S08]  /*7570*/  HMMA.16816.F32 R20, R212.reuse, R184, R20 ;  /* 0x000000b8d414723c */ /* 0x040ff00000001814 */
[C---:B------:R-:W-:Y:S01]  /*7580*/  HMMA.16816.F32 R24, R212.reuse, R186, R24 ;  /* 0x000000bad418723c */ /* 0x040fe20000001818 */
[----:B------:R-:W-:Y:S07]  /*7590*/  LDSM.16.M88.4 R184, [R135+0x5800] ;  /* 0x0058000087b8783b */ /* 0x000fee0000000200 */
[C---:B---3--:R-:W-:Y:S08]  /*75a0*/  HMMA.16816.F32 R28, R212.reuse, R176, R28 ;  /* 0x000000b0d41c723c */ /* 0x048ff0000000181c */
[----:B------:R-:W-:Y:S01]  /*75b0*/  HMMA.16816.F32 R32, R212, R178, R32 ;  /* 0x000000b2d420723c */ /* 0x000fe20000001820 */
[----:B------:R-:W3:Y:S07]  /*75c0*/  LDSM.16.M88.4 R176, [R135+0x5000] ;  /* 0x0050000087b0783b */ /* 0x000eee0000000200 */
[C---:B------:R-:W-:Y:S08]  /*75d0*/  HMMA.16816.F32 R4, R216.reuse, R188, R4 ;  /* 0x000000bcd804723c */ /* 0x040ff00000001804 */
[C---:B------:R-:W-:Y:S08]  /*75e0*/  HMMA.16816.F32 R8, R216.reuse, R190, R8 ;  /* 0x000000bed808723c */ /* 0x040ff00000001808 */
[C---:B-1----:R-:W-:Y:S08]  /*75f0*/  HMMA.16816.F32 R12, R216.reuse, R180, R12 ;  /* 0x000000b4d80c723c */ /* 0x042ff0000000180c */
[C---:B------:R-:W-:Y:S08]  /*7600*/  HMMA.16816.F32 R16, R216.reuse, R182, R16 ;  /* 0x000000b6d810723c */ /* 0x040ff00000001810 */
[C---:B---3--:R-:W-:Y:S08]  /*7610*/  HMMA.16816.F32 R20, R216.reuse, R176, R20 ;  /* 0x000000b0d814723c */ /* 0x048ff00000001814 */
[C---:B------:R-:W-:Y:S08]  /*7620*/  HMMA.16816.F32 R24, R216.reuse, R178, R24 ;  /* 0x000000b2d818723c */ /* 0x040ff00000001818 */
[C---:B------:R-:W-:Y:S08]  /*7630*/  HMMA.16816.F32 R28, R216.reuse, R184, R28 ;  /* 0x000000b8d81c723c */ /* 0x040ff0000000181c */
[----:B------:R-:W-:Y:S01]  /*7640*/  HMMA.16816.F32 R32, R216, R186, R32 ;  /* 0x000000bad820723c */ /* 0x000fe20000001820 */
[----:B-----5:R1:W3:Y:S08]  /*7650*/  LDSM.16.M88.4 R188, [R132] ;  /* 0x0000000084bc783b */ /* 0x0202f00000000200 */
[----:B--2---:R2:W2:Y:S08]  /*7660*/  LDSM.16.M88.4 R176, [R3] ;  /* 0x0000000003b0783b */ /* 0x0044b00000000200 */
[----:B----4-:R4:W2:Y:S08]  /*7670*/  LDSM.16.M88.4 R180, [R2] ;  /* 0x0000000002b4783b */ /* 0x0108b00000000200 */
[----:B-1----:R-:W5:Y:S04]  /*7680*/  LDL R132, [R1+0x8] ;  /* 0x0000080001847983 */ /* 0x002f680000100800 */
[----:B------:R1:W2:Y:S01]  /*7690*/  LDSM.16.M88.4 R184, [R0] ;  /* 0x0000000000b8783b */ /* 0x0002a20000000200 */
[C---:B---3--:R-:W-:Y:S07]  /*76a0*/  HMMA.16816.F32 R4, R220.reuse, R188, R4 ;  /* 0x000000bcdc04723c */ /* 0x048fee0000001804 */
[----:B--2---:R-:W2:Y:S04]  /*76b0*/  LDL R3, [R1+0x2c] ;  /* 0x00002c0001037983 */ /* 0x004ea80000100800 */
[----:B----4-:R-:W3:Y:S01]  /*76c0*/  LDL R2, [R1+0x30] ;  /* 0x0000300001027983 */ /* 0x010ee20000100800 */
[C---:B------:R-:W-:Y:S03]  /*76d0*/  HMMA.16816.F32 R8, R220.reuse, R190, R8 ;  /* 0x000000bedc08723c */ /* 0x040fe60000001808 */
[----:B------:R-:W-:Y:S05]  /*76e0*/  LDSM.16.M88.4 R188, [R249+0x4800] ;  /* 0x00480000f9bc783b */ /* 0x000fea0000000200 */
[C---:B------:R-:W-:Y:S03]  /*76f0*/  HMMA.16816.F32 R12, R220.reuse, R176, R12 ;  /* 0x000000b0dc0c723c */ /* 0x040fe6000000180c */
[----:B-1----:R-:W4:Y:S05]  /*7700*/  LDL R0, [R1+0x34] ;  /* 0x0000340001007983 */ /* 0x002f2a0000100800 */
[C---:B------:R-:W-:Y:S01]  /*7710*/  HMMA.16816.F32 R16, R220.reuse, R178, R16 ;  /* 0x000000b2dc10723c */ /* 0x040fe20000001810 */
[----:B------:R-:W1:Y:S07]  /*7720*/  LDSM.16.M88.4 R176, [R249+0x4000] ;  /* 0x00400000f9b0783b */ /* 0x000e6e0000000200 */
[C---:B------:R-:W-:Y:S08]  /*7730*/  HMMA.16816.F32 R20, R220.reuse, R180, R20 ;  /* 0x000000b4dc14723c */ /* 0x040ff00000001814 */
[C---:B------:R-:W-:Y:S01]  /*7740*/  HMMA.16816.F32 R24, R220.reuse, R182, R24 ;  /* 0x000000b6dc18723c */ /* 0x040fe20000001818 */
[----:B------:R-:W1:Y:S07]  /*7750*/  LDSM.16.M88.4 R180, [R249+0x5000] ;  /* 0x00500000f9b4783b */ /* 0x000e6e0000000200 */
[C---:B------:R-:W-:Y:S08]  /*7760*/  HMMA.16816.F32 R28, R220.reuse, R184, R28 ;  /* 0x000000b8dc1c723c */ /* 0x040ff0000000181c */
[----:B------:R-:W-:Y:S01]  /*7770*/  HMMA.16816.F32 R32, R220, R186, R32 ;  /* 0x000000badc20723c */ /* 0x000fe20000001820 */
[----:B------:R-:W-:Y:S07]  /*7780*/  LDSM.16.M88.4 R184, [R248+-0x2000] ;  /* 0xffe00000f8b8783b */ /* 0x000fee0000000200 */
[C---:B-1----:R-:W-:Y:S08]  /*7790*/  HMMA.16816.F32 R4, R224.reuse, R176, R4 ;  /* 0x000000b0e004723c */ /* 0x042ff00000001804 */
[C---:B------:R-:W-:Y:S01]  /*77a0*/  HMMA.16816.F32 R8, R224.reuse, R178, R8 ;  /* 0x000000b2e008723c */ /* 0x040fe20000001808 */
[----:B------:R-:W1:Y:S07]  /*77b0*/  LDSM.16.M88.4 R176, [R249+0x5800] ;  /* 0x00580000f9b0783b */ /* 0x000e6e0000000200 */
[C---:B------:R-:W-:Y:S08]  /*77c0*/  HMMA.16816.F32 R12, R224.reuse, R188, R12 ;  /* 0x000000bce00c723c */ /* 0x040ff0000000180c */
[C---:B------:R-:W-:Y:S01]  /*77d0*/  HMMA.16816.F32 R16, R224.reuse, R190, R16 ;  /* 0x000000bee010723c */ /* 0x040fe20000001810 */
[----:B------:R-:W1:Y:S07]  /*77e0*/  LDSM.16.M88.4 R188, [R248+-0x1800] ;  /* 0xffe80000f8bc783b */ /* 0x000e6e0000000200 */
[C---:B------:R-:W-:Y:S08]  /*77f0*/  HMMA.16816.F32 R20, R224.reuse, R180, R20 ;  /* 0x000000b4e014723c */ /* 0x040ff00000001814 */
[C---:B------:R-:W-:Y:S01]  /*7800*/  HMMA.16816.F32 R24, R224.reuse, R182, R24 ;  /* 0x000000b6e018723c */ /* 0x040fe20000001818 */
[----:B------:R-:W-:Y:S07]  /*7810*/  LDSM.16.M88.4 R180, [R248+-0x800] ;  /* 0xfff80000f8b4783b */ /* 0x000fee0000000200 */
[C---:B-1----:R-:W-:Y:S08]  /*7820*/  HMMA.16816.F32 R28, R224.reuse, R176, R28 ;  /* 0x000000b0e01c723c */ /* 0x042ff0000000181c */
[----:B------:R-:W-:Y:S01]  /*7830*/  HMMA.16816.F32 R32, R224, R178, R32 ;  /* 0x000000b2e020723c */ /* 0x000fe20000001820 */
[----:B------:R-:W1:Y:S07]  /*7840*/  LDSM.16.M88.4 R176, [R248+-0x1000] ;  /* 0xfff00000f8b0783b */ /* 0x000e6e0000000200 */
[C---:B------:R-:W-:Y:S08]  /*7850*/  HMMA.16816.F32 R4, R228.reuse, R184, R4 ;  /* 0x000000b8e404723c */ /* 0x040ff00000001804 */
[C---:B------:R-:W-:Y:S01]  /*7860*/  HMMA.16816.F32 R8, R228.reuse, R186, R8 ;  /* 0x000000bae408723c */ /* 0x040fe20000001808 */
        /* <DEDUP_REMOVED lines=9> */
[----:B------:R-:W1:Y:S07]  /*7900*/  LDSM.16.M88.4 R180, [R135+0x7800] ;  /* 0x0078000087b4783b */ /* 0x000e6e0000000200 */
        /* <DEDUP_REMOVED lines=8> */
[----:B------:R-:W-:Y:S08]  /*7990*/  LDSM.16.M88.4 R180, [R249+0x6000] ;  /* 0x00600000f9b4783b */ /* 0x000ff00000000200 */
[----:B-----5:R-:W1:Y:S08]  /*79a0*/  LDSM.16.M88.4 R176, [R132] ;  /* 0x0000000084b0783b */ /* 0x020e700000000200 */
[----:B--2---:R-:W2:Y:S08]  /*79b0*/  LDSM.16.M88.4 R184, [R3] ;  /* 0x0000000003b8783b */ /* 0x004eb00000000200 */
[----:B---3--:R-:W3:Y:S01]  /*79c0*/  LDSM.16.M88.4 R188, [R2] ;  /* 0x0000000002bc783b */ /* 0x008ee20000000200 */
[C---:B-1----:R-:W-:Y:S08]  /*79d0*/  HMMA.16816.F32 R4, R236.reuse, R176, R4 ;  /* 0x000000b0ec04723c */ /* 0x042ff00000001804 */
[C---:B------:R-:W-:Y:S01]  /*79e0*/  HMMA.16816.F32 R8, R236.reuse, R178, R8 ;  /* 0x000000b2ec08723c */ /* 0x040fe20000001808 */
[----:B----4-:R-:W1:Y:S07]  /*79f0*/  LDSM.16.M88.4 R176, [R0] ;  /* 0x0000000000b0783b */ /* 0x010e6e0000000200 */
[C---:B--2---:R-:W-:Y:S08]  /*7a00*/  HMMA.16816.F32 R12, R236.reuse, R184, R12 ;  /* 0x000000b8ec0c723c */ /* 0x044ff0000000180c */
[C---:B------:R-:W-:Y:S01]  /*7a10*/  HMMA.16816.F32 R16, R236.reuse, R186, R16 ;  /* 0x000000baec10723c */ /* 0x040fe20000001810 */
[----:B------:R-:W2:Y:S07]  /*7a20*/  LDSM.16.M88.4 R184, [R249+0x6800] ;  /* 0x00680000f9b8783b */ /* 0x000eae0000000200 */
[C---:B---3--:R-:W-:Y:S08]  /*7a30*/  HMMA.16816.F32 R20, R236.reuse, R188, R20 ;  /* 0x000000bcec14723c */ /* 0x048ff00000001814 */
[C---:B------:R-:W-:Y:S01]  /*7a40*/  HMMA.16816.F32 R24, R236.reuse, R190, R24 ;  /* 0x000000beec18723c */ /* 0x040fe20000001818 */
[----:B------:R-:W-:Y:S07]  /*7a50*/  LDSM.16.M88.4 R188, [R248] ;  /* 0x00000000f8bc783b */ /* 0x000fee0000000200 */
[C---:B-1----:R-:W-:Y:S08]  /*7a60*/  HMMA.16816.F32 R28, R236.reuse, R176, R28 ;  /* 0x000000b0ec1c723c */ /* 0x042ff0000000181c */
[----:B------:R-:W-:Y:S01]  /*7a70*/  HMMA.16816.F32 R32, R236, R178, R32 ;  /* 0x000000b2ec20723c */ /* 0x000fe20000001820 */
[----:B------:R-:W1:Y:S07]  /*7a80*/  LDSM.16.M88.4 R176, [R249+0x7000] ;  /* 0x00700000f9b0783b */ /* 0x000e6e0000000200 */
[C---:B------:R-:W-:Y:S08]  /*7a90*/  HMMA.16816.F32 R4, R240.reuse, R180, R4 ;  /* 0x000000b4f004723c */ /* 0x040ff00000001804 */
[C---:B------:R-:W-:Y:S01]  /*7aa0*/  HMMA.16816.F32 R8, R240.reuse, R182, R8 ;  /* 0x000000b6f008723c */ /* 0x040fe20000001808 */
[----:B------:R-:W3:Y:S07]  /*7ab0*/  LDSM.16.M88.4 R180, [R249+0x7800] ;  /* 0x00780000f9b4783b */ /* 0x000eee0000000200 */
[C---:B--2---:R-:W-:Y:S08]  /*7ac0*/  HMMA.16816.F32 R12, R240.reuse, R184, R12 ;  /* 0x000000b8f00c723c */ /* 0x044ff0000000180c */
[C---:B------:R-:W-:Y:S08]  /*7ad0*/  HMMA.16816.F32 R16, R240.reuse, R186, R16 ;  /* 0x000000baf010723c */ /* 0x040ff00000001810 */
[C---:B-1----:R-:W-:Y:S08]  /*7ae0*/  HMMA.16816.F32 R20, R240.reuse, R176, R20 ;  /* 0x000000b0f014723c */ /* 0x042ff00000001814 */
[C---:B------:R-:W-:Y:S01]  /*7af0*/  HMMA.16816.F32 R24, R240.reuse, R178, R24 ;  /* 0x000000b2f018723c */ /* 0x040fe20000001818 */
[----:B------:R-:W1:Y:S07]  /*7b00*/  LDSM.16.M88.4 R176, [R248+0x800] ;  /* 0x00080000f8b0783b */ /* 0x000e6e0000000200 */
[C---:B---3--:R-:W-:Y:S08]  /*7b10*/  HMMA.16816.F32 R28, R240.reuse, R180, R28 ;  /* 0x000000b4f01c723c */ /* 0x048ff0000000181c */
[----:B------:R-:W-:Y:S08]  /*7b20*/  HMMA.16816.F32 R32, R240, R182, R32 ;  /* 0x000000b6f020723c */ /* 0x000ff00000001820 */
[C---:B------:R-:W-:Y:S08]  /*7b30*/  HMMA.16816.F32 R4, R244.reuse, R188, R4 ;  /* 0x000000bcf404723c */ /* 0x040ff00000001804 */
[C---:B------:R-:W-:Y:S08]  /*7b40*/  HMMA.16816.F32 R8, R244.reuse, R190, R8 ;  /* 0x000000bef408723c */ /* 0x040ff00000001808 */
[C---:B-1----:R-:W-:Y:S08]  /*7b50*/  HMMA.16816.F32 R12, R244.reuse, R176, R12 ;  /* 0x000000b0f40c723c */ /* 0x042ff0000000180c */
[----:B------:R-:W-:Y:S01]  /*7b60*/  FMUL.FTZ R4, R4, c[0x0][0x320] ;  /* 0x0000c80004047a20 */ /* 0x000fe20000410000 */
[C---:B------:R-:W-:Y:S03]  /*7b70*/  HMMA.16816.F32 R16, R244.reuse, R178, R16 ;  /* 0x000000b2f410723c */ /* 0x040fe60000001810 */
[----:B------:R-:W1:Y:S01]  /*7b80*/  MUFU.TANH R2, R4 ;  /* 0x0000000400027308 */ /* 0x000e620000002400 */
[----:B------:R-:W-:Y:S02]  /*7b90*/  FMUL.FTZ R5, R5, c[0x0][0x320] ;  /* 0x0000c80005057a20 */ /* 0x000fe40000410000 */
[----:B------:R-:W-:Y:S02]  /*7ba0*/  FMUL.FTZ R6, R6, c[0x0][0x320] ;  /* 0x0000c80006067a20 */ /* 0x000fe40000410000 */
[----:B------:R-:W-:Y:S04]  /*7bb0*/  FMUL.FTZ R7, R7, c[0x0][0x320] ;  /* 0x0000c80007077a20 */ /* 0x000fe80000410000 */
[----:B------:R-:W-:Y:S01]  /*7bc0*/  FMUL.FTZ R10, R10, c[0x0][0x320] ;  /* 0x0000c8000a0a7a20 */ /* 0x000fe20000410000 */
[----:B------:R-:W2:Y:S01]  /*7bd0*/  MUFU.TANH R0, R5 ;  /* 0x0000000500007308 */ /* 0x000ea20000002400 */
[----:B------:R-:W-:Y:S02]  /*7be0*/  FMUL.FTZ R11, R11, c[0x0][0x320] ;  /* 0x0000c8000b0b7a20 */ /* 0x000fe40000410000 */
[----:B------:R-:W-:Y:S02]  /*7bf0*/  FMUL.FTZ R14, R14, c[0x0][0x320] ;  /* 0x0000c8000e0e7a20 */ /* 0x000fe40000410000 */
[----:B------:R-:W-:Y:S02]  /*7c00*/  FMUL.FTZ R8, R8, c[0x0][0x320] ;  /* 0x0000c80008087a20 */ /* 0x000fe40000410000 */
[----:B------:R-:W-:Y:S02]  /*7c10*/  FMUL.FTZ R9, R9, c[0x0][0x320] ;  /* 0x0000c80009097a20 */ /* 0x000fe40000410000 */
[----:B------:R-:W-:Y:S01]  /*7c20*/  FMUL.FTZ R15, R15, c[0x0][0x320] ;  /* 0x0000c8000f0f7a20 */ /* 0x000fe20000410000 */
[----:B------:R-:W-:Y:S01]  /*7c30*/  MUFU.TANH R190, R8 ;  /* 0x0000000800be7308 */ /* 0x000fe20000002400 */
[----:B------:R-:W-:Y:S02]  /*7c40*/  FMUL.FTZ R18, R18, c[0x0][0x320] ;  /* 0x0000c80012127a20 */ /* 0x000fe40000410000 */
[----:B------:R-:W-:Y:S01]  /*7c50*/  FMUL.FTZ R12, R12, c[0x0][0x320] ;  /* 0x0000c8000c0c7a20 */ /* 0x000fe20000410000 */
[----:B-1----:R1:W-:Y:S01]  /*7c60*/  STL [R1+0x70], R2 ;  /* 0x0000700201007387 */ /* 0x0023e20000100800 */
[----:B------:R-:W-:Y:S02]  /*7c70*/  FMUL.FTZ R13, R13, c[0x0][0x320] ;  /* 0x0000c8000d0d7a20 */ /* 0x000fe40000410000 */
[----:B------:R-:W-:Y:S02]  /*7c80*/  FMUL.FTZ R16, R16, c[0x0][0x320] ;  /* 0x0000c80010107a20 */ /* 0x000fe40000410000 */
[----:B------:R-:W-:Y:S01]  /*7c90*/  FMUL.FTZ R17, R17, c[0x0][0x320] ;  /* 0x0000c80011117a20 */ /* 0x000fe20000410000 */
[----:B------:R-:W-:Y:S01]  /*7ca0*/  MUFU.TANH R189, R9 ;  /* 0x0000000900bd7308 */ /* 0x000fe20000002400 */
[----:B------:R-:W-:Y:S01]  /*7cb0*/  FMUL.FTZ R19, R19, c[0x0][0x320] ;  /* 0x0000c80013137a20 */ /* 0x000fe20000410000 */
[----:B--2---:R2:W-:Y:S08]  /*7cc0*/  STL [R1+0x6c], R0 ;  /* 0x00006c0001007387 */ /* 0x0045f00000100800 */
[----:B------:R-:W-:Y:S10]  /*7cd0*/  MUFU.TANH R3, R15 ;  /* 0x0000000f00037308 */ /* 0x000ff40000002400 */
[----:B-1----:R-:W1:Y:S10]  /*7ce0*/  MUFU.TANH R2, R6 ;  /* 0x0000000600027308 */ /* 0x002e740000002400 */
[----:B--2---:R-:W2:Y:S10]  /*7cf0*/  MUFU.TANH R0, R7 ;  /* 0x0000000700007308 */ /* 0x004eb40000002400 */
[----:B------:R-:W-:Y:S01]  /*7d00*/  MUFU.TANH R188, R18 ;  /* 0x0000001200bc7308 */ /* 0x000fe20000002400 */
[----:B-1----:R1:W-:Y:S09]  /*7d10*/  STL [R1+0x80], R2 ;  /* 0x0000800201007387 */ /* 0x0023f20000100800 */
[----:B------:R-:W-:Y:S01]  /*7d20*/  MUFU.TANH R186, R12 ;  /* 0x0000000c00ba7308 */ /* 0x000fe20000002400 */
[----:B--2---:R2:W-:Y:S04]  /*7d30*/  STL [R1+0x7c], R0 ;  /* 0x00007c0001007387 */ /* 0x0045e80000100800 */
[----:B------:R-:W3:Y:S05]  /*7d40*/  LDSM.16.M88.4 R4, [R248+0x1000] ;  /* 0x00100000f804783b */ /* 0x000eea0000000200 */
[----:B------:R-:W-:Y:S10]  /*7d50*/  MUFU.TANH R185, R13 ;  /* 0x0000000d00b97308 */ /* 0x000ff40000002400 */
[----:B-1----:R-:W1:Y:S10]  /*7d60*/  MUFU.TANH R2, R10 ;  /* 0x0000000a00027308 */ /* 0x002e740000002400 */
[----:B--2---:R-:W2:Y:S10]  /*7d70*/  MUFU.TANH R0, R11 ;  /* 0x0000000b00007308 */ /* 0x004eb40000002400 */
[----:B------:R-:W-:Y:S01]  /*7d80*/  MUFU.TANH R182, R16 ;  /* 0x0000001000b67308 */ /* 0x000fe20000002400 */
[----:B-1----:R-:W-:Y:S01]  /*7d90*/  STL [R1+0x78], R2 ;  /* 0x0000780201007387 */ /* 0x002fe20000100800 */
[C---:B---3--:R-:W-:Y:S08]  /*7da0*/  HMMA.16816.F32 R20, R244.reuse, R4, R20 ;  /* 0x00000004f414723c */ /* 0x048ff00000001814 */
[----:B------:R-:W-:Y:S01]  /*7db0*/  MUFU.TANH R181, R17 ;  /* 0x0000001100b57308 */ /* 0x000fe20000002400 */
[----:B--2---:R1:W-:Y:S01]  /*7dc0*/  STL [R1+0x74], R0 ;  /* 0x0000740001007387 */ /* 0x0043e20000100800 */
[C---:B------:R-:W-:Y:S03]  /*7dd0*/  HMMA.16816.F32 R24, R244.reuse, R6, R24 ;  /* 0x00000006f418723c */ /* 0x040fe60000001818 */
[----:B------:R-:W2:Y:S01]  /*7de0*/  LDSM.16.M88.4 R8, [R248+0x1800] ;  /* 0x00180000f808783b */ /* 0x000ea20000000200 */
[----:B------:R-:W-:Y:S04]  /*7df0*/  DEPBAR.LE SB0, 0x0 ;  /* 0x000080000000791a */ /* 0x000fe80000000000 */
[----:B------:R-:W-:Y:S03]  /*7e00*/  MUFU.TANH R187, R19 ;  /* 0x0000001300bb7308 */ /* 0x000fe60000002400 */
[----:B------:R-:W-:Y:S03]  /*7e10*/  BAR.SYNC.DEFER_BLOCKING 0x0 ;  /* 0x0000000000007b1d */ /* 0x000fe60000010000 */
[----:B------:R-:W-:Y:S02]  /*7e20*/  FMUL.FTZ R18, R20, c[0x0][0x320] ;  /* 0x0000c80014127a20 */ /* 0x000fe40000410000 */
[----:B------:R-:W-:Y:S02]  /*7e30*/  FMUL.FTZ R21, R21, c[0x0][0x320] ;  /* 0x0000c80015157a20 */ /* 0x000fe40000410000 */
[----:B------:R-:W-:Y:S02]  /*7e40*/  FMUL.FTZ R22, R22, c[0x0][0x320] ;  /* 0x0000c80016167a20 */ /* 0x000fe40000410000 */
[----:B------:R-:W-:Y:S01]  /*7e50*/  MUFU.TANH R18, R18 ;  /* 0x0000001200127308 */ /* 0x000fe20000002400 */
[----:B------:R-:W-:Y:S03]  /*7e60*/  FMUL.FTZ R23, R23, c[0x0][0x320] ;  /* 0x0000c80017177a20 */ /* 0x000fe60000410000 */
[----:B------:R-:W-:Y:S02]  /*7e70*/  FMUL.FTZ R26, R26, c[0x0][0x320] ;  /* 0x0000c8001a1a7a20 */ /* 0x000fe40000410000 */
[----:B------:R-:W-:Y:S02]  /*7e80*/  FMUL.FTZ R27, R27, c[0x0][0x320] ;  /* 0x0000c8001b1b7a20 */ /* 0x000fe40000410000 */
[----:B------:R-:W-:Y:S02]  /*7e90*/  FMUL.FTZ R24, R24, c[0x0][0x320] ;  /* 0x0000c80018187a20 */ /* 0x000fe40000410000 */
[----:B------:R-:W-:Y:S01]  /*7ea0*/  FMUL.FTZ R25, R25, c[0x0][0x320] ;  /* 0x0000c80019197a20 */ /* 0x000fe20000410000 */
[----:B-1----:R-:W1:Y:S10]  /*7eb0*/  MUFU.TANH R0, R14 ;  /* 0x0000000e00007308 */ /* 0x002e740000002400 */
[----:B------:R-:W-:Y:S01]  /*7ec0*/  MUFU.TANH R180, R26 ;  /* 0x0000001a00b47308 */ /* 0x000fe20000002400 */
[C---:B--2---:R-:W-:Y:S08]  /*7ed0*/  HMMA.16816.F32 R28, R244.reuse, R8, R28 ;  /* 0x00000008f41c723c */ /* 0x044ff0000000181c */
[----:B------:R-:W-:Y:S01]  /*7ee0*/  HMMA.16816.F32 R32, R244, R10, R32 ;  /* 0x0000000af420723c */ /* 0x000fe20000001820 */
[----:B------:R2:W-:Y:S01]  /*7ef0*/  MUFU.TANH R179, R27 ;  /* 0x0000001b00b37308 */ /* 0x0005e20000002400 */
[----:B-1----:R1:W-:Y:S04]  /*7f00*/  STL [R1+0x68], R0 ;  /* 0x0000680001007387 */ /* 0x0023e80000100800 */
[----:B------:R-:W3:Y:S05]  /*7f10*/  LDL R2, [R1+0x90] ;  /* 0x0000900001027983 */ /* 0x000eea0000100800 */
[----:B------:R-:W-:Y:S05]  /*7f20*/  MUFU.TANH R178, R21 ;  /* 0x0000001500b27308 */ /* 0x000fea0000002400 */
[----:B------:R-:W-:Y:S02]  /*7f30*/  FMUL.FTZ R30, R30, c[0x0][0x320] ;  /* 0x0000c8001e1e7a20 */ /* 0x000fe40000410000 */
[----:B------:R-:W-:Y:S02]  /*7f40*/  FMUL.FTZ R31, R31, c[0x0][0x320] ;  /* 0x0000c8001f1f7a20 */ /* 0x000fe40000410000 */
[----:B------:R-:W-:Y:S01]  /*7f50*/  FMUL.FTZ R28, R28, c[0x0][0x320] ;  /* 0x0000c8001c1c7a20 */ /* 0x000fe20000410000 */
[----:B------:R-:W4:Y:S03]  /*7f60*/  MUFU.TANH R4, R30 ;  /* 0x0000001e00047308 */ /* 0x000f260000002400 */
[----:B------:R-:W-:Y:S02]  /*7f70*/  FMUL.FTZ R35, R35, c[0x0][0x320] ;  /* 0x0000c80023237a20 */ /* 0x000fe40000410000 */
[----:B--2---:R-:W-:Y:S02]  /*7f80*/  FMUL.FTZ R27, R32, c[0x0][0x320] ;  /* 0x0000c800201b7a20 */ /* 0x004fe40000410000 */
[----:B------:R-:W-:Y:S01]  /*7f90*/  FMUL.FTZ R26, R33, c[0x0][0x320] ;  /* 0x0000c800211a7a20 */ /* 0x000fe20000410000 */
[----:B-1----:R-:W3:Y:S02]  /*7fa0*/  LDL R0, [R1+0xa8] ;  /* 0x0000a80001007983 */ /* 0x002ee40000100800 */
[----:B------:R1:W-:Y:S01]  /*7fb0*/  MUFU.TANH R132, R28 ;  /* 0x0000001c00847308 */ /* 0x0003e20000002400 */
[----:B------:R-:W-:Y:S01]  /*7fc0*/  FMUL.FTZ R34, R34, c[0x0][0x320] ;  /* 0x0000c80022227a20 */ /* 0x000fe20000410000 */
[----:B------:R2:W-:Y:S08]  /*7fd0*/  STL [R1+0x64], R3 ;  /* 0x0000640301007387 */ /* 0x0005f00000100800 */
[----:B------:R-:W-:Y:S01]  /*7fe0*/  MUFU.TANH R184, R22 ;  /* 0x0000001600b87308 */ /* 0x000fe20000002400 */
[----:B----4-:R-:W-:Y:S09]  /*7ff0*/  STL [R1+0x58], R4 ;  /* 0x0000580401007387 */ /* 0x010ff20000100800 */
[----:B------:R-:W-:Y:S01]  /*8000*/  MUFU.TANH R183, R23 ;  /* 0x0000001700b77308 */ /* 0x000fe20000002400 */
[----:B-1----:R-:W-:Y:S09]  /*8010*/  FMUL.FTZ R28, R29, c[0x0][0x320] ;  /* 0x0000c8001d1c7a20 */ /* 0x002ff20000410000 */
[----:B--2---:R-:W1:Y:S10]  /*8020*/  MUFU.TANH R3, R31 ;  /* 0x0000001f00037308 */ /* 0x004e740000002400 */
[----:B------:R-:W-:Y:S10]  /*8030*/  MUFU.TANH R177, R24 ;  /* 0x0000001800b17308 */ /* 0x000ff40000002400 */
[----:B------:R-:W-:Y:S01]  /*8040*/  MUFU.TANH R176, R25 ;  /* 0x0000001900b07308 */ /* 0x000fe20000002400 */
[----:B-1----:R1:W-:Y:S09]  /*8050*/  STL [R1+0x60], R3 ;  /* 0x0000600301007387 */ /* 0x0023f20000100800 */
[----:B------:R-:W-:Y:S10]  /*8060*/  MUFU.TANH R28, R28 ;  /* 0x0000001c001c7308 */ /* 0x000ff40000002400 */
[----:B------:R-:W-:Y:S10]  /*8070*/  MUFU.TANH R27, R27 ;  /* 0x0000001b001b7308 */ /* 0x000ff40000002400 */
[----:B-1----:R-:W1:Y:S10]  /*8080*/  MUFU.TANH R3, R35 ;  /* 0x0000002300037308 */ /* 0x002e740000002400 */
[----:B------:R-:W2:Y:S10]  /*8090*/  MUFU.TANH R26, R26 ;  /* 0x0000001a001a7308 */ /* 0x000eb40000002400 */
[----:B------:R4:W2:Y:S01]  /*80a0*/  MUFU.TANH R191, R34 ;  /* 0x0000002200bf7308 */ /* 0x0008a20000002400 */
[----:B-1----:R4:W-:Y:S01]  /*80b0*/  STL [R1+0x5c], R3 ;  /* 0x00005c0301007387 */ /* 0x0029e20000100800 */
[----:B---3--:R-:W-:Y:S11]  /*80c0*/  ISETP.GT.AND P0, PT, R2, R0, PT ;  /* 0x000000000200720c */ /* 0x008ff60003f04270 */
[----:B------:R-:W-:Y:S02]  /*80d0*/  @!UPT UIADD3 URZ, URZ, URZ, URZ ;  /* 0x0000003f3f3ff290 */ /* 0x000fe4000fffe03f */
[----:B------:R-:W-:-:S05]  /*80e0*/  @!P0 BRA `(.L_x_1054) ;  /* 0x000007a000008947 */ /* 0x000fca0003800000 */
[----:B--2-4-:R-:W2:Y:S01]  /*80f0*/  LDL R3, [R1+0xb4] ;  /* 0x0000b40001037983 */ /* 0x014ea20000100800 */
[----:B------:R-:W-:Y:S03]  /*8100*/  IMAD.MOV.U32 R11, RZ, RZ, RZ ;  /* 0x000000ffff0b7224 */ /* 0x000fe600078e00ff */
[----:B------:R-:W3:Y:S04]  /*8110*/  LDL.64 R22, [R1+0xc0] ;  /* 0x0000c00001167983 */ /* 0x000ee80000100a00 */
[----:B------:R-:W4:Y:S04]  /*8120*/  LDL R4, [R1+0xd4] ;  /* 0x0000d40001047983 */ /* 0x000f280000100800 */
[----:B------:R-:W1:Y:S04]  /*8130*/  S2R R13, SR_TID.X ;  /* 0x00000000000d7919 */ /* 0x000e680000002100 */
[----:B------:R-:W5:Y:S04]  /*8140*/  LDL.64 R20, [R1+0xb8] ;  /* 0x0000b80001147983 */ /* 0x000f680000100a00 */
[----:B------:R-:W4:Y:S04]  /*8150*/  LDL R10, [R1+0xd0] ;  /* 0x0000d000010a7983 */ /* 0x000f280000100800 */
[----:B------:R-:W5:Y:S04]  /*8160*/  LDL R9, [R1+0x174] ;  /* 0x0001740001097983 */ /* 0x000f680000100800 */
[----:B------:R-:W5:Y:S04]  /*8170*/  LDL R16, [R1+0x94] ;  /* 0x0000940001107983 */ /* 0x000f680000100800 */
[----:B------:R-:W5:Y:S01]  /*8180*/  LDL R8, [R1+0x178] ;  /* 0x0001780001087983 */ /* 0x000f620000100800 */
[--C-:B-1----:R-:W-:Y:S03]  /*8190*/  SHF.R.S32.HI R0, RZ, 0x1f, R13.reuse ;  /* 0x0000001fff007819 */ /* 0x102fe6000001140d */
[----:B------:R-:W5:Y:S01]  /*81a0*/  LDL R15, [R1+0x98] ;  /* 0x00009800010f7983 */ /* 0x000f620000100800 */
[----:B------:R-:W-:Y:S02]  /*81b0*/  SHF.R.S32.HI R12, RZ, 0x1f, R13 ;  /* 0x0000001fff0c7819 */ /* 0x000fe4000001140d */
[-C--:B------:R-:W-:Y:S01]  /*81c0*/  LEA.HI R0, R0, R13.reuse, RZ, 0x3 ;  /* 0x0000000d00007211 */ /* 0x080fe200078f18ff */
[----:B------:R-:W5:Y:S01]  /*81d0*/  LDL R7, [R1+0x17c] ;  /* 0x00017c0001077983 */ /* 0x000f620000100800 */
[----:B------:R-:W-:Y:S02]  /*81e0*/  LEA.HI R12, R12, R13, RZ, 0x3 ;  /* 0x0000000d0c0c7211 */ /* 0x000fe400078f18ff */
[----:B------:R-:W-:Y:S01]  /*81f0*/  LOP3.LUT R0, R0, 0xfffffff8, RZ, 0xc0, !PT ;  /* 0xfffffff800007812 */ /* 0x000fe200078ec0ff */
[----:B------:R-:W5:Y:S01]  /*8200*/  LDL R14, [R1+0x9c] ;  /* 0x00009c00010e7983 */ /* 0x000f620000100800 */
[----:B------:R-:W-:Y:S03]  /*8210*/  SHF.R.S32.HI R12, RZ, 0x3, R12 ;  /* 0x00000003ff0c7819 */ /* 0x000fe6000001140c */
[----:B------:R-:W-:Y:S01]  /*8220*/  IMAD.IADD R0, R13, 0x1, -R0 ;  /* 0x000000010d007824 */ /* 0x000fe200078e0a00 */
[----:B------:R-:W5:Y:S01]  /*8230*/  LDL R6, [R1+0x180] ;  /* 0x0001800001067983 */ /* 0x000f620000100800 */
[----:B------:R-:W-:Y:S02]  /*8240*/  IMAD.MOV.U32 R13, RZ, RZ, c[0x0][0x2b8] ;  /* 0x0000ae00ff0d7624 */ /* 0x000fe400078e00ff */
[----:B------:R-:W-:Y:S02]  /*8250*/  IMAD R0, R0, 0x20, R12 ;  /* 0x0000002000007824 */ /* 0x000fe400078e020c */
[----:B------:R-:W5:Y:S01]  /*8260*/  LDL R12, [R1+0x88] ;  /* 0x00008800010c7983 */ /* 0x000f620000100800 */
[----:B------:R-:W-:Y:S01]  /*8270*/  ISETP.NE.AND P1, PT, R13, 0x1, PT ;  /* 0x000000010d00780c */ /* 0x000fe20003f25270 */
[----:B--2---:R-:W-:Y:S05]  /*8280*/  IMAD R2, R2, 0x40, R3 ;  /* 0x0000004002027824 */ /* 0x004fea00078e0203 */
[----:B------:R-:W-:Y:S07]  /*8290*/  IADD3 R2, R2, -0x40, R0 ;  /* 0xffffffc002027810 */ /* 0x000fee0007ffe000 */
[----:B------:R-:W-:Y:S04]  /*82a0*/  @P1 IMAD.HI.U32 R3, R2, c[0x0][0x2bc], RZ ;  /* 0x0000af0002031a27 */ /* 0x000fe800078e00ff */
[----:B------:R-:W-:Y:S01]  /*82b0*/  IMAD.MOV.U32 R0, RZ, RZ, R2 ;  /* 0x000000ffff007224 */ /* 0x000fe200078e0002 */
[----:B------:R-:W-:Y:S04]  /*82c0*/  @P1 SHF.R.U32.HI R0, RZ, c[0x0][0x2c0], R3 ;  /* 0x0000b000ff001a19 */ /* 0x000fe80000011603 */
[C---:B---3--:R-:W-:Y:S04]  /*82d0*/  @!P6 IADD3 R3, P0, R0.reuse, R22, RZ ;  /* 0x000000160003e210 */ /* 0x048fe80007f1e0ff */
[----:B----4-:R-:W-:Y:S01]  /*82e0*/  @!P6 LEA.HI.X.SX32 R5, R0, R4, 0x1, P0 ;  /* 0x000000040005e211 */ /* 0x010fe200000f0eff */
[----:B------:R-:W-:Y:S01]  /*82f0*/  IMAD.MOV R0, RZ, RZ, -R0 ;  /* 0x000000ffff007224 */ /* 0x000fe200078e0a00 */
[C---:B------:R-:W-:Y:S03]  /*8300*/  @!P6 LEA R4, P0, R3.reuse, c[0x0][0x2a0], 0x2 ;  /* 0x0000a8000304ea11 */ /* 0x040fe600078010ff */
[----:B------:R-:W-:Y:S01]  /*8310*/  IMAD R13, R0, c[0x0][0x2b8], R2 ;  /* 0x0000ae00000d7a24 */ /* 0x000fe200078e0202 */
[----:B------:R-:W-:Y:S01]  /*8320*/  @!P6 LEA.HI.X R5, R3, c[0x0][0x2a4], R5, 0x2, P0 ;  /* 0x0000a9000305ea11 */ /* 0x000fe200000f1405 */
[C---:B-----5:R-:W-:Y:S01]  /*8330*/  IMAD.SHL.U32 R22, R16.reuse, 0x2, RZ ;  /* 0x0000000210167824 */ /* 0x060fe200078e00ff */
[----:B------:R-:W-:Y:S01]  /*8340*/  SHF.L.U64.HI R17, R16, 0x1, R9 ;  /* 0x0000000110117819 */ /* 0x000fe20000010209 */
[----:B------:R-:W-:Y:S01]  /*8350*/  IMAD.WIDE.U32 R2, R13, c[0x0][0x1e0], RZ ;  /* 0x000078000d027a25 */ /* 0x000fe200078e00ff */
[----:B------:R-:W-:Y:S01]  /*8360*/  SHF.R.S32.HI R0, RZ, 0x1f, R13 ;  /* 0x0000001fff007819 */ /* 0x000fe2000001140d */
[----:B------:R-:W2:Y:S02]  /*8370*/  @!P6 LDG.E R11, [R4.64] ;  /* 0x00000006040be981 */ /* 0x000ea4000c1e1900 */
[C---:B------:R-:W-:Y:S02]  /*8380*/  IMAD.SHL.U32 R21, R15.reuse, 0x2, RZ ;  /* 0x000000020f157824 */ /* 0x040fe400078e00ff */
[----:B------:R1:W-:Y:S01]  /*8390*/  STL [R1+0x8c], R13 ;  /* 0x00008c0d01007387 */ /* 0x0003e20000100800 */
[----:B------:R-:W-:Y:S01]  /*83a0*/  IMAD R0, R0, c[0x0][0x1e0], RZ ;  /* 0x0000780000007a24 */ /* 0x000fe200078e02ff */
[----:B------:R-:W-:Y:S03]  /*83b0*/  SHF.L.U64.HI R16, R15, 0x1, R8 ;  /* 0x000000010f107819 */ /* 0x000fe60000010208 */
[----:B------:R-:W-:Y:S01]  /*83c0*/  IMAD R0, R13, c[0x0][0x1e4], R0 ;  /* 0x000079000d007a24 */ /* 0x000fe200078e0200 */
[----:B------:R-:W-:Y:S03]  /*83d0*/  SHF.L.U64.HI R15, R14, 0x1, R7 ;  /* 0x000000010e0f7819 */ /* 0x000fe60000010207 */
[----:B------:R-:W-:Y:S02]  /*83e0*/  IMAD.IADD R3, R3, 0x1, R0 ;  /* 0x0000000103037824 */ /* 0x000fe400078e0200 */
[----:B------:R-:W-:Y:S01]  /*83f0*/  IMAD.SHL.U32 R19, R12, 0x2, RZ ;  /* 0x000000020c137824 */ /* 0x000fe200078e00ff */
[----:B--2---:R-:W-:Y:S01]  /*8400*/  SHF.R.S32.HI R5, RZ, 0x1f, R11 ;  /* 0x0000001fff057819 */ /* 0x004fe2000001140b */
[----:B------:R2:W-:Y:S01]  /*8410*/  STL [R1+0x84], R11 ;  /* 0x0000840b01007387 */ /* 0x0005e20000100800 */
[----:B------:R-:W-:Y:S04]  /*8420*/  IMAD.WIDE.U32 R2, R11, c[0x0][0x1f0], R2 ;  /* 0x00007c000b027a25 */ /* 0x000fe800078e0002 */
[----:B------:R-:W-:Y:S01]  /*8430*/  IMAD R5, R5, c[0x0][0x1f0], RZ ;  /* 0x00007c0005057a24 */ /* 0x000fe200078e02ff */
[----:B------:R-:W-:Y:S01]  /*8440*/  IADD3 R0, P0, R20, R2, RZ ;  /* 0x0000000214007210 */ /* 0x000fe20007f1e0ff */
[----:B------:R-:W-:Y:S01]  /*8450*/  IMAD.SHL.U32 R20, R14, 0x2, RZ ;  /* 0x000000020e147824 */ /* 0x000fe200078e00ff */
[----:B------:R-:W-:Y:S01]  /*8460*/  SHF.L.U64.HI R14, R12, 0x1, R6 ;  /* 0x000000010c0e7819 */ /* 0x000fe20000010206 */
[----:B------:R-:W-:Y:S05]  /*8470*/  IMAD R5, R11, c[0x0][0x1f4], R5 ;  /* 0x00007d000b057a24 */ /* 0x000fea00078e0205 */
[----:B------:R-:W-:Y:S02]  /*8480*/  IADD3.X R5, R10, R3, R5, P0, !PT ;  /* 0x000000030a057210 */ /* 0x000fe400007fe405 */
[C---:B-1----:R-:W-:Y:S04]  /*8490*/  LEA R13, P0, R0.reuse, c[0x0][0x1c8], 0x1 ;  /* 0x00007200000d7a11 */ /* 0x042fe800078008ff */
[----:B------:R-:W-:Y:S01]  /*84a0*/  LEA.HI.X R5, R0, c[0x0][0x1cc], R5, 0x1, P0 ;  /* 0x0000730000057a11 */ /* 0x000fe200000f0c05 */
[----:B------:R-:W-:-:S06]  /*84b0*/  BRA.DIV ~URZ, `(.L_x_1055) ;  /* 0x0000a2927f007947 */ /* 0x000fcc000b800000 */
[----:B------:R1:W3:Y:S02]  /*84c0*/  SHFL.IDX PT, R4, R5, RZ, 0x181f ;  /* 0x00181fff05047589 */ /* 0x0002e400000e0000 */
.L_x_1088:
[----:B------:R-:W-:-:S05]  /*84d0*/  BRA.DIV ~URZ, `(.L_x_1056) ;  /* 0x0000a2e27f007947 */ /* 0x000fca000b800000 */
[----:B------:R-:W4:Y:S04]  /*84e0*/  LDL R2, [R1+0x88] ;  /* 0x0000880001027983 */ /* 0x000f280000100800 */
[----:B------:R-:W5:Y:S04]  /*84f0*/  LDL R23, [R1+0x54] ;  /* 0x0000540001177983 */ /* 0x000f680000100800 */
[----:B--2---:R-:W2:Y:S04]  /*8500*/  LDL R6, [R1+0x9c] ;  /* 0x00009c0001067983 */ /* 0x004ea80000100800 */
[----:B---3--:R-:W3:Y:S04]  /*8510*/  LDL R25, [R1+0x98] ;  /* 0x0000980001197983 */ /* 0x008ee80000100800 */
[----:B------:R-:W5:Y:S04]  /*8520*/  LDL R24, [R1+0x94] ;  /* 0x0000940001187983 */ /* 0x000f680000100800 */
[----:B------:R-:W1:Y:S01]  /*8530*/  SHFL.IDX PT, R0, R13, RZ, 0x181f ;  /* 0x00181fff0d007589 */ /* 0x000e6200000e0000 */
[----:B----4-:R-:W-:Y:S02]  /*8540*/  ISETP.GE.AND P4, PT, R2, c[0x0][0x1d4], PT ;  /* 0x0000750002007a0c */ /* 0x010fe40003f86270 */
[----:B-1----:R-:W-:Y:S05]  /*8550*/  IADD3 R2, P0, R0, R19, RZ ;  /* 0x0000001300027210 */ /* 0x002fea0007f1e0ff */
[----:B------:R-:W-:Y:S01]  /*8560*/  IMAD.X R3, R4, 0x1, R14, P0 ;  /* 0x0000000104037824 */ /* 0x000fe200000e060e */
[----:B------:R-:W-:Y:S02]  /*8570*/  IADD3 R8, P0, R0, R20, RZ ;  /* 0x0000001400087210 */ /* 0x000fe40007f1e0ff */
[----:B--2---:R-:W-:Y:S02]  /*8580*/  ISETP.GE.AND P3, PT, R6, c[0x0][0x1d4], PT ;  /* 0x0000750006007a0c */ /* 0x004fe40003f66270 */
[----:B---3--:R-:W-:Y:S01]  /*8590*/  ISETP.GE.AND P1, PT, R25, c[0x0][0x1d4], PT ;  /* 0x0000750019007a0c */ /* 0x008fe20003f26270 */
[----:B------:R-:W-:Y:S01]  /*85a0*/  @!PT LDS RZ, [RZ] ;  /* 0x00000000fffff984 */ /* 0x000fe20000000800 */
[----:B------:R-:W-:Y:S01]  /*85b0*/  @!PT LDS RZ, [RZ] ;  /* 0x00000000fffff984 */ /* 0x000fe20000000800 */
[----:B-----5:R1:W-:Y:S01]  /*85c0*/  LDGSTS.E.BYPASS.LTC128B.128 [R23+0x10100], [R2.64], !P4 ;  /* 0x1010000002177fae */ /* 0x0203e2000e101d46 */
[----:B------:R-:W-:Y:S01]  /*85d0*/  IMAD.X R9, R4, 0x1, R15, P0 ;  /* 0x0000000104097824 */ /* 0x000fe200000e060f */
[----:B------:R-:W-:Y:S02]  /*85e0*/  IADD3 R6, P2, R0, R22, RZ ;  /* 0x0000001600067210 */ /* 0x000fe40007f5e0ff */
[----:B------:R-:W-:Y:S02]  /*85f0*/  SEL R12, RZ, 0x10, P3 ;  /* 0x00000010ff0c7807 */ /* 0x000fe40001800000 */
[----:B------:R-:W-:Y:S01]  /*8600*/  SEL R11, RZ, 0x10, P1 ;  /* 0x00000010ff0b7807 */ /* 0x000fe20000800000 */
[----:B------:R-:W-:Y:S03]  /*8610*/  IMAD.X R7, R4, 0x1, R17, P2 ;  /* 0x0000000104077824 */ /* 0x000fe600010e0611 */
[----:B------:R2:W-:Y:S01]  /*8620*/  LDGSTS.E.BYPASS.LTC128B.128 [R23+0x12100], [R8.64], !P3 ;  /* 0x1210000008177fae */ /* 0x0005e2000d901d46 */
[----:B-1----:R-:W-:Y:S03]  /*8630*/  IADD3 R2, P0, R0, R21, RZ ;  /* 0x0000001500027210 */ /* 0x002fe60007f1e0ff */
[----:B------:R-:W1:Y:S02]  /*8640*/  SHFL.IDX PT, R0, R13, 0x1, 0x181f ;  /* 0x00381f000d007f89 */ /* 0x000e6400000e0000 */
[----:B------:R-:W-:Y:S01]  /*8650*/  IMAD.X R3, R4, 0x1, R16, P0 ;  /* 0x0000000104037824 */ /* 0x000fe200000e0610 */
[----:B------:R-:W-:Y:S01]  /*8660*/  ISETP.GE.AND P0, PT, R24, c[0x0][0x1d4], PT ;  /* 0x0000750018007a0c */ /* 0x000fe20003f06270 */
[----:B------:R3:W4:Y:S03]  /*8670*/  SHFL.IDX PT, R4, R5, 0x1, 0x181f ;  /* 0x00381f0005047f89 */ /* 0x00072600000e0000 */
[----:B------:R-:W-:Y:S01]  /*8680*/  SEL R10, RZ, 0x10, P0 ;  /* 0x00000010ff0a7807 */ /* 0x000fe20000000000 */
[----:B------:R2:W-:Y:S08]  /*8690*/  LDGSTS.E.BYPASS.LTC128B.128 [R23+0x14100], [R2.64], !P1 ;  /* 0x1410000002177fae */ /* 0x0005f0000c901d46 */
[----:B------:R2:W-:Y:S01]  /*86a0*/  LDGSTS.E.BYPASS.LTC128B.128 [R23+0x16100], [R6.64], !P0 ;  /* 0x1610000006177fae */ /* 0x0005e2000c101d46 */
[----:B---3--:R-:W-:Y:S04]  /*86b0*/  SEL R5, RZ, 0x10, P4 ;  /* 0x00000010ff057807 */ /* 0x008fe80002000000 */
.L_x_1089:
[C---:B-1----:R-:W-:Y:S01]  /*86c0*/  ISETP.NE.U32.AND P2, PT, R5.reuse, RZ, PT ;  /* 0x000000ff0500720c */ /* 0x042fe20003f45070 */
[----:B------:R-:W3:Y:S01]  /*86d0*/  LDL R13, [R1+0x54] ;  /* 0x00005400010d7983 */ /* 0x000ee20000100800 */
[----:B------:R-:W-:Y:S02]  /*86e0*/  IADD3 R5, -R5, 0x10, RZ ;  /* 0x0000001005057810 */ /* 0x000fe40007ffe1ff */
[----:B--2---:R-:W-:Y:S02]  /*86f0*/  IADD3 R6, -R11, 0x10, RZ ;  /* 0x000000100b067810 */ /* 0x004fe40007ffe1ff */
[----:B------:R-:W-:Y:S02]  /*8700*/  LOP3.LUT R5, R5, 0xf, RZ, 0xc0, !PT ;  /* 0x0000000f05057812 */ /* 0x000fe400078ec0ff */
[----:B------:R-:W-:Y:S02]  /*8710*/  IADD3 R8, -R12, 0x10, RZ ;  /* 0x000000100c087810 */ /* 0x000fe40007ffe1ff */
[----:B------:R-:W-:Y:S02]  /*8720*/  IADD3 R2, P1, P0, R5, R0, R19 ;  /* 0x0000000005027210 */ /* 0x000fe4000783e013 */
[----:B------:R-:W-:Y:S02]  /*8730*/  LOP3.LUT R6, R6, 0xf, RZ, 0xc0, !PT ;  /* 0x0000000f06067812 */ /* 0x000fe400078ec0ff */
[----:B----4-:R-:W-:Y:S02]  /*8740*/  IADD3.X R3, RZ, R4, R14, P1, P0 ;  /* 0x00000004ff037210 */ /* 0x010fe40000fe040e */
[----:B------:R-:W-:Y:S04]  /*8750*/  LOP3.LUT R8, R8, 0xf, RZ, 0xc0, !PT ;  /* 0x0000000f08087812 */ /* 0x000fe800078ec0ff */
[----:B------:R-:W-:Y:S04]  /*8760*/  IADD3 R8, P1, P0, R8, R0, R20 ;  /* 0x0000000008087210 */ /* 0x000fe8000783e014 */
[----:B------:R-:W-:Y:S01]  /*8770*/  IADD3.X R9, RZ, R4, R15, P1, P0 ;  /* 0x00000004ff097210 */ /* 0x000fe20000fe040f */
[----:B------:R-:W-:Y:S01]  /*8780*/  @!PT LDS RZ, [RZ] ;  /* 0x00000000fffff984 */ /* 0x000fe20000000800 */
[----:B------:R-:W-:Y:S01]  /*8790*/  @!PT LDS RZ, [RZ] ;  /* 0x00000000fffff984 */ /* 0x000fe20000000800 */
[----:B------:R-:W-:Y:S01]  /*87a0*/  @!PT LDS RZ, [RZ] ;  /* 0x00000000fffff984 */ /* 0x000fe20000000800 */
[----:B---3--:R1:W-:Y:S01]  /*87b0*/  LDGSTS.E.BYPASS.LTC128B.128.ZFILL [R13+0x11100], [R2.64], P2 ;  /* 0x11100000020d7fae */ /* 0x0083e20009141d46 */
        /* <DEDUP_REMOVED lines=8> */
[----:B------:R-:W-:Y:S04]  /*8840*/  IADD3 R2, P1, P0, R2, R0, R22 ;  /* 0x0000000002027210 */ /* 0x000fe8000783e016 */
[----:B------:R-:W-:Y:S02]  /*8850*/  IADD3.X R3, RZ, R4, R17, P1, P0 ;  /* 0x00000004ff037210 */ /* 0x000fe40000fe0411 */
[----:B------:R-:W-:Y:S11]  /*8860*/  ISETP.NE.U32.AND P0, PT, R10, RZ, PT ;  /* 0x000000ff0a00720c */ /* 0x000ff60003f05070 */
[----:B------:R-:W-:Y:S02]  /*8870*/  @!UPT UIADD3 URZ, URZ, URZ, URZ ;  /* 0x0000003f3f3ff290 */ /* 0x000fe4000fffe03f */
[----:B------:R2:W-:Y:S02]  /*8880*/  LDGSTS.E.BYPASS.LTC128B.128.ZFILL [R13+0x17100], [R2.64], P0 ;  /* 0x17100000020d7fae */ /* 0x0005e40008141d46 */
.L_x_1054:
[----:B--2-4-:R-:W-:Y:S05]  /*8890*/  BSYNC B0 ;  /* 0x0000000000007941 */ /* 0x014fea0003800000 */
.L_x_1053:
[----:B------:R-:W2:Y:S01]  /*88a0*/  LDL R4, [R1+0xac] ;  /* 0x0000ac0001047983 */ /* 0x000ea20000100800 */
[----:B------:R-:W-:Y:S02]  /*88b0*/  IMAD.MOV.U32 R0, RZ, RZ, c[0x0][0x2c4] ;  /* 0x0000b100ff007624 */ /* 0x000fe400078e00ff */
[----:B------:R-:W-:Y:S01]  /*88c0*/  IMAD.MOV.U32 R5, RZ, RZ, 0x1 ;  /* 0x00000001ff057424 */ /* 0x000fe200078e00ff */
[----:B------:R-:W3:Y:S02]  /*88d0*/  LDL R3, [R1+0x90] ;  /* 0x0000900001037983 */ /* 0x000ee40000100800 */
[----:B------:R-:W-:Y:S02]  /*88e0*/  ISETP.NE.AND P0, PT, R0, 0x1, PT ;  /* 0x000000010000780c */ /* 0x000fe40003f05270 */
[----:B------:R-:W4:Y:S04]  /*88f0*/  LDL R2, [R1+0xdc] ;  /* 0x0000dc0001027983 */ /* 0x000f280000100800 */
[----:B------:R-:W0:Y:S07]  /*8900*/  LDGDEPBAR ;  /* 0x00000000000079af */ /* 0x000e2e0000000000 */
[----:B--2---:R-:W-:Y:S04]  /*8910*/  @P0 IMAD.HI.U32 R0, R4, c[0x0][0x2c8], RZ ;  /* 0x0000b20004000a27 */ /* 0x004fe800078e00ff */
[----:B---3--:R-:W-:Y:S01]  /*8920*/  IMAD R5, R3, -0x40, R5 ;  /* 0xffffffc003057824 */ /* 0x008fe200078e0205 */
[----:B------:R-:W-:Y:S02]  /*8930*/  @P0 SHF.R.U32.HI R4, RZ, c[0x0][0x2cc], R0 ;  /* 0x0000b300ff040a19 */ /* 0x000fe40000011600 */
[----:B------:R-:W-:Y:S02]  /*8940*/  MOV R0, c[0x0][0x2ac] ;  /* 0x0000ab0000007a02 */ /* 0x000fe40000000f00 */
[----:B----4-:R-:W-:Y:S05]  /*8950*/  IADD3 R5, -R2, R5, RZ ;  /* 0x0000000502057210 */ /* 0x010fea0007ffe1ff */
[----:B------:R-:W-:Y:S05]  /*8960*/  IMAD R5, R0, c[0x0][0x1d0], R5 ;  /* 0x0000740000057a24 */ /* 0x000fea00078e0205 */
[----:B------:R-:W-:Y:S01]  /*8970*/  IADD3 R5, R5, -c[0x0][0x168], RZ ;  /* 0x80005a0005057a10 */ /* 0x000fe20007ffe0ff */
[----:B------:R-:W-:-:S05]  /*8980*/  BRA.DIV ~URZ, `(.L_x_1057) ;  /* 0x0000a1027f007947 */ /* 0x000fca000b800000 */
[----:B------:R1:W2:Y:S02]  /*8990*/  SHFL.IDX PT, R0, R4, RZ, 0x1c1f ;  /* 0x001c1fff04007589 */ /* 0x0002a400000e0000 */
.L_x_1090:
[----:B------:R-:W3:Y:S01]  /*89a0*/  LDL.LU R3, [R1+0x70] ;  /* 0x0000700001037983 */ /* 0x000ee20000300800 */
[----:B--2---:R-:W-:Y:S03]  /*89b0*/  IMAD.IADD R0, R5, 0x1, R0 ;  /* 0x0000000105007824 */ /* 0x004fe600078e0200 */
[----:B------:R-:W2:Y:S02]  /*89c0*/  LDL.LU R2, [R1+0x6c] ;  /* 0x00006c0001027983 */ /* 0x000ea40000300800 */
[C---:B------:R-:W-:Y:S02]  /*89d0*/  ISETP.GT.AND P0, PT, R0.reuse, RZ, PT ;  /* 0x000000ff0000720c */ /* 0x040fe40003f04270 */
[C---:B------:R-:W-:Y:S02]  /*89e0*/  ISETP.GT.AND P2, PT, R0.reuse, 0x1, PT ;  /* 0x000000010000780c */ /* 0x040fe40003f44270 */
[C---:B------:R-:W-:Y:S02]  /*89f0*/  ISETP.GT.AND P3, PT, R0.reuse, 0x8, PT ;  /* 0x000000080000780c */ /* 0x040fe40003f64270 */
[C---:B------:R-:W-:Y:S02]  /*8a00*/  ISETP.GT.AND P4, PT, R0.reuse, 0x9, PT ;  /* 0x000000090000780c */ /* 0x040fe40003f84270 */
[----:B------:R-:W-:Y:S02]  /*8a10*/  ISETP.GT.AND P1, PT, R0, 0x10, PT ;  /* 0x000000100000780c */ /* 0x000fe40003f24270 */
[----:B------:R-:W-:Y:S02]  /*8a20*/  FSEL R24, R190, -INF , P3 ;  /* 0xff800000be187808 */ /* 0x000fe40001800000 */
[C---:B------:R-:W-:Y:S02]  /*8a30*/  ISETP.GT.AND P3, PT, R0.reuse, 0x18, PT ;  /* 0x000000180000780c */ /* 0x040fe40003f64270 */
[----:B------:R-:W-:Y:S02]  /*8a40*/  FSEL R23, R189, -INF , P4 ;  /* 0xff800000bd177808 */ /* 0x000fe40002000000 */
[----:B------:R-:W-:Y:S02]  /*8a50*/  ISETP.GT.AND P4, PT, R0, 0x19, PT ;  /* 0x000000190000780c */ /* 0x000fe40003f84270 */
[----:B------:R-:W-:Y:S02]  /*8a60*/  FSEL R22, R186, -INF , P1 ;  /* 0xff800000ba167808 */ /* 0x000fe40000800000 */
[----:B------:R-:W-:Y:S02]  /*8a70*/  ISETP.GT.AND P1, PT, R0, 0x21, PT ;  /* 0x000000210000780c */ /* 0x000fe40003f24270 */
[----:B------:R-:W-:Y:S02]  /*8a80*/  FSEL R20, R182, -INF , P3 ;  /* 0xff800000b6147808 */ /* 0x000fe40001800000 */
[----:B------:R-:W-:Y:S02]  /*8a90*/  FSEL R19, R181, -INF , P4 ;  /* 0xff800000b5137808 */ /* 0x000fe40002000000 */
[C---:B------:R-:W-:Y:S02]  /*8aa0*/  ISETP.GT.AND P4, PT, R0.reuse, 0x29, PT ;  /* 0x000000290000780c */ /* 0x040fe40003f84270 */
[----:B------:R-:W-:Y:S02]  /*8ab0*/  ISETP.GT.AND P3, PT, R0, 0x30, PT ;  /* 0x000000300000780c */ /* 0x000fe40003f64270 */
[----:B------:R-:W-:Y:S02]  /*8ac0*/  FSEL R17, R178, -INF , P1 ;  /* 0xff800000b2117808 */ /* 0x000fe40000800000 */
[----:B------:R-:W-:Y:S02]  /*8ad0*/  ISETP.GT.AND P1, PT, R0, 0x38, PT ;  /* 0x000000380000780c */ /* 0x000fe40003f24270 */
[----:B------:R-:W-:Y:S02]  /*8ae0*/  FSEL R15, R176, -INF , P4 ;  /* 0xff800000b00f7808 */ /* 0x000fe40002000000 */
[----:B------:R-:W-:Y:S02]  /*8af0*/  FSEL R14, R132, -INF , P3 ;  /* 0xff800000840e7808 */ /* 0x000fe40001800000 */
[----:B------:R-:W-:Y:S02]  /*8b00*/  FSEL R12, R27, -INF , P1 ;  /* 0xff8000001b0c7808 */ /* 0x000fe40000800000 */
[----:B---3--:R-:W-:Y:S02]  /*8b10*/  FSEL R6, R3, -INF , P0 ;  /* 0xff80000003067808 */ /* 0x008fe40000000000 */
[----:B------:R-:W-:Y:S02]  /*8b20*/  ISETP.GT.AND P0, PT, R0, 0x11, PT ;  /* 0x000000110000780c */ /* 0x000fe40003f04270 */
[----:B--2---:R-:W-:Y:S02]  /*8b30*/  FSEL R25, R2, -INF , P2 ;  /* 0xff80000002197808 */ /* 0x004fe40001000000 */
[C---:B------:R-:W-:Y:S02]  /*8b40*/  ISETP.GT.AND P2, PT, R0.reuse, 0x20, PT ;  /* 0x000000200000780c */ /* 0x040fe40003f44270 */
[----:B------:R-:W-:Y:S02]  /*8b50*/  FSEL R21, R185, -INF , P0 ;  /* 0xff800000b9157808 */ /* 0x000fe40000000000 */
[----:B------:R-:W-:Y:S02]  /*8b60*/  ISETP.GT.AND P0, PT, R0, 0x28, PT ;  /* 0x000000280000780c */ /* 0x000fe40003f04270 */
[----:B------:R-:W-:Y:S02]  /*8b70*/  FSEL R18, R18, -INF , P2 ;  /* 0xff80000012127808 */ /* 0x000fe40001000000 */
[C---:B------:R-:W-:Y:S02]  /*8b80*/  ISETP.GT.AND P2, PT, R0.reuse, 0x31, PT ;  /* 0x000000310000780c */ /* 0x040fe40003f44270 */
[----:B------:R-:W-:Y:S02]  /*8b90*/  FSEL R16, R177, -INF , P0 ;  /* 0xff800000b1107808 */ /* 0x000fe40000000000 */
[----:B------:R-:W-:Y:S02]  /*8ba0*/  ISETP.GT.AND P0, PT, R0, 0x39, PT ;  /* 0x000000390000780c */ /* 0x000fe40003f04270 */
[----:B------:R-:W-:Y:S02]  /*8bb0*/  FSEL R13, R28, -INF , P2 ;  /* 0xff8000001c0d7808 */ /* 0x000fe40001000000 */
[----:B------:R-:W-:Y:S01]  /*8bc0*/  FSEL R11, R26, -INF , P0 ;  /* 0xff8000001a0b7808 */ /* 0x000fe20000000000 */
[----:B------:R-:W-:-:S05]  /*8bd0*/  BRA.DIV ~URZ, `(.L_x_1058) ;  /* 0x00009f127f007947 */ /* 0x000fca000b800000 */
[----:B------:R-:W2:Y:S04]  /*8be0*/  LDL.LU R182, [R1+0x80] ;  /* 0x0000800001b67983 */ /* 0x000ea80000300800 */
[----:B------:R-:W3:Y:S04]  /*8bf0*/  LDL.LU R181, [R1+0x7c] ;  /* 0x00007c0001b57983 */ /* 0x000ee80000300800 */
[----:B------:R-:W4:Y:S04]  /*8c00*/  LDL.LU R178, [R1+0x78] ;  /* 0x0000780001b27983 */ /* 0x000f280000300800 */
[----:B------:R-:W5:Y:S04]  /*8c10*/  LDL.LU R176, [R1+0x74] ;  /* 0x0000740001b07983 */ /* 0x000f680000300800 */
[----:B------:R-:W5:Y:S04]  /*8c20*/  LDL.LU R3, [R1+0x68] ;  /* 0x0000680001037983 */ /* 0x000f680000300800 */
[----:B------:R-:W5:Y:S04]  /*8c30*/  LDL.LU R2, [R1+0x64] ;  /* 0x0000640001027983 */ /* 0x000f680000300800 */
[----:B------:R1:W1:Y:S04]  /*8c40*/  SHFL.IDX PT, R0, R4, 0x1, 0x1c1f ;  /* 0x003c1f0004007f89 */ /* 0x00026800000e0000 */
[----:B------:R-:W5:Y:S04]  /*8c50*/  LDL.LU R7, [R1+0x58] ;  /* 0x0000580001077983 */ /* 0x000f680000300800 */
[----:B-1----:R-:W5:Y:S01]  /*8c60*/  LDL.LU R4, [R1+0x60] ;  /* 0x0000600001047983 */ /* 0x002f620000300800 */
[----:B------:R-:W-:Y:S05]  /*8c70*/  IMAD.IADD R0, R5, 0x1, R0 ;  /* 0x0000000105007824 */ /* 0x000fea00078e0200 */
[C---:B------:R-:W-:Y:S02]  /*8c80*/  ISETP.GT.AND P1, PT, R0.reuse, 0x10, PT ;  /* 0x000000100000780c */ /* 0x040fe40003f24270 */
[C---:B------:R-:W-:Y:S02]  /*8c90*/  ISETP.GT.AND P0, PT, R0.reuse, RZ, PT ;  /* 0x000000ff0000720c */ /* 0x040fe40003f04270 */
[C---:B------:R-:W-:Y:S02]  /*8ca0*/  ISETP.GT.AND P2, PT, R0.reuse, 0x1, PT ;  /* 0x000000010000780c */ /* 0x040fe40003f44270 */
[C---:B------:R-:W-:Y:S02]  /*8cb0*/  ISETP.GT.AND P3, PT, R0.reuse, 0x8, PT ;  /* 0x000000080000780c */ /* 0x040fe40003f64270 */
[----:B------:R-:W-:Y:S02]  /*8cc0*/  ISETP.GT.AND P4, PT, R0, 0x9, PT ;  /* 0x000000090000780c */ /* 0x000fe40003f84270 */
[----:B--2---:R-:W-:Y:S02]  /*8cd0*/  FSEL R5, R182, -INF , P0 ;  /* 0xff800000b6057808 */ /* 0x004fe40000000000 */
[C---:B------:R-:W-:Y:S02]  /*8ce0*/  ISETP.GT.AND P0, PT, R0.reuse, 0x11, PT ;  /* 0x000000110000780c */ /* 0x040fe40003f04270 */
[----:B---3--:R-:W-:Y:S02]  /*8cf0*/  FSEL R177, R181, -INF , P2 ;  /* 0xff800000b5b17808 */ /* 0x008fe40001000000 */
[----:B------:R-:W-:Y:S02]  /*8d00*/  ISETP.GT.AND P2, PT, R0, 0x20, PT ;  /* 0x000000200000780c */ /* 0x000fe40003f44270 */
[----:B----4-:R-:W-:Y:S02]  /*8d10*/  FSEL R35, R178, -INF , P3 ;  /* 0xff800000b2237808 */ /* 0x010fe40001800000 */
[----:B------:R-:W-:Y:S02]  /*8d20*/  ISETP.GT.AND P3, PT, R0, 0x18, PT ;  /* 0x000000180000780c */ /* 0x000fe40003f64270 */
[----:B-----5:R-:W-:Y:S02]  /*8d30*/  FSEL R34, R176, -INF , P4 ;  /* 0xff800000b0227808 */ /* 0x020fe40002000000 */
[C---:B------:R-:W-:Y:S02]  /*8d40*/  ISETP.GT.AND P4, PT, R0.reuse, 0x19, PT ;  /* 0x000000190000780c */ /* 0x040fe40003f84270 */
[----:B------:R-:W-:Y:S02]  /*8d50*/  FSEL R33, R3, -INF , P1 ;  /* 0xff80000003217808 */ /* 0x000fe40000800000 */
[----:B------:R-:W-:Y:S01]  /*8d60*/  ISETP.GT.AND P1, PT, R0, 0x21, PT ;  /* 0x000000210000780c */ /* 0x000fe20003f24270 */
[----:B------:R-:W2:Y:S01]  /*8d70*/  LDL.LU R3, [R1+0x5c] ;  /* 0x00005c0001037983 */ /* 0x000ea20000300800 */
[----:B------:R-:W-:Y:S02]  /*8d80*/  FSEL R32, R2, -INF , P0 ;  /* 0xff80000002207808 */ /* 0x000fe40000000000 */
[----:B------:R-:W-:Y:S02]  /*8d90*/  ISETP.GT.AND P0, PT, R0, 0x28, PT ;  /* 0x000000280000780c */ /* 0x000fe40003f04270 */
[----:B------:R-:W-:Y:S02]  /*8da0*/  FSEL R31, R188, -INF , P3 ;  /* 0xff800000bc1f7808 */ /* 0x000fe40001800000 */
[----:B------:R-:W-:Y:S02]  /*8db0*/  FSEL R30, R187, -INF , P4 ;  /* 0xff800000bb1e7808 */ /* 0x000fe40002000000 */
[----:B------:R-:W-:Y:S02]  /*8dc0*/  ISETP.GT.AND P4, PT, R0, 0x29, PT ;  /* 0x000000290000780c */ /* 0x000fe40003f84270 */
[----:B------:R-:W-:Y:S02]  /*8dd0*/  FSEL R29, R184, -INF , P2 ;  /* 0xff800000b81d7808 */ /* 0x000fe40001000000 */
[C---:B------:R-:W-:Y:S02]  /*8de0*/  ISETP.GT.AND P3, PT, R0.reuse, 0x30, PT ;  /* 0x000000300000780c */ /* 0x040fe40003f64270 */
[----:B------:R-:W-:Y:S02]  /*8df0*/  FSEL R28, R183, -INF , P1 ;  /* 0xff800000b71c7808 */ /* 0x000fe40000800000 */
[----:B------:R-:W-:Y:S02]  /*8e00*/  ISETP.GT.AND P2, PT, R0, 0x31, PT ;  /* 0x000000310000780c */ /* 0x000fe40003f44270 */
[----:B------:R-:W-:Y:S02]  /*8e10*/  FSEL R27, R180, -INF , P0 ;  /* 0xff800000b41b7808 */ /* 0x000fe40000000000 */
[C---:B------:R-:W-:Y:S02]  /*8e20*/  ISETP.GT.AND P1, PT, R0.reuse, 0x38, PT ;  /* 0x000000380000780c */ /* 0x040fe40003f24270 */
[----:B------:R-:W-:Y:S02]  /*8e30*/  ISETP.GT.AND P0, PT, R0, 0x39, PT ;  /* 0x000000390000780c */ /* 0x000fe40003f04270 */
[----:B------:R-:W-:Y:S02]  /*8e40*/  FMNMX.FTZ R0, R6, R133, !PT ;  /* 0x0000008506007209 */ /* 0x000fe40007810000 */
[----:B------:R-:W-:Y:S02]  /*8e50*/  FSEL R26, R179, -INF , P4 ;  /* 0xff800000b31a7808 */ /* 0x000fe40002000000 */
[----:B------:R-:W-:Y:S02]  /*8e60*/  FMNMX.FTZ R0, R25, R0, !PT ;  /* 0x0000000019007209 */ /* 0x000fe40007810000 */
[----:B------:R-:W-:Y:S02]  /*8e70*/  FSEL R10, R7, -INF , P3 ;  /* 0xff800000070a7808 */ /* 0x000fe40001800000 */
[----:B------:R-:W-:Y:S02]  /*8e80*/  FMNMX.FTZ R0, R24, R0, !PT ;  /* 0x0000000018007209 */ /* 0x000fe40007810000 */
[----:B------:R-:W-:Y:S02]  /*8e90*/  FSEL R9, R4, -INF , P2 ;  /* 0xff80000004097808 */ /* 0x000fe40001000000 */
[----:B------:R-:W-:Y:S02]  /*8ea0*/  FMNMX.FTZ R0, R23, R0, !PT ;  /* 0x0000000017007209 */ /* 0x000fe40007810000 */
[----:B------:R-:W-:Y:S02]  /*8eb0*/  FSEL R8, R191, -INF , P1 ;  /* 0xff800000bf087808 */ /* 0x000fe40000800000 */
        /* <DEDUP_REMOVED lines=13> */
[----:B-1----:R-:W-:Y:S05]  /*8f90*/  FMNMX.FTZ R0, R2, R0, !PT ;  /* 0x0000000002007209 */ /* 0x002fea0007810000 */
[----:B------:R-:W1:Y:S02]  /*8fa0*/  SHFL.BFLY PT, R132, R0, 0x1, 0x1f ;  /* 0x0c201f0000847f89 */ /* 0x000e6400000e0000 */
[----:B-1----:R-:W-:Y:S02]  /*8fb0*/  FMNMX.FTZ R132, R0, R132, !PT ;  /* 0x0000008400847209 */ /* 0x002fe40007810000 */
        /* <DEDUP_REMOVED lines=15> */
[----:B--2---:R-:W-:Y:S04]  /*90b0*/  FSEL R7, R3, -INF , P0 ;  /* 0xff80000003077808 */ /* 0x004fe80000000000 */
[----:B------:R-:W-:Y:S05]  /*90c0*/  FMNMX.FTZ R4, R7, R4, !PT ;  /* 0x0000000407047209 */ /* 0x000fea0007810000 */
[----:B------:R-:W1:Y:S02]  /*90d0*/  SHFL.BFLY PT, R0, R4, 0x2, 0x1f ;  /* 0x0c401f0004007f89 */ /* 0x000e6400000e0000 */
[----:B-1----:R-:W-:Y:S05]  /*90e0*/  FMNMX.FTZ R4, R4, R0, !PT ;  /* 0x0000000004047209 */ /* 0x002fea0007810000 */
[----:B------:R1:W2:Y:S02]  /*90f0*/  SHFL.BFLY PT, R0, R4, 0x1, 0x1f ;  /* 0x0c201f0004007f89 */ /* 0x0002a400000e0000 */
.L_x_1091:
[----:B------:R-:W3:Y:S01]  /*9100*/  LDL.LU R178, [R1+0xa4] ;  /* 0x0000a40001b27983 */ /* 0x000ee20000300800 */
[C---:B------:R-:W-:Y:S01]  /*9110*/  FSETP.NEU.FTZ.AND P0, PT, R132.reuse, -INF , PT ;  /* 0xff8000008400780b */ /* 0x040fe20003f1d000 */
[----:B------:R-:W-:Y:S01]  /*9120*/  FMUL.FTZ R2, R132, c[0x0][0x2d0] ;  /* 0x0000b40084027a20 */ /* 0x000fe20000410000 */
[----:B--2---:R-:W-:Y:S01]  /*9130*/  FMNMX.FTZ R3, R0, R4, !PT ;  /* 0x0000000400037209 */ /* 0x004fe20007810000 */
[----:B------:R-:W-:Y:S01]  /*9140*/  WARPSYNC 0xffffffff ;  /* 0xffffffff00007948 */ /* 0x000fe20003800000 */
[----:B------:R-:W-:Y:S02]  /*9150*/  FSEL R0, R132, RZ, P0 ;  /* 0x000000ff84007208 */ /* 0x000fe40000000000 */
[----:B------:R-:W-:Y:S01]  /*9160*/  FSEL R2, R2, RZ, P0 ;  /* 0x000000ff02027208 */ /* 0x000fe20000000000 */
[C---:B-1----:R-:W-:Y:S01]  /*9170*/  FMUL.FTZ R4, R3.reuse, c[0x0][0x2d0] ;  /* 0x0000b40003047a20 */ /* 0x042fe20000410000 */
[----:B------:R-:W-:Y:S01]  /*9180*/  FSETP.NEU.FTZ.AND P0, PT, R3, -INF , PT ;  /* 0xff8000000300780b */ /* 0x000fe20003f1d000 */
[----:B------:R-:W-:Y:S02]  /*9190*/  FADD.FTZ R0, -R0, R133 ;  /* 0x0000008500007221 */ /* 0x000fe40000010100 */
[--C-:B------:R-:W-:Y:S01]  /*91a0*/  FFMA.FTZ R6, R6, c[0x0][0x2d0], -R2.reuse ;  /* 0x0000b40006067a23 */ /* 0x100fe20000010802 */
[----:B------:R-:W-:Y:S01]  /*91b0*/  FSEL R4, R4, RZ, P0 ;  /* 0x000000ff04047208 */ /* 0x000fe20000000000 */
[----:B------:R-:W-:Y:S02]  /*91c0*/  FMUL.FTZ R0, R0, c[0x0][0x2d0] ;  /* 0x0000b40000007a20 */ /* 0x000fe40000410000 */
[----:B------:R-:W-:Y:S01]  /*91d0*/  FFMA.FTZ R25, R25, c[0x0][0x2d0], -R2 ;  /* 0x0000b40019197a23 */ /* 0x000fe20000010802 */
[----:B------:R-:W-:Y:S01]  /*91e0*/  MUFU.EX2 R176, R6 ;  /* 0x0000000600b07308 */ /* 0x000fe20000000800 */
[----:B------:R-:W-:Y:S02]  /*91f0*/  FFMA.FTZ R181, R32, c[0x0][0x2d0], -R4 ;  /* 0x0000b40020b57a23 */ /* 0x000fe40000010804 */
        /* <DEDUP_REMOVED lines=8> */
[--C-:B------:R-:W-:Y:S02]  /*9280*/  FFMA.FTZ R17, R17, c[0x0][0x2d0], -R2.reuse ;  /* 0x0000b40011117a23 */ /* 0x100fe40000010802 */
[--C-:B------:R-:W-:Y:S01]  /*9290*/  FFMA.FTZ R16, R16, c[0x0][0x2d0], -R2.reuse ;  /* 0x0000b40010107a23 */ /* 0x100fe20000010802 */
[----:B------:R-:W1:Y:S01]  /*92a0*/  MUFU.EX2 R25, R25 ;  /* 0x0000001900197308 */ /* 0x000e620000000800 */
[--C-:B------:R-:W-:Y:S02]  /*92b0*/  FFMA.FTZ R15, R15, c[0x0][0x2d0], -R2.reuse ;  /* 0x0000b4000f0f7a23 */ /* 0x100fe40000010802 */
[--C-:B------:R-:W-:Y:S02]  /*92c0*/  FFMA.FTZ R19, R12, c[0x0][0x2d0], -R2.reuse ;  /* 0x0000b4000c137a23 */ /* 0x100fe40000010802 */
[--C-:B------:R-:W-:Y:S02]  /*92d0*/  FFMA.FTZ R11, R11, c[0x0][0x2d0], -R2.reuse ;  /* 0x0000b4000b0b7a23 */ /* 0x100fe40000010802 */
[--C-:B------:R-:W-:Y:S02]  /*92e0*/  FFMA.FTZ R24, R24, c[0x0][0x2d0], -R2.reuse ;  /* 0x0000b40018187a23 */ /* 0x100fe40000010802 */
[----:B------:R-:W-:Y:S01]  /*92f0*/  FFMA.FTZ R18, R18, c[0x0][0x2d0], -R2 ;  /* 0x0000b40012127a23 */ /* 0x000fe20000010802 */
[----:B------:R-:W-:Y:S01]  /*9300*/  MUFU.EX2 R23, R23 ;  /* 0x0000001700177308 */ /* 0x000fe20000000800 */
[--C-:B------:R-:W-:Y:S02]  /*9310*/  FFMA.FTZ R10, R10, c[0x0][0x2d0], -R4.reuse ;  /* 0x0000b4000a0a7a23 */ /* 0x100fe40000010804 */
[--C-:B------:R-:W-:Y:S01]  /*9320*/  FFMA.FTZ R133, R35, c[0x0][0x2d0], -R4.reuse ;  /* 0x0000b40023857a23 */ /* 0x100fe20000010804 */
[----:B------:R-:W-:Y:S01]  /*9330*/  MOV R35, R15 ;  /* 0x0000000f00237202 */ /* 0x000fe20000000f00 */
[--C-:B------:R-:W-:Y:S02]  /*9340*/  FFMA.FTZ R15, R9, c[0x0][0x2d0], -R4.reuse ;  /* 0x0000b400090f7a23 */ /* 0x100fe40000010804 */
[--C-:B------:R-:W-:Y:S02]  /*9350*/  FFMA.FTZ R5, R5, c[0x0][0x2d0], -R4.reuse ;  /* 0x0000b40005057a23 */ /* 0x100fe40000010804 */
[--C-:B------:R-:W-:Y:S01]  /*9360*/  FFMA.FTZ R182, R33, c[0x0][0x2d0], -R4.reuse ;  /* 0x0000b40021b67a23 */ /* 0x100fe20000010804 */
[----:B------:R-:W2:Y:S01]  /*9370*/  MUFU.EX2 R24, R24 ;  /* 0x0000001800187308 */ /* 0x000ea20000000800 */
[----:B------:R-:W-:Y:S01]  /*9380*/  MOV R33, R17 ;  /* 0x0000001100217202 */ /* 0x000fe20000000f00 */
[--C-:B------:R-:W-:Y:S02]  /*9390*/  FFMA.FTZ R177, R177, c[0x0][0x2d0], -R4.reuse ;  /* 0x0000b400b1b17a23 */ /* 0x100fe40000010804 */
[--C-:B------:R-:W-:Y:S02]  /*93a0*/  FFMA.FTZ R183, R31, c[0x0][0x2d0], -R4.reuse ;  /* 0x0000b4001fb77a23 */ /* 0x100fe40000010804 */
[--C-:B------:R-:W-:Y:S02]  /*93b0*/  FFMA.FTZ R184, R30, c[0x0][0x2d0], -R4.reuse ;  /* 0x0000b4001eb87a23 */ /* 0x100fe40000010804 */
[--C-:B------:R-:W-:Y:S02]  /*93c0*/  FFMA.FTZ R191, R27, c[0x0][0x2d0], -R4.reuse ;  /* 0x0000b4001bbf7a23 */ /* 0x100fe40000010804 */
[----:B------:R4:W-:Y:S01]  /*93d0*/  MUFU.EX2 R179, R5 ;  /* 0x0000000500b37308 */ /* 0x0009e20000000800 */
[--C-:B------:R-:W-:Y:S02]  /*93e0*/  FFMA.FTZ R26, R26, c[0x0][0x2d0], -R4.reuse ;  /* 0x0000b4001a1a7a23 */ /* 0x100fe40000010804 */
[--C-:B------:R-:W-:Y:S02]  /*93f0*/  FFMA.FTZ R190, R29, c[0x0][0x2d0], -R4.reuse ;  /* 0x0000b4001dbe7a23 */ /* 0x100fe40000010804 */
[--C-:B------:R-:W-:Y:S02]  /*9400*/  FFMA.FTZ R189, R28, c[0x0][0x2d0], -R4.reuse ;  /* 0x0000b4001cbd7a23 */ /* 0x100fe40000010804 */
[----:B------:R-:W-:Y:S03]  /*9410*/  FFMA.FTZ R7, R7, c[0x0][0x2d0], -R4 ;  /* 0x0000b40007077a23 */ /* 0x000fe60000010804 */
[----:B------:R-:W-:Y:S10]  /*9420*/  MUFU.EX2 R190, R190 ;  /* 0x000000be00be7308 */ /* 0x000ff40000000800 */
[----:B------:R-:W-:Y:S10]  /*9430*/  MUFU.EX2 R189, R189 ;  /* 0x000000bd00bd7308 */ /* 0x000ff40000000800 */
[----:B------:R-:W-:Y:S10]  /*9440*/  MUFU.EX2 R191, R191 ;  /* 0x000000bf00bf7308 */ /* 0x000ff40000000800 */
[----:B------:R-:W-:Y:S01]  /*9450*/  MUFU.EX2 R184, R184 ;  /* 0x000000b800b87308 */ /* 0x000fe20000000800 */
[C---:B---3--:R-:W-:Y:S01]  /*9460*/  FFMA.FTZ R2, R0.reuse, R178, R176 ;  /* 0x000000b200027223 */ /* 0x048fe200000100b0 */
[----:B-1----:R-:W-:Y:S01]  /*9470*/  F2FP.PACK_AB R176, R25, R176 ;  /* 0x000000b019b0723e */ /* 0x002fe200000000ff */
[C---:B------:R-:W-:Y:S01]  /*9480*/  FMUL.FTZ R32, R0.reuse, R136 ;  /* 0x0000008800207220 */ /* 0x040fe20000410000 */
[----:B--2---:R-:W-:Y:S01]  /*9490*/  F2FP.PACK_AB R178, R23, R24 ;  /* 0x0000001817b2723e */ /* 0x004fe200000000ff */
[----:B------:R-:W2:Y:S01]  /*94a0*/  LDL.LU R136, [R1+0xa0] ;  /* 0x0000a00001887983 */ /* 0x000ea20000300800 */
[----:B------:R-:W-:Y:S01]  /*94b0*/  FADD.FTZ R6, R25, R2 ;  /* 0x0000000219067221 */ /* 0x000fe20000010000 */
[----:B------:R-:W-:Y:S01]  /*94c0*/  FSEL R2, R3, RZ, P0 ;  /* 0x000000ff03027208 */ /* 0x000fe20000000000 */
[C---:B------:R-:W-:Y:S01]  /*94d0*/  FMUL.FTZ R9, R0.reuse, R161 ;  /* 0x000000a100097220 */ /* 0x040fe20000410000 */
[----:B------:R-:W-:Y:S01]  /*94e0*/  MOV R161, R10 ;  /* 0x0000000a00a17202 */ /* 0x000fe20000000f00 */
[----:B------:R-:W-:Y:S01]  /*94f0*/  FMUL.FTZ R20, R0, R148 ;  /* 0x0000009400147220 */ /* 0x000fe20000410000 */
[----:B------:R-:W-:Y:S01]  /*9500*/  MOV R25, R18 ;  /* 0x0000001200197202 */ /* 0x000fe20000000f00 */
[----:B------:R-:W-:Y:S02]  /*9510*/  FADD.FTZ R2, -R2, R134 ;  /* 0x0000008602027221 */ /* 0x000fe40000010100 */
[--C-:B------:R-:W-:Y:S01]  /*9520*/  FFMA.FTZ R134, R34, c[0x0][0x2d0], -R4.reuse ;  /* 0x0000b40022867a23 */ /* 0x100fe20000010804 */
[----:B------:R-:W-:Y:S01]  /*9530*/  MOV R34, R16 ;  /* 0x0000001000227202 */ /* 0x000fe20000000f00 */
[----:B------:R-:W-:Y:S02]  /*9540*/  FMUL.FTZ R2, R2, c[0x0][0x2d0] ;  /* 0x0000b40002027a20 */ /* 0x000fe40000410000 */
[C---:B------:R-:W-:Y:S01]  /*9550*/  FMUL.FTZ R16, R0.reuse, R152 ;  /* 0x0000009800107220 */ /* 0x040fe20000410000 */
[----:B------:R-:W-:Y:S01]  /*9560*/  MOV R148, R34 ;  /* 0x0000002200947202 */ /* 0x000fe20000000f00 */
[----:B------:R-:W-:Y:S01]  /*9570*/  FMUL.FTZ R28, R0, R140 ;  /* 0x0000008c001c7220 */ /* 0x000fe20000410000 */
[----:B------:R-:W-:Y:S01]  /*9580*/  MOV R140, R35 ;  /* 0x00000023008c7202 */ /* 0x000fe20000000f00 */
[----:B------:R-:W1:Y:S01]  /*9590*/  MUFU.EX2 R2, R2 ;  /* 0x0000000200027308 */ /* 0x000e620000000800 */
[----:B------:R-:W-:Y:S02]  /*95a0*/  FFMA.FTZ R18, R8, c[0x0][0x2d0], -R4 ;  /* 0x0000b40008127a23 */ /* 0x000fe40000010804 */
[----:B------:R-:W-:Y:S02]  /*95b0*/  FADD.FTZ R4, R24, R6 ;  /* 0x0000000618047221 */ /* 0x000fe40000010000 */
        /* <DEDUP_REMOVED lines=9> */
[----:B------:R-:W-:Y:S02]  /*9650*/  FADD.FTZ R180, R23, R4 ;  /* 0x0000000417b47221 */ /* 0x000fe40000010000 */
[C---:B------:R-:W-:Y:S01]  /*9660*/  FMUL.FTZ R4, R0.reuse, R164 ;  /* 0x000000a400047220 */ /* 0x040fe20000410000 */
[----:B------:R-:W3:Y:S01]  /*9670*/  MUFU.EX2 R153, R177 ;  /* 0x000000b100997308 */ /* 0x000ee20000000800 */
[C---:B----4-:R-:W-:Y:S01]  /*9680*/  FMUL.FTZ R5, R0.reuse, R165 ;  /* 0x000000a500057220 */ /* 0x050fe20000410000 */
[----:B------:R-:W-:Y:S01]  /*9690*/  MOV R164, R7 ;  /* 0x0000000700a47202 */ /* 0x000fe20000000f00 */
[----:B------:R-:W-:Y:S01]  /*96a0*/  FMUL.FTZ R21, R0, R149 ;  /* 0x0000009500157220 */ /* 0x000fe20000410000 */
[----:B------:R-:W-:Y:S01]  /*96b0*/  MOV R149, R14 ;  /* 0x0000000e00957202 */ /* 0x000fe20000000f00 */
[C---:B-1----:R-:W-:Y:S01]  /*96c0*/  FMUL.FTZ R10, R2.reuse, R162 ;  /* 0x000000a2020a7220 */ /* 0x042fe20000410000 */
[----:B------:R-:W-:Y:S01]  /*96d0*/  MOV R165, R18 ;  /* 0x0000001200a57202 */ /* 0x000fe20000000f00 */
[----:B------:R-:W4:Y:S01]  /*96e0*/  LDL R162, [R1+0x38] ;  /* 0x0000380001a27983 */ /* 0x000f220000100800 */
[C---:B------:R-:W-:Y:S02]  /*96f0*/  FMUL.FTZ R34, R2.reuse, R138 ;  /* 0x0000008a02227220 */ /* 0x040fe40000410000 */
[C---:B------:R-:W-:Y:S01]  /*9700*/  FMUL.FTZ R35, R2.reuse, R139 ;  /* 0x0000008b02237220 */ /* 0x040fe20000410000 */
[----:B------:R-:W-:Y:S01]  /*9710*/  MUFU.EX2 R156, R133 ;  /* 0x00000085009c7308 */ /* 0x000fe20000000800 */
[C---:B------:R-:W-:Y:S01]  /*9720*/  FMUL.FTZ R6, R2.reuse, R166 ;  /* 0x000000a602067220 */ /* 0x040fe20000410000 */
[----:B------:R-:W-:Y:S01]  /*9730*/  MOV R166, R19 ;  /* 0x0000001300a67202 */ /* 0x000fe20000000f00 */
[C---:B------:R-:W-:Y:S01]  /*9740*/  FMUL.FTZ R7, R2.reuse, R167 ;  /* 0x000000a702077220 */ /* 0x040fe20000410000 */
[----:B------:R-:W-:Y:S01]  /*9750*/  MOV R167, R22 ;  /* 0x0000001600a77202 */ /* 0x000fe20000000f00 */
[----:B------:R-:W-:Y:S02]  /*9760*/  FMUL.FTZ R14, R2, R158 ;  /* 0x0000009e020e7220 */ /* 0x000fe40000410000 */
[----:B------:R-:W5:Y:S01]  /*9770*/  LDL R158, [R1] ;  /* 0x00000000019e7983 */ /* 0x000f620000100800 */
[C---:B------:R-:W-:Y:S01]  /*9780*/  FMUL.FTZ R8, R0.reuse, R160 ;  /* 0x000000a000087220 */ /* 0x040fe20000410000 */
[----:B------:R-:W-:Y:S01]  /*9790*/  MOV R160, R15 ;  /* 0x0000000f00a07202 */ /* 0x000fe20000000f00 */
[----:B------:R-:W1:Y:S01]  /*97a0*/  MUFU.EX2 R157, R134 ;  /* 0x00000086009d7308 */ /* 0x000e620000000800 */
[C---:B------:R-:W-:Y:S01]  /*97b0*/  FMUL.FTZ R29, R0.reuse, R141 ;  /* 0x0000008d001d7220 */ /* 0x040fe20000410000 */
[----:B------:R-:W-:Y:S01]  /*97c0*/  MOV R141, R26 ;  /* 0x0000001a008d7202 */ /* 0x000fe20000000f00 */
[C---:B------:R-:W-:Y:S01]  /*97d0*/  FMUL.FTZ R36, R0.reuse, R36 ;  /* 0x0000002400247220 */ /* 0x040fe20000410000 */
[----:B---3--:R-:W-:Y:S01]  /*97e0*/  F2FP.PACK_AB R177, R153, R179 ;  /* 0x000000b399b1723e */ /* 0x008fe200000000ff */
[C---:B------:R-:W-:Y:S02]  /*97f0*/  FMUL.FTZ R37, R0.reuse, R37 ;  /* 0x0000002500257220 */ /* 0x040fe40000410000 */
[C---:B------:R-:W-:Y:S02]  /*9800*/  FMUL.FTZ R40, R0.reuse, R40 ;  /* 0x0000002800287220 */ /* 0x040fe40000410000 */
[C---:B------:R-:W-:Y:S01]  /*9810*/  FMUL.FTZ R41, R0.reuse, R41 ;  /* 0x0000002900297220 */ /* 0x040fe20000410000 */
[----:B------:R3:W1:Y:S01]  /*9820*/  MUFU.EX2 R133, R188 ;  /* 0x000000bc00857308 */ /* 0x0006620000000800 */
        /* <DEDUP_REMOVED lines=13> */
[C---:B------:R-:W-:Y:S01]  /*9900*/  FMUL.FTZ R65, R0.reuse, R65 ;  /* 0x0000004100417220 */ /* 0x040fe20000410000 */
[----:B---3--:R-:W3:Y:S01]  /*9910*/  LDL.LU R188, [R1+0x90] ;  /* 0x0000900001bc7983 */ /* 0x008ee20000300800 */
        /* <DEDUP_REMOVED lines=49> */
[C---:B------:R-:W-:Y:S01]  /*9c30*/  FMUL.FTZ R38, R2.reuse, R38 ;  /* 0x0000002602267220 */ /* 0x040fe20000410000 */
[----:B------:R-:W-:Y:S01]  /*9c40*/  LDSM.16.MT88.4 R140, [R250+0x800] ;  /* 0x00080000fa8c783b */ /* 0x000fe20000004200 */
        /* <DEDUP_REMOVED lines=50> */
[----:B--2---:R-:W-:Y:S01]  /*9f70*/  FFMA.FTZ R152, R2, R136, R179 ;  /* 0x0000008802987223 */ /* 0x004fe200000100b3 */
[----:B------:R-:W-:Y:S01]  /*9f80*/  F2FP.PACK_AB R179, R157, R156 ;  /* 0x0000009c9db3723e */ /* 0x000fe200000000ff */
[----:B------:R-:W1:Y:S01]  /*9f90*/  LDSM.16.MT88.4 R136, [R250] ;  /* 0x00000000fa88783b */ /* 0x000e620000004200 */
[----:B------:R-:W2:Y:S10]  /*9fa0*/  MUFU.EX2 R2, R187 ;  /* 0x000000bb00027308 */ /* 0x000eb40000000800 */
[----:B------:R-:W1:Y:S10]  /*9fb0*/  MUFU.EX2 R187, R182 ;  /* 0x000000b600bb7308 */ /* 0x000e740000000800 */
[----:B------:R-:W2:Y:S01]  /*9fc0*/  MUFU.EX2 R182, R160 ;  /* 0x000000a000b67308 */ /* 0x000ea20000000800 */
        /* <DEDUP_REMOVED lines=8> */
[----:B----4-:R1:W4:Y:S03]  /*a050*/  LDSM.16.MT88.4 R136, [R162] ;  /* 0x00000000a288783b */ /* 0x0103260000004200 */
[----:B-1----:R-:W-:Y:S02]  /*a060*/  MOV R162, R167 ;  /* 0x000000a700a27202 */ /* 0x002fe40000000f00 */
[----:B------:R-:W-:Y:S02]  /*a070*/  MOV R167, R166 ;  /* 0x000000a600a77202 */ /* 0x000fe40000000f00 */
[----:B------:R-:W-:Y:S01]  /*a080*/  MOV R166, R0 ;  /* 0x0000000000a67202 */ /* 0x000fe20000000f00 */
[----:B------:R-:W-:Y:S02]  /*a090*/  FADD.FTZ R0, R133, R180 ;  /* 0x000000b485007221 */ /* 0x000fe40000010000 */
[----:B------:R-:W-:Y:S02]  /*a0a0*/  MUFU.EX2 R180, R165 ;  /* 0x000000a500b47308 */ /* 0x000fe40000000800 */
[----:B--2---:R-:W-:Y:S04]  /*a0b0*/  FADD.FTZ R0, R2, R0 ;  /* 0x0000000002007221 */ /* 0x004fe80000010000 */
[----:B------:R-:W-:Y:S01]  /*a0c0*/  FADD.FTZ R0, R144, R0 ;  /* 0x0000000090007221 */ /* 0x000fe20000010000 */
[C---:B----4-:R-:W-:Y:S03]  /*a0d0*/  HMMA.16816.F32 R28, R176.reuse, R136, R28 ;  /* 0x00000088b01c723c */ /* 0x050fe6000000181c */
[----:B------:R-:W-:Y:S05]  /*a0e0*/  FADD.FTZ R0, R134, R0 ;  /* 0x0000000086007221 */ /* 0x000fea0000010000 */
        /* <DEDUP_REMOVED lines=10> */
[----:B-----5:R-:W1:Y:S07]  /*a190*/  LDSM.16.MT88.4 R136, [R158+0x2000] ;  /* 0x002000009e88783b */ /* 0x020e6e0000004200 */
        /* <DEDUP_REMOVED lines=30> */
[----:B------:R-:W2:Y:S02]  /*a380*/  LDSM.16.MT88.4 R144, [R252+0x800] ;  /* 0x00080000fc90783b */ /* 0x000ea40000004200 */
[----:B------:R-:W4:Y:S01]  /*a390*/  MUFU.EX2 R2, R154 ;  /* 0x0000009a00027308 */ /* 0x000f220000000800 */
[----:B------:R-:W-:Y:S02]  /*a3a0*/  F2FP.PACK_AB R139, R184, R185 ;  /* 0x000000b9b88b723e */ /* 0x000fe400000000ff */
[----:B------:R-:W-:Y:S05]  /*a3b0*/  F2FP.PACK_AB R177, R182, R181 ;  /* 0x000000b5b6b1723e */ /* 0x000fea00000000ff */
[C---:B------:R-:W-:Y:S02]  /*a3c0*/  HMMA.16816.F32 R4, R136.reuse, R140, R4 ;  /* 0x0000008c8804723c */ /* 0x040fe40000001804 */
[----:B------:R-:W-:Y:S03]  /*a3d0*/  MUFU.EX2 R176, R162 ;  /* 0x000000a200b07308 */ /* 0x000fe60000000800 */
[----:B-1----:R-:W-:Y:S03]  /*a3e0*/  FADD.FTZ R0, R133, R0 ;  /* 0x0000000085007221 */ /* 0x002fe60000010000 */
[C---:B------:R-:W-:Y:S01]  /*a3f0*/  HMMA.16816.F32 R8, R136.reuse, R142, R8 ;  /* 0x0000008e8808723c */ /* 0x040fe20000001808 */
[----:B------:R-:W1:Y:S03]  /*a400*/  LDSM.16.MT88.4 R140, [R251+0x800] ;  /* 0x00080000fb8c783b */ /* 0x000e660000004200 */
[----:B------:R-:W5:Y:S01]  /*a410*/  MUFU.EX2 R134, R159 ;  /* 0x0000009f00867308 */ /* 0x000f620000000800 */
[----:B----4-:R-:W-:Y:S04]  /*a420*/  FADD.FTZ R0, R2, R0 ;  /* 0x0000000002007221 */ /* 0x010fe80000010000 */
[----:B------:R-:W-:Y:S05]  /*a430*/  FADD.FTZ R0, R148, R0 ;  /* 0x0000000094007221 */ /* 0x000fea0000010000 */
[----:B------:R-:W-:Y:S01]  /*a440*/  MUFU.EX2 R178, R166 ;  /* 0x000000a600b27308 */ /* 0x000fe20000000800 */
[C---:B--2---:R-:W-:Y:S03]  /*a450*/  HMMA.16816.F32 R12, R136.reuse, R144, R12 ;  /* 0x00000090880c723c */ /* 0x044fe6000000180c */
[C---:B-----5:R-:W-:Y:S05]  /*a460*/  FADD.FTZ R0, R134.reuse, R0 ;  /* 0x0000000086007221 */ /* 0x060fea0000010000 */
        /* <DEDUP_REMOVED lines=45> */
[----:B------:R-:W4:Y:S01]  /*a740*/  LDSM.16.MT88.4 R148, [R251+0x1000] ;  /* 0x00100000fb94783b */ /* 0x000f220000004200 */
[----:B------:R-:W5:Y:S02]  /*a750*/  MUFU.EX2 R134, R164 ;  /* 0x000000a400867308 */ /* 0x000f640000000800 */
[----:B------:R-:W-:Y:S02]  /*a760*/  F2FP.PACK_AB R136, R2, R133 ;  /* 0x000000850288723e */ /* 0x000fe400000000ff */
[----:B------:R-:W-:Y:S02]  /*a770*/  F2FP.PACK_AB R137, R189, R190 ;  /* 0x000000bebd89723e */ /* 0x000fe400000000ff */
[----:B------:R-:W-:Y:S04]  /*a780*/  F2FP.PACK_AB R139, R183, R191 ;  /* 0x000000bfb78b723e */ /* 0x000fe800000000ff */
[----:B------:R3:W3:Y:S03]  /*a790*/  MUFU.EX2 R2, R163 ;  /* 0x000000a300027308 */ /* 0x0006e60000000800 */
[C---:B-1----:R-:W-:Y:S07]  /*a7a0*/  HMMA.16816.F32 R4, R136.reuse, R140, R4 ;  /* 0x0000008c8804723c */ /* 0x042fee0000001804 */
[----:B------:R-:W1:Y:S01]  /*a7b0*/  MUFU.EX2 R133, R167 ;  /* 0x000000a700857308 */ /* 0x000e620000000800 */
[C---:B------:R-:W-:Y:S01]  /*a7c0*/  HMMA.16816.F32 R8, R136.reuse, R142, R8 ;  /* 0x0000008e8808723c */ /* 0x040fe20000001808 */
[----:B------:R-:W1:Y:S03]  /*a7d0*/  LDSM.16.MT88.4 R140, [R158+0x1000] ;  /* 0x001000009e8c783b */ /* 0x000e660000004200 */
[----:B-----5:R-:W-:Y:S04]  /*a7e0*/  F2FP.PACK_AB R179, R134, R180 ;  /* 0x000000b486b3723e */ /* 0x020fe800000000ff */
[C---:B--2---:R-:W-:Y:S01]  /*a7f0*/  HMMA.16816.F32 R12, R136.reuse, R144, R12 ;  /* 0x00000090880c723c */ /* 0x044fe2000000180c */
[----:B---3--:R-:W-:Y:S03]  /*a800*/  LDSM.16.MT88.4 R160, [R250+0x1800] ;  /* 0x00180000faa0783b */ /* 0x008fe60000004200 */
[----:B------:R-:W-:Y:S04]  /*a810*/  FADD.FTZ R0, R2, R0 ;  /* 0x0000000002007221 */ /* 0x000fe80000010000 */
[C---:B------:R-:W-:Y:S01]  /*a820*/  HMMA.16816.F32 R16, R136.reuse, R146, R16 ;  /* 0x000000928810723c */ /* 0x040fe20000001810 */
[----:B------:R-:W2:Y:S03]  /*a830*/  LDSM.16.MT88.4 R144, [R250+0x3000] ;  /* 0x00300000fa90783b */ /* 0x000ea60000004200 */
[C---:B------:R-:W-:Y:S01]  /*a840*/  FADD.FTZ R0, R176.reuse, R0 ;  /* 0x00000000b0007221 */ /* 0x040fe20000010000 */
[----:B------:R-:W-:Y:S01]  /*a850*/  F2FP.PACK_AB R176, R176, R2 ;  /* 0x00000002b0b0723e */ /* 0x000fe200000000ff */
[----:B------:R-:W-:Y:S02]  /*a860*/  FADD.FTZ R2, R153, R152 ;  /* 0x0000009899027221 */ /* 0x000fe40000010000 */
[C---:B----4-:R-:W-:Y:S01]  /*a870*/  HMMA.16816.F32 R20, R136.reuse, R148, R20 ;  /* 0x000000948814723c */ /* 0x050fe20000001814 */
[----:B------:R-:W-:Y:S03]  /*a880*/  LDSM.16.MT88.4 R152, [R252+0x1800] ;  /* 0x00180000fc98783b */ /* 0x000fe60000004200 */
[----:B-1----:R-:W-:Y:S04]  /*a890*/  FADD.FTZ R0, R133, R0 ;  /* 0x0000000085007221 */ /* 0x002fe80000010000 */
[C---:B------:R-:W-:Y:S01]  /*a8a0*/  HMMA.16816.F32 R24, R136.reuse, R150, R24 ;  /* 0x000000968818723c */ /* 0x040fe20000001818 */
[----:B------:R-:W1:Y:S03]  /*a8b0*/  LDSM.16.MT88.4 R148, [R252+0x3000] ;  /* 0x00300000fc94783b */ /* 0x000e660000004200 */
[C---:B------:R-:W-:Y:S01]  /*a8c0*/  FADD.FTZ R0, R178.reuse, R0 ;  /* 0x00000000b2007221 */ /* 0x040fe20000010000 */
[----:B------:R-:W-:Y:S03]  /*a8d0*/  F2FP.PACK_AB R178, R178, R133 ;  /* 0x00000085b2b2723e */ /* 0x000fe600000000ff */
[C---:B------:R-:W-:Y:S01]  /*a8e0*/  HMMA.16816.F32 R28, R136.reuse, R140, R28 ;  /* 0x0000008c881c723c */ /* 0x040fe2000000181c */
[----:B------:R3:W-:Y:S04]  /*a8f0*/  STL [R1+0xa4], R0 ;  /* 0x0000a40001007387 */ /* 0x0007e80000100800 */
[----:B------:R-:W4:Y:S03]  /*a900*/  LDL R133, [R1+0xb0] ;  /* 0x0000b00001857983 */ /* 0x000f260000100800 */
[C---:B------:R-:W-:Y:S01]  /*a910*/  HMMA.16816.F32 R32, R136.reuse, R142, R32 ;  /* 0x0000008e8820723c */ /* 0x040fe20000001820 */
[----:B------:R-:W5:Y:S07]  /*a920*/  LDSM.16.MT88.4 R140, [R251+0x3000] ;  /* 0x00300000fb8c783b */ /* 0x000f6e0000004200 */
[C---:B--2---:R-:W-:Y:S08]  /*a930*/  HMMA.16816.F32 R36, R136.reuse, R144, R36 ;  /* 0x000000908824723c */ /* 0x044ff00000001824 */
[C---:B------:R-:W-:Y:S01]  /*a940*/  HMMA.16816.F32 R40, R136.reuse, R146, R40 ;  /* 0x000000928828723c */ /* 0x040fe20000001828 */
[----:B------:R-:W2:Y:S03]  /*a950*/  LDSM.16.MT88.4 R144, [R158+0x3000] ;  /* 0x003000009e90783b */ /* 0x000ea60000004200 */
[----:B---3--:R-:W-:Y:S01]  /*a960*/  FADD.FTZ R0, R156, R2 ;  /* 0x000000029c007221 */ /* 0x008fe20000010000 */
[----:B------:R-:W-:Y:S03]  /*a970*/  MOV R2, R157 ;  /* 0x0000009d00027202 */ /* 0x000fe60000000f00 */
[C---:B-1----:R-:W-:Y:S04]  /*a980*/  HMMA.16816.F32 R44, R136.reuse, R148, R44 ;  /* 0x00000094882c723c */ /* 0x042fe8000000182c */
[----:B------:R-:W-:Y:S01]  /*a990*/  FADD.FTZ R0, R2, R0 ;  /* 0x0000000002007221 */ /* 0x000fe20000010000 */
[----:B------:R-:W-:Y:S03]  /*a9a0*/  IADD3 R2, R188, -0x1, RZ ;  /* 0xffffffffbc027810 */ /* 0x000fe60007ffe0ff */
[C---:B------:R-:W-:Y:S01]  /*a9b0*/  HMMA.16816.F32 R48, R136.reuse, R150, R48 ;  /* 0x000000968830723c */ /* 0x040fe20000001830 */
[----:B------:R-:W1:Y:S03]  /*a9c0*/  LDSM.16.MT88.4 R148, [R250+0x5000] ;  /* 0x00500000fa94783b */ /* 0x000e660000004200 */
[----:B------:R-:W-:Y:S04]  /*a9d0*/  FADD.FTZ R0, R187, R0 ;  /* 0x00000000bb007221 */ /* 0x000fe80000010000 */
[C---:B-----5:R-:W-:Y:S01]  /*a9e0*/  HMMA.16816.F32 R52, R136.reuse, R140, R52 ;  /* 0x0000008c8834723c */ /* 0x060fe20000001834 */
[----:B------:R-:W-:Y:S03]  /*a9f0*/  STL [R1+0x68], R2 ;  /* 0x0000680201007387 */ /* 0x000fe60000100800 */
[----:B------:R-:W-:Y:S04]  /*aa00*/  FADD.FTZ R0, R186, R0 ;  /* 0x00000000ba007221 */ /* 0x000fe80000010000 */
[C---:B------:R-:W-:Y:S01]  /*aa10*/  HMMA.16816.F32 R56, R136.reuse, R142, R56 ;  /* 0x0000008e8838723c */ /* 0x040fe20000001838 */
[----:B------:R-:W3:Y:S03]  /*aa20*/  LDSM.16.MT88.4 R140, [R252+0x5000] ;  /* 0x00500000fc8c783b */ /* 0x000ee60000004200 */
[----:B------:R-:W-:Y:S04]  /*aa30*/  FADD.FTZ R0, R185, R0 ;  /* 0x00000000b9007221 */ /* 0x000fe80000010000 */
[----:B------:R-:W-:Y:S01]  /*aa40*/  FADD.FTZ R0, R184, R0 ;  /* 0x00000000b8007221 */ /* 0x000fe20000010000 */
[C---:B--2---:R-:W-:Y:S03]  /*aa50*/  HMMA.16816.F32 R60, R136.reuse, R144, R60 ;  /* 0x00000090883c723c */ /* 0x044fe6000000183c */
[----:B------:R-:W-:Y:S04]  /*aa60*/  FADD.FTZ R0, R190, R0 ;  /* 0x00000000be007221 */ /* 0x000fe80000010000 */
[----:B------:R-:W-:Y:S01]  /*aa70*/  FADD.FTZ R0, R189, R0 ;  /* 0x00000000bd007221 */ /* 0x000fe20000010000 */
[C---:B------:R-:W-:Y:S01]  /*aa80*/  HMMA.16816.F32 R64, R136.reuse, R146, R64 ;  /* 0x000000928840723c */ /* 0x040fe20000001840 */
[----:B------:R-:W2:Y:S03]  /*aa90*/  LDSM.16.MT88.4 R144, [R251+0x5000] ;  /* 0x00500000fb90783b */ /* 0x000ea60000004200 */
[----:B------:R-:W-:Y:S04]  /*aaa0*/  FADD.FTZ R0, R191, R0 ;  /* 0x00000000bf007221 */ /* 0x000fe80000010000 */
[C---:B-1----:R-:W-:Y:S04]  /*aab0*/  HMMA.16816.F32 R68, R136.reuse, R148, R68 ;  /* 0x000000948844723c */ /* 0x042fe80000001844 */
[----:B------:R-:W-:Y:S04]  /*aac0*/  FADD.FTZ R0, R183, R0 ;  /* 0x00000000b7007221 */ /* 0x000fe80000010000 */
[C---:B------:R-:W-:Y:S01]  /*aad0*/  HMMA.16816.F32 R72, R136.reuse, R150, R72 ;  /* 0x000000968848723c */ /* 0x040fe20000001848 */
[----:B------:R-:W1:Y:S03]  /*aae0*/  LDSM.16.MT88.4 R148, [R158+0x5000] ;  /* 0x005000009e94783b */ /* 0x000e660000004200 */
[----:B------:R-:W-:Y:S04]  /*aaf0*/  FADD.FTZ R0, R181, R0 ;  /* 0x00000000b5007221 */ /* 0x000fe80000010000 */
[C---:B---3--:R-:W-:Y:S04]  /*ab00*/  HMMA.16816.F32 R76, R136.reuse, R140, R76 ;  /* 0x0000008c884c723c */ /* 0x048fe8000000184c */
[----:B------:R-:W-:Y:S04]  /*ab10*/  FADD.FTZ R0, R182, R0 ;  /* 0x00000000b6007221 */ /* 0x000fe80000010000 */
[C---:B------:R-:W-:Y:S01]  /*ab20*/  HMMA.16816.F32 R80, R136.reuse, R142, R80 ;  /* 0x0000008e8850723c */ /* 0x040fe20000001850 */
[----:B------:R-:W3:Y:S03]  /*ab30*/  LDSM.16.MT88.4 R140, [R250+0x7000] ;  /* 0x00700000fa8c783b */ /* 0x000ee60000004200 */
[----:B------:R-:W-:Y:S04]  /*ab40*/  FADD.FTZ R0, R180, R0 ;  /* 0x00000000b4007221 */ /* 0x000fe80000010000 */
[----:B------:R-:W-:Y:S01]  /*ab50*/  FADD.FTZ R0, R134, R0 ;  /* 0x0000000086007221 */ /* 0x000fe20000010000 */
[C---:B--2---:R-:W-:Y:S03]  /*ab60*/  HMMA.16816.F32 R84, R136.reuse, R144, R84 ;  /* 0x000000908854723c */ /* 0x044fe60000001854 */
[----:B------:R-:W-:Y:S01]  /*ab70*/  MOV R134, R3 ;  /* 0x0000000300867202 */ /* 0x000fe20000000f00 */
[----:B------:R2:W-:Y:S04]  /*ab80*/  STL [R1+0xa0], R0 ;  /* 0x0000a00001007387 */ /* 0x0005e80000100800 */
[C---:B------:R-:W-:Y:S01]  /*ab90*/  HMMA.16816.F32 R88, R136.reuse, R146, R88 ;  /* 0x000000928858723c */ /* 0x040fe20000001858 */
[----:B------:R-:W5:Y:S07]  /*aba0*/  LDSM.16.MT88.4 R144, [R252+0x7000] ;  /* 0x00700000fc90783b */ /* 0x000f6e0000004200 */
[C---:B-1----:R-:W-:Y:S08]  /*abb0*/  HMMA.16816.F32 R92, R136.reuse, R148, R92 ;  /* 0x00000094885c723c */ /* 0x042ff0000000185c */
[C---:B------:R-:W-:Y:S01]  /*abc0*/  HMMA.16816.F32 R96, R136.reuse, R150, R96 ;  /* 0x000000968860723c */ /* 0x040fe20000001860 */
[----:B------:R-:W1:Y:S03]  /*abd0*/  LDSM.16.MT88.4 R148, [R251+0x7000] ;  /* 0x00700000fb94783b */ /* 0x000e660000004200 */
[----:B--2---:R-:W-:Y:S04]  /*abe0*/  MOV R0, R2 ;  /* 0x0000000200007202 */ /* 0x004fe80000000f00 */
[C---:B---3--:R-:W-:Y:S01]  /*abf0*/  HMMA.16816.F32 R100, R136.reuse, R140, R100 ;  /* 0x0000008c8864723c */ /* 0x048fe20000001864 */
[----:B------:R-:W-:Y:S07]  /*ac00*/  STL [R1+0x90], R0 ;  /* 0x0000900001007387 */ /* 0x000fee0000100800 */
[C---:B------:R-:W-:Y:S01]  /*ac10*/  HMMA.16816.F32 R104, R136.reuse, R142, R104 ;  /* 0x0000008e8868723c */ /* 0x040fe20000001868 */
[----:B------:R-:W2:Y:S07]  /*ac20*/  LDSM.16.MT88.4 R140, [R158+0x7000] ;  /* 0x007000009e8c783b */ /* 0x000eae0000004200 */
[C---:B-----5:R-:W-:Y:S08]  /*ac30*/  HMMA.16816.F32 R108, R136.reuse, R144, R108 ;  /* 0x00000090886c723c */ /* 0x060ff0000000186c */
[C---:B------:R-:W-:Y:S01]  /*ac40*/  HMMA.16816.F32 R112, R136.reuse, R146, R112 ;  /* 0x000000928870723c */ /* 0x040fe20000001870 */
[----:B------:R-:W3:Y:S07]  /*ac50*/  LDSM.16.MT88.4 R144, [R251+0x1800] ;  /* 0x00180000fb90783b */ /* 0x000eee0000004200 */
[C---:B-1----:R-:W-:Y:S08]  /*ac60*/  HMMA.16816.F32 R116, R136.reuse, R148, R116 ;  /* 0x000000948874723c */ /* 0x042ff00000001874 */
[C---:B------:R-:W-:Y:S08]  /*ac70*/  HMMA.16816.F32 R120, R136.reuse, R150, R120 ;  /* 0x000000968878723c */ /* 0x040ff00000001878 */
[C---:B--2---:R-:W-:Y:S07]  /*ac80*/  HMMA.16816.F32 R124, R136.reuse, R140, R124 ;  /* 0x0000008c887c723c */ /* 0x044fee000000187c */
[----:B------:R-:W-:Y:S01]  /*ac90*/  MOV R141, R158 ;  /* 0x0000009e008d7202 */ /* 0x000fe20000000f00 */
[----:B------:R-:W-:Y:S04]  /*aca0*/  HMMA.16816.F32 R128, R136, R142, R128 ;  /* 0x0000008e8880723c */ /* 0x000fe80000001880 */
[----:B------:R-:W1:Y:S04]  /*acb0*/  LDSM.16.MT88.4 R136, [R141+0x1800] ;  /* 0x001800008d88783b */ /* 0x000e680000004200 */
[C---:B------:R-:W-:Y:S04]  /*acc0*/  HMMA.16816.F32 R164, R176.reuse, R160, R4 ;  /* 0x000000a0b0a4723c */ /* 0x040fe80000001804 */
[----:B------:R-:W2:Y:S04]  /*acd0*/  LDSM.16.MT88.4 R4, [R250+0x3800] ;  /* 0x00380000fa04783b */ /* 0x000ea80000004200 */
[C---:B------:R-:W-:Y:S04]  /*ace0*/  HMMA.16816.F32 R160, R176.reuse, R162, R8 ;  /* 0x000000a2b0a0723c */ /* 0x040fe80000001808 */
[----:B------:R-:W5:Y:S04]  /*acf0*/  LDSM.16.MT88.4 R8, [R252+0x3800] ;  /* 0x00380000fc08783b */ /* 0x000f680000004200 */
[C---:B------:R-:W-:Y:S04]  /*ad00*/  HMMA.16816.F32 R156, R176.reuse, R152, R12 ;  /* 0x00000098b09c723c */ /* 0x040fe8000000180c */
[----:B------:R-:W2:Y:S04]  /*ad10*/  LDSM.16.MT88.4 R12, [R251+0x3800] ;  /* 0x00380000fb0c783b */ /* 0x000ea80000004200 */
[C---:B------:R-:W-:Y:S08]  /*ad20*/  HMMA.16816.F32 R152, R176.reuse, R154, R16 ;  /* 0x0000009ab098723c */ /* 0x040ff00000001810 */
[C---:B---3--:R-:W-:Y:S07]  /*ad30*/  HMMA.16816.F32 R148, R176.reuse, R144, R20 ;  /* 0x00000090b094723c */ /* 0x048fee0000001814 */
[----:B------:R-:W-:Y:S01]  /*ad40*/  MOV R23, R141 ;  /* 0x0000008d00177202 */ /* 0x000fe20000000f00 */
[C---:B------:R-:W-:Y:S04]  /*ad50*/  HMMA.16816.F32 R144, R176.reuse, R146, R24 ;  /* 0x00000092b090723c */ /* 0x040fe80000001818 */
[----:B------:R-:W3:Y:S04]  /*ad60*/  LDSM.16.MT88.4 R16, [R23+0x3800] ;  /* 0x003800001710783b */ /* 0x000ee80000004200 */
[C---:B-1----:R-:W-:Y:S08]  /*ad70*/  HMMA.16816.F32 R140, R176.reuse, R136, R28 ;  /* 0x00000088b08c723c */ /* 0x042ff0000000181c */
[C---:B------:R-:W-:Y:S08]  /*ad80*/  HMMA.16816.F32 R136, R176.reuse, R138, R32 ;  /* 0x0000008ab088723c */ /* 0x040ff00000001820 */
[C---:B--2---:R-:W-:Y:S08]  /*ad90*/  HMMA.16816.F32 R36, R176.reuse, R4, R36 ;  /* 0x00000004b024723c */ /* 0x044ff00000001824 */
[C---:B------:R-:W-:Y:S01]  /*ada0*/  HMMA.16816.F32 R40, R176.reuse, R6, R40 ;  /* 0x00000006b028723c */ /* 0x040fe20000001828 */
[----:B------:R-:W1:Y:S07]  /*adb0*/  LDSM.16.MT88.4 R4, [R250+0x5800] ;  /* 0x00580000fa04783b */ /* 0x000e6e0000004200 */
[C---:B-----5:R-:W-:Y:S08]  /*adc0*/  HMMA.16816.F32 R44, R176.reuse, R8, R44 ;  /* 0x00000008b02c723c */ /* 0x060ff0000000182c */
[C---:B------:R-:W-:Y:S01]  /*add0*/  HMMA.16816.F32 R48, R176.reuse, R10, R48 ;  /* 0x0000000ab030723c */ /* 0x040fe20000001830 */
[----:B------:R-:W2:Y:S02]  /*ade0*/  LDSM.16.MT88.4 R8, [R252+0x5800] ;  /* 0x00580000fc08783b */ /* 0x000ea40000004200 */
[----:B----4-:R-:W-:Y:S02]  /*adf0*/  ISETP.GT.AND P0, PT, R188, R133, PT ;  /* 0x00000085bc00720c */ /* 0x010fe40003f04270 */
[----:B------:R-:W-:Y:S03]  /*ae00*/  MOV R133, R132 ;  /* 0x0000008400857202 */ /* 0x000fe60000000f00 */
[C---:B------:R-:W-:Y:S08]  /*ae10*/  HMMA.16816.F32 R52, R176.reuse, R12, R52 ;  /* 0x0000000cb034723c */ /* 0x040ff00000001834 */
[C---:B------:R-:W-:Y:S01]  /*ae20*/  HMMA.16816.F32 R56, R176.reuse, R14, R56 ;  /* 0x0000000eb038723c */ /* 0x040fe20000001838 */
[----:B------:R-:W4:Y:S07]  /*ae30*/  LDSM.16.MT88.4 R12, [R251+0x5800] ;  /* 0x00580000fb0c783b */ /* 0x000f2e0000004200 */
        /* <DEDUP_REMOVED lines=9> */
[C---:B----4-:R-:W-:Y:S08]  /*aed0*/  HMMA.16816.F32 R84, R176.reuse, R12, R84 ;  /* 0x0000000cb054723c */ /* 0x050ff00000001854 */
[C---:B------:R-:W-:Y:S01]  /*aee0*/  HMMA.16816.F32 R88, R176.reuse, R14, R88 ;  /* 0x0000000eb058723c */ /* 0x040fe20000001858 */
[----:B------:R-:W4:Y:S07]  /*aef0*/  LDSM.16.MT88.4 R12, [R251+0x7800] ;  /* 0x00780000fb0c783b */ /* 0x000f2e0000004200 */
[C---:B---3--:R-:W-:Y:S08]  /*af00*/  HMMA.16816.F32 R92, R176.reuse, R16, R92 ;  /* 0x00000010b05c723c */ /* 0x048ff0000000185c */
[C---:B------:R-:W-:Y:S01]  /*af10*/  HMMA.16816.F32 R96, R176.reuse, R18, R96 ;  /* 0x00000012b060723c */ /* 0x040fe20000001860 */
[----:B------:R-:W3:Y:S07]  /*af20*/  LDSM.16.MT88.4 R16, [R23+0x7800] ;  /* 0x007800001710783b */ /* 0x000eee0000004200 */
[C---:B-1----:R-:W-:Y:S08]  /*af30*/  HMMA.16816.F32 R100, R176.reuse, R4, R100 ;  /* 0x00000004b064723c */ /* 0x042ff00000001864 */
[C---:B------:R-:W-:Y:S08]  /*af40*/  HMMA.16816.F32 R104, R176.reuse, R6, R104 ;  /* 0x00000006b068723c */ /* 0x040ff00000001868 */
[C---:B--2---:R-:W-:Y:S08]  /*af50*/  HMMA.16816.F32 R108, R176.reuse, R8, R108 ;  /* 0x00000008b06c723c */ /* 0x044ff0000000186c */
[C---:B------:R-:W-:Y:S08]  /*af60*/  HMMA.16816.F32 R112, R176.reuse, R10, R112 ;  /* 0x0000000ab070723c */ /* 0x040ff00000001870 */
[C---:B----4-:R-:W-:Y:S08]  /*af70*/  HMMA.16816.F32 R116, R176.reuse, R12, R116 ;  /* 0x0000000cb074723c */ /* 0x050ff00000001874 */
[C---:B------:R-:W-:Y:S08]  /*af80*/  HMMA.16816.F32 R120, R176.reuse, R14, R120 ;  /* 0x0000000eb078723c */ /* 0x040ff00000001878 */
[C---:B---3--:R-:W-:Y:S07]  /*af90*/  HMMA.16816.F32 R124, R176.reuse, R16, R124 ;  /* 0x00000010b07c723c */ /* 0x048fee000000187c */
[----:B------:R-:W-:Y:S01]  /*afa0*/  MOV R16, R3 ;  /* 0x0000000300107202 */ /* 0x000fe20000000f00 */
[----:B------:R-:W-:Y:S01]  /*afb0*/  HMMA.16816.F32 R128, R176, R18, R128 ;  /* 0x00000012b080723c */ /* 0x000fe20000001880 */
[----:B------:R-:W-:-:S07]  /*afc0*/  @P0 BRA `(.L_x_1059) ;  /* 0xffffb82000000947 */ /* 0x000fce000383ffff */
.L_x_1048:
[----:B----4-:R-:W2:Y:S04]  /*afd0*/  LDL R2, [R1+0xa8] ;  /* 0x0000a80001027983 */ /* 0x010ea80000100800 */
[----:B------:R-:W2:Y:S02]  /*afe0*/  LDL R0, [R1+0x68] ;  /* 0x0000680001007983 */ /* 0x000ea40000100800 */
[----:B--2---:R-:W-:-:S13]  /*aff0*/  ISETP.GE.AND P0, PT, R0, R2, PT ;  /* 0x000000020000720c */ /* 0x004fda0003f06270 */
[----:B------:R-:W-:Y:S05]  /*b000*/  @!P0 BRA `(.L_x_1060) ;  /* 0x00003fe000008947 */ /* 0x000fea0003800000 */
[----:B------:R-:W-:Y:S02]  /*b010*/  MOV R134, R16 ;  /* 0x0000001000867202 */ /* 0x000fe40000000f00 */
[----:B------:R-:W-:Y:S02]  /*b020*/  MOV R133, R132 ;  /* 0x0000008400857202 */ /* 0x000fe40000000f00 */
.L_x_1067:
[----:B------:R-:W2:Y:S01]  /*b030*/  LDL R6, [R1+0x8c] ;  /* 0x00008c0001067983 */ /* 0x000ea20000100800 */
[----:B------:R-:W-:Y:S04]  /*b040*/  DEPBAR.LE SB0, 0x0 ;  /* 0x000080000000791a */ /* 0x000fe80000000000 */
[----:B------:R-:W3:Y:S01]  /*b050*/  LDL R12, [R1+0x4] ;  /* 0x00000400010c7983 */ /* 0x000ee20000100800 */
[----:B------:R-:W-:Y:S03]  /*b060*/  WARPSYNC 0xffffffff ;  /* 0xffffffff00007948 */ /* 0x000fe60003800000 */
[----:B------:R-:W4:Y:S04]  /*b070*/  LDL R28, [R1+0x84] ;  /* 0x00008400011c7983 */ /* 0x000f280000100800 */
[----:B------:R-:W5:Y:S04]  /*b080*/  LDL R7, [R1+0x3c] ;  /* 0x00003c0001077983 */ /* 0x000f680000100800 */
[----:B------:R-:W4:Y:S04]  /*b090*/  LDL.64 R22, [R1+0xc8] ;  /* 0x0000c80001167983 */ /* 0x000f280000100a00 */
[----:B------:R-:W4:Y:S04]  /*b0a0*/  LDL R4, [R1+0x44] ;  /* 0x0000440001047983 */ /* 0x000f280000100800 */
[----:B------:R-:W4:Y:S04]  /*b0b0*/  LDL R20, [R1+0x94] ;  /* 0x0000940001147983 */ /* 0x000f280000100800 */
[----:B------:R-:W4:Y:S04]  /*b0c0*/  LDL R5, [R1+0x40] ;  /* 0x0000400001057983 */ /* 0x000f280000100800 */
[----:B------:R-:W4:Y:S04]  /*b0d0*/  LDL R21, [R1+0x174] ;  /* 0x0001740001157983 */ /* 0x000f280000100800 */
[----:B------:R-:W4:Y:S04]  /*b0e0*/  LDL R15, [R1+0x178] ;  /* 0x00017800010f7983 */ /* 0x000f280000100800 */
[----:B------:R-:W4:Y:S04]  /*b0f0*/  LDL R14, [R1+0x98] ;  /* 0x00009800010e7983 */ /* 0x000f280000100800 */
[----:B------:R-:W4:Y:S04]  /*b100*/  LDL R13, [R1+0x17c] ;  /* 0x00017c00010d7983 */ /* 0x000f280000100800 */
[----:B------:R-:W-:Y:S06]  /*b110*/  BAR.SYNC.DEFER_BLOCKING 0x0 ;  /* 0x0000000000007b1d */ /* 0x000fec0000010000 */
[----:B------:R-:W1:Y:S04]  /*b120*/  LDSM.16.M88.4 R8, [R135] ;  /* 0x000000008708783b */ /* 0x000e680000000200 */
[----:B------:R-:W1:Y:S04]  /*b130*/  LDSM.16.M88.4 R16, [R135+0x800] ;  /* 0x000800008710783b */ /* 0x000e680000000200 */
[----:B------:R-:W1:Y:S04]  /*b140*/  LDSM.16.M88.4 R24, [R135+0x1000] ;  /* 0x001000008718783b */ /* 0x000e680000000200 */
[----:B------:R-:W1:Y:S04]  /*b150*/  LDSM.16.M88.4 R32, [R135+0x1800] ;  /* 0x001800008720783b */ /* 0x000e680000000200 */
[----:B---3--:R3:W1:Y:S01]  /*b160*/  LDSM.16.M88.4 R176, [R12] ;  /* 0x000000000cb0783b */ /* 0x0086620000000200 */
[----:B--2---:R-:W-:Y:S01]  /*b170*/  SHF.R.S32.HI R0, RZ, 0x1f, R6 ;  /* 0x0000001fff007819 */ /* 0x004fe20000011406 */
[----:B------:R-:W-:Y:S04]  /*b180*/  IMAD.WIDE.U32 R2, R6, c[0x0][0x208], RZ ;  /* 0x0000820006027a25 */ /* 0x000fe800078e00ff */
[----:B------:R-:W-:Y:S01]  /*b190*/  IMAD R0, R0, c[0x0][0x208], RZ ;  /* 0x0000820000007a24 */ /* 0x000fe200078e02ff */
[----:B-----5:R2:W1:Y:S03]  /*b1a0*/  LDSM.16.M88.4 R180, [R7] ;  /* 0x0000000007b4783b */ /* 0x0204660000000200 */
[----:B------:R-:W-:Y:S02]  /*b1b0*/  IMAD R0, R6, c[0x0][0x20c], R0 ;  /* 0x0000830006007a24 */ /* 0x000fe400078e0200 */
[----:B------:R-:W5:Y:S02]  /*b1c0*/  LDL R6, [R1+0xd8] ;  /* 0x0000d80001067983 */ /* 0x000f640000100800 */
[----:B------:R-:W-:Y:S02]  /*b1d0*/  IMAD.IADD R3, R3, 0x1, R0 ;  /* 0x0000000103037824 */ /* 0x000fe400078e0200 */
[----:B----4-:R4:W1:Y:S02]  /*b1e0*/  LDSM.16.M88.4 R188, [R4] ;  /* 0x0000000004bc783b */ /* 0x0108640000000200 */
[----:B------:R-:W-:Y:S05]  /*b1f0*/  IMAD.WIDE.U32 R2, R28, c[0x0][0x218], R2 ;  /* 0x000086001c027a25 */ /* 0x000fea00078e0002 */
[----:B------:R-:W-:Y:S01]  /*b200*/  IADD3 R0, P0, R22, R2, RZ ;  /* 0x0000000216007210 */ /* 0x000fe20007f1e0ff */
[----:B---3--:R-:W3:Y:S01]  /*b210*/  LDL R12, [R1+0x9c] ;  /* 0x00009c00010c7983 */ /* 0x008ee20000100800 */
[----:B------:R-:W-:Y:S03]  /*b220*/  SHF.L.U64.HI R29, R20, 0x1, R21 ;  /* 0x00000001141d7819 */ /* 0x000fe60000010215 */
[----:B------:R1:W3:Y:S04]  /*b230*/  LDSM.16.M88.4 R184, [R5] ;  /* 0x0000000005b8783b */ /* 0x0002e80000000200 */
[----:B--2---:R-:W2:Y:S01]  /*b240*/  LDL R7, [R1+0x180] ;  /* 0x0001800001077983 */ /* 0x004ea20000100800 */
[----:B------:R-:W-:Y:S03]  /*b250*/  SHF.L.U32 R31, R14, 0x1, RZ ;  /* 0x000000010e1f7819 */ /* 0x000fe600000006ff */
[----:B----4-:R-:W2:Y:S01]  /*b260*/  LDL R4, [R1+0x88] ;  /* 0x0000880001047983 */ /* 0x010ea20000100800 */
[----:B-1----:R-:W-:Y:S05]  /*b270*/  SHF.R.S32.HI R5, RZ, 0x1f, R28 ;  /* 0x0000001fff057819 */ /* 0x002fea000001141c */
[----:B------:R-:W-:Y:S04]  /*b280*/  IMAD R5, R5, c[0x0][0x218], RZ ;  /* 0x0000860005057a24 */ /* 0x000fe800078e02ff */
[----:B------:R-:W-:Y:S01]  /*b290*/  IMAD R5, R28, c[0x0][0x21c], R5 ;  /* 0x000087001c057a24 */ /* 0x000fe200078e0205 */
[----:B------:R-:W-:Y:S04]  /*b2a0*/  SHF.L.U64.HI R28, R14, 0x1, R15 ;  /* 0x000000010e1c7819 */ /* 0x000fe8000001020f */
[----:B-----5:R-:W-:Y:S02]  /*b2b0*/  IADD3.X R5, R6, R3, R5, P0, !PT ;  /* 0x0000000306057210 */ /* 0x020fe400007fe405 */
[C---:B------:R-:W-:Y:S04]  /*b2c0*/  LEA R6, P0, R0.reuse, c[0x0][0x1f8], 0x1 ;  /* 0x00007e0000067a11 */ /* 0x040fe800078008ff */
[----:B------:R-:W-:Y:S01]  /*b2d0*/  LEA.HI.X R5, R0, c[0x0][0x1fc], R5, 0x1, P0 ;  /* 0x00007f0000057a11 */ /* 0x000fe200000f0c05 */
[----:B------:R-:W-:Y:S01]  /*b2e0*/  IMAD.SHL.U32 R0, R20, 0x2, RZ ;  /* 0x0000000214007824 */ /* 0x000fe200078e00ff */
[C---:B---3--:R-:W-:Y:S04]  /*b2f0*/  SHF.L.U64.HI R15, R12.reuse, 0x1, R13 ;  /* 0x000000010c0f7819 */ /* 0x048fe8000001020d */
[----:B------:R1:W-:Y:S01]  /*b300*/  STL [R1+0x58], R0 ;  /* 0x0000580001007387 */ /* 0x0003e20000100800 */
[----:B------:R-:W-:Y:S01]  /*b310*/  IMAD.SHL.U32 R23, R12, 0x2, RZ ;  /* 0x000000020c177824 */ /* 0x000fe200078e00ff */
[C---:B--2---:R-:W-:Y:S02]  /*b320*/  SHF.L.U64.HI R14, R4.reuse, 0x1, R7 ;  /* 0x00000001040e7819 */ /* 0x044fe40000010207 */
[----:B------:R-:W-:Y:S01]  /*b330*/  SHF.L.U32 R20, R4, 0x1, RZ ;  /* 0x0000000104147819 */ /* 0x000fe200000006ff */
[----:B------:R-:W-:-:S05]  /*b340*/  BRA.DIV ~URZ, `(.L_x_1061) ;  /* 0x00007da27f007947 */ /* 0x000fca000b800000 */
[----:B-1----:R1:W2:Y:S02]  /*b350*/  SHFL.IDX PT, R0, R5, RZ, 0x181f ;  /* 0x00181fff05007589 */ /* 0x0022a400000e0000 */
.L_x_1092:
[----:B------:R-:W3:Y:S01]  /*b360*/  LDL R2, [R1+0x88] ;  /* 0x0000880001027983 */ /* 0x000ee20000100800 */
[----:B------:R-:W-:Y:S04]  /*b370*/  BSSY B0, `(.L_x_1062) ;  /* 0x00001b2000007945 */ /* 0x000fe80003800000 */
[----:B------:R-:W4:Y:S05]  /*b380*/  LDL R12, [R1+0x9c] ;  /* 0x00009c00010c7983 */ /* 0x000f2a0000100800 */
[----:B--2---:R-:W2:Y:S05]  /*b390*/  LDL R7, [R1+0x98] ;  /* 0x0000980001077983 */ /* 0x004eaa0000100800 */
[----:B------:R-:W2:Y:S05]  /*b3a0*/  LDL R22, [R1+0x94] ;  /* 0x0000940001167983 */ /* 0x000eaa0000100800 */
[----:B------:R-:W2:Y:S05]  /*b3b0*/  LDL.LU R21, [R1+0x58] ;  /* 0x0000580001157983 */ /* 0x000eaa0000300800 */
[----:B------:R1:W-:Y:S05]  /*b3c0*/  STL [R1+0x20c], R36 ;  /* 0x00020c2401007387 */ /* 0x0003ea0000100800 */
[----:B------:R-:W3:Y:S05]  /*b3d0*/  SHFL.IDX PT, R4, R6, RZ, 0x181f ;  /* 0x00181fff06047589 */ /* 0x000eea00000e0000 */
[----:B-1----:R-:W2:Y:S01]  /*b3e0*/  LDL R36, [R1+0x54] ;  /* 0x0000540001247983 */ /* 0x002ea20000100800 */
[----:B---3--:R-:W-:Y:S02]  /*b3f0*/  ISETP.GE.AND P1, PT, R2, c[0x0][0x1d4], PT ;  /* 0x0000750002007a0c */ /* 0x008fe40003f26270 */
[----:B------:R-:W-:Y:S02]  /*b400*/  IADD3 R2, P0, R4, R20, RZ ;  /* 0x0000001404027210 */ /* 0x000fe40007f1e0ff */
[----:B------:R-:W-:Y:S02]  /*b410*/  SEL R132, RZ, 0x10, P1 ;  /* 0x00000010ff847807 */ /* 0x000fe40000800000 */
[----:B----4-:R-:W-:Y:S01]  /*b420*/  ISETP.GE.AND P5, PT, R12, c[0x0][0x1d4], PT ;  /* 0x000075000c007a0c */ /* 0x010fe20003fa6270 */
[----:B------:R-:W-:Y:S01]  /*b430*/  IMAD.X R3, R0, 0x1, R14, P0 ;  /* 0x0000000100037824 */ /* 0x000fe200000e060e */
[----:B------:R-:W-:Y:S02]  /*b440*/  IADD3 R12, P0, R4, R23, RZ ;  /* 0x00000017040c7210 */ /* 0x000fe40007f1e0ff */
[----:B--2---:R-:W-:Y:S02]  /*b450*/  ISETP.GE.AND P4, PT, R7, c[0x0][0x1d4], PT ;  /* 0x0000750007007a0c */ /* 0x004fe40003f86270 */
[----:B------:R-:W-:Y:S02]  /*b460*/  IADD3.X R13, R0, R15, RZ, P0, !PT ;  /* 0x0000000f000d7210 */ /* 0x000fe400007fe4ff */
[----:B------:R-:W-:Y:S01]  /*b470*/  ISETP.GE.AND P3, PT, R22, c[0x0][0x1d4], PT ;  /* 0x0000750016007a0c */ /* 0x000fe20003f66270 */
[----:B------:R-:W-:Y:S01]  /*b480*/  @!PT LDS RZ, [RZ] ;  /* 0x00000000fffff984 */ /* 0x000fe20000000800 */
[----:B------:R-:W-:Y:S01]  /*b490*/  @!PT LDS RZ, [RZ] ;  /* 0x00000000fffff984 */ /* 0x000fe20000000800 */
[----:B------:R1:W-:Y:S05]  /*b4a0*/  LDGSTS.E.BYPASS.LTC128B.128 [R36+0x100], [R2.64], !P1 ;  /* 0x0010000002247fae */ /* 0x0003ea000c901d46 */
[----:B------:R2:W-:Y:S05]  /*b4b0*/  LDGSTS.E.BYPASS.LTC128B.128 [R36+0x2100], [R12.64], !P5 ;  /* 0x021000000c247fae */ /* 0x0005ea000e901d46 */
[----:B-1----:R1:W3:Y:S05]  /*b4c0*/  SHFL.IDX PT, R2, R6, 0x1, 0x181f ;  /* 0x00381f0006027f89 */ /* 0x0022ea00000e0000 */
[----:B------:R4:W3:Y:S01]  /*b4d0*/  SHFL.IDX PT, R3, R5, 0x1, 0x181f ;  /* 0x00381f0005037f89 */ /* 0x0008e200000e0000 */
[----:B--2---:R-:W-:Y:S04]  /*b4e0*/  IADD3 R12, -R132, 0x10, RZ ;  /* 0x00000010840c7810 */ /* 0x004fe80007ffe1ff */
[----:B------:R-:W-:Y:S02]  /*b4f0*/  LOP3.LUT R12, R12, 0xf, RZ, 0xc0, !PT ;  /* 0x0000000f0c0c7812 */ /* 0x000fe400078ec0ff */
[----:B-1----:R-:W-:Y:S05]  /*b500*/  IADD3 R6, P0, R4, R31, RZ ;  /* 0x0000001f04067210 */ /* 0x002fea0007f1e0ff */
[----:B------:R-:W-:Y:S01]  /*b510*/  IMAD.X R7, R0, 0x1, R28, P0 ;  /* 0x0000000100077824 */ /* 0x000fe200000e061c */
[----:B------:R-:W-:Y:S04]  /*b520*/  IADD3 R4, P0, R4, R21, RZ ;  /* 0x0000001504047210 */ /* 0x000fe80007f1e0ff */
[----:B------:R1:W-:Y:S01]  /*b530*/  LDGSTS.E.BYPASS.LTC128B.128 [R36+0x4100], [R6.64], !P4 ;  /* 0x0410000006247fae */ /* 0x0003e2000e101d46 */
[----:B----4-:R-:W-:Y:S02]  /*b540*/  IADD3.X R5, R0, R29, RZ, P0, !PT ;  /* 0x0000001d00057210 */ /* 0x010fe400007fe4ff */
[----:B------:R-:W-:Y:S02]  /*b550*/  SEL R0, RZ, 0x10, P5 ;  /* 0x00000010ff007807 */ /* 0x000fe40002800000 */
[-C--:B---3--:R-:W-:Y:S01]  /*b560*/  IADD3 R12, P1, P0, R12, R2.reuse, R20 ;  /* 0x000000020c0c7210 */ /* 0x088fe2000783e014 */
[----:B------:R2:W-:Y:S01]  /*b570*/  LDGSTS.E.BYPASS.LTC128B.128 [R36+0x6100], [R4.64], !P3 ;  /* 0x0610000004247fae */ /* 0x0005e2000d901d46 */
[----:B------:R-:W-:Y:S02]  /*b580*/  IADD3 R22, -R0, 0x10, RZ ;  /* 0x0000001000167810 */ /* 0x000fe40007ffe1ff */
[----:B------:R-:W-:Y:S02]  /*b590*/  SEL R20, RZ, 0x10, P3 ;  /* 0x00000010ff147807 */ /* 0x000fe40001800000 */
[----:B------:R-:W-:Y:S02]  /*b5a0*/  LOP3.LUT R22, R22, 0xf, RZ, 0xc0, !PT ;  /* 0x0000000f16167812 */ /* 0x000fe400078ec0ff */
[-C--:B------:R-:W-:Y:S02]  /*b5b0*/  IADD3.X R13, RZ, R3.reuse, R14, P1, P0 ;  /* 0x00000003ff0d7210 */ /* 0x080fe40000fe040e */
[-C--:B------:R-:W-:Y:S04]  /*b5c0*/  IADD3 R22, P1, P0, R22, R2.reuse, R23 ;  /* 0x0000000216167210 */ /* 0x080fe8000783e017 */
[-C--:B------:R-:W-:Y:S01]  /*b5d0*/  IADD3.X R23, RZ, R3.reuse, R15, P1, P0 ;  /* 0x00000003ff177210 */ /* 0x080fe20000fe040f */
[----:B-1----:R-:W-:Y:S01]  /*b5e0*/  IMAD.MOV.U32 R7, RZ, RZ, R21 ;  /* 0x000000ffff077224 */ /* 0x002fe200078e0015 */
[----:B------:R-:W-:Y:S04]  /*b5f0*/  SEL R21, RZ, 0x10, P4 ;  /* 0x00000010ff157807 */ /* 0x000fe80002000000 */
[C---:B------:R-:W-:Y:S02]  /*b600*/  IADD3 R30, -R21.reuse, 0x10, RZ ;  /* 0x00000010151e7810 */ /* 0x040fe40007ffe1ff */
[----:B--2---:R-:W-:Y:S02]  /*b610*/  IADD3 R4, -R20, 0x10, RZ ;  /* 0x0000001014047810 */ /* 0x004fe40007ffe1ff */
[----:B------:R-:W-:Y:S02]  /*b620*/  LOP3.LUT R30, R30, 0xf, RZ, 0xc0, !PT ;  /* 0x0000000f1e1e7812 */ /* 0x000fe400078ec0ff */
[----:B------:R-:W-:Y:S02]  /*b630*/  LOP3.LUT R4, R4, 0xf, RZ, 0xc0, !PT ;  /* 0x0000000f04047812 */ /* 0x000fe400078ec0ff */
[-C--:B------:R-:W-:Y:S04]  /*b640*/  IADD3 R30, P1, P0, R30, R2.reuse, R31 ;  /* 0x000000021e1e7210 */ /* 0x080fe8000783e01f */
[-C--:B------:R-:W-:Y:S02]  /*b650*/  IADD3.X R31, RZ, R3.reuse, R28, P1, P0 ;  /* 0x00000003ff1f7210 */ /* 0x080fe40000fe041c */
[----:B------:R-:W-:Y:S02]  /*b660*/  IADD3 R2, P1, P0, R4, R2, R7 ;  /* 0x0000000204027210 */ /* 0x000fe4000783e007 */
[C---:B------:R-:W-:Y:S03]  /*b670*/  HMMA.16816.F32 R4, R168.reuse, R8, RZ ;  /* 0x00000008a804723c */ /* 0x040fe600000018ff */
[----:B------:R-:W-:Y:S02]  /*b680*/  IADD3.X R3, RZ, R3, R29, P1, P0 ;  /* 0x00000003ff037210 */ /* 0x000fe40000fe041d */
[----:B------:R-:W-:Y:S02]  /*b690*/  ISETP.NE.U32.AND P1, PT, R132, RZ, PT ;  /* 0x000000ff8400720c */ /* 0x000fe40003f25070 */
[----:B------:R-:W-:Y:S01]  /*b6a0*/  ISETP.NE.U32.AND P0, PT, R0, RZ, PT ;  /* 0x000000ff0000720c */ /* 0x000fe20003f05070 */
[C---:B------:R-:W-:Y:S10]  /*b6b0*/  HMMA.16816.F32 R8, R168.reuse, R10, RZ ;  /* 0x0000000aa808723c */ /* 0x040ff400000018ff */
[----:B------:R1:W-:Y:S01]  /*b6c0*/  LDGSTS.E.BYPASS.LTC128B.128.ZFILL [R36+0x1100], [R12.64], P1 ;  /* 0x011000000c247fae */ /* 0x0003e20008941d46 */
[----:B------:R-:W-:Y:S04]  /*b6d0*/  ISETP.NE.U32.AND P1, PT, R21, RZ, PT ;  /* 0x000000ff1500720c */ /* 0x000fe80003f25070 */
[----:B------:R2:W-:Y:S01]  /*b6e0*/  LDGSTS.E.BYPASS.LTC128B.128.ZFILL [R36+0x3100], [R22.64], P0 ;  /* 0x0310000016247fae */ /* 0x0005e20008141d46 */
[----:B------:R-:W-:Y:S08]  /*b6f0*/  ISETP.NE.U32.AND P0, PT, R20, RZ, PT ;  /* 0x000000ff1400720c */ /* 0x000ff00003f05070 */
[----:B------:R3:W-:Y:S05]  /*b700*/  LDGSTS.E.BYPASS.LTC128B.128.ZFILL [R36+0x5100], [R30.64], P1 ;  /* 0x051000001e247fae */ /* 0x0007ea0008941d46 */
[----:B------:R3:W-:Y:S05]  /*b710*/  LDGSTS.E.BYPASS.LTC128B.128.ZFILL [R36+0x7100], [R2.64], P0 ;  /* 0x0710000002247fae */ /* 0x0007ea0008141d46 */
[----:B------:R-:W0:Y:S01]  /*b720*/  LDGDEPBAR ;  /* 0x00000000000079af */ /* 0x000e220000000000 */
[C---:B-1----:R-:W-:Y:S08]  /*b730*/  HMMA.16816.F32 R12, R168.reuse, R16, RZ ;  /* 0x00000010a80c723c */ /* 0x042ff000000018ff */
[C---:B------:R-:W-:Y:S08]  /*b740*/  HMMA.16816.F32 R16, R168.reuse, R18, RZ ;  /* 0x00000012a810723c */ /* 0x040ff000000018ff */
[C---:B--2---:R-:W-:Y:S01]  /*b750*/  HMMA.16816.F32 R20, R168.reuse, R24, RZ ;  /* 0x00000018a814723c */ /* 0x044fe200000018ff */
[----:B---3--:R1:W5:Y:S07]  /*b760*/  LDL.LU R36, [R1+0x20c] ;  /* 0x00020c0001247983 */ /* 0x00836e0000300800 */
[C---:B------:R-:W-:Y:S01]  /*b770*/  HMMA.16816.F32 R24, R168.reuse, R26, RZ ;  /* 0x0000001aa818723c */ /* 0x040fe200000018ff */
[----:B------:R-:W2:Y:S05]  /*b780*/  LDL R2, [R1+0xc] ;  /* 0x00000c0001027983 */ /* 0x000eaa0000100800 */
[----:B------:R-:W3:Y:S02]  /*b790*/  LDL R3, [R1+0x10] ;  /* 0x0000100001037983 */ /* 0x000ee40000100800 */
[C---:B------:R-:W-:Y:S03]  /*b7a0*/  HMMA.16816.F32 R28, R168.reuse, R32, RZ ;  /* 0x00000020a81c723c */ /* 0x040fe600000018ff */
[----:B------:R-:W3:Y:S05]  /*b7b0*/  LDL R0, [R1+0x14] ;  /* 0x0000140001007983 */ /* 0x000eea0000100800 */
        /* <DEDUP_REMOVED lines=37> */
[C---:B-1----:R-:W-:Y:S01]  /*ba10*/  HMMA.16816.F32 R4, R200.reuse, R176, R4 ;  /* 0x000000b0c804723c */ /* 0x042fe20000001804 */
[----:B------:R-:W4:Y:S07]  /*ba20*/  LDL R177, [R1+0x18] ;  /* 0x0000180001b17983 */ /* 0x000f2e0000100800 */
[C---:B------:R-:W-:Y:S08]  /*ba30*/  HMMA.16816.F32 R8, R200.reuse, R178, R8 ;  /* 0x000000b2c808723c */ /* 0x040ff00000001808 */
[C---:B------:R-:W-:Y:S08]  /*ba40*/  HMMA.16816.F32 R12, R200.reuse, R180, R12 ;  /* 0x000000b4c80c723c */ /* 0x040ff0000000180c */
[C---:B------:R-:W-:Y:S08]  /*ba50*/  HMMA.16816.F32 R16, R200.reuse, R182, R16 ;  /* 0x000000b6c810723c */ /* 0x040ff00000001810 */
[C---:B------:R-:W-:Y:S08]  /*ba60*/  HMMA.16816.F32 R20, R200.reuse, R184, R20 ;  /* 0x000000b8c814723c */ /* 0x040ff00000001814 */
[C---:B------:R-:W-:Y:S08]  /*ba70*/  HMMA.16816.F32 R24, R200.reuse, R186, R24 ;  /* 0x000000bac818723c */ /* 0x040ff00000001818 */
[C---:B------:R-:W-:Y:S08]  /*ba80*/  HMMA.16816.F32 R28, R200.reuse, R188, R28 ;  /* 0x000000bcc81c723c */ /* 0x040ff0000000181c */
[----:B------:R-:W-:Y:S01]  /*ba90*/  HMMA.16816.F32 R32, R200, R190, R32 ;  /* 0x000000bec820723c */ /* 0x000fe20000001820 */
[----:B--2---:R1:W-:Y:S05]  /*baa0*/  LDSM.16.M88.4 R180, [R2] ;  /* 0x0000000002b4783b */ /* 0x0043ea0000000200 */
[----:B---3--:R2:W-:Y:S05]  /*bab0*/  LDSM.16.M88.4 R184, [R3] ;  /* 0x0000000003b8783b */ /* 0x0085ea0000000200 */
[----:B------:R3:W-:Y:S05]  /*bac0*/  LDSM.16.M88.4 R188, [R0] ;  /* 0x0000000000bc783b */ /* 0x0007ea0000000200 */
[----:B-1----:R-:W4:Y:S05]  /*bad0*/  LDL R2, [R1+0x20] ;  /* 0x0000200001027983 */ /* 0x002f2a0000100800 */
[----:B--2---:R-:W2:Y:S05]  /*bae0*/  LDL R3, [R1+0x1c] ;  /* 0x00001c0001037983 */ /* 0x004eaa0000100800 */
[----:B---3--:R-:W3:Y:S05]  /*baf0*/  LDL R0, [R1+0x24] ;  /* 0x0000240001007983 */ /* 0x008eea0000100800 */
[----:B----4-:R-:W1:Y:S02]  /*bb00*/  LDSM.16.M88.4 R176, [R177] ;  /* 0x00000000b1b0783b */ /* 0x010e640000000200 */
[C---:B-1----:R-:W-:Y:S08]  /*bb10*/  HMMA.16816.F32 R4, R204.reuse, R176, R4 ;  /* 0x000000b0cc04723c */ /* 0x042ff00000001804 */
[C---:B------:R-:W-:Y:S01]  /*bb20*/  HMMA.16816.F32 R8, R204.reuse, R178, R8 ;  /* 0x000000b2cc08723c */ /* 0x040fe20000001808 */
[----:B------:R-:W1:Y:S07]  /*bb30*/  LDSM.16.M88.4 R176, [R249+0x2000] ;  /* 0x00200000f9b0783b */ /* 0x000e6e0000000200 */
[C---:B------:R-:W-:Y:S08]  /*bb40*/  HMMA.16816.F32 R12, R204.reuse, R180, R12 ;  /* 0x000000b4cc0c723c */ /* 0x040ff0000000180c */
[C---:B------:R-:W-:Y:S01]  /*bb50*/  HMMA.16816.F32 R16, R204.reuse, R182, R16 ;  /* 0x000000b6cc10723c */ /* 0x040fe20000001810 */
[----:B------:R-:W4:Y:S07]  /*bb60*/  LDSM.16.M88.4 R180, [R249+0x2800] ;  /* 0x00280000f9b4783b */ /* 0x000f2e0000000200 */
        /* <DEDUP_REMOVED lines=8> */
[----:B------:R-:W1:Y:S07]  /*bbf0*/  LDSM.16.M88.4 R176, [R248+-0x4000] ;  /* 0xffc00000f8b0783b */ /* 0x000e6e0000000200 */
[C---:B----4-:R-:W-:Y:S08]  /*bc00*/  HMMA.16816.F32 R12, R208.reuse, R180, R12 ;  /* 0x000000b4d00c723c */ /* 0x050ff0000000180c */
[C---:B------:R-:W-:Y:S01]  /*bc10*/  HMMA.16816.F32 R16, R208.reuse, R182, R16 ;  /* 0x000000b6d010723c */ /* 0x040fe20000001810 */
[----:B------:R-:W4:Y:S07]  /*bc20*/  LDSM.16.M88.4 R180, [R248+-0x3800] ;  /* 0xffc80000f8b4783b */ /* 0x000f2e0000000200 */
[C---:B--2---:R-:W-:Y:S08]  /*bc30*/  HMMA.16816.F32 R20, R208.reuse, R184, R20 ;  /* 0x000000b8d014723c */ /* 0x044ff00000001814 */
[C---:B------:R-:W-:Y:S01]  /*bc40*/  HMMA.16816.F32 R24, R208.reuse, R186, R24 ;  /* 0x000000bad018723c */ /* 0x040fe20000001818 */
[----:B------:R-:W2:Y:S07]  /*bc50*/  LDSM.16.M88.4 R184, [R248+-0x3000] ;  /* 0xffd00000f8b8783b */ /* 0x000eae0000000200 */
[C---:B---3--:R-:W-:Y:S08]  /*bc60*/  HMMA.16816.F32 R28, R208.reuse, R188, R28 ;  /* 0x000000bcd01c723c */ /* 0x048ff0000000181c */
[----:B------:R-:W-:Y:S01]  /*bc70*/  HMMA.16816.F32 R32, R208, R190, R32 ;  /* 0x000000bed020723c */ /* 0x000fe20000001820 */
[----:B------:R-:W-:Y:S07]  /*bc80*/  LDSM.16.M88.4 R188, [R135+0x4000] ;  /* 0x0040000087bc783b */ /* 0x000fee0000000200 */
[C---:B-1----:R-:W-:Y:S08]  /*bc90*/  HMMA.16816.F32 R4, R212.reuse, R176, R4 ;  /* 0x000000b0d404723c */ /* 0x042ff00000001804 */
[C---:B------:R-:W-:Y:S01]  /*bca0*/  HMMA.16816.F32 R8, R212.reuse, R178, R8 ;  /* 0x000000b2d408723c */ /* 0x040fe20000001808 */
[----:B------:R-:W1:Y:S07]  /*bcb0*/  LDSM.16.M88.4 R176, [R248+-0x2800] ;  /* 0xffd80000f8b0783b */ /* 0x000e6e0000000200 */
[C---:B----4-:R-:W-:Y:S08]  /*bcc0*/  HMMA.16816.F32 R12, R212.reuse, R180, R12 ;  /* 0x000000b4d40c723c */ /* 0x050ff0000000180c */
[C---:B------:R-:W-:Y:S01]  /*bcd0*/  HMMA.16816.F32 R16, R212.reuse, R182, R16 ;  /* 0x000000b6d410723c */ /* 0x040fe20000001810 */
[----:B------:R-:W3:Y:S07]  /*bce0*/  LDSM.16.M88.4 R180, [R135+0x4800] ;  /* 0x0048000087b4783b */ /* 0x000eee0000000200 */
[C---:B--2---:R-:W-:Y:S08]  /*bcf0*/  HMMA.16816.F32 R20, R212.reuse, R184, R20 ;  /* 0x000000b8d414723c */ /* 0x044ff00000001814 */
[C---:B------:R-:W-:Y:S01]  /*bd00*/  HMMA.16816.F32 R24, R212.reuse, R186, R24 ;  /* 0x000000bad418723c */ /* 0x040fe20000001818 */
[----:B------:R-:W-:Y:S07]  /*bd10*/  LDSM.16.M88.4 R184, [R135+0x5800] ;  /* 0x0058000087b8783b */ /* 0x000fee0000000200 */
[C---:B-1----:R-:W-:Y:S08]  /*bd20*/  HMMA.16816.F32 R28, R212.reuse, R176, R28 ;  /* 0x000000b0d41c723c */ /* 0x042ff0000000181c */
[----:B------:R-:W-:Y:S01]  /*bd30*/  HMMA.16816.F32 R32, R212, R178, R32 ;  /* 0x000000b2d420723c */ /* 0x000fe20000001820 */
[----:B------:R-:W1:Y:S07]  /*bd40*/  LDSM.16.M88.4 R176, [R135+0x5000] ;  /* 0x0050000087b0783b */ /* 0x000e6e0000000200 */
[C---:B------:R-:W-:Y:S01]  /*bd50*/  HMMA.16816.F32 R4, R216.reuse, R188, R4 ;  /* 0x000000bcd804723c */ /* 0x040fe20000001804 */
[----:B------:R-:W2:Y:S07]  /*bd60*/  LDL R189, [R1+0x28] ;  /* 0x0000280001bd7983 */ /* 0x000eae0000100800 */
[C---:B------:R-:W-:Y:S08]  /*bd70*/  HMMA.16816.F32 R8, R216.reuse, R190, R8 ;  /* 0x000000bed808723c */ /* 0x040ff00000001808 */
[C---:B---3--:R-:W-:Y:S08]  /*bd80*/  HMMA.16816.F32 R12, R216.reuse, R180, R12 ;  /* 0x000000b4d80c723c */ /* 0x048ff0000000180c */
[C---:B------:R-:W-:Y:S01]  /*bd90*/  HMMA.16816.F32 R16, R216.reuse, R182, R16 ;  /* 0x000000b6d810723c */ /* 0x040fe20000001810 */
[----:B------:R3:W-:Y:S07]  /*bda0*/  LDSM.16.M88.4 R180, [R2] ;  /* 0x0000000002b4783b */ /* 0x0007ee0000000200 */
[C---:B-1----:R-:W-:Y:S08]  /*bdb0*/  HMMA.16816.F32 R20, R216.reuse, R176, R20 ;  /* 0x000000b0d814723c */ /* 0x042ff00000001814 */
[C---:B------:R-:W-:Y:S01]  /*bdc0*/  HMMA.16816.F32 R24, R216.reuse, R178, R24 ;  /* 0x000000b2d818723c */ /* 0x040fe20000001818 */
[----:B------:R1:W-:Y:S05]  /*bdd0*/  LDSM.16.M88.4 R176, [R3] ;  /* 0x0000000003b0783b */ /* 0x0003ea0000000200 */
[----:B---3--:R-:W3:Y:S02]  /*bde0*/  LDL R2, [R1+0x30] ;  /* 0x0000300001027983 */ /* 0x008ee40000100800 */
[C---:B------:R-:W-:Y:S08]  /*bdf0*/  HMMA.16816.F32 R28, R216.reuse, R184, R28 ;  /* 0x000000b8d81c723c */ /* 0x040ff0000000181c */
[----:B------:R-:W-:Y:S01]  /*be00*/  HMMA.16816.F32 R32, R216, R186, R32 ;  /* 0x000000bad820723c */ /* 0x000fe20000001820 */
[----:B------:R4:W-:Y:S05]  /*be10*/  LDSM.16.M88.4 R184, [R0] ;  /* 0x0000000000b8783b */ /* 0x0009ea0000000200 */
[----:B-1----:R-:W3:Y:S05]  /*be20*/  LDL R3, [R1+0x2c] ;  /* 0x00002c0001037983 */ /* 0x002eea0000100800 */
[----:B----4-:R-:W4:Y:S05]  /*be30*/  LDL R0, [R1+0x34] ;  /* 0x0000340001007983 */ /* 0x010f2a0000100800 */
[----:B--2---:R-:W1:Y:S02]  /*be40*/  LDSM.16.M88.4 R188, [R189] ;  /* 0x00000000bdbc783b */ /* 0x004e640000000200 */
[C---:B-1----:R-:W-:Y:S08]  /*be50*/  HMMA.16816.F32 R4, R220.reuse, R188, R4 ;  /* 0x000000bcdc04723c */ /* 0x042ff00000001804 */
[C---:B------:R-:W-:Y:S01]  /*be60*/  HMMA.16816.F32 R8, R220.reuse, R190, R8 ;  /* 0x000000bedc08723c */ /* 0x040fe20000001808 */
[----:B------:R-:W-:Y:S07]  /*be70*/  LDSM.16.M88.4 R188, [R249+0x4800] ;  /* 0x00480000f9bc783b */ /* 0x000fee0000000200 */
[C---:B------:R-:W-:Y:S08]  /*be80*/  HMMA.16816.F32 R12, R220.reuse, R176, R12 ;  /* 0x000000b0dc0c723c */ /* 0x040ff0000000180c */
[C---:B------:R-:W-:Y:S01]  /*be90*/  HMMA.16816.F32 R16, R220.reuse, R178, R16 ;  /* 0x000000b2dc10723c */ /* 0x040fe20000001810 */
[----:B------:R-:W1:Y:S07]  /*bea0*/  LDSM.16.M88.4 R176, [R249+0x4000] ;  /* 0x00400000f9b0783b */ /* 0x000e6e0000000200 */
[C---:B------:R-:W-:Y:S08]  /*beb0*/  HMMA.16816.F32 R20, R220.reuse, R180, R20 ;  /* 0x000000b4dc14723c */ /* 0x040ff00000001814 */
[C---:B------:R-:W-:Y:S01]  /*bec0*/  HMMA.16816.F32 R24, R220.reuse, R182, R24 ;  /* 0x000000b6dc18723c */ /* 0x040fe20000001818 */
[----:B------:R-:W2:Y:S07]  /*bed0*/  LDSM.16.M88.4 R180, [R249+0x5000] ;  /* 0x00500000f9b4783b */ /* 0x000eae0000000200 */
        /* <DEDUP_REMOVED lines=8> */
[----:B------:R-:W3:Y:S07]  /*bf60*/  LDSM.16.M88.4 R188, [R248+-0x1800] ;  /* 0xffe80000f8bc783b */ /* 0x000eee0000000200 */
[C---:B--2---:R-:W-:Y:S08]  /*bf70*/  HMMA.16816.F32 R20, R224.reuse, R180, R20 ;  /* 0x000000b4e014723c */ /* 0x044ff00000001814 */
[C---:B------:R-:W-:Y:S01]  /*bf80*/  HMMA.16816.F32 R24, R224.reuse, R182, R24 ;  /* 0x000000b6e018723c */ /* 0x040fe20000001818 */
[----:B------:R-:W-:Y:S07]  /*bf90*/  LDSM.16.M88.4 R180, [R248+-0x800] ;  /* 0xfff80000f8b4783b */ /* 0x000fee0000000200 */
[C---:B-1----:R-:W-:Y:S08]  /*bfa0*/  HMMA.16816.F32 R28, R224.reuse, R176, R28 ;  /* 0x000000b0e01c723c */ /* 0x042ff0000000181c */
[----:B------:R-:W-:Y:S01]  /*bfb0*/  HMMA.16816.F32 R32, R224, R178, R32 ;  /* 0x000000b2e020723c */ /* 0x000fe20000001820 */
[----:B------:R-:W1:Y:S07]  /*bfc0*/  LDSM.16.M88.4 R176, [R248+-0x1000] ;  /* 0xfff00000f8b0783b */ /* 0x000e6e0000000200 */
[C---:B------:R-:W-:Y:S08]  /*bfd0*/  HMMA.16816.F32 R4, R228.reuse, R184, R4 ;  /* 0x000000b8e404723c */ /* 0x040ff00000001804 */
[C---:B------:R-:W-:Y:S01]  /*bfe0*/  HMMA.16816.F32 R8, R228.reuse, R186, R8 ;  /* 0x000000bae408723c */ /* 0x040fe20000001808 */
[----:B------:R-:W2:Y:S07]  /*bff0*/  LDSM.16.M88.4 R184, [R135+0x6000] ;  /* 0x0060000087b8783b */ /* 0x000eae0000000200 */
[C---:B---3--:R-:W-:Y:S08]  /*c000*/  HMMA.16816.F32 R12, R228.reuse, R188, R12 ;  /* 0x000000bce40c723c */ /* 0x048ff0000000180c */
[C---:B------:R-:W-:Y:S01]  /*c010*/  HMMA.16816.F32 R16, R228.reuse, R190, R16 ;  /* 0x000000bee410723c */ /* 0x040fe20000001810 */
[----:B------:R-:W-:Y:S07]  /*c020*/  LDSM.16.M88.4 R188, [R135+0x7000] ;  /* 0x0070000087bc783b */ /* 0x000fee0000000200 */
[C---:B-1----:R-:W-:Y:S08]  /*c030*/  HMMA.16816.F32 R20, R228.reuse, R176, R20 ;  /* 0x000000b0e414723c */ /* 0x042ff00000001814 */
[C---:B------:R-:W-:Y:S01]  /*c040*/  HMMA.16816.F32 R24, R228.reuse, R178, R24 ;  /* 0x000000b2e418723c */ /* 0x040fe20000001818 */
[----:B------:R-:W1:Y:S07]  /*c050*/  LDSM.16.M88.4 R176, [R135+0x6800] ;  /* 0x0068000087b0783b */ /* 0x000e6e0000000200 */
[C---:B------:R-:W-:Y:S08]  /*c060*/  HMMA.16816.F32 R28, R228.reuse, R180, R28 ;  /* 0x000000b4e41c723c */ /* 0x040ff0000000181c */
[----:B------:R-:W-:Y:S01]  /*c070*/  HMMA.16816.F32 R32, R228, R182, R32 ;  /* 0x000000b6e420723c */ /* 0x000fe20000001820 */
[----:B------:R-:W3:Y:S07]  /*c080*/  LDSM.16.M88.4 R180, [R135+0x7800] ;  /* 0x0078000087b4783b */ /* 0x000eee0000000200 */
[C---:B--2---:R-:W-:Y:S01]  /*c090*/  HMMA.16816.F32 R4, R232.reuse, R184, R4 ;  /* 0x000000b8e804723c */ /* 0x044fe20000001804 */
[----:B------:R-:W2:Y:S07]  /*c0a0*/  LDL R185, [R1+0x8] ;  /* 0x0000080001b97983 */ /* 0x000eae0000100800 */
[C---:B------:R-:W-:Y:S08]  /*c0b0*/  HMMA.16816.F32 R8, R232.reuse, R186, R8 ;  /* 0x000000bae808723c */ /* 0x040ff00000001808 */
[C---:B-1----:R-:W-:Y:S08]  /*c0c0*/  HMMA.16816.F32 R12, R232.reuse, R176, R12 ;  /* 0x000000b0e80c723c */ /* 0x042ff0000000180c */
[C---:B------:R-:W-:Y:S08]  /*c0d0*/  HMMA.16816.F32 R16, R232.reuse, R178, R16 ;  /* 0x000000b2e810723c */ /* 0x040ff00000001810 */
[C---:B------:R-:W-:Y:S08]  /*c0e0*/  HMMA.16816.F32 R20, R232.reuse, R188, R20 ;  /* 0x000000bce814723c */ /* 0x040ff00000001814 */
[C---:B------:R-:W-:Y:S01]  /*c0f0*/  HMMA.16816.F32 R24, R232.reuse, R190, R24 ;  /* 0x000000bee818723c */ /* 0x040fe20000001818 */
[----:B------:R-:W-:Y:S07]  /*c100*/  LDSM.16.M88.4 R188, [R2] ;  /* 0x0000000002bc783b */ /* 0x000fee0000000200 */
[C---:B---3--:R-:W-:Y:S08]  /*c110*/  HMMA.16816.F32 R28, R232.reuse, R180, R28 ;  /* 0x000000b4e81c723c */ /* 0x048ff0000000181c */
[----:B------:R-:W-:Y:S01]  /*c120*/  HMMA.16816.F32 R32, R232, R182, R32 ;  /* 0x000000b6e820723c */ /* 0x000fe20000001820 */
[----:B------:R-:W-:Y:S05]  /*c130*/  LDSM.16.M88.4 R180, [R249+0x6000] ;  /* 0x00600000f9b4783b */ /* 0x000fea0000000200 */
[----:B--2---:R-:W1:Y:S05]  /*c140*/  LDSM.16.M88.4 R176, [R185] ;  /* 0x00000000b9b0783b */ /* 0x004e6a0000000200 */
[----:B------:R-:W2:Y:S01]  /*c150*/  LDSM.16.M88.4 R184, [R3] ;  /* 0x0000000003b8783b */ /* 0x000ea20000000200 */
[C---:B-1----:R-:W-:Y:S08]  /*c160*/  HMMA.16816.F32 R4, R236.reuse, R176, R4 ;  /* 0x000000b0ec04723c */ /* 0x042ff00000001804 */
[C---:B------:R-:W-:Y:S01]  /*c170*/  HMMA.16816.F32 R8, R236.reuse, R178, R8 ;  /* 0x000000b2ec08723c */ /* 0x040fe20000001808 */
[----:B----4-:R-:W1:Y:S07]  /*c180*/  LDSM.16.M88.4 R176, [R0] ;  /* 0x0000000000b0783b */ /* 0x010e6e0000000200 */
[C---:B--2---:R-:W-:Y:S08]  /*c190*/  HMMA.16816.F32 R12, R236.reuse, R184, R12 ;  /* 0x000000b8ec0c723c */ /* 0x044ff0000000180c */
[C---:B------:R-:W-:Y:S01]  /*c1a0*/  HMMA.16816.F32 R16, R236.reuse, R186, R16 ;  /* 0x000000baec10723c */ /* 0x040fe20000001810 */
[----:B------:R-:W2:Y:S07]  /*c1b0*/  LDSM.16.M88.4 R184, [R249+0x6800] ;  /* 0x00680000f9b8783b */ /* 0x000eae0000000200 */
[C---:B------:R-:W-:Y:S08]  /*c1c0*/  HMMA.16816.F32 R20, R236.reuse, R188, R20 ;  /* 0x000000bcec14723c */ /* 0x040ff00000001814 */
        /* <DEDUP_REMOVED lines=43> */
[----:B------:R-:W3:Y:S10]  /*c480*/  MUFU.TANH R3, R10 ;  /* 0x0000000a00037308 */ /* 0x000ef40000002400 */
[----:B------:R4:W3:Y:S01]  /*c490*/  MUFU.TANH R190, R11 ;  /* 0x0000000b00be7308 */ /* 0x0008e20000002400 */
[----:B-1----:R1:W-:Y:S05]  /*c4a0*/  STL [R1+0x64], R0 ;  /* 0x0000640001007387 */ /* 0x0023ea0000100800 */
[----:B--2---:R-:W2:Y:S04]  /*c4b0*/  LDL R2, [R1+0x68] ;  /* 0x0000680001027983 */ /* 0x004ea80000100800 */
[----:B------:R-:W2:Y:S01]  /*c4c0*/  MUFU.TANH R184, R13 ;  /* 0x0000000d00b87308 */ /* 0x000ea20000002400 */
[----:B------:R-:W3:Y:S09]  /*c4d0*/  LDSM.16.M88.4 R4, [R248+0x1000] ;  /* 0x00100000f804783b */ /* 0x000ef20000000200 */
[----:B------:R-:W2:Y:S01]  /*c4e0*/  MUFU.TANH R187, R14 ;  /* 0x0000000e00bb7308 */ /* 0x000ea20000002400 */
[----:B----4-:R-:W4:Y:S01]  /*c4f0*/  LDSM.16.M88.4 R8, [R248+0x1800] ;  /* 0x00180000f808783b */ /* 0x010f220000000200 */
[----:B------:R-:W-:Y:S04]  /*c500*/  DEPBAR.LE SB0, 0x0 ;  /* 0x000080000000791a */ /* 0x000fe80000000000 */
[----:B-1----:R-:W2:Y:S04]  /*c510*/  LDL R0, [R1+0xa8] ;  /* 0x0000a80001007983 */ /* 0x002ea80000100800 */
[----:B------:R-:W1:Y:S01]  /*c520*/  MUFU.TANH R186, R15 ;  /* 0x0000000f00ba7308 */ /* 0x000e620000002400 */
[----:B---3--:R3:W-:Y:S09]  /*c530*/  STL [R1+0x5c], R3 ;  /* 0x00005c0301007387 */ /* 0x0087f20000100800 */
[----:B------:R-:W1:Y:S01]  /*c540*/  MUFU.TANH R183, R16 ;  /* 0x0000001000b77308 */ /* 0x000e620000002400 */
[----:B------:R-:W-:Y:S09]  /*c550*/  BAR.SYNC.DEFER_BLOCKING 0x0 ;  /* 0x0000000000007b1d */ /* 0x000ff20000010000 */
[----:B------:R1:W1:Y:S01]  /*c560*/  MUFU.TANH R180, R17 ;  /* 0x0000001100b47308 */ /* 0x0002620000002400 */
[C---:B------:R-:W-:Y:S09]  /*c570*/  HMMA.16816.F32 R20, R244.reuse, R4, R20 ;  /* 0x00000004f414723c */ /* 0x040ff20000001814 */
[----:B------:R-:W1:Y:S01]  /*c580*/  MUFU.TANH R182, R18 ;  /* 0x0000001200b67308 */ /* 0x000e620000002400 */
[C---:B------:R-:W-:Y:S09]  /*c590*/  HMMA.16816.F32 R24, R244.reuse, R6, R24 ;  /* 0x00000006f418723c */ /* 0x040ff20000001818 */
[----:B------:R1:W1:Y:S01]  /*c5a0*/  MUFU.TANH R181, R19 ;  /* 0x0000001300b57308 */ /* 0x0002620000002400 */
[C---:B----4-:R-:W-:Y:S04]  /*c5b0*/  HMMA.16816.F32 R28, R244.reuse, R8, R28 ;  /* 0x00000008f41c723c */ /* 0x050fe8000000181c */
[----:B------:R-:W-:Y:S04]  /*c5c0*/  FMUL.FTZ R20, R20, c[0x0][0x320] ;  /* 0x0000c80014147a20 */ /* 0x000fe80000410000 */
[----:B------:R-:W-:Y:S01]  /*c5d0*/  HMMA.16816.F32 R32, R244, R10, R32 ;  /* 0x0000000af420723c */ /* 0x000fe20000001820 */
[----:B------:R-:W4:Y:S03]  /*c5e0*/  MUFU.TANH R185, R12 ;  /* 0x0000000c00b97308 */ /* 0x000f260000002400 */
[----:B------:R-:W-:Y:S02]  /*c5f0*/  FMUL.FTZ R21, R21, c[0x0][0x320] ;  /* 0x0000c80015157a20 */ /* 0x000fe40000410000 */
[----:B------:R-:W-:Y:S02]  /*c600*/  FMUL.FTZ R22, R22, c[0x0][0x320] ;  /* 0x0000c80016167a20 */ /* 0x000fe40000410000 */
[----:B------:R-:W-:Y:S03]  /*c610*/  FMUL.FTZ R23, R23, c[0x0][0x320] ;  /* 0x0000c80017177a20 */ /* 0x000fe60000410000 */
[----:B------:R3:W2:Y:S05]  /*c620*/  MUFU.TANH R179, R20 ;  /* 0x0000001400b37308 */ /* 0x0006aa0000002400 */
[----:B-1----:R-:W-:Y:S02]  /*c630*/  FMUL.FTZ R17, R29, c[0x0][0x320] ;  /* 0x0000c8001d117a20 */ /* 0x002fe40000410000 */
[----:B------:R-:W-:Y:S02]  /*c640*/  FMUL.FTZ R19, R30, c[0x0][0x320] ;  /* 0x0000c8001e137a20 */ /* 0x000fe40000410000 */
[----:B------:R-:W-:Y:S01]  /*c650*/  FMUL.FTZ R18, R31, c[0x0][0x320] ;  /* 0x0000c8001f127a20 */ /* 0x000fe20000410000 */
[----:B------:R1:W1:Y:S03]  /*c660*/  MUFU.TANH R176, R21 ;  /* 0x0000001500b07308 */ /* 0x0002660000002400 */
[----:B------:R-:W-:Y:S02]  /*c670*/  FMUL.FTZ R14, R32, c[0x0][0x320] ;  /* 0x0000c800200e7a20 */ /* 0x000fe40000410000 */
[----:B------:R-:W-:Y:S02]  /*c680*/  FMUL.FTZ R13, R33, c[0x0][0x320] ;  /* 0x0000c800210d7a20 */ /* 0x000fe40000410000 */
[----:B------:R-:W-:Y:S02]  /*c690*/  FMUL.FTZ R16, R34, c[0x0][0x320] ;  /* 0x0000c80022107a20 */ /* 0x000fe40000410000 */
[----:B------:R-:W-:Y:S01]  /*c6a0*/  FMUL.FTZ R15, R35, c[0x0][0x320] ;  /* 0x0000c800230f7a20 */ /* 0x000fe20000410000 */
[----:B------:R4:W2:Y:S01]  /*c6b0*/  MUFU.TANH R178, R22 ;  /* 0x0000001600b27308 */ /* 0x0008a20000002400 */
[----:B---3--:R-:W-:Y:S09]  /*c6c0*/  FMUL.FTZ R20, R28, c[0x0][0x320] ;  /* 0x0000c8001c147a20 */ /* 0x008ff20000410000 */
[----:B------:R3:W2:Y:S01]  /*c6d0*/  MUFU.TANH R177, R23 ;  /* 0x0000001700b17308 */ /* 0x0006a20000002400 */
[----:B-1----:R-:W-:Y:S09]  /*c6e0*/  FMUL.FTZ R21, R25, c[0x0][0x320] ;  /* 0x0000c80019157a20 */ /* 0x002ff20000410000 */
[----:B------:R-:W1:Y:S01]  /*c6f0*/  MUFU.TANH R21, R21 ;  /* 0x0000001500157308 */ /* 0x000e620000002400 */
[----:B----4-:R-:W-:Y:S02]  /*c700*/  FMUL.FTZ R22, R24, c[0x0][0x320] ;  /* 0x0000c80018167a20 */ /* 0x010fe40000410000 */
[----:B------:R-:W-:Y:S07]  /*c710*/  FMUL.FTZ R24, R26, c[0x0][0x320] ;  /* 0x0000c8001a187a20 */ /* 0x000fee0000410000 */
[----:B------:R-:W4:Y:S01]  /*c720*/  MUFU.TANH R22, R22 ;  /* 0x0000001600167308 */ /* 0x000f220000002400 */
[----:B---3--:R-:W-:Y:S09]  /*c730*/  FMUL.FTZ R23, R27, c[0x0][0x320] ;  /* 0x0000c8001b177a20 */ /* 0x008ff20000410000 */
[----:B------:R-:W3:Y:S10]  /*c740*/  MUFU.TANH R24, R24 ;  /* 0x0000001800187308 */ /* 0x000ef40000002400 */
        /* <DEDUP_REMOVED lines=9> */
[----:B--2---:R-:W-:Y:S11]  /*c7e0*/  ISETP.GT.AND P0, PT, R2, R0, PT ;  /* 0x000000000200720c */ /* 0x004ff60003f04270 */
[----:B------:R-:W-:Y:S02]  /*c7f0*/  @!UPT UIADD3 URZ, URZ, URZ, URZ ;  /* 0x0000003f3f3ff290 */ /* 0x000fe4000fffe03f */
[----:B------:R-:W-:-:S05]  /*c800*/  @!P0 BRA `(.L_x_1063) ;  /* 0x0000068000008947 */ /* 0x000fca0003800000 */
[----:B-1-34-:R-:W1:Y:S01]  /*c810*/  S2R R12, SR_TID.X ;  /* 0x00000000000c7919 */ /* 0x01ae620000002100 */
[----:B------:R-:W-:Y:S03]  /*c820*/  IMAD.MOV.U32 R6, RZ, RZ, c[0x0][0x2b8] ;  /* 0x0000ae00ff067624 */ /* 0x000fe600078e00ff */
[----:B------:R-:W2:Y:S02]  /*c830*/  LDL R3, [R1+0xb4] ;  /* 0x0000b40001037983 */ /* 0x000ea40000100800 */
[----:B------:R-:W-:Y:S02]  /*c840*/  ISETP.NE.AND P2, PT, R6, 0x1, PT ;  /* 0x000000010600780c */ /* 0x000fe40003f45270 */
[----:B------:R-:W3:Y:S04]  /*c850*/  LDL.64 R4, [R1+0xc0] ;  /* 0x0000c00001047983 */ /* 0x000ee80000100a00 */
[----:B------:R-:W4:Y:S04]  /*c860*/  LDL.64 R28, [R1+0xb8] ;  /* 0x0000b800011c7983 */ /* 0x000f280000100a00 */
[----:B------:R-:W3:Y:S04]  /*c870*/  LDL R8, [R1+0xd0] ;  /* 0x0000d00001087983 */ /* 0x000ee80000100800 */
[----:B------:R-:W3:Y:S04]  /*c880*/  LDL R11, [R1+0x174] ;  /* 0x00017400010b7983 */ /* 0x000ee80000100800 */
[----:B------:R-:W4:Y:S01]  /*c890*/  LDL R26, [R1+0x94] ;  /* 0x00009400011a7983 */ /* 0x000f220000100800 */
[--C-:B-1----:R-:W-:Y:S02]  /*c8a0*/  SHF.R.S32.HI R0, RZ, 0x1f, R12.reuse ;  /* 0x0000001fff007819 */ /* 0x102fe4000001140c */
[----:B------:R-:W-:Y:S01]  /*c8b0*/  SHF.R.S32.HI R7, RZ, 0x1f, R12 ;  /* 0x0000001fff077819 */ /* 0x000fe2000001140c */
[----:B------:R-:W4:Y:S01]  /*c8c0*/  LDL R10, [R1+0x178] ;  /* 0x00017800010a7983 */ /* 0x000f220000100800 */
[-C--:B------:R-:W-:Y:S02]  /*c8d0*/  LEA.HI R0, R0, R12.reuse, RZ, 0x3 ;  /* 0x0000000c00007211 */ /* 0x080fe400078f18ff */
[----:B------:R-:W-:Y:S01]  /*c8e0*/  LEA.HI R7, R7, R12, RZ, 0x3 ;  /* 0x0000000c07077211 */ /* 0x000fe200078f18ff */
[----:B------:R-:W4:Y:S01]  /*c8f0*/  LDL R25, [R1+0x98] ;  /* 0x0000980001197983 */ /* 0x000f220000100800 */
[----:B------:R-:W-:Y:S02]  /*c900*/  LOP3.LUT R0, R0, 0xfffffff8, RZ, 0xc0, !PT ;  /* 0xfffffff800007812 */ /* 0x000fe400078ec0ff */
[----:B------:R-:W-:Y:S01]  /*c910*/  SHF.R.S32.HI R7, RZ, 0x3, R7 ;  /* 0x00000003ff077819 */ /* 0x000fe20000011407 */
[----:B------:R-:W4:Y:S02]  /*c920*/  LDL R6, [R1+0x9c] ;  /* 0x00009c0001067983 */ /* 0x000f240000100800 */
[----:B------:R-:W-:Y:S02]  /*c930*/  IMAD.IADD R0, R12, 0x1, -R0 ;  /* 0x000000010c007824 */ /* 0x000fe400078e0a00 */
[----:B------:R-:W4:Y:S02]  /*c940*/  LDL R12, [R1+0xd4] ;  /* 0x0000d400010c7983 */ /* 0x000f240000100800 */
[----:B------:R-:W-:Y:S02]  /*c950*/  IMAD R0, R0, 0x20, R7 ;  /* 0x0000002000007824 */ /* 0x000fe400078e0207 */
[----:B------:R-:W4:Y:S04]  /*c960*/  LDL R7, [R1+0x88] ;  /* 0x0000880001077983 */ /* 0x000f280000100800 */
[----:B------:R-:W4:Y:S01]  /*c970*/  LDL R9, [R1+0x17c] ;  /* 0x00017c0001097983 */ /* 0x000f220000100800 */
[----:B--2---:R-:W-:Y:S05]  /*c980*/  IMAD R2, R2, 0x40, R3 ;  /* 0x0000004002027824 */ /* 0x004fea00078e0203 */
[----:B------:R-:W-:Y:S05]  /*c990*/  IADD3 R2, R2, -0x40, R0 ;  /* 0xffffffc002027810 */ /* 0x000fea0007ffe000 */
[----:B------:R-:W-:Y:S04]  /*c9a0*/  @P2 IMAD.HI.U32 R3, R2, c[0x0][0x2bc], RZ ;  /* 0x0000af0002032a27 */ /* 0x000fe800078e00ff */
[----:B------:R-:W-:Y:S01]  /*c9b0*/  IMAD.MOV.U32 R0, RZ, RZ, R2 ;  /* 0x000000ffff007224 */ /* 0x000fe200078e0002 */
[----:B------:R-:W-:Y:S04]  /*c9c0*/  @P2 SHF.R.U32.HI R0, RZ, c[0x0][0x2c0], R3 ;  /* 0x0000b000ff002a19 */ /* 0x000fe80000011603 */
[C---:B---3--:R-:W-:Y:S04]  /*c9d0*/  @!P6 IADD3 R3, P0, R0.reuse, R4, RZ ;  /* 0x000000040003e210 */ /* 0x048fe80007f1e0ff */
[----:B----4-:R-:W-:Y:S01]  /*c9e0*/  @!P6 LEA.HI.X.SX32 R5, R0, R12, 0x1, P0 ;  /* 0x0000000c0005e211 */ /* 0x010fe200000f0eff */
[----:B------:R-:W-:Y:S01]  /*c9f0*/  IMAD.MOV.U32 R12, RZ, RZ, RZ ;  /* 0x000000ffff0c7224 */ /* 0x000fe200078e00ff */
[C---:B------:R-:W-:Y:S01]  /*ca00*/  @!P6 LEA R4, P0, R3.reuse, c[0x0][0x2a0], 0x2 ;  /* 0x0000a8000304ea11 */ /* 0x040fe200078010ff */
[----:B------:R-:W-:Y:S03]  /*ca10*/  IMAD.MOV R0, RZ, RZ, -R0 ;  /* 0x000000ffff007224 */ /* 0x000fe600078e0a00 */
[----:B------:R-:W-:Y:S01]  /*ca20*/  @!P6 LEA.HI.X R5, R3, c[0x0][0x2a4], R5, 0x2, P0 ;  /* 0x0000a9000305ea11 */ /* 0x000fe200000f1405 */
[----:B------:R-:W-:Y:S04]  /*ca30*/  IMAD R27, R0, c[0x0][0x2b8], R2 ;  /* 0x0000ae00001b7a24 */ /* 0x000fe800078e0202 */
[C---:B------:R-:W-:Y:S01]  /*ca40*/  IMAD.WIDE.U32 R2, R27.reuse, c[0x0][0x1e0], RZ ;  /* 0x000078001b027a25 */ /* 0x040fe200078e00ff */
[----:B------:R1:W2:Y:S01]  /*ca50*/  @!P6 LDG.E R12, [R4.64] ;  /* 0x00000006040ce981 */ /* 0x0002a2000c1e1900 */
[----:B------:R-:W-:Y:S03]  /*ca60*/  SHF.R.S32.HI R0, RZ, 0x1f, R27 ;  /* 0x0000001fff007819 */ /* 0x000fe6000001141b */
[----:B------:R3:W-:Y:S02]  /*ca70*/  STL [R1+0x8c], R27 ;  /* 0x00008c1b01007387 */ /* 0x0007e40000100800 */
[----:B------:R-:W-:Y:S04]  /*ca80*/  IMAD R0, R0, c[0x0][0x1e0], RZ ;  /* 0x0000780000007a24 */ /* 0x000fe800078e02ff */
[----:B------:R-:W-:Y:S04]  /*ca90*/  IMAD R0, R27, c[0x0][0x1e4], R0 ;  /* 0x000079001b007a24 */ /* 0x000fe800078e0200 */
[----:B------:R-:W-:Y:S01]  /*caa0*/  IMAD.IADD R3, R3, 0x1, R0 ;  /* 0x0000000103037824 */ /* 0x000fe200078e0200 */
[----:B-1----:R-:W4:Y:S01]  /*cab0*/  LDL R4, [R1+0x180] ;  /* 0x0001800001047983 */ /* 0x002f220000100800 */
[----:B---3--:R-:W-:Y:S01]  /*cac0*/  IMAD.SHL.U32 R27, R25, 0x2, RZ ;  /* 0x00000002191b7824 */ /* 0x008fe200078e00ff */
[----:B--2---:R-:W-:Y:S02]  /*cad0*/  SHF.R.S32.HI R5, RZ, 0x1f, R12 ;  /* 0x0000001fff057819 */ /* 0x004fe4000001140c */
[----:B------:R1:W-:Y:S01]  /*cae0*/  STL [R1+0x84], R12 ;  /* 0x0000840c01007387 */ /* 0x0003e20000100800 */
[----:B------:R-:W-:Y:S04]  /*caf0*/  IMAD.WIDE.U32 R2, R12, c[0x0][0x1f0], R2 ;  /* 0x00007c000c027a25 */ /* 0x000fe800078e0002 */
[----:B------:R-:W-:Y:S01]  /*cb00*/  IMAD R5, R5, c[0x0][0x1f0], RZ ;  /* 0x00007c0005057a24 */ /* 0x000fe200078e02ff */
[----:B------:R-:W-:Y:S01]  /*cb10*/  IADD3 R0, P0, R28, R2, RZ ;  /* 0x000000021c007210 */ /* 0x000fe20007f1e0ff */
[----:B------:R-:W-:Y:S02]  /*cb20*/  IMAD.SHL.U32 R28, R26, 0x2, RZ ;  /* 0x000000021a1c7824 */ /* 0x000fe400078e00ff */
[----:B------:R-:W-:Y:S05]  /*cb30*/  IMAD R5, R12, c[0x0][0x1f4], R5 ;  /* 0x00007d000c057a24 */ /* 0x000fea00078e0205 */
[----:B------:R-:W-:Y:S02]  /*cb40*/  IADD3.X R5, R8, R3, R5, P0, !PT ;  /* 0x0000000308057210 */ /* 0x000fe400007fe405 */
[C---:B------:R-:W-:Y:S04]  /*cb50*/  LEA R8, P0, R0.reuse, c[0x0][0x1c8], 0x1 ;  /* 0x0000720000087a11 */ /* 0x040fe800078008ff */
[----:B------:R-:W-:Y:S02]  /*cb60*/  LEA.HI.X R5, R0, c[0x0][0x1cc], R5, 0x1, P0 ;  /* 0x0000730000057a11 */ /* 0x000fe400000f0c05 */
[----:B-1----:R-:W-:Y:S01]  /*cb70*/  SHF.L.U64.HI R12, R26, 0x1, R11 ;  /* 0x000000011a0c7819 */ /* 0x002fe2000001020b */
[C---:B------:R-:W-:Y:S01]  /*cb80*/  IMAD.SHL.U32 R26, R6.reuse, 0x2, RZ ;  /* 0x00000002061a7824 */ /* 0x040fe200078e00ff */
[----:B------:R-:W-:Y:S01]  /*cb90*/  SHF.L.U64.HI R11, R25, 0x1, R10 ;  /* 0x00000001190b7819 */ /* 0x000fe2000001020a */
[C---:B------:R-:W-:Y:S01]  /*cba0*/  IMAD.SHL.U32 R25, R7.reuse, 0x2, RZ ;  /* 0x0000000207197824 */ /* 0x040fe200078e00ff */
[----:B------:R-:W-:Y:S02]  /*cbb0*/  SHF.L.U64.HI R10, R6, 0x1, R9 ;  /* 0x00000001060a7819 */ /* 0x000fe40000010209 */
[----:B----4-:R-:W-:Y:S01]  /*cbc0*/  SHF.L.U64.HI R9, R7, 0x1, R4 ;  /* 0x0000000107097819 */ /* 0x010fe20000010204 */
[----:B------:R-:W-:-:S05]  /*cbd0*/  BRA.DIV ~URZ, `(.L_x_1064) ;  /* 0x000065727f007947 */ /* 0x000fca000b800000 */
[----:B------:R1:W2:Y:S02]  /*cbe0*/  SHFL.IDX PT, R4, R5, RZ, 0x181f ;  /* 0x00181fff05047589 */ /* 0x0002a400000e0000 */
.L_x_1093:
[----:B------:R-:W-:-:S05]  /*cbf0*/  BRA.DIV ~URZ, `(.L_x_1065) ;  /* 0x000065c27f007947 */ /* 0x000fca000b800000 */
[----:B------:R-:W3:Y:S01]  /*cc00*/  LDL R29, [R1+0x54] ;  /* 0x00005400011d7983 */ /* 0x000ee20000100800 */
[----:B------:R-:W-:Y:S03]  /*cc10*/  IADD3 R2, -R132, 0x10, RZ ;  /* 0x0000001084027810 */ /* 0x000fe60007ffe1ff */
[----:B------:R-:W4:Y:S01]  /*cc20*/  SHFL.IDX PT, R0, R8, RZ, 0x181f ;  /* 0x00181fff08007589 */ /* 0x000f2200000e0000 */
[----:B------:R-:W-:Y:S04]  /*cc30*/  LOP3.LUT R2, R2, 0xf, RZ, 0xc0, !PT ;  /* 0x0000000f02027812 */ /* 0x000fe800078ec0ff */
[----:B----4-:R-:W-:Y:S04]  /*cc40*/  IADD3 R2, P1, P0, R2, R0, R25 ;  /* 0x0000000002027210 */ /* 0x010fe8000783e019 */
[----:B--2---:R-:W-:Y:S02]  /*cc50*/  IADD3.X R3, RZ, R4, R9, P1, P0 ;  /* 0x00000004ff037210 */ /* 0x004fe40000fe0409 */
[----:B------:R-:W-:Y:S11]  /*cc60*/  ISETP.NE.U32.AND P0, PT, R132, RZ, PT ;  /* 0x000000ff8400720c */ /* 0x000ff60003f05070 */
[----:B------:R-:W-:Y:S02]  /*cc70*/  @!UPT UIADD3 URZ, URZ, URZ, URZ ;  /* 0x0000003f3f3ff290 */ /* 0x000fe4000fffe03f */
[----:B------:R-:W-:Y:S01]  /*cc80*/  @!PT LDS RZ, [RZ] ;  /* 0x00000000fffff984 */ /* 0x000fe20000000800 */
[----:B------:R-:W-:Y:S01]  /*cc90*/  @!PT LDS RZ, [RZ] ;  /* 0x00000000fffff984 */ /* 0x000fe20000000800 */
[----:B---3--:R2:W-:Y:S02]  /*cca0*/  LDGSTS.E.BYPASS.LTC128B.128.ZFILL [R29+0x10100], [R2.64], P0 ;  /* 0x10100000021d7fae */ /* 0x0085e40008141d46 */
[----:B--2---:R-:W-:Y:S05]  /*ccb0*/  IADD3 R2, P0, R0, R26, RZ ;  /* 0x0000001a00027210 */ /* 0x004fea0007f1e0ff */
[----:B------:R-:W-:Y:S05]  /*ccc0*/  IMAD.X R3, R4, 0x1, R10, P0 ;  /* 0x0000000104037824 */ /* 0x000fea00000e060a */
[----:B------:R2:W-:Y:S02]  /*ccd0*/  LDGSTS.E.BYPASS.LTC128B.128 [R29+0x12100], [R2.64], !P5 ;  /* 0x12100000021d7fae */ /* 0x0005e4000e901d46 */
[----:B--2---:R-:W-:Y:S05]  /*cce0*/  IADD3 R2, P0, R0, R27, RZ ;  /* 0x0000001b00027210 */ /* 0x004fea0007f1e0ff */
[----:B------:R-:W-:Y:S01]  /*ccf0*/  IMAD.X R3, R4, 0x1, R11, P0 ;  /* 0x0000000104037824 */ /* 0x000fe200000e060b */
[----:B------:R-:W-:Y:S02]  /*cd00*/  IADD3 R6, P0, R0, R28, RZ ;  /* 0x0000001c00067210 */ /* 0x000fe40007f1e0ff */
[----:B------:R2:W3:Y:S03]  /*cd10*/  SHFL.IDX PT, R0, R8, 0x1, 0x181f ;  /* 0x00381f0008007f89 */ /* 0x0004e600000e0000 */
[----:B------:R-:W-:Y:S01]  /*cd20*/  IMAD.X R7, R4, 0x1, R12, P0 ;  /* 0x0000000104077824 */ /* 0x000fe200000e060c */
[----:B------:R2:W-:Y:S04]  /*cd30*/  LDGSTS.E.BYPASS.LTC128B.128 [R29+0x14100], [R2.64], !P4 ;  /* 0x14100000021d7fae */ /* 0x0005e8000e101d46 */
[----:B------:R2:W4:Y:S04]  /*cd40*/  SHFL.IDX PT, R4, R5, 0x1, 0x181f ;  /* 0x00381f0005047f89 */ /* 0x00052800000e0000 */
[----:B------:R2:W-:Y:S02]  /*cd50*/  LDGSTS.E.BYPASS.LTC128B.128 [R29+0x16100], [R6.64], !P3 ;  /* 0x16100000061d7fae */ /* 0x0005e4000d901d46 */
.L_x_1094:
[----:B-12---:R-:W2:Y:S01]  /*cd60*/  LDL R5, [R1+0x54] ;  /* 0x0000540001057983 */ /* 0x006ea20000100800 */
[C---:B------:R-:W-:Y:S02]  /*cd70*/  IADD3 R2, -R132.reuse, 0x10, RZ ;  /* 0x0000001084027810 */ /* 0x040fe40007ffe1ff */
[----:B------:R-:W-:Y:S02]  /*cd80*/  ISETP.NE.U32.AND P0, PT, R132, RZ, PT ;  /* 0x000000ff8400720c */ /* 0x000fe40003f05070 */
[----:B------:R-:W-:Y:S04]  /*cd90*/  LOP3.LUT R2, R2, 0xf, RZ, 0xc0, !PT ;  /* 0x0000000f02027812 */ /* 0x000fe800078ec0ff */
[----:B---3--:R-:W-:Y:S04]  /*cda0*/  IADD3 R2, P2, P1, R2, R0, R25 ;  /* 0x0000000002027210 */ /* 0x008fe8000795e019 */
[----:B----4-:R-:W-:Y:S02]  /*cdb0*/  IADD3.X R3, RZ, R4, R9, P2, P1 ;  /* 0x00000004ff037210 */ /* 0x010fe400017e2409 */
[----:B------:R-:W-:Y:S05]  /*cdc0*/  IADD3 R6, P1, R0, R27, RZ ;  /* 0x0000001b00067210 */ /* 0x000fea0007f3e0ff */
[----:B------:R-:W-:Y:S01]  /*cdd0*/  IMAD.X R7, R4, 0x1, R11, P1 ;  /* 0x0000000104077824 */ /* 0x000fe200008e060b */
[----:B------:R-:W-:Y:S01]  /*cde0*/  @!PT LDS RZ, [RZ] ;  /* 0x00000000fffff984 */ /* 0x000fe20000000800 */
[----:B------:R-:W-:Y:S01]  /*cdf0*/  @!PT LDS RZ, [RZ] ;  /* 0x00000000fffff984 */ /* 0x000fe20000000800 */
[----:B------:R-:W-:Y:S01]  /*ce00*/  @!PT LDS RZ, [RZ] ;  /* 0x00000000fffff984 */ /* 0x000fe20000000800 */
[----:B--2---:R1:W-:Y:S01]  /*ce10*/  LDGSTS.E.BYPASS.LTC128B.128.ZFILL [R5+0x11100], [R2.64], P0 ;  /* 0x1110000002057fae */ /* 0x0043e20008141d46 */
[----:B------:R-:W-:Y:S05]  /*ce20*/  IADD3 R8, P0, R0, R26, RZ ;  /* 0x0000001a00087210 */ /* 0x000fea0007f1e0ff */
[----:B------:R-:W-:Y:S05]  /*ce30*/  IMAD.X R9, R4, 0x1, R10, P0 ;  /* 0x0000000104097824 */ /* 0x000fea00000e060a */
[----:B------:R2:W-:Y:S04]  /*ce40*/  LDGSTS.E.BYPASS.LTC128B.128 [R5+0x13100], [R8.64], !P5 ;  /* 0x1310000008057fae */ /* 0x0005e8000e901d46 */
[----:B------:R2:W-:Y:S01]  /*ce50*/  LDGSTS.E.BYPASS.LTC128B.128 [R5+0x15100], [R6.64], !P4 ;  /* 0x1510000006057fae */ /* 0x0005e2000e101d46 */
[----:B-1----:R-:W-:Y:S05]  /*ce60*/  IADD3 R2, P0, R0, R28, RZ ;  /* 0x0000001c00027210 */ /* 0x002fea0007f1e0ff */
[----:B------:R-:W-:Y:S05]  /*ce70*/  IMAD.X R3, R4, 0x1, R12, P0 ;  /* 0x0000000104037824 */ /* 0x000fea00000e060c */
[----:B------:R2:W-:Y:S03]  /*ce80*/  LDGSTS.E.BYPASS.LTC128B.128 [R5+0x17100], [R2.64], !P3 ;  /* 0x1710000002057fae */ /* 0x0005e6000d901d46 */
.L_x_1063:
[----:B-1-34-:R-:W-:Y:S05]  /*ce90*/  BSYNC B0 ;  /* 0x0000000000007941 */ /* 0x01afea0003800000 */
.L_x_1062:
[----:B--2---:R-:W-:Y:S01]  /*cea0*/  FMNMX.FTZ R2, R188, R133, !PT ;  /* 0x00000085bc027209 */ /* 0x004fe20007810000 */
[----:B------:R-:W2:Y:S04]  /*ceb0*/  LDL R0, [R1+0x58] ;  /* 0x0000580001007983 */ /* 0x000ea80000100800 */
[----:B------:R-:W3:Y:S04]  /*cec0*/  LDL R5, [R1+0x60] ;  /* 0x0000600001057983 */ /* 0x000ee80000100800 */
[----:B------:R-:W4:Y:S04]  /*ced0*/  LDL R4, [R1+0x64] ;  /* 0x0000640001047983 */ /* 0x000f280000100800 */
[----:B------:R-:W4:Y:S04]  /*cee0*/  LDL R3, [R1+0x5c] ;  /* 0x00005c0001037983 */ /* 0x000f280000100800 */
[----:B------:R-:W0:Y:S01]  /*cef0*/  LDGDEPBAR ;  /* 0x00000000000079af */ /* 0x000e220000000000 */
[----:B--2---:R-:W-:Y:S02]  /*cf00*/  FMNMX.FTZ R0, R0, R134, !PT ;  /* 0x0000008600007209 */ /* 0x004fe40007810000 */
[----:B---3--:R-:W-:Y:S02]  /*cf10*/  FMNMX.FTZ R2, R5, R2, !PT ;  /* 0x0000000205027209 */ /* 0x008fe40007810000 */
[----:B----4-:R-:W-:Y:S02]  /*cf20*/  FMNMX.FTZ R0, R4, R0, !PT ;  /* 0x0000000004007209 */ /* 0x010fe40007810000 */
        /* <DEDUP_REMOVED lines=36> */
.L_x_1095:
[----:B------:R-:W3:Y:S01]  /*d170*/  LDL.LU R2, [R1+0x60] ;  /* 0x0000600001027983 */ /* 0x000ee20000300800 */
[----:B--2---:R-:W-:Y:S01]  /*d180*/  FMNMX.FTZ R3, R0, R4, !PT ;  /* 0x0000000400037209 */ /* 0x004fe20007810000 */
[C---:B-1----:R-:W-:Y:S01]  /*d190*/  FMUL.FTZ R4, R132.reuse, c[0x0][0x2d0] ;  /* 0x0000b40084047a20 */ /* 0x042fe20000410000 */
[----:B------:R-:W-:Y:S01]  /*d1a0*/  WARPSYNC 0xffffffff ;  /* 0xffffffff00007948 */ /* 0x000fe20003800000 */
[----:B------:R-:W2:Y:S01]  /*d1b0*/  LDL.LU R32, [R1+0xa4] ;  /* 0x0000a40001207983 */ /* 0x000ea20000300800 */
[----:B------:R-:W-:Y:S02]  /*d1c0*/  FADD.FTZ R0, -R132, R133 ;  /* 0x0000008584007221 */ /* 0x000fe40000010100 */
[--C-:B------:R-:W-:Y:S01]  /*d1d0*/  FFMA.FTZ R7, R188, c[0x0][0x2d0], -R4.reuse ;  /* 0x0000b400bc077a23 */ /* 0x100fe20000010804 */
[----:B------:R-:W4:Y:S01]  /*d1e0*/  LDL.LU R31, [R1+0x58] ;  /* 0x00005800011f7983 */ /* 0x000f220000300800 */
[----:B------:R-:W-:Y:S02]  /*d1f0*/  FMUL.FTZ R0, R0, c[0x0][0x2d0] ;  /* 0x0000b40000007a20 */ /* 0x000fe40000410000 */
[--C-:B------:R-:W-:Y:S01]  /*d200*/  FFMA.FTZ R29, R176, c[0x0][0x2d0], -R4.reuse ;  /* 0x0000b400b01d7a23 */ /* 0x100fe20000010804 */
[----:B------:R-:W2:Y:S01]  /*d210*/  LDL.LU R30, [R1+0x64] ;  /* 0x00006400011e7983 */ /* 0x000ea20000300800 */
[----:B------:R-:W-:Y:S01]  /*d220*/  MUFU.EX2 R7, R7 ;  /* 0x0000000700077308 */ /* 0x000fe20000000800 */
[--C-:B------:R-:W-:Y:S02]  /*d230*/  FFMA.FTZ R10, R20, c[0x0][0x2d0], -R4.reuse ;  /* 0x0000b400140a7a23 */ /* 0x100fe40000010804 */
[----:B------:R-:W2:Y:S01]  /*d240*/  LDL.LU R27, [R1+0x5c] ;  /* 0x00005c00011b7983 */ /* 0x000ea20000300800 */
[--C-:B------:R-:W-:Y:S02]  /*d250*/  FFMA.FTZ R28, R21, c[0x0][0x2d0], -R4.reuse ;  /* 0x0000b400151c7a23 */ /* 0x100fe40000010804 */
[--C-:B------:R-:W-:Y:S02]  /*d260*/  FFMA.FTZ R5, R191, c[0x0][0x2d0], -R4.reuse ;  /* 0x0000b400bf057a23 */ /* 0x100fe40000010804 */
[--C-:B------:R-:W-:Y:S02]  /*d270*/  FFMA.FTZ R183, R183, c[0x0][0x2d0], -R4.reuse ;  /* 0x0000b400b7b77a23 */ /* 0x100fe40000010804 */
[----:B------:R4:W-:Y:S01]  /*d280*/  MUFU.EX2 R9, R5 ;  /* 0x0000000500097308 */ /* 0x0009e20000000800 */
[--C-:B------:R-:W-:Y:S02]  /*d290*/  FFMA.FTZ R14, R14, c[0x0][0x2d0], -R4.reuse ;  /* 0x0000b4000e0e7a23 */ /* 0x100fe40000010804 */
[--C-:B------:R-:W-:Y:S02]  /*d2a0*/  FFMA.FTZ R26, R13, c[0x0][0x2d0], -R4.reuse ;  /* 0x0000b4000d1a7a23 */ /* 0x100fe40000010804 */
        /* <DEDUP_REMOVED lines=8> */
[----:B---3--:R-:W-:Y:S03]  /*d330*/  FFMA.FTZ R6, R2, c[0x0][0x2d0], -R4 ;  /* 0x0000b40002067a23 */ /* 0x008fe60000010804 */
[----:B------:R-:W1:Y:S01]  /*d340*/  MUFU.EX2 R2, R0 ;  /* 0x0000000000027308 */ /* 0x000e620000000800 */
[----:B------:R-:W-:Y:S04]  /*d350*/  FMUL.FTZ R4, R3, c[0x0][0x2d0] ;  /* 0x0000b40003047a20 */ /* 0x000fe80000410000 */
[--C-:B------:R-:W-:Y:S02]  /*d360*/  FFMA.FTZ R189, R177, c[0x0][0x2d0], -R4.reuse ;  /* 0x0000b400b1bd7a23 */ /* 0x100fe40000010804 */
[--C-:B----4-:R-:W-:Y:S02]  /*d370*/  FFMA.FTZ R5, R31, c[0x0][0x2d0], -R4.reuse ;  /* 0x0000b4001f057a23 */ /* 0x110fe40000010804 */
[--C-:B------:R-:W-:Y:S01]  /*d380*/  FFMA.FTZ R22, R16, c[0x0][0x2d0], -R4.reuse ;  /* 0x0000b40010167a23 */ /* 0x100fe20000010804 */
[----:B------:R-:W3:Y:S01]  /*d390*/  MUFU.EX2 R176, R6 ;  /* 0x0000000600b07308 */ /* 0x000ee20000000800 */
[--C-:B------:R-:W-:Y:S02]  /*d3a0*/  FFMA.FTZ R190, R190, c[0x0][0x2d0], -R4.reuse ;  /* 0x0000b400bebe7a23 */ /* 0x100fe40000010804 */
[--C-:B------:R-:W-:Y:S02]  /*d3b0*/  FFMA.FTZ R182, R182, c[0x0][0x2d0], -R4.reuse ;  /* 0x0000b400b6b67a23 */ /* 0x100fe40000010804 */
[--C-:B--2---:R-:W-:Y:S02]  /*d3c0*/  FFMA.FTZ R133, R27, c[0x0][0x2d0], -R4.reuse ;  /* 0x0000b4001b857a23 */ /* 0x104fe40000010804 */
[--C-:B------:R-:W-:Y:S02]  /*d3d0*/  FFMA.FTZ R181, R181, c[0x0][0x2d0], -R4.reuse ;  /* 0x0000b400b5b57a23 */ /* 0x100fe40000010804 */
[--C-:B------:R-:W-:Y:S01]  /*d3e0*/  FFMA.FTZ R27, R24, c[0x0][0x2d0], -R4.reuse ;  /* 0x0000b400181b7a23 */ /* 0x100fe20000010804 */
[----:B------:R2:W-:Y:S01]  /*d3f0*/  MUFU.EX2 R177, R5 ;  /* 0x0000000500b17308 */ /* 0x0005e20000000800 */
[--C-:B------:R-:W-:Y:S02]  /*d400*/  FFMA.FTZ R23, R23, c[0x0][0x2d0], -R4.reuse ;  /* 0x0000b40017177a23 */ /* 0x100fe40000010804 */
[----:B------:R-:W-:Y:S02]  /*d410*/  FFMA.FTZ R19, R19, c[0x0][0x2d0], -R4 ;  /* 0x0000b40013137a23 */ /* 0x000fe40000010804 */
[C---:B-1----:R-:W-:Y:S02]  /*d420*/  FFMA.FTZ R0, R2.reuse, R32, R7 ;  /* 0x0000002002007223 */ /* 0x042fe40000010007 */
[C---:B------:R-:W-:Y:S02]  /*d430*/  FMUL.FTZ R32, R2.reuse, R136 ;  /* 0x0000008802207220 */ /* 0x040fe40000410000 */
[----:B------:R-:W4:Y:S01]  /*d440*/  LDL.LU R136, [R1+0xa0] ;  /* 0x0000a00001887983 */ /* 0x000f220000300800 */
[C---:B------:R-:W-:Y:S01]  /*d450*/  FMUL.FTZ R21, R2.reuse, R149 ;  /* 0x0000009502157220 */ /* 0x040fe20000410000 */
[----:B------:R-:W-:Y:S01]  /*d460*/  MOV R149, R10 ;  /* 0x0000000a00957202 */ /* 0x000fe20000000f00 */
[----:B------:R-:W-:Y:S01]  /*d470*/  FMUL.FTZ R33, R2, R137 ;  /* 0x0000008902217220 */ /* 0x000fe20000410000 */
[----:B------:R-:W-:Y:S01]  /*d480*/  MUFU.EX2 R189, R189 ;  /* 0x000000bd00bd7308 */ /* 0x000fe20000000800 */
[C---:B---3--:R-:W-:Y:S01]  /*d490*/  FADD.FTZ R6, R176.reuse, R0 ;  /* 0x00000000b0067221 */ /* 0x048fe20000010000 */
[----:B------:R-:W-:Y:S01]  /*d4a0*/  F2FP.PACK_AB R176, R176, R7 ;  /* 0x00000007b0b0723e */ /* 0x000fe200000000ff */
[----:B------:R-:W-:Y:S01]  /*d4b0*/  FADD.FTZ R0, -R3, R134 ;  /* 0x0000008603007221 */ /* 0x000fe20000010100 */
[----:B------:R-:W-:Y:S01]  /*d4c0*/  MOV R134, R12 ;  /* 0x0000000c00867202 */ /* 0x000fe20000000f00 */
[----:B------:R-:W-:Y:S02]  /*d4d0*/  FMUL.FTZ R16, R2, R152 ;  /* 0x0000009802107220 */ /* 0x000fe40000410000 */
[----:B------:R-:W-:Y:S02]  /*d4e0*/  FMUL.FTZ R0, R0, c[0x0][0x2d0] ;  /* 0x0000b40000007a20 */ /* 0x000fe40000410000 */
[----:B------:R-:W-:Y:S02]  /*d4f0*/  FFMA.FTZ R7, R30, c[0x0][0x2d0], -R4 ;  /* 0x0000b4001e077a23 */ /* 0x000fe40000010804 */
[C---:B------:R-:W-:Y:S02]  /*d500*/  FMUL.FTZ R12, R2.reuse, R156 ;  /* 0x0000009c020c7220 */ /* 0x040fe40000410000 */
[----:B------:R-:W1:Y:S01]  /*d510*/  MUFU.EX2 R0, R0 ;  /* 0x0000000000007308 */ /* 0x000e620000000800 */
[C---:B------:R-:W-:Y:S02]  /*d520*/  FMUL.FTZ R13, R2.reuse, R157 ;  /* 0x0000009d020d7220 */ /* 0x040fe40000410000 */
[----:B------:R-:W-:Y:S02]  /*d530*/  FMUL.FTZ R17, R2, R153 ;  /* 0x0000009902117220 */ /* 0x000fe40000410000 */
[----:B------:R-:W-:Y:S02]  /*d540*/  FADD.FTZ R6, R9, R6 ;  /* 0x0000000609067221 */ /* 0x000fe40000010000 */
[----:B------:R-:W-:Y:S02]  /*d550*/  FFMA.FTZ R18, R18, c[0x0][0x2d0], -R4 ;  /* 0x0000b40012127a23 */ /* 0x000fe40000010804 */
[----:B------:R-:W-:Y:S01]  /*d560*/  FADD.FTZ R188, R8, R6 ;  /* 0x0000000608bc7221 */ /* 0x000fe20000010000 */
[----:B------:R3:W-:Y:S01]  /*d570*/  MUFU.EX2 R153, R7 ;  /* 0x0000000700997308 */ /* 0x0007e20000000800 */
[----:B--2---:R-:W-:Y:S01]  /*d580*/  FMUL.FTZ R5, R2, R165 ;  /* 0x000000a502057220 */ /* 0x004fe20000410000 */
[----:B------:R-:W-:Y:S01]  /*d590*/  MOV R165, R22 ;  /* 0x0000001600a57202 */ /* 0x000fe20000000f00 */
[--C-:B------:R-:W-:Y:S02]  /*d5a0*/  FFMA.FTZ R187, R187, c[0x0][0x2d0], -R4.reuse ;  /* 0x0000b400bbbb7a23 */ /* 0x100fe40000010804 */
[--C-:B------:R-:W-:Y:S02]  /*d5b0*/  FFMA.FTZ R186, R186, c[0x0][0x2d0], -R4.reuse ;  /* 0x0000b400baba7a23 */ /* 0x100fe40000010804 */
[--C-:B------:R-:W-:Y:S01]  /*d5c0*/  FFMA.FTZ R191, R178, c[0x0][0x2d0], -R4.reuse ;  /* 0x0000b400b2bf7a23 */ /* 0x100fe20000010804 */
[----:B------:R-:W-:Y:S01]  /*d5d0*/  F2FP.PACK_AB R178, R8, R9 ;  /* 0x0000000908b2723e */ /* 0x000fe200000000ff */
[----:B------:R-:W-:Y:S01]  /*d5e0*/  FFMA.FTZ R15, R15, c[0x0][0x2d0], -R4 ;  /* 0x0000b4000f0f7a23 */ /* 0x000fe20000010804 */
[----:B------:R-:W-:Y:S01]  /*d5f0*/  MUFU.EX2 R156, R133 ;  /* 0x00000085009c7308 */ /* 0x000fe20000000800 */
[C---:B------:R-:W-:Y:S02]  /*d600*/  FMUL.FTZ R4, R2.reuse, R164 ;  /* 0x000000a402047220 */ /* 0x040fe40000410000 */
[----:B------:R-:W-:Y:S01]  /*d610*/  FMUL.FTZ R8, R2, R160 ;  /* 0x000000a002087220 */ /* 0x000fe20000410000 */
[----:B------:R-:W-:Y:S01]  /*d620*/  MOV R164, R15 ;  /* 0x0000000f00a47202 */ /* 0x000fe20000000f00 */
[C---:B-1----:R-:W-:Y:S01]  /*d630*/  FMUL.FTZ R10, R0.reuse, R162 ;  /* 0x000000a2000a7220 */ /* 0x042fe20000410000 */
[----:B------:R-:W-:Y:S01]  /*d640*/  MOV R160, R18 ;  /* 0x0000001200a07202 */ /* 0x000fe20000000f00 */
[----:B------:R-:W2:Y:S01]  /*d650*/  LDL R162, [R1+0x38] ;  /* 0x0000380001a27983 */ /* 0x000ea20000100800 */
[C---:B------:R-:W-:Y:S02]  /*d660*/  FMUL.FTZ R34, R0.reuse, R138 ;  /* 0x0000008a00227220 */ /* 0x040fe40000410000 */
[C---:B------:R-:W-:Y:S01]  /*d670*/  FMUL.FTZ R35, R0.reuse, R139 ;  /* 0x0000008b00237220 */ /* 0x040fe20000410000 */
[----:B------:R-:W1:Y:S01]  /*d680*/  MUFU.EX2 R157, R190 ;  /* 0x000000be009d7308 */ /* 0x000e620000000800 */
[C---:B------:R-:W-:Y:S01]  /*d690*/  FMUL.FTZ R6, R0.reuse, R166 ;  /* 0x000000a600067220 */ /* 0x040fe20000410000 */
[----:B------:R-:W-:Y:S01]  /*d6a0*/  MOV R166, R14 ;  /* 0x0000000e00a67202 */ /* 0x000fe20000000f00 */
[C---:B---3--:R-:W-:Y:S01]  /*d6b0*/  FMUL.FTZ R7, R0.reuse, R167 ;  /* 0x000000a700077220 */ /* 0x048fe20000410000 */
[----:B------:R-:W-:Y:S01]  /*d6c0*/  MOV R167, R11 ;  /* 0x0000000b00a77202 */ /* 0x000fe20000000f00 */
[----:B------:R-:W-:Y:S02]  /*d6d0*/  FMUL.FTZ R14, R0, R158 ;  /* 0x0000009e000e7220 */ /* 0x000fe40000410000 */
[----:B------:R-:W3:Y:S01]  /*d6e0*/  LDL R158, [R1] ;  /* 0x00000000019e7983 */ /* 0x000ee20000100800 */
[----:B------:R-:W-:Y:S01]  /*d6f0*/  FMUL.FTZ R9, R2, R161 ;  /* 0x000000a102097220 */ /* 0x000fe20000410000 */
[----:B------:R-:W-:Y:S01]  /*d700*/  MOV R161, R19 ;  /* 0x0000001300a17202 */ /* 0x000fe20000000f00 */
[C---:B------:R-:W-:Y:S01]  /*d710*/  FMUL.FTZ R11, R0.reuse, R163 ;  /* 0x000000a3000b7220 */ /* 0x040fe20000410000 */
[----:B------:R-:W4:Y:S01]  /*d720*/  MUFU.EX2 R133, R185 ;  /* 0x000000b900857308 */ /* 0x000f220000000800 */
[C---:B------:R-:W-:Y:S02]  /*d730*/  FMUL.FTZ R15, R0.reuse, R159 ;  /* 0x0000009f000f7220 */ /* 0x040fe40000410000 */
[C---:B------:R-:W-:Y:S02]  /*d740*/  FMUL.FTZ R18, R0.reuse, R154 ;  /* 0x0000009a00127220 */ /* 0x040fe40000410000 */
[----:B------:R-:W-:Y:S02]  /*d750*/  FMUL.FTZ R19, R0, R155 ;  /* 0x0000009b00137220 */ /* 0x000fe40000410000 */
[C---:B------:R-:W-:Y:S01]  /*d760*/  FMUL.FTZ R20, R2.reuse, R148 ;  /* 0x0000009402147220 */ /* 0x040fe20000410000 */
[----:B------:R-:W-:Y:S01]  /*d770*/  MOV R148, R25 ;  /* 0x0000001900947202 */ /* 0x000fe20000000f00 */
[C---:B------:R-:W-:Y:S01]  /*d780*/  FMUL.FTZ R24, R2.reuse, R144 ;  /* 0x0000009002187220 */ /* 0x040fe20000410000 */
[----:B------:R-:W-:Y:S01]  /*d790*/  MOV R144, R29 ;  /* 0x0000001d00907202 */ /* 0x000fe20000000f00 */
[----:B------:R-:W-:Y:S01]  /*d7a0*/  FMUL.FTZ R29, R2, R141 ;  /* 0x0000008d021d7220 */ /* 0x000fe20000410000 */
[----:B------:R-:W-:Y:S01]  /*d7b0*/  MOV R141, R23 ;  /* 0x00000017008d7202 */ /* 0x000fe20000000f00 */
[C---:B------:R-:W-:Y:S01]  /*d7c0*/  FMUL.FTZ R23, R0.reuse, R151 ;  /* 0x0000009700177220 */ /* 0x040fe20000410000 */
[----:B-1----:R-:W-:Y:S01]  /*d7d0*/  F2FP.PACK_AB R179, R157, R156 ;  /* 0x0000009c9db3723e */ /* 0x002fe200000000ff */
[----:B------:R-:W-:Y:S01]  /*d7e0*/  FMUL.FTZ R22, R0, R150 ;  /* 0x0000009600167220 */ /* 0x000fe20000410000 */
[----:B------:R-:W-:Y:S01]  /*d7f0*/  MOV R155, R144 ;  /* 0x00000090009b7202 */ /* 0x000fe20000000f00 */
[C---:B------:R-:W-:Y:S01]  /*d800*/  FMUL.FTZ R25, R2.reuse, R145 ;  /* 0x0000009102197220 */ /* 0x040fe20000410000 */
[----:B------:R-:W-:Y:S01]  /*d810*/  MOV R145, R28 ;  /* 0x0000001c00917202 */ /* 0x000fe20000000f00 */
[----:B------:R-:W-:Y:S01]  /*d820*/  FMUL.FTZ R28, R2, R140 ;  /* 0x0000008c021c7220 */ /* 0x000fe20000410000 */
[----:B------:R-:W-:Y:S01]  /*d830*/  MOV R140, R27 ;  /* 0x0000001b008c7202 */ /* 0x000fe20000000f00 */
[----:B------:R-:W-:Y:S01]  /*d840*/  FMUL.FTZ R27, R0, R147 ;  /* 0x00000093001b7220 */ /* 0x000fe20000410000 */
[----:B------:R-:W-:Y:S01]  /*d850*/  MOV R150, R134 ;  /* 0x0000008600967202 */ /* 0x000fe20000000f00 */
[C---:B-----5:R-:W-:Y:S01]  /*d860*/  FMUL.FTZ R36, R2.reuse, R36 ;  /* 0x0000002402247220 */ /* 0x060fe20000410000 */
[----:B------:R-:W-:Y:S01]  /*d870*/  MUFU.EX2 R144, R183 ;  /* 0x000000b700907308 */ /* 0x000fe20000000800 */
[C---:B------:R-:W-:Y:S01]  /*d880*/  FMUL.FTZ R37, R2.reuse, R37 ;  /* 0x0000002502257220 */ /* 0x040fe20000410000 */
[----:B------:R-:W-:Y:S01]  /*d890*/  MOV R163, R141 ;  /* 0x0000008d00a37202 */ /* 0x000fe20000000f00 */
[C---:B------:R-:W-:Y:S01]  /*d8a0*/  FMUL.FTZ R40, R2.reuse, R40 ;  /* 0x0000002802287220 */ /* 0x040fe20000410000 */
[----:B------:R-:W-:Y:S01]  /*d8b0*/  MOV R159, R140 ;  /* 0x0000008c009f7202 */ /* 0x000fe20000000f00 */
[C---:B------:R-:W-:Y:S01]  /*d8c0*/  FMUL.FTZ R41, R2.reuse, R41 ;  /* 0x0000002902297220 */ /* 0x040fe20000410000 */
[----:B------:R-:W-:Y:S01]  /*d8d0*/  MOV R154, R145 ;  /* 0x00000091009a7202 */ /* 0x000fe20000000f00 */
        /* <DEDUP_REMOVED lines=41> */
[----:B-1----:R-:W-:Y:S01]  /*db70*/  MOV R163, R149 ;  /* 0x0000009500a37202 */ /* 0x002fe20000000f00 */
        /* <DEDUP_REMOVED lines=12> */
[----:B------:R-:W-:Y:S01]  /*dc40*/  MOV R2, R26 ;  /* 0x0000001a00027202 */ /* 0x000fe20000000f00 */
        /* <DEDUP_REMOVED lines=54> */
[----:B----4-:R-:W-:Y:S01]  /*dfb0*/  FFMA.FTZ R152, R0, R136, R177 ;  /* 0x0000008800987223 */ /* 0x010fe200000100b1 */
[----:B------:R-:W-:Y:S01]  /*dfc0*/  F2FP.PACK_AB R177, R153, R177 ;  /* 0x000000b199b1723e */ /* 0x000fe200000000ff */
[----:B------:R-:W1:Y:S01]  /*dfd0*/  LDSM.16.MT88.4 R136, [R250] ;  /* 0x00000000fa88783b */ /* 0x000e620000004200 */
[----:B------:R-:W-:Y:S07]  /*dfe0*/  FADD.FTZ R0, R133, R188 ;  /* 0x000000bc85007221 */ /* 0x000fee0000010000 */
[----:B------:R-:W4:Y:S01]  /*dff0*/  LDL.LU R188, [R1+0x68] ;  /* 0x0000680001bc7983 */ /* 0x000f220000300800 */
        /* <DEDUP_REMOVED lines=9> */
[----:B-1----:R-:W-:Y:S02]  /*e090*/  MOV R162, R167 ;  /* 0x000000a700a27202 */ /* 0x002fe40000000f00 */
[----:B------:R-:W-:Y:S02]  /*e0a0*/  MOV R167, R166 ;  /* 0x000000a600a77202 */ /* 0x000fe40000000f00 */
[----:B------:R-:W-:Y:S02]  /*e0b0*/  MOV R166, R2 ;  /* 0x0000000200a67202 */ /* 0x000fe40000000f00 */
[----:B------:R-:W1:Y:S10]  /*e0c0*/  MUFU.EX2 R2, R184 ;  /* 0x000000b800027308 */ /* 0x000e740000000800 */
[----:B------:R-:W-:Y:S01]  /*e0d0*/  MUFU.EX2 R184, R159 ;  /* 0x0000009f00b87308 */ /* 0x000fe20000000800 */
[C---:B--2---:R-:W-:Y:S08]  /*e0e0*/  HMMA.16816.F32 R28, R176.reuse, R136, R28 ;  /* 0x00000088b01c723c */ /* 0x044ff0000000181c */
[C---:B------:R-:W-:Y:S01]  /*e0f0*/  HMMA.16816.F32 R32, R176.reuse, R138, R32 ;  /* 0x0000008ab020723c */ /* 0x040fe20000001820 */
[----:B------:R-:W2:Y:S03]  /*e100*/  LDSM.16.MT88.4 R136, [R250+0x2000] ;  /* 0x00200000fa88783b */ /* 0x000ea60000004200 */
[----:B-1----:R-:W-:Y:S04]  /*e110*/  FADD.FTZ R0, R2, R0 ;  /* 0x0000000002007221 */ /* 0x002fe80000010000 */
[----:B------:R-:W-:Y:S04]  /*e120*/  FADD.FTZ R0, R144, R0 ;  /* 0x0000000090007221 */ /* 0x000fe80000010000 */
[----:B------:R-:W-:Y:S01]  /*e130*/  FADD.FTZ R0, R134, R0 ;  /* 0x0000000086007221 */ /* 0x000fe20000010000 */
        /* <DEDUP_REMOVED lines=8> */
[----:B---3--:R-:W1:Y:S07]  /*e1c0*/  LDSM.16.MT88.4 R136, [R158+0x2000] ;  /* 0x002000009e88783b */ /* 0x008e6e0000004200 */
        /* <DEDUP_REMOVED lines=31> */
[----:B------:R-:W3:Y:S01]  /*e3c0*/  MUFU.EX2 R2, R155 ;  /* 0x0000009b00027308 */ /* 0x000ee20000000800 */
[----:B------:R-:W-:Y:S02]  /*e3d0*/  F2FP.PACK_AB R139, R185, R186 ;  /* 0x000000bab98b723e */ /* 0x000fe400000000ff */
[----:B------:R-:W-:Y:S05]  /*e3e0*/  F2FP.PACK_AB R177, R182, R181 ;  /* 0x000000b5b6b1723e */ /* 0x000fea00000000ff */
[C---:B------:R-:W-:Y:S02]  /*e3f0*/  HMMA.16816.F32 R4, R136.reuse, R140, R4 ;  /* 0x0000008c8804723c */ /* 0x040fe40000001804 */
[----:B------:R-:W4:Y:S03]  /*e400*/  MUFU.EX2 R134, R154 ;  /* 0x0000009a00867308 */ /* 0x000f260000000800 */
[----:B-1----:R-:W-:Y:S03]  /*e410*/  FADD.FTZ R0, R133, R0 ;  /* 0x0000000085007221 */ /* 0x002fe60000010000 */
[C---:B------:R-:W-:Y:S01]  /*e420*/  HMMA.16816.F32 R8, R136.reuse, R142, R8 ;  /* 0x0000008e8808723c */ /* 0x040fe20000001808 */
[----:B------:R-:W1:Y:S03]  /*e430*/  LDSM.16.MT88.4 R140, [R251+0x800] ;  /* 0x00080000fb8c783b */ /* 0x000e660000004200 */
[----:B------:R-:W-:Y:S01]  /*e440*/  MUFU.EX2 R176, R162 ;  /* 0x000000a200b07308 */ /* 0x000fe20000000800 */
[----:B---3--:R-:W-:Y:S04]  /*e450*/  FADD.FTZ R0, R2, R0 ;  /* 0x0000000002007221 */ /* 0x008fe80000010000 */
[----:B------:R-:W-:Y:S05]  /*e460*/  FADD.FTZ R0, R148, R0 ;  /* 0x0000000094007221 */ /* 0x000fea0000010000 */
[----:B------:R-:W-:Y:S01]  /*e470*/  MUFU.EX2 R178, R166 ;  /* 0x000000a600b27308 */ /* 0x000fe20000000800 */
[C---:B----4-:R-:W-:Y:S01]  /*e480*/  FADD.FTZ R0, R134.reuse, R0 ;  /* 0x0000000086007221 */ /* 0x050fe20000010000 */
        /* <DEDUP_REMOVED lines=47> */
[----:B------:R-:W4:Y:S02]  /*e780*/  MUFU.EX2 R134, R164 ;  /* 0x000000a400867308 */ /* 0x000f240000000800 */
[----:B------:R-:W-:Y:S02]  /*e790*/  F2FP.PACK_AB R136, R2, R133 ;  /* 0x000000850288723e */ /* 0x000fe400000000ff */
[----:B------:R-:W-:Y:S02]  /*e7a0*/  F2FP.PACK_AB R137, R189, R191 ;  /* 0x000000bfbd89723e */ /* 0x000fe400000000ff */
[----:B------:R-:W-:Y:S04]  /*e7b0*/  F2FP.PACK_AB R139, R183, R184 ;  /* 0x000000b8b78b723e */ /* 0x000fe800000000ff */
[----:B------:R2:W2:Y:S03]  /*e7c0*/  MUFU.EX2 R2, R163 ;  /* 0x000000a300027308 */ /* 0x0004a60000000800 */
[C---:B-1----:R-:W-:Y:S07]  /*e7d0*/  HMMA.16816.F32 R4, R136.reuse, R140, R4 ;  /* 0x0000008c8804723c */ /* 0x042fee0000001804 */
[----:B------:R-:W1:Y:S01]  /*e7e0*/  MUFU.EX2 R133, R167 ;  /* 0x000000a700857308 */ /* 0x000e620000000800 */
[C---:B------:R-:W-:Y:S01]  /*e7f0*/  HMMA.16816.F32 R8, R136.reuse, R142, R8 ;  /* 0x0000008e8808723c */ /* 0x040fe20000001808 */
[----:B------:R-:W1:Y:S03]  /*e800*/  LDSM.16.MT88.4 R140, [R158+0x1000] ;  /* 0x001000009e8c783b */ /* 0x000e660000004200 */
[----:B----4-:R-:W-:Y:S04]  /*e810*/  F2FP.PACK_AB R179, R134, R180 ;  /* 0x000000b486b3723e */ /* 0x010fe800000000ff */
[C---:B--2---:R-:W-:Y:S01]  /*e820*/  HMMA.16816.F32 R12, R136.reuse, R144, R12 ;  /* 0x00000090880c723c */ /* 0x044fe2000000180c */
[----:B------:R-:W-:Y:S03]  /*e830*/  LDSM.16.MT88.4 R160, [R250+0x1800] ;  /* 0x00180000faa0783b */ /* 0x000fe60000004200 */
[----:B------:R-:W-:Y:S04]  /*e840*/  FADD.FTZ R0, R2, R0 ;  /* 0x0000000002007221 */ /* 0x000fe80000010000 */
[C---:B------:R-:W-:Y:S01]  /*e850*/  HMMA.16816.F32 R16, R136.reuse, R146, R16 ;  /* 0x000000928810723c */ /* 0x040fe20000001810 */
[----:B------:R-:W2:Y:S03]  /*e860*/  LDSM.16.MT88.4 R144, [R250+0x3000] ;  /* 0x00300000fa90783b */ /* 0x000ea60000004200 */
[C---:B------:R-:W-:Y:S01]  /*e870*/  FADD.FTZ R0, R176.reuse, R0 ;  /* 0x00000000b0007221 */ /* 0x040fe20000010000 */
[----:B------:R-:W-:Y:S01]  /*e880*/  F2FP.PACK_AB R176, R176, R2 ;  /* 0x00000002b0b0723e */ /* 0x000fe200000000ff */
[----:B------:R-:W-:Y:S02]  /*e890*/  FADD.FTZ R2, R153, R152 ;  /* 0x0000009899027221 */ /* 0x000fe40000010000 */
[C---:B---3--:R-:W-:Y:S01]  /*e8a0*/  HMMA.16816.F32 R20, R136.reuse, R148, R20 ;  /* 0x000000948814723c */ /* 0x048fe20000001814 */
        /* <DEDUP_REMOVED lines=10> */
[----:B------:R-:W1:Y:S07]  /*e950*/  LDSM.16.MT88.4 R140, [R251+0x3000] ;  /* 0x00300000fb8c783b */ /* 0x000e6e0000004200 */
[C---:B--2---:R-:W-:Y:S08]  /*e960*/  HMMA.16816.F32 R36, R136.reuse, R144, R36 ;  /* 0x000000908824723c */ /* 0x044ff00000001824 */
[C---:B------:R-:W-:Y:S01]  /*e970*/  HMMA.16816.F32 R40, R136.reuse, R146, R40 ;  /* 0x000000928828723c */ /* 0x040fe20000001828 */
[----:B------:R-:W2:Y:S03]  /*e980*/  LDSM.16.MT88.4 R144, [R158+0x3000] ;  /* 0x003000009e90783b */ /* 0x000ea60000004200 */
[----:B---3--:R-:W-:Y:S01]  /*e990*/  FADD.FTZ R0, R156, R2 ;  /* 0x000000029c007221 */ /* 0x008fe20000010000 */
[----:B------:R-:W-:Y:S03]  /*e9a0*/  MOV R2, R157 ;  /* 0x0000009d00027202 */ /* 0x000fe60000000f00 */
[C---:B-1----:R-:W-:Y:S04]  /*e9b0*/  HMMA.16816.F32 R44, R136.reuse, R148, R44 ;  /* 0x00000094882c723c */ /* 0x042fe8000000182c */
[----:B------:R-:W-:Y:S04]  /*e9c0*/  FADD.FTZ R0, R2, R0 ;  /* 0x0000000002007221 */ /* 0x000fe80000010000 */
[C---:B------:R-:W-:Y:S01]  /*e9d0*/  HMMA.16816.F32 R48, R136.reuse, R150, R48 ;  /* 0x000000968830723c */ /* 0x040fe20000001830 */
[----:B------:R-:W1:Y:S03]  /*e9e0*/  LDSM.16.MT88.4 R148, [R250+0x5000] ;  /* 0x00500000fa94783b */ /* 0x000e660000004200 */
[----:B------:R-:W-:Y:S04]  /*e9f0*/  FADD.FTZ R0, R190, R0 ;  /* 0x00000000be007221 */ /* 0x000fe80000010000 */
[C---:B------:R-:W-:Y:S04]  /*ea00*/  HMMA.16816.F32 R52, R136.reuse, R140, R52 ;  /* 0x0000008c8834723c */ /* 0x040fe80000001834 */
        /* <DEDUP_REMOVED lines=20> */
[----:B------:R-:W-:Y:S01]  /*eb50*/  FADD.FTZ R2, R180, R0 ;  /* 0x00000000b4027221 */ /* 0x000fe20000010000 */
[----:B------:R-:W-:Y:S03]  /*eb60*/  IADD3 R0, R188, -0x1, RZ ;  /* 0xffffffffbc007810 */ /* 0x000fe60007ffe0ff */
[----:B------:R-:W-:Y:S01]  /*eb70*/  FADD.FTZ R2, R134, R2 ;  /* 0x0000000286027221 */ /* 0x000fe20000010000 */
[C---:B--2---:R-:W-:Y:S01]  /*eb80*/  HMMA.16816.F32 R84, R136.reuse, R144, R84 ;  /* 0x000000908854723c */ /* 0x044fe20000001854 */
[----:B------:R-:W-:Y:S02]  /*eb90*/  STL [R1+0x68], R0 ;  /* 0x0000680001007387 */ /* 0x000fe40000100800 */
[----:B------:R-:W-:Y:S02]  /*eba0*/  MOV R134, R3 ;  /* 0x0000000300867202 */ /* 0x000fe40000000f00 */
[----:B------:R-:W-:Y:S03]  /*ebb0*/  STL [R1+0xa0], R2 ;  /* 0x0000a00201007387 */ /* 0x000fe60000100800 */
        /* <DEDUP_REMOVED lines=12> */
[C---:B------:R-:W-:Y:S08]  /*ec80*/  HMMA.16816.F32 R120, R136.reuse, R150, R120 ;  /* 0x000000968878723c */ /* 0x040ff00000001878 */
[C---:B---3--:R-:W-:Y:S07]  /*ec90*/  HMMA.16816.F32 R124, R136.reuse, R140, R124 ;  /* 0x0000008c887c723c */ /* 0x048fee000000187c */
[----:B------:R-:W-:Y:S01]  /*eca0*/  MOV R141, R158 ;  /* 0x0000009e008d7202 */ /* 0x000fe20000000f00 */
[----:B------:R-:W-:Y:S04]  /*ecb0*/  HMMA.16816.F32 R128, R136, R142, R128 ;  /* 0x0000008e8880723c */ /* 0x000fe80000001880 */
[----:B------:R-:W1:Y:S04]  /*ecc0*/  LDSM.16.MT88.4 R136, [R141+0x1800] ;  /* 0x001800008d88783b */ /* 0x000e680000004200 */
[C---:B------:R-:W-:Y:S04]  /*ecd0*/  HMMA.16816.F32 R164, R176.reuse, R160, R4 ;  /* 0x000000a0b0a4723c */ /* 0x040fe80000001804 */
[----:B------:R-:W3:Y:S04]  /*ece0*/  LDSM.16.MT88.4 R4, [R250+0x3800] ;  /* 0x00380000fa04783b */ /* 0x000ee80000004200 */
[C---:B------:R-:W-:Y:S04]  /*ecf0*/  HMMA.16816.F32 R160, R176.reuse, R162, R8 ;  /* 0x000000a2b0a0723c */ /* 0x040fe80000001808 */
[----:B------:R-:W3:Y:S04]  /*ed00*/  LDSM.16.MT88.4 R8, [R252+0x3800] ;  /* 0x00380000fc08783b */ /* 0x000ee80000004200 */
[C---:B------:R-:W-:Y:S04]  /*ed10*/  HMMA.16816.F32 R156, R176.reuse, R152, R12 ;  /* 0x00000098b09c723c */ /* 0x040fe8000000180c */
[----:B------:R-:W3:Y:S04]  /*ed20*/  LDSM.16.MT88.4 R12, [R251+0x3800] ;  /* 0x00380000fb0c783b */ /* 0x000ee80000004200 */
[C---:B------:R-:W-:Y:S08]  /*ed30*/  HMMA.16816.F32 R152, R176.reuse, R154, R16 ;  /* 0x0000009ab098723c */ /* 0x040ff00000001810 */
[C---:B--2---:R-:W-:Y:S07]  /*ed40*/  HMMA.16816.F32 R148, R176.reuse, R144, R20 ;  /* 0x00000090b094723c */ /* 0x044fee0000001814 */
[----:B------:R-:W-:Y:S01]  /*ed50*/  MOV R23, R141 ;  /* 0x0000008d00177202 */ /* 0x000fe20000000f00 */
[C---:B------:R-:W-:Y:S04]  /*ed60*/  HMMA.16816.F32 R144, R176.reuse, R146, R24 ;  /* 0x00000092b090723c */ /* 0x040fe80000001818 */
[----:B------:R-:W2:Y:S04]  /*ed70*/  LDSM.16.MT88.4 R16, [R23+0x3800] ;  /* 0x003800001710783b */ /* 0x000ea80000004200 */
[C---:B-1----:R-:W-:Y:S08]  /*ed80*/  HMMA.16816.F32 R140, R176.reuse, R136, R28 ;  /* 0x00000088b08c723c */ /* 0x042ff0000000181c */
[C---:B------:R-:W-:Y:S08]  /*ed90*/  HMMA.16816.F32 R136, R176.reuse, R138, R32 ;  /* 0x0000008ab088723c */ /* 0x040ff00000001820 */
[C---:B---3--:R-:W-:Y:S08]  /*eda0*/  HMMA.16816.F32 R36, R176.reuse, R4, R36 ;  /* 0x00000004b024723c */ /* 0x048ff00000001824 */
[C---:B------:R-:W-:Y:S01]  /*edb0*/  HMMA.16816.F32 R40, R176.reuse, R6, R40 ;  /* 0x00000006b028723c */ /* 0x040fe20000001828 */
[----:B------:R-:W1:Y:S07]  /*edc0*/  LDSM.16.MT88.4 R4, [R250+0x5800] ;  /* 0x00580000fa04783b */ /* 0x000e6e0000004200 */
[C---:B------:R-:W-:Y:S08]  /*edd0*/  HMMA.16816.F32 R44, R176.reuse, R8, R44 ;  /* 0x00000008b02c723c */ /* 0x040ff0000000182c */
[C---:B------:R-:W-:Y:S01]  /*ede0*/  HMMA.16816.F32 R48, R176.reuse, R10, R48 ;  /* 0x0000000ab030723c */ /* 0x040fe20000001830 */
[----:B------:R-:W3:Y:S02]  /*edf0*/  LDSM.16.MT88.4 R8, [R252+0x5800] ;  /* 0x00580000fc08783b */ /* 0x000ee40000004200 */
[----:B----4-:R-:W-:Y:S02]  /*ee00*/  ISETP.GT.AND P0, PT, R188, R133, PT ;  /* 0x00000085bc00720c */ /* 0x010fe40003f04270 */
[----:B------:R-:W-:Y:S03]  /*ee10*/  MOV R133, R132 ;  /* 0x0000008400857202 */ /* 0x000fe60000000f00 */
[C---:B------:R-:W-:Y:S08]  /*ee20*/  HMMA.16816.F32 R52, R176.reuse, R12, R52 ;  /* 0x0000000cb034723c */ /* 0x040ff00000001834 */
[C---:B------:R-:W-:Y:S01]  /*ee30*/  HMMA.16816.F32 R56, R176.reuse, R14, R56 ;  /* 0x0000000eb038723c */ /* 0x040fe20000001838 */
[----:B------:R-:W4:Y:S07]  /*ee40*/  LDSM.16.MT88.4 R12, [R251+0x5800] ;  /* 0x00580000fb0c783b */ /* 0x000f2e0000004200 */
        /* <DEDUP_REMOVED lines=9> */
[C---:B----4-:R-:W-:Y:S08]  /*eee0*/  HMMA.16816.F32 R84, R176.reuse, R12, R84 ;  /* 0x0000000cb054723c */ /* 0x050ff00000001854 */
[C---:B------:R-:W-:Y:S01]  /*eef0*/  HMMA.16816.F32 R88, R176.reuse, R14, R88 ;  /* 0x0000000eb058723c */ /* 0x040fe20000001858 */
[----:B------:R-:W4:Y:S07]  /*ef00*/  LDSM.16.MT88.4 R12, [R251+0x7800] ;  /* 0x00780000fb0c783b */ /* 0x000f2e0000004200 */
[C---:B--2---:R-:W-:Y:S08]  /*ef10*/  HMMA.16816.F32 R92, R176.reuse, R16, R92 ;  /* 0x00000010b05c723c */ /* 0x044ff0000000185c */
[C---:B------:R-:W-:Y:S01]  /*ef20*/  HMMA.16816.F32 R96, R176.reuse, R18, R96 ;  /* 0x00000012b060723c */ /* 0x040fe20000001860 */
[----:B------:R-:W2:Y:S07]  /*ef30*/  LDSM.16.MT88.4 R16, [R23+0x7800] ;  /* 0x007800001710783b */ /* 0x000eae0000004200 */
[C---:B-1----:R-:W-:Y:S08]  /*ef40*/  HMMA.16816.F32 R100, R176.reuse, R4, R100 ;  /* 0x00000004b064723c */ /* 0x042ff00000001864 */
[C---:B------:R-:W-:Y:S08]  /*ef50*/  HMMA.16816.F32 R104, R176.reuse, R6, R104 ;  /* 0x00000006b068723c */ /* 0x040ff00000001868 */
[C---:B---3--:R-:W-:Y:S08]  /*ef60*/  HMMA.16816.F32 R108, R176.reuse, R8, R108 ;  /* 0x00000008b06c723c */ /* 0x048ff0000000186c */
[C---:B------:R-:W-:Y:S08]  /*ef70*/  HMMA.16816.F32 R112, R176.reuse, R10, R112 ;  /* 0x0000000ab070723c */ /* 0x040ff00000001870 */
[C---:B----4-:R-:W-:Y:S08]  /*ef80*/  HMMA.16816.F32 R116, R176.reuse, R12, R116 ;  /* 0x0000000cb074723c */ /* 0x050ff00000001874 */
[C---:B------:R-:W-:Y:S08]  /*ef90*/  HMMA.16816.F32 R120, R176.reuse, R14, R120 ;  /* 0x0000000eb078723c */ /* 0x040ff00000001878 */
[C---:B--2---:R-:W-:Y:S07]  /*efa0*/  HMMA.16816.F32 R124, R176.reuse, R16, R124 ;  /* 0x00000010b07c723c */ /* 0x044fee000000187c */
[----:B------:R-:W-:Y:S01]  /*efb0*/  MOV R16, R3 ;  /* 0x0000000300107202 */ /* 0x000fe20000000f00 */
[----:B------:R-:W-:Y:S01]  /*efc0*/  HMMA.16816.F32 R128, R176, R18, R128 ;  /* 0x00000012b080723c */ /* 0x000fe20000001880 */
[----:B------:R-:W-:Y:S07]  /*efd0*/  @!UPT UIADD3 URZ, URZ, URZ, URZ ;  /* 0x0000003f3f3ff290 */ /* 0x000fee000fffe03f */
[----:B------:R-:W-:-:S11]  /*efe0*/  @P0 BRA `(.L_x_1067) ;  /* 0xffffc04000000947 */ /* 0x000fd6000383ffff */
.L_x_1060:
[----:B------:R-:W-:Y:S05]  /*eff0*/  BRA.DIV ~URZ, `(.L_x_1068) ;  /* 0x000045227f007947 */ /* 0x000fea000b800000 */
[----:B------:R-:W2:Y:S04]  /*f000*/  LDL R0, [R1+0xa4] ;  /* 0x0000a40001007983 */ /* 0x000ea80000100800 */
[----:B--2---:R1:W2:Y:S02]  /*f010*/  SHFL.BFLY PT, R5, R0, 0x2, 0x1f ;  /* 0x0c401f0000057f89 */ /* 0x0042a400000e0000 */
.L_x_1096:
[----:B-1----:R-:W3:Y:S02]  /*f020*/  LDL.LU R0, [R1+0xa4] ;  /* 0x0000a40001007983 */ /* 0x002ee40000300800 */
[----:B--23--:R-:W-:Y:S01]  /*f030*/  FADD.FTZ R5, R5, R0 ;  /* 0x0000000005057221 */ /* 0x00cfe20000010000 */
[----:B------:R-:W-:Y:S05]  /*f040*/  BRA.DIV ~URZ, `(.L_x_1069) ;  /* 0x000045327f007947 */ /* 0x000fea000b800000 */
[----:B------:R-:W2:Y:S04]  /*f050*/  LDL.LU R2, [R1+0xa0] ;  /* 0x0000a00001027983 */ /* 0x000ea80000300800 */
[----:B------:R-:W1:Y:S02]  /*f060*/  SHFL.BFLY PT, R0, R5, 0x1, 0x1f ;  /* 0x0c201f0005007f89 */ /* 0x000e6400000e0000 */
[----:B-1----:R-:W-:-:S02]  /*f070*/  FADD.FTZ R5, R5, R0 ;  /* 0x0000000005057221 */ /* 0x002fc40000010000 */
[----:B--2---:R-:W1:Y:S02]  /*f080*/  SHFL.BFLY PT, R4, R2, 0x2, 0x1f ;  /* 0x0c401f0002047f89 */ /* 0x004e6400000e0000 */
[----:B-1----:R-:W-:-:S05]  /*f090*/  FADD.FTZ R4, R4, R2 ;  /* 0x0000000204047221 */ /* 0x002fca0000010000 */
[----:B------:R1:W2:Y:S02]  /*f0a0*/  SHFL.BFLY PT, R3, R4, 0x1, 0x1f ;  /* 0x0c201f0004037f89 */ /* 0x0002a400000e0000 */
.L_x_1097:
[----:B------:R-:W-:Y:S01]  /*f0b0*/  FSETP.NE.FTZ.AND P1, PT, R5, RZ, PT ;  /* 0x000000ff0500720b */ /* 0x000fe20003f35000 */
[----:B--2---:R-:W-:Y:S01]  /*f0c0*/  FADD.FTZ R3, R3, R4 ;  /* 0x0000000403037221 */ /* 0x004fe20000010000 */
[----:B------:R-:W-:Y:S02]  /*f0d0*/  MOV R2, RZ ;  /* 0x000000ff00027202 */ /* 0x000fe40000000f00 */
[----:B------:R-:W-:Y:S02]  /*f0e0*/  MOV R0, RZ ;  /* 0x000000ff00007202 */ /* 0x000fe40000000f00 */
[----:B------:R-:W-:Y:S02]  /*f0f0*/  FSETP.NE.FTZ.AND P0, PT, R3, RZ, PT ;  /* 0x000000ff0300720b */ /* 0x000fe40003f15000 */
[----:B------:R-:W-:Y:S02]  /*f100*/  MOV R13, 0xff800000 ;  /* 0xff800000000d7802 */ /* 0x000fe40000000f00 */
[----:B------:R-:W-:-:S03]  /*f110*/  MOV R12, 0xff800000 ;  /* 0xff800000000c7802 */ /* 0x000fc60000000f00 */
[----:B------:R-:W2:Y:S01]  /*f120*/  @P1 MUFU.RCP R2, R5 ;  /* 0x0000000500021308 */ /* 0x000ea20000001000 */
[----:B-1----:R-:W-:-:S05]  /*f130*/  @P1 MOV R4, 0x3f317218 ;  /* 0x3f31721800041802 */ /* 0x002fca0000000f00 */
[----:B------:R-:W-:Y:S02]  /*f140*/  @P1 FMUL.FTZ R4, R4, c[0x0][0x2d0] ;  /* 0x0000b40004041a20 */ /* 0x000fe40000410000 */
[----:B------:R-:W1:Y:S01]  /*f150*/  @P1 MUFU.LG2 R6, R5 ;  /* 0x0000000500061308 */ /* 0x000e620000000c00 */
[----:B--2---:R-:W-:-:S07]  /*f160*/  FMUL.FTZ R164, R2, R164 ;  /* 0x000000a402a47220 */ /* 0x004fce0000410000 */
[----:B------:R-:W2:Y:S01]  /*f170*/  @P0 MUFU.RCP R0, R3 ;  /* 0x0000000300000308 */ /* 0x000ea20000001000 */
        /* <DEDUP_REMOVED lines=63> */
[----:B------:R3:W4:Y:S01]  /*f570*/  @P0 MUFU.LG2 R2, R3 ;  /* 0x0000000300020308 */ /* 0x0007220000000c00 */
[----:B-1----:R-:W-:Y:S02]  /*f580*/  @P1 FMUL.FTZ R6, R6, 0.69314718246459960938 ;  /* 0x3f31721806061820 */ /* 0x002fe40000410000 */
[----:B--2---:R-:W-:Y:S02]  /*f590*/  FMUL.FTZ R166, R0, R166 ;  /* 0x000000a600a67220 */ /* 0x004fe40000410000 */
[----:B------:R-:W-:Y:S01]  /*f5a0*/  @P1 FFMA.FTZ R13, R4, R132, R6 ;  /* 0x00000084040d1223 */ /* 0x000fe20000010006 */
[----:B------:R-:W-:Y:S01]  /*f5b0*/  MOV R4, 0x1 ;  /* 0x0000000100047802 */ /* 0x000fe20000000f00 */
[----:B------:R-:W-:-:S02]  /*f5c0*/  FMUL.FTZ R167, R0, R167 ;  /* 0x000000a700a77220 */ /* 0x000fc40000410000 */
[C---:B------:R-:W-:Y:S02]  /*f5d0*/  FMUL.FTZ R162, R0.reuse, R162 ;  /* 0x000000a200a27220 */ /* 0x040fe40000410000 */
[C---:B------:R-:W-:Y:S02]  /*f5e0*/  FMUL.FTZ R163, R0.reuse, R163 ;  /* 0x000000a300a37220 */ /* 0x040fe40000410000 */
[C---:B------:R-:W-:Y:S02]  /*f5f0*/  FMUL.FTZ R158, R0.reuse, R158 ;  /* 0x0000009e009e7220 */ /* 0x040fe40000410000 */
[----:B------:R-:W-:Y:S01]  /*f600*/  FMUL.FTZ R159, R0, R159 ;  /* 0x0000009f009f7220 */ /* 0x000fe20000410000 */
[----:B---3--:R-:W-:Y:S01]  /*f610*/  @P0 MOV R3, 0x3f317218 ;  /* 0x3f31721800030802 */ /* 0x008fe20000000f00 */
[----:B----4-:R-:W-:Y:S02]  /*f620*/  @P0 FMUL.FTZ R2, R2, 0.69314718246459960938 ;  /* 0x3f31721802020820 */ /* 0x010fe40000410000 */
[----:B------:R-:W-:-:S02]  /*f630*/  FMUL.FTZ R154, R0, R154 ;  /* 0x0000009a009a7220 */ /* 0x000fc40000410000 */
[----:B------:R-:W-:Y:S02]  /*f640*/  @P0 FMUL.FTZ R3, R3, c[0x0][0x2d0] ;  /* 0x0000b40003030a20 */ /* 0x000fe40000410000 */
        /* <DEDUP_REMOVED lines=57> */
[----:B------:R-:W-:Y:S01]  /*f9e0*/  PRMT R0, R4, 0x7610, R0 ;  /* 0x0000761004007816 */ /* 0x000fe20000000000 */
[----:B------:R-:W-:Y:S02]  /*f9f0*/  @P0 FFMA.FTZ R12, R3, R16, R2 ;  /* 0x00000010030c0223 */ /* 0x000fe40000010002 */
.L_x_1041:
[----:B-1----:R-:W2:Y:S04]  /*fa00*/  LDL.LU R2, [R1+0xec] ;  /* 0x0000ec0001027983 */ /* 0x002ea80000300800 */
[----:B------:R-:W1:Y:S04]  /*fa10*/  S2R R6, SR_TID.X ;  /* 0x0000000000067919 */ /* 0x000e680000002100 */
[----:B------:R3:W5:Y:S01]  /*fa20*/  LDL R7, [R1+0xf4] ;  /* 0x0000f40001077983 */ /* 0x0007620000100800 */
[----:B------:R-:W-:Y:S01]  /*fa30*/  BSSY B0, `(.L_x_1070) ;  /* 0x0000014000007945 */ /* 0x000fe20003800000 */
[----:B-1----:R-:W-:-:S02]  /*fa40*/  LOP3.LUT P0, RZ, R6, 0xff, RZ, 0xc0, !PT ;  /* 0x000000ff06ff7812 */ /* 0x002fc4000780c0ff */
[----:B--2---:R-:W-:-:S11]  /*fa50*/  LOP3.LUT R2, R2, 0xfffffffd, RZ, 0xc0, !PT ;  /* 0xfffffffd02027812 */ /* 0x004fd600078ec0ff */
[----:B------:R-:W-:-:S05]  /*fa60*/  @P0 LOP3.LUT R2, R2, 0x2, RZ, 0xfc, !PT ;  /* 0x0000000202020812 */ /* 0x000fca00078efcff */
[----:B------:R3:W-:Y:S01]  /*fa70*/  STL [R1+0xec], R2 ;  /* 0x0000ec0201007387 */ /* 0x0007e20000100800 */
[----:B------:R-:W-:Y:S05]  /*fa80*/  @P0 BRA `(.L_x_1071) ;  /* 0x000000e000000947 */ /* 0x000fea0003800000 */
[----:B------:R-:W1:Y:S01]  /*fa90*/  S2R R4, SR_LANEID ;  /* 0x0000000000047919 */ /* 0x000e620000000000 */
[----:B------:R-:W-:Y:S01]  /*faa0*/  VOTEU.ANY UR4, UPT, PT ;  /* 0x0000000000047886 */ /* 0x000fe200038e0100 */
[----:B------:R-:W-:Y:S01]  /*fab0*/  IMAD.MOV.U32 R5, RZ, RZ, c[0x0][0x584] ;  /* 0x00016100ff057624 */ /* 0x000fe200078e00ff */
[----:B------:R-:W1:Y:S08]  /*fac0*/  FLO.U32 R3, UR4 ;  /* 0x0000000400037d00 */ /* 0x000e7000080e0000 */
[----:B---3--:R-:W2:Y:S01]  /*fad0*/  POPC R2, UR4 ;  /* 0x0000000400027d09 */ /* 0x008ea20008000000 */
[----:B-1----:R-:W-:Y:S01]  /*fae0*/  ISETP.EQ.U32.AND P0, PT, R3, R4, PT ;  /* 0x000000040300720c */ /* 0x002fe20003f02070 */
[----:B------:R-:W-:-:S12]  /*faf0*/  IMAD.MOV.U32 R4, RZ, RZ, c[0x0][0x580] ;  /* 0x00016000ff047624 */ /* 0x000fd800078e00ff */
[----:B--2---:R1:W2:Y:S04]  /*fb00*/  @P0 ATOMG.E.ADD.STRONG.GPU PT, R2, [R4.64], R2 ;  /* 0x00000002040209a8 */ /* 0x0042a800081ee1c6 */
[----:B-1----:R-:W1:Y:S04]  /*fb10*/  S2R R4, SR_LTMASK ;  /* 0x0000000000047919 */ /* 0x002e680000003900 */
[----:B--2---:R1:W2:Y:S02]  /*fb20*/  SHFL.IDX PT, R3, R2, R3, 0x1f ;  /* 0x00001f0302037589 */ /* 0x0042a400000e0000 */
[----:B-1----:R-:W-:-:S06]  /*fb30*/  LOP3.LUT R2, R4, UR4, RZ, 0xc0, !PT ;  /* 0x0000000404027c12 */ /* 0x002fcc000f8ec0ff */
[----:B------:R-:W2:Y:S02]  /*fb40*/  POPC R2, R2 ;  /* 0x0000000200027309 */ /* 0x000ea40000000000 */
[----:B--2--5:R-:W-:-:S05]  /*fb50*/  IADD3 R7, R3, c[0x0][0xc], R2 ;  /* 0x0000030003077a10 */ /* 0x024fca0007ffe002 */
[----:B------:R1:W-:Y:S02]  /*fb60*/  STL [R1+0xf4], R7 ;  /* 0x0000f40701007387 */ /* 0x0003e40000100800 */
.L_x_1071:
[----:B------:R-:W-:Y:S05]  /*fb70*/  BSYNC B0 ;  /* 0x0000000000007941 */ /* 0x000fea0003800000 */
.L_x_1070:
[----:B------:R-:W-:Y:S01]  /*fb80*/  PRMT R0, R0, 0x9910, RZ ;  /* 0x0000991000007816 */ /* 0x000fe200000000ff */
[----:B------:R-:W-:Y:S01]  /*fb90*/  BSSY B1, `(.L_x_1072) ;  /* 0x00001dc000017945 */ /* 0x000fe20003800000 */
[----:B-----5:R-:W-:Y:S02]  /*fba0*/  IMAD.MOV.U32 R14, RZ, RZ, R7 ;  /* 0x000000ffff0e7224 */ /* 0x020fe400078e0007 */
[----:B------:R-:W-:-:S13]  /*fbb0*/  ISETP.NE.AND P0, PT, R0, RZ, PT ;  /* 0x000000ff0000720c */ /* 0x000fda0003f05270 */
[----:B------:R-:W-:Y:S05]  /*fbc0*/  @!P0 BRA `(.L_x_1073) ;  /* 0x00001ac000008947 */ /* 0x000fea0003800000 */
[----:B------:R-:W-:Y:S01]  /*fbd0*/  WARPSYNC 0xffffffff ;  /* 0xffffffff00007948 */ /* 0x000fe20003800000 */
[----:B------:R-:W-:Y:S06]  /*fbe0*/  BAR.SYNC.DEFER_BLOCKING 0x1, 0x100 ;  /* 0x0044000000007b1d */ /* 0x000fec0000010000 */
[----:B------:R-:W-:Y:S05]  /*fbf0*/  BRA.CONV ~URZ, `(.L_x_1074) ;  /* 0x000000837f007947 */ /* 0x000fea000b800000 */
[----:B---3--:R-:W-:Y:S01]  /*fc00*/  SHF.R.S32.HI R2, RZ, 0x1f, R6 ;  /* 0x0000001fff027819 */ /* 0x008fe20000011406 */
[----:B-1----:R-:W-:Y:S02]  /*fc10*/  IMAD.MOV.U32 R7, RZ, RZ, RZ ;  /* 0x000000ffff077224 */ /* 0x002fe400078e00ff */
[----:B------:R-:W-:Y:S01]  /*fc20*/  IMAD.MOV.U32 R3, RZ, RZ, 0x1f ;  /* 0x0000001fff037424 */ /* 0x000fe200078e00ff */
[----:B------:R-:W-:-:S04]  /*fc30*/  LEA.HI R2, R2, R6, RZ, 0x7 ;  /* 0x0000000602027211 */ /* 0x000fc800078f38ff */
[----:B------:R-:W-:-:S05]  /*fc40*/  SHF.R.S32.HI R2, RZ, 0x7, R2 ;  /* 0x00000007ff027819 */ /* 0x000fca0000011402 */
[----:B------:R-:W-:Y:S01]  /*fc50*/  IMAD.MOV.U32 R0, RZ, RZ, R2 ;  /* 0x000000ffff007224 */ /* 0x000fe200078e0002 */
[----:B------:R-:W-:Y:S02]  /*fc60*/  MOV R2, 0xfc80 ;  /* 0x0000fc8000027802 */ /* 0x000fe40000000f00 */
[----:B------:R-:W-:Y:S05]  /*fc70*/  CALL.REL.NOINC `($__internal_18_$__cuda_sm70_shflsync_idx_p) ;  /* 0x00003ae000007944 */ /* 0x000fea0003c00000 */
.L_x_1074:
[----:B------:R-:W2:Y:S04]  /*fc80*/  LDL R6, [R1+0x200] ;  /* 0x0002000001067983 */ /* 0x000ea80000100800 */
[----:B------:R-:W4:Y:S04]  /*fc90*/  LDL.LU R18, [R1+0xe4] ;  /* 0x0000e40001127983 */ /* 0x000f280000300800 */
[----:B---3--:R-:W3:Y:S04]  /*fca0*/  LDL.LU R16, [R1+0xe0] ;  /* 0x0000e00001107983 */ /* 0x008ee80000300800 */
[----:B------:R-:W2:Y:S04]  /*fcb0*/  LDL.LU R15, [R1+0xe8] ;  /* 0x0000e800010f7983 */ /* 0x000ea80000300800 */
[----:B------:R-:W2:Y:S01]  /*fcc0*/  LDL.LU R17, [R1+0xf0] ;  /* 0x0000f00001117983 */ /* 0x000ea20000300800 */
[----:B------:R-:W-:-:S03]  /*fcd0*/  MOV R5, 0x1 ;  /* 0x0000000100057802 */ /* 0x000fc60000000f00 */
[----:B------:R1:W5:Y:S01]  /*fce0*/  LDL R206, [R1+0xdc] ;  /* 0x0000dc0001ce7983 */ /* 0x0003620000100800 */
[----:B------:R-:W-:-:S03]  /*fcf0*/  ISETP.NE.AND P0, PT, R5, c[0x0][0x4e8], PT ;  /* 0x00013a0005007a0c */ /* 0x000fc60003f05270 */
[----:B------:R1:W5:Y:S04]  /*fd00*/  LDL R205, [R1+0x1fc] ;  /* 0x0001fc0001cd7983 */ /* 0x0003680000100800 */
        /* <DEDUP_REMOVED lines=56> */
[----:B------:R1:W5:Y:S02]  /*10090*/  LDL R19, [R1+0x100] ;  /* 0x0001000001137983 */ /* 0x0003640000100800 */
[----:B-1--4-:R-:W-:Y:S01]  /*100a0*/  SHF.R.S32.HI R7, RZ, 0x1f, R18 ;  /* 0x0000001fff077819 */ /* 0x012fe20000011412 */
[----:B------:R-:W-:Y:S01]  /*100b0*/  IMAD.WIDE.U32 R2, R18, c[0x0][0x4d0], RZ ;  /* 0x0001340012027a25 */ /* 0x000fe200078e00ff */
[----:B---3--:R-:W-:-:S03]  /*100c0*/  SHF.R.S32.HI R10, RZ, 0x1f, R16 ;  /* 0x0000001fff0a7819 */ /* 0x008fc60000011410 */
[----:B------:R-:W-:Y:S01]  /*100d0*/  IMAD R0, R7, c[0x0][0x4d0], RZ ;  /* 0x0001340007007a24 */ /* 0x000fe200078e02ff */
[----:B--2---:R-:W-:-:S03]  /*100e0*/  SHF.R.S32.HI R11, RZ, 0x1f, R15 ;  /* 0x0000001fff0b7819 */ /* 0x004fc6000001140f */
[----:B------:R-:W-:Y:S02]  /*100f0*/  IMAD R0, R18, c[0x0][0x4d4], R0 ;  /* 0x0001350012007a24 */ /* 0x000fe400078e0200 */
[----:B-----5:R-:W-:Y:S01]  /*10100*/  IMAD R4, R10, c[0x0][0x4d8], RZ ;  /* 0x000136000a047a24 */ /* 0x020fe200078e02ff */
[----:B------:R-:W-:Y:S02]  /*10110*/  IADD3 R6, R6, R17, RZ ;  /* 0x0000001106067210 */ /* 0x000fe40007ffe0ff */
[----:B------:R-:W-:Y:S01]  /*10120*/  IADD3 R3, R3, R0, RZ ;  /* 0x0000000003037210 */ /* 0x000fe20007ffe0ff */
[C---:B------:R-:W-:Y:S02]  /*10130*/  IMAD R4, R16.reuse, c[0x0][0x4dc], R4 ;  /* 0x0001370010047a24 */ /* 0x040fe400078e0204 */
[----:B------:R-:W-:Y:S02]  /*10140*/  IMAD.MOV.U32 R0, RZ, RZ, R6 ;  /* 0x000000ffff007224 */ /* 0x000fe400078e0006 */
[----:B------:R-:W-:-:S04]  /*10150*/  IMAD.WIDE.U32 R2, R16, c[0x0][0x4d8], R2 ;  /* 0x0001360010027a25 */ /* 0x000fc800078e0002 */
[----:B------:R-:W-:Y:S02]  /*10160*/  IMAD.IADD R3, R3, 0x1, R4 ;  /* 0x0000000103037824 */ /* 0x000fe400078e0204 */
[----:B------:R-:W-:-:S04]  /*10170*/  @P0 IMAD.HI.U32 R4, R6, c[0x0][0x4ec], RZ ;  /* 0x00013b0006040a27 */ /* 0x000fc800078e00ff */
[----:B------:R-:W-:Y:S01]  /*10180*/  IMAD.WIDE.U32 R2, R15, c[0x0][0x4e0], R2 ;  /* 0x000138000f027a25 */ /* 0x000fe200078e0002 */
[----:B------:R-:W-:-:S03]  /*10190*/  @P0 SHF.R.U32.HI R0, RZ, c[0x0][0x4f0], R4 ;  /* 0x00013c00ff000a19 */ /* 0x000fc60000011604 */
[----:B------:R-:W-:Y:S01]  /*101a0*/  IMAD R4, R11, c[0x0][0x4e0], RZ ;  /* 0x000138000b047a24 */ /* 0x000fe200078e02ff */
[----:B------:R-:W-:Y:S02]  /*101b0*/  SHF.R.S32.HI R5, RZ, 0x1f, R0 ;  /* 0x0000001fff057819 */ /* 0x000fe40000011400 */
[----:B------:R-:W-:Y:S01]  /*101c0*/  IADD3 R8, P1, R0, R2, RZ ;  /* 0x0000000200087210 */ /* 0x000fe20007f3e0ff */
[----:B------:R-:W-:Y:S02]  /*101d0*/  IMAD R4, R15, c[0x0][0x4e4], R4 ;  /* 0x000139000f047a24 */ /* 0x000fe400078e0204 */
[----:B------:R-:W-:-:S03]  /*101e0*/  IMAD R2, R7, c[0x0][0x438], RZ ;  /* 0x00010e0007027a24 */ /* 0x000fc600078e02ff */
[----:B------:R-:W-:Y:S01]  /*101f0*/  IADD3.X R9, R5, R3, R4, P1, !PT ;  /* 0x0000000305097210 */ /* 0x000fe20000ffe404 */
[C---:B------:R-:W-:Y:S02]  /*10200*/  IMAD R4, R18.reuse, c[0x0][0x43c], R2 ;  /* 0x00010f0012047a24 */ /* 0x040fe400078e0202 */
[----:B------:R-:W-:-:S05]  /*10210*/  IMAD.WIDE.U32 R2, R18, c[0x0][0x438], RZ ;  /* 0x00010e0012027a25 */ /* 0x000fca00078e00ff */
[----:B------:R-:W-:Y:S01]  /*10220*/  IADD3 R3, R3, R4, RZ ;  /* 0x0000000403037210 */ /* 0x000fe20007ffe0ff */
[----:B------:R-:W-:-:S04]  /*10230*/  IMAD R4, R10, c[0x0][0x440], RZ ;  /* 0x000110000a047a24 */ /* 0x000fc800078e02ff */
[C---:B------:R-:W-:Y:S01]  /*10240*/  IMAD R5, R16.reuse, c[0x0][0x444], R4 ;  /* 0x0001110010057a24 */ /* 0x040fe200078e0204 */
[----:B------:R-:W1:Y:S01]  /*10250*/  S2R R18, SR_TID.X ;  /* 0x0000000000127919 */ /* 0x000e620000002100 */
[----:B------:R-:W-:Y:S01]  /*10260*/  IMAD.WIDE.U32 R2, R16, c[0x0][0x440], R2 ;  /* 0x0001100010027a25 */ /* 0x000fe200078e0002 */
[----:B------:R-:W-:Y:S02]  /*10270*/  IADD3 R4, -R0, RZ, RZ ;  /* 0x000000ff00047210 */ /* 0x000fe40007ffe1ff */
[----:B------:R-:W2:Y:S01]  /*10280*/  LDL R16, [R1+0x208] ;  /* 0x0002080001107983 */ /* 0x000ea20000100800 */
[----:B------:R-:W-:Y:S01]  /*10290*/  IMAD.IADD R3, R3, 0x1, R5 ;  /* 0x0000000103037824 */ /* 0x000fe200078e0205 */
[----:B------:R-:W-:Y:S01]  /*102a0*/  MOV R0, R6 ;  /* 0x0000000600007202 */ /* 0x000fe20000000f00 */
[----:B------:R-:W-:Y:S01]  /*102b0*/  IMAD R4, R4, c[0x0][0x4e8], R6 ;  /* 0x00013a0004047a24 */ /* 0x000fe200078e0206 */
[----:B------:R-:W-:Y:S01]  /*102c0*/  ULDC UR5, c[0x0][0x4e8] ;  /* 0x00013a0000057ab9 */ /* 0x000fe20000000800 */
[----:B------:R-:W-:Y:S01]  /*102d0*/  IMAD R7, R11, c[0x0][0x448], RZ ;  /* 0x000112000b077a24 */ /* 0x000fe200078e02ff */
[----:B------:R-:W-:Y:S01]  /*102e0*/  ULDC UR4, c[0x0][0x388] ;  /* 0x0000e20000047ab9 */ /* 0x000fe20000000800 */
[----:B------:R-:W-:Y:S01]  /*102f0*/  @P0 IMAD.HI.U32 R5, R6, c[0x0][0x4ec], RZ ;  /* 0x00013b0006050a27 */ /* 0x000fe200078e00ff */
[----:B------:R-:W-:Y:S01]  /*10300*/  SHF.R.S32.HI R10, RZ, 0x1f, R4 ;  /* 0x0000001fff0a7819 */ /* 0x000fe20000011404 */
[----:B------:R-:W-:-:S02]  /*10310*/  UIMAD UR4, UR5, UR4, URZ ;  /* 0x00000004050472a4 */ /* 0x000fc4000f8e023f */
[C---:B------:R-:W-:Y:S01]  /*10320*/  IMAD R7, R15.reuse, c[0x0][0x44c], R7 ;  /* 0x000113000f077a24 */ /* 0x040fe200078e0207 */
[----:B------:R-:W-:Y:S01]  /*10330*/  @P0 SHF.R.U32.HI R0, RZ, c[0x0][0x4f0], R5 ;  /* 0x00013c00ff000a19 */ /* 0x000fe20000011605 */
[----:B------:R-:W-:-:S03]  /*10340*/  IMAD.WIDE.U32 R2, R15, c[0x0][0x448], R2 ;  /* 0x000112000f027a25 */ /* 0x000fc600078e0002 */
[----:B------:R-:W-:Y:S01]  /*10350*/  SHF.R.S32.HI R11, RZ, 0x1f, R0 ;  /* 0x0000001fff0b7819 */ /* 0x000fe20000011400 */
[----:B------:R-:W-:Y:S02]  /*10360*/  IMAD R10, R10, c[0x0][0x4c8], RZ ;  /* 0x000132000a0a7a24 */ /* 0x000fe400078e02ff */
[----:B------:R-:W-:Y:S01]  /*10370*/  IMAD.IADD R3, R3, 0x1, R7 ;  /* 0x0000000103037824 */ /* 0x000fe200078e0207 */
[----:B-1----:R-:W-:Y:S01]  /*10380*/  SHF.R.S32.HI R15, RZ, 0x1f, R18 ;  /* 0x0000001fff0f7819 */ /* 0x002fe20000011412 */
[C---:B------:R-:W-:Y:S02]  /*10390*/  IMAD R10, R4.reuse, c[0x0][0x4cc], R10 ;  /* 0x00013300040a7a24 */ /* 0x040fe400078e020a */
[----:B------:R-:W-:Y:S01]  /*103a0*/  IMAD.WIDE.U32 R4, R4, c[0x0][0x4c8], R8 ;  /* 0x0001320004047a25 */ /* 0x000fe200078e0008 */
[----:B------:R-:W-:Y:S02]  /*103b0*/  LEA.HI R15, R15, R18, RZ, 0x5 ;  /* 0x000000120f0f7211 */ /* 0x000fe400078f28ff */
[C---:B------:R-:W-:Y:S01]  /*103c0*/  IADD3 R8, -R0.reuse, RZ, RZ ;  /* 0x000000ff00087210 */ /* 0x040fe20007ffe1ff */
[----:B------:R-:W-:Y:S01]  /*103d0*/  IMAD.WIDE.U32 R2, R0, c[0x0][0x430], R2 ;  /* 0x00010c0000027a25 */ /* 0x000fe200078e0002 */
[----:B------:R-:W-:-:S02]  /*103e0*/  LOP3.LUT R15, R15, 0xffffffe0, RZ, 0xc0, !PT ;  /* 0xffffffe00f0f7812 */ /* 0x000fc400078ec0ff */
[----:B------:R-:W-:Y:S01]  /*103f0*/  IADD3 R7, R5, R10, RZ ;  /* 0x0000000a05077210 */ /* 0x000fe20007ffe0ff */
[----:B------:R-:W-:Y:S01]  /*10400*/  IMAD R5, R11, c[0x0][0x430], RZ ;  /* 0x00010c000b057a24 */ /* 0x000fe200078e02ff */
[----:B------:R-:W-:Y:S01]  /*10410*/  LEA R9, P0, R4, c[0x0][0x4a8], 0x2 ;  /* 0x00012a0004097a11 */ /* 0x000fe200078010ff */
[----:B------:R-:W-:Y:S01]  /*10420*/  IMAD R8, R8, c[0x0][0x4e8], R6 ;  /* 0x00013a0008087a24 */ /* 0x000fe200078e0206 */
[----:B------:R-:W-:Y:S01]  /*10430*/  IADD3 R15, -R15, R18, RZ ;  /* 0x000000120f0f7210 */ /* 0x000fe20007ffe1ff */
[----:B------:R-:W-:Y:S01]  /*10440*/  IMAD R10, R0, c[0x0][0x434], R5 ;  /* 0x00010d00000a7a24 */ /* 0x000fe200078e0205 */
[----:B------:R-:W-:Y:S01]  /*10450*/  LEA.HI.X R7, R4, c[0x0][0x4ac], R7, 0x2, P0 ;  /* 0x00012b0004077a11 */ /* 0x000fe200000f1407 */
[----:B------:R1:W5:Y:S01]  /*10460*/  LDL R18, [R1+0x188] ;  /* 0x0001880001127983 */ /* 0x0003620000100800 */
[----:B------:R-:W-:Y:S01]  /*10470*/  LOP3.LUT P0, RZ, R15, 0x3, RZ, 0xc0, !PT ;  /* 0x000000030fff7812 */ /* 0x000fe2000780c0ff */
[----:B------:R-:W-:Y:S02]  /*10480*/  IMAD.IADD R3, R3, 0x1, R10 ;  /* 0x0000000103037824 */ /* 0x000fe400078e020a */
[----:B------:R1:W5:Y:S04]  /*10490*/  LDL R15, [R1+0xf8] ;  /* 0x0000f800010f7983 */ /* 0x0003680000100800 */
[----:B------:R-:W-:Y:S04]  /*104a0*/  SHFL.IDX PT, R4, R9, RZ, 0x1c1f ;  /* 0x001c1fff09047589 */ /* 0x000fe800000e0000 */
[----:B------:R3:W-:Y:S04]  /*104b0*/  SHFL.IDX PT, R6, R9, 0x1, 0x1c1f ;  /* 0x003c1f0009067f89 */ /* 0x0007e800000e0000 */
[----:B------:R-:W4:Y:S04]  /*104c0*/  SHFL.IDX PT, R5, R7, RZ, 0x1c1f ;  /* 0x001c1fff07057589 */ /* 0x000f2800000e0000 */
[----:B------:R-:W1:Y:S01]  /*104d0*/  SHFL.IDX PT, R7, R7, 0x1, 0x1c1f ;  /* 0x003c1f0007077f89 */ /* 0x000e6200000e0000 */
[----:B--2---:R-:W-:-:S03]  /*104e0*/  IADD3 R0, R16, R17, RZ ;  /* 0x0000001110007210 */ /* 0x004fc60007ffe0ff */
[----:B------:R2:W5:Y:S01]  /*104f0*/  LDL R17, [R1+0xfc] ;  /* 0x0000fc0001117983 */ /* 0x0005620000100800 */
[----:B---3--:R-:W-:-:S03]  /*10500*/  SHF.R.S32.HI R9, RZ, 0x1f, R8 ;  /* 0x0000001fff097819 */ /* 0x008fc60000011408 */
[----:B------:R2:W5:Y:S02]  /*10510*/  LDL R16, [R1+0x184] ;  /* 0x0001840001107983 */ /* 0x0005640000100800 */
[----:B------:R-:W-:Y:S01]  /*10520*/  IMAD R10, R9, c[0x0][0x428], RZ ;  /* 0x00010a00090a7a24 */ /* 0x000fe200078e02ff */
[----:B------:R-:W-:Y:S01]  /*10530*/  IADD3 R9, R0, 0x8, RZ ;  /* 0x0000000800097810 */ /* 0x000fe20007ffe0ff */
[----:B------:R-:W-:-:S04]  /*10540*/  IMAD.WIDE.U32 R2, R8, c[0x0][0x428], R2 ;  /* 0x00010a0008027a25 */ /* 0x000fc800078e0002 */
[----:B------:R-:W-:Y:S01]  /*10550*/  IMAD R10, R8, c[0x0][0x42c], R10 ;  /* 0x00010b00080a7a24 */ /* 0x000fe200078e020a */
[----:B------:R-:W-:Y:S02]  /*10560*/  ISETP.GE.OR P2, PT, R0, UR4, P0 ;  /* 0x0000000400007c0c */ /* 0x000fe40008746670 */
[----:B------:R-:W-:Y:S02]  /*10570*/  ISETP.GE.OR P1, PT, R9, UR4, P0 ;  /* 0x0000000409007c0c */ /* 0x000fe40008726670 */
[----:B------:R-:W-:Y:S02]  /*10580*/  IADD3 R3, R3, R10, RZ ;  /* 0x0000000a03037210 */ /* 0x000fe40007ffe0ff */
[----:B------:R-:W-:-:S04]  /*10590*/  LEA R11, P0, R2, c[0x0][0x400], 0x2 ;  /* 0x00010000020b7a11 */ /* 0x000fc800078010ff */
[----:B------:R-:W-:Y:S02]  /*105a0*/  LEA.HI.X R10, R2, c[0x0][0x404], R3, 0x2, P0 ;  /* 0x00010100020a7a11 */ /* 0x000fe400000f1403 */
[----:B------:R-:W-:Y:S01]  /*105b0*/  ISETP.GE.AND P0, PT, R0, UR4, PT ;  /* 0x0000000400007c0c */ /* 0x000fe2000bf06270 */
[----:B----4-:R2:W-:Y:S01]  /*105c0*/  @!P2 ST.E [R4.64], R13 ;  /* 0x0000000d0400a985 */ /* 0x0105e2000c101906 */
[----:B------:R-:W-:Y:S03]  /*105d0*/  BSSY B0, `(.L_x_1075) ;  /* 0x0000086000007945 */ /* 0x000fe60003800000 */
[----:B-1----:R2:W-:Y:S01]  /*105e0*/  @!P1 ST.E [R6.64], R12 ;  /* 0x0000000c06009985 */ /* 0x0025e2000c101906 */
[----:B------:R-:W-:-:S03]  /*105f0*/  ISETP.GE.AND P1, PT, R9, UR4, PT ;  /* 0x0000000409007c0c */ /* 0x000fc6000bf26270 */
[----:B------:R2:W1:Y:S01]  /*10600*/  SHFL.IDX PT, R2, R11, RZ, 0x1c1f ;  /* 0x001c1fff0b027589 */ /* 0x00046200000e0000 */
[----:B------:R-:W-:-:S03]  /*10610*/  P2R R0, PR, RZ, 0x2 ;  /* 0x00000002ff007803 */ /* 0x000fc60000000000 */
[----:B------:R2:W3:Y:S01]  /*10620*/  SHFL.IDX PT, R3, R10, RZ, 0x1c1f ;  /* 0x001c1fff0a037589 */ /* 0x0004e200000e0000 */
[----:B------:R-:W-:Y:S05]  /*10630*/  @P0 BRA `(.L_x_1076) ;  /* 0x000007f000000947 */ /* 0x000fea0003800000 */
[----:B------:R-:W-:Y:S02]  /*10640*/  ISETP.GE.AND P1, PT, R204, c[0x0][0x3c8], PT ;  /* 0x0000f200cc007a0c */ /* 0x000fe40003f26270 */
[----:B------:R-:W-:Y:S02]  /*10650*/  ISETP.GE.AND P0, PT, R206, c[0x0][0x3c8], PT ;  /* 0x0000f200ce007a0c */ /* 0x000fe40003f06270 */
[----:B------:R-:W-:Y:S02]  /*10660*/  ISETP.GE.AND P2, PT, R202, c[0x0][0x3c8], PT ;  /* 0x0000f200ca007a0c */ /* 0x000fe40003f46270 */
[----:B------:R-:W-:Y:S02]  /*10670*/  ISETP.GE.AND P4, PT, R200, c[0x0][0x3c8], PT ;  /* 0x0000f200c8007a0c */ /* 0x000fe40003f86270 */
[----:B------:R-:W-:Y:S02]  /*10680*/  ISETP.GE.AND P5, PT, R196, c[0x0][0x3c8], PT ;  /* 0x0000f200c4007a0c */ /* 0x000fe40003fa6270 */
[----:B------:R-:W-:-:S03]  /*10690*/  ISETP.GE.AND P6, PT, R21, c[0x0][0x3c8], PT ;  /* 0x0000f20015007a0c */ /* 0x000fc60003fc6270 */
[----:B-12---:R-:W-:Y:S02]  /*106a0*/  @!P1 LEA R4, P3, R204, R2, 0x2 ;  /* 0x00000002cc049211 */ /* 0x006fe400078610ff */
[----:B---3--:R-:W-:Y:S02]  /*106b0*/  @!P0 IMAD.WIDE R6, R206, 0x4, R2 ;  /* 0x00000004ce068825 */ /* 0x008fe400078e0202 */
[----:B------:R-:W-:Y:S02]  /*106c0*/  @!P1 LEA.HI.X R5, R204, R3, R205, 0x2, P3 ;  /* 0x00000003cc059211 */ /* 0x000fe400018f14cd */
[----:B------:R-:W-:Y:S01]  /*106d0*/  ISETP.GE.AND P3, PT, R198, c[0x0][0x3c8], PT ;  /* 0x0000f200c6007a0c */ /* 0x000fe20003f66270 */
[----:B------:R1:W-:Y:S04]  /*106e0*/  @!P0 ST.E.64 [R6.64], R164 ;  /* 0x000000a406008985 */ /* 0x0003e8000c101b06 */
[----:B------:R2:W-:Y:S01]  /*106f0*/  @!P1 ST.E.64 [R4.64], R160 ;  /* 0x000000a004009985 */ /* 0x0005e2000c101b06 */
[----:B------:R-:W-:-:S02]  /*10700*/  ISETP.GE.AND P1, PT, R194, c[0x0][0x3c8], PT ;  /* 0x0000f200c2007a0c */ /* 0x000fc40003f26270 */
[----:B-1----:R-:W-:-:S04]  /*10710*/  @!P2 LEA R6, P0, R202, R2, 0x2 ;  /* 0x00000002ca06a211 */ /* 0x002fc800078010ff */
[----:B------:R-:W-:Y:S02]  /*10720*/  @!P2 LEA.HI.X R7, R202, R3, R203, 0x2, P0 ;  /* 0x00000003ca07a211 */ /* 0x000fe400000f14cb */
[----:B--2---:R-:W-:-:S03]  /*10730*/  @!P4 LEA R4, P0, R200, R2, 0x2 ;  /* 0x00000002c804c211 */ /* 0x004fc600078010ff */
[----:B------:R1:W-:Y:S01]  /*10740*/  @!P2 ST.E.64 [R6.64], R156 ;  /* 0x0000009c0600a985 */ /* 0x0003e2000c101b06 */
[----:B------:R-:W-:Y:S02]  /*10750*/  @!P4 LEA.HI.X R5, R200, R3, R201, 0x2, P0 ;  /* 0x00000003c805c211 */ /* 0x000fe400000f14c9 */
[----:B------:R-:W-:-:S03]  /*10760*/  ISETP.GE.AND P2, PT, R190, c[0x0][0x3c8], PT ;  /* 0x0000f200be007a0c */ /* 0x000fc60003f46270 */
[----:B------:R2:W-:Y:S01]  /*10770*/  @!P4 ST.E.64 [R4.64], R152 ;  /* 0x000000980400c985 */ /* 0x0005e2000c101b06 */
[----:B------:R-:W-:Y:S02]  /*10780*/  ISETP.GE.AND P4, PT, R192, c[0x0][0x3c8], PT ;  /* 0x0000f200c0007a0c */ /* 0x000fe40003f86270 */
        /* <DEDUP_REMOVED lines=12> */
[----:B------:R-:W-:Y:S02]  /*10850*/  ISETP.GE.AND P1, PT, R186, c[0x0][0x3c8], PT ;  /* 0x0000f200ba007a0c */ /* 0x000fe40003f26270 */
[----:B------:R-:W-:-:S05]  /*10860*/  @!P4 LEA.HI.X R5, R192, R3, R193, 0x2, P0 ;  /* 0x00000003c005c211 */ /* 0x000fca00000f14c1 */
        /* <DEDUP_REMOVED lines=72> */
[----:B-1----:R-:W-:-:S04]  /*10cf0*/  @!P2 LEA R6, P1, R25, R2, 0x2 ;  /* 0x000000021906a211 */ /* 0x002fc800078210ff */
[-C--:B------:R-:W-:Y:S02]  /*10d00*/  @!P2 LEA.HI.X R7, R25, R3.reuse, R26, 0x2, P1 ;  /* 0x000000031907a211 */ /* 0x080fe400008f141a */
[----:B-----5:R-:W-:Y:S02]  /*10d10*/  ISETP.GE.AND P1, PT, R15, c[0x0][0x3c8], PT ;  /* 0x0000f2000f007a0c */ /* 0x020fe40003f26270 */
[-C--:B--2---:R-:W-:Y:S01]  /*10d20*/  @!P5 LEA R4, P0, R23, R2.reuse, 0x2 ;  /* 0x000000021704d211 */ /* 0x084fe200078010ff */
[----:B------:R1:W-:Y:S01]  /*10d30*/  @!P2 ST.E.64 [R6.64], R108 ;  /* 0x0000006c0600a985 */ /* 0x0003e2000c101b06 */
[----:B------:R-:W-:Y:S02]  /*10d40*/  ISETP.GE.AND P2, PT, R17, c[0x0][0x3c8], PT ;  /* 0x0000f20011007a0c */ /* 0x000fe40003f46270 */
[----:B------:R-:W-:Y:S02]  /*10d50*/  @!P5 LEA.HI.X R5, R23, R3, R24, 0x2, P0 ;  /* 0x000000031705d211 */ /* 0x000fe400000f1418 */
[----:B------:R-:W-:-:S03]  /*10d60*/  @!P6 LEA R8, P0, R21, R2, 0x2 ;  /* 0x000000021508e211 */ /* 0x000fc600078010ff */
[----:B------:R2:W-:Y:S01]  /*10d70*/  @!P5 ST.E.64 [R4.64], R112 ;  /* 0x000000700400d985 */ /* 0x0005e2000c101b06 */
[----:B------:R-:W-:-:S05]  /*10d80*/  @!P6 LEA.HI.X R9, R21, R3, R22, 0x2, P0 ;  /* 0x000000031509e211 */ /* 0x000fca00000f1416 */
[----:B------:R3:W-:Y:S01]  /*10d90*/  @!P6 ST.E.64 [R8.64], R116 ;  /* 0x000000740800e985 */ /* 0x0007e2000c101b06 */
[----:B-1----:R-:W-:-:S04]  /*10da0*/  @!P3 LEA R6, P0, R19, R2, 0x2 ;  /* 0x000000021306b211 */ /* 0x002fc800078010ff */
[----:B------:R-:W-:Y:S02]  /*10db0*/  @!P3 LEA.HI.X R7, R19, R3, R20, 0x2, P0 ;  /* 0x000000031307b211 */ /* 0x000fe400000f1414 */
[----:B--2---:R-:W-:-:S03]  /*10dc0*/  @!P2 LEA R4, P0, R17, R2, 0x2 ;  /* 0x000000021104a211 */ /* 0x004fc600078010ff */
[----:B------:R3:W-:Y:S01]  /*10dd0*/  @!P3 ST.E.64 [R6.64], R120 ;  /* 0x000000780600b985 */ /* 0x0007e2000c101b06 */
[----:B------:R-:W-:Y:S02]  /*10de0*/  @!P2 LEA.HI.X R5, R17, R3, R18, 0x2, P0 ;  /* 0x000000031105a211 */ /* 0x000fe400000f1412 */
[----:B------:R-:W-:-:S03]  /*10df0*/  @!P1 LEA R2, P0, R15, R2, 0x2 ;  /* 0x000000020f029211 */ /* 0x000fc600078010ff */
[----:B------:R3:W-:Y:S01]  /*10e00*/  @!P2 ST.E.64 [R4.64], R124 ;  /* 0x0000007c0400a985 */ /* 0x0007e2000c101b06 */
[----:B------:R-:W-:-:S05]  /*10e10*/  @!P1 LEA.HI.X R3, R15, R3, R16, 0x2, P0 ;  /* 0x000000030f039211 */ /* 0x000fca00000f1410 */
[----:B------:R3:W-:Y:S04]  /*10e20*/  @!P1 ST.E.64 [R2.64], R128 ;  /* 0x0000008002009985 */ /* 0x0007e8000c101b06 */
.L_x_1076:
[----:B------:R-:W-:Y:S05]  /*10e30*/  BSYNC B0 ;  /* 0x0000000000007941 */ /* 0x000fea0003800000 */
.L_x_1075:
[----:B------:R-:W-:Y:S01]  /*10e40*/  ISETP.NE.AND P0, PT, R0, RZ, PT ;  /* 0x000000ff0000720c */ /* 0x000fe20003f05270 */
[----:B---3--:R3:W4:Y:S04]  /*10e50*/  SHFL.IDX PT, R3, R10, 0x1, 0x1c1f ;  /* 0x003c1f000a037f89 */ /* 0x00872800000e0000 */
[----:B-1----:R3:W1:Y:S08]  /*10e60*/  SHFL.IDX PT, R2, R11, 0x1, 0x1c1f ;  /* 0x003c1f000b027f89 */ /* 0x00267000000e0000 */
[----:B------:R-:W-:Y:S05]  /*10e70*/  @P0 BRA `(.L_x_1077) ;  /* 0x00000ad000000947 */ /* 0x000fea0003800000 */
[----:B------:R-:W-:Y:S02]  /*10e80*/  ISETP.GE.AND P0, PT, R206, c[0x0][0x3c8], PT ;  /* 0x0000f200ce007a0c */ /* 0x000fe40003f06270 */
[----:B------:R-:W-:-:S02]  /*10e90*/  ISETP.GE.AND P1, PT, R204, c[0x0][0x3c8], PT ;  /* 0x0000f200cc007a0c */ /* 0x000fc40003f26270 */
[----:B------:R-:W-:Y:S02]  /*10ea0*/  ISETP.GE.AND P2, PT, R202, c[0x0][0x3c8], PT ;  /* 0x0000f200ca007a0c */ /* 0x000fe40003f46270 */
[----:B------:R-:W-:Y:S02]  /*10eb0*/  ISETP.GE.AND P4, PT, R200, c[0x0][0x3c8], PT ;  /* 0x0000f200c8007a0c */ /* 0x000fe40003f86270 */
[----:B------:R-:W-:-:S05]  /*10ec0*/  ISETP.GE.AND P6, PT, R27, c[0x0][0x3c8], PT ;  /* 0x0000f2001b007a0c */ /* 0x000fca0003fc6270 */
[----:B-12-4-:R-:W-:Y:S02]  /*10ed0*/  @!P0 IMAD.WIDE R6, R206, 0x4, R2 ;  /* 0x00000004ce068825 */ /* 0x016fe400078e0202 */
[----:B------:R-:W-:-:S03]  /*10ee0*/  @!P1 LEA R4, P5, R204, R2, 0x2 ;  /* 0x00000002cc049211 */ /* 0x000fc600078a10ff */
[----:B------:R1:W-:Y:S01]  /*10ef0*/  @!P0 ST.E.64 [R6.64], R166 ;  /* 0x000000a606008985 */ /* 0x0003e2000c101b06 */
[----:B------:R-:W-:Y:S02]  /*10f00*/  ISETP.GE.AND P0, PT, R198, c[0x0][0x3c8], PT ;  /* 0x0000f200c6007a0c */ /* 0x000fe40003f06270 */
[----:B------:R-:W-:-:S05]  /*10f10*/  @!P1 LEA.HI.X R5, R204, R3, R205, 0x2, P5 ;  /* 0x00000003cc059211 */ /* 0x000fca00028f14cd */
[----:B------:R2:W-:Y:S01]  /*10f20*/  @!P1 ST.E.64 [R4.64], R162 ;  /* 0x000000a204009985 */ /* 0x0005e2000c101b06 */
[----:B------:R-:W-:Y:S02]  /*10f30*/  ISETP.GE.AND P1, PT, R196, c[0x0][0x3c8], PT ;  /* 0x0000f200c4007a0c */ /* 0x000fe40003f26270 */
[----:B-1----:R-:W-:-:S04]  /*10f40*/  @!P2 LEA R6, P3, R202, R2, 0x2 ;  /* 0x00000002ca06a211 */ /* 0x002fc800078610ff */
[-C--:B------:R-:W-:Y:S02]  /*10f50*/  @!P2 LEA.HI.X R7, R202, R3.reuse, R203, 0x2, P3 ;  /* 0x00000003ca07a211 */ /* 0x080fe400018f14cb */
[----:B------:R-:W-:Y:S02]  /*10f60*/  ISETP.GE.AND P3, PT, R194, c[0x0][0x3c8], PT ;  /* 0x0000f200c2007a0c */ /* 0x000fe40003f66270 */
[C---:B--2---:R-:W-:Y:S01]  /*10f70*/  @!P4 LEA R4, P5, R200.reuse, R2, 0x2 ;  /* 0x00000002c804c211 */ /* 0x044fe200078a10ff */
[----:B------:R1:W-:Y:S03]  /*10f80*/  @!P2 ST.E.64 [R6.64], R158 ;  /* 0x0000009e0600a985 */ /* 0x0003e6000c101b06 */
        /* <DEDUP_REMOVED lines=12> */
[----:B------:R-:W-:Y:S02]  /*11050*/  ISETP.GE.AND P2, PT, R188, c[0x0][0x3c8], PT ;  /* 0x0000f200bc007a0c */ /* 0x000fe40003f46270 */
[----:B--2---:R-:W-:Y:S01]  /*11060*/  @!P4 LEA R4, P5, R192, R2, 0x2 ;  /* 0x00000002c004c211 */ /* 0x004fe200078a10ff */
        /* <DEDUP_REMOVED lines=48> */
[CC--:B--2---:R-:W-:Y:S01]  /*11370*/  @!P4 LEA R4, P5, R168.reuse, R2.reuse, 0x2 ;  /* 0x00000002a804c211 */ /* 0x0c4fe200078a10ff */
[----:B------:R1:W-:Y:S01]  /*11380*/  @!P0 ST.E.64 [R6.64], R78 ;  /* 0x0000004e06008985 */ /* 0x0003e2000c101b06 */
[C---:B------:R-:W-:Y:S02]  /*11390*/  @!P3 LEA R8, P0, R133.reuse, R2, 0x2 ;  /* 0x000000028508b211 */ /* 0x040fe400078010ff */
[-C--:B------:R-:W-:Y:S02]  /*113a0*/  @!P4 LEA.HI.X R5, R168, R3.reuse, R169, 0x2, P5 ;  /* 0x00000003a805c211 */ /* 0x080fe400028f14a9 */
[----:B------:R-:W-:-:S02]  /*113b0*/  @!P3 LEA.HI.X R9, R133, R3, R134, 0x2, P0 ;  /* 0x000000038509b211 */ /* 0x000fc400000f1486 */
[----:B------:R-:W-:Y:S01]  /*113c0*/  ISETP.GE.AND P0, PT, R31, c[0x0][0x3c8], PT ;  /* 0x0000f2001f007a0c */ /* 0x000fe20003f06270 */
[----:B------:R2:W-:Y:S01]  /*113d0*/  @!P4 ST.E.64 [R4.64], R82 ;  /* 0x000000520400c985 */ /* 0x0005e2000c101b06 */
[----:B------:R-:W-:-:S03]  /*113e0*/  ISETP.GE.AND P4, PT, R29, c[0x0][0x3c8], PT ;  /* 0x0000f2001d007a0c */ /* 0x000fc60003f86270 */
[----:B------:R4:W-:Y:S01]  /*113f0*/  @!P3 ST.E.64 [R8.64], R86 ;  /* 0x000000560800b985 */ /* 0x0009e2000c101b06 */
[----:B-1----:R-:W-:-:S04]  /*11400*/  @!P2 LEA R6, P5, R35, R2, 0x2 ;  /* 0x000000022306a211 */ /* 0x002fc800078a10ff */
[-C--:B------:R-:W-:Y:S02]  /*11410*/  @!P2 LEA.HI.X R7, R35, R3.reuse, R132, 0x2, P5 ;  /* 0x000000032307a211 */ /* 0x080fe400028f1484 */
[----:B------:R-:W-:Y:S02]  /*11420*/  ISETP.GE.AND P5, PT, R25, c[0x0][0x3c8], PT ;  /* 0x0000f20019007a0c */ /* 0x000fe40003fa6270 */
[-C--:B--2---:R-:W-:Y:S01]  /*11430*/  @!P1 LEA R4, P3, R33, R2.reuse, 0x2 ;  /* 0x0000000221049211 */ /* 0x084fe200078610ff */
[----:B------:R1:W-:Y:S01]  /*11440*/  @!P2 ST.E.64 [R6.64], R90 ;  /* 0x0000005a0600a985 */ /* 0x0003e2000c101b06 */
[----:B----4-:R-:W-:Y:S02]  /*11450*/  @!P0 LEA R8, P2, R31, R2, 0x2 ;  /* 0x000000021f088211 */ /* 0x010fe400078410ff */
[-C--:B------:R-:W-:Y:S02]  /*11460*/  @!P1 LEA.HI.X R5, R33, R3.reuse, R34, 0x2, P3 ;  /* 0x0000000321059211 */ /* 0x080fe400018f1422 */
[----:B------:R-:W-:-:S02]  /*11470*/  @!P0 LEA.HI.X R9, R31, R3, R32, 0x2, P2 ;  /* 0x000000031f098211 */ /* 0x000fc400010f1420 */
[----:B------:R-:W-:Y:S01]  /*11480*/  ISETP.GE.AND P3, PT, R23, c[0x0][0x3c8], PT ;  /* 0x0000f20017007a0c */ /* 0x000fe20003f66270 */
[----:B------:R2:W-:Y:S04]  /*11490*/  @!P1 ST.E.64 [R4.64], R94 ;  /* 0x0000005e04009985 */ /* 0x0005e8000c101b06 */
[----:B------:R-:W-:Y:S01]  /*114a0*/  @!P0 ST.E.64 [R8.64], R98 ;  /* 0x0000006208008985 */ /* 0x000fe2000c101b06 */
[----:B-----5:R-:W-:Y:S02]  /*114b0*/  ISETP.GE.AND P0, PT, R17, c[0x0][0x3c8], PT ;  /* 0x0000f20011007a0c */ /* 0x020fe40003f06270 */
[----:B-1----:R-:W-:-:S04]  /*114c0*/  @!P6 LEA R6, P2, R27, R2, 0x2 ;  /* 0x000000021b06e211 */ /* 0x002fc800078410ff */
[----:B------:R-:W-:Y:S02]  /*114d0*/  @!P6 LEA.HI.X R7, R27, R3, R28, 0x2, P2 ;  /* 0x000000031b07e211 */ /* 0x000fe400010f141c */
[----:B------:R-:W-:Y:S02]  /*114e0*/  ISETP.GE.AND P2, PT, R21, c[0x0][0x3c8], PT ;  /* 0x0000f20015007a0c */ /* 0x000fe40003f46270 */
[----:B--2---:R-:W-:-:S04]  /*114f0*/  @!P4 LEA R4, P1, R29, R2, 0x2 ;  /* 0x000000021d04c211 */ /* 0x004fc800078210ff */
[----:B------:R-:W-:Y:S02]  /*11500*/  @!P4 LEA.HI.X R5, R29, R3, R30, 0x2, P1 ;  /* 0x000000031d05c211 */ /* 0x000fe400008f141e */
[----:B------:R-:W-:-:S03]  /*11510*/  ISETP.GE.AND P1, PT, R19, c[0x0][0x3c8], PT ;  /* 0x0000f20013007a0c */ /* 0x000fc60003f26270 */
[----:B------:R1:W-:Y:S04]  /*11520*/  @!P4 ST.E.64 [R4.64], R102 ;  /* 0x000000660400c985 */ /* 0x0003e8000c101b06 */
[----:B------:R2:W-:Y:S01]  /*11530*/  @!P6 ST.E.64 [R6.64], R106 ;  /* 0x0000006a0600e985 */ /* 0x0005e2000c101b06 */
[----:B---3--:R-:W-:-:S04]  /*11540*/  @!P3 LEA R10, P6, R23, R2, 0x2 ;  /* 0x00000002170ab211 */ /* 0x008fc800078c10ff */
[----:B------:R-:W-:Y:S02]  /*11550*/  @!P3 LEA.HI.X R11, R23, R3, R24, 0x2, P6 ;  /* 0x00000003170bb211 */ /* 0x000fe400030f1418 */
[----:B-1----:R-:W-:-:S04]  /*11560*/  @!P5 LEA R4, P4, R25, R2, 0x2 ;  /* 0x000000021904d211 */ /* 0x002fc800078810ff */
[----:B------:R-:W-:Y:S02]  /*11570*/  @!P5 LEA.HI.X R5, R25, R3, R26, 0x2, P4 ;  /* 0x000000031905d211 */ /* 0x000fe400020f141a */
[----:B------:R-:W-:-:S03]  /*11580*/  @!P2 LEA R8, P4, R21, R2, 0x2 ;  /* 0x000000021508a211 */ /* 0x000fc600078810ff */
[----:B------:R1:W-:Y:S01]  /*11590*/  @!P5 ST.E.64 [R4.64], R110 ;  /* 0x0000006e0400d985 */ /* 0x0003e2000c101b06 */
[----:B--2---:R-:W-:Y:S02]  /*115a0*/  @!P1 LEA R6, P5, R19, R2, 0x2 ;  /* 0x0000000213069211 */ /* 0x004fe400078a10ff */
[-C--:B------:R-:W-:Y:S01]  /*115b0*/  @!P2 LEA.HI.X R9, R21, R3.reuse, R22, 0x2, P4 ;  /* 0x000000031509a211 */ /* 0x080fe200020f1416 */
[----:B------:R2:W-:Y:S01]  /*115c0*/  @!P3 ST.E.64 [R10.64], R114 ;  /* 0x000000720a00b985 */ /* 0x0005e2000c101b06 */
[----:B------:R-:W-:-:S03]  /*115d0*/  @!P1 LEA.HI.X R7, R19, R3, R20, 0x2, P5 ;  /* 0x0000000313079211 */ /* 0x000fc600028f1414 */
[----:B------:R2:W-:Y:S04]  /*115e0*/  @!P2 ST.E.64 [R8.64], R118 ;  /* 0x000000760800a985 */ /* 0x0005e8000c101b06 */
[----:B------:R2:W-:Y:S01]  /*115f0*/  @!P1 ST.E.64 [R6.64], R122 ;  /* 0x0000007a06009985 */ /* 0x0005e2000c101b06 */
[----:B-1----:R-:W-:-:S04]  /*11600*/  @!P0 LEA R4, P4, R17, R2, 0x2 ;  /* 0x0000000211048211 */ /* 0x002fc800078810ff */
[----:B------:R-:W-:-:S05]  /*11610*/  @!P0 LEA.HI.X R5, R17, R3, R18, 0x2, P4 ;  /* 0x0000000311058211 */ /* 0x000fca00020f1412 */
[----:B------:R2:W-:Y:S01]  /*11620*/  @!P0 ST.E.64 [R4.64], R126 ;  /* 0x0000007e04008985 */ /* 0x0005e2000c101b06 */
[----:B------:R-:W-:-:S13]  /*11630*/  ISETP.GE.AND P0, PT, R15, c[0x0][0x3c8], PT ;  /* 0x0000f2000f007a0c */ /* 0x000fda0003f06270 */
[----:B------:R-:W-:Y:S05]  /*11640*/  @P0 BRA `(.L_x_1077) ;  /* 0x0000030000000947 */ /* 0x000fea0003800000 */
[----:B------:R-:W-:-:S04]  /*11650*/  LEA R2, P0, R15, R2, 0x2 ;  /* 0x000000020f027211 */ /* 0x000fc800078010ff */
[----:B------:R-:W-:-:S05]  /*11660*/  LEA.HI.X R3, R15, R3, R16, 0x2, P0 ;  /* 0x000000030f037211 */ /* 0x000fca00000f1410 */
[----:B------:R1:W-:Y:S01]  /*11670*/  ST.E.64 [R2.64], R130 ;  /* 0x0000008202007985 */ /* 0x0003e2000c101b06 */
[----:B------:R-:W-:Y:S05]  /*11680*/  BRA `(.L_x_1077) ;  /* 0x000002c000007947 */ /* 0x000fea0003800000 */
.L_x_1073:
[----:B------:R-:W2:Y:S02]  /*11690*/  S2R R4, SR_TID.X ;  /* 0x0000000000047919 */ /* 0x000ea40000002100 */
[----:B--2---:R-:W-:-:S13]  /*116a0*/  ISETP.GT.AND P0, PT, R4, 0x7f, PT ;  /* 0x0000007f0400780c */ /* 0x004fda0003f04270 */
[----:B------:R-:W-:Y:S05]  /*116b0*/  @P0 BRA `(.L_x_1077) ;  /* 0x0000029000000947 */ /* 0x000fea0003800000 */
[----:B------:R-:W2:Y:S01]  /*116c0*/  LDL.LU R3, [R1+0xf0] ;  /* 0x0000f00001037983 */ /* 0x000ea20000300800 */
[----:B---3--:R-:W-:-:S05]  /*116d0*/  MOV R2, c[0x0][0x4e8] ;  /* 0x00013a0000027a02 */ /* 0x008fca0000000f00 */
[----:B------:R-:W-:Y:S01]  /*116e0*/  IMAD R0, R2, c[0x0][0x388], RZ ;  /* 0x0000e20002007a24 */ /* 0x000fe200078e02ff */
[----:B--2---:R-:W-:-:S04]  /*116f0*/  IADD3 R6, R3, R4, RZ ;  /* 0x0000000403067210 */ /* 0x004fc80007ffe0ff */
[----:B------:R-:W-:-:S13]  /*11700*/  ISETP.GE.AND P0, PT, R6, R0, PT ;  /* 0x000000000600720c */ /* 0x000fda0003f06270 */
[----:B------:R-:W-:Y:S05]  /*11710*/  @P0 BRA `(.L_x_1077) ;  /* 0x0000023000000947 */ /* 0x000fea0003800000 */
[----:B------:R-:W2:Y:S04]  /*11720*/  LDL.LU R3, [R1+0xe4] ;  /* 0x0000e40001037983 */ /* 0x000ea80000300800 */
[----:B------:R-:W3:Y:S04]  /*11730*/  LDL.LU R9, [R1+0xe0] ;  /* 0x0000e00001097983 */ /* 0x000ee80000300800 */
[----:B------:R-:W4:Y:S01]  /*11740*/  LDL.LU R8, [R1+0xe8] ;  /* 0x0000e80001087983 */ /* 0x000f220000300800 */
[----:B------:R-:W-:-:S13]  /*11750*/  ISETP.NE.AND P0, PT, R2, 0x1, PT ;  /* 0x000000010200780c */ /* 0x000fda0003f05270 */
[----:B-1----:R-:W-:Y:S01]  /*11760*/  @P0 IMAD.HI.U32 R7, R6, c[0x0][0x4ec], RZ ;  /* 0x00013b0006070a27 */ /* 0x002fe200078e00ff */
[----:B--2---:R-:W-:Y:S02]  /*11770*/  SHF.R.S32.HI R0, RZ, 0x1f, R3 ;  /* 0x0000001fff007819 */ /* 0x004fe40000011403 */
[----:B---3--:R-:W-:-:S03]  /*11780*/  SHF.R.S32.HI R5, RZ, 0x1f, R9 ;  /* 0x0000001fff057819 */ /* 0x008fc60000011409 */
[----:B------:R-:W-:-:S04]  /*11790*/  IMAD R0, R0, c[0x0][0x4d0], RZ ;  /* 0x0001340000007a24 */ /* 0x000fc800078e02ff */
[C---:B------:R-:W-:Y:S01]  /*117a0*/  IMAD R4, R3.reuse, c[0x0][0x4d4], R0 ;  /* 0x0001350003047a24 */ /* 0x040fe200078e0200 */
[----:B------:R-:W-:Y:S01]  /*117b0*/  MOV R0, R6 ;  /* 0x0000000600007202 */ /* 0x000fe20000000f00 */
[----:B------:R-:W-:Y:S01]  /*117c0*/  IMAD.WIDE.U32 R2, R3, c[0x0][0x4d0], RZ ;  /* 0x0001340003027a25 */ /* 0x000fe200078e00ff */
[----:B------:R-:W-:-:S03]  /*117d0*/  @P0 SHF.R.U32.HI R0, RZ, c[0x0][0x4f0], R7 ;  /* 0x00013c00ff000a19 */ /* 0x000fc60000011607 */
[----:B------:R-:W-:Y:S01]  /*117e0*/  IMAD R5, R5, c[0x0][0x4d8], RZ ;  /* 0x0001360005057a24 */ /* 0x000fe200078e02ff */
[----:B------:R-:W-:Y:S02]  /*117f0*/  IADD3 R3, R3, R4, RZ ;  /* 0x0000000403037210 */ /* 0x000fe40007ffe0ff */
[----:B----4-:R-:W-:Y:S01]  /*11800*/  SHF.R.S32.HI R4, RZ, 0x1f, R8 ;  /* 0x0000001fff047819 */ /* 0x010fe20000011408 */
[C---:B------:R-:W-:Y:S01]  /*11810*/  IMAD R7, R9.reuse, c[0x0][0x4dc], R5 ;  /* 0x0001370009077a24 */ /* 0x040fe200078e0205 */
[----:B------:R-:W-:Y:S01]  /*11820*/  IADD3 R5, -R0, RZ, RZ ;  /* 0x000000ff00057210 */ /* 0x000fe20007ffe1ff */
[----:B------:R-:W-:-:S05]  /*11830*/  IMAD.WIDE.U32 R2, R9, c[0x0][0x4d8], R2 ;  /* 0x0001360009027a25 */ /* 0x000fca00078e0002 */
[----:B------:R-:W-:Y:S01]  /*11840*/  IADD3 R3, R3, R7, RZ ;  /* 0x0000000703037210 */ /* 0x000fe20007ffe0ff */
[----:B------:R-:W-:Y:S02]  /*11850*/  IMAD R7, R4, c[0x0][0x4e0], RZ ;  /* 0x0001380004077a24 */ /* 0x000fe400078e02ff */
[----:B------:R-:W-:Y:S02]  /*11860*/  IMAD R4, R5, c[0x0][0x4e8], R6 ;  /* 0x00013a0005047a24 */ /* 0x000fe400078e0206 */
[----:B------:R-:W-:-:S03]  /*11870*/  IMAD.WIDE.U32 R2, R8, c[0x0][0x4e0], R2 ;  /* 0x0001380008027a25 */ /* 0x000fc600078e0002 */
[----:B------:R-:W-:Y:S01]  /*11880*/  SHF.R.S32.HI R5, RZ, 0x1f, R4 ;  /* 0x0000001fff057819 */ /* 0x000fe20000011404 */
[----:B------:R-:W-:Y:S01]  /*11890*/  IMAD R6, R8, c[0x0][0x4e4], R7 ;  /* 0x0001390008067a24 */ /* 0x000fe200078e0207 */
[----:B------:R-:W-:Y:S02]  /*118a0*/  SHF.R.S32.HI R7, RZ, 0x1f, R0 ;  /* 0x0000001fff077819 */ /* 0x000fe40000011400 */
[----:B------:R-:W-:Y:S01]  /*118b0*/  IADD3 R2, P0, R0, R2, RZ ;  /* 0x0000000200027210 */ /* 0x000fe20007f1e0ff */
[----:B------:R-:W-:-:S03]  /*118c0*/  IMAD R0, R5, c[0x0][0x4c8], RZ ;  /* 0x0001320005007a24 */ /* 0x000fc600078e02ff */
[----:B------:R-:W-:Y:S01]  /*118d0*/  IADD3.X R3, R7, R3, R6, P0, !PT ;  /* 0x0000000307037210 */ /* 0x000fe200007fe406 */
[----:B------:R-:W-:-:S04]  /*118e0*/  IMAD R0, R4, c[0x0][0x4cc], R0 ;  /* 0x0001330004007a24 */ /* 0x000fc800078e0200 */
[----:B------:R-:W-:-:S05]  /*118f0*/  IMAD.WIDE.U32 R2, R4, c[0x0][0x4c8], R2 ;  /* 0x0001320004027a25 */ /* 0x000fca00078e0002 */
[----:B------:R-:W-:Y:S02]  /*11900*/  IADD3 R0, R3, R0, RZ ;  /* 0x0000000003007210 */ /* 0x000fe40007ffe0ff */
[----:B------:R-:W-:-:S04]  /*11910*/  LEA R4, P0, R2, c[0x0][0x4a8], 0x2 ;  /* 0x00012a0002047a11 */ /* 0x000fc800078010ff */
[----:B------:R-:W-:Y:S02]  /*11920*/  LEA.HI.X R5, R2, c[0x0][0x4ac], R0, 0x2, P0 ;  /* 0x00012b0002057a11 */ /* 0x000fe400000f1400 */
[----:B------:R-:W-:-:S05]  /*11930*/  MOV R0, 0xff800000 ;  /* 0xff80000000007802 */ /* 0x000fca0000000f00 */
[----:B------:R1:W-:Y:S02]  /*11940*/  STG.E [R4.64], R0 ;  /* 0x0000000004007986 */ /* 0x0003e4000c101906 */
.L_x_1077:
[----:B------:R-:W-:Y:S05]  /*11950*/  BSYNC B1 ;  /* 0x0000000000017941 */ /* 0x000fea0003800000 */
.L_x_1072:
[----:B-12---:R-:W2:Y:S02]  /*11960*/  LDL R0, [R1+0x204] ;  /* 0x0002040001007983 */ /* 0x006ea40000100800 */
[----:B--2---:R-:W-:-:S13]  /*11970*/  ISETP.NE.AND P0, PT, R0, RZ, PT ;  /* 0x000000ff0000720c */ /* 0x004fda0003f05270 */
[----:B------:R-:W-:Y:S01]  /*11980*/  @P0 WARPSYNC 0xffffffff ;  /* 0xffffffff00000948 */ /* 0x000fe20003800000 */
[----:B------:R-:W-:Y:S06]  /*11990*/  @P0 BAR.SYNC.DEFER_BLOCKING 0x5, 0x100 ;  /* 0x0144000000000b1d */ /* 0x000fec0000010000 */
[----:B------:R-:W1:Y:S04]  /*119a0*/  @P0 LDS R0, [0x18100] ;  /* 0x01810000ff000984 */ /* 0x000e680000000800 */
[----:B-1----:R1:W-:Y:S04]  /*119b0*/  @P0 STL [R1+0xf4], R0 ;  /* 0x0000f40001000387 */ /* 0x0023e80000100800 */
[----:B------:R-:W-:Y:S06]  /*119c0*/  @P0 BAR.ARV 0x4, 0x100 ;  /* 0x0104000000000b1d */ /* 0x000fec0000002000 */
[----:B------:R-:W-:Y:S05]  /*119d0*/  @P0 BRA `(.L_x_1078) ;  /* 0x0000009000000947 */ /* 0x000fea0003800000 */
[----:B------:R-:W-:Y:S05]  /*119e0*/  BRA.DIV ~URZ, `(.L_x_1079) ;  /* 0x00001c927f007947 */ /* 0x000fea000b800000 */
[----:B-1----:R1:W2:Y:S02]  /*119f0*/  SHFL.IDX PT, R0, R14, RZ, 0x1f ;  /* 0x00001fff0e007589 */ /* 0x0022a400000e0000 */
.L_x_1098:
[----:B---3--:R-:W3:Y:S01]  /*11a00*/  S2R R2, SR_TID.X ;  /* 0x0000000000027919 */ /* 0x008ee20000002100 */
[----:B------:R-:W-:Y:S03]  /*11a10*/  WARPSYNC 0xffffffff ;  /* 0xffffffff00007948 */ /* 0x000fe60003800000 */
[----:B------:R-:W-:Y:S06]  /*11a20*/  BAR.SYNC.DEFER_BLOCKING 0x4, 0x100 ;  /* 0x0104000000007b1d */ /* 0x000fec0000010000 */
[----:B--2---:R2:W-:Y:S01]  /*11a30*/  STL [R1+0xf4], R0 ;  /* 0x0000f40001007387 */ /* 0x0045e20000100800 */
[----:B---3--:R-:W-:-:S13]  /*11a40*/  LOP3.LUT P0, RZ, R2, 0xff, RZ, 0xc0, !PT ;  /* 0x000000ff02ff7812 */ /* 0x008fda000780c0ff */
[----:B------:R2:W-:Y:S04]  /*11a50*/  @!P0 STS [0x18100], R14 ;  /* 0x0181000eff008388 */ /* 0x0005e80000000800 */
[----:B------:R-:W-:Y:S06]  /*11a60*/  BAR.ARV 0x5, 0x100 ;  /* 0x0144000000007b1d */ /* 0x000fec0000002000 */
.L_x_1078:
[----:B-12---:R-:W2:Y:S02]  /*11a70*/  LDL R0, [R1+0xf4] ;  /* 0x0000f40001007983 */ /* 0x006ea40000100800 */
[----:B--2---:R-:W-:-:S13]  /*11a80*/  ISETP.GE.AND P0, PT, R0, c[0x0][0x538], PT ;  /* 0x00014e0000007a0c */ /* 0x004fda0003f06270 */
[----:B---345:R-:W-:Y:S01]  /*11a90*/  @P0 CALL.REL.NOINC `(.L_x_1080) ;  /* 0x0000001000000944 */ /* 0x038fe20003c00000 */
[----:B------:R-:W-:Y:S05]  /*11aa0*/  BRA `(.L_x_1081) ;  /* 0xfffef49000007947 */ /* 0x000fea000383ffff */
.L_x_1080:
[----:B------:R-:W-:Y:S05]  /*11ab0*/  EXIT ;  /* 0x000000000000794d */ /* 0x000fea0003800000 */
.L_x_1044:
[----:B------:R-:W-:Y:S01]  /*11ac0*/  IMAD.MOV.U32 R0, RZ, RZ, R5 ;  /* 0x000000ffff007224 */ /* 0x000fe200078e0005 */
[----:B------:R-:W-:Y:S01]  /*11ad0*/  MOV R7, RZ ;  /* 0x000000ff00077202 */ /* 0x000fe20000000f00 */
[----:B------:R-:W-:Y:S01]  /*11ae0*/  IMAD.MOV.U32 R3, RZ, RZ, 0x181f ;  /* 0x0000181fff037424 */ /* 0x000fe200078e00ff */
[----:B------:R-:W-:Y:S02]  /*11af0*/  MOV R2, 0x11b10 ;  /* 0x00011b1000027802 */ /* 0x000fe40000000f00 */
[----:B-1----:R-:W-:Y:S05]  /*11b00*/  CALL.REL.NOINC `($__internal_18_$__cuda_sm70_shflsync_idx_p) ;  /* 0x00001c5000007944 */ /* 0x002fea0003c00000 */
[----:B-----5:R-:W-:Y:S01]  /*11b10*/  MOV R4, R0 ;  /* 0x0000000000047202 */ /* 0x020fe20000000f00 */
[----:B-1----:R-:W-:Y:S05]  /*11b20*/  BRA `(.L_x_1082) ;  /* 0xffff280000007947 */ /* 0x002fea000383ffff */
.L_x_1045:
[----:B------:R-:W-:Y:S01]  /*11b30*/  IMAD.MOV.U32 R0, RZ, RZ, R15 ;  /* 0x000000ffff007224 */ /* 0x000fe200078e000f */
[----:B------:R-:W-:Y:S01]  /*11b40*/  MOV R7, RZ ;  /* 0x000000ff00077202 */ /* 0x000fe20000000f00 */
[----:B------:R-:W-:Y:S01]  /*11b50*/  IMAD.MOV.U32 R3, RZ, RZ, 0x181f ;  /* 0x0000181fff037424 */ /* 0x000fe200078e00ff */
[----:B------:R-:W-:Y:S02]  /*11b60*/  MOV R2, 0x11b80 ;  /* 0x00011b8000027802 */ /* 0x000fe40000000f00 */
[----:B-123--:R-:W-:Y:S05]  /*11b70*/  CALL.REL.NOINC `($__internal_18_$__cuda_sm70_shflsync_idx_p) ;  /* 0x00001be000007944 */ /* 0x00efea0003c00000 */
[----:B------:R-:W2:Y:S04]  /*11b80*/  LDL R2, [R1+0x88] ;  /* 0x0000880001027983 */ /* 0x000ea80000100800 */
[----:B------:R-:W3:Y:S04]  /*11b90*/  LDL R9, [R1+0x9c] ;  /* 0x00009c0001097983 */ /* 0x000ee80000100800 */
[----:B------:R-:W4:Y:S04]  /*11ba0*/  LDL R6, [R1+0x54] ;  /* 0x0000540001067983 */ /* 0x000f280000100800 */
[----:B------:R-:W4:Y:S04]  /*11bb0*/  LDL R8, [R1+0x98] ;  /* 0x0000980001087983 */ /* 0x000f280000100800 */
[----:B------:R-:W4:Y:S01]  /*11bc0*/  LDL R7, [R1+0x94] ;  /* 0x0000940001077983 */ /* 0x000f220000100800 */
[----:B--2---:R-:W-:-:S02]  /*11bd0*/  ISETP.GE.AND P3, PT, R2, c[0x0][0x1d4], PT ;  /* 0x0000750002007a0c */ /* 0x004fc40003f66270 */
[----:B------:R-:W-:Y:S02]  /*11be0*/  IADD3 R2, P0, R0, R80, RZ ;  /* 0x0000005000027210 */ /* 0x000fe40007f1e0ff */
[----:B---3--:R-:W-:-:S03]  /*11bf0*/  ISETP.GE.AND P2, PT, R9, c[0x0][0x1d4], PT ;  /* 0x0000750009007a0c */ /* 0x008fc60003f46270 */
[----:B-----5:R-:W-:-:S06]  /*11c00*/  IMAD.X R3, R4, 0x1, R73, P0 ;  /* 0x0000000104037824 */ /* 0x020fcc00000e0649 */
[----:B------:R-:W-:Y:S01]  /*11c10*/  @!PT LDS RZ, [RZ] ;  /* 0x00000000fffff984 */ /* 0x000fe20000000800 */
[----:B------:R-:W-:Y:S01]  /*11c20*/  @!PT LDS RZ, [RZ] ;  /* 0x00000000fffff984 */ /* 0x000fe20000000800 */
[----:B------:R-:W-:Y:S01]  /*11c30*/  @!PT LDS RZ, [RZ] ;  /* 0x00000000fffff984 */ /* 0x000fe20000000800 */
[----:B----4-:R2:W-:Y:S01]  /*11c40*/  LDGSTS.E.BYPASS.LTC128B.128 [R6+0x10100], [R2.64], !P3 ;  /* 0x1010000002067fae */ /* 0x0105e2000d901d46 */
[----:B------:R-:W-:Y:S02]  /*11c50*/  ISETP.GE.AND P1, PT, R8, c[0x0][0x1d4], PT ;  /* 0x0000750008007a0c */ /* 0x000fe40003f26270 */
[----:B--2---:R-:W-:-:S05]  /*11c60*/  IADD3 R2, P0, R0, R79, RZ ;  /* 0x0000004f00027210 */ /* 0x004fca0007f1e0ff */
[----:B------:R-:W-:-:S05]  /*11c70*/  IMAD.X R3, R4, 0x1, R74, P0 ;  /* 0x0000000104037824 */ /* 0x000fca00000e064a */
[----:B------:R2:W-:Y:S02]  /*11c80*/  LDGSTS.E.BYPASS.LTC128B.128 [R6+0x12100], [R2.64], !P2 ;  /* 0x1210000002067fae */ /* 0x0005e4000d101d46 */
[----:B--2---:R-:W-:-:S05]  /*11c90*/  IADD3 R2, P0, R0, R81, RZ ;  /* 0x0000005100027210 */ /* 0x004fca0007f1e0ff */
[----:B------:R-:W-:-:S05]  /*11ca0*/  IMAD.X R3, R4, 0x1, R75, P0 ;  /* 0x0000000104037824 */ /* 0x000fca00000e064b */
[----:B------:R2:W-:Y:S01]  /*11cb0*/  LDGSTS.E.BYPASS.LTC128B.128 [R6+0x14100], [R2.64], !P1 ;  /* 0x1410000002067fae */ /* 0x0005e2000c901d46 */
[----:B------:R-:W-:Y:S02]  /*11cc0*/  SEL R14, RZ, 0x10, P3 ;  /* 0x00000010ff0e7807 */ /* 0x000fe40001800000 */
[----:B------:R-:W-:Y:S02]  /*11cd0*/  SEL R13, RZ, 0x10, P2 ;  /* 0x00000010ff0d7807 */ /* 0x000fe40001000000 */
[----:B------:R-:W-:Y:S02]  /*11ce0*/  SEL R12, RZ, 0x10, P1 ;  /* 0x00000010ff0c7807 */ /* 0x000fe40000800000 */
[----:B--2---:R-:W-:-:S05]  /*11cf0*/  IADD3 R2, P0, R0, R82, RZ ;  /* 0x0000005200027210 */ /* 0x004fca0007f1e0ff */
[----:B------:R-:W-:Y:S01]  /*11d00*/  IMAD.X R3, R4, 0x1, R76, P0 ;  /* 0x0000000104037824 */ /* 0x000fe200000e064c */
[----:B------:R-:W-:Y:S01]  /*11d10*/  ISETP.GE.AND P0, PT, R7, c[0x0][0x1d4], PT ;  /* 0x0000750007007a0c */ /* 0x000fe20003f06270 */
[----:B------:R-:W-:Y:S02]  /*11d20*/  IMAD.MOV.U32 R0, RZ, RZ, R5 ;  /* 0x000000ffff007224 */ /* 0x000fe400078e0005 */
[----:B------:R-:W-:Y:S01]  /*11d30*/  IMAD.MOV.U32 R7, RZ, RZ, 0x1 ;  /* 0x00000001ff077424 */ /* 0x000fe200078e00ff */
[----:B------:R-:W-:-:S09]  /*11d40*/  SEL R5, RZ, 0x10, P0 ;  /* 0x00000010ff057807 */ /* 0x000fd20000000000 */
[----:B------:R2:W-:Y:S02]  /*11d50*/  LDGSTS.E.BYPASS.LTC128B.128 [R6+0x16100], [R2.64], !P0 ;  /* 0x1610000002067fae */ /* 0x0005e4000c101d46 */
[----:B--2---:R-:W-:Y:S01]  /*11d60*/  IMAD.MOV.U32 R3, RZ, RZ, 0x181f ;  /* 0x0000181fff037424 */ /* 0x004fe200078e00ff */
[----:B------:R-:W-:Y:S02]  /*11d70*/  MOV R2, 0x11d90 ;  /* 0x00011d9000027802 */ /* 0x000fe40000000f00 */
[----:B-1----:R-:W-:Y:S05]  /*11d80*/  CALL.REL.NOINC `($__internal_18_$__cuda_sm70_shflsync_idx_p) ;  /* 0x000019d000007944 */ /* 0x002fea0003c00000 */
[----:B-----5:R-:W-:Y:S01]  /*11d90*/  IMAD.MOV.U32 R4, RZ, RZ, R0 ;  /* 0x000000ffff047224 */ /* 0x020fe200078e0000 */
[----:B------:R-:W-:Y:S01]  /*11da0*/  MOV R7, 0x1 ;  /* 0x0000000100077802 */ /* 0x000fe20000000f00 */
[----:B------:R-:W-:Y:S01]  /*11db0*/  IMAD.MOV.U32 R0, RZ, RZ, R15 ;  /* 0x000000ffff007224 */ /* 0x000fe200078e000f */
[----:B------:R-:W-:Y:S02]  /*11dc0*/  MOV R3, 0x181f ;  /* 0x0000181f00037802 */ /* 0x000fe40000000f00 */
[----:B------:R-:W-:Y:S02]  /*11dd0*/  MOV R2, 0x11df0 ;  /* 0x00011df000027802 */ /* 0x000fe40000000f00 */
[----:B-1----:R-:W-:Y:S05]  /*11de0*/  CALL.REL.NOINC `($__internal_18_$__cuda_sm70_shflsync_idx_p) ;  /* 0x0000197000007944 */ /* 0x002fea0003c00000 */
[----:B-1---5:R-:W-:Y:S05]  /*11df0*/  BRA `(.L_x_1083) ;  /* 0xffff270000007947 */ /* 0x022fea000383ffff */
.L_x_1046:
[----:B------:R-:W-:Y:S01]  /*11e00*/  IMAD.MOV.U32 R0, RZ, RZ, R4 ;  /* 0x000000ffff007224 */ /* 0x000fe200078e0004 */
[----:B------:R-:W-:Y:S01]  /*11e10*/  MOV R7, RZ ;  /* 0x000000ff00077202 */ /* 0x000fe20000000f00 */
[----:B------:R-:W-:Y:S01]  /*11e20*/  IMAD.MOV.U32 R3, RZ, RZ, 0x1c1f ;  /* 0x00001c1fff037424 */ /* 0x000fe200078e00ff */
[----:B------:R-:W-:-:S02]  /*11e30*/  MOV R2, 0x11e50 ;  /* 0x00011e5000027802 */ /* 0x000fc40000000f00 */
[----:B------:R-:W-:Y:S05]  /*11e40*/  CALL.REL.NOINC `($__internal_18_$__cuda_sm70_shflsync_idx_p) ;  /* 0x0000191000007944 */ /* 0x000fea0003c00000 */
[----:B-1---5:R-:W-:Y:S05]  /*11e50*/  BRA `(.L_x_1084) ;  /* 0xffff299000007947 */ /* 0x022fea000383ffff */
.L_x_1047:
[----:B------:R-:W-:Y:S01]  /*11e60*/  IMAD.MOV.U32 R0, RZ, RZ, R4 ;  /* 0x000000ffff007224 */ /* 0x000fe200078e0004 */
[----:B------:R-:W-:Y:S01]  /*11e70*/  MOV R7, 0x1 ;  /* 0x0000000100077802 */ /* 0x000fe20000000f00 */
[----:B------:R-:W-:Y:S01]  /*11e80*/  IMAD.MOV.U32 R3, RZ, RZ, 0x1c1f ;  /* 0x00001c1fff037424 */ /* 0x000fe200078e00ff */
[----:B------:R-:W-:-:S02]  /*11e90*/  MOV R2, 0x11eb0 ;  /* 0x00011eb000027802 */ /* 0x000fc40000000f00 */
[----:B-1----:R-:W-:Y:S05]  /*11ea0*/  CALL.REL.NOINC `($__internal_18_$__cuda_sm70_shflsync_idx_p) ;  /* 0x000018b000007944 */ /* 0x002fea0003c00000 */
[----:B------:R-:W-:-:S05]  /*11eb0*/  IMAD.IADD R0, R5, 0x1, R0 ;  /* 0x0000000105007824 */ /* 0x000fca00078e0200 */
[----:B------:R-:W-:-:S04]  /*11ec0*/  IMNMX R0, R6, R0, PT ;  /* 0x0000000006007217 */ /* 0x000fc80003800200 */
[C---:B------:R-:W-:Y:S02]  /*11ed0*/  ISETP.GT.AND P0, PT, R0.reuse, RZ, PT ;  /* 0x000000ff0000720c */ /* 0x040fe40003f04270 */
[C---:B------:R-:W-:Y:S02]  /*11ee0*/  ISETP.GT.AND P2, PT, R0.reuse, 0x1, PT ;  /* 0x000000010000780c */ /* 0x040fe40003f44270 */
        /* <DEDUP_REMOVED lines=44> */
[----:B------:R-:W-:Y:S02]  /*121b0*/  FSEL R76, R34, -INF , P4 ;  /* 0xff800000224c7808 */ /* 0x000fe40002000000 */
[----:B------:R-:W-:-:S02]  /*121c0*/  FMNMX.FTZ R0, R84, R0, !PT ;  /* 0x0000000054007209 */ /* 0x000fc40007810000 */
[----:B------:R-:W-:Y:S02]  /*121d0*/  FMNMX.FTZ R3, R77, R2, !PT ;  /* 0x000000024d037209 */ /* 0x000fe40007810000 */
[----:B------:R-:W-:Y:S02]  /*121e0*/  FMNMX.FTZ R0, R83, R0, !PT ;  /* 0x0000000053007209 */ /* 0x000fe40007810000 */
[----:B------:R-:W-:Y:S02]  /*121f0*/  FSEL R75, R33, -INF , P3 ;  /* 0xff800000214b7808 */ /* 0x000fe40001800000 */
[----:B------:R-:W-:Y:S02]  /*12200*/  FMNMX.FTZ R16, R76, R3, !PT ;  /* 0x000000034c107209 */ /* 0x000fe40007810000 */
[----:B------:R-:W-:Y:S02]  /*12210*/  FMNMX.FTZ R0, R82, R0, !PT ;  /* 0x0000000052007209 */ /* 0x000fe40007810000 */
[----:B------:R-:W-:-:S02]  /*12220*/  FSEL R74, R32, -INF , P2 ;  /* 0xff800000204a7808 */ /* 0x000fc40001000000 */
[----:B------:R-:W-:Y:S02]  /*12230*/  FMNMX.FTZ R16, R75, R16, !PT ;  /* 0x000000104b107209 */ /* 0x000fe40007810000 */
[----:B------:R-:W-:Y:S02]  /*12240*/  FMNMX.FTZ R0, R81, R0, !PT ;  /* 0x0000000051007209 */ /* 0x000fe40007810000 */
[----:B------:R-:W-:Y:S02]  /*12250*/  FSEL R73, R27, -INF , P1 ;  /* 0xff8000001b497808 */ /* 0x000fe40000800000 */
[----:B------:R-:W-:Y:S02]  /*12260*/  FMNMX.FTZ R16, R74, R16, !PT ;  /* 0x000000104a107209 */ /* 0x000fe40007810000 */
[----:B------:R-:W-:Y:S01]  /*12270*/  FMNMX.FTZ R132, R80, R0, !PT ;  /* 0x0000000050847209 */ /* 0x000fe20007810000 */
[----:B------:R-:W-:Y:S01]  /*12280*/  IMAD.MOV.U32 R0, RZ, RZ, 0x2 ;  /* 0x00000002ff007424 */ /* 0x000fe200078e00ff */
[----:B------:R-:W-:-:S02]  /*12290*/  FSEL R72, R26, -INF , P0 ;  /* 0xff8000001a487808 */ /* 0x000fc40000000000 */
[----:B------:R-:W-:Y:S01]  /*122a0*/  FMNMX.FTZ R16, R73, R16, !PT ;  /* 0x0000001049107209 */ /* 0x000fe20007810000 */
[----:B-----5:R-:W-:Y:S01]  /*122b0*/  IMAD.MOV.U32 R4, RZ, RZ, R132 ;  /* 0x000000ffff047224 */ /* 0x020fe200078e0084 */
[----:B------:R-:W-:Y:S02]  /*122c0*/  MOV R2, 0x122f0 ;  /* 0x000122f000027802 */ /* 0x000fe40000000f00 */
[----:B------:R-:W-:Y:S02]  /*122d0*/  FMNMX.FTZ R16, R72, R16, !PT ;  /* 0x0000001048107209 */ /* 0x000fe40007810000 */
[----:B-1----:R-:W-:Y:S05]  /*122e0*/  CALL.REL.NOINC `($__internal_17_$__cuda_sm70_shflsync_bfly_p) ;  /* 0x000013f000007944 */ /* 0x002fea0003c00000 */
[----:B------:R-:W-:Y:S01]  /*122f0*/  FMNMX.FTZ R132, R132, R0, !PT ;  /* 0x0000000084847209 */ /* 0x000fe20007810000 */
[----:B------:R-:W-:Y:S01]  /*12300*/  IMAD.MOV.U32 R0, RZ, RZ, 0x1 ;  /* 0x00000001ff007424 */ /* 0x000fe200078e00ff */
[----:B------:R-:W-:-:S03]  /*12310*/  MOV R2, 0x12340 ;  /* 0x0001234000027802 */ /* 0x000fc60000000f00 */
[----:B------:R-:W-:Y:S02]  /*12320*/  IMAD.MOV.U32 R4, RZ, RZ, R132 ;  /* 0x000000ffff047224 */ /* 0x000fe400078e0084 */
[----:B-1---5:R-:W-:Y:S05]  /*12330*/  CALL.REL.NOINC `($__internal_17_$__cuda_sm70_shflsync_bfly_p) ;  /* 0x000013a000007944 */ /* 0x022fea0003c00000 */
[----:B------:R-:W-:Y:S01]  /*12340*/  FMNMX.FTZ R132, R132, R0, !PT ;  /* 0x0000000084847209 */ /* 0x000fe20007810000 */
[----:B------:R-:W-:Y:S01]  /*12350*/  IMAD.MOV.U32 R4, RZ, RZ, R16 ;  /* 0x000000ffff047224 */ /* 0x000fe200078e0010 */
[----:B------:R-:W-:Y:S01]  /*12360*/  MOV R2, 0x12390 ;  /* 0x0001239000027802 */ /* 0x000fe20000000f00 */
[----:B------:R-:W-:Y:S02]  /*12370*/  IMAD.MOV.U32 R0, RZ, RZ, 0x2 ;  /* 0x00000002ff007424 */ /* 0x000fe400078e00ff */
[----:B-1---5:R-:W-:Y:S05]  /*12380*/  CALL.REL.NOINC `($__internal_17_$__cuda_sm70_shflsync_bfly_p) ;  /* 0x0000135000007944 */ /* 0x022fea0003c00000 */
[----:B------:R-:W-:Y:S01]  /*12390*/  FMNMX.FTZ R16, R16, R0, !PT ;  /* 0x0000000010107209 */ /* 0x000fe20007810000 */
[----:B------:R-:W-:Y:S01]  /*123a0*/  IMAD.MOV.U32 R0, RZ, RZ, 0x1 ;  /* 0x00000001ff007424 */ /* 0x000fe200078e00ff */
[----:B------:R-:W-:-:S03]  /*123b0*/  MOV R2, 0x123e0 ;  /* 0x000123e000027802 */ /* 0x000fc60000000f00 */
[----:B------:R-:W-:Y:S02]  /*123c0*/  IMAD.MOV.U32 R4, RZ, RZ, R16 ;  /* 0x000000ffff047224 */ /* 0x000fe400078e0010 */
[----:B-1---5:R-:W-:Y:S05]  /*123d0*/  CALL.REL.NOINC `($__internal_17_$__cuda_sm70_shflsync_bfly_p) ;  /* 0x0000130000007944 */ /* 0x022fea0003c00000 */
[----:B------:R-:W-:Y:S01]  /*123e0*/  MOV R3, R0 ;  /* 0x0000000000037202 */ /* 0x000fe20000000f00 */
[----:B-1---5:R-:W-:Y:S05]  /*123f0*/  BRA `(.L_x_1085) ;  /* 0xffff2aa000007947 */ /* 0x022fea000383ffff */
.L_x_1051:
[----:B------:R-:W-:Y:S01]  /*12400*/  MOV R7, RZ ;  /* 0x000000ff00077202 */ /* 0x000fe20000000f00 */
[----:B------:R-:W-:Y:S01]  /*12410*/  IMAD.MOV.U32 R0, RZ, RZ, R5 ;  /* 0x000000ffff007224 */ /* 0x000fe200078e0005 */
[----:B--2---:R-:W-:Y:S01]  /*12420*/  MOV R2, 0x12450 ;  /* 0x0001245000027802 */ /* 0x004fe20000000f00 */
[----:B------:R-:W-:Y:S02]  /*12430*/  IMAD.MOV.U32 R3, RZ, RZ, 0x181f ;  /* 0x0000181fff037424 */ /* 0x000fe400078e00ff */
[----:B-1----:R-:W-:Y:S05]  /*12440*/  CALL.REL.NOINC `($__internal_18_$__cuda_sm70_shflsync_idx_p) ;  /* 0x0000131000007944 */ /* 0x002fea0003c00000 */
[----:B-----5:R-:W-:Y:S01]  /*12450*/  MOV R4, R0 ;  /* 0x0000000000047202 */ /* 0x020fe20000000f00 */
[----:B-1----:R-:W-:-:S05]  /*12460*/  BRA `(.L_x_1086) ;  /* 0xffff470000007947 */ /* 0x002fca000383ffff */
.L_x_1052:
[----:B------:R-:W-:Y:S01]  /*12470*/  MOV R7, RZ ;  /* 0x000000ff00077202 */ /* 0x000fe20000000f00 */
[----:B------:R-:W-:Y:S01]  /*12480*/  IMAD.MOV.U32 R0, RZ, RZ, R21 ;  /* 0x000000ffff007224 */ /* 0x000fe200078e0015 */
[----:B--2---:R-:W-:Y:S01]  /*12490*/  MOV R2, 0x124c0 ;  /* 0x000124c000027802 */ /* 0x004fe20000000f00 */
[----:B------:R-:W-:Y:S02]  /*124a0*/  IMAD.MOV.U32 R3, RZ, RZ, 0x181f ;  /* 0x0000181fff037424 */ /* 0x000fe400078e00ff */
[----:B-1-34-:R-:W-:Y:S05]  /*124b0*/  CALL.REL.NOINC `($__internal_18_$__cuda_sm70_shflsync_idx_p) ;  /* 0x000012a000007944 */ /* 0x01afea0003c00000 */
[----:B------:R-:W2:Y:S01]  /*124c0*/  LDL R3, [R1+0x88] ;  /* 0x0000880001037983 */ /* 0x000ea20000100800 */
[----:B------:R-:W-:Y:S03]  /*124d0*/  IADD3 R6, P0, R0, R30, RZ ;  /* 0x0000001e00067210 */ /* 0x000fe60007f1e0ff */
[----:B------:R-:W3:Y:S02]  /*124e0*/  LDL R2, [R1+0x9c] ;  /* 0x00009c0001027983 */ /* 0x000ee40000100800 */
[----:B-----5:R-:W-:Y:S02]  /*124f0*/  IMAD.X R7, R4, 0x1, R22, P0 ;  /* 0x0000000104077824 */ /* 0x020fe400000e0616 */
[----:B------:R-:W4:Y:S04]  /*12500*/  LDL R12, [R1+0x54] ;  /* 0x00005400010c7983 */ /* 0x000f280000100800 */
[----:B------:R-:W4:Y:S04]  /*12510*/  LDL R15, [R1+0x98] ;  /* 0x00009800010f7983 */ /* 0x000f280000100800 */
[----:B------:R-:W4:Y:S04]  /*12520*/  LDL R14, [R1+0x58] ;  /* 0x00005800010e7983 */ /* 0x000f280000100800 */
[----:B------:R-:W4:Y:S01]  /*12530*/  LDL R13, [R1+0x94] ;  /* 0x00009400010d7983 */ /* 0x000f220000100800 */
[----:B--2---:R-:W-:Y:S02]  /*12540*/  ISETP.GE.AND P3, PT, R3, c[0x0][0x1d4], PT ;  /* 0x0000750003007a0c */ /* 0x004fe40003f66270 */
[----:B---3--:R-:W-:Y:S02]  /*12550*/  ISETP.GE.AND P2, PT, R2, c[0x0][0x1d4], PT ;  /* 0x0000750002007a0c */ /* 0x008fe40003f46270 */
[----:B------:R-:W-:Y:S02]  /*12560*/  IADD3 R2, P0, R0, R31, RZ ;  /* 0x0000001f00027210 */ /* 0x000fe40007f1e0ff */
[----:B------:R-:W-:Y:S03]  /*12570*/  SEL R20, RZ, 0x10, P2 ;  /* 0x00000010ff147807 */ /* 0x000fe60001000000 */
[----:B------:R-:W-:Y:S01]  /*12580*/  IMAD.X R3, R4, 0x1, R23, P0 ;  /* 0x0000000104037824 */ /* 0x000fe200000e0617 */
[----:B----4-:R-:W-:Y:S03]  /*12590*/  ISETP.GE.AND P1, PT, R15, c[0x0][0x1d4], PT ;  /* 0x000075000f007a0c */ /* 0x010fe60003f26270 */
[----:B------:R-:W-:Y:S01]  /*125a0*/  @!PT LDS RZ, [RZ] ;  /* 0x00000000fffff984 */ /* 0x000fe20000000800 */
[----:B------:R-:W-:Y:S01]  /*125b0*/  @!PT LDS RZ, [RZ] ;  /* 0x00000000fffff984 */ /* 0x000fe20000000800 */
[----:B------:R-:W-:Y:S01]  /*125c0*/  @!PT LDS RZ, [RZ] ;  /* 0x00000000fffff984 */ /* 0x000fe20000000800 */
[----:B------:R2:W-:Y:S01]  /*125d0*/  LDGSTS.E.BYPASS.LTC128B.128 [R12+0x100], [R6.64], !P3 ;  /* 0x00100000060c7fae */ /* 0x0005e2000d901d46 */
[----:B------:R-:W-:Y:S03]  /*125e0*/  SEL R15, RZ, 0x10, P1 ;  /* 0x00000010ff0f7807 */ /* 0x000fe60000800000 */
[----:B------:R3:W-:Y:S01]  /*125f0*/  LDGSTS.E.BYPASS.LTC128B.128 [R12+0x2100], [R2.64], !P2 ;  /* 0x02100000020c7fae */ /* 0x0007e2000d101d46 */
[----:B--2---:R-:W-:Y:S01]  /*12600*/  IMAD.MOV.U32 R7, RZ, RZ, 0x1 ;  /* 0x00000001ff077424 */ /* 0x004fe200078e00ff */
[----:B---3--:R-:W-:Y:S05]  /*12610*/  IADD3 R2, P0, R0, R132, RZ ;  /* 0x0000008400027210 */ /* 0x008fea0007f1e0ff */
[----:B------:R-:W-:Y:S05]  /*12620*/  IMAD.X R3, R4, 0x1, R28, P0 ;  /* 0x0000000104037824 */ /* 0x000fea00000e061c */
[----:B------:R2:W-:Y:S02]  /*12630*/  LDGSTS.E.BYPASS.LTC128B.128 [R12+0x4100], [R2.64], !P1 ;  /* 0x04100000020c7fae */ /* 0x0005e4000c901d46 */
[----:B--2---:R-:W-:Y:S01]  /*12640*/  IADD3 R2, P0, R0, R14, RZ ;  /* 0x0000000e00027210 */ /* 0x004fe20007f1e0ff */
[----:B------:R-:W-:Y:S01]  /*12650*/  IMAD.MOV.U32 R0, RZ, RZ, R5 ;  /* 0x000000ffff007224 */ /* 0x000fe200078e0005 */
[----:B------:R-:W-:Y:S03]  /*12660*/  SEL R5, RZ, 0x10, P3 ;  /* 0x00000010ff057807 */ /* 0x000fe60001800000 */
[----:B------:R-:W-:Y:S01]  /*12670*/  IMAD.X R3, R4, 0x1, R29, P0 ;  /* 0x0000000104037824 */ /* 0x000fe200000e061d */
[----:B------:R-:W-:Y:S04]  /*12680*/  ISETP.GE.AND P0, PT, R13, c[0x0][0x1d4], PT ;  /* 0x000075000d007a0c */ /* 0x000fe80003f06270 */
[----:B------:R-:W-:Y:S09]  /*12690*/  SEL R14, RZ, 0x10, P0 ;  /* 0x00000010ff0e7807 */ /* 0x000ff20000000000 */
[----:B------:R2:W-:Y:S02]  /*126a0*/  LDGSTS.E.BYPASS.LTC128B.128 [R12+0x6100], [R2.64], !P0 ;  /* 0x06100000020c7fae */ /* 0x0005e4000c101d46 */
[----:B--2---:R-:W-:Y:S01]  /*126b0*/  MOV R2, 0x126e0 ;  /* 0x000126e000027802 */ /* 0x004fe20000000f00 */
[----:B------:R-:W-:Y:S02]  /*126c0*/  IMAD.MOV.U32 R3, RZ, RZ, 0x181f ;  /* 0x0000181fff037424 */ /* 0x000fe400078e00ff */
[----:B-1----:R-:W-:Y:S05]  /*126d0*/  CALL.REL.NOINC `($__internal_18_$__cuda_sm70_shflsync_idx_p) ;  /* 0x0000108000007944 */ /* 0x002fea0003c00000 */
[----:B------:R-:W-:Y:S01]  /*126e0*/  MOV R7, 0x1 ;  /* 0x0000000100077802 */ /* 0x000fe20000000f00 */
[----:B-----5:R-:W-:Y:S01]  /*126f0*/  IMAD.MOV.U32 R4, RZ, RZ, R0 ;  /* 0x000000ffff047224 */ /* 0x020fe200078e0000 */
[----:B------:R-:W-:Y:S01]  /*12700*/  MOV R3, 0x181f ;  /* 0x0000181f00037802 */ /* 0x000fe20000000f00 */
[----:B------:R-:W-:Y:S01]  /*12710*/  IMAD.MOV.U32 R0, RZ, RZ, R21 ;  /* 0x000000ffff007224 */ /* 0x000fe200078e0015 */
[----:B------:R-:W-:Y:S02]  /*12720*/  MOV R2, 0x12740 ;  /* 0x0001274000027802 */ /* 0x000fe40000000f00 */
[----:B-1----:R-:W-:Y:S05]  /*12730*/  CALL.REL.NOINC `($__internal_18_$__cuda_sm70_shflsync_idx_p) ;  /* 0x0000102000007944 */ /* 0x002fea0003c00000 */
[----:B-1---5:R-:W-:-:S05]  /*12740*/  BRA `(.L_x_1087) ;  /* 0xffff462000007947 */ /* 0x022fca000383ffff */
.L_x_1055:
[----:B------:R-:W-:Y:S01]  /*12750*/  MOV R7, RZ ;  /* 0x000000ff00077202 */ /* 0x000fe20000000f00 */
[----:B------:R-:W-:Y:S01]  /*12760*/  IMAD.MOV.U32 R0, RZ, RZ, R5 ;  /* 0x000000ffff007224 */ /* 0x000fe200078e0005 */
[----:B------:R-:W-:Y:S01]  /*12770*/  MOV R2, 0x127a0 ;  /* 0x000127a000027802 */ /* 0x000fe20000000f00 */
[----:B------:R-:W-:Y:S02]  /*12780*/  IMAD.MOV.U32 R3, RZ, RZ, 0x181f ;  /* 0x0000181fff037424 */ /* 0x000fe400078e00ff */
[----:B--2---:R-:W-:Y:S05]  /*12790*/  CALL.REL.NOINC `($__internal_18_$__cuda_sm70_shflsync_idx_p) ;  /* 0x00000fc000007944 */ /* 0x004fea0003c00000 */
[----:B-----5:R-:W-:Y:S01]  /*127a0*/  MOV R4, R0 ;  /* 0x0000000000047202 */ /* 0x020fe20000000f00 */
[----:B-1----:R-:W-:-:S05]  /*127b0*/  BRA `(.L_x_1088) ;  /* 0xffff5d1000007947 */ /* 0x002fca000383ffff */
.L_x_1056:
[----:B------:R-:W-:Y:S01]  /*127c0*/  MOV R7, RZ ;  /* 0x000000ff00077202 */ /* 0x000fe20000000f00 */
[----:B------:R-:W-:Y:S01]  /*127d0*/  IMAD.MOV.U32 R0, RZ, RZ, R13 ;  /* 0x000000ffff007224 */ /* 0x000fe200078e000d */
[----:B------:R-:W-:Y:S01]  /*127e0*/  MOV R2, 0x12810 ;  /* 0x0001281000027802 */ /* 0x000fe20000000f00 */
[----:B------:R-:W-:Y:S02]  /*127f0*/  IMAD.MOV.U32 R3, RZ, RZ, 0x181f ;  /* 0x0000181fff037424 */ /* 0x000fe400078e00ff */
[----:B-123--:R-:W-:Y:S05]  /*12800*/  CALL.REL.NOINC `($__internal_18_$__cuda_sm70_shflsync_idx_p) ;  /* 0x00000f5000007944 */ /* 0x00efea0003c00000 */
[----:B------:R-:W2:Y:S01]  /*12810*/  LDL R3, [R1+0x88] ;  /* 0x0000880001037983 */ /* 0x000ea20000100800 */
[----:B------:R-:W-:Y:S03]  /*12820*/  IADD3 R6, P0, R0, R19, RZ ;  /* 0x0000001300067210 */ /* 0x000fe60007f1e0ff */
[----:B------:R-:W3:Y:S02]  /*12830*/  LDL R2, [R1+0x9c] ;  /* 0x00009c0001027983 */ /* 0x000ee40000100800 */
[----:B-----5:R-:W-:Y:S02]  /*12840*/  IMAD.X R7, R4, 0x1, R14, P0 ;  /* 0x0000000104077824 */ /* 0x020fe400000e060e */
        /* <DEDUP_REMOVED lines=36> */
.L_x_1057:
[----:B------:R-:W-:Y:S01]  /*12a90*/  MOV R7, RZ ;  /* 0x000000ff00077202 */ /* 0x000fe20000000f00 */
[----:B------:R-:W-:Y:S01]  /*12aa0*/  IMAD.MOV.U32 R0, RZ, RZ, R4 ;  /* 0x000000ffff007224 */ /* 0x000fe200078e0004 */
[----:B------:R-:W-:Y:S01]  /*12ab0*/  MOV R2, 0x12ae0 ;  /* 0x00012ae000027802 */ /* 0x000fe20000000f00 */
[----:B------:R-:W-:Y:S02]  /*12ac0*/  IMAD.MOV.U32 R3, RZ, RZ, 0x1c1f ;  /* 0x00001c1fff037424 */ /* 0x000fe400078e00ff */
[----:B------:R-:W-:Y:S05]  /*12ad0*/  CALL.REL.NOINC `($__internal_18_$__cuda_sm70_shflsync_idx_p) ;  /* 0x00000c8000007944 */ /* 0x000fea0003c00000 */
[----:B-1---5:R-:W-:-:S05]  /*12ae0*/  BRA `(.L_x_1090) ;  /* 0xffff5eb000007947 */ /* 0x022fca000383ffff */
.L_x_1058:
[----:B------:R-:W-:Y:S01]  /*12af0*/  MOV R7, 0x1 ;  /* 0x0000000100077802 */ /* 0x000fe20000000f00 */
[----:B------:R-:W-:Y:S01]  /*12b00*/  IMAD.MOV.U32 R0, RZ, RZ, R4 ;  /* 0x000000ffff007224 */ /* 0x000fe200078e0004 */
[----:B------:R-:W-:Y:S01]  /*12b10*/  MOV R2, 0x12b40 ;  /* 0x00012b4000027802 */ /* 0x000fe20000000f00 */
[----:B------:R-:W-:Y:S02]  /*12b20*/  IMAD.MOV.U32 R3, RZ, RZ, 0x1c1f ;  /* 0x00001c1fff037424 */ /* 0x000fe400078e00ff */
[----:B-1----:R-:W-:Y:S05]  /*12b30*/  CALL.REL.NOINC `($__internal_18_$__cuda_sm70_shflsync_idx_p) ;  /* 0x00000c2000007944 */ /* 0x002fea0003c00000 */
[----:B------:R-:W2:Y:S01]  /*12b40*/  LDL.LU R9, [R1+0x80] ;  /* 0x0000800001097983 */ /* 0x000ea20000300800 */
[----:B------:R-:W-:Y:S03]  /*12b50*/  IMAD.IADD R0, R5, 0x1, R0 ;  /* 0x0000000105007824 */ /* 0x000fe600078e0200 */
[----:B------:R-:W3:Y:S02]  /*12b60*/  LDL.LU R8, [R1+0x7c] ;  /* 0x00007c0001087983 */ /* 0x000ee40000300800 */
[C---:B------:R-:W-:Y:S02]  /*12b70*/  ISETP.GT.AND P4, PT, R0.reuse, 0x9, PT ;  /* 0x000000090000780c */ /* 0x040fe40003f84270 */
[C---:B------:R-:W-:Y:S01]  /*12b80*/  ISETP.GT.AND P3, PT, R0.reuse, 0x8, PT ;  /* 0x000000080000780c */ /* 0x040fe20003f64270 */
[----:B------:R-:W4:Y:S01]  /*12b90*/  LDL.LU R7, [R1+0x78] ;  /* 0x0000780001077983 */ /* 0x000f220000300800 */
[C---:B------:R-:W-:Y:S02]  /*12ba0*/  ISETP.GT.AND P1, PT, R0.reuse, 0x10, PT ;  /* 0x000000100000780c */ /* 0x040fe40003f24270 */
[C---:B------:R-:W-:Y:S01]  /*12bb0*/  ISETP.GT.AND P0, PT, R0.reuse, RZ, PT ;  /* 0x000000ff0000720c */ /* 0x040fe20003f04270 */
[----:B-----5:R-:W4:Y:S01]  /*12bc0*/  LDL.LU R4, [R1+0x74] ;  /* 0x0000740001047983 */ /* 0x020f220000300800 */
[C---:B------:R-:W-:Y:S03]  /*12bd0*/  ISETP.GT.AND P2, PT, R0.reuse, 0x1, PT ;  /* 0x000000010000780c */ /* 0x040fe60003f44270 */
[----:B------:R-:W4:Y:S04]  /*12be0*/  LDL.LU R3, [R1+0x68] ;  /* 0x0000680001037983 */ /* 0x000f280000300800 */
[----:B------:R-:W4:Y:S01]  /*12bf0*/  LDL.LU R2, [R1+0x64] ;  /* 0x0000640001027983 */ /* 0x000f220000300800 */
[----:B--2---:R-:W-:Y:S02]  /*12c00*/  FSEL R5, R9, -INF , P0 ;  /* 0xff80000009057808 */ /* 0x004fe40000000000 */
[----:B------:R-:W-:Y:S02]  /*12c10*/  ISETP.GT.AND P0, PT, R0, 0x11, PT ;  /* 0x000000110000780c */ /* 0x000fe40003f04270 */
[----:B---3--:R-:W-:Y:S02]  /*12c20*/  FSEL R177, R8, -INF , P2 ;  /* 0xff80000008b17808 */ /* 0x008fe40001000000 */
[C---:B------:R-:W-:Y:S02]  /*12c30*/  ISETP.GT.AND P2, PT, R0.reuse, 0x20, PT ;  /* 0x000000200000780c */ /* 0x040fe40003f44270 */
[----:B----4-:R-:W-:Y:S02]  /*12c40*/  FSEL R35, R7, -INF , P3 ;  /* 0xff80000007237808 */ /* 0x010fe40001800000 */
[----:B------:R-:W-:Y:S02]  /*12c50*/  ISETP.GT.AND P3, PT, R0, 0x18, PT ;  /* 0x000000180000780c */ /* 0x000fe40003f64270 */
[----:B------:R-:W-:Y:S02]  /*12c60*/  FSEL R34, R4, -INF , P4 ;  /* 0xff80000004227808 */ /* 0x000fe40002000000 */
[C---:B------:R-:W-:Y:S01]  /*12c70*/  ISETP.GT.AND P4, PT, R0.reuse, 0x19, PT ;  /* 0x000000190000780c */ /* 0x040fe20003f84270 */
[----:B------:R-:W2:Y:S01]  /*12c80*/  LDL.LU R4, [R1+0x58] ;  /* 0x0000580001047983 */ /* 0x000ea20000300800 */
[----:B------:R-:W-:Y:S02]  /*12c90*/  FSEL R33, R3, -INF , P1 ;  /* 0xff80000003217808 */ /* 0x000fe40000800000 */
[----:B------:R-:W-:Y:S01]  /*12ca0*/  ISETP.GT.AND P1, PT, R0, 0x21, PT ;  /* 0x000000210000780c */ /* 0x000fe20003f24270 */
[----:B------:R-:W3:Y:S01]  /*12cb0*/  LDL.LU R7, [R1+0x60] ;  /* 0x0000600001077983 */ /* 0x000ee20000300800 */
[----:B------:R-:W-:Y:S02]  /*12cc0*/  FSEL R32, R2, -INF , P0 ;  /* 0xff80000002207808 */ /* 0x000fe40000000000 */
[----:B------:R-:W-:Y:S01]  /*12cd0*/  ISETP.GT.AND P0, PT, R0, 0x28, PT ;  /* 0x000000280000780c */ /* 0x000fe20003f04270 */
[----:B------:R-:W4:Y:S01]  /*12ce0*/  LDL.LU R3, [R1+0x5c] ;  /* 0x00005c0001037983 */ /* 0x000f220000300800 */
        /* <DEDUP_REMOVED lines=30> */
[----:B------:R-:W-:Y:S02]  /*12ed0*/  FSEL R26, R179, -INF , P4 ;  /* 0xff800000b31a7808 */ /* 0x000fe40002000000 */
[----:B------:R-:W-:Y:S02]  /*12ee0*/  FMNMX.FTZ R0, R16, R0, !PT ;  /* 0x0000000010007209 */ /* 0x000fe40007810000 */
[----:B------:R-:W-:Y:S02]  /*12ef0*/  FMNMX.FTZ R2, R27, R2, !PT ;  /* 0x000000021b027209 */ /* 0x000fe40007810000 */
[----:B------:R-:W-:Y:S02]  /*12f00*/  FMNMX.FTZ R0, R15, R0, !PT ;  /* 0x000000000f007209 */ /* 0x000fe40007810000 */
[----:B------:R-:W-:Y:S02]  /*12f10*/  FMNMX.FTZ R176, R26, R2, !PT ;  /* 0x000000021ab07209 */ /* 0x000fe40007810000 */
[----:B------:R-:W-:Y:S02]  /*12f20*/  FSEL R8, R191, -INF , P1 ;  /* 0xff800000bf087808 */ /* 0x000fe40000800000 */
[----:B------:R-:W-:Y:S02]  /*12f30*/  MOV R2, 0x13010 ;  /* 0x0001301000027802 */ /* 0x000fe40000000f00 */
[----:B--2---:R-:W-:Y:S02]  /*12f40*/  FSEL R10, R4, -INF , P3 ;  /* 0xff800000040a7808 */ /* 0x004fe40001800000 */
[----:B------:R-:W-:Y:S01]  /*12f50*/  FMNMX.FTZ R4, R14, R0, !PT ;  /* 0x000000000e047209 */ /* 0x000fe20007810000 */
[----:B------:R-:W-:Y:S01]  /*12f60*/  IMAD.MOV.U32 R0, RZ, RZ, 0x2 ;  /* 0x00000002ff007424 */ /* 0x000fe200078e00ff */
[----:B---3--:R-:W-:Y:S02]  /*12f70*/  FSEL R9, R7, -INF , P2 ;  /* 0xff80000007097808 */ /* 0x008fe40001000000 */
[----:B------:R-:W-:Y:S02]  /*12f80*/  FMNMX.FTZ R176, R10, R176, !PT ;  /* 0x000000b00ab07209 */ /* 0x000fe40007810000 */
[----:B------:R-:W-:Y:S02]  /*12f90*/  FMNMX.FTZ R4, R13, R4, !PT ;  /* 0x000000040d047209 */ /* 0x000fe40007810000 */
[----:B------:R-:W-:Y:S02]  /*12fa0*/  FMNMX.FTZ R176, R9, R176, !PT ;  /* 0x000000b009b07209 */ /* 0x000fe40007810000 */
[----:B------:R-:W-:Y:S02]  /*12fb0*/  FMNMX.FTZ R4, R12, R4, !PT ;  /* 0x000000040c047209 */ /* 0x000fe40007810000 */
[----:B----4-:R-:W-:Y:S02]  /*12fc0*/  FSEL R7, R3, -INF , P0 ;  /* 0xff80000003077808 */ /* 0x010fe40000000000 */
[----:B------:R-:W-:Y:S02]  /*12fd0*/  FMNMX.FTZ R176, R8, R176, !PT ;  /* 0x000000b008b07209 */ /* 0x000fe40007810000 */
[----:B------:R-:W-:Y:S02]  /*12fe0*/  FMNMX.FTZ R4, R11, R4, !PT ;  /* 0x000000040b047209 */ /* 0x000fe40007810000 */
[----:B------:R-:W-:Y:S02]  /*12ff0*/  FMNMX.FTZ R176, R7, R176, !PT ;  /* 0x000000b007b07209 */ /* 0x000fe40007810000 */
[----:B-1----:R-:W-:Y:S05]  /*13000*/  CALL.REL.NOINC `($__internal_17_$__cuda_sm70_shflsync_bfly_p) ;  /* 0x000006d000007944 */ /* 0x002fea0003c00000 */
[----:B------:R-:W-:Y:S01]  /*13010*/  FMNMX.FTZ R4, R4, R0, !PT ;  /* 0x0000000004047209 */ /* 0x000fe20007810000 */
[----:B------:R-:W-:Y:S01]  /*13020*/  IMAD.MOV.U32 R0, RZ, RZ, 0x1 ;  /* 0x00000001ff007424 */ /* 0x000fe200078e00ff */
[----:B------:R-:W-:Y:S02]  /*13030*/  MOV R2, 0x13050 ;  /* 0x0001305000027802 */ /* 0x000fe40000000f00 */
        /* <DEDUP_REMOVED lines=8> */
[----:B------:R-:W-:Y:S02]  /*130c0*/  MOV R2, 0x130e0 ;  /* 0x000130e000027802 */ /* 0x000fe40000000f00 */
[----:B-1---5:R-:W-:Y:S05]  /*130d0*/  CALL.REL.NOINC `($__internal_17_$__cuda_sm70_shflsync_bfly_p) ;  /* 0x0000060000007944 */ /* 0x022fea0003c00000 */
[----:B-1---5:R-:W-:-:S05]  /*130e0*/  BRA `(.L_x_1091) ;  /* 0xffff601000007947 */ /* 0x022fca000383ffff */
.L_x_1061:
[----:B------:R-:W-:Y:S01]  /*130f0*/  MOV R7, RZ ;  /* 0x000000ff00077202 */ /* 0x000fe20000000f00 */
[----:B-1----:R-:W-:Y:S01]  /*13100*/  IMAD.MOV.U32 R0, RZ, RZ, R5 ;  /* 0x000000ffff007224 */ /* 0x002fe200078e0005 */
[----:B------:R-:W-:Y:S01]  /*13110*/  MOV R2, 0x13140 ;  /* 0x0001314000027802 */ /* 0x000fe20000000f00 */
[----:B------:R-:W-:Y:S02]  /*13120*/  IMAD.MOV.U32 R3, RZ, RZ, 0x181f ;  /* 0x0000181fff037424 */ /* 0x000fe400078e00ff */
[----:B------:R-:W-:Y:S05]  /*13130*/  CALL.REL.NOINC `($__internal_18_$__cuda_sm70_shflsync_idx_p) ;  /* 0x0000062000007944 */ /* 0x000fea0003c00000 */
[----:B-1---5:R-:W-:-:S05]  /*13140*/  BRA `(.L_x_1092) ;  /* 0xffff821000007947 */ /* 0x022fca000383ffff */
.L_x_1064:
[----:B------:R-:W-:Y:S01]  /*13150*/  MOV R7, RZ ;  /* 0x000000ff00077202 */ /* 0x000fe20000000f00 */
[----:B------:R-:W-:Y:S01]  /*13160*/  IMAD.MOV.U32 R0, RZ, RZ, R5 ;  /* 0x000000ffff007224 */ /* 0x000fe200078e0005 */
[----:B------:R-:W-:Y:S01]  /*13170*/  MOV R2, 0x131a0 ;  /* 0x000131a000027802 */ /* 0x000fe20000000f00 */
[----:B------:R-:W-:Y:S02]  /*13180*/  IMAD.MOV.U32 R3, RZ, RZ, 0x181f ;  /* 0x0000181fff037424 */ /* 0x000fe400078e00ff */
[----:B-----5:R-:W-:Y:S05]  /*13190*/  CALL.REL.NOINC `($__internal_18_$__cuda_sm70_shflsync_idx_p) ;  /* 0x000005c000007944 */ /* 0x020fea0003c00000 */
[----:B-----5:R-:W-:Y:S01]  /*131a0*/  MOV R4, R0 ;  /* 0x0000000000047202 */ /* 0x020fe20000000f00 */
[----:B-1----:R-:W-:-:S05]  /*131b0*/  BRA `(.L_x_1093) ;  /* 0xffff9a3000007947 */ /* 0x002fca000383ffff */
.L_x_1065:
[----:B------:R-:W-:Y:S01]  /*131c0*/  MOV R7, RZ ;  /* 0x000000ff00077202 */ /* 0x000fe20000000f00 */
[----:B------:R-:W-:Y:S01]  /*131d0*/  IMAD.MOV.U32 R0, RZ, RZ, R8 ;  /* 0x000000ffff007224 */ /* 0x000fe200078e0008 */
[----:B------:R-:W-:Y:S01]  /*131e0*/  MOV R2, 0x13210 ;  /* 0x0001321000027802 */ /* 0x000fe20000000f00 */
[----:B------:R-:W-:Y:S02]  /*131f0*/  IMAD.MOV.U32 R3, RZ, RZ, 0x181f ;  /* 0x0000181fff037424 */ /* 0x000fe400078e00ff */
[----:B-12--5:R-:W-:Y:S05]  /*13200*/  CALL.REL.NOINC `($__internal_18_$__cuda_sm70_shflsync_idx_p) ;  /* 0x0000055000007944 */ /* 0x026fea0003c00000 */
[----:B------:R-:W2:Y:S01]  /*13210*/  LDL R29, [R1+0x54] ;  /* 0x00005400011d7983 */ /* 0x000ea20000100800 */
[----:B------:R-:W-:Y:S04]  /*13220*/  IADD3 R2, -R132, 0x10, RZ ;  /* 0x0000001084027810 */ /* 0x000fe80007ffe1ff */
[----:B------:R-:W-:Y:S04]  /*13230*/  LOP3.LUT R2, R2, 0xf, RZ, 0xc0, !PT ;  /* 0x0000000f02027812 */ /* 0x000fe800078ec0ff */
[----:B------:R-:W-:Y:S04]  /*13240*/  IADD3 R2, P1, P0, R2, R0, R25 ;  /* 0x0000000002027210 */ /* 0x000fe8000783e019 */
[----:B-----5:R-:W-:Y:S02]  /*13250*/  IADD3.X R3, RZ, R4, R9, P1, P0 ;  /* 0x00000004ff037210 */ /* 0x020fe40000fe0409 */
[----:B------:R-:W-:Y:S11]  /*13260*/  ISETP.NE.U32.AND P0, PT, R132, RZ, PT ;  /* 0x000000ff8400720c */ /* 0x000ff60003f05070 */
[----:B------:R-:W-:Y:S02]  /*13270*/  @!UPT UIADD3 URZ, URZ, URZ, URZ ;  /* 0x0000003f3f3ff290 */ /* 0x000fe4000fffe03f */
[----:B------:R-:W-:Y:S01]  /*13280*/  @!PT LDS RZ, [RZ] ;  /* 0x00000000fffff984 */ /* 0x000fe20000000800 */
[----:B------:R-:W-:Y:S01]  /*13290*/  @!PT LDS RZ, [RZ] ;  /* 0x00000000fffff984 */ /* 0x000fe20000000800 */
[----:B------:R-:W-:Y:S01]  /*132a0*/  @!PT LDS RZ, [RZ] ;  /* 0x00000000fffff984 */ /* 0x000fe20000000800 */
[----:B--2---:R2:W-:Y:S02]  /*132b0*/  LDGSTS.E.BYPASS.LTC128B.128.ZFILL [R29+0x10100], [R2.64], P0 ;  /* 0x10100000021d7fae */ /* 0x0045e40008141d46 */
[----:B--2---:R-:W-:Y:S05]  /*132c0*/  IADD3 R2, P0, R0, R26, RZ ;  /* 0x0000001a00027210 */ /* 0x004fea0007f1e0ff */
[----:B------:R-:W-:Y:S01]  /*132d0*/  IMAD.X R3, R4, 0x1, R10, P0 ;  /* 0x0000000104037824 */ /* 0x000fe200000e060a */
[----:B------:R-:W-:Y:S04]  /*132e0*/  IADD3 R6, P0, R0, R27, RZ ;  /* 0x0000001b00067210 */ /* 0x000fe80007f1e0ff */
[----:B------:R2:W-:Y:S01]  /*132f0*/  LDGSTS.E.BYPASS.LTC128B.128 [R29+0x12100], [R2.64], !P5 ;  /* 0x12100000021d7fae */ /* 0x0005e2000e901d46 */
[----:B------:R-:W-:Y:S05]  /*13300*/  IMAD.X R7, R4, 0x1, R11, P0 ;  /* 0x0000000104077824 */ /* 0x000fea00000e060b */
[----:B------:R3:W-:Y:S01]  /*13310*/  LDGSTS.E.BYPASS.LTC128B.128 [R29+0x14100], [R6.64], !P4 ;  /* 0x14100000061d7fae */ /* 0x0007e2000e101d46 */
[----:B--2---:R-:W-:Y:S01]  /*13320*/  IADD3 R2, P0, R0, R28, RZ ;  /* 0x0000001c00027210 */ /* 0x004fe20007f1e0ff */
[----:B------:R-:W-:Y:S04]  /*13330*/  IMAD.MOV.U32 R0, RZ, RZ, R5 ;  /* 0x000000ffff007224 */ /* 0x000fe800078e0005 */
[----:B------:R-:W-:Y:S02]  /*13340*/  IMAD.X R3, R4, 0x1, R12, P0 ;  /* 0x0000000104037824 */ /* 0x000fe400000e060c */
[----:B---3--:R-:W-:Y:S03]  /*13350*/  IMAD.MOV.U32 R7, RZ, RZ, 0x1 ;  /* 0x00000001ff077424 */ /* 0x008fe600078e00ff */
        /* <DEDUP_REMOVED lines=11> */
.L_x_1066:
[----:B------:R-:W-:Y:S02]  /*13410*/  MOV R0, 0x2 ;  /* 0x0000000200007802 */ /* 0x000fe40000000f00 */
[----:B------:R-:W-:Y:S02]  /*13420*/  MOV R2, 0x13440 ;  /* 0x0001344000027802 */ /* 0x000fe40000000f00 */
[----:B-----5:R-:W-:Y:S05]  /*13430*/  CALL.REL.NOINC `($__internal_17_$__cuda_sm70_shflsync_bfly_p) ;  /* 0x000002a000007944 */ /* 0x020fea0003c00000 */
[----:B------:R-:W-:Y:S01]  /*13440*/  FMNMX.FTZ R4, R4, R0, !PT ;  /* 0x0000000004047209 */ /* 0x000fe20007810000 */
[----:B------:R-:W-:Y:S01]  /*13450*/  IMAD.MOV.U32 R0, RZ, RZ, 0x1 ;  /* 0x00000001ff007424 */ /* 0x000fe200078e00ff */
[----:B------:R-:W-:Y:S02]  /*13460*/  MOV R2, 0x13480 ;  /* 0x0001348000027802 */ /* 0x000fe40000000f00 */
[----:B-1---5:R-:W-:Y:S05]  /*13470*/  CALL.REL.NOINC `($__internal_17_$__cuda_sm70_shflsync_bfly_p) ;  /* 0x0000026000007944 */ /* 0x022fea0003c00000 */
[----:B------:R-:W-:Y:S01]  /*13480*/  FMNMX.FTZ R132, R4, R0, !PT ;  /* 0x0000000004847209 */ /* 0x000fe20007810000 */
[----:B-----5:R-:W-:Y:S01]  /*13490*/  IMAD.MOV.U32 R4, RZ, RZ, R5 ;  /* 0x000000ffff047224 */ /* 0x020fe200078e0005 */
[----:B------:R-:W-:Y:S01]  /*134a0*/  MOV R2, 0x134d0 ;  /* 0x000134d000027802 */ /* 0x000fe20000000f00 */
[----:B------:R-:W-:Y:S02]  /*134b0*/  IMAD.MOV.U32 R0, RZ, RZ, 0x2 ;  /* 0x00000002ff007424 */ /* 0x000fe400078e00ff */
[----:B-1----:R-:W-:Y:S05]  /*134c0*/  CALL.REL.NOINC `($__internal_17_$__cuda_sm70_shflsync_bfly_p) ;  /* 0x0000021000007944 */ /* 0x002fea0003c00000 */
[----:B-----5:R-:W-:Y:S01]  /*134d0*/  FMNMX.FTZ R4, R5, R0, !PT ;  /* 0x0000000005047209 */ /* 0x020fe20007810000 */
[----:B------:R-:W-:Y:S01]  /*134e0*/  IMAD.MOV.U32 R0, RZ, RZ, 0x1 ;  /* 0x00000001ff007424 */ /* 0x000fe200078e00ff */
[----:B------:R-:W-:Y:S02]  /*134f0*/  MOV R2, 0x13510 ;  /* 0x0001351000027802 */ /* 0x000fe40000000f00 */
[----:B-1----:R-:W-:Y:S05]  /*13500*/  CALL.REL.NOINC `($__internal_17_$__cuda_sm70_shflsync_bfly_p) ;  /* 0x000001d000007944 */ /* 0x002fea0003c00000 */
[----:B-1---5:R-:W-:-:S05]  /*13510*/  BRA `(.L_x_1095) ;  /* 0xffff9c5000007947 */ /* 0x022fca000383ffff */
.L_x_1068:
[----:B------:R1:W5:Y:S01]  /*13520*/  LDL R4, [R1+0xa4] ;  /* 0x0000a40001047983 */ /* 0x0003620000100800 */
[----:B------:R-:W-:-:S02]  /*13530*/  MOV R0, 0x2 ;  /* 0x0000000200007802 */ /* 0x000fc40000000f00 */
[----:B------:R-:W-:Y:S02]  /*13540*/  MOV R2, 0x13560 ;  /* 0x0001356000027802 */ /* 0x000fe40000000f00 */
[----:B-1---5:R-:W-:Y:S05]  /*13550*/  CALL.REL.NOINC `($__internal_17_$__cuda_sm70_shflsync_bfly_p) ;  /* 0x0000018000007944 */ /* 0x022fea0003c00000 */
[----:B-----5:R-:W-:Y:S01]  /*13560*/  MOV R5, R0 ;  /* 0x0000000000057202 */ /* 0x020fe20000000f00 */
[----:B-1----:R-:W-:Y:S05]  /*13570*/  BRA `(.L_x_1096) ;  /* 0xffffbaa000007947 */ /* 0x002fea000383ffff */
.L_x_1069:
[----:B------:R-:W-:Y:S01]  /*13580*/  IMAD.MOV.U32 R4, RZ, RZ, R5 ;  /* 0x000000ffff047224 */ /* 0x000fe200078e0005 */
[----:B------:R-:W-:Y:S02]  /*13590*/  MOV R0, 0x1 ;  /* 0x0000000100007802 */ /* 0x000fe40000000f00 */
[----:B------:R-:W-:Y:S02]  /*135a0*/  MOV R2, 0x135c0 ;  /* 0x000135c000027802 */ /* 0x000fe40000000f00 */
[----:B------:R-:W-:Y:S05]  /*135b0*/  CALL.REL.NOINC `($__internal_17_$__cuda_sm70_shflsync_bfly_p) ;  /* 0x0000012000007944 */ /* 0x000fea0003c00000 */
[----:B------:R2:W5:Y:S02]  /*135c0*/  LDL R4, [R1+0xa0] ;  /* 0x0000a00001047983 */ /* 0x0005640000100800 */
[----:B-----5:R-:W-:Y:S01]  /*135d0*/  FADD.FTZ R5, R5, R0 ;  /* 0x0000000005057221 */ /* 0x020fe20000010000 */
[----:B------:R-:W-:Y:S02]  /*135e0*/  MOV R0, 0x2 ;  /* 0x0000000200007802 */ /* 0x000fe40000000f00 */
[----:B------:R-:W-:Y:S02]  /*135f0*/  MOV R2, 0x13610 ;  /* 0x0001361000027802 */ /* 0x000fe40000000f00 */
[----:B-12---:R-:W-:Y:S05]  /*13600*/  CALL.REL.NOINC `($__internal_17_$__cuda_sm70_shflsync_bfly_p) ;  /* 0x000000d000007944 */ /* 0x006fea0003c00000 */
[----:B------:R-:W2:Y:S02]  /*13610*/  LDL.LU R2, [R1+0xa0] ;  /* 0x0000a00001027983 */ /* 0x000ea40000300800 */
[----:B--2---:R-:W-:Y:S01]  /*13620*/  FADD.FTZ R4, R2, R0 ;  /* 0x0000000002047221 */ /* 0x004fe20000010000 */
[----:B------:R-:W-:-:S02]  /*13630*/  MOV R0, 0x1 ;  /* 0x0000000100007802 */ /* 0x000fc40000000f00 */
[----:B------:R-:W-:Y:S02]  /*13640*/  MOV R2, 0x13660 ;  /* 0x0001366000027802 */ /* 0x000fe40000000f00 */
[----:B-1---5:R-:W-:Y:S05]  /*13650*/  CALL.REL.NOINC `($__internal_17_$__cuda_sm70_shflsync_bfly_p) ;  /* 0x0000008000007944 */ /* 0x022fea0003c00000 */
[----:B------:R-:W-:Y:S01]  /*13660*/  MOV R3, R0 ;  /* 0x0000000000037202 */ /* 0x000fe20000000f00 */
[----:B-1---5:R-:W-:Y:S05]  /*13670*/  BRA `(.L_x_1097) ;  /* 0xffffba3000007947 */ /* 0x022fea000383ffff */
.L_x_1079:
[----:B-1----:R-:W-:Y:S01]  /*13680*/  IMAD.MOV.U32 R0, RZ, RZ, R14 ;  /* 0x000000ffff007224 */ /* 0x002fe200078e000e */
[----:B------:R-:W-:Y:S01]  /*13690*/  MOV R7, RZ ;  /* 0x000000ff00077202 */ /* 0x000fe20000000f00 */
[----:B----4-:R-:W-:Y:S01]  /*136a0*/  IMAD.MOV.U32 R3, RZ, RZ, 0x1f ;  /* 0x0000001fff037424 */ /* 0x010fe200078e00ff */
[----:B---3--:R-:W-:Y:S02]  /*136b0*/  MOV R2, 0x136d0 ;  /* 0x000136d000027802 */ /* 0x008fe40000000f00 */
[----:B-----5:R-:W-:Y:S05]  /*136c0*/  CALL.REL.NOINC `($__internal_18_$__cuda_sm70_shflsync_idx_p) ;  /* 0x0000009000007944 */ /* 0x020fea0003c00000 */
[----:B-1---5:R-:W-:Y:S05]  /*136d0*/  BRA `(.L_x_1098) ;  /* 0xffffe32000007947 */ /* 0x022fea000383ffff */
        .weak           $__internal_17_$__cuda_sm70_shflsync_bfly_p
        .type           $__internal_17_$__cuda_sm70_shflsync_bfly_p,@function
        .size           $__internal_17_$__cuda_sm70_shflsync_bfly_p,($__internal_18_$__cuda_sm70_shflsync_idx_p - $__internal_17_$__cuda_sm70_shflsync_bfly_p)
$__internal_17_$__cuda_sm70_shflsync_bfly_p:
[----:B------:R1:W-:Y:S01]  /*136e0*/  STL [R1+0x20c], R5 ;  /* 0x00020c0501007387 */ /* 0x0003e20000100800 */
[----:B------:R-:W-:Y:S02]  /*136f0*/  MOV R3, 0x1f ;  /* 0x0000001f00037802 */ /* 0x000fe40000000f00 */
[----:B-1----:R-:W-:-:S04]  /*13700*/  MOV R5, 0xffffffff ;  /* 0xffffffff00057802 */ /* 0x002fc80000000f00 */
[----:B------:R-:W-:Y:S04]  /*13710*/  WARPSYNC R5 ;  /* 0x0000000500007348 */ /* 0x000fe80003800000 */
[----:B------:R1:W2:Y:S04]  /*13720*/  SHFL.BFLY PT, R0, R4, R0, R3 ;  /* 0x0c00000004007389 */ /* 0x0002a800000e0003 */
[----:B-1----:R1:W5:Y:S01]  /*13730*/  LDL.LU R5, [R1+0x20c] ;  /* 0x00020c0001057983 */ /* 0x0023620000300800 */
[----:B------:R-:W-:-:S04]  /*13740*/  MOV R3, 0x0 ;  /* 0x0000000000037802 */ /* 0x000fc80000000f00 */
[----:B--2---:R-:W-:Y:S05]  /*13750*/  RET.REL.NODEC R2 `(_ZN7cutlass13device_kernelIN5flash19enable_sm80_to_sm89INS1_16FlashAttnFwdSm80INS1_25CollectiveMainloopFwdSm80ILi8ELi1ELb1EN4cute5tupleIJNS5_1CILi128EEENS7_ILi64EEENS7_ILi256EEEEEELi256ENS_6half_tEfNS_4arch4Sm80ELb1ELb0ELb1ELb0ELb1ELb0ELb1ELb1EEENS1_21CollectiveEpilogueFwdINS6_IJS8_SA_S9_EEENS6_IJNS7_ILi1EEESI_SI_EEESC_SE_Li256ELb0ELb1ELb1ELb0EEENS1_30DynamicPersistentTileSchedulerILi256ELi256ELb1ELb1ELb0EEEEEEEEEvNT_6ParamsE) ;  /* 0xfffec8a002007950 */ /* 0x004fea0003c3ffff */
        .weak           $__internal_18_$__cuda_sm70_shflsync_idx_p
        .type           $__internal_18_$__cuda_sm70_shflsync_idx_p,@function
        .size           $__internal_18_$__cuda_sm70_shflsync_idx_p,(.L_x_3251 - $__internal_18_$__cuda_sm70_shflsync_idx_p)
$__internal_18_$__cuda_sm70_shflsync_idx_p:
[----:B------:R1:W-:Y:S02]  /*13760*/  STL [R1+0x20c], R4 ;  /* 0x00020c0401007387 */ /* 0x0003e40000100800 */
[----:B-1----:R-:W-:-:S04]  /*13770*/  MOV R4, 0xffffffff ;  /* 0xffffffff00047802 */ /* 0x002fc80000000f00 */
[----:B------:R-:W-:Y:S04]  /*13780*/  WARPSYNC R4 ;  /* 0x0000000400007348 */ /* 0x000fe80003800000 */
[----:B------:R1:W2:Y:S04]  /*13790*/  SHFL.IDX PT, R0, R0, R7, R3 ;  /* 0x0000000700007389 */ /* 0x0002a800000e0003 */
[----:B-1----:R1:W5:Y:S01]  /*137a0*/  LDL.LU R4, [R1+0x20c] ;  /* 0x00020c0001047983 */ /* 0x0023620000300800 */
[----:B------:R-:W-:-:S04]  /*137b0*/  MOV R3, 0x0 ;  /* 0x0000000000037802 */ /* 0x000fc80000000f00 */
[----:B--2---:R-:W-:Y:S05]  /*137c0*/  RET.REL.NODEC R2 `(_ZN7cutlass13device_kernelIN5flash19enable_sm80_to_sm89INS1_16FlashAttnFwdSm80INS1_25CollectiveMainloopFwdSm80ILi8ELi1ELb1EN4cute5tupleIJNS5_1CILi128EEENS7_ILi64EEENS7_ILi256EEEEEELi256ENS_6half_tEfNS_4arch4Sm80ELb1ELb0ELb1ELb0ELb1ELb0ELb1ELb1EEENS1_21CollectiveEpilogueFwdINS6_IJS8_SA_S9_EEENS6_IJNS7_ILi1EEESI_SI_EEESC_SE_Li256ELb0ELb1ELb1ELb0EEENS1_30DynamicPersistentTileSchedulerILi256ELi256ELb1ELb1ELb0EEEEEEEEEvNT_6ParamsE) ;  /* 0xfffec83002007950 */ /* 0x004fea0003c3ffff */
.L_x_1099:
        /* <DEDUP_REMOVED lines=11> */
.L_x_3251:


//--------------------- .text._ZN7cutlass13device_kernelIN5flash19enable_sm80_to_sm89INS1_16FlashAttnFwdSm80INS1_25CollectiveMainloopFwdSm80ILi8ELi1ELb1EN4cute5tupleIJNS5_1CILi128EEENS7_ILi48EEENS7_ILi256EEEEEELi256ENS_6half_tEfNS_4arch4Sm80ELb1ELb0ELb1ELb1ELb1ELb0ELb1ELb1EEENS1_21CollectiveEpilogueFwdINS6_IJS8_SA_S9_EEENS6_IJNS7_ILi1EEESI_SI_EEESC_SE_Li256ELb1ELb1ELb1ELb0EEENS1_36VarlenDynamicPersistentTileSchedulerILi128ELi48ELi256ELi256ELb1ELb1ELb0ELb1ELb1ELb1EEEEEEEEEvNT_6ParamsE --------------------------
	.section	.text._ZN7cutlass13device_kernelIN5flash19enable_sm80_to_sm89INS1_16FlashAttnFwdSm80INS1_25CollectiveMainloopFwdSm80ILi8ELi1ELb1EN4cute5tupleIJNS5_1CILi128EEENS7_ILi48EEENS7_ILi256EEEEEELi256ENS_6half_tEfNS_4arch4Sm80ELb1ELb0ELb1ELb1ELb1ELb0ELb1ELb1EEENS1_21CollectiveEpilogueFwdINS6_IJS8_SA_S9_EEENS6_IJNS7_ILi1EEESI_SI_EEESC_SE_Li256ELb1ELb1ELb1ELb0EEENS1_36VarlenDynamicPersistentTileSchedulerILi128ELi48ELi256ELi256ELb1ELb1ELb0ELb1ELb1ELb1EEEEEEEEEvNT_6ParamsE,"ax",@progbits
	.sectioninfo	@"SHI_REGISTERS=255"
	.align	128
.text._ZN7cutlass13device_kernelIN5flash19enable_sm80_to_sm89INS1_16FlashAttnFwdSm80INS1_25CollectiveMainloopFwdSm80ILi8ELi1ELb1EN4cute5tupleIJNS5_1CILi128EEENS7_ILi48EEENS7_ILi256EEEEEELi256ENS_6half_tEfNS_4arch4Sm80ELb1ELb0ELb1ELb1ELb1ELb0ELb1ELb1EEENS1_21CollectiveEpilogueFwdINS6_IJS8_SA_S9_EEENS6_IJNS7_ILi1EEESI_SI_EEESC_SE_Li256ELb1ELb1ELb1ELb0EEENS1_36VarlenDynamicPersistentTileSchedulerILi128ELi48ELi256ELi256ELb1ELb1ELb0ELb1ELb1ELb1EEEEEEEEEvNT_6ParamsE:
        .type           _ZN7cutlass13device_kernelIN5flash19enable_sm80_to_sm89INS1_16FlashAttnFwdSm80INS1_25CollectiveMainloopFwdSm80ILi8ELi1ELb1EN4cute5tupleIJNS5_1CILi128EEENS7_ILi48EEENS7_ILi256EEEEEELi256ENS_6half_tEfNS_4arch4Sm80ELb1ELb0ELb1ELb1ELb1ELb0ELb1ELb1EEENS1_21CollectiveEpilogueFwdINS6_IJS8_SA_S9_EEENS6_IJNS7_ILi1EEESI_SI_EEESC_SE_Li256ELb1ELb1ELb1ELb0EEENS1_36VarlenDynamicPersistentTileSchedulerILi128ELi48ELi256ELi256ELb1ELb1ELb0ELb1ELb1ELb1EEEEEEEEEvNT_6ParamsE,@function
        .size           _ZN7cutlass13device_kernelIN5flash19enable_sm80_to_sm89INS1_16FlashAttnFwdSm80INS1_25CollectiveMainloopFwdSm80ILi8ELi1ELb1EN4cute5tupleIJNS5_1CILi128EEENS7_ILi48EEENS7_ILi256EEEEEELi256ENS_6half_tEfNS_4arch4Sm80ELb1ELb0ELb1ELb1ELb1ELb0ELb1ELb1EEENS1_21CollectiveEpilogueFwdINS6_IJS8_SA_S9_EEENS6_IJNS7_ILi1EEESI_SI_EEESC_SE_Li256ELb1ELb1ELb1ELb0EEENS1_36VarlenDynamicPersistentTileSchedulerILi128ELi48ELi256ELi256ELb1ELb1ELb0ELb1ELb1ELb1EEEEEEEEEvNT_6ParamsE,(.L_x_3254 - _ZN7cutlass13device_kernelIN5flash19enable_sm80_to_sm89INS1_16FlashAttnFwdSm80INS1_25CollectiveMainloopFwdSm80ILi8ELi1ELb1EN4cute5tupleIJNS5_1CILi128EEENS7_ILi48EEENS7_ILi256EEEEEELi256ENS_6half_tEfNS_4arch4Sm80ELb1ELb0ELb1ELb1ELb1ELb0ELb1ELb1EEENS1_21CollectiveEpilogueFwdINS6_IJS8_SA_S9_EEENS6_IJNS7_ILi1EEESI_SI_EEESC_SE_Li256ELb1ELb1ELb1ELb0EEENS1_36VarlenDynamicPersistentTileSchedulerILi128ELi48ELi256ELi256ELb1ELb1ELb0ELb1ELb1ELb1EEEEEEEEEvNT_6ParamsE)
        .other          _ZN7cutlass13device_kernelIN5flash19enable_sm80_to_sm89INS1_16FlashAttnFwdSm80INS1_25CollectiveMainloopFwdSm80ILi8ELi1ELb1EN4cute5tupleIJNS5_1CILi128EEENS7_ILi48EEENS7_ILi256EEEEEELi256ENS_6half_tEfNS_4arch4Sm80ELb1ELb0ELb1ELb1ELb1ELb0ELb1ELb1EEENS1_21CollectiveEpilogueFwdINS6_IJS8_SA_S9_EEENS6_IJNS7_ILi1EEESI_SI_EEESC_SE_Li256ELb1ELb1ELb1ELb0EEENS1_36VarlenDynamicPersistentTileSchedulerILi128ELi48ELi256ELi256ELb1ELb1ELb0ELb1ELb1ELb1EEEEEEEEEvNT_6ParamsE,@"STO_CUDA_ENTRY STV_DEFAULT"
_ZN7cutlass13device_kernelIN5flash19enable_sm80_to_sm89INS1_16FlashAttnFwdSm80INS1_25CollectiveMainloopFwdSm80ILi8ELi1ELb1EN4cute5tupleIJNS5_1CILi128EEENS7_ILi48EEENS7_ILi256EEEEEELi256ENS_6half_tEfNS_4arch4Sm80ELb1ELb0ELb1ELb1ELb1ELb0ELb1ELb1EEENS1_21CollectiveEpilogueFwdINS6_IJS8_SA_S9_EEENS6_IJNS7_ILi1EEESI_SI_EEESC_SE_Li256ELb1ELb1ELb1ELb0EEENS1_36VarlenDynamicPersistentTileSchedulerILi128ELi48ELi256ELi256ELb1ELb1ELb0ELb1ELb1ELb1EEEEEEEEEvNT_6ParamsE:
        /* <DEDUP_REMOVED lines=54> */
.L_x_1105:
        /* <DEDUP_REMOVED lines=16> */
.L_x_1223:
        /* <DEDUP_REMOVED lines=16> */
.L_x_1224:
[----:B--2---:R-:W-:-:S05]  /*0560*/  IMAD R0, R0, c[0x0][0x538], RZ ;  /* 0x00014e0000007a24 */ /* 0x004fca00078e02ff */
[----:B------:R-:W-:-:S04]  /*0570*/  IADD3 R6, R0, R6, RZ ;  /* 0x0000000600067210 */ /* 0x000fc80007ffe0ff */
[----:B------:R-:W-:-:S13]  /*0580*/  ISETP.GT.AND P0, PT, R6, UR4, PT ;  /* 0x0000000406007c0c */ /* 0x000fda000bf04270 */
[----:B-1----:R-:W-:Y:S05]  /*0590*/  @!P0 BRA `(.L_x_1105) ;  /* 0xfffffdc000008947 */ /* 0x002fea000383ffff */
.L_x_1101:
[----:B------:R-:W-:-:S05]  /*05a0*/  IADD3 R11, -R0, R6, RZ ;  /* 0x00000006000b7210 */ /* 0x000fca0007ffe1ff */
[----:B------:R-:W-:-:S05]  /*05b0*/  IMAD R0, R4, c[0x0][0x538], R11 ;  /* 0x00014e0004007a24 */ /* 0x000fca00078e020b */
[----:B------:R-:W-:Y:S01]  /*05c0*/  ISETP.GT.AND P0, PT, R0, UR4, PT ;  /* 0x0000000400007c0c */ /* 0x000fe2000bf04270 */
[----:B------:R-:W-:-:S12]  /*05d0*/  BRA.DIV ~URZ, `(.L_x_1106) ;  /* 0x000140627f007947 */ /* 0x000fd8000b800000 */
[----:B------:R-:W-:-:S04]  /*05e0*/  VOTE.ANY R10, PT, !P0 ;  /* 0x00000000000a7806 */ /* 0x000fc800040e0100 */
.L_x_1225:
[----:B------:R-:W1:Y:S02]  /*05f0*/  POPC R5, R10 ;  /* 0x0000000a00057309 */ /* 0x000e640000000000 */
[----:B-1----:R-:W-:-:S05]  /*0600*/  IADD3 R0, R5, R7, RZ ;  /* 0x0000000705007210 */ /* 0x002fca0007ffe0ff */
[----:B------:R1:W-:Y:S01]  /*0610*/  STL [R1+0xb4], R0 ;  /* 0x0000b40001007387 */ /* 0x0003e20000100800 */
[----:B------:R-:W-:Y:S05]  /*0620*/  BRA.DIV ~URZ, `(.L_x_1107) ;  /* 0x000140627f007947 */ /* 0x000fea000b800000 */
[----:B------:R2:W3:Y:S01]  /*0630*/  SHFL.IDX PT, R12, R9, R5, 0x1f ;  /* 0x00001f05090c7589 */ /* 0x0004e200000e0000 */
[----:B------:R-:W-:-:S03]  /*0640*/  MOV R6, RZ ;  /* 0x000000ff00067202 */ /* 0x000fc60000000f00 */
[----:B------:R2:W4:Y:S04]  /*0650*/  SHFL.IDX PT, R9, R8, R5, 0x1f ;  /* 0x00001f0508097589 */ /* 0x00052800000e0000 */
.L_x_1226:
[----:B------:R-:W-:Y:S01]  /*0660*/  ISETP.NE.AND P0, PT, R10, RZ, PT ;  /* 0x000000ff0a00720c */ /* 0x000fe20003f05270 */
[----:B------:R-:W-:-:S12]  /*0670*/  BSSY B0, `(.L_x_1108) ;  /* 0x0000005000007945 */ /* 0x000fd80003800000 */
[----:B------:R-:W-:Y:S05]  /*0680*/  @!P0 BRA `(.L_x_1109) ;  /* 0x0000003000008947 */ /* 0x000fea0003800000 */
[----:B-1----:R-:W-:Y:S01]  /*0690*/  IADD3 R0, R5, -0x1, RZ ;  /* 0xffffffff05007810 */ /* 0x002fe20007ffe0ff */
[----:B------:R-:W-:Y:S05]  /*06a0*/  BRA.DIV ~URZ, `(.L_x_1110) ;  /* 0x000140c27f007947 */ /* 0x000fea000b800000 */
[----:B------:R1:W2:Y:S02]  /*06b0*/  SHFL.IDX PT, R6, R4, R0, 0x1f ;  /* 0x00001f0004067589 */ /* 0x0002a400000e0000 */
.L_x_1109:
[----:B------:R-:W-:Y:S05]  /*06c0*/  BSYNC B0 ;  /* 0x0000000000007941 */ /* 0x000fea0003800000 */
.L_x_1108:
        /* <DEDUP_REMOVED lines=69> */
.L_x_1112:
        /* <DEDUP_REMOVED lines=70> */
.L_x_1113:
[----:B------:R-:W-:Y:S05]  /*0f80*/  BSYNC B0 ;  /* 0x0000000000007941 */ /* 0x000fea0003800000 */
.L_x_1111:
[----:B------:R-:W-:-:S04]  /*0f90*/  LOP3.LUT R0, RZ, R0, RZ, 0x33, !PT ;  /* 0x00000000ff007212 */ /* 0x000fc800078e33ff */
[----:B------:R-:W-:-:S05]  /*0fa0*/  IADD3 R0, R0, R12, RZ ;  /* 0x0000000c00007210 */ /* 0x000fca0007ffe0ff */
[----:B------:R2:W-:Y:S01]  /*0fb0*/  STL [R1+0xac], R0 ;  /* 0x0000ac0001007387 */ /* 0x0005e20000100800 */
[----:B------:R-:W-:Y:S05]  /*0fc0*/  BRA `(.L_x_1114) ;  /* 0x0000006000007947 */ /* 0x000fea0003800000 */
.L_x_1102:
[----:B------:R-:W-:Y:S01]  /*0fd0*/  MOV R0, UR4 ;  /* 0x0000000400007c02 */ /* 0x000fe20008000f00 */
[----:B------:R-:W-:Y:S04]  /*0fe0*/  STL [R1+0xac], RZ ;  /* 0x0000acff01007387 */ /* 0x000fe80000100800 */
[----:B------:R-:W-:Y:S04]  /*0ff0*/  STL [R1+0xb0], RZ ;  /* 0x0000b0ff01007387 */ /* 0x000fe80000100800 */
[----:B------:R1:W-:Y:S02]  /*1000*/  STL [R1+0xa8], R0 ;  /* 0x0000a80001007387 */ /* 0x0003e40000100800 */
[----:B-1----:R-:W-:-:S05]  /*1010*/  MOV R0, c[0x0][0x53c] ;  /* 0x00014f0000007a02 */ /* 0x002fca0000000f00 */
[----:B------:R1:W-:Y:S02]  /*1020*/  STL [R1+0xb4], R0 ;  /* 0x0000b40001007387 */ /* 0x0003e40000100800 */
.L_x_1114:
        /* <DEDUP_REMOVED lines=8> */
.L_x_1100:
        /* <DEDUP_REMOVED lines=39> */
[----:B------:R-:W-:Y:S02]  /*1320*/  LOP3.LUT R3, R10, 0xffffffe0, RZ, 0xc0, !PT ;  /* 0xffffffe00a037812 */ /* 0x000fe400078ec0ff */
[----:B------:R-:W-:Y:S01]  /*1330*/  LOP3.LUT R0, R6, 0x1c0, RZ, 0xc0, !PT ;  /* 0x000001c006007812 */ /* 0x000fe200078ec0ff */
[----:B------:R-:W-:Y:S01]  /*1340*/  IMAD.IADD R6, R2, 0x1, -R4 ;  /* 0x0000000102067824 */ /* 0x000fe200078e0a04 */
        /* <DEDUP_REMOVED lines=17> */
[----:B------:R-:W-:Y:S02]  /*1460*/  LEA.HI R0, R3, R3, RZ, 0x1 ;  /* 0x0000000303007211 */ /* 0x000fe400078f08ff */
[----:B------:R-:W-:Y:S01]  /*1470*/  ISETP.NE.U32.AND P4, PT, R5, 0x1, PT ;  /* 0x000000010500780c */ /* 0x000fe20003f85070 */
[----:B------:R-:W-:Y:S01]  /*1480*/  IMAD R17, R4, 0x10, R2 ;  /* 0x0000001004117824 */ /* 0x000fe200078e0202 */
[----:B------:R-:W-:Y:S01]  /*1490*/  LOP3.LUT R4, R0, 0x1ffffffe, RZ, 0xc0, !PT ;  /* 0x1ffffffe00047812 */ /* 0x000fe200078ec0ff */
[----:B------:R-:W-:Y:S01]  /*14a0*/  IMAD.SHL.U32 R2, R6, 0x40, RZ ;  /* 0x0000004006027824 */ /* 0x000fe200078e00ff */
[C---:B------:R-:W-:Y:S01]  /*14b0*/  R2P PR, R8.reuse, 0x6 ;  /* 0x0000000608007804 */ /* 0x040fe20000000000 */
[----:B------:R-:W-:Y:S01]  /*14c0*/  IMAD.SHL.U32 R5, R8, 0x40, RZ ;  /* 0x0000004008057824 */ /* 0x000fe200078e00ff */
[C---:B------:R-:W-:Y:S01]  /*14d0*/  LOP3.LUT P3, RZ, R6.reuse, 0x2, RZ, 0xc0, !PT ;  /* 0x0000000206ff7812 */ /* 0x040fe2000786c0ff */
[----:B------:R-:W-:Y:S01]  /*14e0*/  IMAD.IADD R8, R3, 0x1, -R4 ;  /* 0x0000000103087824 */ /* 0x000fe200078e0a04 */
[----:B------:R-:W-:Y:S01]  /*14f0*/  LOP3.LUT P0, RZ, R6, 0x4, RZ, 0xc0, !PT ;  /* 0x0000000406ff7812 */ /* 0x000fe2000780c0ff */
[----:B------:R-:W-:Y:S01]  /*1500*/  IMAD.SHL.U32 R6, R13, 0x8, RZ ;  /* 0x000000080d067824 */ /* 0x000fe200078e00ff */
[----:B------:R-:W-:Y:S01]  /*1510*/  LOP3.LUT R2, R2, 0x1c0, RZ, 0xc0, !PT ;  /* 0x000001c002027812 */ /* 0x000fe200078ec0ff */
[----:B------:R-:W-:Y:S01]  /*1520*/  STL [R1+0x204], R17 ;  /* 0x0002041101007387 */ /* 0x000fe20000100800 */
        /* <DEDUP_REMOVED lines=198> */
.L_x_1222:
[----:B--2---:R-:W2:Y:S01]  /*2190*/  LDL R0, [R1+0xb4] ;  /* 0x0000b40001007983 */ /* 0x004ea20000100800 */
[----:B------:R-:W-:Y:S01]  /*21a0*/  IMAD.MOV.U32 R8, RZ, RZ, 0x4 ;  /* 0x00000004ff087424 */ /* 0x000fe200078e00ff */
[----:B------:R-:W-:-:S02]  /*21b0*/  ISETP.NE.U32.AND P0, PT, RZ, c[0x0][0x370], PT ;  /* 0x0000dc00ff007a0c */ /* 0x000fc40003f05070 */
[----:B------:R-:W-:Y:S01]  /*21c0*/  ISETP.NE.U32.AND P1, PT, RZ, c[0x0][0x360], PT ;  /* 0x0000d800ff007a0c */ /* 0x000fe20003f25070 */
[----:B--2---:R-:W-:-:S05]  /*21d0*/  IMAD.WIDE R2, R0, R8, c[0x0][0x588] ;  /* 0x0001620000027625 */ /* 0x004fca00078e0208 */
[----:B------:R-:W2:Y:S01]  /*21e0*/  LDG.E R17, [R2.64] ;  /* 0x0000000602117981 */ /* 0x000ea2000c1e1900 */
[----:B------:R-:W-:Y:S01]  /*21f0*/  ISETP.NE.AND.EX P3, PT, RZ, c[0x0][0x374], PT, P0 ;  /* 0x0000dd00ff007a0c */ /* 0x000fe20003f65300 */
[----:B------:R-:W-:Y:S01]  /*2200*/  IMAD.MOV.U32 R15, RZ, RZ, RZ ;  /* 0x000000ffff0f7224 */ /* 0x000fe200078e00ff */
[----:B------:R-:W-:Y:S01]  /*2210*/  ISETP.NE.AND.EX P1, PT, RZ, c[0x0][0x364], PT, P1 ;  /* 0x0000d900ff007a0c */ /* 0x000fe20003f25310 */
[----:B------:R-:W-:Y:S01]  /*2220*/  IMAD.MOV.U32 R11, RZ, RZ, RZ ;  /* 0x000000ffff0b7224 */ /* 0x000fe200078e00ff */
[----:B------:R-:W-:-:S04]  /*2230*/  ISETP.NE.U32.AND P4, PT, RZ, c[0x0][0x348], PT ;  /* 0x0000d200ff007a0c */ /* 0x000fc80003f85070 */
[----:B------:R-:W-:Y:S01]  /*2240*/  ISETP.NE.AND.EX P4, PT, RZ, c[0x0][0x34c], PT, P4 ;  /* 0x0000d300ff007a0c */ /* 0x000fe20003f85340 */
[C---:B--2---:R-:W-:Y:S01]  /*2250*/  IMAD.SHL.U32 R114, R17.reuse, 0x4, RZ ;  /* 0x0000000411727824 */ /* 0x044fe200078e00ff */
[----:B------:R-:W-:Y:S01]  /*2260*/  SHF.R.S32.HI R106, RZ, 0x1f, R17 ;  /* 0x0000001fff6a7819 */ /* 0x000fe20000011411 */
[----:B------:R1:W-:Y:S02]  /*2270*/  STL [R1+0xc0], R17 ;  /* 0x0000c01101007387 */ /* 0x0003e40000100800 */
[C---:B------:R-:W-:Y:S02]  /*2280*/  @P3 LEA R6, P0, R17.reuse, c[0x0][0x370], 0x2 ;  /* 0x0000dc0011063a11 */ /* 0x040fe400078010ff */
[C-C-:B------:R-:W-:Y:S01]  /*2290*/  SHF.L.U64.HI R107, R17.reuse, 0x2, R106.reuse ;  /* 0x00000002116b7819 */ /* 0x140fe2000001026a */
[----:B------:R1:W-:Y:S01]  /*22a0*/  STL [R1+0xfc], R106 ;  /* 0x0000fc6a01007387 */ /* 0x0003e20000100800 */
[----:B------:R-:W-:Y:S02]  /*22b0*/  @P1 IADD3 R4, P2, R114, c[0x0][0x360], RZ ;  /* 0x0000d80072041a10 */ /* 0x000fe40007f5e0ff */
[----:B------:R-:W-:Y:S01]  /*22c0*/  @P3 LEA.HI.X R7, R17, c[0x0][0x374], R106, 0x2, P0 ;  /* 0x0000dd0011073a11 */ /* 0x000fe200000f146a */
[----:B------:R1:W-:Y:S01]  /*22d0*/  STL [R1+0xc8], R114 ;  /* 0x0000c87201007387 */ /* 0x0003e20000100800 */
[----:B------:R-:W-:-:S02]  /*22e0*/  @P1 IADD3.X R5, R107, c[0x0][0x364], RZ, P2, !PT ;  /* 0x0000d9006b051a10 */ /* 0x000fc400017fe4ff */
[----:B------:R-:W-:Y:S01]  /*22f0*/  IADD3 R2, P0, R114, c[0x0][0x348], RZ ;  /* 0x0000d20072027a10 */ /* 0x000fe20007f1e0ff */
[----:B------:R-:W2:Y:S03]  /*2300*/  @P3 LDG.E R15, [R6.64] ;  /* 0x00000006060f3981 */ /* 0x000ea6000c1e1900 */
[----:B------:R-:W-:Y:S01]  /*2310*/  IADD3.X R3, R107, c[0x0][0x34c], RZ, P0, !PT ;  /* 0x0000d3006b037a10 */ /* 0x000fe200007fe4ff */
[----:B------:R-:W3:Y:S04]  /*2320*/  @P1 LDG.E R0, [R4.64] ;  /* 0x0000000604001981 */ /* 0x000ee8000c1e1900 */
[----:B------:R1:W5:Y:S04]  /*2330*/  @P4 LDG.E R11, [R2.64] ;  /* 0x00000006020b4981 */ /* 0x000368000c1e1900 */
[----:B------:R1:W-:Y:S01]  /*2340*/  STL [R1+0xcc], R107 ;  /* 0x0000cc6b01007387 */ /* 0x0003e20000100800 */
        /* <DEDUP_REMOVED lines=11> */
.L_x_1115:
[----:B------:R-:W-:-:S04]  /*2400*/  ISETP.NE.U32.AND P0, PT, RZ, c[0x0][0x368], PT ;  /* 0x0000da00ff007a0c */ /* 0x000fc80003f05070 */
[----:B------:R-:W-:-:S13]  /*2410*/  ISETP.NE.AND.EX P0, PT, RZ, c[0x0][0x36c], PT, P0 ;  /* 0x0000db00ff007a0c */ /* 0x000fda0003f05300 */
[----:B------:R-:W-:Y:S05]  /*2420*/  @!P0 BRA `(.L_x_1116) ;  /* 0x0000004000008947 */ /* 0x000fea0003800000 */
[----:B-1----:R-:W-:-:S04]  /*2430*/  IADD3 R2, P0, R114, c[0x0][0x368], RZ ;  /* 0x0000da0072027a10 */ /* 0x002fc80007f1e0ff */
[----:B------:R-:W-:-:S05]  /*2440*/  IADD3.X R3, R107, c[0x0][0x36c], RZ, P0, !PT ;  /* 0x0000db006b037a10 */ /* 0x000fca00007fe4ff */
[----:B------:R1:W5:Y:S01]  /*2450*/  LDG.E R0, [R2.64] ;  /* 0x0000000602007981 */ /* 0x000362000c1e1900 */
[----:B------:R-:W-:Y:S05]  /*2460*/  BRA `(.L_x_1117) ;  /* 0x0000008000007947 */ /* 0x000fea0003800000 */
.L_x_1116:
        /* <DEDUP_REMOVED lines=8> */
.L_x_1117:
[----:B-1----:R-:W2:Y:S04]  /*24f0*/  LDL R3, [R1+0x9c] ;  /* 0x00009c0001037983 */ /* 0x002ea80000100800 */
[----:B------:R-:W3:Y:S04]  /*2500*/  LDL.LU R2, [R1+0xac] ;  /* 0x0000ac0001027983 */ /* 0x000ee80000300800 */
[----:B------:R-:W4:Y:S04]  /*2510*/  LDL.LU R16, [R1+0xc4] ;  /* 0x0000c40001107983 */ /* 0x000f280000300800 */
[----:B------:R-:W4:Y:S01]  /*2520*/  LDL R14, [R1+0xb0] ;  /* 0x0000b000010e7983 */ /* 0x000f220000100800 */
[----:B-----5:R-:W-:Y:S01]  /*2530*/  IMAD.IADD R110, R0, 0x1, -R15 ;  /* 0x00000001006e7824 */ /* 0x020fe200078e0a0f */
[----:B------:R-:W-:Y:S01]  /*2540*/  BSSY B0, `(.L_x_1118) ;  /* 0x0000041000007945 */ /* 0x000fe20003800000 */
[----:B--2---:R-:W-:-:S02]  /*2550*/  IMAD.MOV.U32 R13, RZ, RZ, R3 ;  /* 0x000000ffff0d7224 */ /* 0x004fc400078e0003 */
[----:B------:R-:W-:Y:S02]  /*2560*/  IMAD.MOV.U32 R3, RZ, RZ, c[0x0][0x2c4] ;  /* 0x0000b100ff037624 */ /* 0x000fe400078e00ff */
[----:B---3--:R-:W-:-:S03]  /*2570*/  IMAD.SHL.U32 R12, R2, 0x80, RZ ;  /* 0x00000080020c7824 */ /* 0x008fc600078e00ff */
[----:B------:R-:W-:Y:S02]  /*2580*/  ISETP.NE.AND P3, PT, R3, 0x1, PT ;  /* 0x000000010300780c */ /* 0x000fe40003f65270 */
[----:B------:R-:W-:Y:S01]  /*2590*/  IADD3 R2, R12, 0x7f, RZ ;  /* 0x0000007f0c027810 */ /* 0x000fe20007ffe0ff */
[----:B------:R1:W-:Y:S01]  /*25a0*/  STL [R1+0xa4], R12 ;  /* 0x0000a40c01007387 */ /* 0x0003e20000100800 */
[----:B----4-:R-:W-:-:S03]  /*25b0*/  LOP3.LUT R16, R16, 0xfffffffb, RZ, 0xc0, !PT ;  /* 0xfffffffb10107812 */ /* 0x010fc600078ec0ff */
[----:B------:R-:W-:Y:S01]  /*25c0*/  IMAD.MOV.U32 R0, RZ, RZ, R2 ;  /* 0x000000ffff007224 */ /* 0x000fe200078e0002 */
[----:B------:R1:W-:Y:S05]  /*25d0*/  STL [R1+0xa0], R110 ;  /* 0x0000a06e01007387 */ /* 0x0003ea0000100800 */
[----:B------:R-:W-:Y:S01]  /*25e0*/  @P3 IMAD.HI.U32 R3, R2, c[0x0][0x2c8], RZ ;  /* 0x0000b20002033a27 */ /* 0x000fe200078e00ff */
[----:B------:R-:W-:Y:S02]  /*25f0*/  IADD3 R2, R110, 0x30, -R13 ;  /* 0x000000306e027810 */ /* 0x000fe40007ffe80d */
[----:B------:R-:W-:Y:S02]  /*2600*/  @P3 LOP3.LUT R16, R16, 0x4, RZ, 0xfc, !PT ;  /* 0x0000000410103812 */ /* 0x000fe400078efcff */
[----:B------:R-:W-:-:S02]  /*2610*/  @P3 SHF.R.U32.HI R0, RZ, c[0x0][0x2cc], R3 ;  /* 0x0000b300ff003a19 */ /* 0x000fc40000011603 */
[----:B------:R-:W-:Y:S01]  /*2620*/  IADD3 R3, R110, 0x2f, RZ ;  /* 0x0000002f6e037810 */ /* 0x000fe20007ffe0ff */
[----:B------:R1:W-:Y:S02]  /*2630*/  STL [R1+0xc4], R16 ;  /* 0x0000c41001007387 */ /* 0x0003e40000100800 */
[----:B------:R-:W-:Y:S02]  /*2640*/  IMAD.IADD R0, R2, 0x1, R0 ;  /* 0x0000000102007824 */ /* 0x000fe400078e0200 */
[----:B------:R-:W-:-:S04]  /*2650*/  IMAD.HI R2, R3, 0x2aaaaaab, RZ ;  /* 0x2aaaaaab03027827 */ /* 0x000fc800078e02ff */
[----:B------:R-:W-:Y:S01]  /*2660*/  IMAD.HI R0, R0, 0x2aaaaaab, RZ ;  /* 0x2aaaaaab00007827 */ /* 0x000fe200078e02ff */
[----:B------:R-:W-:-:S04]  /*2670*/  SHF.R.U32.HI R4, RZ, 0x1f, R2 ;  /* 0x0000001fff047819 */ /* 0x000fc80000011602 */
[----:B------:R-:W-:Y:S02]  /*2680*/  SHF.R.U32.HI R3, RZ, 0x1f, R0 ;  /* 0x0000001fff037819 */ /* 0x000fe40000011600 */
[----:B------:R-:W-:Y:S02]  /*2690*/  LEA.HI.SX32 R4, R2, R4, 0x1d ;  /* 0x0000000402047211 */ /* 0x000fe400078feaff */
[----:B------:R-:W-:Y:S02]  /*26a0*/  LEA.HI.SX32 R0, R0, R3, 0x1d ;  /* 0x0000000300007211 */ /* 0x000fe400078feaff */
[----:B------:R-:W-:Y:S02]  /*26b0*/  LOP3.LUT R2, R14, 0xff000000, RZ, 0xc0, !PT ;  /* 0xff0000000e027812 */ /* 0x000fe400078ec0ff */
[----:B------:R-:W-:Y:S02]  /*26c0*/  IMNMX R7, R4, R0, PT ;  /* 0x0000000004077217 */ /* 0x000fe40003800200 */
[----:B------:R-:W-:-:S02]  /*26d0*/  LOP3.LUT R3, R14, 0xff0000, RZ, 0xc0, !PT ;  /* 0x00ff00000e037812 */ /* 0x000fc400078ec0ff */
[----:B------:R-:W-:Y:S01]  /*26e0*/  SHF.R.U32.HI R0, RZ, 0x8, R2 ;  /* 0x00000008ff007819 */ /* 0x000fe20000011602 */
[----:B------:R-:W-:Y:S01]  /*26f0*/  IMAD.MOV.U32 R2, RZ, RZ, RZ ;  /* 0x000000ffff027224 */ /* 0x000fe200078e00ff */
[----:B------:R-:W-:Y:S02]  /*2700*/  ISETP.GE.AND P0, PT, R7, 0x1, PT ;  /* 0x000000010700780c */ /* 0x000fe40003f06270 */
        /* <DEDUP_REMOVED lines=36> */
.L_x_1119:
[----:B------:R-:W-:Y:S05]  /*2950*/  BSYNC B0 ;  /* 0x0000000000007941 */ /* 0x000fea0003800000 */
.L_x_1118:
        /* <DEDUP_REMOVED lines=75> */
[----:B------:R-:W-:-:S04]  /*2e10*/  @P0 IADD3 R2, P1, R114, c[0x0][0x340], RZ ;  /* 0x0000d00072020a10 */ /* 0x000fc80007f3e0ff */
[----:B------:R-:W-:-:S05]  /*2e20*/  @P0 IADD3.X R3, R107, c[0x0][0x344], RZ, P1, !PT ;  /* 0x0000d1006b030a10 */ /* 0x000fca0000ffe4ff */
[----:B------:R1:W5:Y:S01]  /*2e30*/  @P0 LDG.E R0, [R2.64] ;  /* 0x0000000602000981 */ /* 0x000362000c1e1900 */
[----:B------:R-:W-:Y:S01]  /*2e40*/  WARPSYNC 0xffffffff ;  /* 0xffffffff00007948 */ /* 0x000fe20003800000 */
[----:B------:R-:W-:Y:S02]  /*2e50*/  SEL R7, R17, RZ, !P4 ;  /* 0x000000ff11077207 */ /* 0x000fe40006000000 */
[----:B------:R-:W-:Y:S01]  /*2e60*/  SEL R6, R106, RZ, !P4 ;  /* 0x000000ff6a067207 */ /* 0x000fe20006000000 */
[----:B------:R-:W-:Y:S02]  /*2e70*/  @!P0 IMAD.MOV.U32 R0, RZ, RZ, R17 ;  /* 0x000000ffff008224 */ /* 0x000fe400078e0011 */
[----:B-1----:R-:W2:Y:S01]  /*2e80*/  LDL R106, [R1+0x68] ;  /* 0x00006800016a7983 */ /* 0x002ea20000100800 */
[----:B------:R-:W-:Y:S02]  /*2e90*/  IMAD.MOV.U32 R54, RZ, RZ, 0x30 ;  /* 0x00000030ff367424 */ /* 0x000fe400078e00ff */
[----:B------:R-:W-:Y:S02]  /*2ea0*/  IMAD.MOV.U32 R2, RZ, RZ, c[0x0][0x2b8] ;  /* 0x0000ae00ff027624 */ /* 0x000fe400078e00ff */
[----:B------:R-:W-:Y:S01]  /*2eb0*/  IMAD R54, R111, R54, -0x30 ;  /* 0xffffffd06f367424 */ /* 0x000fe200078e0236 */
[----:B-----5:R-:W-:Y:S01]  /*2ec0*/  SHF.R.S32.HI R3, RZ, 0x1f, R0 ;  /* 0x0000001fff037819 */ /* 0x020fe20000011400 */
[----:B------:R-:W-:Y:S01]  /*2ed0*/  IMAD.MOV.U32 R107, RZ, RZ, R16 ;  /* 0x000000ffff6b7224 */ /* 0x000fe200078e0010 */
[----:B------:R-:W-:Y:S01]  /*2ee0*/  ISETP.NE.AND P1, PT, R2, 0x1, PT ;  /* 0x000000010200780c */ /* 0x000fe20003f25270 */
[----:B------:R-:W-:-:S05]  /*2ef0*/  IMAD.WIDE.U32 R8, R0, c[0x0][0x2b0], RZ ;  /* 0x0000ac0000087a25 */ /* 0x000fca00078e00ff */
[----:B------:R-:W-:Y:S01]  /*2f00*/  STL.64 [R1+0x80], R8 ;  /* 0x0000800801007387 */ /* 0x000fe20000100a00 */
[----:B------:R-:W-:-:S06]  /*2f10*/  LOP3.LUT R107, R107, 0xfffffffd, RZ, 0xc0, !PT ;  /* 0xfffffffd6b6b7812 */ /* 0x000fcc00078ec0ff */
[----:B------:R-:W-:Y:S01]  /*2f20*/  @P1 LOP3.LUT R107, R107, 0x2, RZ, 0xfc, !PT ;  /* 0x000000026b6b1812 */ /* 0x000fe200078efcff */
[----:B------:R-:W-:Y:S01]  /*2f30*/  IMAD.MOV.U32 R34, RZ, RZ, RZ ;  /* 0x000000ffff227224 */ /* 0x000fe200078e00ff */
[----:B------:R-:W-:Y:S01]  /*2f40*/  LOP3.LUT R24, R14, 0xffff, RZ, 0xc0, !PT ;  /* 0x0000ffff0e187812 */ /* 0x000fe200078ec0ff */
[----:B------:R-:W-:-:S04]  /*2f50*/  IMAD R6, R6, c[0x0][0x1c0], RZ ;  /* 0x0000700006067a24 */ /* 0x000fc800078e02ff */
[----:B------:R-:W-:Y:S01]  /*2f60*/  IMAD R6, R7, c[0x0][0x1c4], R6 ;  /* 0x0000710007067a24 */ /* 0x000fe200078e0206 */
[----:B------:R-:W-:Y:S01]  /*2f70*/  BAR.SYNC.DEFER_BLOCKING 0x0 ;  /* 0x0000000000007b1d */ /* 0x000fe20000010000 */
[----:B--2---:R-:W-:-:S04]  /*2f80*/  IMAD.IADD R2, R106, 0x1, R54 ;  /* 0x000000016a027824 */ /* 0x004fc800078e0236 */
[C---:B------:R-:W-:Y:S01]  /*2f90*/  IMAD.IADD R23, R2.reuse, 0x1, R15 ;  /* 0x0000000102177824 */ /* 0x040fe200078e020f */
[----:B------:R-:W-:Y:S01]  /*2fa0*/  ISETP.GE.AND P0, PT, R2, R110, PT ;  /* 0x0000006e0200720c */ /* 0x000fe20003f06270 */
[----:B------:R-:W-:-:S04]  /*2fb0*/  IMAD R2, R3, c[0x0][0x2b0], RZ ;  /* 0x0000ac0003027a24 */ /* 0x000fc800078e02ff */
[----:B------:R-:W-:-:S04]  /*2fc0*/  IMAD R2, R0, c[0x0][0x2b4], R2 ;  /* 0x0000ad0000027a24 */ /* 0x000fc800078e0202 */
[----:B------:R-:W-:-:S05]  /*2fd0*/  IMAD.IADD R4, R9, 0x1, R2 ;  /* 0x0000000109047824 */ /* 0x000fca00078e0202 */
[----:B------:R1:W-:Y:S04]  /*2fe0*/  STL [R1+0x94], R4 ;  /* 0x0000940401007387 */ /* 0x0003e80000100800 */
[----:B------:R-:W2:Y:S04]  /*2ff0*/  LDL R25, [R1+0x5c] ;  /* 0x00005c0001197983 */ /* 0x000ea80000100800 */
[----:B------:R-:W3:Y:S04]  /*3000*/  LDL R27, [R1+0x210] ;  /* 0x00021000011b7983 */ /* 0x000ee80000100800 */
[----:B------:R-:W4:Y:S04]  /*3010*/  LDL R29, [R1+0x60] ;  /* 0x00006000011d7983 */ /* 0x000f280000100800 */
[----:B------:R-:W4:Y:S04]  /*3020*/  LDL R30, [R1+0x208] ;  /* 0x00020800011e7983 */ /* 0x000f280000100800 */
[----:B------:R-:W4:Y:S04]  /*3030*/  LDL R32, [R1+0x38] ;  /* 0x0000380001207983 */ /* 0x000f280000100800 */
[----:B------:R-:W4:Y:S04]  /*3040*/  LDL R31, [R1+0x58] ;  /* 0x00005800011f7983 */ /* 0x000f280000100800 */
[----:B------:R-:W4:Y:S04]  /*3050*/  LDL R33, [R1+0x214] ;  /* 0x0002140001217983 */ /* 0x000f280000100800 */
[----:B------:R-:W4:Y:S04]  /*3060*/  LDL R36, [R1+0x20c] ;  /* 0x00020c0001247983 */ /* 0x000f280000100800 */
[----:B------:R-:W4:Y:S01]  /*3070*/  LDL R28, [R1+0x18] ;  /* 0x00001800011c7983 */ /* 0x000f220000100800 */
[----:B------:R-:W-:Y:S01]  /*3080*/  ISETP.GT.OR P0, PT, R106, 0x2f, P0 ;  /* 0x0000002f6a00780c */ /* 0x000fe20000704670 */
[----:B------:R-:W-:-:S04]  /*3090*/  @P1 IMAD.HI.U32 R3, R23, c[0x0][0x2bc], RZ ;  /* 0x0000af0017031a27 */ /* 0x000fc800078e00ff */
[----:B------:R-:W-:Y:S01]  /*30a0*/  IMAD.MOV.U32 R22, RZ, RZ, R23 ;  /* 0x000000ffff167224 */ /* 0x000fe200078e0017 */
[----:B------:R-:W-:-:S07]  /*30b0*/  @P1 SHF.R.U32.HI R22, RZ, c[0x0][0x2c0], R3 ;  /* 0x0000b000ff161a19 */ /* 0x000fce0000011603 */
[----:B------:R-:W-:-:S04]  /*30c0*/  @!P0 IADD3 R0, P1, R22, R8, RZ ;  /* 0x0000000816008210 */ /* 0x000fc80007f3e0ff */
[----:B------:R-:W-:Y:S02]  /*30d0*/  @!P0 LEA.HI.X.SX32 R3, R22, R4, 0x1, P1 ;  /* 0x0000000416038211 */ /* 0x000fe400008f0eff */
[----:B------:R-:W-:-:S04]  /*30e0*/  @!P0 LEA R2, P1, R0, c[0x0][0x2a0], 0x2 ;  /* 0x0000a80000028a11 */ /* 0x000fc800078210ff */
[----:B------:R-:W-:-:S05]  /*30f0*/  @!P0 LEA.HI.X R3, R0, c[0x0][0x2a4], R3, 0x2, P1 ;  /* 0x0000a90000038a11 */ /* 0x000fca00008f1403 */
        /* <DEDUP_REMOVED lines=12> */
[----:B------:R-:W1:Y:S03]  /*31c0*/  S2R R8, SR_TID.X ;  /* 0x0000000000087919 */ /* 0x000e660000002100 */
        /* <DEDUP_REMOVED lines=21> */
[----:B------:R-:W3:Y:S02]  /*3320*/  SHFL.IDX PT, R4, R16, RZ, 0x181f ;  /* 0x00181fff10047589 */ /* 0x000ee400000e0000 */
[----:B------:R-:W-:-:S05]  /*3330*/  IMAD.IADD R20, R26, 0x1, R12 ;  /* 0x000000011a147824 */ /* 0x000fca00078e020c */
[C---:B------:R-:W-:Y:S01]  /*3340*/  ISETP.GE.AND P0, PT, R20.reuse, R21, PT ;  /* 0x000000151400720c */ /* 0x040fe20003f06270 */
[----:B------:R-:W1:Y:S01]  /*3350*/  SHFL.IDX PT, R0, R17, 0x1, 0x181f ;  /* 0x00381f0011007f89 */ /* 0x000e6200000e0000 */
[----:B------:R-:W-:-:S03]  /*3360*/  IADD3 R5, R20, 0x20, RZ ;  /* 0x0000002014057810 */ /* 0x000fc60007ffe0ff */
[----:B------:R-:W1:Y:S01]  /*3370*/  SHFL.IDX PT, R2, R16, 0x1, 0x181f ;  /* 0x00381f0010027f89 */ /* 0x000e6200000e0000 */
[----:B------:R-:W-:Y:S01]  /*3380*/  ISETP.GE.AND P1, PT, R5, R21, PT ;  /* 0x000000150500720c */ /* 0x000fe20003f26270 */
[----:B------:R-:W-:Y:S01]  /*3390*/  IMAD.WIDE.U32 R38, R24, c[0x0][0x1e8], RZ ;  /* 0x00007a0018267a25 */ /* 0x000fe200078e00ff */
[----:B------:R-:W-:-:S05]  /*33a0*/  IADD3 R53, R111, -0x1, RZ ;  /* 0xffffffff6f357810 */ /* 0x000fca0007ffe0ff */
[----:B------:R-:W-:Y:S01]  /*33b0*/  IMAD R52, R53, -0x30, R110 ;  /* 0xffffffd035347824 */ /* 0x000fe200078e026e */
[----:B--2---:R-:W-:-:S04]  /*33c0*/  @!P0 LEA R10, P3, R25, R3, 0x1 ;  /* 0x00000003190a8211 */ /* 0x004fc800078608ff */
[-C--:B---3--:R-:W-:Y:S02]  /*33d0*/  @!P0 LEA.HI.X R11, R25, R4.reuse, R27, 0x1, P3 ;  /* 0x00000004190b8211 */ /* 0x088fe400018f0c1b */
[-C--:B----4-:R-:W-:Y:S02]  /*33e0*/  @!P0 LEA R6, P3, R29, R3.reuse, 0x1 ;  /* 0x000000031d068211 */ /* 0x090fe400078608ff */
[----:B------:R-:W-:Y:S02]  /*33f0*/  ISETP.GE.AND P4, PT, R25, c[0x0][0x198], PT ;  /* 0x0000660019007a0c */ /* 0x000fe40003f86270 */
[----:B------:R-:W-:Y:S02]  /*3400*/  @!P0 LEA.HI.X R7, R29, R4, R30, 0x1, P3 ;  /* 0x000000041d078211 */ /* 0x000fe400018f0c1e */
[C---:B------:R-:W-:Y:S02]  /*3410*/  ISETP.GE.AND P3, PT, R32.reuse, c[0x0][0x198], PT ;  /* 0x0000660020007a0c */ /* 0x040fe40003f66270 */
[----:B------:R-:W-:-:S02]  /*3420*/  @!P0 LEA R12, P2, R32, R3, 0x1 ;  /* 0x00000003200c8211 */ /* 0x000fc400078408ff */
[----:B------:R-:W-:Y:S02]  /*3430*/  ISETP.GE.AND P5, PT, R31, c[0x0][0x198], PT ;  /* 0x000066001f007a0c */ /* 0x000fe40003fa6270 */
        /* <DEDUP_REMOVED lines=23> */
[----:B------:R3:W-:Y:S06]  /*35b0*/  @!P1 LDGSTS.E.BYPASS.LTC128B.128 [R28+0x11080], [R4.64], !P6 ;  /* 0x11080000041c9fae */ /* 0x0007ec000f101d46 */
[----:B--2---:R-:W-:-:S04]  /*35c0*/  @!P0 LEA R8, P1, R25, R0, 0x1 ;  /* 0x0000000019088211 */ /* 0x004fc800078208ff */
[----:B----4-:R-:W-:Y:S02]  /*35d0*/  @!P0 LEA.HI.X R9, R25, R2, R27, 0x1, P1 ;  /* 0x0000000219098211 */ /* 0x010fe400008f0c1b */
[-C--:B------:R-:W-:Y:S02]  /*35e0*/  @!P0 LEA R14, P2, R32, R0.reuse, 0x1 ;  /* 0x00000000200e8211 */ /* 0x080fe400078408ff */
[----:B-1----:R-:W-:-:S04]  /*35f0*/  @!P0 LEA R6, P1, R31, R0, 0x1 ;  /* 0x000000001f068211 */ /* 0x002fc800078208ff */
[----:B------:R-:W-:Y:S02]  /*3600*/  @!P0 LEA.HI.X R7, R31, R2, R36, 0x1, P1 ;  /* 0x000000021f078211 */ /* 0x000fe400008f0c24 */
[C---:B---3--:R-:W-:Y:S02]  /*3610*/  @!P0 LEA R4, P1, R29.reuse, R0, 0x1 ;  /* 0x000000001d048211 */ /* 0x048fe400078208ff */
[----:B------:R-:W-:Y:S02]  /*3620*/  IADD3 R0, R20, 0x60, RZ ;  /* 0x0000006014007810 */ /* 0x000fe40007ffe0ff */
[-C--:B------:R-:W-:Y:S02]  /*3630*/  @!P0 LEA.HI.X R15, R32, R2.reuse, R33, 0x1, P2 ;  /* 0x00000002200f8211 */ /* 0x080fe400010f0c21 */
[----:B------:R-:W-:Y:S01]  /*3640*/  ISETP.GE.AND P2, PT, R0, R21, PT ;  /* 0x000000150000720c */ /* 0x000fe20003f46270 */
[----:B------:R-:W-:Y:S01]  /*3650*/  IMAD.MOV R0, RZ, RZ, -R22 ;  /* 0x000000ffff007224 */ /* 0x000fe200078e0a16 */
[----:B------:R-:W1:Y:S03]  /*3660*/  SHFL.IDX PT, R12, R17, 0x3, 0x181f ;  /* 0x00781f00110c7f89 */ /* 0x000e6600000e0000 */
[----:B------:R-:W-:Y:S01]  /*3670*/  IMAD R23, R0, c[0x0][0x2b8], R23 ;  /* 0x0000ae0000177a24 */ /* 0x000fe200078e0217 */
[----:B------:R2:W-:Y:S04]  /*3680*/  @!P0 LDGSTS.E.BYPASS.LTC128B.128 [R28+0x6080], [R14.64], !P3 ;  /* 0x060800000e1c8fae */ /* 0x0005e8000d901d46 */
[----:B------:R3:W-:Y:S04]  /*3690*/  @!P0 LDGSTS.E.BYPASS.LTC128B.128 [R28+0xa080], [R8.64], !P4 ;  /* 0x0a080000081c8fae */ /* 0x0007e8000e101d46 */
[----:B------:R4:W-:Y:S04]  /*36a0*/  @!P0 LDGSTS.E.BYPASS.LTC128B.128 [R28+0xe080], [R6.64], !P5 ;  /* 0x0e080000061c8fae */ /* 0x0009e8000e901d46 */
[----:B------:R-:W1:Y:S01]  /*36b0*/  SHFL.IDX PT, R13, R16, 0x3, 0x181f ;  /* 0x00781f00100d7f89 */ /* 0x000e6200000e0000 */
[----:B------:R-:W-:Y:S01]  /*36c0*/  @!P0 LEA.HI.X R5, R29, R2, R30, 0x1, P1 ;  /* 0x000000021d058211 */ /* 0x000fe200008f0c1e */
[----:B------:R-:W-:-:S04]  /*36d0*/  IMAD.WIDE.U32 R2, R23, c[0x0][0x1e0], RZ ;  /* 0x0000780017027a25 */ /* 0x000fc800078e00ff */
[----:B------:R1:W-:Y:S01]  /*36e0*/  @!P0 LDGSTS.E.BYPASS.LTC128B.128 [R28+0x12080], [R4.64], !P6 ;  /* 0x12080000041c8fae */ /* 0x0003e2000f101d46 */
[----:B----4-:R-:W-:-:S05]  /*36f0*/  SHF.R.S32.HI R7, RZ, 0x1f, R23 ;  /* 0x0000001fff077819 */ /* 0x010fca0000011417 */
[----:B------:R-:W-:Y:S01]  /*3700*/  IMAD R0, R7, c[0x0][0x1e0], RZ ;  /* 0x0000780007007a24 */ /* 0x000fe200078e02ff */
[----:B--2---:R-:W-:-:S03]  /*3710*/  SHF.R.S32.HI R14, RZ, 0x1f, R34 ;  /* 0x0000001fff0e7819 */ /* 0x004fc60000011422 */
[----:B------:R-:W-:-:S04]  /*3720*/  IMAD R0, R23, c[0x0][0x1e4], R0 ;  /* 0x0000790017007a24 */ /* 0x000fc800078e0200 */
[----:B------:R-:W-:Y:S02]  /*3730*/  IMAD.IADD R3, R3, 0x1, R0 ;  /* 0x0000000103037824 */ /* 0x000fe400078e0200 */
[----:B------:R-:W-:Y:S02]  /*3740*/  IMAD R0, R14, c[0x0][0x1f0], RZ ;  /* 0x00007c000e007a24 */ /* 0x000fe400078e02ff */
[----:B------:R-:W-:Y:S01]  /*3750*/  IMAD.WIDE.U32 R2, R34, c[0x0][0x1f0], R2 ;  /* 0x00007c0022027a25 */ /* 0x000fe200078e0002 */
[----:B-1----:R-:W-:-:S03]  /*3760*/  @!P2 LEA R10, P1, R32, R12, 0x1 ;  /* 0x0000000c200aa211 */ /* 0x002fc600078208ff */
[----:B------:R-:W-:Y:S02]  /*3770*/  IMAD R5, R24, c[0x0][0x1ec], R39 ;  /* 0x00007b0018057a24 */ /* 0x000fe400078e0227 */
[----:B------:R-:W-:Y:S01]  /*3780*/  IMAD R4, R34, c[0x0][0x1f4], R0 ;  /* 0x00007d0022047a24 */ /* 0x000fe200078e0200 */
[----:B------:R-:W-:Y:S02]  /*3790*/  IADD3 R0, P0, R2, R38, RZ ;  /* 0x0000002602007210 */ /* 0x000fe40007f1e0ff */
[----:B------:R-:W-:Y:S02]  /*37a0*/  @!P2 LEA.HI.X R11, R32, R13, R33, 0x1, P1 ;  /* 0x0000000d200ba211 */ /* 0x000fe400008f0c21 */
[----:B------:R-:W-:Y:S02]  /*37b0*/  IADD3.X R2, R5, R3, R4, P0, !PT ;  /* 0x0000000305027210 */ /* 0x000fe400007fe404 */
[----:B------:R-:W-:Y:S01]  /*37c0*/  LEA R6, P0, R0, c[0x0][0x1c8], 0x1 ;  /* 0x0000720000067a11 */ /* 0x000fe200078008ff */
[----:B------:R1:W-:Y:S01]  /*37d0*/  @!P2 LDGSTS.E.BYPASS.LTC128B.128 [R28+0x7080], [R10.64], !P3 ;  /* 0x070800000a1cafae */ /* 0x0003e2000d901d46 */
[----:B------:R-:W-:-:S05]  /*37e0*/  IMNMX R3, R52, 0x30, PT ;  /* 0x0000003034037817 */ /* 0x000fca0003800200 */
[----:B---3--:R-:W-:-:S05]  /*37f0*/  IMAD.IADD R8, R3, 0x1, -R26 ;  /* 0x0000000103087824 */ /* 0x008fca00078e0a1a */
[----:B------:R-:W-:Y:S02]  /*3800*/  ISETP.GE.AND P1, PT, R8, 0x1, PT ;  /* 0x000000010800780c */ /* 0x000fe40003f26270 */
[----:B-1----:R-:W-:Y:S02]  /*3810*/  LEA.HI.X R11, R0, c[0x0][0x1cc], R2, 0x1, P0 ;  /* 0x00007300000b7a11 */ /* 0x002fe400000f0c02 */
[----:B------:R-:W1:Y:S01]  /*3820*/  SHFL.IDX PT, R0, R6, RZ, 0x181f ;  /* 0x00181fff06007589 */ /* 0x000e6200000e0000 */
[----:B------:R-:W-:-:S03]  /*3830*/  @!P2 LEA R2, P0, R25, R12, 0x1 ;  /* 0x0000000c1902a211 */ /* 0x000fc600078008ff */
[----:B------:R-:W2:Y:S01]  /*3840*/  SHFL.IDX PT, R9, R11, RZ, 0x181f ;  /* 0x00181fff0b097589 */ /* 0x000ea200000e0000 */
[----:B------:R-:W-:-:S05]  /*3850*/  @!P2 LEA.HI.X R3, R25, R13, R27, 0x1, P0 ;  /* 0x0000000d1903a211 */ /* 0x000fca00000f0c1b */
[----:B------:R3:W-:Y:S01]  /*3860*/  @!P2 LDGSTS.E.BYPASS.LTC128B.128 [R28+0xb080], [R2.64], !P4 ;  /* 0x0b080000021cafae */ /* 0x0007e2000e101d46 */
[----:B------:R-:W-:-:S03]  /*3870*/  @P1 ISETP.GE.AND P3, PT, R32, c[0x0][0x1d4], PT ;  /* 0x0000750020001a0c */ /* 0x000fc60003f66270 */
[----:B------:R-:W-:Y:S04]  /*3880*/  STL [R1+0x2c], R34 ;  /* 0x00002c2201007387 */ /* 0x000fe80000100800 */
[----:B------:R-:W-:Y:S04]  /*3890*/  STL [R1+0x30], R23 ;  /* 0x0000301701007387 */ /* 0x000fe80000100800 */
[----:B------:R-:W-:Y:S04]  /*38a0*/  STL.64 [R1+0x78], R38 ;  /* 0x0000782601007387 */ /* 0x000fe80000100a00 */
[----:B------:R4:W-:Y:S01]  /*38b0*/  STL [R1+0x90], R5 ;  /* 0x0000900501007387 */ /* 0x0009e20000100800 */
[----:B---3--:R-:W-:-:S04]  /*38c0*/  @!P2 LEA R2, P0, R31, R12, 0x1 ;  /* 0x0000000c1f02a211 */ /* 0x008fc800078008ff */
[----:B------:R-:W-:Y:S02]  /*38d0*/  @!P2 LEA.HI.X R3, R31, R13, R36, 0x1, P0 ;  /* 0x0000000d1f03a211 */ /* 0x000fe400000f0c24 */
[----:B------:R-:W-:-:S03]  /*38e0*/  @!P2 LEA R4, P0, R29, R12, 0x1 ;  /* 0x0000000c1d04a211 */ /* 0x000fc600078008ff */
[----:B------:R1:W-:Y:S01]  /*38f0*/  @!P2 LDGSTS.E.BYPASS.LTC128B.128 [R28+0xf080], [R2.64], !P5 ;  /* 0x0f080000021cafae */ /* 0x0003e2000e901d46 */
[----:B----4-:R-:W-:-:S05]  /*3900*/  @!P2 LEA.HI.X R5, R29, R13, R30, 0x1, P0 ;  /* 0x0000000d1d05a211 */ /* 0x010fca00000f0c1e */
[----:B------:R3:W-:Y:S01]  /*3910*/  @!P2 LDGSTS.E.BYPASS.LTC128B.128 [R28+0x13080], [R4.64], !P6 ;  /* 0x13080000041cafae */ /* 0x0007e2000f101d46 */
[----:B------:R-:W-:-:S03]  /*3920*/  @P1 ISETP.GE.AND P4, PT, R25, c[0x0][0x1d4], PT ;  /* 0x0000750019001a0c */ /* 0x000fc60003f86270 */
[----:B------:R-:W0:Y:S01]  /*3930*/  LDGDEPBAR ;  /* 0x00000000000079af */ /* 0x000e220000000000 */
[----:B-1----:R-:W-:-:S04]  /*3940*/  @P1 LEA R2, P0, R32, R0, 0x1 ;  /* 0x0000000020021211 */ /* 0x002fc800078008ff */
[----:B--2---:R-:W-:Y:S01]  /*3950*/  @P1 LEA.HI.X R3, R32, R9, R33, 0x1, P0 ;  /* 0x0000000920031211 */ /* 0x004fe200000f0c21 */
[----:B------:R1:W3:Y:S04]  /*3960*/  SHFL.IDX PT, R10, R6, 0x1, 0x181f ;  /* 0x00381f00060a7f89 */ /* 0x0002e800000e0000 */
[----:B------:R4:W-:Y:S01]  /*3970*/  @P1 LDGSTS.E.BYPASS.LTC128B.128 [R28+0x14080], [R2.64], !P3 ;  /* 0x14080000021c1fae */ /* 0x0009e2000d901d46 */
[----:B---3--:R-:W-:Y:S01]  /*3980*/  IMAD R4, R7, c[0x0][0x208], RZ ;  /* 0x0000820007047a24 */ /* 0x008fe200078e02ff */
[----:B------:R-:W-:-:S03]  /*3990*/  @P1 ISETP.GE.AND P3, PT, R31, c[0x0][0x1d4], PT ;  /* 0x000075001f001a0c */ /* 0x000fc60003f66270 */
[----:B------:R-:W-:Y:S02]  /*39a0*/  IMAD R4, R23, c[0x0][0x20c], R4 ;  /* 0x0000830017047a24 */ /* 0x000fe400078e0204 */
[----:B------:R-:W-:Y:S01]  /*39b0*/  IMAD.WIDE.U32 R16, R24, c[0x0][0x210], RZ ;  /* 0x0000840018107a25 */ /* 0x000fe200078e00ff */
[----:B-1----:R-:W-:-:S03]  /*39c0*/  @P1 LEA R6, P0, R25, R0, 0x1 ;  /* 0x0000000019061211 */ /* 0x002fc600078008ff */
[----:B----4-:R-:W-:-:S04]  /*39d0*/  IMAD.WIDE.U32 R2, R23, c[0x0][0x208], RZ ;  /* 0x0000820017027a25 */ /* 0x010fc800078e00ff */
[----:B------:R-:W-:Y:S01]  /*39e0*/  IMAD.IADD R3, R3, 0x1, R4 ;  /* 0x0000000103037824 */ /* 0x000fe200078e0204 */
[----:B------:R-:W-:Y:S02]  /*39f0*/  @P1 LEA R4, P2, R31, R0, 0x1 ;  /* 0x000000001f041211 */ /* 0x000fe400078408ff */
[-C--:B------:R-:W-:Y:S02]  /*3a00*/  @P1 LEA.HI.X R7, R25, R9.reuse, R27, 0x1, P0 ;  /* 0x0000000919071211 */ /* 0x080fe400000f0c1b */
[----:B------:R-:W-:Y:S01]  /*3a10*/  @P1 LEA.HI.X R5, R31, R9, R36, 0x1, P2 ;  /* 0x000000091f051211 */ /* 0x000fe200010f0c24 */
[----:B------:R-:W-:Y:S02]  /*3a20*/  IMAD R12, R24, c[0x0][0x214], R17 ;  /* 0x00008500180c7a24 */ /* 0x000fe400078e0211 */
[----:B------:R1:W-:Y:S01]  /*3a30*/  @P1 LDGSTS.E.BYPASS.LTC128B.128 [R28+0x15880], [R6.64], !P4 ;  /* 0x15880000061c1fae */ /* 0x0003e2000e101d46 */
[----:B------:R-:W-:-:S03]  /*3a40*/  IMAD.WIDE.U32 R2, R34, c[0x0][0x218], R2 ;  /* 0x0000860022027a25 */ /* 0x000fc600078e0002 */
[----:B------:R3:W-:Y:S04]  /*3a50*/  @P1 LDGSTS.E.BYPASS.LTC128B.128 [R28+0x17080], [R4.64], !P3 ;  /* 0x17080000041c1fae */ /* 0x0007e8000d901d46 */
[----:B------:R4:W-:Y:S04]  /*3a60*/  STL.64 [R1+0x88], R16 ;  /* 0x0000881001007387 */ /* 0x0009e80000100a00 */
[----:B------:R-:W-:Y:S04]  /*3a70*/  STL [R1+0x98], R12 ;  /* 0x0000980c01007387 */ /* 0x000fe80000100800 */
[----:B------:R-:W2:Y:S01]  /*3a80*/  LDL R15, [R1+0x14] ;  /* 0x00001400010f7983 */ /* 0x000ea20000100800 */
[----:B---3--:R-:W-:Y:S01]  /*3a90*/  @P1 LEA R4, P2, R29, R0, 0x1 ;  /* 0x000000001d041211 */ /* 0x008fe200078408ff */
[----:B-1----:R-:W-:-:S02]  /*3aa0*/  IMAD R6, R14, c[0x0][0x218], RZ ;  /* 0x000086000e067a24 */ /* 0x002fc400078e02ff */
[----:B------:R-:W3:Y:S01]  /*3ab0*/  LDL R14, [R1+0x10] ;  /* 0x00001000010e7983 */ /* 0x000ee20000100800 */
[----:B------:R-:W-:Y:S02]  /*3ac0*/  @P1 LEA.HI.X R5, R29, R9, R30, 0x1, P2 ;  /* 0x000000091d051211 */ /* 0x000fe400010f0c1e */
[----:B------:R-:W-:Y:S02]  /*3ad0*/  IADD3 R0, P2, R2, R16, RZ ;  /* 0x0000001002007210 */ /* 0x000fe40007f5e0ff */
[----:B----4-:R-:W4:Y:S04]  /*3ae0*/  LDL R16, [R1+0xc] ;  /* 0x00000c0001107983 */ /* 0x010f280000100800 */
[----:B------:R-:W1:Y:S01]  /*3af0*/  SHFL.IDX PT, R11, R11, 0x1, 0x181f ;  /* 0x00381f000b0b7f89 */ /* 0x000e6200000e0000 */
[----:B------:R-:W-:-:S02]  /*3b00*/  ISETP.GE.AND P0, PT, R8, 0x21, PT ;  /* 0x000000210800780c */ /* 0x000fc40003f06270 */
[----:B------:R-:W-:Y:S01]  /*3b10*/  @P1 ISETP.GE.AND P4, PT, R29, c[0x0][0x1d4], PT ;  /* 0x000075001d001a0c */ /* 0x000fe20003f86270 */
[----:B------:R-:W-:-:S10]  /*3b20*/  IMAD R6, R34, c[0x0][0x21c], R6 ;  /* 0x0000870022067a24 */ /* 0x000fd400078e0206 */
[C---:B------:R-:W-:Y:S02]  /*3b30*/  @P0 LEA R8, P3, R32.reuse, R10, 0x1 ;  /* 0x0000000a20080211 */ /* 0x040fe400078608ff */
[----:B------:R1:W-:Y:S02]  /*3b40*/  @P1 LDGSTS.E.BYPASS.LTC128B.128 [R28+0x18880], [R4.64], !P4 ;  /* 0x18880000041c1fae */ /* 0x0003e4000e101d46 */
[C---:B-1----:R-:W-:Y:S02]  /*3b50*/  @P0 LEA.HI.X R9, R32.reuse, R11, R33, 0x1, P3 ;  /* 0x0000000b20090211 */ /* 0x042fe400018f0c21 */
[----:B------:R-:W-:Y:S02]  /*3b60*/  @P0 ISETP.GE.AND P3, PT, R32, c[0x0][0x1d4], PT ;  /* 0x0000750020000a0c */ /* 0x000fe40003f66270 */
[----:B------:R-:W-:Y:S02]  /*3b70*/  IADD3.X R2, R12, R3, R6, P2, !PT ;  /* 0x000000030c027210 */ /* 0x000fe400017fe406 */
[----:B------:R-:W-:-:S02]  /*3b80*/  LEA R13, P2, R0, c[0x0][0x1f8], 0x1 ;  /* 0x00007e00000d7a11 */ /* 0x000fc400078408ff */
[C---:B------:R-:W-:Y:S02]  /*3b90*/  @P0 ISETP.GE.AND P4, PT, R25.reuse, c[0x0][0x1d4], PT ;  /* 0x0000750019000a0c */ /* 0x040fe40003f86270 */
[----:B------:R-:W-:Y:S02]  /*3ba0*/  LEA.HI.X R12, R0, c[0x0][0x1fc], R2, 0x1, P2 ;  /* 0x00007f00000c7a11 */ /* 0x000fe400010f0c02 */
[----:B------:R-:W-:-:S03]  /*3bb0*/  @P0 LEA R6, P2, R25, R10, 0x1 ;  /* 0x0000000a19060211 */ /* 0x000fc600078408ff */
[----:B------:R1:W-:Y:S01]  /*3bc0*/  @P0 LDGSTS.E.BYPASS.LTC128B.128 [R28+0x15080], [R8.64], !P3 ;  /* 0x15080000081c0fae */ /* 0x0003e2000d901d46 */
[CC--:B------:R-:W-:Y:S02]  /*3bd0*/  @P0 LEA R4, P1, R31.reuse, R10.reuse, 0x1 ;  /* 0x0000000a1f040211 */ /* 0x0c0fe400078208ff */
[C---:B------:R-:W-:Y:S02]  /*3be0*/  @P0 ISETP.GE.AND P3, PT, R31.reuse, c[0x0][0x1d4], PT ;  /* 0x000075001f000a0c */ /* 0x040fe40003f66270 */
[-C--:B------:R-:W-:Y:S02]  /*3bf0*/  @P0 LEA.HI.X R5, R31, R11.reuse, R36, 0x1, P1 ;  /* 0x0000000b1f050211 */ /* 0x080fe400008f0c24 */
[----:B------:R-:W-:Y:S01]  /*3c00*/  @P0 ISETP.GE.AND P1, PT, R29, c[0x0][0x1d4], PT ;  /* 0x000075001d000a0c */ /* 0x000fe20003f26270 */
[----:B------:R-:W1:Y:S01]  /*3c10*/  S2R R18, SR_TID.X ;  /* 0x0000000000127919 */ /* 0x000e620000002100 */
[----:B------:R-:W-:Y:S02]  /*3c20*/  @P0 LEA.HI.X R7, R25, R11, R27, 0x1, P2 ;  /* 0x0000000b19070211 */ /* 0x000fe400010f0c1b */
[----:B------:R-:W-:-:S03]  /*3c30*/  @P0 LEA R2, P2, R29, R10, 0x1 ;  /* 0x0000000a1d020211 */ /* 0x000fc600078408ff */
[----:B------:R1:W-:Y:S01]  /*3c40*/  @P0 LDGSTS.E.BYPASS.LTC128B.128 [R28+0x16880], [R6.64], !P4 ;  /* 0x16880000061c0fae */ /* 0x0003e2000e101d46 */
[----:B------:R-:W-:-:S03]  /*3c50*/  @P0 LEA.HI.X R3, R29, R11, R30, 0x1, P2 ;  /* 0x0000000b1d030211 */ /* 0x000fc600010f0c1e */
[----:B------:R1:W-:Y:S04]  /*3c60*/  @P0 LDGSTS.E.BYPASS.LTC128B.128 [R28+0x18080], [R4.64], !P3 ;  /* 0x18080000041c0fae */ /* 0x0003e8000d901d46 */
[----:B------:R1:W-:Y:S04]  /*3c70*/  @P0 LDGSTS.E.BYPASS.LTC128B.128 [R28+0x19880], [R2.64], !P1 ;  /* 0x19880000021c0fae */ /* 0x0003e8000c901d46 */
[----:B------:R-:W0:Y:S01]  /*3c80*/  LDGDEPBAR ;  /* 0x00000000000079af */ /* 0x000e220000000000 */
[----:B-1----:R-:W-:-:S04]  /*3c90*/  SHF.R.S32.HI R17, RZ, 0x1f, R18 ;  /* 0x0000001fff117819 */ /* 0x002fc80000011412 */
        /* <DEDUP_REMOVED lines=16> */
[----:B------:R-:W-:Y:S01]  /*3da0*/  ISETP.GE.AND P6, PT, R25, c[0x0][0x1d4], PT ;  /* 0x0000750019007a0c */ /* 0x000fe20003fc6270 */
[----:B------:R-:W-:Y:S01]  /*3db0*/  IMAD.IADD R4, R52, 0x1, -R26 ;  /* 0x0000000134047824 */ /* 0x000fe200078e0a1a */
[C---:B------:R-:W-:Y:S01]  /*3dc0*/  ISETP.GE.AND P5, PT, R32.reuse, c[0x0][0x1d4], PT ;  /* 0x0000750020007a0c */ /* 0x040fe20003fa6270 */
[----:B------:R-:W-:Y:S01]  /*3dd0*/  IMAD.SHL.U32 R2, R32, 0x2, RZ ;  /* 0x0000000220027824 */ /* 0x000fe200078e00ff */
[----:B------:R-:W-:-:S02]  /*3de0*/  LOP3.LUT R107, R107, 0xfffffffe, RZ, 0xc0, !PT ;  /* 0xfffffffe6b6b7812 */ /* 0x000fc400078ec0ff */
[----:B------:R-:W-:Y:S02]  /*3df0*/  IADD3 R243, R236, 0x20, RZ ;  /* 0x00000020ecf37810 */ /* 0x000fe40007ffe0ff */
[----:B------:R-:W-:Y:S02]  /*3e00*/  SHF.L.U64.HI R3, R32, 0x1, R33 ;  /* 0x0000000120037819 */ /* 0x000fe40000010221 */
[----:B------:R-:W-:Y:S01]  /*3e10*/  @P1 IADD3 R243, R236, -0x20, RZ ;  /* 0xffffffe0ecf31810 */ /* 0x000fe20007ffe0ff */
[----:B------:R1:W-:Y:S01]  /*3e20*/  STL [R1+0x108], R2 ;  /* 0x0001080201007387 */ /* 0x0003e20000100800 */
[----:B------:R-:W-:Y:S02]  /*3e30*/  ISETP.LT.OR P1, PT, R4, 0x1, P5 ;  /* 0x000000010400780c */ /* 0x000fe40002f21670 */
[----:B------:R-:W-:Y:S02]  /*3e40*/  @P6 LOP3.LUT R107, R107, 0x1, RZ, 0xfc, !PT ;  /* 0x000000016b6b6812 */ /* 0x000fe400078efcff */
[----:B------:R-:W-:-:S02]  /*3e50*/  SHF.L.U64.HI R5, R25, 0x1, R27 ;  /* 0x0000000119057819 */ /* 0x000fc4000001021b */
[----:B-1----:R-:W-:Y:S01]  /*3e60*/  IADD3 R6, P0, R8, R2, RZ ;  /* 0x0000000208067210 */ /* 0x002fe20007f1e0ff */
[----:B------:R-:W-:Y:S01]  /*3e70*/  STL [R1+0x3c], R3 ;  /* 0x00003c0301007387 */ /* 0x000fe20000100800 */
[----:B------:R-:W-:-:S03]  /*3e80*/  ISETP.LT.OR P2, PT, R4, 0x1, P6 ;  /* 0x000000010400780c */ /* 0x000fc60003741670 */
[----:B------:R-:W-:Y:S01]  /*3e90*/  STL [R1+0xc4], R107 ;  /* 0x0000c46b01007387 */ /* 0x000fe20000100800 */
[----:B------:R-:W-:-:S03]  /*3ea0*/  IMAD.X R7, R0, 0x1, R3, P0 ;  /* 0x0000000100077824 */ /* 0x000fc600000e0603 */
[----:B------:R-:W-:Y:S01]  /*3eb0*/  STL [R1+0x40], R5 ;  /* 0x0000400501007387 */ /* 0x000fe20000100800 */
[----:B------:R-:W-:-:S05]  /*3ec0*/  IMAD.SHL.U32 R2, R25, 0x2, RZ ;  /* 0x0000000219027824 */ /* 0x000fca00078e00ff */
[----:B------:R1:W-:Y:S01]  /*3ed0*/  STL [R1+0x10c], R2 ;  /* 0x00010c0201007387 */ /* 0x0003e20000100800 */
[----:B------:R-:W-:Y:S02]  /*3ee0*/  ISETP.GE.AND P4, PT, R31, c[0x0][0x1d4], PT ;  /* 0x000075001f007a0c */ /* 0x000fe40003f86270 */
[----:B-1----:R-:W-:-:S05]  /*3ef0*/  IADD3 R2, P0, R8, R2, RZ ;  /* 0x0000000208027210 */ /* 0x002fca0007f1e0ff */
[----:B------:R-:W-:Y:S01]  /*3f00*/  IMAD.X R3, R0, 0x1, R5, P0 ;  /* 0x0000000100037824 */ /* 0x000fe200000e0605 */
[----:B------:R-:W-:Y:S01]  /*3f10*/  SHF.L.U64.HI R5, R31, 0x1, R36 ;  /* 0x000000011f057819 */ /* 0x000fe20000010224 */
[----:B--2---:R-:W1:Y:S04]  /*3f20*/  LDSM.16.M88.4 R180, [R15] ;  /* 0x000000000fb4783b */ /* 0x004e680000000200 */
[----:B------:R-:W2:Y:S04]  /*3f30*/  LDSM.16.M88.4 R196, [R15+0x4000] ;  /* 0x004000000fc4783b */ /* 0x000ea80000000200 */
[----:B------:R-:W1:Y:S04]  /*3f40*/  LDSM.16.M88.4 R212, [R15+0x8000] ;  /* 0x008000000fd4783b */ /* 0x000e680000000200 */
[----:B------:R-:W1:Y:S04]  /*3f50*/  LDSM.16.M88.4 R228, [R15+0xc000] ;  /* 0x00c000000fe4783b */ /* 0x000e680000000200 */
[----:B---3--:R-:W3:Y:S04]  /*3f60*/  LDSM.16.M88.4 R184, [R14] ;  /* 0x000000000eb8783b */ /* 0x008ee80000000200 */
[----:B------:R-:W1:Y:S04]  /*3f70*/  LDSM.16.M88.4 R200, [R14+0x4000] ;  /* 0x004000000ec8783b */ /* 0x000e680000000200 */
[----:B----4-:R-:W4:Y:S04]  /*3f80*/  LDSM.16.M88.4 R164, [R16] ;  /* 0x0000000010a4783b */ /* 0x010f280000000200 */
[----:B------:R-:W1:Y:S04]  /*3f90*/  LDSM.16.M88.4 R192, [R16+0x4000] ;  /* 0x0040000010c0783b */ /* 0x000e680000000200 */
[----:B------:R-:W1:Y:S04]  /*3fa0*/  LDSM.16.M88.4 R208, [R16+0x8000] ;  /* 0x0080000010d0783b */ /* 0x000e680000000200 */
[----:B------:R-:W1:Y:S04]  /*3fb0*/  LDSM.16.M88.4 R216, [R14+0x8000] ;  /* 0x008000000ed8783b */ /* 0x000e680000000200 */
[----:B------:R-:W1:Y:S04]  /*3fc0*/  LDSM.16.M88.4 R224, [R16+0xc000] ;  /* 0x00c0000010e0783b */ /* 0x000e680000000200 */
[----:B------:R-:W1:Y:S04]  /*3fd0*/  LDSM.16.M88.4 R232, [R14+0xc000] ;  /* 0x00c000000ee8783b */ /* 0x000e680000000200 */
[----:B------:R-:W-:Y:S06]  /*3fe0*/  BAR.SYNC.DEFER_BLOCKING 0x0 ;  /* 0x0000000000007b1d */ /* 0x000fec0000010000 */
[----:B------:R-:W-:-:S04]  /*3ff0*/  DEPBAR.LE SB0, 0x0 ;  /* 0x000080000000791a */ /* 0x000fc80000000000 */
[----:B------:R-:W-:Y:S01]  /*4000*/  BAR.SYNC.DEFER_BLOCKING 0x0 ;  /* 0x0000000000007b1d */ /* 0x000fe20000010000 */
[----:B------:R-:W-:-:S05]  /*4010*/  ISETP.GE.AND P3, PT, R29, c[0x0][0x1d4], PT ;  /* 0x000075001d007a0c */ /* 0x000fca0003f66270 */
[----:B------:R-:W1:Y:S04]  /*4020*/  LDSM.16.M88.4 R16, [R236] ;  /* 0x00000000ec10783b */ /* 0x000e680000000200 */
[----:B------:R-:W1:Y:S04]  /*4030*/  LDSM.16.M88.4 R20, [R236+0x800] ;  /* 0x00080000ec14783b */ /* 0x000e680000000200 */
[----:B------:R-:W1:Y:S04]  /*4040*/  LDSM.16.M88.4 R40, [R236+0x1000] ;  /* 0x00100000ec28783b */ /* 0x000e680000000200 */
[----:B------:R-:W1:Y:S04]  /*4050*/  LDSM.16.M88.4 R24, [R243] ;  /* 0x00000000f318783b */ /* 0x000e680000000200 */
[----:B------:R-:W1:Y:S04]  /*4060*/  LDSM.16.M88.4 R32, [R243+0x800] ;  /* 0x00080000f320783b */ /* 0x000e680000000200 */
[----:B------:R-:W1:Y:S04]  /*4070*/  LDSM.16.M88.4 R48, [R243+0x1000] ;  /* 0x00100000f330783b */ /* 0x000e680000000200 */
[----:B------:R-:W-:Y:S01]  /*4080*/  @!PT LDS RZ, [RZ] ;  /* 0x00000000fffff984 */ /* 0x000fe20000000800 */
[----:B------:R-:W-:Y:S01]  /*4090*/  @!PT LDS RZ, [RZ] ;  /* 0x00000000fffff984 */ /* 0x000fe20000000800 */
[----:B------:R-:W-:Y:S01]  /*40a0*/  @!PT LDS RZ, [RZ] ;  /* 0x00000000fffff984 */ /* 0x000fe20000000800 */
[----:B------:R2:W-:Y:S01]  /*40b0*/  LDGSTS.E.BYPASS.LTC128B.128 [R28+0x4080], [R6.64], !P1 ;  /* 0x04080000061c7fae */ /* 0x0005e2000c901d46 */
[----:B------:R-:W-:-:S03]  /*40c0*/  ISETP.LT.OR P1, PT, R4, 0x1, P4 ;  /* 0x000000010400780c */ /* 0x000fc60002721670 */
[----:B------:R3:W-:Y:S01]  /*40d0*/  LDGSTS.E.BYPASS.LTC128B.128 [R28+0x5880], [R2.64], !P2 ;  /* 0x05880000021c7fae */ /* 0x0007e2000d101d46 */
[----:B--2---:R-:W-:-:S05]  /*40e0*/  IMAD.SHL.U32 R6, R31, 0x2, RZ ;  /* 0x000000021f067824 */ /* 0x004fca00078e00ff */
[----:B---3--:R-:W-:Y:S01]  /*40f0*/  IADD3 R2, P0, R8, R6, RZ ;  /* 0x0000000608027210 */ /* 0x008fe20007f1e0ff */
[----:B------:R2:W-:Y:S04]  /*4100*/  STL [R1+0x104], R6 ;  /* 0x0001040601007387 */ /* 0x0005e80000100800 */
[----:B------:R-:W-:Y:S01]  /*4110*/  IMAD.X R3, R0, 0x1, R5, P0 ;  /* 0x0000000100037824 */ /* 0x000fe200000e0605 */
[----:B------:R3:W-:Y:S04]  /*4120*/  STL [R1+0x44], R5 ;  /* 0x0000440501007387 */ /* 0x0007e80000100800 */
[----:B------:R1:W-:Y:S01]  /*4130*/  LDGSTS.E.BYPASS.LTC128B.128 [R28+0x7080], [R2.64], !P1 ;  /* 0x07080000021c7fae */ /* 0x0003e2000c901d46 */
[C---:B--2---:R-:W-:Y:S01]  /*4140*/  IMAD.SHL.U32 R6, R29.reuse, 0x2, RZ ;  /* 0x000000021d067824 */ /* 0x044fe200078e00ff */
[----:B---3--:R-:W-:-:S04]  /*4150*/  SHF.L.U64.HI R5, R29, 0x1, R30 ;  /* 0x000000011d057819 */ /* 0x008fc8000001021e */
[----:B------:R-:W-:Y:S01]  /*4160*/  STL [R1+0x100], R6 ;  /* 0x0001000601007387 */ /* 0x000fe20000100800 */
[----:B-1----:R-:W-:-:S03]  /*4170*/  IADD3 R2, P0, R8, R6, RZ ;  /* 0x0000000608027210 */ /* 0x002fc60007f1e0ff */
[----:B------:R1:W-:Y:S02]  /*4180*/  STL [R1+0x48], R5 ;  /* 0x0000480501007387 */ /* 0x0003e40000100800 */
[----:B------:R-:W-:Y:S01]  /*4190*/  IMAD.X R3, R0, 0x1, R5, P0 ;  /* 0x0000000100037824 */ /* 0x000fe200000e0605 */
[----:B------:R-:W-:Y:S02]  /*41a0*/  ISETP.LT.OR P0, PT, R4, 0x1, P3 ;  /* 0x000000010400780c */ /* 0x000fe40001f01670 */
[----:B------:R-:W-:-:S11]  /*41b0*/  IADD3 R0, R243, 0x800, RZ ;  /* 0x00000800f3007810 */ /* 0x000fd60007ffe0ff */
[----:B------:R2:W-:Y:S04]  /*41c0*/  LDGSTS.E.BYPASS.LTC128B.128 [R28+0x8880], [R2.64], !P0 ;  /* 0x08880000021c7fae */ /* 0x0005e8000c101d46 */
[----:B-1----:R-:W1:Y:S01]  /*41d0*/  S2R R5, SR_TID.X ;  /* 0x0000000000057919 */ /* 0x002e620000002100 */
[----:B--2---:R-:W-:-:S05]  /*41e0*/  IADD3 R2, R243, 0x1000, RZ ;  /* 0x00001000f3027810 */ /* 0x004fca0007ffe0ff */
[----:B------:R2:W-:Y:S04]  /*41f0*/  STL [R1+0x8], R2 ;  /* 0x0000080201007387 */ /* 0x0005e80000100800 */
[----:B------:R2:W-:Y:S01]  /*4200*/  STL [R1+0x4], R0 ;  /* 0x0000040001007387 */ /* 0x0005e20000100800 */
[----:B-1----:R-:W-:Y:S01]  /*4210*/  ISETP.GT.AND P0, PT, R5, 0x7f, PT ;  /* 0x0000007f0500780c */ /* 0x002fe20003f04270 */
[----:B------:R-:W-:Y:S01]  /*4220*/  BSSY B0, `(.L_x_1121) ;  /* 0x0000024000007945 */ /* 0x000fe20003800000 */
[----:B------:R-:W-:-:S11]  /*4230*/  ISETP.GT.AND P6, PT, R106, 0x2f, PT ;  /* 0x0000002f6a00780c */ /* 0x000fd60003fc4270 */
[----:B------:R-:W-:Y:S05]  /*4240*/  @P0 BRA `(.L_x_1122) ;  /* 0x0000021000000947 */ /* 0x000fea0003800000 */
[----:B----4-:R-:W-:Y:S05]  /*4250*/  BRA.DIV ~URZ, `(.L_x_1123) ;  /* 0x000105727f007947 */ /* 0x010fea000b800000 */
[----:B------:R1:W3:Y:S04]  /*4260*/  SHFL.IDX PT, R5, R12, 0x1, 0x181f ;  /* 0x00381f000c057f89 */ /* 0x0002e800000e0000 */
[----:B--2---:R1:W2:Y:S02]  /*4270*/  SHFL.IDX PT, R0, R13, 0x1, 0x181f ;  /* 0x00381f000d007f89 */ /* 0x0042a400000e0000 */
.L_x_1227:
[----:B------:R-:W4:Y:S04]  /*4280*/  LDL R2, [R1+0x10c] ;  /* 0x00010c0001027983 */ /* 0x000f280000100800 */
[----:B------:R-:W5:Y:S04]  /*4290*/  LDL R14, [R1+0x40] ;  /* 0x00004000010e7983 */ /* 0x000f680000100800 */
[----:B---3--:R-:W3:Y:S04]  /*42a0*/  LDL R6, [R1+0x108] ;  /* 0x0001080001067983 */ /* 0x008ee80000100800 */
[----:B--2---:R-:W2:Y:S04]  /*42b0*/  LDL R7, [R1+0x5c] ;  /* 0x00005c0001077983 */ /* 0x004ea80000100800 */
[----:B-1----:R-:W2:Y:S04]  /*42c0*/  LDL R13, [R1+0x3c] ;  /* 0x00003c00010d7983 */ /* 0x002ea80000100800 */
[----:B------:R-:W2:Y:S04]  /*42d0*/  LDL R8, [R1+0x18] ;  /* 0x0000180001087983 */ /* 0x000ea80000100800 */
[----:B------:R-:W2:Y:S04]  /*42e0*/  LDL R12, [R1+0x104] ;  /* 0x00010400010c7983 */ /* 0x000ea80000100800 */
[----:B------:R-:W2:Y:S04]  /*42f0*/  LDL R11, [R1+0x44] ;  /* 0x00004400010b7983 */ /* 0x000ea80000100800 */
[----:B------:R-:W2:Y:S04]  /*4300*/  LDL R10, [R1+0x100] ;  /* 0x00010000010a7983 */ /* 0x000ea80000100800 */
[----:B------:R-:W2:Y:S01]  /*4310*/  LDL R9, [R1+0x48] ;  /* 0x0000480001097983 */ /* 0x000ea20000100800 */
[----:B------:R-:W-:-:S02]  /*4320*/  ISETP.LT.OR P1, PT, R4, 0x21, P5 ;  /* 0x000000210400780c */ /* 0x000fc40002f21670 */
[----:B----4-:R-:W-:-:S05]  /*4330*/  IADD3 R2, P0, R0, R2, RZ ;  /* 0x0000000200027210 */ /* 0x010fca0007f1e0ff */
[----:B-----5:R-:W-:Y:S01]  /*4340*/  IMAD.X R3, R5, 0x1, R14, P0 ;  /* 0x0000000105037824 */ /* 0x020fe200000e060e */
[----:B---3--:R-:W-:Y:S02]  /*4350*/  IADD3 R6, P0, R0, R6, RZ ;  /* 0x0000000600067210 */ /* 0x008fe40007f1e0ff */
[----:B--2---:R-:W-:-:S03]  /*4360*/  ISETP.GE.AND P2, PT, R7, c[0x0][0x1d4], PT ;  /* 0x0000750007007a0c */ /* 0x004fc60003f46270 */
[----:B------:R-:W-:Y:S01]  /*4370*/  IMAD.X R7, R5, 0x1, R13, P0 ;  /* 0x0000000105077824 */ /* 0x000fe200000e060d */
[----:B------:R-:W-:-:S04]  /*4380*/  ISETP.LT.OR P0, PT, R4, 0x21, P2 ;  /* 0x000000210400780c */ /* 0x000fc80001701670 */
[----:B------:R-:W-:Y:S01]  /*4390*/  @!PT LDS RZ, [RZ] ;  /* 0x00000000fffff984 */ /* 0x000fe20000000800 */
[----:B------:R-:W-:Y:S01]  /*43a0*/  @!PT LDS RZ, [RZ] ;  /* 0x00000000fffff984 */ /* 0x000fe20000000800 */
[----:B------:R-:W-:Y:S01]  /*43b0*/  @!PT LDS RZ, [RZ] ;  /* 0x00000000fffff984 */ /* 0x000fe20000000800 */
[----:B------:R1:W-:Y:S01]  /*43c0*/  LDGSTS.E.BYPASS.LTC128B.128 [R8+0x5080], [R6.64], !P1 ;  /* 0x0508000006087fae */ /* 0x0003e2000c901d46 */
[C---:B------:R-:W-:Y:S02]  /*43d0*/  ISETP.LT.OR P2, PT, R4.reuse, 0x21, P4 ;  /* 0x000000210400780c */ /* 0x040fe40002741670 */
[----:B------:R-:W-:-:S06]  /*43e0*/  ISETP.LT.OR P1, PT, R4, 0x21, P3 ;  /* 0x000000210400780c */ /* 0x000fcc0001f21670 */
[----:B------:R2:W-:Y:S01]  /*43f0*/  LDGSTS.E.BYPASS.LTC128B.128 [R8+0x6880], [R2.64], !P0 ;  /* 0x0688000002087fae */ /* 0x0005e2000c101d46 */
[----:B-1----:R-:W-:-:S05]  /*4400*/  IADD3 R6, P0, R0, R12, RZ ;  /* 0x0000000c00067210 */ /* 0x002fca0007f1e0ff */
[----:B------:R-:W-:Y:S01]  /*4410*/  IMAD.X R7, R5, 0x1, R11, P0 ;  /* 0x0000000105077824 */ /* 0x000fe200000e060b */
[----:B--2---:R-:W-:-:S04]  /*4420*/  IADD3 R2, P0, R0, R10, RZ ;  /* 0x0000000a00027210 */ /* 0x004fc80007f1e0ff */
[----:B------:R1:W-:Y:S01]  /*4430*/  LDGSTS.E.BYPASS.LTC128B.128 [R8+0x8080], [R6.64], !P2 ;  /* 0x0808000006087fae */ /* 0x0003e2000d101d46 */
[----:B------:R-:W-:-:S05]  /*4440*/  IMAD.X R3, R5, 0x1, R9, P0 ;  /* 0x0000000105037824 */ /* 0x000fca00000e0609 */
[----:B------:R1:W-:Y:S03]  /*4450*/  LDGSTS.E.BYPASS.LTC128B.128 [R8+0x9880], [R2.64], !P1 ;  /* 0x0988000002087fae */ /* 0x0003e6000c901d46 */
.L_x_1122:
[----:B----4-:R-:W-:Y:S05]  /*4460*/  BSYNC B0 ;  /* 0x0000000000007941 */ /* 0x010fea0003800000 */
.L_x_1121:
[----:B-12---:R-:W1:Y:S04]  /*4470*/  S2R R2, SR_TID.X ;  /* 0x0000000000027919 */ /* 0x006e680000002100 */
[----:B------:R-:W0:Y:S01]  /*4480*/  LDGDEPBAR ;  /* 0x00000000000079af */ /* 0x000e220000000000 */
[----:B------:R-:W-:Y:S01]  /*4490*/  WARPSYNC 0xffffffff ;  /* 0xffffffff00007948 */ /* 0x000fe20003800000 */
[C---:B------:R-:W-:Y:S08]  /*44a0*/  HMMA.16816.F32 R4, R160.reuse, R16, RZ ;  /* 0x00000010a004723c */ /* 0x040ff000000018ff */
[C---:B------:R-:W-:Y:S08]  /*44b0*/  HMMA.16816.F32 R12, R160.reuse, R22, RZ ;  /* 0x00000016a00c723c */ /* 0x040ff000000018ff */
[----:B------:R-:W-:Y:S01]  /*44c0*/  HMMA.16816.F32 R8, R160, R18, RZ ;  /* 0x00000012a008723c */ /* 0x000fe200000018ff */
[----:B-1----:R-:W-:-:S04]  /*44d0*/  SHF.R.S32.HI R0, RZ, 0x1f, R2 ;  /* 0x0000001fff007819 */ /* 0x002fc80000011402 */
[----:B------:R-:W-:-:S03]  /*44e0*/  LEA.HI R0, R0, R2, RZ, 0x3 ;  /* 0x0000000200007211 */ /* 0x000fc600078f18ff */
[----:B------:R-:W-:Y:S01]  /*44f0*/  HMMA.16816.F32 R28, R164, R24, R4 ;  /* 0x00000018a41c723c */ /* 0x000fe20000001804 */
[----:B------:R-:W-:-:S04]  /*4500*/  LOP3.LUT R0, R0, 0xfffffff8, RZ, 0xc0, !PT ;  /* 0xfffffff800007812 */ /* 0x000fc800078ec0ff */
[----:B------:R-:W-:-:S03]  /*4510*/  IADD3 R0, -R0, R2, RZ ;  /* 0x0000000200007210 */ /* 0x000fc60007ffe1ff */
[----:B------:R-:W-:Y:S01]  /*4520*/  HMMA.16816.F32 R4, R160, R20, RZ ;  /* 0x00000014a004723c */ /* 0x000fe200000018ff */
[----:B------:R-:W2:Y:S01]  /*4530*/  LDL R2, [R1+0x64] ;  /* 0x0000640001027983 */ /* 0x000ea20000100800 */
[----:B------:R-:W-:Y:S02]  /*4540*/  LOP3.LUT P0, RZ, R0, 0x4, RZ, 0xc0, !PT ;  /* 0x0000000400ff7812 */ /* 0x000fe4000780c0ff */
[----:B------:R-:W-:-:S04]  /*4550*/  MOV R0, 0x40 ;  /* 0x0000004000007802 */ /* 0x000fc80000000f00 */
[----:B------:R-:W-:Y:S01]  /*4560*/  SEL R0, R0, 0xffffffc0, !P0 ;  /* 0xffffffc000007807 */ /* 0x000fe20004000000 */
[----:B------:R-:W-:Y:S03]  /*4570*/  HMMA.16816.F32 R24, R164, R26, R8 ;  /* 0x0000001aa418723c */ /* 0x000fe60000001808 */
[----:B------:R-:W-:-:S05]  /*4580*/  IADD3 R238, R236, R0, RZ ;  /* 0x00000000ecee7210 */ /* 0x000fca0007ffe0ff */
[----:B------:R-:W1:Y:S07]  /*4590*/  LDSM.16.M88.4 R8, [R238+0x800] ;  /* 0x00080000ee08783b */ /* 0x000e6e0000000200 */
[C---:B------:R-:W-:Y:S08]  /*45a0*/  HMMA.16816.F32 R20, R164.reuse, R32, R4 ;  /* 0x00000020a414723c */ /* 0x040ff00000001804 */
[----:B------:R-:W-:Y:S01]  /*45b0*/  HMMA.16816.F32 R4, R164, R34, R12 ;  /* 0x00000022a404723c */ /* 0x000fe2000000180c */
[----:B------:R-:W3:Y:S07]  /*45c0*/  LDSM.16.M88.4 R12, [R238] ;  /* 0x00000000ee0c783b */ /* 0x000eee0000000200 */
[----:B------:R-:W-:Y:S01]  /*45d0*/  HMMA.16816.F32 R16, R160, R40, RZ ;  /* 0x00000028a010723c */ /* 0x000fe200000018ff */
[----:B------:R-:W-:-:S07]  /*45e0*/  IADD3 R237, R243, R0, RZ ;  /* 0x00000000f3ed7210 */ /* 0x000fce0007ffe0ff */
[C---:B-1----:R-:W-:Y:S01]  /*45f0*/  HMMA.16816.F32 R32, R180.reuse, R8, R20 ;  /* 0x00000008b420723c */ /* 0x042fe20000001814 */
[----:B------:R-:W-:Y:S07]  /*4600*/  LDSM.16.M88.4 R20, [R237] ;  /* 0x00000000ed14783b */ /* 0x000fee0000000200 */
[C---:B---3--:R-:W-:Y:S08]  /*4610*/  HMMA.16816.F32 R44, R180.reuse, R12, R28 ;  /* 0x0000000cb42c723c */ /* 0x048ff0000000181c */
[C---:B------:R-:W-:Y:S01]  /*4620*/  HMMA.16816.F32 R36, R180.reuse, R14, R24 ;  /* 0x0000000eb424723c */ /* 0x040fe20000001818 */
[----:B------:R-:W1:Y:S04]  /*4630*/  LDSM.16.M88.4 R12, [R238+0x1000] ;  /* 0x00100000ee0c783b */ /* 0x000e680000000200 */
[----:B------:R-:W-:Y:S03]  /*4640*/  LDSM.16.M88.4 R24, [R237+0x1000] ;  /* 0x00100000ed18783b */ /* 0x000fe60000000200 */
[----:B------:R-:W-:Y:S08]  /*4650*/  HMMA.16816.F32 R28, R180, R10, R4 ;  /* 0x0000000ab41c723c */ /* 0x000ff00000001804 */
[----:B------:R-:W-:Y:S08]  /*4660*/  HMMA.16816.F32 R4, R160, R42, RZ ;  /* 0x0000002aa004723c */ /* 0x000ff000000018ff */
[C---:B------:R-:W-:Y:S01]  /*4670*/  HMMA.16816.F32 R8, R164.reuse, R48, R16 ;  /* 0x00000030a408723c */ /* 0x040fe20000001810 */
[----:B------:R-:W3:Y:S11]  /*4680*/  LDSM.16.M88.4 R16, [R237+0x800] ;  /* 0x00080000ed10783b */ /* 0x000ef60000000200 */
[----:B------:R-:W-:Y:S04]  /*4690*/  @!UPT UIADD3 URZ, URZ, URZ, URZ ;  /* 0x0000003f3f3ff290 */ /* 0x000fe8000fffe03f */
[----:B------:R-:W-:Y:S08]  /*46a0*/  HMMA.16816.F32 R4, R164, R50, R4 ;  /* 0x00000032a404723c */ /* 0x000ff00000001804 */
[C---:B-1----:R-:W-:Y:S11]  /*46b0*/  HMMA.16816.F32 R8, R180.reuse, R12, R8 ;  /* 0x0000000cb408723c */ /* 0x042ff60000001808 */
[----:B------:R-:W-:Y:S05]  /*46c0*/  @!UPT UIADD3 URZ, URZ, URZ, URZ ;  /* 0x0000003f3f3ff290 */ /* 0x000fea000fffe03f */
[----:B------:R-:W-:Y:S08]  /*46d0*/  HMMA.16816.F32 R4, R180, R14, R4 ;  /* 0x0000000eb404723c */ /* 0x000ff00000001804 */
[C---:B---3--:R-:W-:Y:S08]  /*46e0*/  HMMA.16816.F32 R40, R184.reuse, R16, R32 ;  /* 0x00000010b828723c */ /* 0x048ff00000001820 */
[C---:B------:R-:W-:Y:S01]  /*46f0*/  HMMA.16816.F32 R32, R184.reuse, R24, R8 ;  /* 0x00000018b820723c */ /* 0x040fe20000001808 */
[----:B------:R-:W1:Y:S07]  /*4700*/  LDSM.16.M88.4 R8, [R236+0x1800] ;  /* 0x00180000ec08783b */ /* 0x000e6e0000000200 */
[C---:B------:R-:W-:Y:S08]  /*4710*/  HMMA.16816.F32 R12, R184.reuse, R22, R36 ;  /* 0x00000016b80c723c */ /* 0x040ff00000001824 */
[C---:B------:R-:W-:Y:S01]  /*4720*/  HMMA.16816.F32 R36, R184.reuse, R18, R28 ;  /* 0x00000012b824723c */ /* 0x040fe2000000181c */
[----:B------:R-:W-:Y:S07]  /*4730*/  LDSM.16.M88.4 R28, [R243+0x1800] ;  /* 0x00180000f31c783b */ /* 0x000fee0000000200 */
[C---:B------:R-:W-:Y:S01]  /*4740*/  HMMA.16816.F32 R44, R184.reuse, R20, R44 ;  /* 0x00000014b82c723c */ /* 0x040fe2000000182c */
[----:B------:R-:W-:Y:S07]  /*4750*/  LDSM.16.M88.4 R20, [R236+0x2800] ;  /* 0x00280000ec14783b */ /* 0x000fee0000000200 */
[----:B------:R-:W-:Y:S01]  /*4760*/  HMMA.16816.F32 R16, R184, R26, R4 ;  /* 0x0000001ab810723c */ /* 0x000fe20000001804 */
[----:B------:R-:W3:Y:S07]  /*4770*/  LDSM.16.M88.4 R24, [R236+0x2000] ;  /* 0x00200000ec18783b */ /* 0x000eee0000000200 */
[C---:B-1----:R-:W-:Y:S08]  /*4780*/  HMMA.16816.F32 R12, R188.reuse, R10, R12 ;  /* 0x0000000abc0c723c */ /* 0x042ff0000000180c */
[C---:B------:R-:W-:Y:S01]  /*4790*/  HMMA.16816.F32 R4, R188.reuse, R8, R44 ;  /* 0x00000008bc04723c */ /* 0x040fe2000000182c */
[----:B------:R-:W1:Y:S07]  /*47a0*/  LDSM.16.M88.4 R8, [R243+0x2000] ;  /* 0x00200000f308783b */ /* 0x000e6e0000000200 */
[C---:B---3--:R-:W-:Y:S08]  /*47b0*/  HMMA.16816.F32 R48, R188.reuse, R24, R40 ;  /* 0x00000018bc30723c */ /* 0x048ff00000001828 */
[C---:B------:R-:W-:Y:S01]  /*47c0*/  HMMA.16816.F32 R44, R188.reuse, R26, R36 ;  /* 0x0000001abc2c723c */ /* 0x040fe20000001824 */
[----:B------:R-:W3:Y:S07]  /*47d0*/  LDSM.16.M88.4 R24, [R243+0x2800] ;  /* 0x00280000f318783b */ /* 0x000eee0000000200 */
[C---:B------:R-:W-:Y:S08]  /*47e0*/  HMMA.16816.F32 R40, R188.reuse, R20, R32 ;  /* 0x00000014bc28723c */ /* 0x040ff00000001820 */
[----:B------:R-:W-:Y:S01]  /*47f0*/  HMMA.16816.F32 R36, R188, R22, R16 ;  /* 0x00000016bc24723c */ /* 0x000fe20000001810 */
[----:B------:R-:W4:Y:S07]  /*4800*/  LDSM.16.M88.4 R20, [R238+0x1800] ;  /* 0x00180000ee14783b */ /* 0x000f2e0000000200 */
[C---:B------:R-:W-:Y:S08]  /*4810*/  HMMA.16816.F32 R32, R192.reuse, R28, R4 ;  /* 0x0000001cc020723c */ /* 0x040ff00000001804 */
[C---:B------:R-:W-:Y:S01]  /*4820*/  HMMA.16816.F32 R16, R192.reuse, R30, R12 ;  /* 0x0000001ec010723c */ /* 0x040fe2000000180c */
[----:B------:R-:W5:Y:S07]  /*4830*/  LDSM.16.M88.4 R28, [R238+0x2000] ;  /* 0x00200000ee1c783b */ /* 0x000f6e0000000200 */
        /* <DEDUP_REMOVED lines=8> */
[----:B------:R-:W4:Y:S07]  /*48c0*/  LDSM.16.M88.4 R20, [R237+0x2000] ;  /* 0x00200000ed14783b */ /* 0x000f2e0000000200 */
[C---:B-----5:R-:W-:Y:S08]  /*48d0*/  HMMA.16816.F32 R32, R196.reuse, R28, R4 ;  /* 0x0000001cc420723c */ /* 0x060ff00000001804 */
[C---:B------:R-:W-:Y:S01]  /*48e0*/  HMMA.16816.F32 R16, R196.reuse, R30, R12 ;  /* 0x0000001ec410723c */ /* 0x040fe2000000180c */
[----:B------:R-:W5:Y:S07]  /*48f0*/  LDSM.16.M88.4 R28, [R237+0x2800] ;  /* 0x00280000ed1c783b */ /* 0x000f6e0000000200 */
[C---:B-1----:R-:W-:Y:S08]  /*4900*/  HMMA.16816.F32 R4, R196.reuse, R8, R48 ;  /* 0x00000008c404723c */ /* 0x042ff00000001830 */
[----:B------:R-:W-:Y:S01]  /*4910*/  HMMA.16816.F32 R12, R196, R10, R44 ;  /* 0x0000000ac40c723c */ /* 0x000fe2000000182c */
[----:B------:R-:W1:Y:S07]  /*4920*/  LDSM.16.M88.4 R8, [R236+0x3000] ;  /* 0x00300000ec08783b */ /* 0x000e6e0000000200 */
[C---:B---3--:R-:W-:Y:S08]  /*4930*/  HMMA.16816.F32 R48, R200.reuse, R24, R40 ;  /* 0x00000018c830723c */ /* 0x048ff00000001828 */
[C---:B------:R-:W-:Y:S01]  /*4940*/  HMMA.16816.F32 R44, R200.reuse, R26, R36 ;  /* 0x0000001ac82c723c */ /* 0x040fe20000001824 */
[----:B------:R-:W3:Y:S07]  /*4950*/  LDSM.16.M88.4 R24, [R236+0x3800] ;  /* 0x00380000ec18783b */ /* 0x000eee0000000200 */
[C---:B----4-:R-:W-:Y:S08]  /*4960*/  HMMA.16816.F32 R40, R200.reuse, R20, R32 ;  /* 0x00000014c828723c */ /* 0x050ff00000001820 */
[C---:B------:R-:W-:Y:S01]  /*4970*/  HMMA.16816.F32 R36, R200.reuse, R22, R16 ;  /* 0x00000016c824723c */ /* 0x040fe20000001810 */
[----:B------:R-:W4:Y:S07]  /*4980*/  LDSM.16.M88.4 R20, [R236+0x4000] ;  /* 0x00400000ec14783b */ /* 0x000f2e0000000200 */
[C---:B-----5:R-:W-:Y:S08]  /*4990*/  HMMA.16816.F32 R32, R200.reuse, R28, R4 ;  /* 0x0000001cc820723c */ /* 0x060ff00000001804 */
[----:B------:R-:W-:Y:S01]  /*49a0*/  HMMA.16816.F32 R16, R200, R30, R12 ;  /* 0x0000001ec810723c */ /* 0x000fe2000000180c */
[----:B------:R-:W5:Y:S07]  /*49b0*/  LDSM.16.M88.4 R28, [R243+0x3000] ;  /* 0x00300000f31c783b */ /* 0x000f6e0000000200 */
[C---:B-1----:R-:W-:Y:S08]  /*49c0*/  HMMA.16816.F32 R4, R204.reuse, R8, R48 ;  /* 0x00000008cc04723c */ /* 0x042ff00000001830 */
[C---:B------:R-:W-:Y:S01]  /*49d0*/  HMMA.16816.F32 R12, R204.reuse, R10, R44 ;  /* 0x0000000acc0c723c */ /* 0x040fe2000000182c */
[----:B------:R-:W1:Y:S07]  /*49e0*/  LDSM.16.M88.4 R8, [R243+0x3800] ;  /* 0x00380000f308783b */ /* 0x000e6e0000000200 */
[C---:B---3--:R-:W-:Y:S08]  /*49f0*/  HMMA.16816.F32 R48, R204.reuse, R24, R40 ;  /* 0x00000018cc30723c */ /* 0x048ff00000001828 */
[C---:B------:R-:W-:Y:S01]  /*4a00*/  HMMA.16816.F32 R44, R204.reuse, R26, R36 ;  /* 0x0000001acc2c723c */ /* 0x040fe20000001824 */
[----:B------:R-:W3:Y:S07]  /*4a10*/  LDSM.16.M88.4 R24, [R243+0x4000] ;  /* 0x00400000f318783b */ /* 0x000eee0000000200 */
[C---:B----4-:R-:W-:Y:S08]  /*4a20*/  HMMA.16816.F32 R40, R204.reuse, R20, R32 ;  /* 0x00000014cc28723c */ /* 0x050ff00000001820 */
[----:B------:R-:W-:Y:S01]  /*4a30*/  HMMA.16816.F32 R36, R204, R22, R16 ;  /* 0x00000016cc24723c */ /* 0x000fe20000001810 */
[----:B------:R-:W4:Y:S07]  /*4a40*/  LDSM.16.M88.4 R20, [R238+0x3000] ;  /* 0x00300000ee14783b */ /* 0x000f2e0000000200 */
[C---:B-----5:R-:W-:Y:S08]  /*4a50*/  HMMA.16816.F32 R32, R208.reuse, R28, R4 ;  /* 0x0000001cd020723c */ /* 0x060ff00000001804 */
        /* <DEDUP_REMOVED lines=21> */
[C---:B-----5:R-:W-:Y:S08]  /*4bb0*/  HMMA.16816.F32 R32, R216.reuse, R28, R4 ;  /* 0x0000001cd820723c */ /* 0x060ff00000001804 */
[----:B------:R-:W-:Y:S01]  /*4bc0*/  HMMA.16816.F32 R36, R216, R22, R16 ;  /* 0x00000016d824723c */ /* 0x000fe20000001810 */
[----:B------:R-:W4:Y:S04]  /*4bd0*/  LDSM.16.M88.4 R20, [R236+0x5000] ;  /* 0x00500000ec14783b */ /* 0x000f280000000200 */
[----:B------:R-:W5:Y:S03]  /*4be0*/  LDSM.16.M88.4 R16, [R236+0x5800] ;  /* 0x00580000ec10783b */ /* 0x000f660000000200 */
[----:B-1----:R-:W-:Y:S08]  /*4bf0*/  HMMA.16816.F32 R4, R220, R8, R48 ;  /* 0x00000008dc04723c */ /* 0x002ff00000001830 */
[----:B------:R-:W-:Y:S08]  /*4c00*/  HMMA.16816.F32 R12, R216, R30, R12 ;  /* 0x0000001ed80c723c */ /* 0x000ff0000000180c */
[----:B------:R-:W-:Y:S08]  /*4c10*/  HMMA.16816.F32 R8, R220, R10, R44 ;  /* 0x0000000adc08723c */ /* 0x000ff0000000182c */
[----:B---3--:R-:W-:Y:S01]  /*4c20*/  HMMA.16816.F32 R28, R224, R24, R4 ;  /* 0x00000018e01c723c */ /* 0x008fe20000001804 */
[----:B------:R-:W1:Y:S07]  /*4c30*/  LDSM.16.M88.4 R4, [R243+0x5000] ;  /* 0x00500000f304783b */ /* 0x000e6e0000000200 */
[C---:B----4-:R-:W-:Y:S08]  /*4c40*/  HMMA.16816.F32 R44, R220.reuse, R20, R40 ;  /* 0x00000014dc2c723c */ /* 0x050ff00000001828 */
[C---:B------:R-:W-:Y:S01]  /*4c50*/  HMMA.16816.F32 R36, R220.reuse, R22, R36 ;  /* 0x00000016dc24723c */ /* 0x040fe20000001824 */
[----:B------:R-:W3:Y:S07]  /*4c60*/  LDSM.16.M88.4 R20, [R243+0x5800] ;  /* 0x00580000f314783b */ /* 0x000eee0000000200 */
[C---:B-----5:R-:W-:Y:S08]  /*4c70*/  HMMA.16816.F32 R40, R220.reuse, R16, R32 ;  /* 0x00000010dc28723c */ /* 0x060ff00000001820 */
[----:B------:R-:W-:Y:S01]  /*4c80*/  HMMA.16816.F32 R32, R220, R18, R12 ;  /* 0x00000012dc20723c */ /* 0x000fe2000000180c */
[----:B------:R-:W-:Y:S07]  /*4c90*/  LDSM.16.M88.4 R16, [R238+0x4800] ;  /* 0x00480000ee10783b */ /* 0x000fee0000000200 */
[C---:B------:R-:W-:Y:S01]  /*4ca0*/  HMMA.16816.F32 R12, R224.reuse, R26, R8 ;  /* 0x0000001ae00c723c */ /* 0x040fe20000001808 */
[----:B------:R-:W4:Y:S07]  /*4cb0*/  LDSM.16.M88.4 R24, [R238+0x5000] ;  /* 0x00500000ee18783b */ /* 0x000f2e0000000200 */
[C---:B-1----:R-:W-:Y:S08]  /*4cc0*/  HMMA.16816.F32 R8, R224.reuse, R4, R44 ;  /* 0x00000004e008723c */ /* 0x042ff0000000182c */
[C---:B------:R-:W-:Y:S08]  /*4cd0*/  HMMA.16816.F32 R4, R224.reuse, R6, R36 ;  /* 0x00000006e004723c */ /* 0x040ff00000001824 */
[C---:B---3--:R-:W-:Y:S08]  /*4ce0*/  HMMA.16816.F32 R40, R224.reuse, R20, R40 ;  /* 0x00000014e028723c */ /* 0x048ff00000001828 */
[----:B------:R-:W-:Y:S08]  /*4cf0*/  HMMA.16816.F32 R44, R224, R22, R32 ;  /* 0x00000016e02c723c */ /* 0x000ff00000001820 */
[C---:B----4-:R-:W-:Y:S01]  /*4d00*/  HMMA.16816.F32 R20, R228.reuse, R26, R4 ;  /* 0x0000001ae414723c */ /* 0x050fe20000001804 */
[----:B------:R-:W1:Y:S07]  /*4d10*/  LDSM.16.M88.4 R4, [R237+0x4800] ;  /* 0x00480000ed04783b */ /* 0x000e6e0000000200 */
[C---:B------:R-:W-:Y:S08]  /*4d20*/  HMMA.16816.F32 R36, R228.reuse, R16, R28 ;  /* 0x00000010e424723c */ /* 0x040ff0000000181c */
[C---:B------:R-:W-:Y:S01]  /*4d30*/  HMMA.16816.F32 R16, R228.reuse, R18, R12 ;  /* 0x00000012e410723c */ /* 0x040fe2000000180c */
[----:B------:R-:W3:Y:S07]  /*4d40*/  LDSM.16.M88.4 R12, [R238+0x5800] ;  /* 0x00580000ee0c783b */ /* 0x000eee0000000200 */
[----:B------:R-:W-:Y:S01]  /*4d50*/  HMMA.16816.F32 R32, R228, R24, R8 ;  /* 0x00000018e420723c */ /* 0x000fe20000001808 */
[----:B------:R-:W4:Y:S07]  /*4d60*/  LDSM.16.M88.4 R8, [R237+0x5000] ;  /* 0x00500000ed08783b */ /* 0x000f2e0000000200 */
[----:B-1----:R-:W-:Y:S08]  /*4d70*/  HMMA.16816.F32 R36, R232, R4, R36 ;  /* 0x00000004e824723c */ /* 0x002ff00000001824 */
[----:B---3--:R-:W-:Y:S01]  /*4d80*/  HMMA.16816.F32 R28, R228, R12, R40 ;  /* 0x0000000ce41c723c */ /* 0x008fe20000001828 */
[----:B------:R-:W1:Y:S01]  /*4d90*/  LDSM.16.M88.4 R40, [R237+0x5800] ;  /* 0x00580000ed28783b */ /* 0x000e620000000200 */
[----:B--2---:R-:W-:Y:S01]  /*4da0*/  ISETP.GT.AND P0, PT, R53, R2, PT ;  /* 0x000000023500720c */ /* 0x004fe20003f04270 */
[----:B------:R-:W-:-:S05]  /*4db0*/  DEPBAR.LE SB0, 0x0 ;  /* 0x000080000000791a */ /* 0x000fca0000000000 */
[C---:B------:R-:W-:Y:S08]  /*4dc0*/  HMMA.16816.F32 R16, R232.reuse, R6, R16 ;  /* 0x00000006e810723c */ /* 0x040ff00000001810 */
[----:B------:R-:W-:Y:S01]  /*4dd0*/  FMUL.FTZ R0, R36, c[0x0][0x320] ;  /* 0x0000c80024007a20 */ /* 0x000fe20000410000 */
[----:B----4-:R-:W-:Y:S03]  /*4de0*/  HMMA.16816.F32 R4, R232, R8, R32 ;  /* 0x00000008e804723c */ /* 0x010fe60000001820 */
[----:B------:R2:W3:Y:S02]  /*4df0*/  MUFU.TANH R35, R0 ;  /* 0x0000000000237308 */ /* 0x0004e40000002400 */
[----:B--2---:R-:W-:-:S06]  /*4e00*/  FMUL.FTZ R0, R37, c[0x0][0x320] ;  /* 0x0000c80025007a20 */ /* 0x004fcc0000410000 */
[----:B------:R2:W4:Y:S01]  /*4e10*/  MUFU.TANH R33, R0 ;  /* 0x0000000000217308 */ /* 0x0005220000002400 */
[----:B------:R-:W-:Y:S01]  /*4e20*/  HMMA.16816.F32 R24, R228, R14, R44 ;  /* 0x0000000ee418723c */ /* 0x000fe2000000182c */
[----:B--2---:R-:W-:-:S06]  /*4e30*/  FMUL.FTZ R0, R38, c[0x0][0x320] ;  /* 0x0000c80026007a20 */ /* 0x004fcc0000410000 */
[----:B------:R2:W2:Y:S01]  /*4e40*/  MUFU.TANH R38, R0 ;  /* 0x0000000000267308 */ /* 0x0004a20000002400 */
[----:B-1----:R-:W-:Y:S01]  /*4e50*/  HMMA.16816.F32 R12, R232, R40, R28 ;  /* 0x00000028e80c723c */ /* 0x002fe2000000181c */
[----:B--2---:R-:W-:-:S06]  /*4e60*/  FMUL.FTZ R0, R39, c[0x0][0x320] ;  /* 0x0000c80027007a20 */ /* 0x004fcc0000410000 */
        /* <DEDUP_REMOVED lines=99> */
.L_x_1228:
[----:B------:R-:W-:Y:S05]  /*54a0*/  BRA.DIV ~URZ, `(.L_x_1127) ;  /* 0x0000f4527f007947 */ /* 0x000fea000b800000 */
[----:B------:R4:W1:Y:S02]  /*54b0*/  SHFL.IDX PT, R0, R6, RZ, 0x181f ;  /* 0x00181fff06007589 */ /* 0x00086400000e0000 */
.L_x_1229:
        /* <DEDUP_REMOVED lines=34> */
.L_x_1129:
[----:B------:R-:W-:Y:S05]  /*56e0*/  BSYNC B0 ;  /* 0x0000000000007941 */ /* 0x000fea0003800000 */
.L_x_1128:
[----:B------:R-:W-:Y:S01]  /*56f0*/  ISETP.GE.AND P0, PT, R7, 0x21, PT ;  /* 0x000000210700780c */ /* 0x000fe20003f06270 */
[----:B------:R-:W-:Y:S06]  /*5700*/  BRA.DIV ~URZ, `(.L_x_1130) ;  /* 0x0000f2527f007947 */ /* 0x000fec000b800000 */
[----:B---3--:R3:W2:Y:S04]  /*5710*/  SHFL.IDX PT, R4, R5, 0x1, 0x181f ;  /* 0x00381f0005047f89 */ /* 0x0086a800000e0000 */
[----:B-1----:R3:W1:Y:S02]  /*5720*/  SHFL.IDX PT, R0, R6, 0x1, 0x181f ;  /* 0x00381f0006007f89 */ /* 0x00266400000e0000 */
.L_x_1230:
        /* <DEDUP_REMOVED lines=33> */
.L_x_1125:
[----:B-1234-:R-:W-:Y:S05]  /*5940*/  BSYNC B1 ;  /* 0x0000000000017941 */ /* 0x01efea0003800000 */
.L_x_1124:
[----:B------:R-:W2:Y:S01]  /*5950*/  LDL R2, [R1+0xa4] ;  /* 0x0000a40001027983 */ /* 0x000ea20000100800 */
[----:B------:R-:W-:-:S03]  /*5960*/  IMAD.MOV.U32 R4, RZ, RZ, c[0x0][0x2c4] ;  /* 0x0000b100ff047624 */ /* 0x000fc600078e00ff */
[----:B------:R-:W2:Y:S04]  /*5970*/  LDL R0, [R1+0xbc] ;  /* 0x0000bc0001007983 */ /* 0x000ea80000100800 */
[----:B------:R-:W3:Y:S04]  /*5980*/  LDL R5, [R1+0xb8] ;  /* 0x0000b80001057983 */ /* 0x000ee80000100800 */
[----:B------:R-:W4:Y:S01]  /*5990*/  LDL R3, [R1+0x9c] ;  /* 0x00009c0001037983 */ /* 0x000f220000100800 */
[----:B------:R-:W-:-:S03]  /*59a0*/  ISETP.NE.AND P0, PT, R4, 0x1, PT ;  /* 0x000000010400780c */ /* 0x000fc60003f05270 */
[----:B------:R-:W0:Y:S01]  /*59b0*/  LDGDEPBAR ;  /* 0x00000000000079af */ /* 0x000e220000000000 */
[----:B--2---:R-:W-:Y:S02]  /*59c0*/  IADD3 R0, R0, R2, RZ ;  /* 0x0000000200007210 */ /* 0x004fe40007ffe0ff */
[----:B---3--:R-:W-:-:S07]  /*59d0*/  IADD3 R6, -R5, R52, RZ ;  /* 0x0000003405067210 */ /* 0x008fce0007ffe1ff */
[----:B------:R-:W-:-:S04]  /*59e0*/  @P0 IMAD.HI.U32 R2, R0, c[0x0][0x2c8], RZ ;  /* 0x0000b20000020a27 */ /* 0x000fc800078e00ff */
[----:B------:R-:W-:Y:S01]  /*59f0*/  IMAD.MOV.U32 R4, RZ, RZ, R0 ;  /* 0x000000ffff047224 */ /* 0x000fe200078e0000 */
[----:B------:R-:W-:Y:S02]  /*5a00*/  IADD3 R0, -R5, 0x1, R52 ;  /* 0x0000000105007810 */ /* 0x000fe40007ffe134 */
[----:B------:R-:W-:-:S03]  /*5a10*/  @P0 SHF.R.U32.HI R4, RZ, c[0x0][0x2cc], R2 ;  /* 0x0000b300ff040a19 */ /* 0x000fc60000011602 */
[----:B----4-:R-:W-:Y:S01]  /*5a20*/  IMAD.IADD R5, R0, 0x1, -R3 ;  /* 0x0000000100057824 */ /* 0x010fe200078e0a03 */
[----:B------:R-:W-:Y:S05]  /*5a30*/  BRA.DIV ~URZ, `(.L_x_1131) ;  /* 0x0000efe27f007947 */ /* 0x000fea000b800000 */
[----:B------:R1:W2:Y:S02]  /*5a40*/  SHFL.IDX PT, R0, R4, RZ, 0x1c1f ;  /* 0x001c1fff04007589 */ /* 0x0002a400000e0000 */
.L_x_1231:
[----:B--2---:R-:W-:-:S05]  /*5a50*/  IMAD.IADD R0, R5, 0x1, R0 ;  /* 0x0000000105007824 */ /* 0x004fca00078e0200 */
[----:B------:R-:W-:-:S04]  /*5a60*/  IMNMX R0, R6, R0, PT ;  /* 0x0000000006007217 */ /* 0x000fc80003800200 */
[C---:B------:R-:W-:Y:S02]  /*5a70*/  ISETP.GT.AND P1, PT, R0.reuse, RZ, PT ;  /* 0x000000ff0000720c */ /* 0x040fe40003f24270 */
[C---:B------:R-:W-:Y:S02]  /*5a80*/  ISETP.GT.AND P0, PT, R0.reuse, 0x1, PT ;  /* 0x000000010000780c */ /* 0x040fe40003f04270 */
        /* <DEDUP_REMOVED lines=11> */
[----:B------:R-:W-:Y:S02]  /*5b40*/  FSEL R18, R18, -INF , P0 ;  /* 0xff80000012127808 */ /* 0x000fe40000000000 */
[C---:B------:R-:W-:Y:S02]  /*5b50*/  ISETP.GT.AND P4, PT, R0.reuse, 0x19, PT ;  /* 0x000000190000780c */ /* 0x040fe40003f84270 */
        /* <DEDUP_REMOVED lines=8> */
[----:B------:R-:W-:Y:S01]  /*5be0*/  FSEL R72, R8, -INF , P0 ;  /* 0xff80000008487808 */ /* 0x000fe20000000000 */
[----:B------:R-:W-:Y:S05]  /*5bf0*/  BRA.DIV ~URZ, `(.L_x_1132) ;  /* 0x0000ee827f007947 */ /* 0x000fea000b800000 */
[----:B------:R-:W2:Y:S02]  /*5c00*/  SHFL.IDX PT, R0, R4, 0x1, 0x1c1f ;  /* 0x003c1f0004007f89 */ /* 0x000ea400000e0000 */
[----:B--2---:R-:W-:-:S05]  /*5c10*/  IMAD.IADD R0, R5, 0x1, R0 ;  /* 0x0000000105007824 */ /* 0x004fca00078e0200 */
[----:B------:R-:W-:-:S04]  /*5c20*/  IMNMX R0, R6, R0, PT ;  /* 0x0000000006007217 */ /* 0x000fc80003800200 */
[C---:B------:R-:W-:Y:S02]  /*5c30*/  ISETP.GT.AND P1, PT, R0.reuse, RZ, PT ;  /* 0x000000ff0000720c */ /* 0x040fe40003f24270 */
[----:B------:R-:W-:Y:S02]  /*5c40*/  ISETP.GT.AND P0, PT, R0, 0x1, PT ;  /* 0x000000010000780c */ /* 0x000fe40003f04270 */
        /* <DEDUP_REMOVED lines=28> */
[----:B------:R-:W-:Y:S02]  /*5e10*/  FSEL R12, R22, -INF , P4 ;  /* 0xff800000160c7808 */ /* 0x000fe40002000000 */
[----:B------:R-:W-:Y:S02]  /*5e20*/  FMNMX.FTZ R0, R20, R0, !PT ;  /* 0x0000000014007209 */ /* 0x000fe40007810000 */
[----:B------:R-:W-:Y:S02]  /*5e30*/  FMNMX.FTZ R2, R13, R2, !PT ;  /* 0x000000020d027209 */ /* 0x000fe40007810000 */
[----:B------:R-:W-:Y:S02]  /*5e40*/  FSEL R71, R26, -INF , P3 ;  /* 0xff8000001a477808 */ /* 0x000fe40001800000 */
        /* <DEDUP_REMOVED lines=10> */
[----:B------:R-:W-:-:S03]  /*5ef0*/  FMNMX.FTZ R2, R69, R2, !PT ;  /* 0x0000000245027209 */ /* 0x000fc60007810000 */
[----:B------:R-:W2:Y:S01]  /*5f00*/  SHFL.BFLY PT, R3, R0, 0x2, 0x1f ;  /* 0x0c401f0000037f89 */ /* 0x000ea200000e0000 */
[----:B------:R-:W-:-:S05]  /*5f10*/  FMNMX.FTZ R2, R68, R2, !PT ;  /* 0x0000000244027209 */ /* 0x000fca0007810000 */
[----:B-1----:R-:W1:Y:S01]  /*5f20*/  SHFL.BFLY PT, R4, R2, 0x2, 0x1f ;  /* 0x0c401f0002047f89 */ /* 0x002e6200000e0000 */
[----:B--2---:R-:W-:Y:S02]  /*5f30*/  FMNMX.FTZ R0, R3, R0, !PT ;  /* 0x0000000003007209 */ /* 0x004fe40007810000 */
[----:B-1----:R-:W-:-:S03]  /*5f40*/  FMNMX.FTZ R4, R2, R4, !PT ;  /* 0x0000000402047209 */ /* 0x002fc60007810000 */
[----:B------:R-:W1:Y:S04]  /*5f50*/  SHFL.BFLY PT, R2, R0, 0x1, 0x1f ;  /* 0x0c201f0000027f89 */ /* 0x000e6800000e0000 */
[----:B------:R2:W3:Y:S01]  /*5f60*/  SHFL.BFLY PT, R3, R4, 0x1, 0x1f ;  /* 0x0c201f0004037f89 */ /* 0x0004e200000e0000 */
[----:B-1----:R-:W-:-:S04]  /*5f70*/  FMNMX.FTZ R133, R0, R2, !PT ;  /* 0x0000000200857209 */ /* 0x002fc80007810000 */
.L_x_1232:
[----:B------:R-:W4:Y:S01]  /*5f80*/  LDL R44, [R1] ;  /* 0x00000000012c7983 */ /* 0x000f220000100800 */
[C---:B------:R-:W-:Y:S01]  /*5f90*/  FMUL.FTZ R2, R133.reuse, c[0x0][0x2d0] ;  /* 0x0000b40085027a20 */ /* 0x040fe20000410000 */
[----:B------:R-:W-:Y:S01]  /*5fa0*/  FSETP.NEU.FTZ.AND P0, PT, R133, -INF , PT ;  /* 0xff8000008500780b */ /* 0x000fe20003f1d000 */
[----:B------:R-:W-:Y:S01]  /*5fb0*/  WARPSYNC 0xffffffff ;  /* 0xffffffff00007948 */ /* 0x000fe20003800000 */
[----:B---3--:R-:W-:Y:S01]  /*5fc0*/  FMNMX.FTZ R132, R3, R4, !PT ;  /* 0x0000000403847209 */ /* 0x008fe20007810000 */
[----:B------:R-:W-:Y:S01]  /*5fd0*/  LDSM.16.MT88.4 R32, [R241] ;  /* 0x00000000f120783b */ /* 0x000fe20000004200 */
[----:B------:R-:W-:-:S02]  /*5fe0*/  FSEL R2, R2, RZ, P0 ;  /* 0x000000ff02027208 */ /* 0x000fc40000000000 */
[C---:B------:R-:W-:Y:S01]  /*5ff0*/  FSETP.NEU.FTZ.AND P0, PT, R132.reuse, -INF , PT ;  /* 0xff8000008400780b */ /* 0x040fe20003f1d000 */
[----:B--2---:R-:W-:Y:S01]  /*6000*/  FMUL.FTZ R4, R132, c[0x0][0x2d0] ;  /* 0x0000b40084047a20 */ /* 0x004fe20000410000 */
[----:B------:R-:W-:Y:S01]  /*6010*/  LDSM.16.MT88.4 R36, [R241+0x800] ;  /* 0x00080000f124783b */ /* 0x000fe20000004200 */
[--C-:B------:R-:W-:Y:S02]  /*6020*/  FFMA.FTZ R0, R11, c[0x0][0x2d0], -R2.reuse ;  /* 0x0000b4000b007a23 */ /* 0x100fe40000010802 */
[--C-:B------:R-:W-:Y:S01]  /*6030*/  FFMA.FTZ R3, R18, c[0x0][0x2d0], -R2.reuse ;  /* 0x0000b40012037a23 */ /* 0x100fe20000010802 */
[----:B------:R-:W-:Y:S01]  /*6040*/  LDSM.16.MT88.4 R40, [R239+0x800] ;  /* 0x00080000ef28783b */ /* 0x000fe20000004200 */
[----:B------:R1:W-:Y:S03]  /*6050*/  MUFU.EX2 R101, R0 ;  /* 0x0000000000657308 */ /* 0x0003e60000000800 */
[----:B------:R-:W-:Y:S04]  /*6060*/  LDSM.16.MT88.4 R24, [R240] ;  /* 0x00000000f018783b */ /* 0x000fe80000004200 */
[----:B------:R-:W-:Y:S01]  /*6070*/  LDSM.16.MT88.4 R60, [R239+0x1800] ;  /* 0x00180000ef3c783b */ /* 0x000fe20000004200 */
[----:B------:R-:W-:Y:S03]  /*6080*/  MUFU.EX2 R127, R3 ;  /* 0x00000003007f7308 */ /* 0x000fe60000000800 */
[----:B------:R-:W-:Y:S04]  /*6090*/  LDSM.16.MT88.4 R48, [R240+0x800] ;  /* 0x00080000f030783b */ /* 0x000fe80000004200 */
[----:B------:R-:W-:Y:S01]  /*60a0*/  LDSM.16.MT88.4 R56, [R241+0x1800] ;  /* 0x00180000f138783b */ /* 0x000fe20000004200 */
[----:B-1----:R-:W-:-:S03]  /*60b0*/  FFMA.FTZ R0, R10, c[0x0][0x2d0], -R2 ;  /* 0x0000b4000a007a23 */ /* 0x002fc60000010802 */
[----:B------:R-:W-:Y:S01]  /*60c0*/  LDSM.16.MT88.4 R64, [R241+0x2000] ;  /* 0x00200000f140783b */ /* 0x000fe20000004200 */
[----:B------:R1:W-:Y:S02]  /*60d0*/  MUFU.EX2 R100, R0 ;  /* 0x0000000000647308 */ /* 0x0003e40000000800 */
[----:B-1----:R-:W-:-:S06]  /*60e0*/  FFMA.FTZ R0, R17, c[0x0][0x2d0], -R2 ;  /* 0x0000b40011007a23 */ /* 0x002fcc0000010802 */
[----:B------:R1:W-:Y:S02]  /*60f0*/  MUFU.EX2 R116, R0 ;  /* 0x0000000000747308 */ /* 0x0003e40000000800 */
[----:B-1----:R-:W-:-:S06]  /*6100*/  FFMA.FTZ R0, R16, c[0x0][0x2d0], -R2 ;  /* 0x0000b40010007a23 */ /* 0x002fcc0000010802 */
[----:B------:R1:W2:Y:S02]  /*6110*/  MUFU.EX2 R111, R0 ;  /* 0x00000000006f7308 */ /* 0x0002a40000000800 */
[----:B-1----:R-:W-:Y:S01]  /*6120*/  FFMA.FTZ R0, R15, c[0x0][0x2d0], -R2 ;  /* 0x0000b4000f007a23 */ /* 0x002fe20000010802 */
[----:B--2---:R-:W-:-:S05]  /*6130*/  F2FP.PACK_AB R10, R111, R116 ;  /* 0x000000746f0a723e */ /* 0x004fca00000000ff */
[----:B------:R1:W-:Y:S02]  /*6140*/  MUFU.EX2 R117, R0 ;  /* 0x0000000000757308 */ /* 0x0003e40000000800 */
[----:B-1----:R-:W-:Y:S02]  /*6150*/  FFMA.FTZ R0, R19, c[0x0][0x2d0], -R2 ;  /* 0x0000b40013007a23 */ /* 0x002fe40000010802 */
[----:B------:R-:W1:Y:S04]  /*6160*/  LDSM.16.MT88.4 R16, [R239] ;  /* 0x00000000ef10783b */ /* 0x000e680000004200 */
[----:B------:R2:W3:Y:S02]  /*6170*/  MUFU.EX2 R126, R0 ;  /* 0x00000000007e7308 */ /* 0x0004e40000000800 */
[----:B--2---:R-:W-:-:S02]  /*6180*/  FSEL R0, R4, RZ, P0 ;  /* 0x000000ff04007208 */ /* 0x004fc40000000000 */
[----:B---3--:R-:W-:-:S03]  /*6190*/  F2FP.PACK_AB R4, R126, R117 ;  /* 0x000000757e04723e */ /* 0x008fc600000000ff */
[----:B------:R-:W-:-:S04]  /*61a0*/  FFMA.FTZ R3, R6, c[0x0][0x2d0], -R0 ;  /* 0x0000b40006037a23 */ /* 0x000fc80000010800 */
[----:B------:R2:W-:Y:S02]  /*61b0*/  MUFU.EX2 R109, R3 ;  /* 0x00000003006d7308 */ /* 0x0005e40000000800 */
[----:B--2---:R-:W-:-:S06]  /*61c0*/  FFMA.FTZ R3, R5, c[0x0][0x2d0], -R0 ;  /* 0x0000b40005037a23 */ /* 0x004fcc0000010800 */
[----:B------:R2:W3:Y:S02]  /*61d0*/  MUFU.EX2 R108, R3 ;  /* 0x00000003006c7308 */ /* 0x0004e40000000800 */
[----:B--2---:R-:W-:Y:S01]  /*61e0*/  FFMA.FTZ R3, R9, c[0x0][0x2d0], -R0 ;  /* 0x0000b40009037a23 */ /* 0x004fe20000010800 */
[----:B---3--:R-:W-:-:S05]  /*61f0*/  F2FP.PACK_AB R9, R108, R109 ;  /* 0x0000006d6c09723e */ /* 0x008fca00000000ff */
[----:B------:R2:W-:Y:S02]  /*6200*/  MUFU.EX2 R110, R3 ;  /* 0x00000003006e7308 */ /* 0x0005e40000000800 */
[----:B--2---:R-:W-:Y:S01]  /*6210*/  FFMA.FTZ R3, R8, c[0x0][0x2d0], -R0 ;  /* 0x0000b40008037a23 */ /* 0x004fe20000010800 */
[----:B------:R-:W-:-:S05]  /*6220*/  F2FP.PACK_AB R8, R100, R101 ;  /* 0x000000656408723e */ /* 0x000fca00000000ff */
[----:B------:R2:W3:Y:S02]  /*6230*/  MUFU.EX2 R118, R3 ;  /* 0x0000000300767308 */ /* 0x0004e40000000800 */
[----:B--2---:R-:W-:Y:S01]  /*6240*/  FFMA.FTZ R3, R20, c[0x0][0x2d0], -R2 ;  /* 0x0000b40014037a23 */ /* 0x004fe20000010802 */
[----:B---3--:R-:W-:-:S05]  /*6250*/  F2FP.PACK_AB R11, R118, R110 ;  /* 0x0000006e760b723e */ /* 0x008fca00000000ff */
[----:B------:R2:W3:Y:S02]  /*6260*/  MUFU.EX2 R125, R3 ;  /* 0x00000003007d7308 */ /* 0x0004e40000000800 */
[C---:B-1----:R-:W-:Y:S08]  /*6270*/  HMMA.16816.F32 R28, R8.reuse, R16, RZ ;  /* 0x00000010081c723c */ /* 0x042ff000000018ff */
[----:B------:R-:W-:Y:S01]  /*6280*/  HMMA.16816.F32 R20, R8, R18, RZ ;  /* 0x000000120814723c */ /* 0x000fe200000018ff */
[----:B--2---:R-:W-:Y:S01]  /*6290*/  FFMA.FTZ R3, R7, c[0x0][0x2d0], -R0 ;  /* 0x0000b40007037a23 */ /* 0x004fe20000010800 */
[----:B---3--:R-:W-:-:S03]  /*62a0*/  F2FP.PACK_AB R6, R125, R127 ;  /* 0x0000007f7d06723e */ /* 0x008fc600000000ff */
[----:B------:R1:W-:Y:S03]  /*62b0*/  MUFU.EX2 R119, R3 ;  /* 0x0000000300777308 */ /* 0x0003e60000000800 */
[----:B------:R-:W-:Y:S01]  /*62c0*/  HMMA.16816.F32 R16, R8, R32, RZ ;  /* 0x000000200810723c */ /* 0x000fe200000018ff */
[----:B-1----:R-:W-:-:S04]  /*62d0*/  FFMA.FTZ R3, R14, c[0x0][0x2d0], -R0 ;  /* 0x0000b4000e037a23 */ /* 0x002fc80000010800 */
[----:B------:R1:W2:Y:S02]  /*62e0*/  MUFU.EX2 R124, R3 ;  /* 0x00000003007c7308 */ /* 0x0002a40000000800 */
[----:B-1----:R-:W-:Y:S01]  /*62f0*/  FFMA.FTZ R3, R13, c[0x0][0x2d0], -R0 ;  /* 0x0000b4000d037a23 */ /* 0x002fe20000010800 */
[----:B--2---:R-:W-:-:S05]  /*6300*/  F2FP.PACK_AB R5, R124, R119 ;  /* 0x000000777c05723e */ /* 0x004fca00000000ff */
[----:B------:R1:W-:Y:S02]  /*6310*/  MUFU.EX2 R129, R3 ;  /* 0x0000000300817308 */ /* 0x0003e40000000800 */
[----:B-1----:R-:W-:Y:S02]  /*6320*/  FFMA.FTZ R3, R12, c[0x0][0x2d0], -R0 ;  /* 0x0000b4000c037a23 */ /* 0x002fe40000010800 */
[----:B------:R-:W-:Y:S01]  /*6330*/  HMMA.16816.F32 R12, R8, R34, RZ ;  /* 0x00000022080c723c */ /* 0x000fe200000018ff */
[----:B------:R-:W-:Y:S03]  /*6340*/  LDSM.16.MT88.4 R32, [R239+0x2000] ;  /* 0x00200000ef20783b */ /* 0x000fe60000004200 */
[----:B------:R-:W1:Y:S01]  /*6350*/  MUFU.EX2 R128, R3 ;  /* 0x0000000300807308 */ /* 0x000e620000000800 */
[----:B----4-:R-:W2:Y:S01]  /*6360*/  LDSM.16.MT88.4 R44, [R44] ;  /* 0x000000002c2c783b */ /* 0x010ea20000004200 */
[----:B-1----:R-:W-:-:S07]  /*6370*/  F2FP.PACK_AB R7, R128, R129 ;  /* 0x000000818007723e */ /* 0x002fce00000000ff */
[C---:B------:R-:W-:Y:S11]  /*6380*/  HMMA.16816.F32 R148, R4.reuse, R36, R16 ;  /* 0x000000240494723c */ /* 0x040ff60000001810 */
[C---:B------:R-:W-:Y:S01]  /*6390*/  HMMA.16816.F32 R52, R4.reuse, R38, R12 ;  /* 0x000000260434723c */ /* 0x040fe2000000180c */
[----:B------:R-:W1:Y:S07]  /*63a0*/  LDSM.16.MT88.4 R36, [R242+0x800] ;  /* 0x00080000f224783b */ /* 0x000e6e0000004200 */
[C---:B------:R-:W-:Y:S08]  /*63b0*/  HMMA.16816.F32 R156, R4.reuse, R40, R28 ;  /* 0x00000028049c723c */ /* 0x040ff0000000181c */
[----:B------:R-:W-:Y:S08]  /*63c0*/  HMMA.16816.F32 R136, R4, R42, R20 ;  /* 0x0000002a0488723c */ /* 0x000ff00000001814 */
[----:B------:R-:W-:Y:S01]  /*63d0*/  HMMA.16816.F32 R40, R8, R24, RZ ;  /* 0x000000180828723c */ /* 0x000fe200000018ff */
[----:B------:R-:W-:Y:S01]  /*63e0*/  MOV R155, R52 ;  /* 0x00000034009b7202 */ /* 0x000fe20000000f00 */
[----:B------:R-:W-:Y:S01]  /*63f0*/  IMAD.MOV.U32 R153, RZ, RZ, R54 ;  /* 0x000000ffff997224 */ /* 0x000fe200078e0036 */
[----:B------:R-:W-:-:S02]  /*6400*/  MOV R154, R53 ;  /* 0x00000035009a7202 */ /* 0x000fc40000000f00 */
[----:B------:R-:W-:Y:S02]  /*6410*/  MOV R152, R55 ;  /* 0x0000003700987202 */ /* 0x000fe40000000f00 */
[----:B------:R-:W-:Y:S01]  /*6420*/  LDSM.16.MT88.4 R52, [R242+0x1800] ;  /* 0x00180000f234783b */ /* 0x000fe20000004200 */
[C---:B------:R-:W-:Y:S08]  /*6430*/  HMMA.16816.F32 R28, R8.reuse, R26, RZ ;  /* 0x0000001a081c723c */ /* 0x040ff000000018ff */
[C---:B--2---:R-:W-:Y:S08]  /*6440*/  HMMA.16816.F32 R24, R8.reuse, R44, RZ ;  /* 0x0000002c0818723c */ /* 0x044ff000000018ff */
[C---:B------:R-:W-:Y:S01]  /*6450*/  HMMA.16816.F32 R20, R8.reuse, R46, RZ ;  /* 0x0000002e0814723c */ /* 0x040fe200000018ff */
[----:B------:R-:W2:Y:S07]  /*6460*/  LDSM.16.MT88.4 R44, [R240+0x1800] ;  /* 0x00180000f02c783b */ /* 0x000eae0000004200 */
[C---:B------:R-:W-:Y:S08]  /*6470*/  HMMA.16816.F32 R16, R8.reuse, R60, RZ ;  /* 0x0000003c0810723c */ /* 0x040ff000000018ff */
[----:B------:R-:W-:Y:S01]  /*6480*/  HMMA.16816.F32 R12, R8, R62, RZ ;  /* 0x0000003e080c723c */ /* 0x000fe200000018ff */
[----:B------:R-:W3:Y:S07]  /*6490*/  LDSM.16.MT88.4 R60, [R240+0x2000] ;  /* 0x00200000f03c783b */ /* 0x000eee0000004200 */
        /* <DEDUP_REMOVED lines=20> */
[C---:B------:R-:W-:Y:S08]  /*65e0*/  HMMA.16816.F32 R16, R4.reuse, R32, R16 ;  /* 0x000000200410723c */ /* 0x040ff00000001810 */
[----:B------:R-:W-:Y:S08]  /*65f0*/  HMMA.16816.F32 R12, R4, R34, R12 ;  /* 0x00000022040c723c */ /* 0x000ff0000000180c */
[C---:B--2---:R-:W-:Y:S08]  /*6600*/  HMMA.16816.F32 R24, R8.reuse, R44, RZ ;  /* 0x0000002c0818723c */ /* 0x044ff000000018ff */
        /* <DEDUP_REMOVED lines=12> */
[----:B------:R-:W4:Y:S07]  /*66d0*/  LDSM.16.MT88.4 R40, [R239+0x3800] ;  /* 0x00380000ef28783b */ /* 0x000f2e0000004200 */
[C---:B------:R-:W-:Y:S08]  /*66e0*/  HMMA.16816.F32 R16, R8.reuse, R52, RZ ;  /* 0x000000340810723c */ /* 0x040ff000000018ff */
[----:B------:R-:W-:Y:S01]  /*66f0*/  HMMA.16816.F32 R12, R8, R54, RZ ;  /* 0x00000036080c723c */ /* 0x000fe200000018ff */
[----:B------:R-:W5:Y:S01]  /*6700*/  LDSM.16.MT88.4 R52, [R240+0x3000] ;  /* 0x00300000f034783b */ /* 0x000f620000004200 */
[----:B------:R-:W-:Y:S01]  /*6710*/  MOV R84, R33 ;  /* 0x0000002100547202 */ /* 0x000fe20000000f00 */
[----:B------:R-:W-:Y:S01]  /*6720*/  IMAD.MOV.U32 R92, RZ, RZ, R35 ;  /* 0x000000ffff5c7224 */ /* 0x000fe200078e0023 */
[----:B------:R-:W-:-:S02]  /*6730*/  MOV R93, R34 ;  /* 0x00000022005d7202 */ /* 0x000fc40000000f00 */
[----:B------:R-:W-:Y:S02]  /*6740*/  MOV R3, R32 ;  /* 0x0000002000037202 */ /* 0x000fe40000000f00 */
[----:B------:R-:W4:Y:S01]  /*6750*/  LDSM.16.MT88.4 R32, [R241+0x3800] ;  /* 0x00380000f120783b */ /* 0x000f220000004200 */
[----:B---3--:R-:W-:Y:S08]  /*6760*/  HMMA.16816.F32 R64, R4, R60, R24 ;  /* 0x0000003c0440723c */ /* 0x008ff00000001818 */
        /* <DEDUP_REMOVED lines=12> */
[----:B----4-:R-:W-:Y:S01]  /*6830*/  HMMA.16816.F32 R88, R4, R42, R24 ;  /* 0x0000002a0458723c */ /* 0x010fe20000001818 */
        /* <DEDUP_REMOVED lines=26> */
[----:B------:R-:W-:-:S06]  /*69e0*/  IMAD.MOV.U32 R37, RZ, RZ, R134 ;  /* 0x000000ffff257224 */ /* 0x000fcc00078e0086 */
[----:B------:R-:W-:Y:S01]  /*69f0*/  MOV R39, R130 ;  /* 0x0000008200277202 */ /* 0x000fe20000000f00 */
[----:B------:R-:W-:Y:S01]  /*6a00*/  HMMA.16816.F32 R20, R8, R54, RZ ;  /* 0x000000360814723c */ /* 0x000fe200000018ff */
[----:B------:R-:W-:-:S06]  /*6a10*/  MOV R38, R131 ;  /* 0x0000008300267202 */ /* 0x000fcc0000000f00 */
[----:B------:R-:W-:Y:S01]  /*6a20*/  IMAD.MOV.U32 R54, RZ, RZ, R48 ;  /* 0x000000ffff367224 */ /* 0x000fe200078e0030 */
[C---:B--2---:R-:W-:Y:S01]  /*6a30*/  HMMA.16816.F32 R92, R4.reuse, R24, R16 ;  /* 0x00000018045c723c */ /* 0x044fe20000001810 */
[----:B------:R-:W1:Y:S01]  /*6a40*/  LDSM.16.MT88.4 R16, [R239+0x5000] ;  /* 0x00500000ef10783b */ /* 0x000e620000004200 */
[----:B------:R-:W-:Y:S01]  /*6a50*/  MOV R55, R49 ;  /* 0x0000003100377202 */ /* 0x000fe20000000f00 */
[----:B------:R-:W-:Y:S01]  /*6a60*/  IMAD.MOV.U32 R49, RZ, RZ, R35 ;  /* 0x000000ffff317224 */ /* 0x000fe200078e0023 */
[----:B------:R-:W-:Y:S02]  /*6a70*/  MOV R48, R34 ;  /* 0x0000002200307202 */ /* 0x000fe40000000f00 */
[----:B------:R-:W-:Y:S01]  /*6a80*/  MOV R34, R153 ;  /* 0x0000009900227202 */ /* 0x000fe20000000f00 */
[----:B------:R-:W-:Y:S01]  /*6a90*/  FADD.FTZ R25, R117, R3 ;  /* 0x0000000375197221 */ /* 0x000fe20000010000 */
[----:B------:R-:W-:Y:S01]  /*6aa0*/  HMMA.16816.F32 R112, R4, R26, R12 ;  /* 0x0000001a0470723c */ /* 0x000fe2000000180c */
[----:B------:R-:W-:-:S06]  /*6ab0*/  MOV R35, R152 ;  /* 0x0000009800237202 */ /* 0x000fcc0000000f00 */
[--C-:B------:R-:W-:Y:S01]  /*6ac0*/  FFMA.FTZ R27, R74, c[0x0][0x2d0], -R2.reuse ;  /* 0x0000b4004a1b7a23 */ /* 0x100fe20000010802 */
[----:B---3--:R-:W-:Y:S01]  /*6ad0*/  HMMA.16816.F32 R12, R8, R28, RZ ;  /* 0x0000001c080c723c */ /* 0x008fe200000018ff */
[----:B------:R-:W-:Y:S01]  /*6ae0*/  FFMA.FTZ R26, R73, c[0x0][0x2d0], -R2 ;  /* 0x0000b400491a7a23 */ /* 0x000fe20000010802 */
[----:B------:R-:W-:Y:S01]  /*6af0*/  MOV R74, R145 ;  /* 0x00000091004a7202 */ /* 0x000fe20000000f00 */
[----:B------:R-:W-:-:S04]  /*6b00*/  IMAD.MOV.U32 R73, RZ, RZ, R146 ;  /* 0x000000ffff497224 */ /* 0x000fc800078e0092 */
[----:B------:R-:W-:Y:S01]  /*6b10*/  FFMA.FTZ R28, R75, c[0x0][0x2d0], -R2 ;  /* 0x0000b4004b1c7a23 */ /* 0x000fe20000010802 */
[----:B------:R-:W-:Y:S01]  /*6b20*/  HMMA.16816.F32 R104, R4, R50, R20 ;  /* 0x000000320468723c */ /* 0x000fe20000001814 */
[----:B------:R-:W2:Y:S01]  /*6b30*/  LDSM.16.MT88.4 R20, [R241+0x4800] ;  /* 0x00480000f114783b */ /* 0x000ea20000004200 */
[----:B------:R-:W-:Y:S01]  /*6b40*/  FFMA.FTZ R29, R70, c[0x0][0x2d0], -R0 ;  /* 0x0000b400461d7a23 */ /* 0x000fe20000010800 */
[----:B------:R-:W-:-:S04]  /*6b50*/  MOV R75, R144 ;  /* 0x00000090004b7202 */ /* 0x000fc80000000f00 */
[----:B------:R-:W-:Y:S02]  /*6b60*/  MOV R50, R32 ;  /* 0x0000002000327202 */ /* 0x000fe40000000f00 */
[----:B------:R-:W-:Y:S01]  /*6b70*/  MOV R51, R33 ;  /* 0x0000002100337202 */ /* 0x000fe20000000f00 */
[----:B------:R-:W-:Y:S01]  /*6b80*/  IMAD.MOV.U32 R33, RZ, RZ, R154 ;  /* 0x000000ffff217224 */ /* 0x000fe200078e009a */
        /* <DEDUP_REMOVED lines=78> */
[----:B------:R-:W4:Y:S07]  /*7070*/  LDL R9, [R1+0xa0] ;  /* 0x0000a00001097983 */ /* 0x000f2e0000100800 */
[----:B------:R-:W-:Y:S01]  /*7080*/  HMMA.16816.F32 R12, R4, R10, R12 ;  /* 0x0000000a040c723c */ /* 0x000fe2000000180c */
[----:B------:R-:W4:Y:S04]  /*7090*/  LDL R10, [R1+0x9c] ;  /* 0x00009c00010a7983 */ /* 0x000f280000100800 */
[----:B------:R-:W4:Y:S04]  /*70a0*/  LDL.LU R3, [R1+0x34] ;  /* 0x0000340001037983 */ /* 0x000f280000300800 */
[----:B------:R-:W4:Y:S01]  /*70b0*/  LDL R8, [R1+0x64] ;  /* 0x0000640001087983 */ /* 0x000f220000100800 */
[----:B---3--:R-:W-:Y:S03]  /*70c0*/  HMMA.16816.F32 R68, R128, R72, R80 ;  /* 0x000000488044723c */ /* 0x008fe60000001850 */
[----:B------:R-:W3:Y:S01]  /*70d0*/  LDSM.16.MT88.4 R80, [R241+0x4000] ;  /* 0x00400000f150783b */ /* 0x000ee20000004200 */
[----:B------:R-:W-:-:S03]  /*70e0*/  MOV R2, c[0x0][0x2c4] ;  /* 0x0000b10000027a02 */ /* 0x000fc60000000f00 */
[----:B------:R-:W-:Y:S01]  /*70f0*/  LDSM.16.MT88.4 R4, [R242+0x5800] ;  /* 0x00580000f204783b */ /* 0x000fe20000004200 */
[C---:B------:R-:W-:Y:S03]  /*7100*/  HMMA.16816.F32 R72, R128.reuse, R74, R88 ;  /* 0x0000004a8048723c */ /* 0x040fe60000001858 */
[----:B------:R-:W3:Y:S05]  /*7110*/  LDSM.16.MT88.4 R88, [R240+0x4000] ;  /* 0x00400000f058783b */ /* 0x000eea0000004200 */
[C---:B-1----:R-:W-:Y:S08]  /*7120*/  HMMA.16816.F32 R36, R128.reuse, R40, R36 ;  /* 0x000000288024723c */ /* 0x042ff00000001824 */
[C---:B------:R-:W-:Y:S08]  /*7130*/  HMMA.16816.F32 R40, R128.reuse, R42, R44 ;  /* 0x0000002a8028723c */ /* 0x040ff0000000182c */
[C---:B--2---:R-:W-:Y:S01]  /*7140*/  HMMA.16816.F32 R44, R128.reuse, R48, R56 ;  /* 0x00000030802c723c */ /* 0x044fe20000001838 */
[----:B------:R-:W1:Y:S07]  /*7150*/  LDSM.16.MT88.4 R56, [R240+0x2800] ;  /* 0x00280000f038783b */ /* 0x000e6e0000004200 */
[C---:B---3--:R-:W-:Y:S08]  /*7160*/  HMMA.16816.F32 R76, R128.reuse, R80, R76 ;  /* 0x00000050804c723c */ /* 0x048ff0000000184c */
[C---:B------:R-:W-:Y:S08]  /*7170*/  HMMA.16816.F32 R84, R128.reuse, R88, R84 ;  /* 0x000000588054723c */ /* 0x040ff00000001854 */
[C---:B------:R-:W-:Y:S01]  /*7180*/  HMMA.16816.F32 R88, R128.reuse, R90, R104 ;  /* 0x0000005a8058723c */ /* 0x040fe20000001868 */
[----:B------:R-:W2:Y:S07]  /*7190*/  LDSM.16.MT88.4 R104, [R239+0x5800] ;  /* 0x00580000ef68783b */ /* 0x000eae0000004200 */
[----:B------:R-:W-:Y:S01]  /*71a0*/  HMMA.16816.F32 R80, R128, R82, R96 ;  /* 0x000000528050723c */ /* 0x000fe20000001860 */
[----:B------:R-:W3:Y:S01]  /*71b0*/  LDSM.16.MT88.4 R96, [R242+0x4000] ;  /* 0x00400000f260783b */ /* 0x000ee20000004200 */
[----:B------:R-:W-:-:S06]  /*71c0*/  ISETP.NE.AND P1, PT, R2, 0x1, PT ;  /* 0x000000010200780c */ /* 0x000fcc0003f25270 */
[C---:B------:R-:W-:Y:S08]  /*71d0*/  HMMA.16816.F32 R48, R128.reuse, R50, R52 ;  /* 0x000000328030723c */ /* 0x040ff00000001834 */
[C---:B-1----:R-:W-:Y:S01]  /*71e0*/  HMMA.16816.F32 R52, R128.reuse, R56, R64 ;  /* 0x000000388034723c */ /* 0x042fe20000001840 */
[----:B------:R-:W1:Y:S07]  /*71f0*/  LDSM.16.MT88.4 R64, [R242+0x2800] ;  /* 0x00280000f240783b */ /* 0x000e6e0000004200 */
[C---:B--2---:R-:W-:Y:S08]  /*7200*/  HMMA.16816.F32 R100, R128.reuse, R104, R100 ;  /* 0x000000688064723c */ /* 0x044ff00000001864 */
[C---:B---3--:R-:W-:Y:S08]  /*7210*/  HMMA.16816.F32 R92, R128.reuse, R96, R92 ;  /* 0x00000060805c723c */ /* 0x048ff0000000185c */
[C---:B------:R-:W-:Y:S01]  /*7220*/  HMMA.16816.F32 R104, R128.reuse, R106, R120 ;  /* 0x0000006a8068723c */ /* 0x040fe20000001878 */
[----:B------:R-:W2:Y:S07]  /*7230*/  LDSM.16.MT88.4 R120, [R240+0x5800] ;  /* 0x00580000f078783b */ /* 0x000eae0000004200 */
[C---:B------:R-:W-:Y:S01]  /*7240*/  HMMA.16816.F32 R96, R128.reuse, R98, R112 ;  /* 0x000000628060723c */ /* 0x040fe20000001870 */
[----:B------:R-:W3:Y:S07]  /*7250*/  LDSM.16.MT88.4 R112, [R241+0x5800] ;  /* 0x00580000f170783b */ /* 0x000eee0000004200 */
        /* <DEDUP_REMOVED lines=10> */
[----:B------:R-:W-:-:S04]  /*7300*/  @P1 SHF.R.U32.HI R0, RZ, c[0x0][0x2cc], R2 ;  /* 0x0000b300ff001a19 */ /* 0x000fc80000011602 */
[----:B----4-:R-:W-:-:S05]  /*7310*/  IADD3 R0, R0, R9, -R10 ;  /* 0x0000000900007210 */ /* 0x010fca0007ffe80a */
[----:B------:R-:W-:-:S05]  /*7320*/  IMAD.HI R0, R0, 0x2aaaaaab, RZ ;  /* 0x2aaaaaab00007827 */ /* 0x000fca00078e02ff */
[----:B------:R-:W-:-:S04]  /*7330*/  SHF.R.U32.HI R2, RZ, 0x1f, R0 ;  /* 0x0000001fff027819 */ /* 0x000fc80000011600 */
[----:B------:R-:W-:Y:S02]  /*7340*/  LEA.HI.SX32 R0, R0, R2, 0x1d ;  /* 0x0000000200007211 */ /* 0x000fe400078feaff */
[----:B------:R-:W-:Y:S02]  /*7350*/  IADD3 R3, R3, -0x2, RZ ;  /* 0xfffffffe03037810 */ /* 0x000fe40007ffe0ff */
[----:B------:R-:W-:-:S03]  /*7360*/  IMNMX R0, R8, R0, !PT ;  /* 0x0000000008007217 */ /* 0x000fc60007800200 */
[----:B------:R1:W-:Y:S04]  /*7370*/  STL [R1+0x24], R3 ;  /* 0x0000240301007387 */ /* 0x0003e80000100800 */
[----:B------:R1:W-:Y:S01]  /*7380*/  STL [R1+0x6c], R0 ;  /* 0x00006c0001007387 */ /* 0x0003e20000100800 */
[----:B------:R-:W-:Y:S11]  /*7390*/  ISETP.GE.AND P0, PT, R3, R0, PT ;  /* 0x000000000300720c */ /* 0x000ff60003f06270 */
[----:B------:R-:W-:Y:S02]  /*73a0*/  @!UPT UIADD3 URZ, URZ, URZ, URZ ;  /* 0x0000003f3f3ff290 */ /* 0x000fe4000fffe03f */
[----:B------:R-:W-:Y:S05]  /*73b0*/  @!P0 BRA `(.L_x_1133) ;  /* 0x00003a1000008947 */ /* 0x000fea0003800000 */
[----:B-1----:R-:W-:Y:S02]  /*73c0*/  MOV R0, R3 ;  /* 0x0000000300007202 */ /* 0x002fe40000000f00 */
[----:B------:R-:W-:Y:S02]  /*73d0*/  MOV R135, R132 ;  /* 0x0000008400877202 */ /* 0x000fe40000000f00 */
[----:B------:R-:W-:Y:S01]  /*73e0*/  MOV R134, R133 ;  /* 0x0000008500867202 */ /* 0x000fe20000000f00 */
[----:B------:R1:W-:Y:S04]  /*73f0*/  STL [R1+0x34], R0 ;  /* 0x0000340001007387 */ /* 0x0003e80000100800 */
.L_x_1146:
[----:B------:R-:W2:Y:S01]  /*7400*/  LDL R4, [R1+0x4] ;  /* 0x0000040001047983 */ /* 0x000ea20000100800 */
[----:B------:R-:W-:Y:S04]  /*7410*/  DEPBAR.LE SB0, 0x0 ;  /* 0x000080000000791a */ /* 0x000fe80000000000 */
[----:B------:R-:W3:Y:S01]  /*7420*/  LDL R2, [R1+0x34] ;  /* 0x0000340001027983 */ /* 0x000ee20000100800 */
[----:B------:R-:W-:Y:S01]  /*7430*/  WARPSYNC 0xffffffff ;  /* 0xffffffff00007948 */ /* 0x000fe20003800000 */
[----:B------:R-:W-:Y:S02]  /*7440*/  BSSY B0, `(.L_x_1134) ;  /* 0x0000061000007945 */ /* 0x000fe40003800000 */
[----:B------:R-:W4:Y:S04]  /*7450*/  LDL R3, [R1+0x8] ;  /* 0x0000080001037983 */ /* 0x000f280000100800 */
[----:B-1----:R-:W3:Y:S04]  /*7460*/  LDL R0, [R1+0x64] ;  /* 0x0000640001007983 */ /* 0x002ee80000100800 */
        /* <DEDUP_REMOVED lines=29> */
.L_x_1233:
[----:B------:R-:W-:-:S05]  /*7640*/  BRA.DIV ~URZ, `(.L_x_1137) ;  /* 0x0000d9327f007947 */ /* 0x000fca000b800000 */
[----:B------:R4:W2:Y:S02]  /*7650*/  SHFL.IDX PT, R0, R12, RZ, 0x181f ;  /* 0x00181fff0c007589 */ /* 0x0008a400000e0000 */
.L_x_1234:
        /* <DEDUP_REMOVED lines=27> */
[----:B------:R-:W-:Y:S05]  /*7810*/  IMAD.X R3, R4, 0x1, R21, P0 ;  /* 0x0000000104037824 */ /* 0x000fea00000e0615 */
[----:B------:R3:W-:Y:S02]  /*7820*/  LDGSTS.E.BYPASS.LTC128B.128 [R14+0x7080], [R2.64], !P4 ;  /* 0x07080000020e7fae */ /* 0x0007e4000e101d46 */
[----:B---3--:R-:W-:Y:S02]  /*7830*/  IADD3 R2, P0, R0, R13, RZ ;  /* 0x0000000d00027210 */ /* 0x008fe40007f1e0ff */
[----:B------:R-:W3:Y:S03]  /*7840*/  S2R R13, SR_TID.X ;  /* 0x00000000000d7919 */ /* 0x000ee60000002100 */
[----:B------:R-:W-:Y:S05]  /*7850*/  IMAD.X R3, R4, 0x1, R20, P0 ;  /* 0x0000000104037824 */ /* 0x000fea00000e0614 */
[----:B------:R2:W-:Y:S01]  /*7860*/  LDGSTS.E.BYPASS.LTC128B.128 [R14+0x8880], [R2.64], !P1 ;  /* 0x08880000020e7fae */ /* 0x0005e2000c901d46 */
[----:B---3--:R-:W-:Y:S11]  /*7870*/  ISETP.GT.AND P0, PT, R13, 0x7f, PT ;  /* 0x0000007f0d00780c */ /* 0x008ff60003f04270 */
[----:B------:R-:W-:Y:S02]  /*7880*/  @!UPT UIADD3 URZ, URZ, URZ, URZ ;  /* 0x0000003f3f3ff290 */ /* 0x000fe4000fffe03f */
[----:B------:R-:W-:-:S05]  /*7890*/  @P0 BRA `(.L_x_1135) ;  /* 0x000001b000000947 */ /* 0x000fca0003800000 */
[----:B--2---:R-:W-:-:S05]  /*78a0*/  BRA.DIV ~URZ, `(.L_x_1138) ;  /* 0x0000d7327f007947 */ /* 0x004fca000b800000 */
[----:B------:R2:W3:Y:S04]  /*78b0*/  SHFL.IDX PT, R4, R5, 0x1, 0x181f ;  /* 0x00381f0005047f89 */ /* 0x0004e800000e0000 */
[----:B------:R2:W4:Y:S02]  /*78c0*/  SHFL.IDX PT, R0, R12, 0x1, 0x181f ;  /* 0x00381f000c007f89 */ /* 0x00052400000e0000 */
.L_x_1235:
        /* <DEDUP_REMOVED lines=8> */
[----:B------:R-:W3:Y:S01]  /*7950*/  LDL R12, [R1+0x48] ;  /* 0x00004800010c7983 */ /* 0x000ee20000100800 */
[----:B-----5:R-:W-:Y:S05]  /*7960*/  IADD3 R2, P0, R0, R2, RZ ;  /* 0x0000000200027210 */ /* 0x020fea0007f1e0ff */
[----:B--2---:R-:W-:Y:S05]  /*7970*/  IMAD.X R3, R4, 0x1, R20, P0 ;  /* 0x0000000104037824 */ /* 0x004fea00000e0614 */
[----:B------:R-:W-:Y:S01]  /*7980*/  @!PT LDS RZ, [RZ] ;  /* 0x00000000fffff984 */ /* 0x000fe20000000800 */
[----:B------:R-:W-:Y:S01]  /*7990*/  @!PT LDS RZ, [RZ] ;  /* 0x00000000fffff984 */ /* 0x000fe20000000800 */
[----:B------:R-:W-:Y:S01]  /*79a0*/  @!PT LDS RZ, [RZ] ;  /* 0x00000000fffff984 */ /* 0x000fe20000000800 */
[----:B----4-:R3:W-:Y:S02]  /*79b0*/  LDGSTS.E.BYPASS.LTC128B.128 [R5+0x5080], [R2.64], !P3 ;  /* 0x0508000002057fae */ /* 0x0107e4000d901d46 */
[----:B---3--:R-:W-:Y:S05]  /*79c0*/  IADD3 R2, P0, R0, R15, RZ ;  /* 0x0000000f00027210 */ /* 0x008fea0007f1e0ff */
[----:B------:R-:W-:Y:S01]  /*79d0*/  IMAD.X R3, R4, 0x1, R7, P0 ;  /* 0x0000000104037824 */ /* 0x000fe200000e0607 */
[----:B------:R-:W-:Y:S04]  /*79e0*/  IADD3 R6, P0, R0, R6, RZ ;  /* 0x0000000600067210 */ /* 0x000fe80007f1e0ff */
[----:B------:R2:W-:Y:S01]  /*79f0*/  LDGSTS.E.BYPASS.LTC128B.128 [R5+0x6880], [R2.64], !P2 ;  /* 0x0688000002057fae */ /* 0x0005e2000d101d46 */
[----:B------:R-:W-:Y:S05]  /*7a00*/  IMAD.X R7, R4, 0x1, R14, P0 ;  /* 0x0000000104077824 */ /* 0x000fea00000e060e */
[----:B------:R3:W-:Y:S01]  /*7a10*/  LDGSTS.E.BYPASS.LTC128B.128 [R5+0x8080], [R6.64], !P4 ;  /* 0x0808000006057fae */ /* 0x0007e2000e101d46 */
[----:B--2---:R-:W-:Y:S05]  /*7a20*/  IADD3 R2, P0, R0, R13, RZ ;  /* 0x0000000d00027210 */ /* 0x004fea0007f1e0ff */
[----:B------:R-:W-:Y:S05]  /*7a30*/  IMAD.X R3, R4, 0x1, R12, P0 ;  /* 0x0000000104037824 */ /* 0x000fea00000e060c */
[----:B------:R3:W-:Y:S03]  /*7a40*/  LDGSTS.E.BYPASS.LTC128B.128 [R5+0x9880], [R2.64], !P1 ;  /* 0x0988000002057fae */ /* 0x0007e6000c901d46 */
.L_x_1135:
[----:B--2---:R-:W-:Y:S05]  /*7a50*/  BSYNC B0 ;  /* 0x0000000000007941 */ /* 0x004fea0003800000 */
.L_x_1134:
[----:B------:R-:W0:Y:S01]  /*7a60*/  LDGDEPBAR ;  /* 0x00000000000079af */ /* 0x000e220000000000 */
[----:B------:R-:W-:Y:S01]  /*7a70*/  WARPSYNC 0xffffffff ;  /* 0xffffffff00007948 */ /* 0x000fe20003800000 */
[C---:B-1-3--:R-:W-:Y:S01]  /*7a80*/  HMMA.16816.F32 R4, R160.reuse, R8, RZ ;  /* 0x00000008a004723c */ /* 0x04afe200000018ff */
        /* <DEDUP_REMOVED lines=164> */
[----:B------:R-:W1:Y:S01]  /*84d0*/  MUFU.TANH R132, R2 ;  /* 0x0000000200847308 */ /* 0x000e620000002400 */
[----:B--2---:R-:W-:Y:S09]  /*84e0*/  FMUL.FTZ R0, R12, c[0x0][0x320] ;  /* 0x0000c8000c007a20 */ /* 0x004ff20000410000 */
[----:B------:R2:W4:Y:S02]  /*84f0*/  MUFU.TANH R133, R0 ;  /* 0x0000000000857308 */ /* 0x0005240000002400 */
        /* <DEDUP_REMOVED lines=31> */
[----:B------:R-:W-:Y:S02]  /*86f0*/  IMAD.MOV.U32 R5, RZ, RZ, RZ ;  /* 0x000000ffff057224 */ /* 0x000fe400078e00ff */
[----:B------:R-:W-:Y:S01]  /*8700*/  IMAD.MOV.U32 R2, RZ, RZ, c[0x0][0x2b8] ;  /* 0x0000ae00ff027624 */ /* 0x000fe200078e00ff */
[----:B------:R-:W4:Y:S04]  /*8710*/  LDL R3, [R1+0x68] ;  /* 0x0000680001037983 */ /* 0x000f280000100800 */
[----:B------:R-:W-:Y:S01]  /*8720*/  ISETP.NE.AND P1, PT, R2, 0x1, PT ;  /* 0x000000010200780c */ /* 0x000fe20003f25270 */
[----:B------:R-:W5:Y:S04]  /*8730*/  LDL.64 R18, [R1+0x80] ;  /* 0x0000800001127983 */ /* 0x000f680000100a00 */
[----:B--2---:R-:W2:Y:S04]  /*8740*/  LDL R16, [R1+0x94] ;  /* 0x0000940001107983 */ /* 0x004ea80000100800 */
[----:B------:R-:W2:Y:S04]  /*8750*/  LDL R6, [R1+0x90] ;  /* 0x0000900001067983 */ /* 0x000ea80000100800 */
[----:B------:R-:W1:Y:S01]  /*8760*/  S2R R7, SR_TID.X ;  /* 0x0000000000077919 */ /* 0x000e620000002100 */
[----:B---3--:R-:W-:Y:S03]  /*8770*/  IMAD R2, R8, 0x30, R9 ;  /* 0x0000003008027824 */ /* 0x008fe600078e0209 */
[----:B------:R-:W3:Y:S02]  /*8780*/  LDL.64 R8, [R1+0x78] ;  /* 0x0000780001087983 */ /* 0x000ee40000100a00 */
[----:B----4-:R-:W-:Y:S05]  /*8790*/  IADD3 R2, R2, -0x30, R3 ;  /* 0xffffffd002027810 */ /* 0x010fea0007ffe003 */
[----:B------:R-:W-:Y:S04]  /*87a0*/  @P1 IMAD.HI.U32 R3, R2, c[0x0][0x2bc], RZ ;  /* 0x0000af0002031a27 */ /* 0x000fe800078e00ff */
[----:B------:R-:W-:Y:S01]  /*87b0*/  IMAD.MOV.U32 R0, RZ, RZ, R2 ;  /* 0x000000ffff007224 */ /* 0x000fe200078e0002 */
[----:B------:R-:W-:Y:S04]  /*87c0*/  @P1 SHF.R.U32.HI R0, RZ, c[0x0][0x2c0], R3 ;  /* 0x0000b000ff001a19 */ /* 0x000fe80000011603 */
[C---:B-----5:R-:W-:Y:S01]  /*87d0*/  @!P6 IADD3 R3, P0, R0.reuse, R18, RZ ;  /* 0x000000120003e210 */ /* 0x060fe20007f1e0ff */
[----:B------:R-:W-:Y:S03]  /*87e0*/  IMAD.MOV R4, RZ, RZ, -R0 ;  /* 0x000000ffff047224 */ /* 0x000fe600078e0a00 */
[----:B--2---:R-:W-:Y:S01]  /*87f0*/  @!P6 LEA.HI.X.SX32 R0, R0, R16, 0x1, P0 ;  /* 0x000000100000e211 */ /* 0x004fe200000f0eff */
[----:B------:R-:W-:Y:S01]  /*8800*/  IMAD R4, R4, c[0x0][0x2b8], R2 ;  /* 0x0000ae0004047a24 */ /* 0x000fe200078e0202 */
[C---:B------:R-:W-:Y:S04]  /*8810*/  @!P6 LEA R2, P0, R3.reuse, c[0x0][0x2a0], 0x2 ;  /* 0x0000a8000302ea11 */ /* 0x040fe800078010ff */
[----:B------:R-:W-:Y:S01]  /*8820*/  @!P6 LEA.HI.X R3, R3, c[0x0][0x2a4], R0, 0x2, P0 ;  /* 0x0000a9000303ea11 */ /* 0x000fe200000f1400 */
[----:B------:R2:W-:Y:S01]  /*8830*/  STL [R1+0x30], R4 ;  /* 0x0000300401007387 */ /* 0x0005e20000100800 */
[----:B------:R-:W-:Y:S03]  /*8840*/  SHF.R.S32.HI R0, RZ, 0x1f, R4 ;  /* 0x0000001fff007819 */ /* 0x000fe60000011404 */
[----:B------:R4:W5:Y:S02]  /*8850*/  @!P6 LDG.E R5, [R2.64] ;  /* 0x000000060205e981 */ /* 0x000964000c1e1900 */
[----:B------:R-:W-:Y:S04]  /*8860*/  IMAD R0, R0, c[0x0][0x1e0], RZ ;  /* 0x0000780000007a24 */ /* 0x000fe800078e02ff */
[C---:B------:R-:W-:Y:S02]  /*8870*/  IMAD R0, R4.reuse, c[0x0][0x1e4], R0 ;  /* 0x0000790004007a24 */ /* 0x040fe400078e0200 */
[----:B----4-:R-:W-:Y:S04]  /*8880*/  IMAD.WIDE.U32 R2, R4, c[0x0][0x1e0], RZ ;  /* 0x0000780004027a25 */ /* 0x010fe800078e00ff */
[----:B------:R-:W-:Y:S01]  /*8890*/  IMAD.IADD R3, R3, 0x1, R0 ;  /* 0x0000000103037824 */ /* 0x000fe200078e0200 */
[----:B-----5:R-:W-:Y:S01]  /*88a0*/  SHF.R.S32.HI R0, RZ, 0x1f, R5 ;  /* 0x0000001fff007819 */ /* 0x020fe20000011405 */
[----:B------:R1:W-:Y:S02]  /*88b0*/  STL [R1+0x2c], R5 ;  /* 0x00002c0501007387 */ /* 0x0003e40000100800 */
[C---:B------:R-:W-:Y:S04]  /*88c0*/  IMAD.WIDE.U32 R2, R5.reuse, c[0x0][0x1f0], R2 ;  /* 0x00007c0005027a25 */ /* 0x040fe800078e0002 */
[----:B--2---:R-:W-:Y:S01]  /*88d0*/  IMAD R4, R0, c[0x0][0x1f0], RZ ;  /* 0x00007c0000047a24 */ /* 0x004fe200078e02ff */
[----:B---3--:R-:W-:Y:S03]  /*88e0*/  IADD3 R0, P0, R8, R2, RZ ;  /* 0x0000000208007210 */ /* 0x008fe60007f1e0ff */
[----:B------:R-:W-:Y:S05]  /*88f0*/  IMAD R4, R5, c[0x0][0x1f4], R4 ;  /* 0x00007d0005047a24 */ /* 0x000fea00078e0204 */
[----:B------:R-:W-:Y:S02]  /*8900*/  IADD3.X R2, R6, R3, R4, P0, !PT ;  /* 0x0000000306027210 */ /* 0x000fe400007fe404 */
[C---:B------:R-:W-:Y:S04]  /*8910*/  LEA R9, P0, R0.reuse, c[0x0][0x1c8], 0x1 ;  /* 0x0000720000097a11 */ /* 0x040fe800078008ff */
[----:B------:R-:W-:Y:S02]  /*8920*/  LEA.HI.X R8, R0, c[0x0][0x1cc], R2, 0x1, P0 ;  /* 0x0000730000087a11 */ /* 0x000fe400000f0c02 */
[----:B-1----:R-:W-:Y:S04]  /*8930*/  SHF.R.S32.HI R5, RZ, 0x1f, R7 ;  /* 0x0000001fff057819 */ /* 0x002fe80000011407 */
[----:B------:R-:W-:Y:S04]  /*8940*/  LEA.HI R5, R5, R7, RZ, 0x3 ;  /* 0x0000000705057211 */ /* 0x000fe800078f18ff */
[----:B------:R-:W-:Y:S04]  /*8950*/  SHF.R.S32.HI R5, RZ, 0x3, R5 ;  /* 0x00000003ff057819 */ /* 0x000fe80000011405 */
[----:B------:R-:W-:Y:S04]  /*8960*/  IADD3 R5, -R5, 0x30, RZ ;  /* 0x0000003005057810 */ /* 0x000fe80007ffe1ff */
[----:B------:R-:W-:Y:S01]  /*8970*/  ISETP.GE.AND P0, PT, R5, 0x1, PT ;  /* 0x000000010500780c */ /* 0x000fe20003f06270 */
[----:B------:R-:W-:-:S10]  /*8980*/  BRA.DIV ~URZ, `(.L_x_1141) ;  /* 0x0000c7127f007947 */ /* 0x000fd4000b800000 */
[----:B------:R1:W2:Y:S02]  /*8990*/  SHFL.IDX PT, R4, R8, RZ, 0x181f ;  /* 0x00181fff08047589 */ /* 0x0002a400000e0000 */
.L_x_1236:
[----:B------:R-:W-:-:S05]  /*89a0*/  BRA.DIV ~URZ, `(.L_x_1142) ;  /* 0x0000c7627f007947 */ /* 0x000fca000b800000 */
[----:B------:R3:W4:Y:S02]  /*89b0*/  SHFL.IDX PT, R0, R9, RZ, 0x181f ;  /* 0x00181fff09007589 */ /* 0x00072400000e0000 */
.L_x_1237:
        /* <DEDUP_REMOVED lines=13> */
[----:B-----5:R-:W-:Y:S02]  /*8a90*/  @P0 ISETP.GE.AND P1, PT, R7, c[0x0][0x1d4], PT ;  /* 0x0000750007000a0c */ /* 0x020fe40003f26270 */
[----:B---3--:R-:W-:Y:S05]  /*8aa0*/  @P0 IADD3 R6, P2, R0, R6, RZ ;  /* 0x0000000600060210 */ /* 0x008fea0007f5e0ff */
[----:B----4-:R-:W-:Y:S06]  /*8ab0*/  @P0 IMAD.X R7, R4, 0x1, R24, P2 ;  /* 0x0000000104070824 */ /* 0x010fec00010e0618 */
[----:B------:R-:W-:Y:S01]  /*8ac0*/  @!PT LDS RZ, [RZ] ;  /* 0x00000000fffff984 */ /* 0x000fe20000000800 */
[----:B------:R-:W-:Y:S01]  /*8ad0*/  @!PT LDS RZ, [RZ] ;  /* 0x00000000fffff984 */ /* 0x000fe20000000800 */
[----:B------:R-:W-:Y:S01]  /*8ae0*/  @!PT LDS RZ, [RZ] ;  /* 0x00000000fffff984 */ /* 0x000fe20000000800 */
[----:B--2---:R2:W-:Y:S01]  /*8af0*/  @P0 LDGSTS.E.BYPASS.LTC128B.128 [R16+0x14080], [R6.64], !P1 ;  /* 0x1408000006100fae */ /* 0x0045e2000c901d46 */
[----:B------:R-:W-:Y:S02]  /*8b00*/  @P0 ISETP.GE.AND P1, PT, R3, c[0x0][0x1d4], PT ;  /* 0x0000750003000a0c */ /* 0x000fe40003f26270 */
[----:B------:R-:W-:Y:S05]  /*8b10*/  @P0 IADD3 R2, P2, R0, R2, RZ ;  /* 0x0000000200020210 */ /* 0x000fea0007f5e0ff */
[----:B------:R-:W-:Y:S06]  /*8b20*/  @P0 IMAD.X R3, R4, 0x1, R23, P2 ;  /* 0x0000000104030824 */ /* 0x000fec00010e0617 */
[----:B------:R3:W-:Y:S01]  /*8b30*/  @P0 LDGSTS.E.BYPASS.LTC128B.128 [R16+0x15880], [R2.64], !P1 ;  /* 0x1588000002100fae */ /* 0x0007e2000c901d46 */
[----:B------:R-:W-:Y:S02]  /*8b40*/  @P0 ISETP.GE.AND P1, PT, R22, c[0x0][0x1d4], PT ;  /* 0x0000750016000a0c */ /* 0x000fe40003f26270 */
[----:B---3--:R-:W-:Y:S05]  /*8b50*/  @P0 IADD3 R2, P2, R0, R21, RZ ;  /* 0x0000001500020210 */ /* 0x008fea0007f5e0ff */
[----:B------:R-:W-:Y:S06]  /*8b60*/  @P0 IMAD.X R3, R4, 0x1, R20, P2 ;  /* 0x0000000104030824 */ /* 0x000fec00010e0614 */
[----:B------:R3:W-:Y:S01]  /*8b70*/  @P0 LDGSTS.E.BYPASS.LTC128B.128 [R16+0x17080], [R2.64], !P1 ;  /* 0x1708000002100fae */ /* 0x0007e2000c901d46 */
[----:B------:R-:W-:Y:S02]  /*8b80*/  @P0 ISETP.GE.AND P1, PT, R19, c[0x0][0x1d4], PT ;  /* 0x0000750013000a0c */ /* 0x000fe40003f26270 */
[----:B---3--:R-:W-:Y:S05]  /*8b90*/  @P0 IADD3 R2, P2, R0, R18, RZ ;  /* 0x0000001200020210 */ /* 0x008fea0007f5e0ff */
[----:B------:R-:W-:Y:S06]  /*8ba0*/  @P0 IMAD.X R3, R4, 0x1, R17, P2 ;  /* 0x0000000104030824 */ /* 0x000fec00010e0611 */
[----:B------:R2:W-:Y:S01]  /*8bb0*/  @P0 LDGSTS.E.BYPASS.LTC128B.128 [R16+0x18880], [R2.64], !P1 ;  /* 0x1888000002100fae */ /* 0x0005e2000c901d46 */
[----:B------:R-:W-:Y:S01]  /*8bc0*/  ISETP.GE.AND P0, PT, R5, 0x21, PT ;  /* 0x000000210500780c */ /* 0x000fe20003f06270 */
[----:B------:R-:W-:-:S06]  /*8bd0*/  BRA.DIV ~URZ, `(.L_x_1143) ;  /* 0x0000c5927f007947 */ /* 0x000fcc000b800000 */
[----:B------:R3:W4:Y:S04]  /*8be0*/  SHFL.IDX PT, R4, R8, 0x1, 0x181f ;  /* 0x00381f0008047f89 */ /* 0x00072800000e0000 */
[----:B------:R3:W1:Y:S02]  /*8bf0*/  SHFL.IDX PT, R0, R9, 0x1, 0x181f ;  /* 0x00381f0009007f89 */ /* 0x00066400000e0000 */
.L_x_1238:
        /* <DEDUP_REMOVED lines=13> */
[----:B--2---:R-:W-:Y:S02]  /*8cd0*/  @P0 ISETP.GE.AND P1, PT, R7, c[0x0][0x1d4], PT ;  /* 0x0000750007000a0c */ /* 0x004fe40003f26270 */
[----:B-----5:R-:W-:Y:S05]  /*8ce0*/  @P0 IADD3 R6, P2, R0, R6, RZ ;  /* 0x0000000600060210 */ /* 0x020fea0007f5e0ff */
[----:B---3--:R-:W-:Y:S06]  /*8cf0*/  @P0 IMAD.X R7, R4, 0x1, R21, P2 ;  /* 0x0000000104070824 */ /* 0x008fec00010e0615 */
[----:B------:R-:W-:Y:S01]  /*8d00*/  @!PT LDS RZ, [RZ] ;  /* 0x00000000fffff984 */ /* 0x000fe20000000800 */
[----:B------:R-:W-:Y:S01]  /*8d10*/  @!PT LDS RZ, [RZ] ;  /* 0x00000000fffff984 */ /* 0x000fe20000000800 */
[----:B------:R-:W-:Y:S01]  /*8d20*/  @!PT LDS RZ, [RZ] ;  /* 0x00000000fffff984 */ /* 0x000fe20000000800 */
[----:B----4-:R1:W-:Y:S01]  /*8d30*/  @P0 LDGSTS.E.BYPASS.LTC128B.128 [R5+0x15080], [R6.64], !P1 ;  /* 0x1508000006050fae */ /* 0x0103e2000c901d46 */
[----:B------:R-:W-:Y:S02]  /*8d40*/  @P0 ISETP.GE.AND P1, PT, R3, c[0x0][0x1d4], PT ;  /* 0x0000750003000a0c */ /* 0x000fe40003f26270 */
[----:B------:R-:W-:Y:S05]  /*8d50*/  @P0 IADD3 R2, P2, R0, R2, RZ ;  /* 0x0000000200020210 */ /* 0x000fea0007f5e0ff */
[----:B------:R-:W-:Y:S06]  /*8d60*/  @P0 IMAD.X R3, R4, 0x1, R20, P2 ;  /* 0x0000000104030824 */ /* 0x000fec00010e0614 */
[----:B------:R2:W-:Y:S01]  /*8d70*/  @P0 LDGSTS.E.BYPASS.LTC128B.128 [R5+0x16880], [R2.64], !P1 ;  /* 0x1688000002050fae */ /* 0x0005e2000c901d46 */
[----:B------:R-:W-:Y:S02]  /*8d80*/  @P0 ISETP.GE.AND P1, PT, R19, c[0x0][0x1d4], PT ;  /* 0x0000750013000a0c */ /* 0x000fe40003f26270 */
[----:B--2---:R-:W-:Y:S05]  /*8d90*/  @P0 IADD3 R2, P2, R0, R18, RZ ;  /* 0x0000001200020210 */ /* 0x004fea0007f5e0ff */
[----:B------:R-:W-:Y:S06]  /*8da0*/  @P0 IMAD.X R3, R4, 0x1, R17, P2 ;  /* 0x0000000104030824 */ /* 0x000fec00010e0611 */
[----:B------:R2:W-:Y:S01]  /*8db0*/  @P0 LDGSTS.E.BYPASS.LTC128B.128 [R5+0x18080], [R2.64], !P1 ;  /* 0x1808000002050fae */ /* 0x0005e2000c901d46 */
[----:B------:R-:W-:Y:S02]  /*8dc0*/  @P0 ISETP.GE.AND P1, PT, R16, c[0x0][0x1d4], PT ;  /* 0x0000750010000a0c */ /* 0x000fe40003f26270 */
[----:B--2---:R-:W-:Y:S05]  /*8dd0*/  @P0 IADD3 R2, P2, R0, R9, RZ ;  /* 0x0000000900020210 */ /* 0x004fea0007f5e0ff */
[----:B------:R-:W-:Y:S06]  /*8de0*/  @P0 IMAD.X R3, R4, 0x1, R8, P2 ;  /* 0x0000000104030824 */ /* 0x000fec00010e0608 */
[----:B------:R1:W-:Y:S02]  /*8df0*/  @P0 LDGSTS.E.BYPASS.LTC128B.128 [R5+0x19880], [R2.64], !P1 ;  /* 0x1988000002050fae */ /* 0x0003e4000c901d46 */
.L_x_1140:
[----:B---34-:R-:W-:Y:S05]  /*8e00*/  BSYNC B0 ;  /* 0x0000000000007941 */ /* 0x018fea0003800000 */
.L_x_1139:
[----:B------:R-:W3:Y:S01]  /*8e10*/  LDL R4, [R1+0xa4] ;  /* 0x0000a40001047983 */ /* 0x000ee20000100800 */
[----:B-1----:R-:W-:Y:S03]  /*8e20*/  IMAD.MOV.U32 R7, RZ, RZ, c[0x0][0x2c4] ;  /* 0x0000b100ff077624 */ /* 0x002fe600078e00ff */
[----:B--2---:R-:W3:Y:S02]  /*8e30*/  LDL R0, [R1+0xbc] ;  /* 0x0000bc0001007983 */ /* 0x004ee40000100800 */
[----:B------:R-:W-:Y:S02]  /*8e40*/  ISETP.NE.AND P0, PT, R7, 0x1, PT ;  /* 0x000000010700780c */ /* 0x000fe40003f05270 */
[----:B------:R-:W2:Y:S04]  /*8e50*/  LDL R6, [R1+0x34] ;  /* 0x0000340001067983 */ /* 0x000ea80000100800 */
[----:B------:R-:W4:Y:S04]  /*8e60*/  LDL R5, [R1+0xb8] ;  /* 0x0000b80001057983 */ /* 0x000f280000100800 */
[----:B------:R-:W5:Y:S04]  /*8e70*/  LDL R3, [R1+0xa0] ;  /* 0x0000a00001037983 */ /* 0x000f680000100800 */
[----:B------:R-:W5:Y:S04]  /*8e80*/  LDL R2, [R1+0x9c] ;  /* 0x00009c0001027983 */ /* 0x000f680000100800 */
[----:B------:R-:W0:Y:S01]  /*8e90*/  LDGDEPBAR ;  /* 0x00000000000079af */ /* 0x000e220000000000 */
[----:B---3--:R-:W-:Y:S04]  /*8ea0*/  IMAD.IADD R4, R0, 0x1, R4 ;  /* 0x0000000100047824 */ /* 0x008fe800078e0204 */
[----:B------:R-:W-:Y:S05]  /*8eb0*/  @P0 IMAD.HI.U32 R0, R4, c[0x0][0x2c8], RZ ;  /* 0x0000b20004000a27 */ /* 0x000fea00078e00ff */
[----:B------:R-:W-:Y:S01]  /*8ec0*/  @P0 SHF.R.U32.HI R4, RZ, c[0x0][0x2cc], R0 ;  /* 0x0000b300ff040a19 */ /* 0x000fe20000011600 */
[----:B--2---:R-:W-:Y:S05]  /*8ed0*/  IMAD R0, R6, -0x30, RZ ;  /* 0xffffffd006007824 */ /* 0x004fea00078e02ff */
[----:B----4-:R-:W-:Y:S04]  /*8ee0*/  IADD3 R0, -R5, 0x1, R0 ;  /* 0x0000000105007810 */ /* 0x010fe80007ffe100 */
[----:B-----5:R-:W-:Y:S01]  /*8ef0*/  IADD3 R5, -R2, R0, R3 ;  /* 0x0000000002057210 */ /* 0x020fe20007ffe103 */
[----:B------:R-:W-:-:S05]  /*8f00*/  BRA.DIV ~URZ, `(.L_x_1144) ;  /* 0x0000c3227f007947 */ /* 0x000fca000b800000 */
[----:B------:R1:W2:Y:S02]  /*8f10*/  SHFL.IDX PT, R0, R4, RZ, 0x1c1f ;  /* 0x001c1fff04007589 */ /* 0x0002a400000e0000 */
.L_x_1239:
[----:B--2---:R-:W-:Y:S05]  /*8f20*/  IMAD.IADD R0, R5, 0x1, R0 ;  /* 0x0000000105007824 */ /* 0x004fea00078e0200 */
[C---:B------:R-:W-:Y:S02]  /*8f30*/  ISETP.GT.AND P1, PT, R0.reuse, RZ, PT ;  /* 0x000000ff0000720c */ /* 0x040fe40003f24270 */
[C---:B------:R-:W-:Y:S02]  /*8f40*/  ISETP.GT.AND P0, PT, R0.reuse, 0x1, PT ;  /* 0x000000010000780c */ /* 0x040fe40003f04270 */
[C---:B------:R-:W-:Y:S02]  /*8f50*/  ISETP.GT.AND P3, PT, R0.reuse, 0x8, PT ;  /* 0x000000080000780c */ /* 0x040fe40003f64270 */
[C---:B------:R-:W-:Y:S02]  /*8f60*/  ISETP.GT.AND P4, PT, R0.reuse, 0x9, PT ;  /* 0x000000090000780c */ /* 0x040fe40003f84270 */
[----:B------:R-:W-:Y:S02]  /*8f70*/  FSEL R6, R175, -INF , P1 ;  /* 0xff800000af067808 */ /* 0x000fe40000800000 */
[----:B------:R-:W-:Y:S02]  /*8f80*/  ISETP.GT.AND P2, PT, R0, 0x10, PT ;  /* 0x000000100000780c */ /* 0x000fe40003f44270 */
[----:B------:R-:W-:Y:S02]  /*8f90*/  FSEL R21, R174, -INF , P0 ;  /* 0xff800000ae157808 */ /* 0x000fe40000000000 */
[C---:B------:R-:W-:Y:S02]  /*8fa0*/  ISETP.GT.AND P1, PT, R0.reuse, 0x11, PT ;  /* 0x000000110000780c */ /* 0x040fe40003f24270 */
[----:B------:R-:W-:Y:S02]  /*8fb0*/  ISETP.GT.AND P0, PT, R0, 0x18, PT ;  /* 0x000000180000780c */ /* 0x000fe40003f04270 */
[----:B------:R-:W-:Y:S02]  /*8fc0*/  FSEL R20, R173, -INF , P3 ;  /* 0xff800000ad147808 */ /* 0x000fe40001800000 */
[----:B------:R-:W-:Y:S02]  /*8fd0*/  FSEL R19, R172, -INF , P4 ;  /* 0xff800000ac137808 */ /* 0x000fe40002000000 */
[C---:B------:R-:W-:Y:S02]  /*8fe0*/  ISETP.GT.AND P4, PT, R0.reuse, 0x19, PT ;  /* 0x000000190000780c */ /* 0x040fe40003f84270 */
[----:B------:R-:W-:Y:S02]  /*8ff0*/  FSEL R18, R133, -INF , P2 ;  /* 0xff80000085127808 */ /* 0x000fe40001000000 */
[----:B------:R-:W-:Y:S02]  /*9000*/  ISETP.GT.AND P3, PT, R0, 0x20, PT ;  /* 0x000000200000780c */ /* 0x000fe40003f64270 */
[----:B------:R-:W-:Y:S02]  /*9010*/  FSEL R17, R132, -INF , P1 ;  /* 0xff80000084117808 */ /* 0x000fe40000800000 */
[----:B------:R-:W-:Y:S02]  /*9020*/  ISETP.GT.AND P2, PT, R0, 0x21, PT ;  /* 0x000000210000780c */ /* 0x000fe40003f44270 */
[----:B------:R-:W-:Y:S02]  /*9030*/  FSEL R16, R12, -INF , P0 ;  /* 0xff8000000c107808 */ /* 0x000fe40000000000 */
[C---:B------:R-:W-:Y:S02]  /*9040*/  ISETP.GT.AND P1, PT, R0.reuse, 0x28, PT ;  /* 0x000000280000780c */ /* 0x040fe40003f24270 */
[----:B------:R-:W-:Y:S02]  /*9050*/  ISETP.GT.AND P0, PT, R0, 0x29, PT ;  /* 0x000000290000780c */ /* 0x000fe40003f04270 */
[----:B------:R-:W-:Y:S02]  /*9060*/  FSEL R15, R15, -INF , P4 ;  /* 0xff8000000f0f7808 */ /* 0x000fe40002000000 */
[----:B------:R-:W-:Y:S02]  /*9070*/  FSEL R14, R14, -INF , P3 ;  /* 0xff8000000e0e7808 */ /* 0x000fe40001800000 */
[----:B------:R-:W-:Y:S02]  /*9080*/  FSEL R13, R13, -INF , P2 ;  /* 0xff8000000d0d7808 */ /* 0x000fe40001000000 */
[----:B------:R-:W-:Y:S02]  /*9090*/  FSEL R12, R10, -INF , P1 ;  /* 0xff8000000a0c7808 */ /* 0x000fe40000800000 */
[----:B------:R-:W-:Y:S01]  /*90a0*/  FSEL R11, R11, -INF , P0 ;  /* 0xff8000000b0b7808 */ /* 0x000fe20000000000 */
[----:B------:R-:W-:-:S05]  /*90b0*/  BRA.DIV ~URZ, `(.L_x_1145) ;  /* 0x0000c1d27f007947 */ /* 0x000fca000b800000 */
[----:B------:R-:W2:Y:S04]  /*90c0*/  LDL.LU R173, [R1+0x28] ;  /* 0x0000280001ad7983 */ /* 0x000ea80000300800 */
[----:B------:R-:W3:Y:S04]  /*90d0*/  LDL.LU R172, [R1+0x24] ;  /* 0x0000240001ac7983 */ /* 0x000ee80000300800 */
[----:B------:R-:W4:Y:S04]  /*90e0*/  LDL.LU R3, [R1+0x20] ;  /* 0x0000200001037983 */ /* 0x000f280000300800 */
[----:B------:R-:W5:Y:S04]  /*90f0*/  LDL.LU R2, [R1+0x1c] ;  /* 0x00001c0001027983 */ /* 0x000f680000300800 */
[----:B------:R-:W1:Y:S02]  /*9100*/  SHFL.IDX PT, R0, R4, 0x1, 0x1c1f ;  /* 0x003c1f0004007f89 */ /* 0x000e6400000e0000 */
[----:B-1----:R-:W-:Y:S05]  /*9110*/  IMAD.IADD R0, R5, 0x1, R0 ;  /* 0x0000000105007824 */ /* 0x002fea00078e0200 */
[C---:B------:R-:W-:Y:S02]  /*9120*/  ISETP.GT.AND P1, PT, R0.reuse, RZ, PT ;  /* 0x000000ff0000720c */ /* 0x040fe40003f24270 */
[C---:B------:R-:W-:Y:S02]  /*9130*/  ISETP.GT.AND P0, PT, R0.reuse, 0x1, PT ;  /* 0x000000010000780c */ /* 0x040fe40003f04270 */
[C---:B------:R-:W-:Y:S02]  /*9140*/  ISETP.GT.AND P3, PT, R0.reuse, 0x8, PT ;  /* 0x000000080000780c */ /* 0x040fe40003f64270 */
[C---:B------:R-:W-:Y:S02]  /*9150*/  ISETP.GT.AND P4, PT, R0.reuse, 0x9, PT ;  /* 0x000000090000780c */ /* 0x040fe40003f84270 */
[C---:B------:R-:W-:Y:S04]  /*9160*/  ISETP.GT.AND P2, PT, R0.reuse, 0x10, PT ;  /* 0x000000100000780c */ /* 0x040fe80003f44270 */
[----:B------:R-:W-:Y:S02]  /*9170*/  FSEL R25, R171, -INF , P2 ;  /* 0xff800000ab197808 */ /* 0x000fe40001000000 */
[C---:B------:R-:W-:Y:S04]  /*9180*/  ISETP.GT.AND P2, PT, R0.reuse, 0x21, PT ;  /* 0x000000210000780c */ /* 0x040fe80003f44270 */
[----:B------:R-:W-:Y:S02]  /*9190*/  FSEL R9, R179, -INF , P2 ;  /* 0xff800000b3097808 */ /* 0x000fe40001000000 */
[----:B--2---:R-:W-:Y:S02]  /*91a0*/  FSEL R5, R173, -INF , P1 ;  /* 0xff800000ad057808 */ /* 0x004fe40000800000 */
[----:B------:R-:W-:Y:S02]  /*91b0*/  ISETP.GT.AND P1, PT, R0, 0x11, PT ;  /* 0x000000110000780c */ /* 0x000fe40003f24270 */
[----:B---3--:R-:W-:Y:S02]  /*91c0*/  FSEL R132, R172, -INF , P0 ;  /* 0xff800000ac847808 */ /* 0x008fe40000000000 */
[C---:B------:R-:W-:Y:S02]  /*91d0*/  ISETP.GT.AND P0, PT, R0.reuse, 0x18, PT ;  /* 0x000000180000780c */ /* 0x040fe40003f04270 */
[----:B----4-:R-:W-:Y:S02]  /*91e0*/  FSEL R27, R3, -INF , P3 ;  /* 0xff800000031b7808 */ /* 0x010fe40001800000 */
[----:B------:R-:W-:Y:S02]  /*91f0*/  ISETP.GT.AND P3, PT, R0, 0x20, PT ;  /* 0x000000200000780c */ /* 0x000fe40003f64270 */
[----:B-----5:R-:W-:Y:S02]  /*9200*/  FSEL R26, R2, -INF , P4 ;  /* 0xff800000021a7808 */ /* 0x020fe40002000000 */
[----:B------:R-:W-:Y:S02]  /*9210*/  ISETP.GT.AND P4, PT, R0, 0x19, PT ;  /* 0x000000190000780c */ /* 0x000fe40003f84270 */
[----:B------:R-:W-:Y:S02]  /*9220*/  FSEL R24, R170, -INF , P1 ;  /* 0xff800000aa187808 */ /* 0x000fe40000800000 */
        /* <DEDUP_REMOVED lines=37> */
[----:B------:R1:W2:Y:S02]  /*9480*/  SHFL.BFLY PT, R0, R4, 0x1, 0x1f ;  /* 0x0c201f0004007f89 */ /* 0x0002a400000e0000 */
.L_x_1240:
        /* <DEDUP_REMOVED lines=23> */
[----:B------:R-:W-:Y:S05]  /*9600*/  FFMA.FTZ R177, R15, c[0x0][0x2d0], -R2 ;  /* 0x0000b4000fb17a23 */ /* 0x000fea0000010802 */
[----:B------:R-:W1:Y:S10]  /*9610*/  MUFU.EX2 R4, R4 ;  /* 0x0000000400047308 */ /* 0x000e740000000800 */
[----:B------:R2:W-:Y:S10]  /*9620*/  MUFU.EX2 R13, R20 ;  /* 0x00000014000d7308 */ /* 0x0005f40000000800 */
[----:B------:R4:W5:Y:S01]  /*9630*/  MUFU.EX2 R12, R19 ;  /* 0x00000013000c7308 */ /* 0x0009620000000800 */
[----:B---3--:R-:W-:Y:S01]  /*9640*/  FFMA.FTZ R2, R0, R168, R11 ;  /* 0x000000a800027223 */ /* 0x008fe2000001000b */
[----:B-1----:R-:W-:Y:S01]  /*9650*/  F2FP.PACK_AB R168, R4, R11 ;  /* 0x0000000b04a8723e */ /* 0x002fe200000000ff */
[----:B------:R-:W-:Y:S01]  /*9660*/  FMUL.FTZ R16, R0, R144 ;  /* 0x0000009000107220 */ /* 0x000fe20000410000 */
[----:B------:R-:W-:Y:S01]  /*9670*/  MOV R144, R14 ;  /* 0x0000000e00907202 */ /* 0x000fe20000000f00 */
[----:B------:R-:W-:Y:S01]  /*9680*/  FADD.FTZ R6, R4, R2 ;  /* 0x0000000204067221 */ /* 0x000fe20000010000 */
[C---:B------:R-:W-:Y:S01]  /*9690*/  FSEL R2, R3.reuse, RZ, P0 ;  /* 0x000000ff03027208 */ /* 0x040fe20000000000 */
[----:B------:R-:W-:Y:S02]  /*96a0*/  FMUL.FTZ R4, R3, c[0x0][0x2d0] ;  /* 0x0000b40003047a20 */ /* 0x000fe40000410000 */
[----:B------:R-:W-:Y:S01]  /*96b0*/  FMUL.FTZ R17, R0, R145 ;  /* 0x0000009100117220 */ /* 0x000fe20000410000 */
[----:B------:R-:W-:Y:S01]  /*96c0*/  MOV R145, R169 ;  /* 0x000000a900917202 */ /* 0x000fe20000000f00 */
[----:B------:R-:W-:Y:S01]  /*96d0*/  FADD.FTZ R2, -R2, R135 ;  /* 0x0000008702027221 */ /* 0x000fe20000010100 */
[----:B------:R-:W-:Y:S01]  /*96e0*/  FSEL R4, R4, RZ, P0 ;  /* 0x000000ff04047208 */ /* 0x000fe20000000000 */
[----:B--2---:R-:W-:Y:S01]  /*96f0*/  FMUL.FTZ R20, R0, R140 ;  /* 0x0000008c00147220 */ /* 0x004fe20000410000 */
[----:B------:R-:W-:Y:S01]  /*9700*/  MOV R140, R171 ;  /* 0x000000ab008c7202 */ /* 0x000fe20000000f00 */
[----:B------:R-:W-:Y:S02]  /*9710*/  FMUL.FTZ R2, R2, c[0x0][0x2d0] ;  /* 0x0000b40002027a20 */ /* 0x000fe40000410000 */
[--C-:B------:R-:W-:Y:S02]  /*9720*/  FFMA.FTZ R172, R24, c[0x0][0x2d0], -R4.reuse ;  /* 0x0000b40018ac7a23 */ /* 0x100fe40000010804 */
[----:B------:R-:W-:Y:S02]  /*9730*/  FMUL.FTZ R24, R0, R136 ;  /* 0x0000008800187220 */ /* 0x000fe40000410000 */
[----:B------:R-:W2:Y:S01]  /*9740*/  LDL.LU R136, [R1+0x50] ;  /* 0x0000500001887983 */ /* 0x000ea20000300800 */
[--C-:B------:R-:W-:Y:S01]  /*9750*/  FFMA.FTZ R5, R5, c[0x0][0x2d0], -R4.reuse ;  /* 0x0000b40005057a23 */ /* 0x100fe20000010804 */
[----:B------:R-:W1:Y:S01]  /*9760*/  MUFU.EX2 R2, R2 ;  /* 0x0000000200027308 */ /* 0x000e620000000800 */
[--C-:B------:R-:W-:Y:S02]  /*9770*/  FFMA.FTZ R7, R7, c[0x0][0x2d0], -R4.reuse ;  /* 0x0000b40007077a23 */ /* 0x100fe40000010804 */
[--C-:B------:R-:W-:Y:S02]  /*9780*/  FFMA.FTZ R134, R26, c[0x0][0x2d0], -R4.reuse ;  /* 0x0000b4001a867a23 */ /* 0x100fe40000010804 */
[--C-:B------:R-:W-:Y:S02]  /*9790*/  FFMA.FTZ R174, R25, c[0x0][0x2d0], -R4.reuse ;  /* 0x0000b40019ae7a23 */ /* 0x100fe40000010804 */
[--C-:B------:R-:W-:Y:S02]  /*97a0*/  FFMA.FTZ R175, R23, c[0x0][0x2d0], -R4.reuse ;  /* 0x0000b40017af7a23 */ /* 0x100fe40000010804 */
[--C-:B------:R-:W-:Y:S01]  /*97b0*/  FFMA.FTZ R176, R22, c[0x0][0x2d0], -R4.reuse ;  /* 0x0000b40016b07a23 */ /* 0x100fe20000010804 */
[----:B------:R3:W-:Y:S01]  /*97c0*/  MUFU.EX2 R135, R5 ;  /* 0x0000000500877308 */ /* 0x0007e20000000800 */
[--C-:B------:R-:W-:Y:S02]  /*97d0*/  FFMA.FTZ R15, R9, c[0x0][0x2d0], -R4.reuse ;  /* 0x0000b400090f7a23 */ /* 0x100fe40000010804 */
[--C-:B----4-:R-:W-:Y:S02]  /*97e0*/  FFMA.FTZ R19, R8, c[0x0][0x2d0], -R4.reuse ;  /* 0x0000b40008137a23 */ /* 0x110fe40000010804 */
[--C-:B------:R-:W-:Y:S02]  /*97f0*/  FFMA.FTZ R11, R132, c[0x0][0x2d0], -R4.reuse ;  /* 0x0000b400840b7a23 */ /* 0x100fe40000010804 */
[--C-:B------:R-:W-:Y:S01]  /*9800*/  FFMA.FTZ R132, R27, c[0x0][0x2d0], -R4.reuse ;  /* 0x0000b4001b847a23 */ /* 0x100fe20000010804 */
[----:B------:R-:W-:Y:S01]  /*9810*/  MOV R27, R170 ;  /* 0x000000aa001b7202 */ /* 0x000fe20000000f00 */
[----:B------:R-:W-:Y:S01]  /*9820*/  FFMA.FTZ R10, R10, c[0x0][0x2d0], -R4 ;  /* 0x0000b4000a0a7a23 */ /* 0x000fe20000010804 */
[----:B-----5:R-:W-:Y:S01]  /*9830*/  F2FP.PACK_AB R170, R12, R13 ;  /* 0x0000000d0caa723e */ /* 0x020fe200000000ff */
[----:B------:R-:W-:Y:S01]  /*9840*/  FADD.FTZ R4, R13, R6 ;  /* 0x000000060d047221 */ /* 0x000fe20000010000 */
[----:B------:R-:W-:Y:S01]  /*9850*/  MUFU.EX2 R176, R176 ;  /* 0x000000b000b07308 */ /* 0x000fe20000000800 */
[----:B------:R-:W-:Y:S02]  /*9860*/  FMUL.FTZ R25, R0, R137 ;  /* 0x0000008900197220 */ /* 0x000fe40000410000 */
[C---:B-1----:R-:W-:Y:S02]  /*9870*/  FMUL.FTZ R26, R2.reuse, R138 ;  /* 0x0000008a021a7220 */ /* 0x042fe40000410000 */
[C---:B------:R-:W-:Y:S01]  /*9880*/  FMUL.FTZ R6, R2.reuse, R158 ;  /* 0x0000009e02067220 */ /* 0x040fe20000410000 */
[----:B------:R-:W-:Y:S01]  /*9890*/  MOV R158, R27 ;  /* 0x0000001b009e7202 */ /* 0x000fe20000000f00 */
[----:B------:R-:W-:Y:S02]  /*98a0*/  FMUL.FTZ R27, R2, R139 ;  /* 0x0000008b021b7220 */ /* 0x000fe40000410000 */
[----:B------:R-:W-:Y:S02]  /*98b0*/  FADD.FTZ R173, R12, R4 ;  /* 0x000000040cad7221 */ /* 0x000fe40000010000 */
[C---:B------:R-:W-:Y:S02]  /*98c0*/  FMUL.FTZ R12, R0.reuse, R148 ;  /* 0x00000094000c7220 */ /* 0x040fe40000410000 */
[----:B---3--:R-:W-:Y:S01]  /*98d0*/  FMUL.FTZ R5, R0, R157 ;  /* 0x0000009d00057220 */ /* 0x008fe20000410000 */
[----:B------:R-:W-:Y:S01]  /*98e0*/  MOV R157, R7 ;  /* 0x00000007009d7202 */ /* 0x000fe20000000f00 */
[----:B------:R-:W-:Y:S02]  /*98f0*/  FMUL.FTZ R7, R2, R159 ;  /* 0x0000009f02077220 */ /* 0x000fe40000410000 */
[----:B------:R-:W3:Y:S01]  /*9900*/  LDL R159, [R1] ;  /* 0x00000000019f7983 */ /* 0x000ee20000100800 */
[C---:B------:R-:W-:Y:S02]  /*9910*/  FMUL.FTZ R4, R0.reuse, R156 ;  /* 0x0000009c00047220 */ /* 0x040fe40000410000 */
[----:B------:R-:W-:Y:S01]  /*9920*/  FMUL.FTZ R13, R0, R149 ;  /* 0x00000095000d7220 */ /* 0x000fe20000410000 */
[----:B------:R-:W1:Y:S01]  /*9930*/  MUFU.EX2 R156, R11 ;  /* 0x0000000b009c7308 */ /* 0x000e620000000800 */
[----:B------:R-:W-:Y:S02]  /*9940*/  FMUL.FTZ R14, R2, R150 ;  /* 0x00000096020e7220 */ /* 0x000fe40000410000 */
        /* <DEDUP_REMOVED lines=13> */
[----:B------:R-:W4:Y:S01]  /*9a20*/  MUFU.EX2 R150, R134 ;  /* 0x0000008600967308 */ /* 0x000f220000000800 */
[C---:B------:R-:W-:Y:S02]  /*9a30*/  FMUL.FTZ R40, R0.reuse, R40 ;  /* 0x0000002800287220 */ /* 0x040fe40000410000 */
[----:B------:R-:W-:Y:S01]  /*9a40*/  FMUL.FTZ R41, R0, R41 ;  /* 0x0000002900297220 */ /* 0x000fe20000410000 */
[----:B-1----:R-:W-:Y:S01]  /*9a50*/  F2FP.PACK_AB R169, R156, R135 ;  /* 0x000000879ca9723e */ /* 0x002fe200000000ff */
        /* <DEDUP_REMOVED lines=57> */
[----:B-1----:R-:W-:Y:S01]  /*9df0*/  MOV R158, R0 ;  /* 0x00000000009e7202 */ /* 0x002fe20000000f00 */
        /* <DEDUP_REMOVED lines=58> */
[----:B--2---:R-:W-:Y:S02]  /*a1a0*/  FFMA.FTZ R148, R2, R136, R135 ;  /* 0x0000008802947223 */ /* 0x004fe40000010087 */
[----:B------:R-:W1:Y:S01]  /*a1b0*/  LDSM.16.MT88.4 R136, [R239] ;  /* 0x00000000ef88783b */ /* 0x000e620000004200 */
[----:B------:R-:W2:Y:S10]  /*a1c0*/  MUFU.EX2 R2, R179 ;  /* 0x000000b300027308 */ /* 0x000eb40000000800 */
[----:B------:R-:W4:Y:S10]  /*a1d0*/  MUFU.EX2 R135, R178 ;  /* 0x000000b200877308 */ /* 0x000f340000000800 */
[----:B------:R-:W-:Y:S01]  /*a1e0*/  MUFU.EX2 R179, R174 ;  /* 0x000000ae00b37308 */ /* 0x000fe20000000800 */
[----:B--2---:R-:W-:Y:S09]  /*a1f0*/  FADD.FTZ R0, R2, R0 ;  /* 0x0000000002007221 */ /* 0x004ff20000010000 */
[----:B------:R-:W2:Y:S01]  /*a200*/  MUFU.EX2 R178, R172 ;  /* 0x000000ac00b27308 */ /* 0x000ea20000000800 */
        /* <DEDUP_REMOVED lines=12> */
[----:B---3--:R1:W3:Y:S03]  /*a2d0*/  LDSM.16.MT88.4 R136, [R159] ;  /* 0x000000009f88783b */ /* 0x0082e60000004200 */
[----:B-1----:R-:W-:Y:S05]  /*a2e0*/  MOV R159, R141 ;  /* 0x0000008d009f7202 */ /* 0x002fea0000000f00 */
[----:B------:R-:W-:Y:S01]  /*a2f0*/  LDSM.16.MT88.4 R140, [R239+0x800] ;  /* 0x00080000ef8c783b */ /* 0x000fe20000004200 */
        /* <DEDUP_REMOVED lines=40> */
[----:B--2---:R-:W-:Y:S03]  /*a580*/  F2FP.PACK_AB R137, R178, R179 ;  /* 0x000000b3b289723e */ /* 0x004fe600000000ff */
        /* <DEDUP_REMOVED lines=132> */
.L_x_1133:
[----:B------:R-:W2:Y:S04]  /*add0*/  LDL R2, [R1+0x64] ;  /* 0x0000640001027983 */ /* 0x000ea80000100800 */
[----:B-1----:R-:W2:Y:S02]  /*ade0*/  LDL R0, [R1+0x24] ;  /* 0x0000240001007983 */ /* 0x002ea40000100800 */
[----:B--2---:R-:W-:-:S13]  /*adf0*/  ISETP.GE.AND P0, PT, R0, R2, PT ;  /* 0x000000020000720c */ /* 0x004fda0003f06270 */
[----:B------:R-:W-:Y:S05]  /*ae00*/  @!P0 BRA `(.L_x_1147) ;  /* 0x000033a000008947 */ /* 0x000fea0003800000 */
.L_x_1159:
[----:B------:R-:W2:Y:S01]  /*ae10*/  LDL R4, [R1+0x30] ;  /* 0x0000300001047983 */ /* 0x000ea20000100800 */
[----:B------:R-:W-:Y:S04]  /*ae20*/  DEPBAR.LE SB0, 0x0 ;  /* 0x000080000000791a */ /* 0x000fe80000000000 */
[----:B------:R-:W3:Y:S01]  /*ae30*/  LDL R6, [R1+0x98] ;  /* 0x0000980001067983 */ /* 0x000ee20000100800 */
[----:B------:R-:W-:Y:S01]  /*ae40*/  WARPSYNC 0xffffffff ;  /* 0xffffffff00007948 */ /* 0x000fe20003800000 */
[----:B------:R-:W-:Y:S02]  /*ae50*/  MOV R134, R133 ;  /* 0x0000008500867202 */ /* 0x000fe40000000f00 */
        /* <DEDUP_REMOVED lines=26> */
.L_x_1241:
[----:B--2---:R-:W2:Y:S01]  /*b000*/  LDL R5, [R1+0x38] ;  /* 0x0000380001057983 */ /* 0x004ea20000100800 */
[----:B------:R-:W-:Y:S03]  /*b010*/  BSSY B0, `(.L_x_1149) ;  /* 0x000003e000007945 */ /* 0x000fe60003800000 */
[----:B------:R-:W5:Y:S04]  /*b020*/  LDL R4, [R1+0x108] ;  /* 0x0001080001047983 */ /* 0x000f680000100800 */
[----:B----4-:R-:W4:Y:S04]  /*b030*/  LDL R13, [R1+0x18] ;  /* 0x00001800010d7983 */ /* 0x010f280000100800 */
[----:B---3--:R-:W3:Y:S04]  /*b040*/  LDL R135, [R1+0x5c] ;  /* 0x00005c0001877983 */ /* 0x008ee80000100800 */
        /* <DEDUP_REMOVED lines=8> */
[----:B------:R-:W5:Y:S01]  /*b0d0*/  SHFL.IDX PT, R2, R7, RZ, 0x181f ;  /* 0x00181fff07027589 */ /* 0x000f6200000e0000 */
[----:B--2---:R-:W-:Y:S03]  /*b0e0*/  ISETP.GE.AND P4, PT, R5, c[0x0][0x1d4], PT ;  /* 0x0000750005007a0c */ /* 0x004fe60003f86270 */
[----:B------:R-:W2:Y:S01]  /*b0f0*/  LDL R5, [R1+0x3c] ;  /* 0x00003c0001057983 */ /* 0x000ea20000100800 */
[----:B-----5:R-:W-:Y:S02]  /*b100*/  IADD3 R4, P0, R2, R4, RZ ;  /* 0x0000000402047210 */ /* 0x020fe40007f1e0ff */
[----:B---3--:R-:W-:Y:S02]  /*b110*/  ISETP.GE.AND P3, PT, R135, c[0x0][0x1d4], PT ;  /* 0x0000750087007a0c */ /* 0x008fe40003f66270 */
[----:B----4-:R-:W-:Y:S02]  /*b120*/  ISETP.GE.AND P2, PT, R12, c[0x0][0x1d4], PT ;  /* 0x000075000c007a0c */ /* 0x010fe40003f46270 */
[----:B------:R-:W3:Y:S01]  /*b130*/  S2R R12, SR_TID.X ;  /* 0x00000000000c7919 */ /* 0x000ee20000002100 */
[----:B------:R-:W-:Y:S01]  /*b140*/  ISETP.GE.AND P5, PT, R21, c[0x0][0x1d4], PT ;  /* 0x0000750015007a0c */ /* 0x000fe20003fa6270 */
[----:B--2---:R-:W-:Y:S05]  /*b150*/  IMAD.X R5, R0, 0x1, R5, P0 ;  /* 0x0000000100057824 */ /* 0x004fea00000e0605 */
[----:B------:R-:W-:Y:S01]  /*b160*/  @!PT LDS RZ, [RZ] ;  /* 0x00000000fffff984 */ /* 0x000fe20000000800 */
[----:B------:R-:W-:Y:S01]  /*b170*/  @!PT LDS RZ, [RZ] ;  /* 0x00000000fffff984 */ /* 0x000fe20000000800 */
[----:B------:R2:W-:Y:S02]  /*b180*/  LDGSTS.E.BYPASS.LTC128B.128 [R13+0x4080], [R4.64], !P4 ;  /* 0x04080000040d7fae */ /* 0x0005e4000e101d46 */
[----:B--2---:R-:W-:Y:S05]  /*b190*/  IADD3 R4, P0, R2, R23, RZ ;  /* 0x0000001702047210 */ /* 0x004fea0007f1e0ff */
[----:B------:R-:W-:Y:S05]  /*b1a0*/  IMAD.X R5, R0, 0x1, R22, P0 ;  /* 0x0000000100057824 */ /* 0x000fea00000e0616 */
[----:B------:R2:W-:Y:S02]  /*b1b0*/  LDGSTS.E.BYPASS.LTC128B.128 [R13+0x5880], [R4.64], !P3 ;  /* 0x05880000040d7fae */ /* 0x0005e4000d901d46 */
[----:B--2---:R-:W-:Y:S05]  /*b1c0*/  IADD3 R4, P0, R2, R20, RZ ;  /* 0x0000001402047210 */ /* 0x004fea0007f1e0ff */
[----:B------:R-:W-:Y:S01]  /*b1d0*/  IMAD.X R5, R0, 0x1, R15, P0 ;  /* 0x0000000100057824 */ /* 0x000fe200000e060f */
[----:B------:R-:W-:Y:S04]  /*b1e0*/  IADD3 R2, P0, R2, R3, RZ ;  /* 0x0000000302027210 */ /* 0x000fe80007f1e0ff */
[----:B------:R2:W-:Y:S01]  /*b1f0*/  LDGSTS.E.BYPASS.LTC128B.128 [R13+0x7080], [R4.64], !P5 ;  /* 0x07080000040d7fae */ /* 0x0005e2000e901d46 */
[----:B------:R-:W-:Y:S01]  /*b200*/  IMAD.X R3, R0, 0x1, R14, P0 ;  /* 0x0000000100037824 */ /* 0x000fe200000e060e */
[----:B---3--:R-:W-:Y:S04]  /*b210*/  ISETP.GT.AND P0, PT, R12, 0x7f, PT ;  /* 0x0000007f0c00780c */ /* 0x008fe80003f04270 */
[----:B------:R2:W-:Y:S09]  /*b220*/  LDGSTS.E.BYPASS.LTC128B.128 [R13+0x8880], [R2.64], !P2 ;  /* 0x08880000020d7fae */ /* 0x0005f2000d101d46 */
[----:B------:R-:W-:-:S05]  /*b230*/  @P0 BRA `(.L_x_1150) ;  /* 0x000001b000000947 */ /* 0x000fca0003800000 */
[----:B------:R-:W-:-:S05]  /*b240*/  BRA.DIV ~URZ, `(.L_x_1151) ;  /* 0x0000a5527f007947 */ /* 0x000fca000b800000 */
[----:B--2---:R2:W3:Y:S04]  /*b250*/  SHFL.IDX PT, R4, R6, 0x1, 0x181f ;  /* 0x00381f0006047f89 */ /* 0x0044e800000e0000 */
[----:B------:R2:W4:Y:S02]  /*b260*/  SHFL.IDX PT, R0, R7, 0x1, 0x181f ;  /* 0x00381f0007007f89 */ /* 0x00052400000e0000 */
.L_x_1242:
        /* <DEDUP_REMOVED lines=24> */
.L_x_1150:
[----:B------:R-:W-:Y:S05]  /*b3f0*/  BSYNC B0 ;  /* 0x0000000000007941 */ /* 0x000fea0003800000 */
.L_x_1149:
[----:B------:R-:W0:Y:S01]  /*b400*/  LDGDEPBAR ;  /* 0x00000000000079af */ /* 0x000e220000000000 */
[----:B------:R-:W-:Y:S01]  /*b410*/  WARPSYNC 0xffffffff ;  /* 0xffffffff00007948 */ /* 0x000fe20003800000 */
[C---:B-123--:R-:W-:Y:S01]  /*b420*/  HMMA.16816.F32 R4, R160.reuse, R8, RZ ;  /* 0x00000008a004723c */ /* 0x04efe200000018ff */
        /* <DEDUP_REMOVED lines=203> */
[----:B--2---:R-:W-:Y:S03]  /*c0e0*/  IMAD R2, R8, 0x30, R9 ;  /* 0x0000003008027824 */ /* 0x004fe600078e0209 */
[----:B------:R-:W2:Y:S02]  /*c0f0*/  LDL.64 R8, [R1+0x78] ;  /* 0x0000780001087983 */ /* 0x000ea40000100a00 */
[----:B---3--:R-:W-:Y:S05]  /*c100*/  IADD3 R2, R2, -0x30, R3 ;  /* 0xffffffd002027810 */ /* 0x008fea0007ffe003 */
        /* <DEDUP_REMOVED lines=33> */
.L_x_1243:
[----:B------:R-:W-:-:S05]  /*c320*/  BRA.DIV ~URZ, `(.L_x_1155) ;  /* 0x000095a27f007947 */ /* 0x000fca000b800000 */
[----:B------:R3:W4:Y:S02]  /*c330*/  SHFL.IDX PT, R0, R9, RZ, 0x181f ;  /* 0x00181fff09007589 */ /* 0x00072400000e0000 */
.L_x_1244:
        /* <DEDUP_REMOVED lines=28> */
.L_x_1245:
        /* <DEDUP_REMOVED lines=10> */
[----:B-----5:R-:W-:Y:S05]  /*c5a0*/  @P0 IMAD.X R3, R4, 0x1, R21, P1 ;  /* 0x0000000104030824 */ /* 0x020fea00008e0615 */
[----:B------:R-:W-:Y:S01]  /*c5b0*/  @!PT LDS RZ, [RZ] ;  /* 0x00000000fffff984 */ /* 0x000fe20000000800 */
[----:B------:R-:W-:Y:S01]  /*c5c0*/  @!PT LDS RZ, [RZ] ;  /* 0x00000000fffff984 */ /* 0x000fe20000000800 */
[----:B------:R-:W-:Y:S01]  /*c5d0*/  @!PT LDS RZ, [RZ] ;  /* 0x00000000fffff984 */ /* 0x000fe20000000800 */
[----:B---3--:R4:W-:Y:S02]  /*c5e0*/  @P0 LDGSTS.E.BYPASS.LTC128B.128 [R5+0x15080], [R2.64], !P4 ;  /* 0x1508000002050fae */ /* 0x0089e4000e101d46 */
[----:B----4-:R-:W-:Y:S05]  /*c5f0*/  @P0 IADD3 R2, P1, R0, R20, RZ ;  /* 0x0000001400020210 */ /* 0x010fea0007f3e0ff */
[----:B------:R-:W-:Y:S01]  /*c600*/  @P0 IMAD.X R3, R4, 0x1, R7, P1 ;  /* 0x0000000104030824 */ /* 0x000fe200008e0607 */
[----:B------:R-:W-:Y:S04]  /*c610*/  @P0 IADD3 R6, P1, R0, R6, RZ ;  /* 0x0000000600060210 */ /* 0x000fe80007f3e0ff */
[----:B------:R1:W-:Y:S01]  /*c620*/  @P0 LDGSTS.E.BYPASS.LTC128B.128 [R5+0x16880], [R2.64], !P3 ;  /* 0x1688000002050fae */ /* 0x0003e2000d901d46 */
[----:B------:R-:W-:Y:S05]  /*c630*/  @P0 IMAD.X R7, R4, 0x1, R19, P1 ;  /* 0x0000000104070824 */ /* 0x000fea00008e0613 */
[----:B------:R2:W-:Y:S01]  /*c640*/  @P0 LDGSTS.E.BYPASS.LTC128B.128 [R5+0x18080], [R6.64], !P5 ;  /* 0x1808000006050fae */ /* 0x0005e2000e901d46 */
[----:B-1----:R-:W-:Y:S05]  /*c650*/  @P0 IADD3 R2, P1, R0, R9, RZ ;  /* 0x0000000900020210 */ /* 0x002fea0007f3e0ff */
[----:B------:R-:W-:Y:S05]  /*c660*/  @P0 IMAD.X R3, R4, 0x1, R8, P1 ;  /* 0x0000000104030824 */ /* 0x000fea00008e0608 */
[----:B------:R2:W-:Y:S03]  /*c670*/  @P0 LDGSTS.E.BYPASS.LTC128B.128 [R5+0x19880], [R2.64], !P2 ;  /* 0x1988000002050fae */ /* 0x0005e6000d101d46 */
.L_x_1153:
[----:B--234-:R-:W-:Y:S05]  /*c680*/  BSYNC B0 ;  /* 0x0000000000007941 */ /* 0x01cfea0003800000 */
.L_x_1152:
        /* <DEDUP_REMOVED lines=29> */
.L_x_1246:
[----:B-12---:R-:W-:Y:S01]  /*c860*/  FMNMX.FTZ R4, R4, R0, !PT ;  /* 0x0000000004047209 */ /* 0x006fe20007810000 */
[----:B------:R-:W-:-:S05]  /*c870*/  BRA.DIV ~URZ, `(.L_x_1158) ;  /* 0x000091b27f007947 */ /* 0x000fca000b800000 */
[----:B------:R-:W1:Y:S02]  /*c880*/  SHFL.BFLY PT, R0, R4, 0x1, 0x1f ;  /* 0x0c201f0004007f89 */ /* 0x000e6400000e0000 */
[----:B-1----:R-:W-:Y:S02]  /*c890*/  FMNMX.FTZ R133, R4, R0, !PT ;  /* 0x0000000004857209 */ /* 0x002fe40007810000 */
[----:B------:R-:W1:Y:S02]  /*c8a0*/  SHFL.BFLY PT, R0, R5, 0x2, 0x1f ;  /* 0x0c401f0005007f89 */ /* 0x000e6400000e0000 */
[----:B-1----:R-:W-:Y:S05]  /*c8b0*/  FMNMX.FTZ R4, R5, R0, !PT ;  /* 0x0000000005047209 */ /* 0x002fea0007810000 */
[----:B------:R1:W2:Y:S02]  /*c8c0*/  SHFL.BFLY PT, R0, R4, 0x1, 0x1f ;  /* 0x0c201f0004007f89 */ /* 0x0002a400000e0000 */
.L_x_1247:
        /* <DEDUP_REMOVED lines=398> */
.L_x_1147:
[----:B------:R-:W-:Y:S05]  /*e1b0*/  BRA.DIV ~URZ, `(.L_x_1160) ;  /* 0x000079427f007947 */ /* 0x000fea000b800000 */
[----:B------:R-:W2:Y:S04]  /*e1c0*/  LDL R2, [R1+0x54] ;  /* 0x0000540001027983 */ /* 0x000ea80000100800 */
[----:B--2---:R1:W2:Y:S02]  /*e1d0*/  SHFL.BFLY PT, R0, R2, 0x2, 0x1f ;  /* 0x0c401f0002007f89 */ /* 0x0042a400000e0000 */
.L_x_1248:
[----:B-1----:R-:W3:Y:S02]  /*e1e0*/  LDL.LU R2, [R1+0x54] ;  /* 0x0000540001027983 */ /* 0x002ee40000300800 */
[----:B--23--:R-:W-:Y:S01]  /*e1f0*/  FADD.FTZ R5, R0, R2 ;  /* 0x0000000200057221 */ /* 0x00cfe20000010000 */
[----:B------:R-:W-:Y:S05]  /*e200*/  BRA.DIV ~URZ, `(.L_x_1161) ;  /* 0x000079427f007947 */ /* 0x000fea000b800000 */
[----:B------:R-:W2:Y:S04]  /*e210*/  LDL.LU R2, [R1+0x50] ;  /* 0x0000500001027983 */ /* 0x000ea80000300800 */
[----:B--2---:R-:W1:Y:S02]  /*e220*/  SHFL.BFLY PT, R0, R2, 0x2, 0x1f ;  /* 0x0c401f0002007f89 */ /* 0x004e6400000e0000 */
[----:B-1----:R-:W-:-:S02]  /*e230*/  FADD.FTZ R4, R0, R2 ;  /* 0x0000000200047221 */ /* 0x002fc40000010000 */
[----:B------:R-:W1:Y:S04]  /*e240*/  SHFL.BFLY PT, R0, R5, 0x1, 0x1f ;  /* 0x0c201f0005007f89 */ /* 0x000e6800000e0000 */
[----:B------:R2:W3:Y:S01]  /*e250*/  SHFL.BFLY PT, R3, R4, 0x1, 0x1f ;  /* 0x0c201f0004037f89 */ /* 0x0004e200000e0000 */
[----:B-1----:R-:W-:-:S05]  /*e260*/  FADD.FTZ R5, R5, R0 ;  /* 0x0000000005057221 */ /* 0x002fca0000010000 */
.L_x_1249:
        /* <DEDUP_REMOVED lines=148> */
.L_x_1120:
        /* <DEDUP_REMOVED lines=19> */
.L_x_1163:
[----:B-1----:R-:W-:Y:S05]  /*ece0*/  BSYNC B0 ;  /* 0x0000000000007941 */ /* 0x002fea0003800000 */
.L_x_1162:
        /* <DEDUP_REMOVED lines=166> */
.L_x_1166:
        /* <DEDUP_REMOVED lines=12> */
[----:B-----5:R-:W-:-:S07]  /*f810*/  SHF.R.S32.HI R11, RZ, 0x1f, R0 ;  /* 0x0000001fff0b7819 */ /* 0x020fce0000011400 */
[----:B------:R-:W1:Y:S08]  /*f820*/  LDC.64 R12, c[0x0][R15+0x168] ;  /* 0x00005a000f0c7b82 */ /* 0x000e700000000a00 */
[----:B------:R-:W1:Y:S01]  /*f830*/  LDC.64 R16, c[0x0][R15+0x178] ;  /* 0x00005e000f107b82 */ /* 0x000e620000000a00 */
[----:B--2---:R-:W-:Y:S02]  /*f840*/  SEL R8, R6, RZ, !P0 ;  /* 0x000000ff06087207 */ /* 0x004fe40004000000 */
[----:B---3--:R-:W-:-:S02]  /*f850*/  LOP3.LUT R10, R3, 0xffff, RZ, 0xc0, !PT ;  /* 0x0000ffff030a7812 */ /* 0x008fc400078ec0ff */
[----:B----4-:R-:W-:Y:S01]  /*f860*/  SEL R3, R2, RZ, !P0 ;  /* 0x000000ff02037207 */ /* 0x010fe20004000000 */
[----:B-1----:R-:W-:Y:S02]  /*f870*/  IMAD R2, R5, R8, RZ ;  /* 0x0000000805027224 */ /* 0x002fe400078e02ff */
[----:B------:R-:W-:Y:S02]  /*f880*/  IMAD R6, R13, R10, RZ ;  /* 0x0000000a0d067224 */ /* 0x000fe400078e02ff */
[C---:B------:R-:W-:Y:S02]  /*f890*/  IMAD R7, R4.reuse, R3, R2 ;  /* 0x0000000304077224 */ /* 0x040fe400078e0202 */
[----:B------:R-:W-:-:S04]  /*f8a0*/  IMAD.WIDE.U32 R2, R4, R8, RZ ;  /* 0x0000000804027225 */ /* 0x000fc800078e00ff */
[----:B------:R-:W-:-:S04]  /*f8b0*/  IMAD.WIDE.U32 R4, R12, R10, RZ ;  /* 0x0000000a0c047225 */ /* 0x000fc800078e00ff */
[----:B------:R-:W-:Y:S01]  /*f8c0*/  IMAD.IADD R7, R3, 0x1, R7 ;  /* 0x0000000103077824 */ /* 0x000fe200078e0207 */
[----:B------:R-:W-:Y:S01]  /*f8d0*/  IADD3 R12, P1, P0, R2, R4, R0 ;  /* 0x00000004020c7210 */ /* 0x000fe2000783e000 */
[----:B------:R-:W-:Y:S02]  /*f8e0*/  IMAD.MOV.U32 R2, RZ, RZ, c[0x0][0x4e8] ;  /* 0x00013a00ff027624 */ /* 0x000fe400078e00ff */
[----:B------:R-:W-:Y:S02]  /*f8f0*/  IMAD.IADD R4, R5, 0x1, R6 ;  /* 0x0000000105047824 */ /* 0x000fe400078e0206 */
[----:B------:R-:W-:Y:S01]  /*f900*/  IMAD.IADD R9, R9, 0x1, R110 ;  /* 0x0000000109097824 */ /* 0x000fe200078e026e */
[----:B------:R-:W-:Y:S02]  /*f910*/  ISETP.NE.AND P3, PT, R2, 0x1, PT ;  /* 0x000000010200780c */ /* 0x000fe40003f65270 */
[----:B------:R-:W-:Y:S02]  /*f920*/  SEL R2, R107, RZ, P2 ;  /* 0x000000ff6b027207 */ /* 0x000fe40001000000 */
[----:B------:R-:W-:-:S03]  /*f930*/  IADD3.X R7, R7, R4, R11, P1, P0 ;  /* 0x0000000407077210 */ /* 0x000fc60000fe040b */
        /* <DEDUP_REMOVED lines=8> */
[--C-:B------:R-:W-:Y:S01]  /*f9c0*/  SHF.R.S32.HI R3, RZ, 0x1f, R2.reuse ;  /* 0x0000001fff037819 */ /* 0x100fe20000011402 */
[----:B------:R-:W3:Y:S01]  /*f9d0*/  S2R R111, SR_TID.X ;  /* 0x00000000006f7919 */ /* 0x000ee20000002100 */
[----:B------:R-:W-:Y:S02]  /*f9e0*/  IMAD.MOV R2, RZ, RZ, -R2 ;  /* 0x000000ffff027224 */ /* 0x000fe400078e0a02 */
[----:B------:R-:W-:Y:S02]  /*f9f0*/  IMAD.IADD R6, R5, 0x1, R6 ;  /* 0x0000000105067824 */ /* 0x000fe400078e0206 */
[----:B------:R-:W-:-:S03]  /*fa00*/  IMAD R2, R2, c[0x0][0x4e8], R9 ;  /* 0x00013a0002027a24 */ /* 0x000fc600078e0209 */
[----:B------:R-:W-:Y:S02]  /*fa10*/  IADD3.X R5, R3, R7, R6, P1, P0 ;  /* 0x0000000703057210 */ /* 0x000fe40000fe0406 */
[----:B------:R-:W-:Y:S02]  /*fa20*/  SHF.R.S32.HI R6, RZ, 0x1f, R2 ;  /* 0x0000001fff067819 */ /* 0x000fe40000011402 */
[----:B---3--:R-:W-:-:S04]  /*fa30*/  SHF.R.S32.HI R107, RZ, 0x1f, R111 ;  /* 0x0000001fff6b7819 */ /* 0x008fc8000001146f */
[----:B------:R-:W-:Y:S01]  /*fa40*/  LEA.HI R107, R107, R111, RZ, 0x5 ;  /* 0x0000006f6b6b7211 */ /* 0x000fe200078f28ff */
        /* <DEDUP_REMOVED lines=9> */
[----:B------:R-:W-:Y:S02]  /*fae0*/  LOP3.LUT R107, R107, 0xffffffe0, RZ, 0xc0, !PT ;  /* 0xffffffe06b6b7812 */ /* 0x000fe400078ec0ff */
[----:B------:R-:W-:Y:S01]  /*faf0*/  LEA.HI.X R2, R2, R5, R3, 0x2, P0 ;  /* 0x0000000502027211 */ /* 0x000fe200000f1403 */
[----:B------:R-:W-:Y:S02]  /*fb00*/  SHFL.IDX PT, R6, R4, RZ, 0x1c1f ;  /* 0x001c1fff04067589 */ /* 0x000fe400000e0000 */
[----:B------:R-:W-:-:S02]  /*fb10*/  IMAD.IADD R107, R111, 0x1, -R107 ;  /* 0x000000016f6b7824 */ /* 0x000fc400078e0a6b */
[----:B------:R-:W1:Y:S01]  /*fb20*/  SHFL.IDX PT, R7, R2, RZ, 0x1c1f ;  /* 0x001c1fff02077589 */ /* 0x000e6200000e0000 */
[----:B------:R-:W-:-:S03]  /*fb30*/  IMAD R13, R14, c[0x0][0x4e8], RZ ;  /* 0x00013a000e0d7a24 */ /* 0x000fc600078e02ff */
[----:B------:R-:W-:Y:S01]  /*fb40*/  SHFL.IDX PT, R4, R4, 0x1, 0x1c1f ;  /* 0x003c1f0004047f89 */ /* 0x000fe200000e0000 */
[----:B------:R-:W-:-:S03]  /*fb50*/  LOP3.LUT P0, RZ, R107, 0x3, RZ, 0xc0, !PT ;  /* 0x000000036bff7812 */ /* 0x000fc6000780c0ff */
[----:B------:R2:W3:Y:S02]  /*fb60*/  SHFL.IDX PT, R5, R2, 0x1, 0x1c1f ;  /* 0x003c1f0002057f89 */ /* 0x0004e400000e0000 */
        /* <DEDUP_REMOVED lines=15> */
[----:B------:R-:W-:Y:S02]  /*fc60*/  IMAD R0, R0, c[0x0][0x3a4], R11 ;  /* 0x0000e90000007a24 */ /* 0x000fe400078e020b */
[----:B------:R-:W-:-:S03]  /*fc70*/  IMAD R5, R5, c[0x0][0x3f0], RZ ;  /* 0x0000fc0005057a24 */ /* 0x000fc600078e02ff */
[----:B------:R-:W-:Y:S01]  /*fc80*/  IADD3 R3, R3, R0, RZ ;  /* 0x0000000003037210 */ /* 0x000fe20007ffe0ff */
[----:B------:R-:W-:-:S04]  /*fc90*/  IMAD R7, R8, c[0x0][0x3f4], R5 ;  /* 0x0000fd0008077a24 */ /* 0x000fc800078e0205 */
[----:B------:R-:W-:-:S04]  /*fca0*/  IMAD.WIDE.U32 R2, R10, c[0x0][0x3e8], R2 ;  /* 0x0000fa000a027a25 */ /* 0x000fc800078e0002 */
[----:B------:R-:W-:-:S04]  /*fcb0*/  IMAD R3, R10, c[0x0][0x3ec], R3 ;  /* 0x0000fb000a037a24 */ /* 0x000fc800078e0203 */
[----:B------:R-:W-:-:S05]  /*fcc0*/  IMAD.WIDE.U32 R2, R8, c[0x0][0x3f0], R2 ;  /* 0x0000fc0008027a25 */ /* 0x000fca00078e0002 */
[----:B------:R-:W-:Y:S02]  /*fcd0*/  IADD3 R3, R3, R7, RZ ;  /* 0x0000000703037210 */ /* 0x000fe40007ffe0ff */
[----:B--2---:R-:W-:Y:S01]  /*fce0*/  IADD3 R4, R16, R110, RZ ;  /* 0x0000006e10047210 */ /* 0x004fe20007ffe0ff */
[----:B---3--:R1:W2:Y:S04]  /*fcf0*/  LDS.128 R28, [R107+0x80] ;  /* 0x000080006b1c7984 */ /* 0x0082a80000000c00 */
[----:B------:R-:W-:Y:S01]  /*fd00*/  @P3 IMAD.HI.U32 R6, R4, c[0x0][0x4ec], RZ ;  /* 0x00013b0004063a27 */ /* 0x000fe200078e00ff */
[----:B------:R-:W-:Y:S01]  /*fd10*/  MOV R0, R4 ;  /* 0x0000000400007202 */ /* 0x000fe20000000f00 */
[----:B------:R1:W3:Y:S03]  /*fd20*/  LDS.128 R44, [R107+0x1080] ;  /* 0x001080006b2c7984 */ /* 0x0002e60000000c00 */
[----:B------:R-:W-:Y:S01]  /*fd30*/  @P3 SHF.R.U32.HI R0, RZ, c[0x0][0x4f0], R6 ;  /* 0x00013c00ff003a19 */ /* 0x000fe20000011606 */
[----:B------:R1:W4:Y:S03]  /*fd40*/  LDS.128 R60, [R107+0x2080] ;  /* 0x002080006b3c7984 */ /* 0x0003260000000c00 */
[----:B------:R-:W-:Y:S01]  /*fd50*/  SHF.R.S32.HI R6, RZ, 0x1f, R0 ;  /* 0x0000001fff067819 */ /* 0x000fe20000011400 */
[C---:B------:R-:W-:Y:S01]  /*fd60*/  IMAD.WIDE.U32 R2, R0.reuse, c[0x0][0x3e0], R2 ;  /* 0x0000f80000027a25 */ /* 0x040fe200078e0002 */
[----:B------:R1:W1:Y:S01]  /*fd70*/  LDS.128 R72, [R107+0x3080] ;  /* 0x003080006b487984 */ /* 0x0002620000000c00 */
[----:B------:R-:W-:-:S02]  /*fd80*/  IADD3 R5, -R0, RZ, RZ ;  /* 0x000000ff00057210 */ /* 0x000fc40007ffe1ff */
[----:B------:R-:W-:Y:S01]  /*fd90*/  IMAD R6, R6, c[0x0][0x3e0], RZ ;  /* 0x0000f80006067a24 */ /* 0x000fe200078e02ff */
[----:B------:R1:W1:Y:S02]  /*fda0*/  LDS.128 R24, [R107+0x4080] ;  /* 0x004080006b187984 */ /* 0x0002640000000c00 */
[----:B------:R-:W-:Y:S02]  /*fdb0*/  IMAD R4, R5, c[0x0][0x4e8], R4 ;  /* 0x00013a0005047a24 */ /* 0x000fe400078e0204 */
[----:B------:R1:W1:Y:S01]  /*fdc0*/  LDS.128 R40, [R107+0x5080] ;  /* 0x005080006b287984 */ /* 0x0002620000000c00 */
[----:B------:R-:W-:Y:S02]  /*fdd0*/  IMAD R5, R0, c[0x0][0x3e4], R6 ;  /* 0x0000f90000057a24 */ /* 0x000fe400078e0206 */
[----:B------:R-:W-:Y:S01]  /*fde0*/  SHF.R.S32.HI R0, RZ, 0x1f, R4 ;  /* 0x0000001fff007819 */ /* 0x000fe20000011404 */
[----:B------:R1:W1:Y:S02]  /*fdf0*/  LDS.128 R56, [R107+0x6080] ;  /* 0x006080006b387984 */ /* 0x0002640000000c00 */
[----:B------:R-:W-:-:S02]  /*fe00*/  IADD3 R3, R3, R5, RZ ;  /* 0x0000000503037210 */ /* 0x000fc40007ffe0ff */
[----:B------:R1:W1:Y:S01]  /*fe10*/  LDS.128 R68, [R107+0x7080] ;  /* 0x007080006b447984 */ /* 0x0002620000000c00 */
[----:B------:R-:W-:Y:S02]  /*fe20*/  IMAD R0, R0, c[0x0][0x3d8], RZ ;  /* 0x0000f60000007a24 */ /* 0x000fe400078e02ff */
[C---:B------:R-:W-:Y:S01]  /*fe30*/  IMAD.WIDE.U32 R2, R4.reuse, c[0x0][0x3d8], R2 ;  /* 0x0000f60004027a25 */ /* 0x040fe200078e0002 */
[----:B------:R1:W1:Y:S03]  /*fe40*/  LDS.128 R20, [R107+0x8080] ;  /* 0x008080006b147984 */ /* 0x0002660000000c00 */
[----:B------:R-:W-:Y:S01]  /*fe50*/  IMAD R0, R4, c[0x0][0x3dc], R0 ;  /* 0x0000f70004007a24 */ /* 0x000fe200078e0200 */
[----:B------:R1:W1:Y:S01]  /*fe60*/  LDS.128 R36, [R107+0x9080] ;  /* 0x009080006b247984 */ /* 0x0002620000000c00 */
[----:B------:R-:W-:-:S03]  /*fe70*/  LEA R14, P0, R2, c[0x0][0x380], 0x1 ;  /* 0x0000e000020e7a11 */ /* 0x000fc600078008ff */
[----:B------:R1:W1:Y:S01]  /*fe80*/  LDS.128 R52, [R107+0xa080] ;  /* 0x00a080006b347984 */ /* 0x0002620000000c00 */
[----:B------:R-:W-:-:S03]  /*fe90*/  IADD3 R0, R3, R0, RZ ;  /* 0x0000000003007210 */ /* 0x000fc60007ffe0ff */
[----:B------:R1:W1:Y:S01]  /*fea0*/  LDS.128 R64, [R107+0xb080] ;  /* 0x00b080006b407984 */ /* 0x0002620000000c00 */
[----:B------:R-:W-:-:S03]  /*feb0*/  LEA.HI.X R5, R2, c[0x0][0x384], R0, 0x1, P0 ;  /* 0x0000e10002057a11 */ /* 0x000fc600000f0c00 */
[----:B------:R1:W1:Y:S04]  /*fec0*/  LDS.128 R16, [R107+0xc080] ;  /* 0x00c080006b107984 */ /* 0x0002680000000c00 */
[----:B------:R1:W1:Y:S04]  /*fed0*/  LDS.128 R32, [R107+0xd080] ;  /* 0x00d080006b207984 */ /* 0x0002680000000c00 */
[----:B------:R1:W1:Y:S04]  /*fee0*/  LDS.128 R48, [R107+0xe080] ;  /* 0x00e080006b307984 */ /* 0x0002680000000c00 */
[----:B------:R1:W1:Y:S01]  /*fef0*/  LDS.128 R76, [R107+0xf080] ;  /* 0x00f080006b4c7984 */ /* 0x0002620000000c00 */
[----:B------:R-:W-:Y:S05]  /*ff00*/  BRA.DIV ~URZ, `(.L_x_1168) ;  /* 0x00005d427f007947 */ /* 0x000fea000b800000 */
[----:B--234-:R2:W3:Y:S02]  /*ff10*/  SHFL.IDX PT, R4, R5, RZ, 0x181f ;  /* 0x00181fff05047589 */ /* 0x01c4e400000e0000 */
.L_x_1250:
[----:B------:R-:W-:Y:S05]  /*ff20*/  BRA.DIV ~URZ, `(.L_x_1169) ;  /* 0x00005d927f007947 */ /* 0x000fea000b800000 */
[----:B------:R4:W2:Y:S02]  /*ff30*/  SHFL.IDX PT, R0, R14, RZ, 0x181f ;  /* 0x00181fff0e007589 */ /* 0x0008a400000e0000 */
.L_x_1251:
        /* <DEDUP_REMOVED lines=33> */
.L_x_1171:
[----:B------:R-:W-:Y:S05]  /*10150*/  BSYNC B0 ;  /* 0x0000000000007941 */ /* 0x000fea0003800000 */
.L_x_1170:
[----:B------:R-:W-:Y:S05]  /*10160*/  BRA.DIV ~URZ, `(.L_x_1172) ;  /* 0x00005bb27f007947 */ /* 0x000fea000b800000 */
[----:B---3--:R3:W4:Y:S04]  /*10170*/  SHFL.IDX PT, R4, R5, 0x1, 0x181f ;  /* 0x00381f0005047f89 */ /* 0x00872800000e0000 */
[----:B--2---:R3:W2:Y:S02]  /*10180*/  SHFL.IDX PT, R0, R14, 0x1, 0x181f ;  /* 0x00381f000e007f89 */ /* 0x0046a400000e0000 */
.L_x_1252:
        /* <DEDUP_REMOVED lines=28> */
.L_x_1174:
[----:B------:R-:W-:Y:S05]  /*10350*/  BSYNC B0 ;  /* 0x0000000000007941 */ /* 0x000fea0003800000 */
.L_x_1173:
[----:B------:R-:W-:Y:S05]  /*10360*/  BRA.DIV ~URZ, `(.L_x_1175) ;  /* 0x00005a727f007947 */ /* 0x000fea000b800000 */
[----:B----4-:R4:W3:Y:S02]  /*10370*/  SHFL.IDX PT, R4, R5, 0x2, 0x181f ;  /* 0x00581f0005047f89 */ /* 0x0108e400000e0000 */
.L_x_1253:
[----:B------:R-:W-:Y:S05]  /*10380*/  BRA.DIV ~URZ, `(.L_x_1176) ;  /* 0x00005ac27f007947 */ /* 0x000fea000b800000 */
[----:B--2---:R2:W4:Y:S02]  /*10390*/  SHFL.IDX PT, R0, R14, 0x2, 0x181f ;  /* 0x00581f000e007f89 */ /* 0x00452400000e0000 */
.L_x_1254:
        /* <DEDUP_REMOVED lines=28> */
.L_x_1178:
[----:B------:R-:W-:Y:S05]  /*10560*/  BSYNC B0 ;  /* 0x0000000000007941 */ /* 0x000fea0003800000 */
.L_x_1177:
[----:B------:R-:W-:Y:S05]  /*10570*/  BRA.DIV ~URZ, `(.L_x_1179) ;  /* 0x000059327f007947 */ /* 0x000fea000b800000 */
[----:B---3--:R3:W1:Y:S04]  /*10580*/  SHFL.IDX PT, R4, R5, 0x3, 0x181f ;  /* 0x00781f0005047f89 */ /* 0x00866800000e0000 */
[----:B----4-:R3:W4:Y:S02]  /*10590*/  SHFL.IDX PT, R0, R14, 0x3, 0x181f ;  /* 0x00781f000e007f89 */ /* 0x01072400000e0000 */
.L_x_1255:
        /* <DEDUP_REMOVED lines=29> */
.L_x_1167:
[----:B-1----:R-:W2:Y:S01]  /*10770*/  LDL.LU R5, [R1+0xf8] ;  /* 0x0000f80001057983 */ /* 0x002ea20000300800 */
[----:B------:R-:W-:-:S04]  /*10780*/  IMAD R2, R11, c[0x0][0x408], RZ ;  /* 0x000102000b027a24 */ /* 0x000fc800078e02ff */
[C---:B------:R-:W-:Y:S02]  /*10790*/  IMAD R4, R0.reuse, c[0x0][0x40c], R2 ;  /* 0x0001030000047a24 */ /* 0x040fe400078e0202 */
[----:B------:R-:W-:Y:S01]  /*107a0*/  IMAD.WIDE.U32 R2, R0, c[0x0][0x408], RZ ;  /* 0x0001020000027a25 */ /* 0x000fe200078e00ff */
[----:B------:R-:W-:-:S04]  /*107b0*/  SHF.R.S32.HI R0, RZ, 0x1f, R8 ;  /* 0x0000001fff007819 */ /* 0x000fc80000011408 */
[----:B------:R-:W-:Y:S01]  /*107c0*/  IADD3 R3, R3, R4, RZ ;  /* 0x0000000403037210 */ /* 0x000fe20007ffe0ff */
[----:B------:R-:W-:Y:S02]  /*107d0*/  IMAD R0, R0, c[0x0][0x440], RZ ;  /* 0x0001100000007a24 */ /* 0x000fe400078e02ff */
[----:B------:R-:W-:-:S04]  /*107e0*/  @P3 IMAD.HI.U32 R4, R9, c[0x0][0x4ec], RZ ;  /* 0x00013b0009043a27 */ /* 0x000fc800078e00ff */
        /* <DEDUP_REMOVED lines=25> */
.L_x_1256:
[----:B------:R-:W-:Y:S05]  /*10980*/  BRA.DIV ~URZ, `(.L_x_1182) ;  /* 0x000056527f007947 */ /* 0x000fea000b800000 */
[----:B------:R3:W4:Y:S02]  /*10990*/  SHFL.IDX PT, R0, R12, RZ, 0x1c1f ;  /* 0x001c1fff0c007589 */ /* 0x00072400000e0000 */
.L_x_1257:
        /* <DEDUP_REMOVED lines=194> */
.L_x_1184:
[----:B------:R-:W-:Y:S05]  /*115c0*/  BSYNC B0 ;  /* 0x0000000000007941 */ /* 0x000fea0003800000 */
.L_x_1183:
[----:B------:R-:W-:Y:S05]  /*115d0*/  BRA.DIV ~URZ, `(.L_x_1185) ;  /* 0x00004a627f007947 */ /* 0x000fea000b800000 */
[----:B--2---:R2:W1:Y:S04]  /*115e0*/  SHFL.IDX PT, R4, R5, 0x1, 0x1c1f ;  /* 0x003c1f0005047f89 */ /* 0x00446800000e0000 */
[----:B----4-:R2:W4:Y:S02]  /*115f0*/  SHFL.IDX PT, R0, R12, 0x1, 0x1c1f ;  /* 0x003c1f000c007f89 */ /* 0x01052400000e0000 */
.L_x_1258:
        /* <DEDUP_REMOVED lines=212> */
.L_x_1165:
        /* <DEDUP_REMOVED lines=22> */
.L_x_1186:
        /* <DEDUP_REMOVED lines=60> */
.L_x_1188:
[----:B------:R-:W-:Y:S05]  /*12860*/  BSYNC B0 ;  /* 0x0000000000007941 */ /* 0x000fea0003800000 */
.L_x_1187:
        /* <DEDUP_REMOVED lines=36> */
.L_x_1259:
[----:B------:R-:W-:Y:S05]  /*12ab0*/  BRA.DIV ~URZ, `(.L_x_1190) ;  /* 0x000036b27f007947 */ /* 0x000fea000b800000 */
[----:B------:R3:W4:Y:S02]  /*12ac0*/  SHFL.IDX PT, R0, R14, RZ, 0x181f ;  /* 0x00181fff0e007589 */ /* 0x00072400000e0000 */
.L_x_1260:
        /* <DEDUP_REMOVED lines=34> */
.L_x_1192:
[----:B------:R-:W-:Y:S05]  /*12cf0*/  BSYNC B0 ;  /* 0x0000000000007941 */ /* 0x000fea0003800000 */
.L_x_1191:
[----:B------:R-:W-:Y:S05]  /*12d00*/  BRA.DIV ~URZ, `(.L_x_1193) ;  /* 0x000034c27f007947 */ /* 0x000fea000b800000 */
[----:B--2---:R2:W1:Y:S04]  /*12d10*/  SHFL.IDX PT, R4, R5, 0x1, 0x181f ;  /* 0x00381f0005047f89 */ /* 0x00446800000e0000 */
[----:B----4-:R2:W4:Y:S02]  /*12d20*/  SHFL.IDX PT, R0, R14, 0x1, 0x181f ;  /* 0x00381f000e007f89 */ /* 0x01052400000e0000 */
.L_x_1261:
        /* <DEDUP_REMOVED lines=28> */
.L_x_1195:
[----:B------:R-:W-:Y:S05]  /*12ef0*/  BSYNC B0 ;  /* 0x0000000000007941 */ /* 0x000fea0003800000 */
.L_x_1194:
[----:B------:R-:W-:Y:S05]  /*12f00*/  BRA.DIV ~URZ, `(.L_x_1196) ;  /* 0x000033827f007947 */ /* 0x000fea000b800000 */
[----:B------:R1:W2:Y:S02]  /*12f10*/  SHFL.IDX PT, R4, R5, 0x2, 0x181f ;  /* 0x00581f0005047f89 */ /* 0x0002a400000e0000 */
.L_x_1262:
[----:B------:R-:W-:Y:S05]  /*12f20*/  BRA.DIV ~URZ, `(.L_x_1197) ;  /* 0x000033d27f007947 */ /* 0x000fea000b800000 */
[----:B----4-:R4:W1:Y:S02]  /*12f30*/  SHFL.IDX PT, R0, R14, 0x2, 0x181f ;  /* 0x00581f000e007f89 */ /* 0x01086400000e0000 */
.L_x_1263:
        /* <DEDUP_REMOVED lines=28> */
.L_x_1199:
[----:B------:R-:W-:Y:S05]  /*13100*/  BSYNC B0 ;  /* 0x0000000000007941 */ /* 0x000fea0003800000 */
.L_x_1198:
[----:B------:R-:W-:Y:S05]  /*13110*/  BRA.DIV ~URZ, `(.L_x_1200) ;  /* 0x000032427f007947 */ /* 0x000fea000b800000 */
[----:B--2---:R2:W1:Y:S04]  /*13120*/  SHFL.IDX PT, R4, R5, 0x3, 0x181f ;  /* 0x00781f0005047f89 */ /* 0x00446800000e0000 */
[----:B------:R2:W3:Y:S02]  /*13130*/  SHFL.IDX PT, R0, R14, 0x3, 0x181f ;  /* 0x00781f000e007f89 */ /* 0x0004e400000e0000 */
.L_x_1264:
        /* <DEDUP_REMOVED lines=27> */
.L_x_1180:
[----:B------:R-:W-:Y:S05]  /*132f0*/  BSYNC B1 ;  /* 0x0000000000017941 */ /* 0x000fea0003800000 */
.L_x_1164:
        /* <DEDUP_REMOVED lines=15> */
.L_x_1265:
[----:B------:R-:W-:Y:S05]  /*133f0*/  BRA.DIV ~URZ, `(.L_x_1203) ;  /* 0x000030927f007947 */ /* 0x000fea000b800000 */
[----:B------:R3:W4:Y:S02]  /*13400*/  SHFL.IDX PT, R8, R106, 0x1, 0x1f ;  /* 0x00201f006a087f89 */ /* 0x00072400000e0000 */
.L_x_1266:
        /* <DEDUP_REMOVED lines=19> */
.L_x_1267:
        /* <DEDUP_REMOVED lines=16> */
.L_x_1268:
[----:B---3--:R-:W-:Y:S01]  /*13640*/  IMAD R0, R0, c[0x0][0x538], RZ ;  /* 0x00014e0000007a24 */ /* 0x008fe200078e02ff */
[----:B------:R-:W-:Y:S04]  /*13650*/  BSSY B1, `(.L_x_1206) ;  /* 0x00000cf000017945 */ /* 0x000fe80003800000 */
[----:B----4-:R-:W-:-:S04]  /*13660*/  IADD3 R8, R0, R8, RZ ;  /* 0x0000000800087210 */ /* 0x010fc80007ffe0ff */
[----:B--2---:R-:W-:-:S13]  /*13670*/  ISETP.GT.AND P0, PT, R8, R9, PT ;  /* 0x000000090800720c */ /* 0x004fda0003f04270 */
[----:B------:R-:W-:Y:S05]  /*13680*/  @P0 BRA `(.L_x_1207) ;  /* 0x0000025000000947 */ /* 0x000fea0003800000 */
.L_x_1211:
        /* <DEDUP_REMOVED lines=17> */
.L_x_1269:
        /* <DEDUP_REMOVED lines=16> */
.L_x_1270:
[----:B--2---:R-:W-:-:S05]  /*138a0*/  IMAD R0, R0, c[0x0][0x538], RZ ;  /* 0x00014e0000007a24 */ /* 0x004fca00078e02ff */
[----:B------:R-:W-:-:S04]  /*138b0*/  IADD3 R8, R0, R8, RZ ;  /* 0x0000000800087210 */ /* 0x000fc80007ffe0ff */
[----:B------:R-:W-:-:S13]  /*138c0*/  ISETP.GT.AND P0, PT, R8, R9, PT ;  /* 0x000000090800720c */ /* 0x000fda0003f04270 */
[----:B-1----:R-:W-:Y:S05]  /*138d0*/  @!P0 BRA `(.L_x_1211) ;  /* 0xfffffdb000008947 */ /* 0x002fea000383ffff */
.L_x_1207:
[----:B------:R-:W-:-:S05]  /*138e0*/  IADD3 R8, -R0, R8, RZ ;  /* 0x0000000800087210 */ /* 0x000fca0007ffe1ff */
[----:B------:R-:W-:-:S05]  /*138f0*/  IMAD R0, R4, c[0x0][0x538], R8 ;  /* 0x00014e0004007a24 */ /* 0x000fca00078e0208 */
[----:B------:R-:W-:Y:S01]  /*13900*/  ISETP.GT.AND P0, PT, R0, R9, PT ;  /* 0x000000090000720c */ /* 0x000fe20003f04270 */
[----:B------:R-:W-:-:S12]  /*13910*/  BRA.DIV ~URZ, `(.L_x_1212) ;  /* 0x00002fb27f007947 */ /* 0x000fd8000b800000 */
[----:B------:R-:W-:-:S03]  /*13920*/  VOTE.ANY R10, PT, !P0 ;  /* 0x00000000000a7806 */ /* 0x000fc600040e0100 */
.L_x_1271:
[----:B------:R-:W2:Y:S01]  /*13930*/  LDL.LU R0, [R1+0xb4] ;  /* 0x0000b40001007983 */ /* 0x000ea20000300800 */
[----:B------:R-:W2:Y:S02]  /*13940*/  POPC R5, R10 ;  /* 0x0000000a00057309 */ /* 0x000ea40000000000 */
[----:B--2---:R-:W-:-:S05]  /*13950*/  IADD3 R0, R5, R0, RZ ;  /* 0x0000000005007210 */ /* 0x004fca0007ffe0ff */
[----:B------:R2:W-:Y:S01]  /*13960*/  STL [R1+0xb4], R0 ;  /* 0x0000b40001007387 */ /* 0x0005e20000100800 */
[----:B------:R-:W-:Y:S05]  /*13970*/  BRA.DIV ~URZ, `(.L_x_1213) ;  /* 0x00002fa27f007947 */ /* 0x000fea000b800000 */
[----:B------:R3:W4:Y:S04]  /*13980*/  SHFL.IDX PT, R11, R6, R5, 0x1f ;  /* 0x00001f05060b7589 */ /* 0x00072800000e0000 */
[----:B------:R3:W1:Y:S02]  /*13990*/  SHFL.IDX PT, R7, R7, R5, 0x1f ;  /* 0x00001f0507077589 */ /* 0x00066400000e0000 */
.L_x_1272:
[----:B------:R-:W-:Y:S01]  /*139a0*/  ISETP.NE.AND P0, PT, R10, RZ, PT ;  /* 0x000000ff0a00720c */ /* 0x000fe20003f05270 */
[----:B------:R-:W-:-:S12]  /*139b0*/  BSSY B0, `(.L_x_1214) ;  /* 0x0000005000007945 */ /* 0x000fd80003800000 */
[----:B------:R-:W-:Y:S05]  /*139c0*/  @!P0 BRA `(.L_x_1215) ;  /* 0x0000003000008947 */ /* 0x000fea0003800000 */
[----:B---3--:R-:W-:Y:S01]  /*139d0*/  IADD3 R5, R5, -0x1, RZ ;  /* 0xffffffff05057810 */ /* 0x008fe20007ffe0ff */
[----:B------:R-:W-:Y:S05]  /*139e0*/  BRA.DIV ~URZ, `(.L_x_1216) ;  /* 0x000030027f007947 */ /* 0x000fea000b800000 */
[----:B------:R3:W2:Y:S02]  /*139f0*/  SHFL.IDX PT, R12, R4, R5, 0x1f ;  /* 0x00001f05040c7589 */ /* 0x0006a400000e0000 */
.L_x_1215:
[----:B------:R-:W-:Y:S05]  /*13a00*/  BSYNC B0 ;  /* 0x0000000000007941 */ /* 0x000fea0003800000 */
.L_x_1214:
[----:B--2---:R-:W-:Y:S01]  /*13a10*/  IMAD R0, R12, c[0x0][0x538], R8 ;  /* 0x00014e000c007a24 */ /* 0x004fe200078e0208 */
        /* <DEDUP_REMOVED lines=10> */
[----:B---3--:R-:W1:Y:S02]  /*13ac0*/  F2I.FTZ.U32.TRUNC.NTZ R5, R0 ;  /* 0x0000000000057305 */ /* 0x008e64000021f000 */
        /* <DEDUP_REMOVED lines=56> */
.L_x_1218:
[----:B-1----:R-:W2:Y:S01]  /*13e50*/  LDL R0, [R1+0xb4] ;  /* 0x0000b40001007983 */ /* 0x002ea20000100800 */
[----:B------:R-:W-:-:S04]  /*13e60*/  IMAD.MOV.U32 R2, RZ, RZ, 0x4 ;  /* 0x00000004ff027424 */ /* 0x000fc800078e00ff */
[----:B--2---:R-:W-:-:S05]  /*13e70*/  IMAD.WIDE R2, R0, R2, c[0x0][0x590] ;  /* 0x0001640000027625 */ /* 0x004fca00078e0202 */
[----:B---3--:R-:W2:Y:S02]  /*13e80*/  LDG.E R4, [R2.64] ;  /* 0x0000000602047981 */ /* 0x008ea4000c1e1900 */
        /* <DEDUP_REMOVED lines=65> */
.L_x_1219:
[----:B------:R-:W-:Y:S05]  /*142a0*/  BSYNC B0 ;  /* 0x0000000000007941 */ /* 0x000fea0003800000 */
.L_x_1217:
[----:B------:R-:W-:-:S04]  /*142b0*/  LOP3.LUT R2, RZ, R2, RZ, 0x33, !PT ;  /* 0x00000002ff027212 */ /* 0x000fc800078e33ff */
[----:B-1----:R-:W-:-:S05]  /*142c0*/  IADD3 R0, R2, R11, RZ ;  /* 0x0000000b02007210 */ /* 0x002fca0007ffe0ff */
[----:B------:R1:W-:Y:S01]  /*142d0*/  STL [R1+0xac], R0 ;  /* 0x0000ac0001007387 */ /* 0x0003e20000100800 */
[----:B------:R-:W-:Y:S05]  /*142e0*/  BRA `(.L_x_1220) ;  /* 0x0000005000007947 */ /* 0x000fea0003800000 */
.L_x_1208:
[----:B------:R-:W-:Y:S01]  /*142f0*/  MOV R0, c[0x0][0x53c] ;  /* 0x00014f0000007a02 */ /* 0x000fe20000000f00 */
[----:B------:R2:W-:Y:S04]  /*14300*/  STL [R1+0xa8], R9 ;  /* 0x0000a80901007387 */ /* 0x0005e80000100800 */
[----:B------:R2:W-:Y:S04]  /*14310*/  STL [R1+0xac], RZ ;  /* 0x0000acff01007387 */ /* 0x0005e80000100800 */
[----:B------:R2:W-:Y:S04]  /*14320*/  STL [R1+0xb0], RZ ;  /* 0x0000b0ff01007387 */ /* 0x0005e80000100800 */
[----:B------:R2:W-:Y:S02]  /*14330*/  STL [R1+0xb4], R0 ;  /* 0x0000b40001007387 */ /* 0x0005e40000100800 */
.L_x_1220:
[----:B------:R-:W-:Y:S05]  /*14340*/  BSYNC B1 ;  /* 0x0000000000017941 */ /* 0x000fea0003800000 */
.L_x_1206:
        /* <DEDUP_REMOVED lines=9> */
.L_x_1201:
[----:B--2---:R-:W2:Y:S02]  /*143e0*/  LDL R0, [R1+0xb4] ;  /* 0x0000b40001007983 */ /* 0x004ea40000100800 */
[----:B--2---:R-:W-:-:S13]  /*143f0*/  ISETP.GE.AND P0, PT, R0, c[0x0][0x53c], PT ;  /* 0x00014f0000007a0c */ /* 0x004fda0003f06270 */
[----:B-1----:R-:W-:Y:S01]  /*14400*/  @P0 CALL.REL.NOINC `(.L_x_1221) ;  /* 0x0000001000000944 */ /* 0x002fe20003c00000 */
[----:B------:R-:W-:Y:S05]  /*14410*/  BRA `(.L_x_1222) ;  /* 0xfffedd7000007947 */ /* 0x000fea000383ffff */
.L_x_1221:
[----:B------:R-:W-:Y:S05]  /*14420*/  EXIT ;  /* 0x000000000000794d */ /* 0x000fea0003800000 */
.L_x_1103:
[----:B------:R-:W-:Y:S01]  /*14430*/  IMAD.MOV.U32 R0, RZ, RZ, R5 ;  /* 0x000000ffff007224 */ /* 0x000fe200078e0005 */
[----:B------:R-:W-:Y:S02]  /*14440*/  MOV R3, 0x1 ;  /* 0x0000000100037802 */ /* 0x000fe40000000f00 */
[----:B------:R-:W-:Y:S02]  /*14450*/  MOV R2, 0x14470 ;  /* 0x0001447000027802 */ /* 0x000fe40000000f00 */
[----:B------:R-:W-:Y:S05]  /*14460*/  CALL.REL.NOINC `($__internal_21_$__cuda_sm70_shflsync_up_p) ;  /* 0x0000271000007944 */ /* 0x000fea0003c00000 */
[----:B------:R-:W-:Y:S01]  /*14470*/  MOV R0, R4 ;  /* 0x0000000400007202 */ /* 0x000fe20000000f00 */
[----:B------:R-:W-:Y:S05]  /*14480*/  BRA `(.L_x_1223) ;  /* 0xfffebfd000007947 */ /* 0x000fea000383ffff */
.L_x_1104:
[----:B------:R-:W-:Y:S01]  /*14490*/  IMAD.MOV.U32 R0, RZ, RZ, R5 ;  /* 0x000000ffff007224 */ /* 0x000fe200078e0005 */
[----:B------:R-:W-:Y:S02]  /*144a0*/  MOV R3, 0x2 ;  /* 0x0000000200037802 */ /* 0x000fe40000000f00 */
[----:B------:R-:W-:Y:S02]  /*144b0*/  MOV R2, 0x144d0 ;  /* 0x000144d000027802 */ /* 0x000fe40000000f00 */
[----:B------:R-:W-:Y:S05]  /*144c0*/  CALL.REL.NOINC `($__internal_21_$__cuda_sm70_shflsync_up_p) ;  /* 0x000026b000007944 */ /* 0x000fea0003c00000 */
[----:B------:R-:W-:Y:S01]  /*144d0*/  SEL R4, R4, RZ, P4 ;  /* 0x000000ff04047207 */ /* 0x000fe20002000000 */
[----:B------:R-:W-:Y:S01]  /*144e0*/  IMAD.MOV.U32 R3, RZ, RZ, 0x4 ;  /* 0x00000004ff037424 */ /* 0x000fe200078e00ff */
[----:B------:R-:W-:-:S03]  /*144f0*/  MOV R2, 0x14520 ;  /* 0x0001452000027802 */ /* 0x000fc60000000f00 */
[----:B------:R-:W-:Y:S02]  /*14500*/  IMAD.IADD R0, R5, 0x1, R4 ;  /* 0x0000000105007824 */ /* 0x000fe400078e0204 */
        /* <DEDUP_REMOVED lines=14> */
[----:B------:R-:W-:Y:S01]  /*145f0*/  IMAD.IADD R4, R0, 0x1, R4 ;  /* 0x0000000100047824 */ /* 0x000fe200078e0204 */
[----:B------:R-:W-:-:S04]  /*14600*/  MOV R0, 0x1f ;  /* 0x0000001f00007802 */ /* 0x000fc80000000f00 */
[----:B------:R1:W-:Y:S03]  /*14610*/  STL [R1+0x4c], R4 ;  /* 0x00004c0401007387 */ /* 0x0003e60000100800 */
[----:B-1----:R-:W-:Y:S05]  /*14620*/  CALL.REL.NOINC `($__internal_20_$__cuda_sm70_shflsync_idx_p) ;  /* 0x000024b000007944 */ /* 0x002fea0003c00000 */
[----:B-1---5:R-:W-:Y:S05]  /*14630*/  BRA `(.L_x_1224) ;  /* 0xfffebf2000007947 */ /* 0x022fea000383ffff */
.L_x_1106:
[----:B------:R-:W-:Y:S02]  /*14640*/  SEL R0, RZ, 0x1, P0 ;  /* 0x00000001ff007807 */ /* 0x000fe40000000000 */
[----:B------:R-:W-:Y:S02]  /*14650*/  MOV R2, 0x14670 ;  /* 0x0001467000027802 */ /* 0x000fe40000000f00 */
[----:B------:R-:W-:Y:S05]  /*14660*/  CALL.REL.NOINC `($__internal_22_$__cuda_sm70_votesync_ballot) ;  /* 0x0000257000007944 */ /* 0x000fea0003c00000 */
[----:B------:R-:W-:Y:S01]  /*14670*/  MOV R10, R0 ;  /* 0x00000000000a7202 */ /* 0x000fe20000000f00 */
[----:B------:R-:W-:Y:S05]  /*14680*/  BRA `(.L_x_1225) ;  /* 0xfffebf6000007947 */ /* 0x000fea000383ffff */
.L_x_1107:
[----:B------:R2:W-:Y:S01]  /*14690*/  STL [R1+0x4c], R9 ;  /* 0x00004c0901007387 */ /* 0x0005e20000100800 */
[----:B-1----:R-:W-:Y:S01]  /*146a0*/  IMAD.MOV.U32 R0, RZ, RZ, R5 ;  /* 0x000000ffff007224 */ /* 0x002fe200078e0005 */
[----:B------:R-:W-:Y:S02]  /*146b0*/  MOV R3, 0x1f ;  /* 0x0000001f00037802 */ /* 0x000fe40000000f00 */
[----:B------:R-:W-:Y:S02]  /*146c0*/  MOV R2, 0x146e0 ;  /* 0x000146e000027802 */ /* 0x000fe40000000f00 */
[----:B--2---:R-:W-:Y:S05]  /*146d0*/  CALL.REL.NOINC `($__internal_20_$__cuda_sm70_shflsync_idx_p) ;  /* 0x0000240000007944 */ /* 0x004fea0003c00000 */
[----:B------:R2:W-:Y:S01]  /*146e0*/  STL [R1+0x4c], R8 ;  /* 0x00004c0801007387 */ /* 0x0005e20000100800 */
[----:B------:R-:W-:Y:S01]  /*146f0*/  IMAD.MOV.U32 R12, RZ, RZ, R0 ;  /* 0x000000ffff0c7224 */ /* 0x000fe200078e0000 */
[----:B-----5:R-:W-:Y:S01]  /*14700*/  MOV R0, R5 ;  /* 0x0000000500007202 */ /* 0x020fe20000000f00 */
[----:B------:R-:W-:Y:S01]  /*14710*/  IMAD.MOV.U32 R6, RZ, RZ, RZ ;  /* 0x000000ffff067224 */ /* 0x000fe200078e00ff */
[----:B------:R-:W-:-:S02]  /*14720*/  MOV R3, 0x1f ;  /* 0x0000001f00037802 */ /* 0x000fc40000000f00 */
[----:B------:R-:W-:Y:S02]  /*14730*/  MOV R2, 0x14750 ;  /* 0x0001475000027802 */ /* 0x000fe40000000f00 */
[----:B-12---:R-:W-:Y:S05]  /*14740*/  CALL.REL.NOINC `($__internal_20_$__cuda_sm70_shflsync_idx_p) ;  /* 0x0000239000007944 */ /* 0x006fea0003c00000 */
[----:B------:R-:W-:Y:S01]  /*14750*/  MOV R9, R0 ;  /* 0x0000000000097202 */ /* 0x000fe20000000f00 */
[----:B-1---5:R-:W-:Y:S05]  /*14760*/  BRA `(.L_x_1226) ;  /* 0xfffebef000007947 */ /* 0x022fea000383ffff */
.L_x_1110:
[----:B------:R1:W-:Y:S01]  /*14770*/  STL [R1+0x4c], R4 ;  /* 0x00004c0401007387 */ /* 0x0003e20000100800 */
[----:B------:R-:W-:Y:S02]  /*14780*/  MOV R3, 0x1f ;  /* 0x0000001f00037802 */ /* 0x000fe40000000f00 */
[----:B------:R-:W-:Y:S02]  /*14790*/  MOV R2, 0x147b0 ;  /* 0x000147b000027802 */ /* 0x000fe40000000f00 */
[----:B-1234-:R-:W-:Y:S05]  /*147a0*/  CALL.REL.NOINC `($__internal_20_$__cuda_sm70_shflsync_idx_p) ;  /* 0x0000233000007944 */ /* 0x01efea0003c00000 */
[----:B------:R-:W-:Y:S01]  /*147b0*/  MOV R6, R0 ;  /* 0x0000000000067202 */ /* 0x000fe20000000f00 */
[----:B-1---5:R-:W-:Y:S05]  /*147c0*/  BRA `(.L_x_1109) ;  /* 0xfffebef000007947 */ /* 0x022fea000383ffff */
.L_x_1123:
[----:B------:R1:W-:Y:S01]  /*147d0*/  STL [R1+0x4c], R12 ;  /* 0x00004c0c01007387 */ /* 0x0003e20000100800 */
[----:B--2---:R-:W-:Y:S01]  /*147e0*/  IMAD.MOV.U32 R0, RZ, RZ, 0x1 ;  /* 0x00000001ff007424 */ /* 0x004fe200078e00ff */
[----:B------:R-:W-:Y:S02]  /*147f0*/  MOV R3, 0x181f ;  /* 0x0000181f00037802 */ /* 0x000fe40000000f00 */
[----:B------:R-:W-:Y:S02]  /*14800*/  MOV R2, 0x14820 ;  /* 0x0001482000027802 */ /* 0x000fe40000000f00 */
[----:B-1----:R-:W-:Y:S05]  /*14810*/  CALL.REL.NOINC `($__internal_20_$__cuda_sm70_shflsync_idx_p) ;  /* 0x000022c000007944 */ /* 0x002fea0003c00000 */
[----:B------:R2:W-:Y:S01]  /*14820*/  STL [R1+0x4c], R13 ;  /* 0x00004c0d01007387 */ /* 0x0005e20000100800 */
[----:B-----5:R-:W-:Y:S01]  /*14830*/  IMAD.MOV.U32 R5, RZ, RZ, R0 ;  /* 0x000000ffff057224 */ /* 0x020fe200078e0000 */
[----:B------:R-:W-:Y:S01]  /*14840*/  MOV R0, 0x1 ;  /* 0x0000000100007802 */ /* 0x000fe20000000f00 */
[----:B------:R-:W-:Y:S01]  /*14850*/  IMAD.MOV.U32 R3, RZ, RZ, 0x181f ;  /* 0x0000181fff037424 */ /* 0x000fe200078e00ff */
[----:B------:R-:W-:-:S02]  /*14860*/  MOV R2, 0x14880 ;  /* 0x0001488000027802 */ /* 0x000fc40000000f00 */
[----:B-12---:R-:W-:Y:S05]  /*14870*/  CALL.REL.NOINC `($__internal_20_$__cuda_sm70_shflsync_idx_p) ;  /* 0x0000226000007944 */ /* 0x006fea0003c00000 */
[----:B-1---5:R-:W-:Y:S05]  /*14880*/  BRA `(.L_x_1227) ;  /* 0xfffef9f000007947 */ /* 0x022fea000383ffff */
.L_x_1126:
[----:B------:R2:W-:Y:S01]  /*14890*/  STL [R1+0x4c], R5 ;  /* 0x00004c0501007387 */ /* 0x0005e20000100800 */
[----:B------:R-:W-:Y:S01]  /*148a0*/  IMAD.MOV.U32 R0, RZ, RZ, RZ ;  /* 0x000000ffff007224 */ /* 0x000fe200078e00ff */
[----:B------:R-:W-:-:S02]  /*148b0*/  MOV R3, 0x181f ;  /* 0x0000181f00037802 */ /* 0x000fc40000000f00 */
[----:B------:R-:W-:Y:S02]  /*148c0*/  MOV R2, 0x148e0 ;  /* 0x000148e000027802 */ /* 0x000fe40000000f00 */
[----:B-12---:R-:W-:Y:S05]  /*148d0*/  CALL.REL.NOINC `($__internal_20_$__cuda_sm70_shflsync_idx_p) ;  /* 0x0000220000007944 */ /* 0x006fea0003c00000 */
[----:B-----5:R-:W-:Y:S01]  /*148e0*/  MOV R4, R0 ;  /* 0x0000000000047202 */ /* 0x020fe20000000f00 */
[----:B-1----:R-:W-:Y:S05]  /*148f0*/  BRA `(.L_x_1228) ;  /* 0xffff0ba000007947 */ /* 0x002fea000383ffff */
.L_x_1127:
[----:B------:R4:W-:Y:S01]  /*14900*/  STL [R1+0x4c], R6 ;  /* 0x00004c0601007387 */ /* 0x0009e20000100800 */
[----:B------:R-:W-:Y:S01]  /*14910*/  IMAD.MOV.U32 R0, RZ, RZ, RZ ;  /* 0x000000ffff007224 */ /* 0x000fe200078e00ff */
[----:B------:R-:W-:Y:S02]  /*14920*/  MOV R3, 0x181f ;  /* 0x0000181f00037802 */ /* 0x000fe40000000f00 */
[----:B------:R-:W-:Y:S02]  /*14930*/  MOV R2, 0x14950 ;  /* 0x0001495000027802 */ /* 0x000fe40000000f00 */
[----:B-1234-:R-:W-:Y:S05]  /*14940*/  CALL.REL.NOINC `($__internal_20_$__cuda_sm70_shflsync_idx_p) ;  /* 0x0000219000007944 */ /* 0x01efea0003c00000 */
[----:B-1---5:R-:W-:Y:S05]  /*14950*/  BRA `(.L_x_1229) ;  /* 0xffff0b6000007947 */ /* 0x022fea000383ffff */
.L_x_1130:
[----:B------:R2:W-:Y:S01]  /*14960*/  STL [R1+0x4c], R5 ;  /* 0x00004c0501007387 */ /* 0x0005e20000100800 */
[----:B-1----:R-:W-:Y:S01]  /*14970*/  IMAD.MOV.U32 R0, RZ, RZ, 0x1 ;  /* 0x00000001ff007424 */ /* 0x002fe200078e00ff */
[----:B------:R-:W-:Y:S02]  /*14980*/  MOV R3, 0x181f ;  /* 0x0000181f00037802 */ /* 0x000fe40000000f00 */
[----:B------:R-:W-:Y:S02]  /*14990*/  MOV R2, 0x149b0 ;  /* 0x000149b000027802 */ /* 0x000fe40000000f00 */
[----:B--234-:R-:W-:Y:S05]  /*149a0*/  CALL.REL.NOINC `($__internal_20_$__cuda_sm70_shflsync_idx_p) ;  /* 0x0000213000007944 */ /* 0x01cfea0003c00000 */
[----:B------:R2:W-:Y:S01]  /*149b0*/  STL [R1+0x4c], R6 ;  /* 0x00004c0601007387 */ /* 0x0005e20000100800 */
[----:B-----5:R-:W-:Y:S01]  /*149c0*/  IMAD.MOV.U32 R4, RZ, RZ, R0 ;  /* 0x000000ffff047224 */ /* 0x020fe200078e0000 */
[----:B------:R-:W-:Y:S01]  /*149d0*/  MOV R0, 0x1 ;  /* 0x0000000100007802 */ /* 0x000fe20000000f00 */
[----:B------:R-:W-:Y:S01]  /*149e0*/  IMAD.MOV.U32 R3, RZ, RZ, 0x181f ;  /* 0x0000181fff037424 */ /* 0x000fe200078e00ff */
[----:B------:R-:W-:-:S02]  /*149f0*/  MOV R2, 0x14a10 ;  /* 0x00014a1000027802 */ /* 0x000fc40000000f00 */
[----:B-12---:R-:W-:Y:S05]  /*14a00*/  CALL.REL.NOINC `($__internal_20_$__cuda_sm70_shflsync_idx_p) ;  /* 0x000020d000007944 */ /* 0x006fea0003c00000 */
[----:B-1---5:R-:W-:Y:S05]  /*14a10*/  BRA `(.L_x_1230) ;  /* 0xffff0d1000007947 */ /* 0x022fea000383ffff */
.L_x_1131:
[----:B------:R1:W-:Y:S01]  /*14a20*/  STL [R1+0x4c], R4 ;  /* 0x00004c0401007387 */ /* 0x0003e20000100800 */
[----:B------:R-:W-:Y:S01]  /*14a30*/  IMAD.MOV.U32 R0, RZ, RZ, RZ ;  /* 0x000000ffff007224 */ /* 0x000fe200078e00ff */
[----:B------:R-:W-:-:S02]  /*14a40*/  MOV R3, 0x1c1f ;  /* 0x00001c1f00037802 */ /* 0x000fc40000000f00 */
[----:B------:R-:W-:Y:S02]  /*14a50*/  MOV R2, 0x14a70 ;  /* 0x00014a7000027802 */ /* 0x000fe40000000f00 */
[----:B-1----:R-:W-:Y:S05]  /*14a60*/  CALL.REL.NOINC `($__internal_20_$__cuda_sm70_shflsync_idx_p) ;  /* 0x0000207000007944 */ /* 0x002fea0003c00000 */
[----:B-1---5:R-:W-:Y:S05]  /*14a70*/  BRA `(.L_x_1231) ;  /* 0xffff0fd000007947 */ /* 0x022fea000383ffff */
.L_x_1132:
[----:B------:R2:W-:Y:S01]  /*14a80*/  STL [R1+0x4c], R4 ;  /* 0x00004c0401007387 */ /* 0x0005e20000100800 */
[----:B------:R-:W-:Y:S01]  /*14a90*/  IMAD.MOV.U32 R0, RZ, RZ, 0x1 ;  /* 0x00000001ff007424 */ /* 0x000fe200078e00ff */
[----:B------:R-:W-:Y:S02]  /*14aa0*/  MOV R3, 0x1c1f ;  /* 0x00001c1f00037802 */ /* 0x000fe40000000f00 */
[----:B------:R-:W-:Y:S02]  /*14ab0*/  MOV R2, 0x14ad0 ;  /* 0x00014ad000027802 */ /* 0x000fe40000000f00 */
[----:B-12---:R-:W-:Y:S05]  /*14ac0*/  CALL.REL.NOINC `($__internal_20_$__cuda_sm70_shflsync_idx_p) ;  /* 0x0000201000007944 */ /* 0x006fea0003c00000 */
[----:B-----5:R-:W-:-:S05]  /*14ad0*/  IMAD.IADD R0, R5, 0x1, R0 ;  /* 0x0000000105007824 */ /* 0x020fca00078e0200 */
        /* <DEDUP_REMOVED lines=34> */
[----:B------:R-:W-:Y:S02]  /*14d00*/  FMNMX.FTZ R0, R75, R0, !PT ;  /* 0x000000004b007209 */ /* 0x000fe40007810000 */
[----:B------:R-:W-:Y:S02]  /*14d10*/  FSEL R71, R26, -INF , P3 ;  /* 0xff8000001a477808 */ /* 0x000fe40001800000 */
[----:B------:R-:W-:-:S02]  /*14d20*/  FMNMX.FTZ R21, R12, R21, !PT ;  /* 0x000000150c157209 */ /* 0x000fc40007810000 */
[----:B------:R-:W-:Y:S02]  /*14d30*/  FMNMX.FTZ R0, R74, R0, !PT ;  /* 0x000000004a007209 */ /* 0x000fe40007810000 */
[----:B------:R-:W-:Y:S02]  /*14d40*/  FSEL R70, R25, -INF , P2 ;  /* 0xff80000019467808 */ /* 0x000fe40001000000 */
[----:B------:R-:W-:Y:S02]  /*14d50*/  FMNMX.FTZ R21, R71, R21, !PT ;  /* 0x0000001547157209 */ /* 0x000fe40007810000 */
[----:B------:R-:W-:Y:S02]  /*14d60*/  FMNMX.FTZ R0, R73, R0, !PT ;  /* 0x0000000049007209 */ /* 0x000fe40007810000 */
[----:B------:R-:W-:Y:S02]  /*14d70*/  FSEL R69, R24, -INF , P1 ;  /* 0xff80000018457808 */ /* 0x000fe40000800000 */
[----:B------:R-:W-:-:S02]  /*14d80*/  FMNMX.FTZ R21, R70, R21, !PT ;  /* 0x0000001546157209 */ /* 0x000fc40007810000 */
[----:B------:R-:W-:Y:S01]  /*14d90*/  FMNMX.FTZ R133, R72, R0, !PT ;  /* 0x0000000048857209 */ /* 0x000fe20007810000 */
[----:B------:R-:W-:Y:S01]  /*14da0*/  IMAD.MOV.U32 R0, RZ, RZ, 0x2 ;  /* 0x00000002ff007424 */ /* 0x000fe200078e00ff */
[----:B------:R-:W-:Y:S02]  /*14db0*/  FSEL R68, R23, -INF , P0 ;  /* 0xff80000017447808 */ /* 0x000fe40000000000 */
[----:B------:R-:W-:Y:S01]  /*14dc0*/  FMNMX.FTZ R21, R69, R21, !PT ;  /* 0x0000001545157209 */ /* 0x000fe20007810000 */
[----:B------:R-:W-:Y:S01]  /*14dd0*/  IMAD.MOV.U32 R4, RZ, RZ, R133 ;  /* 0x000000ffff047224 */ /* 0x000fe200078e0085 */
[----:B------:R-:W-:Y:S02]  /*14de0*/  MOV R2, 0x14e10 ;  /* 0x00014e1000027802 */ /* 0x000fe40000000f00 */
[----:B------:R-:W-:Y:S02]  /*14df0*/  FMNMX.FTZ R21, R68, R21, !PT ;  /* 0x0000001544157209 */ /* 0x000fe40007810000 */
[----:B-1----:R-:W-:Y:S05]  /*14e00*/  CALL.REL.NOINC `($__internal_19_$__cuda_sm70_shflsync_bfly_p) ;  /* 0x00001c5000007944 */ /* 0x002fea0003c00000 */
[----:B------:R-:W-:Y:S01]  /*14e10*/  FMNMX.FTZ R133, R133, R0, !PT ;  /* 0x0000000085857209 */ /* 0x000fe20007810000 */
[----:B------:R-:W-:Y:S01]  /*14e20*/  IMAD.MOV.U32 R0, RZ, RZ, 0x1 ;  /* 0x00000001ff007424 */ /* 0x000fe200078e00ff */
[----:B------:R-:W-:-:S03]  /*14e30*/  MOV R2, 0x14e60 ;  /* 0x00014e6000027802 */ /* 0x000fc60000000f00 */
[----:B------:R-:W-:Y:S02]  /*14e40*/  IMAD.MOV.U32 R4, RZ, RZ, R133 ;  /* 0x000000ffff047224 */ /* 0x000fe400078e0085 */
[----:B-1---5:R-:W-:Y:S05]  /*14e50*/  CALL.REL.NOINC `($__internal_19_$__cuda_sm70_shflsync_bfly_p) ;  /* 0x00001c0000007944 */ /* 0x022fea0003c00000 */
[----:B------:R-:W-:Y:S01]  /*14e60*/  FMNMX.FTZ R133, R133, R0, !PT ;  /* 0x0000000085857209 */ /* 0x000fe20007810000 */
[----:B------:R-:W-:Y:S01]  /*14e70*/  IMAD.MOV.U32 R4, RZ, RZ, R21 ;  /* 0x000000ffff047224 */ /* 0x000fe200078e0015 */
[----:B------:R-:W-:Y:S01]  /*14e80*/  MOV R2, 0x14eb0 ;  /* 0x00014eb000027802 */ /* 0x000fe20000000f00 */
[----:B------:R-:W-:Y:S02]  /*14e90*/  IMAD.MOV.U32 R0, RZ, RZ, 0x2 ;  /* 0x00000002ff007424 */ /* 0x000fe400078e00ff */
[----:B-1---5:R-:W-:Y:S05]  /*14ea0*/  CALL.REL.NOINC `($__internal_19_$__cuda_sm70_shflsync_bfly_p) ;  /* 0x00001bb000007944 */ /* 0x022fea0003c00000 */
[----:B------:R-:W-:Y:S01]  /*14eb0*/  FMNMX.FTZ R4, R21, R0, !PT ;  /* 0x0000000015047209 */ /* 0x000fe20007810000 */
[----:B------:R-:W-:Y:S01]  /*14ec0*/  IMAD.MOV.U32 R0, RZ, RZ, 0x1 ;  /* 0x00000001ff007424 */ /* 0x000fe200078e00ff */
[----:B------:R-:W-:Y:S02]  /*14ed0*/  MOV R2, 0x14ef0 ;  /* 0x00014ef000027802 */ /* 0x000fe40000000f00 */
[----:B-1---5:R-:W-:Y:S05]  /*14ee0*/  CALL.REL.NOINC `($__internal_19_$__cuda_sm70_shflsync_bfly_p) ;  /* 0x00001b7000007944 */ /* 0x022fea0003c00000 */
[----:B------:R-:W-:Y:S01]  /*14ef0*/  MOV R3, R0 ;  /* 0x0000000000037202 */ /* 0x000fe20000000f00 */
[----:B-1---5:R-:W-:Y:S05]  /*14f00*/  BRA `(.L_x_1232) ;  /* 0xffff107000007947 */ /* 0x022fea000383ffff */
.L_x_1136:
[----:B------:R-:W-:Y:S01]  /*14f10*/  MOV R3, 0x181f ;  /* 0x0000181f00037802 */ /* 0x000fe20000000f00 */
[----:B------:R2:W-:Y:S01]  /*14f20*/  STL [R1+0x4c], R5 ;  /* 0x00004c0501007387 */ /* 0x0005e20000100800 */
[----:B------:R-:W-:Y:S01]  /*14f30*/  MOV R2, 0x14f60 ;  /* 0x00014f6000027802 */ /* 0x000fe20000000f00 */
[----:B------:R-:W-:Y:S02]  /*14f40*/  IMAD.MOV.U32 R0, RZ, RZ, RZ ;  /* 0x000000ffff007224 */ /* 0x000fe400078e00ff */
[----:B-12---:R-:W-:Y:S05]  /*14f50*/  CALL.REL.NOINC `($__internal_20_$__cuda_sm70_shflsync_idx_p) ;  /* 0x00001b8000007944 */ /* 0x006fea0003c00000 */
[----:B-----5:R-:W-:Y:S01]  /*14f60*/  MOV R4, R0 ;  /* 0x0000000000047202 */ /* 0x020fe20000000f00 */
[----:B-1----:R-:W-:-:S05]  /*14f70*/  BRA `(.L_x_1233) ;  /* 0xffff26c000007947 */ /* 0x002fca000383ffff */
.L_x_1137:
[----:B------:R-:W-:Y:S01]  /*14f80*/  MOV R3, 0x181f ;  /* 0x0000181f00037802 */ /* 0x000fe20000000f00 */
[----:B------:R4:W-:Y:S01]  /*14f90*/  STL [R1+0x4c], R12 ;  /* 0x00004c0c01007387 */ /* 0x0009e20000100800 */
[----:B------:R-:W-:Y:S01]  /*14fa0*/  MOV R2, 0x14fd0 ;  /* 0x00014fd000027802 */ /* 0x000fe20000000f00 */
[----:B------:R-:W-:Y:S02]  /*14fb0*/  IMAD.MOV.U32 R0, RZ, RZ, RZ ;  /* 0x000000ffff007224 */ /* 0x000fe400078e00ff */
[----:B-1234-:R-:W-:Y:S05]  /*14fc0*/  CALL.REL.NOINC `($__internal_20_$__cuda_sm70_shflsync_idx_p) ;  /* 0x00001b1000007944 */ /* 0x01efea0003c00000 */
[----:B-1---5:R-:W-:-:S05]  /*14fd0*/  BRA `(.L_x_1234) ;  /* 0xffff268000007947 */ /* 0x022fca000383ffff */
.L_x_1138:
[----:B------:R-:W-:Y:S01]  /*14fe0*/  MOV R3, 0x181f ;  /* 0x0000181f00037802 */ /* 0x000fe20000000f00 */
[----:B------:R2:W-:Y:S01]  /*14ff0*/  STL [R1+0x4c], R5 ;  /* 0x00004c0501007387 */ /* 0x0005e20000100800 */
[----:B------:R-:W-:Y:S01]  /*15000*/  MOV R2, 0x15030 ;  /* 0x0001503000027802 */ /* 0x000fe20000000f00 */
[----:B------:R-:W-:Y:S02]  /*15010*/  IMAD.MOV.U32 R0, RZ, RZ, 0x1 ;  /* 0x00000001ff007424 */ /* 0x000fe400078e00ff */
[----:B-12---:R-:W-:Y:S05]  /*15020*/  CALL.REL.NOINC `($__internal_20_$__cuda_sm70_shflsync_idx_p) ;  /* 0x00001ab000007944 */ /* 0x006fea0003c00000 */
[----:B------:R-:W-:Y:S01]  /*15030*/  MOV R2, 0x15090 ;  /* 0x0001509000027802 */ /* 0x000fe20000000f00 */
[----:B------:R2:W-:Y:S01]  /*15040*/  STL [R1+0x4c], R12 ;  /* 0x00004c0c01007387 */ /* 0x0005e20000100800 */
[----:B-----5:R-:W-:Y:S01]  /*15050*/  IMAD.MOV.U32 R4, RZ, RZ, R0 ;  /* 0x000000ffff047224 */ /* 0x020fe200078e0000 */
[----:B------:R-:W-:Y:S01]  /*15060*/  MOV R0, 0x1 ;  /* 0x0000000100007802 */ /* 0x000fe20000000f00 */
[----:B------:R-:W-:Y:S02]  /*15070*/  IMAD.MOV.U32 R3, RZ, RZ, 0x181f ;  /* 0x0000181fff037424 */ /* 0x000fe400078e00ff */
[----:B-12---:R-:W-:Y:S05]  /*15080*/  CALL.REL.NOINC `($__internal_20_$__cuda_sm70_shflsync_idx_p) ;  /* 0x00001a5000007944 */ /* 0x006fea0003c00000 */
[----:B-1---5:R-:W-:-:S05]  /*15090*/  BRA `(.L_x_1235) ;  /* 0xffff283000007947 */ /* 0x022fca000383ffff */
.L_x_1141:
[----:B------:R-:W-:Y:S01]  /*150a0*/  MOV R3, 0x181f ;  /* 0x0000181f00037802 */ /* 0x000fe20000000f00 */
[----:B------:R1:W-:Y:S01]  /*150b0*/  STL [R1+0x4c], R8 ;  /* 0x00004c0801007387 */ /* 0x0003e20000100800 */
[----:B------:R-:W-:Y:S01]  /*150c0*/  MOV R2, 0x150f0 ;  /* 0x000150f000027802 */ /* 0x000fe20000000f00 */
[----:B------:R-:W-:Y:S02]  /*150d0*/  IMAD.MOV.U32 R0, RZ, RZ, RZ ;  /* 0x000000ffff007224 */ /* 0x000fe400078e00ff */
[----:B-1----:R-:W-:Y:S05]  /*150e0*/  CALL.REL.NOINC `($__internal_20_$__cuda_sm70_shflsync_idx_p) ;  /* 0x000019f000007944 */ /* 0x002fea0003c00000 */
[----:B-----5:R-:W-:Y:S01]  /*150f0*/  MOV R4, R0 ;  /* 0x0000000000047202 */ /* 0x020fe20000000f00 */
[----:B-1----:R-:W-:-:S05]  /*15100*/  BRA `(.L_x_1236) ;  /* 0xffff389000007947 */ /* 0x002fca000383ffff */
.L_x_1142:
[----:B------:R-:W-:Y:S01]  /*15110*/  MOV R3, 0x181f ;  /* 0x0000181f00037802 */ /* 0x000fe20000000f00 */
[----:B------:R3:W-:Y:S01]  /*15120*/  STL [R1+0x4c], R9 ;  /* 0x00004c0901007387 */ /* 0x0007e20000100800 */
[----:B------:R-:W-:Y:S01]  /*15130*/  MOV R2, 0x15160 ;  /* 0x0001516000027802 */ /* 0x000fe20000000f00 */
[----:B------:R-:W-:Y:S02]  /*15140*/  IMAD.MOV.U32 R0, RZ, RZ, RZ ;  /* 0x000000ffff007224 */ /* 0x000fe400078e00ff */
[----:B-123--:R-:W-:Y:S05]  /*15150*/  CALL.REL.NOINC `($__internal_20_$__cuda_sm70_shflsync_idx_p) ;  /* 0x0000198000007944 */ /* 0x00efea0003c00000 */
[----:B-1---5:R-:W-:-:S05]  /*15160*/  BRA `(.L_x_1237) ;  /* 0xffff385000007947 */ /* 0x022fca000383ffff */
.L_x_1143:
[----:B--2---:R-:W-:Y:S01]  /*15170*/  MOV R3, 0x181f ;  /* 0x0000181f00037802 */ /* 0x004fe20000000f00 */
[----:B------:R2:W-:Y:S01]  /*15180*/  STL [R1+0x4c], R8 ;  /* 0x00004c0801007387 */ /* 0x0005e20000100800 */
[----:B------:R-:W-:Y:S01]  /*15190*/  MOV R2, 0x151c0 ;  /* 0x000151c000027802 */ /* 0x000fe20000000f00 */
[----:B------:R-:W-:Y:S03]  /*151a0*/  IMAD.MOV.U32 R0, RZ, RZ, 0x1 ;  /* 0x00000001ff007424 */ /* 0x000fe600078e00ff */
        /* <DEDUP_REMOVED lines=8> */
.L_x_1144:
[----:B------:R-:W-:Y:S01]  /*15230*/  MOV R3, 0x1c1f ;  /* 0x00001c1f00037802 */ /* 0x000fe20000000f00 */
[----:B------:R1:W-:Y:S01]  /*15240*/  STL [R1+0x4c], R4 ;  /* 0x00004c0401007387 */ /* 0x0003e20000100800 */
[----:B------:R-:W-:Y:S01]  /*15250*/  MOV R2, 0x15280 ;  /* 0x0001528000027802 */ /* 0x000fe20000000f00 */
[----:B------:R-:W-:Y:S02]  /*15260*/  IMAD.MOV.U32 R0, RZ, RZ, RZ ;  /* 0x000000ffff007224 */ /* 0x000fe400078e00ff */
[----:B-1----:R-:W-:Y:S05]  /*15270*/  CALL.REL.NOINC `($__internal_20_$__cuda_sm70_shflsync_idx_p) ;  /* 0x0000186000007944 */ /* 0x002fea0003c00000 */
[----:B-1---5:R-:W-:-:S05]  /*15280*/  BRA `(.L_x_1239) ;  /* 0xffff3c9000007947 */ /* 0x022fca000383ffff */
.L_x_1145:
[----:B------:R-:W-:Y:S01]  /*15290*/  MOV R3, 0x1c1f ;  /* 0x00001c1f00037802 */ /* 0x000fe20000000f00 */
[----:B------:R2:W-:Y:S01]  /*152a0*/  STL [R1+0x4c], R4 ;  /* 0x00004c0401007387 */ /* 0x0005e20000100800 */
[----:B------:R-:W-:Y:S01]  /*152b0*/  MOV R2, 0x152e0 ;  /* 0x000152e000027802 */ /* 0x000fe20000000f00 */
[----:B------:R-:W-:Y:S02]  /*152c0*/  IMAD.MOV.U32 R0, RZ, RZ, 0x1 ;  /* 0x00000001ff007424 */ /* 0x000fe400078e00ff */
[----:B-12---:R-:W-:Y:S05]  /*152d0*/  CALL.REL.NOINC `($__internal_20_$__cuda_sm70_shflsync_idx_p) ;  /* 0x0000180000007944 */ /* 0x006fea0003c00000 */
[----:B------:R-:W2:Y:S01]  /*152e0*/  LDL.LU R7, [R1+0x28] ;  /* 0x0000280001077983 */ /* 0x000ea20000300800 */
[----:B-----5:R-:W-:Y:S03]  /*152f0*/  IMAD.IADD R0, R5, 0x1, R0 ;  /* 0x0000000105007824 */ /* 0x020fe600078e0200 */
[----:B------:R-:W3:Y:S02]  /*15300*/  LDL.LU R4, [R1+0x24] ;  /* 0x0000240001047983 */ /* 0x000ee40000300800 */
[C---:B------:R-:W-:Y:S02]  /*15310*/  ISETP.GT.AND P1, PT, R0.reuse, RZ, PT ;  /* 0x000000ff0000720c */ /* 0x040fe40003f24270 */
[C---:B------:R-:W-:Y:S01]  /*15320*/  ISETP.GT.AND P0, PT, R0.reuse, 0x1, PT ;  /* 0x000000010000780c */ /* 0x040fe20003f04270 */
[----:B------:R-:W4:Y:S01]  /*15330*/  LDL.LU R3, [R1+0x20] ;  /* 0x0000200001037983 */ /* 0x000f220000300800 */
[C---:B------:R-:W-:Y:S02]  /*15340*/  ISETP.GT.AND P3, PT, R0.reuse, 0x8, PT ;  /* 0x000000080000780c */ /* 0x040fe40003f64270 */
[C---:B------:R-:W-:Y:S01]  /*15350*/  ISETP.GT.AND P4, PT, R0.reuse, 0x9, PT ;  /* 0x000000090000780c */ /* 0x040fe20003f84270 */
[----:B------:R-:W4:Y:S01]  /*15360*/  LDL.LU R2, [R1+0x1c] ;  /* 0x00001c0001027983 */ /* 0x000f220000300800 */
[C---:B------:R-:W-:Y:S04]  /*15370*/  ISETP.GT.AND P2, PT, R0.reuse, 0x10, PT ;  /* 0x000000100000780c */ /* 0x040fe80003f44270 */
[----:B------:R-:W-:Y:S02]  /*15380*/  FSEL R25, R171, -INF , P2 ;  /* 0xff800000ab197808 */ /* 0x000fe40001000000 */
[C---:B------:R-:W-:Y:S04]  /*15390*/  ISETP.GT.AND P2, PT, R0.reuse, 0x21, PT ;  /* 0x000000210000780c */ /* 0x040fe80003f44270 */
[----:B------:R-:W-:Y:S02]  /*153a0*/  FSEL R9, R179, -INF , P2 ;  /* 0xff800000b3097808 */ /* 0x000fe40001000000 */
[----:B--2---:R-:W-:Y:S02]  /*153b0*/  FSEL R5, R7, -INF , P1 ;  /* 0xff80000007057808 */ /* 0x004fe40000800000 */
[----:B------:R-:W-:Y:S02]  /*153c0*/  ISETP.GT.AND P1, PT, R0, 0x11, PT ;  /* 0x000000110000780c */ /* 0x000fe40003f24270 */
[----:B---3--:R-:W-:Y:S02]  /*153d0*/  FSEL R132, R4, -INF , P0 ;  /* 0xff80000004847808 */ /* 0x008fe40000000000 */
[----:B------:R-:W-:Y:S02]  /*153e0*/  ISETP.GT.AND P0, PT, R0, 0x18, PT ;  /* 0x000000180000780c */ /* 0x000fe40003f04270 */
[----:B------:R-:W-:Y:S02]  /*153f0*/  FSEL R24, R170, -INF , P1 ;  /* 0xff800000aa187808 */ /* 0x000fe40000800000 */
[----:B----4-:R-:W-:Y:S02]  /*15400*/  FSEL R27, R3, -INF , P3 ;  /* 0xff800000031b7808 */ /* 0x010fe40001800000 */
[----:B------:R-:W-:Y:S02]  /*15410*/  ISETP.GT.AND P3, PT, R0, 0x20, PT ;  /* 0x000000200000780c */ /* 0x000fe40003f64270 */
[----:B------:R-:W-:Y:S02]  /*15420*/  FSEL R26, R2, -INF , P4 ;  /* 0xff800000021a7808 */ /* 0x000fe40002000000 */
[C---:B------:R-:W-:Y:S02]  /*15430*/  ISETP.GT.AND P4, PT, R0.reuse, 0x19, PT ;  /* 0x000000190000780c */ /* 0x040fe40003f84270 */
        /* <DEDUP_REMOVED lines=19> */
[----:B------:R-:W-:Y:S02]  /*15570*/  FSEL R10, R177, -INF , P3 ;  /* 0xff800000b10a7808 */ /* 0x000fe40001800000 */
[----:B------:R-:W-:Y:S02]  /*15580*/  FMNMX.FTZ R168, R22, R2, !PT ;  /* 0x0000000216a87209 */ /* 0x000fe40007810000 */
[----:B------:R-:W-:Y:S01]  /*15590*/  FMNMX.FTZ R4, R14, R0, !PT ;  /* 0x000000000e047209 */ /* 0x000fe20007810000 */
[----:B------:R-:W-:Y:S01]  /*155a0*/  IMAD.MOV.U32 R0, RZ, RZ, 0x2 ;  /* 0x00000002ff007424 */ /* 0x000fe200078e00ff */
[----:B------:R-:W-:Y:S02]  /*155b0*/  FMNMX.FTZ R168, R10, R168, !PT ;  /* 0x000000a80aa87209 */ /* 0x000fe40007810000 */
[----:B------:R-:W-:Y:S02]  /*155c0*/  FMNMX.FTZ R4, R13, R4, !PT ;  /* 0x000000040d047209 */ /* 0x000fe40007810000 */
[----:B------:R-:W-:Y:S02]  /*155d0*/  FSEL R8, R176, -INF , P1 ;  /* 0xff800000b0087808 */ /* 0x000fe40000800000 */
[----:B------:R-:W-:Y:S02]  /*155e0*/  FMNMX.FTZ R168, R9, R168, !PT ;  /* 0x000000a809a87209 */ /* 0x000fe40007810000 */
[----:B------:R-:W-:Y:S02]  /*155f0*/  FMNMX.FTZ R4, R12, R4, !PT ;  /* 0x000000040c047209 */ /* 0x000fe40007810000 */
[----:B------:R-:W-:Y:S02]  /*15600*/  FSEL R7, R178, -INF , P0 ;  /* 0xff800000b2077808 */ /* 0x000fe40000000000 */
[----:B------:R-:W-:Y:S02]  /*15610*/  FMNMX.FTZ R168, R8, R168, !PT ;  /* 0x000000a808a87209 */ /* 0x000fe40007810000 */
[----:B------:R-:W-:Y:S02]  /*15620*/  FMNMX.FTZ R4, R11, R4, !PT ;  /* 0x000000040b047209 */ /* 0x000fe40007810000 */
[----:B------:R-:W-:Y:S02]  /*15630*/  FMNMX.FTZ R168, R7, R168, !PT ;  /* 0x000000a807a87209 */ /* 0x000fe40007810000 */
[----:B------:R-:W-:Y:S02]  /*15640*/  MOV R2, 0x15660 ;  /* 0x0001566000027802 */ /* 0x000fe40000000f00 */
[----:B-1----:R-:W-:Y:S05]  /*15650*/  CALL.REL.NOINC `($__internal_19_$__cuda_sm70_shflsync_bfly_p) ;  /* 0x0000140000007944 */ /* 0x002fea0003c00000 */
[----:B------:R-:W-:Y:S01]  /*15660*/  FMNMX.FTZ R4, R4, R0, !PT ;  /* 0x0000000004047209 */ /* 0x000fe20007810000 */
[----:B------:R-:W-:Y:S01]  /*15670*/  IMAD.MOV.U32 R0, RZ, RZ, 0x1 ;  /* 0x00000001ff007424 */ /* 0x000fe200078e00ff */
[----:B------:R-:W-:Y:S02]  /*15680*/  MOV R2, 0x156a0 ;  /* 0x000156a000027802 */ /* 0x000fe40000000f00 */
        /* <DEDUP_REMOVED lines=10> */
[----:B-1---5:R-:W-:-:S05]  /*15730*/  BRA `(.L_x_1240) ;  /* 0xffff3d5000007947 */ /* 0x022fca000383ffff */
.L_x_1148:
[----:B------:R-:W-:Y:S01]  /*15740*/  MOV R3, 0x181f ;  /* 0x0000181f00037802 */ /* 0x000fe20000000f00 */
[----:B------:R2:W-:Y:S01]  /*15750*/  STL [R1+0x4c], R6 ;  /* 0x00004c0601007387 */ /* 0x0005e20000100800 */
[----:B------:R-:W-:Y:S01]  /*15760*/  MOV R2, 0x15790 ;  /* 0x0001579000027802 */ /* 0x000fe20000000f00 */
[----:B------:R-:W-:Y:S02]  /*15770*/  IMAD.MOV.U32 R0, RZ, RZ, RZ ;  /* 0x000000ffff007224 */ /* 0x000fe400078e00ff */
[----:B-1234-:R-:W-:Y:S05]  /*15780*/  CALL.REL.NOINC `($__internal_20_$__cuda_sm70_shflsync_idx_p) ;  /* 0x0000135000007944 */ /* 0x01efea0003c00000 */
[----:B-1---5:R-:W-:-:S05]  /*15790*/  BRA `(.L_x_1241) ;  /* 0xffff586000007947 */ /* 0x022fca000383ffff */
.L_x_1151:
[----:B--2---:R-:W-:Y:S01]  /*157a0*/  MOV R3, 0x181f ;  /* 0x0000181f00037802 */ /* 0x004fe20000000f00 */
        /* <DEDUP_REMOVED lines=11> */
.L_x_1154:
[----:B------:R-:W-:Y:S01]  /*15860*/  MOV R3, 0x181f ;  /* 0x0000181f00037802 */ /* 0x000fe20000000f00 */
[----:B------:R1:W-:Y:S01]  /*15870*/  STL [R1+0x4c], R8 ;  /* 0x00004c0801007387 */ /* 0x0003e20000100800 */
[----:B------:R-:W-:Y:S01]  /*15880*/  MOV R2, 0x158b0 ;  /* 0x000158b000027802 */ /* 0x000fe20000000f00 */
[----:B------:R-:W-:Y:S02]  /*15890*/  IMAD.MOV.U32 R0, RZ, RZ, RZ ;  /* 0x000000ffff007224 */ /* 0x000fe400078e00ff */
[----:B-1----:R-:W-:Y:S05]  /*158a0*/  CALL.REL.NOINC `($__internal_20_$__cuda_sm70_shflsync_idx_p) ;  /* 0x0000123000007944 */ /* 0x002fea0003c00000 */
[----:B-----5:R-:W-:Y:S01]  /*158b0*/  MOV R4, R0 ;  /* 0x0000000000047202 */ /* 0x020fe20000000f00 */
[----:B-1----:R-:W-:-:S05]  /*158c0*/  BRA `(.L_x_1243) ;  /* 0xffff6a5000007947 */ /* 0x002fca000383ffff */
.L_x_1155:
[----:B------:R-:W-:Y:S01]  /*158d0*/  MOV R3, 0x181f ;  /* 0x0000181f00037802 */ /* 0x000fe20000000f00 */
[----:B------:R3:W-:Y:S01]  /*158e0*/  STL [R1+0x4c], R9 ;  /* 0x00004c0901007387 */ /* 0x0007e20000100800 */
[----:B------:R-:W-:Y:S01]  /*158f0*/  MOV R2, 0x15920 ;  /* 0x0001592000027802 */ /* 0x000fe20000000f00 */
[----:B------:R-:W-:Y:S02]  /*15900*/  IMAD.MOV.U32 R0, RZ, RZ, RZ ;  /* 0x000000ffff007224 */ /* 0x000fe400078e00ff */
[----:B-123--:R-:W-:Y:S05]  /*15910*/  CALL.REL.NOINC `($__internal_20_$__cuda_sm70_shflsync_idx_p) ;  /* 0x000011c000007944 */ /* 0x00efea0003c00000 */
[----:B-1---5:R-:W-:-:S05]  /*15920*/  BRA `(.L_x_1244) ;  /* 0xffff6a1000007947 */ /* 0x022fca000383ffff */
.L_x_1156:
        /* <DEDUP_REMOVED lines=12> */
.L_x_1157:
[----:B------:R-:W-:Y:S02]  /*159f0*/  MOV R0, 0x2 ;  /* 0x0000000200007802 */ /* 0x000fe40000000f00 */
[----:B------:R-:W-:Y:S02]  /*15a00*/  MOV R2, 0x15a20 ;  /* 0x00015a2000027802 */ /* 0x000fe40000000f00 */
[----:B------:R-:W-:Y:S05]  /*15a10*/  CALL.REL.NOINC `($__internal_19_$__cuda_sm70_shflsync_bfly_p) ;  /* 0x0000104000007944 */ /* 0x000fea0003c00000 */
[----:B-1---5:R-:W-:-:S05]  /*15a20*/  BRA `(.L_x_1246) ;  /* 0xffff6e3000007947 */ /* 0x022fca000383ffff */
.L_x_1158:
[----:B------:R-:W-:Y:S02]  /*15a30*/  MOV R0, 0x1 ;  /* 0x0000000100007802 */ /* 0x000fe40000000f00 */
[----:B------:R-:W-:Y:S02]  /*15a40*/  MOV R2, 0x15a60 ;  /* 0x00015a6000027802 */ /* 0x000fe40000000f00 */
[----:B------:R-:W-:Y:S05]  /*15a50*/  CALL.REL.NOINC `($__internal_19_$__cuda_sm70_shflsync_bfly_p) ;  /* 0x0000100000007944 */ /* 0x000fea0003c00000 */
[----:B------:R-:W-:Y:S01]  /*15a60*/  FMNMX.FTZ R133, R4, R0, !PT ;  /* 0x0000000004857209 */ /* 0x000fe20007810000 */
[----:B-----5:R-:W-:Y:S01]  /*15a70*/  IMAD.MOV.U32 R4, RZ, RZ, R5 ;  /* 0x000000ffff047224 */ /* 0x020fe200078e0005 */
[----:B------:R-:W-:Y:S01]  /*15a80*/  MOV R2, 0x15ab0 ;  /* 0x00015ab000027802 */ /* 0x000fe20000000f00 */
[----:B------:R-:W-:Y:S02]  /*15a90*/  IMAD.MOV.U32 R0, RZ, RZ, 0x2 ;  /* 0x00000002ff007424 */ /* 0x000fe400078e00ff */
[----:B-1----:R-:W-:Y:S05]  /*15aa0*/  CALL.REL.NOINC `($__internal_19_$__cuda_sm70_shflsync_bfly_p) ;  /* 0x00000fb000007944 */ /* 0x002fea0003c00000 */
[----:B-----5:R-:W-:Y:S01]  /*15ab0*/  FMNMX.FTZ R4, R5, R0, !PT ;  /* 0x0000000005047209 */ /* 0x020fe20007810000 */
[----:B------:R-:W-:Y:S01]  /*15ac0*/  IMAD.MOV.U32 R0, RZ, RZ, 0x1 ;  /* 0x00000001ff007424 */ /* 0x000fe200078e00ff */
[----:B------:R-:W-:Y:S02]  /*15ad0*/  MOV R2, 0x15af0 ;  /* 0x00015af000027802 */ /* 0x000fe40000000f00 */
[----:B-1----:R-:W-:Y:S05]  /*15ae0*/  CALL.REL.NOINC `($__internal_19_$__cuda_sm70_shflsync_bfly_p) ;  /* 0x00000f7000007944 */ /* 0x002fea0003c00000 */
[----:B-1---5:R-:W-:-:S05]  /*15af0*/  BRA `(.L_x_1247) ;  /* 0xffff6dd000007947 */ /* 0x022fca000383ffff */
.L_x_1160:
[----:B------:R1:W5:Y:S01]  /*15b00*/  LDL R4, [R1+0x54] ;  /* 0x0000540001047983 */ /* 0x0003620000100800 */
[----:B------:R-:W-:-:S02]  /*15b10*/  MOV R0, 0x2 ;  /* 0x0000000200007802 */ /* 0x000fc40000000f00 */
[----:B------:R-:W-:Y:S02]  /*15b20*/  MOV R2, 0x15b40 ;  /* 0x00015b4000027802 */ /* 0x000fe40000000f00 */
[----:B-1---5:R-:W-:Y:S05]  /*15b30*/  CALL.REL.NOINC `($__internal_19_$__cuda_sm70_shflsync_bfly_p) ;  /* 0x00000f2000007944 */ /* 0x022fea0003c00000 */
[----:B-1---5:R-:W-:Y:S05]  /*15b40*/  BRA `(.L_x_1248) ;  /* 0xffff869000007947 */ /* 0x022fea000383ffff */
.L_x_1161:
[----:B------:R-:W-:Y:S01]  /*15b50*/  IMAD.MOV.U32 R4, RZ, RZ, R5 ;  /* 0x000000ffff047224 */ /* 0x000fe200078e0005 */
[----:B------:R-:W-:Y:S02]  /*15b60*/  MOV R0, 0x1 ;  /* 0x0000000100007802 */ /* 0x000fe40000000f00 */
[----:B------:R-:W-:Y:S02]  /*15b70*/  MOV R2, 0x15b90 ;  /* 0x00015b9000027802 */ /* 0x000fe40000000f00 */
[----:B------:R-:W-:Y:S05]  /*15b80*/  CALL.REL.NOINC `($__internal_19_$__cuda_sm70_shflsync_bfly_p) ;  /* 0x00000ed000007944 */ /* 0x000fea0003c00000 */
[----:B------:R2:W5:Y:S02]  /*15b90*/  LDL R4, [R1+0x50] ;  /* 0x0000500001047983 */ /* 0x0005640000100800 */
[----:B-----5:R-:W-:Y:S01]  /*15ba0*/  FADD.FTZ R5, R5, R0 ;  /* 0x0000000005057221 */ /* 0x020fe20000010000 */
[----:B------:R-:W-:Y:S02]  /*15bb0*/  MOV R0, 0x2 ;  /* 0x0000000200007802 */ /* 0x000fe40000000f00 */
[----:B------:R-:W-:Y:S02]  /*15bc0*/  MOV R2, 0x15be0 ;  /* 0x00015be000027802 */ /* 0x000fe40000000f00 */
[----:B-12---:R-:W-:Y:S05]  /*15bd0*/  CALL.REL.NOINC `($__internal_19_$__cuda_sm70_shflsync_bfly_p) ;  /* 0x00000e8000007944 */ /* 0x006fea0003c00000 */
[----:B------:R-:W2:Y:S02]  /*15be0*/  LDL.LU R2, [R1+0x50] ;  /* 0x0000500001027983 */ /* 0x000ea40000300800 */
[----:B--2---:R-:W-:Y:S01]  /*15bf0*/  FADD.FTZ R4, R2, R0 ;  /* 0x0000000002047221 */ /* 0x004fe20000010000 */
[----:B------:R-:W-:-:S02]  /*15c00*/  MOV R0, 0x1 ;  /* 0x0000000100007802 */ /* 0x000fc40000000f00 */
[----:B------:R-:W-:Y:S02]  /*15c10*/  MOV R2, 0x15c30 ;  /* 0x00015c3000027802 */ /* 0x000fe40000000f00 */
[----:B-1---5:R-:W-:Y:S05]  /*15c20*/  CALL.REL.NOINC `($__internal_19_$__cuda_sm70_shflsync_bfly_p) ;  /* 0x00000e3000007944 */ /* 0x022fea0003c00000 */
[----:B------:R-:W-:Y:S01]  /*15c30*/  MOV R3, R0 ;  /* 0x0000000000037202 */ /* 0x000fe20000000f00 */
[----:B-1---5:R-:W-:Y:S05]  /*15c40*/  BRA `(.L_x_1249) ;  /* 0xffff862000007947 */ /* 0x022fea000383ffff */
.L_x_1168:
[----:B--234-:R2:W-:Y:S01]  /*15c50*/  STL [R1+0x4c], R5 ;  /* 0x00004c0501007387 */ /* 0x01c5e20000100800 */
[----:B------:R-:W-:Y:S01]  /*15c60*/  IMAD.MOV.U32 R0, RZ, RZ, RZ ;  /* 0x000000ffff007224 */ /* 0x000fe200078e00ff */
[----:B------:R-:W-:Y:S02]  /*15c70*/  MOV R3, 0x181f ;  /* 0x0000181f00037802 */ /* 0x000fe40000000f00 */
[----:B------:R-:W-:Y:S02]  /*15c80*/  MOV R2, 0x15ca0 ;  /* 0x00015ca000027802 */ /* 0x000fe40000000f00 */
[----:B-12---:R-:W-:Y:S05]  /*15c90*/  CALL.REL.NOINC `($__internal_20_$__cuda_sm70_shflsync_idx_p) ;  /* 0x00000e4000007944 */ /* 0x006fea0003c00000 */
[----:B-----5:R-:W-:Y:S01]  /*15ca0*/  MOV R4, R0 ;  /* 0x0000000000047202 */ /* 0x020fe20000000f00 */
[----:B-1----:R-:W-:Y:S05]  /*15cb0*/  BRA `(.L_x_1250) ;  /* 0xffffa26000007947 */ /* 0x002fea000383ffff */
.L_x_1169:
[----:B------:R4:W-:Y:S01]  /*15cc0*/  STL [R1+0x4c], R14 ;  /* 0x00004c0e01007387 */ /* 0x0009e20000100800 */
[----:B------:R-:W-:Y:S01]  /*15cd0*/  IMAD.MOV.U32 R0, RZ, RZ, RZ ;  /* 0x000000ffff007224 */ /* 0x000fe200078e00ff */
[----:B------:R-:W-:Y:S02]  /*15ce0*/  MOV R3, 0x181f ;  /* 0x0000181f00037802 */ /* 0x000fe40000000f00 */
[----:B------:R-:W-:-:S02]  /*15cf0*/  MOV R2, 0x15d10 ;  /* 0x00015d1000027802 */ /* 0x000fc40000000f00 */
[----:B-1234-:R-:W-:Y:S05]  /*15d00*/  CALL.REL.NOINC `($__internal_20_$__cuda_sm70_shflsync_idx_p) ;  /* 0x00000dd000007944 */ /* 0x01efea0003c00000 */
[----:B-1---5:R-:W-:Y:S05]  /*15d10*/  BRA `(.L_x_1251) ;  /* 0xffffa22000007947 */ /* 0x022fea000383ffff */
.L_x_1172:
[----:B------:R4:W-:Y:S01]  /*15d20*/  STL [R1+0x4c], R5 ;  /* 0x00004c0501007387 */ /* 0x0009e20000100800 */
[----:B--2---:R-:W-:Y:S01]  /*15d30*/  IMAD.MOV.U32 R0, RZ, RZ, 0x1 ;  /* 0x00000001ff007424 */ /* 0x004fe200078e00ff */
[----:B------:R-:W-:-:S02]  /*15d40*/  MOV R3, 0x181f ;  /* 0x0000181f00037802 */ /* 0x000fc40000000f00 */
[----:B------:R-:W-:Y:S02]  /*15d50*/  MOV R2, 0x15d70 ;  /* 0x00015d7000027802 */ /* 0x000fe40000000f00 */
[----:B-1-34-:R-:W-:Y:S05]  /*15d60*/  CALL.REL.NOINC `($__internal_20_$__cuda_sm70_shflsync_idx_p) ;  /* 0x00000d7000007944 */ /* 0x01afea0003c00000 */
[----:B------:R2:W-:Y:S01]  /*15d70*/  STL [R1+0x4c], R14 ;  /* 0x00004c0e01007387 */ /* 0x0005e20000100800 */
[----:B-----5:R-:W-:Y:S01]  /*15d80*/  IMAD.MOV.U32 R4, RZ, RZ, R0 ;  /* 0x000000ffff047224 */ /* 0x020fe200078e0000 */
[----:B------:R-:W-:Y:S01]  /*15d90*/  MOV R0, 0x1 ;  /* 0x0000000100007802 */ /* 0x000fe20000000f00 */
[----:B------:R-:W-:Y:S01]  /*15da0*/  IMAD.MOV.U32 R3, RZ, RZ, 0x181f ;  /* 0x0000181fff037424 */ /* 0x000fe200078e00ff */
[----:B------:R-:W-:Y:S02]  /*15db0*/  MOV R2, 0x15dd0 ;  /* 0x00015dd000027802 */ /* 0x000fe40000000f00 */
[----:B-12---:R-:W-:Y:S05]  /*15dc0*/  CALL.REL.NOINC `($__internal_20_$__cuda_sm70_shflsync_idx_p) ;  /* 0x00000d1000007944 */ /* 0x006fea0003c00000 */
[----:B-1---5:R-:W-:Y:S05]  /*15dd0*/  BRA `(.L_x_1252) ;  /* 0xffffa3b000007947 */ /* 0x022fea000383ffff */
.L_x_1175:
[----:B------:R3:W-:Y:S01]  /*15de0*/  STL [R1+0x4c], R5 ;  /* 0x00004c0501007387 */ /* 0x0007e20000100800 */
[----:B--2---:R-:W-:Y:S01]  /*15df0*/  IMAD.MOV.U32 R0, RZ, RZ, 0x2 ;  /* 0x00000002ff007424 */ /* 0x004fe200078e00ff */
[----:B-1----:R-:W-:Y:S02]  /*15e00*/  MOV R3, 0x181f ;  /* 0x0000181f00037802 */ /* 0x002fe40000000f00 */
[----:B------:R-:W-:Y:S02]  /*15e10*/  MOV R2, 0x15e30 ;  /* 0x00015e3000027802 */ /* 0x000fe40000000f00 */
[----:B---34-:R-:W-:Y:S05]  /*15e20*/  CALL.REL.NOINC `($__internal_20_$__cuda_sm70_shflsync_idx_p) ;  /* 0x00000cb000007944 */ /* 0x018fea0003c00000 */
[----:B-----5:R-:W-:Y:S01]  /*15e30*/  MOV R4, R0 ;  /* 0x0000000000047202 */ /* 0x020fe20000000f00 */
[----:B-1----:R-:W-:Y:S05]  /*15e40*/  BRA `(.L_x_1253) ;  /* 0xffffa53000007947 */ /* 0x002fea000383ffff */
.L_x_1176:
[----:B------:R4:W-:Y:S01]  /*15e50*/  STL [R1+0x4c], R14 ;  /* 0x00004c0e01007387 */ /* 0x0009e20000100800 */
[----:B--2---:R-:W-:Y:S01]  /*15e60*/  IMAD.MOV.U32 R0, RZ, RZ, 0x2 ;  /* 0x00000002ff007424 */ /* 0x004fe200078e00ff */
[----:B-1----:R-:W-:-:S02]  /*15e70*/  MOV R3, 0x181f ;  /* 0x0000181f00037802 */ /* 0x002fc40000000f00 */
[----:B------:R-:W-:Y:S02]  /*15e80*/  MOV R2, 0x15ea0 ;  /* 0x00015ea000027802 */ /* 0x000fe40000000f00 */
[----:B---34-:R-:W-:Y:S05]  /*15e90*/  CALL.REL.NOINC `($__internal_20_$__cuda_sm70_shflsync_idx_p) ;  /* 0x00000c4000007944 */ /* 0x018fea0003c00000 */
[----:B-1---5:R-:W-:Y:S05]  /*15ea0*/  BRA `(.L_x_1254) ;  /* 0xffffa4f000007947 */ /* 0x022fea000383ffff */
.L_x_1179:
[----:B------:R1:W-:Y:S01]  /*15eb0*/  STL [R1+0x4c], R5 ;  /* 0x00004c0501007387 */ /* 0x0003e20000100800 */
[----:B----4-:R-:W-:Y:S01]  /*15ec0*/  IMAD.MOV.U32 R0, RZ, RZ, 0x3 ;  /* 0x00000003ff007424 */ /* 0x010fe200078e00ff */
[----:B-1----:R-:W-:Y:S02]  /*15ed0*/  MOV R3, 0x181f ;  /* 0x0000181f00037802 */ /* 0x002fe40000000f00 */
[----:B------:R-:W-:Y:S02]  /*15ee0*/  MOV R2, 0x15f00 ;  /* 0x00015f0000027802 */ /* 0x000fe40000000f00 */
[----:B--23--:R-:W-:Y:S05]  /*15ef0*/  CALL.REL.NOINC `($__internal_20_$__cuda_sm70_shflsync_idx_p) ;  /* 0x00000be000007944 */ /* 0x00cfea0003c00000 */
[----:B------:R2:W-:Y:S01]  /*15f00*/  STL [R1+0x4c], R14 ;  /* 0x00004c0e01007387 */ /* 0x0005e20000100800 */
[----:B-----5:R-:W-:Y:S01]  /*15f10*/  IMAD.MOV.U32 R4, RZ, RZ, R0 ;  /* 0x000000ffff047224 */ /* 0x020fe200078e0000 */
[----:B------:R-:W-:Y:S01]  /*15f20*/  MOV R0, 0x3 ;  /* 0x0000000300007802 */ /* 0x000fe20000000f00 */
[----:B------:R-:W-:Y:S01]  /*15f30*/  IMAD.MOV.U32 R3, RZ, RZ, 0x181f ;  /* 0x0000181fff037424 */ /* 0x000fe200078e00ff */
[----:B------:R-:W-:Y:S02]  /*15f40*/  MOV R2, 0x15f60 ;  /* 0x00015f6000027802 */ /* 0x000fe40000000f00 */
[----:B-12---:R-:W-:Y:S05]  /*15f50*/  CALL.REL.NOINC `($__internal_20_$__cuda_sm70_shflsync_idx_p) ;  /* 0x00000b8000007944 */ /* 0x006fea0003c00000 */
[----:B-1---5:R-:W-:Y:S05]  /*15f60*/  BRA `(.L_x_1255) ;  /* 0xffffa63000007947 */ /* 0x022fea000383ffff */
.L_x_1181:
[----:B------:R1:W-:Y:S01]  /*15f70*/  STL [R1+0x4c], R5 ;  /* 0x00004c0501007387 */ /* 0x0003e20000100800 */
[----:B------:R-:W-:Y:S01]  /*15f80*/  IMAD.MOV.U32 R0, RZ, RZ, RZ ;  /* 0x000000ffff007224 */ /* 0x000fe200078e00ff */
[----:B------:R-:W-:-:S02]  /*15f90*/  MOV R3, 0x1c1f ;  /* 0x00001c1f00037802 */ /* 0x000fc40000000f00 */
[----:B------:R-:W-:Y:S02]  /*15fa0*/  MOV R2, 0x15fc0 ;  /* 0x00015fc000027802 */ /* 0x000fe40000000f00 */
[----:B-1----:R-:W-:Y:S05]  /*15fb0*/  CALL.REL.NOINC `($__internal_20_$__cuda_sm70_shflsync_idx_p) ;  /* 0x00000b2000007944 */ /* 0x002fea0003c00000 */
[----:B-----5:R-:W-:Y:S01]  /*15fc0*/  MOV R4, R0 ;  /* 0x0000000000047202 */ /* 0x020fe20000000f00 */
[----:B-1----:R-:W-:Y:S05]  /*15fd0*/  BRA `(.L_x_1256) ;  /* 0xffffa9a000007947 */ /* 0x002fea000383ffff */
.L_x_1182:
[----:B------:R3:W-:Y:S01]  /*15fe0*/  STL [R1+0x4c], R12 ;  /* 0x00004c0c01007387 */ /* 0x0007e20000100800 */
[----:B------:R-:W-:Y:S01]  /*15ff0*/  IMAD.MOV.U32 R0, RZ, RZ, RZ ;  /* 0x000000ffff007224 */ /* 0x000fe200078e00ff */
[----:B------:R-:W-:Y:S02]  /*16000*/  MOV R3, 0x1c1f ;  /* 0x00001c1f00037802 */ /* 0x000fe40000000f00 */
[----:B------:R-:W-:Y:S02]  /*16010*/  MOV R2, 0x16030 ;  /* 0x0001603000027802 */ /* 0x000fe40000000f00 */
[----:B-123--:R-:W-:Y:S05]  /*16020*/  CALL.REL.NOINC `($__internal_20_$__cuda_sm70_shflsync_idx_p) ;  /* 0x00000ab000007944 */ /* 0x00efea0003c00000 */
[----:B-1---5:R-:W-:Y:S05]  /*16030*/  BRA `(.L_x_1257) ;  /* 0xffffa96000007947 */ /* 0x022fea000383ffff */
.L_x_1185:
[----:B------:R1:W-:Y:S01]  /*16040*/  STL [R1+0x4c], R5 ;  /* 0x00004c0501007387 */ /* 0x0003e20000100800 */
[----:B----4-:R-:W-:Y:S01]  /*16050*/  IMAD.MOV.U32 R0, RZ, RZ, 0x1 ;  /* 0x00000001ff007424 */ /* 0x010fe200078e00ff */
[----:B--2---:R-:W-:Y:S02]  /*16060*/  MOV R3, 0x1c1f ;  /* 0x00001c1f00037802 */ /* 0x004fe40000000f00 */
[----:B------:R-:W-:Y:S02]  /*16070*/  MOV R2, 0x16090 ;  /* 0x0001609000027802 */ /* 0x000fe40000000f00 */
[----:B-1-3--:R-:W-:Y:S05]  /*16080*/  CALL.REL.NOINC `($__internal_20_$__cuda_sm70_shflsync_idx_p) ;  /* 0x00000a5000007944 */ /* 0x00afea0003c00000 */
[----:B------:R2:W-:Y:S01]  /*16090*/  STL [R1+0x4c], R12 ;  /* 0x00004c0c01007387 */ /* 0x0005e20000100800 */
[----:B-----5:R-:W-:Y:S01]  /*160a0*/  IMAD.MOV.U32 R4, RZ, RZ, R0 ;  /* 0x000000ffff047224 */ /* 0x020fe200078e0000 */
[----:B------:R-:W-:Y:S01]  /*160b0*/  MOV R0, 0x1 ;  /* 0x0000000100007802 */ /* 0x000fe20000000f00 */
[----:B------:R-:W-:Y:S01]  /*160c0*/  IMAD.MOV.U32 R3, RZ, RZ, 0x1c1f ;  /* 0x00001c1fff037424 */ /* 0x000fe200078e00ff */
[----:B------:R-:W-:-:S02]  /*160d0*/  MOV R2, 0x160f0 ;  /* 0x000160f000027802 */ /* 0x000fc40000000f00 */
[----:B-12---:R-:W-:Y:S05]  /*160e0*/  CALL.REL.NOINC `($__internal_20_$__cuda_sm70_shflsync_idx_p) ;  /* 0x000009f000007944 */ /* 0x006fea0003c00000 */
[----:B-1---5:R-:W-:Y:S05]  /*160f0*/  BRA `(.L_x_1258) ;  /* 0xffffb50000007947 */ /* 0x022fea000383ffff */
.L_x_1189:
[----:B------:R1:W-:Y:S01]  /*16100*/  STL [R1+0x4c], R5 ;  /* 0x00004c0501007387 */ /* 0x0003e20000100800 */
[----:B------:R-:W-:Y:S01]  /*16110*/  IMAD.MOV.U32 R0, RZ, RZ, RZ ;  /* 0x000000ffff007224 */ /* 0x000fe200078e00ff */
[----:B------:R-:W-:-:S02]  /*16120*/  MOV R3, 0x181f ;  /* 0x0000181f00037802 */ /* 0x000fc40000000f00 */
[----:B------:R-:W-:Y:S02]  /*16130*/  MOV R2, 0x16150 ;  /* 0x0001615000027802 */ /* 0x000fe40000000f00 */
[----:B-1----:R-:W-:Y:S05]  /*16140*/  CALL.REL.NOINC `($__internal_20_$__cuda_sm70_shflsync_idx_p) ;  /* 0x0000099000007944 */ /* 0x002fea0003c00000 */
[----:B-----5:R-:W-:Y:S01]  /*16150*/  MOV R4, R0 ;  /* 0x0000000000047202 */ /* 0x020fe20000000f00 */
[----:B-1----:R-:W-:Y:S05]  /*16160*/  BRA `(.L_x_1259) ;  /* 0xffffc94000007947 */ /* 0x002fea000383ffff */
.L_x_1190:
[----:B------:R3:W-:Y:S01]  /*16170*/  STL [R1+0x4c], R14 ;  /* 0x00004c0e01007387 */ /* 0x0007e20000100800 */
[----:B------:R-:W-:Y:S01]  /*16180*/  IMAD.MOV.U32 R0, RZ, RZ, RZ ;  /* 0x000000ffff007224 */ /* 0x000fe200078e00ff */
[----:B------:R-:W-:Y:S02]  /*16190*/  MOV R3, 0x181f ;  /* 0x0000181f00037802 */ /* 0x000fe40000000f00 */
[----:B------:R-:W-:Y:S02]  /*161a0*/  MOV R2, 0x161c0 ;  /* 0x000161c000027802 */ /* 0x000fe40000000f00 */
[----:B-123--:R-:W-:Y:S05]  /*161b0*/  CALL.REL.NOINC `($__internal_20_$__cuda_sm70_shflsync_idx_p) ;  /* 0x0000092000007944 */ /* 0x00efea0003c00000 */
[----:B-1---5:R-:W-:Y:S05]  /*161c0*/  BRA `(.L_x_1260) ;  /* 0xffffc90000007947 */ /* 0x022fea000383ffff */
.L_x_1193:
        /* <DEDUP_REMOVED lines=9> */
[----:B------:R-:W-:-:S02]  /*16260*/  MOV R2, 0x16280 ;  /* 0x0001628000027802 */ /* 0x000fc40000000f00 */
[----:B-12---:R-:W-:Y:S05]  /*16270*/  CALL.REL.NOINC `($__internal_20_$__cuda_sm70_shflsync_idx_p) ;  /* 0x0000086000007944 */ /* 0x006fea0003c00000 */
[----:B-1---5:R-:W-:Y:S05]  /*16280*/  BRA `(.L_x_1261) ;  /* 0xffffcaa000007947 */ /* 0x022fea000383ffff */
.L_x_1196:
[----:B------:R1:W-:Y:S01]  /*16290*/  STL [R1+0x4c], R5 ;  /* 0x00004c0501007387 */ /* 0x0003e20000100800 */
[----:B----4-:R-:W-:Y:S01]  /*162a0*/  IMAD.MOV.U32 R0, RZ, RZ, 0x2 ;  /* 0x00000002ff007424 */ /* 0x010fe200078e00ff */
[----:B-1----:R-:W-:-:S02]  /*162b0*/  MOV R3, 0x181f ;  /* 0x0000181f00037802 */ /* 0x002fc40000000f00 */
[----:B------:R-:W-:Y:S02]  /*162c0*/  MOV R2, 0x162e0 ;  /* 0x000162e000027802 */ /* 0x000fe40000000f00 */
[----:B--23--:R-:W-:Y:S05]  /*162d0*/  CALL.REL.NOINC `($__internal_20_$__cuda_sm70_shflsync_idx_p) ;  /* 0x0000080000007944 */ /* 0x00cfea0003c00000 */
[----:B-----5:R-:W-:Y:S01]  /*162e0*/  MOV R4, R0 ;  /* 0x0000000000047202 */ /* 0x020fe20000000f00 */
[----:B-1----:R-:W-:Y:S05]  /*162f0*/  BRA `(.L_x_1262) ;  /* 0xffffcc2000007947 */ /* 0x002fea000383ffff */
.L_x_1197:
[----:B------:R1:W-:Y:S01]  /*16300*/  STL [R1+0x4c], R14 ;  /* 0x00004c0e01007387 */ /* 0x0003e20000100800 */
[----:B----4-:R-:W-:Y:S01]  /*16310*/  IMAD.MOV.U32 R0, RZ, RZ, 0x2 ;  /* 0x00000002ff007424 */ /* 0x010fe200078e00ff */
[----:B-1----:R-:W-:Y:S02]  /*16320*/  MOV R3, 0x181f ;  /* 0x0000181f00037802 */ /* 0x002fe40000000f00 */
[----:B------:R-:W-:Y:S02]  /*16330*/  MOV R2, 0x16350 ;  /* 0x0001635000027802 */ /* 0x000fe40000000f00 */
[----:B--23--:R-:W-:Y:S05]  /*16340*/  CALL.REL.NOINC `($__internal_20_$__cuda_sm70_shflsync_idx_p) ;  /* 0x0000079000007944 */ /* 0x00cfea0003c00000 */
[----:B-1---5:R-:W-:Y:S05]  /*16350*/  BRA `(.L_x_1263) ;  /* 0xffffcbe000007947 */ /* 0x022fea000383ffff */
.L_x_1200:
[----:B------:R1:W-:Y:S01]  /*16360*/  STL [R1+0x4c], R5 ;  /* 0x00004c0501007387 */ /* 0x0003e20000100800 */
[----:B------:R-:W-:Y:S01]  /*16370*/  IMAD.MOV.U32 R0, RZ, RZ, 0x3 ;  /* 0x00000003ff007424 */ /* 0x000fe200078e00ff */
[----:B-1----:R-:W-:Y:S02]  /*16380*/  MOV R3, 0x181f ;  /* 0x0000181f00037802 */ /* 0x002fe40000000f00 */
        /* <DEDUP_REMOVED lines=9> */
.L_x_1202:
[----:B------:R1:W-:Y:S01]  /*16420*/  STL [R1+0x4c], R106 ;  /* 0x00004c6a01007387 */ /* 0x0003e20000100800 */
[----:B------:R-:W-:Y:S01]  /*16430*/  IMAD.MOV.U32 R0, RZ, RZ, RZ ;  /* 0x000000ffff007224 */ /* 0x000fe200078e00ff */
[----:B------:R-:W-:-:S02]  /*16440*/  MOV R3, 0x1f ;  /* 0x0000001f00037802 */ /* 0x000fc40000000f00 */
[----:B------:R-:W-:Y:S02]  /*16450*/  MOV R2, 0x16470 ;  /* 0x0001647000027802 */ /* 0x000fe40000000f00 */
[----:B-1----:R-:W-:Y:S05]  /*16460*/  CALL.REL.NOINC `($__internal_20_$__cuda_sm70_shflsync_idx_p) ;  /* 0x0000067000007944 */ /* 0x002fea0003c00000 */
[----:B------:R-:W-:Y:S01]  /*16470*/  MOV R9, R0 ;  /* 0x0000000000097202 */ /* 0x000fe20000000f00 */
[----:B-1---5:R-:W-:Y:S05]  /*16480*/  BRA `(.L_x_1265) ;  /* 0xffffcf6000007947 */ /* 0x022fea000383ffff */
.L_x_1203:
[----:B------:R3:W-:Y:S01]  /*16490*/  STL [R1+0x4c], R106 ;  /* 0x00004c6a01007387 */ /* 0x0007e20000100800 */
[----:B------:R-:W-:Y:S01]  /*164a0*/  IMAD.MOV.U32 R0, RZ, RZ, 0x1 ;  /* 0x00000001ff007424 */ /* 0x000fe200078e00ff */
[----:B------:R-:W-:Y:S02]  /*164b0*/  MOV R3, 0x1f ;  /* 0x0000001f00037802 */ /* 0x000fe40000000f00 */
[----:B------:R-:W-:Y:S02]  /*164c0*/  MOV R2, 0x164e0 ;  /* 0x000164e000027802 */ /* 0x000fe40000000f00 */
[----:B-123--:R-:W-:Y:S05]  /*164d0*/  CALL.REL.NOINC `($__internal_20_$__cuda_sm70_shflsync_idx_p) ;  /* 0x0000060000007944 */ /* 0x00efea0003c00000 */
[----:B------:R-:W-:Y:S01]  /*164e0*/  MOV R8, R0 ;  /* 0x0000000000087202 */ /* 0x000fe20000000f00 */
[----:B-1---5:R-:W-:Y:S05]  /*164f0*/  BRA `(.L_x_1266) ;  /* 0xffffcf1000007947 */ /* 0x022fea000383ffff */
.L_x_1204:
[----:B------:R-:W-:Y:S02]  /*16500*/  MOV R3, 0x1 ;  /* 0x0000000100037802 */ /* 0x000fe40000000f00 */
[----:B------:R-:W-:Y:S02]  /*16510*/  MOV R2, 0x16530 ;  /* 0x0001653000027802 */ /* 0x000fe40000000f00 */
[----:B-1234-:R-:W-:Y:S05]  /*16520*/  CALL.REL.NOINC `($__internal_21_$__cuda_sm70_shflsync_up_p) ;  /* 0x0000065000007944 */ /* 0x01efea0003c00000 */
[----:B------:R-:W-:Y:S05]  /*16530*/  BRA `(.L_x_1267) ;  /* 0xffffd00000007947 */ /* 0x000fea000383ffff */
.L_x_1205:
[----:B------:R-:W-:Y:S02]  /*16540*/  MOV R3, 0x2 ;  /* 0x0000000200037802 */ /* 0x000fe40000000f00 */
[----:B------:R-:W-:-:S02]  /*16550*/  MOV R2, 0x16570 ;  /* 0x0001657000027802 */ /* 0x000fc40000000f00 */
[----:B--2-4-:R-:W-:Y:S05]  /*16560*/  CALL.REL.NOINC `($__internal_21_$__cuda_sm70_shflsync_up_p) ;  /* 0x0000061000007944 */ /* 0x014fea0003c00000 */
        /* <DEDUP_REMOVED lines=23> */
.L_x_1209:
[----:B------:R-:W-:Y:S02]  /*166e0*/  MOV R3, 0x1 ;  /* 0x0000000100037802 */ /* 0x000fe40000000f00 */
[----:B------:R-:W-:Y:S02]  /*166f0*/  MOV R2, 0x16710 ;  /* 0x0001671000027802 */ /* 0x000fe40000000f00 */
[----:B------:R-:W-:Y:S05]  /*16700*/  CALL.REL.NOINC `($__internal_21_$__cuda_sm70_shflsync_up_p) ;  /* 0x0000047000007944 */ /* 0x000fea0003c00000 */
[----:B------:R-:W-:Y:S01]  /*16710*/  MOV R2, R4 ;  /* 0x0000000400027202 */ /* 0x000fe20000000f00 */
[----:B------:R-:W-:Y:S05]  /*16720*/  BRA `(.L_x_1269) ;  /* 0xffffd07000007947 */ /* 0x000fea000383ffff */
.L_x_1210:
        /* <DEDUP_REMOVED lines=26> */
.L_x_1212:
[----:B------:R-:W-:Y:S02]  /*168d0*/  SEL R0, RZ, 0x1, P0 ;  /* 0x00000001ff007807 */ /* 0x000fe40000000000 */
[----:B------:R-:W-:Y:S02]  /*168e0*/  MOV R2, 0x16900 ;  /* 0x0001690000027802 */ /* 0x000fe40000000f00 */
[----:B-1----:R-:W-:Y:S05]  /*168f0*/  CALL.REL.NOINC `($__internal_22_$__cuda_sm70_votesync_ballot) ;  /* 0x000002e000007944 */ /* 0x002fea0003c00000 */
[----:B------:R-:W-:Y:S01]  /*16900*/  MOV R10, R0 ;  /* 0x00000000000a7202 */ /* 0x000fe20000000f00 */
[----:B------:R-:W-:Y:S05]  /*16910*/  BRA `(.L_x_1271) ;  /* 0xffffd01000007947 */ /* 0x000fea000383ffff */
.L_x_1213:
[----:B------:R3:W-:Y:S01]  /*16920*/  STL [R1+0x4c], R6 ;  /* 0x00004c0601007387 */ /* 0x0007e20000100800 */
[----:B--2---:R-:W-:Y:S01]  /*16930*/  IMAD.MOV.U32 R0, RZ, RZ, R5 ;  /* 0x000000ffff007224 */ /* 0x004fe200078e0005 */
[----:B------:R-:W-:Y:S02]  /*16940*/  MOV R3, 0x1f ;  /* 0x0000001f00037802 */ /* 0x000fe40000000f00 */
[----:B------:R-:W-:Y:S02]  /*16950*/  MOV R2, 0x16970 ;  /* 0x0001697000027802 */ /* 0x000fe40000000f00 */
[----:B-1-3--:R-:W-:Y:S05]  /*16960*/  CALL.REL.NOINC `($__internal_20_$__cuda_sm70_shflsync_idx_p) ;  /* 0x0000017000007944 */ /* 0x00afea0003c00000 */
[----:B------:R2:W-:Y:S01]  /*16970*/  STL [R1+0x4c], R7 ;  /* 0x00004c0701007387 */ /* 0x0005e20000100800 */
[----:B------:R-:W-:Y:S01]  /*16980*/  IMAD.MOV.U32 R11, RZ, RZ, R0 ;  /* 0x000000ffff0b7224 */ /* 0x000fe200078e0000 */
[----:B-----5:R-:W-:Y:S01]  /*16990*/  MOV R0, R5 ;  /* 0x0000000500007202 */ /* 0x020fe20000000f00 */
[----:B------:R-:W-:Y:S01]  /*169a0*/  IMAD.MOV.U32 R3, RZ, RZ, 0x1f ;  /* 0x0000001fff037424 */ /* 0x000fe200078e00ff */
[----:B------:R-:W-:-:S02]  /*169b0*/  MOV R2, 0x169d0 ;  /* 0x000169d000027802 */ /* 0x000fc40000000f00 */
[----:B-12---:R-:W-:Y:S05]  /*169c0*/  CALL.REL.NOINC `($__internal_20_$__cuda_sm70_shflsync_idx_p) ;  /* 0x0000011000007944 */ /* 0x006fea0003c00000 */
[----:B------:R-:W-:Y:S01]  /*169d0*/  MOV R7, R0 ;  /* 0x0000000000077202 */ /* 0x000fe20000000f00 */
[----:B-1---5:R-:W-:Y:S05]  /*169e0*/  BRA `(.L_x_1272) ;  /* 0xffffcfb000007947 */ /* 0x022fea000383ffff */
.L_x_1216:
[----:B------:R3:W-:Y:S01]  /*169f0*/  STL [R1+0x4c], R4 ;  /* 0x00004c0401007387 */ /* 0x0007e20000100800 */
[----:B--2---:R-:W-:Y:S01]  /*16a00*/  IMAD.MOV.U32 R0, RZ, RZ, R5 ;  /* 0x000000ffff007224 */ /* 0x004fe200078e0005 */
[----:B------:R-:W-:-:S02]  /*16a10*/  MOV R3, 0x1f ;  /* 0x0000001f00037802 */ /* 0x000fc40000000f00 */
[----:B------:R-:W-:Y:S02]  /*16a20*/  MOV R2, 0x16a40 ;  /* 0x00016a4000027802 */ /* 0x000fe40000000f00 */
[----:B-1-34-:R-:W-:Y:S05]  /*16a30*/  CALL.REL.NOINC `($__internal_20_$__cuda_sm70_shflsync_idx_p) ;  /* 0x000000a000007944 */ /* 0x01afea0003c00000 */
[----:B------:R-:W-:Y:S01]  /*16a40*/  MOV R12, R0 ;  /* 0x00000000000c7202 */ /* 0x000fe20000000f00 */
[----:B-1---5:R-:W-:Y:S05]  /*16a50*/  BRA `(.L_x_1215) ;  /* 0xffffcfa000007947 */ /* 0x022fea000383ffff */
        .weak           $__internal_19_$__cuda_sm70_shflsync_bfly_p
        .type           $__internal_19_$__cuda_sm70_shflsync_bfly_p,@function
        .size           $__internal_19_$__cuda_sm70_shflsync_bfly_p,($__internal_20_$__cuda_sm70_shflsync_idx_p - $__internal_19_$__cuda_sm70_shflsync_bfly_p)
$__internal_19_$__cuda_sm70_shflsync_bfly_p:
[----:B------:R1:W-:Y:S01]  /*16a60*/  STL [R1+0x218], R5 ;  /* 0x0002180501007387 */ /* 0x0003e20000100800 */
[----:B------:R-:W-:Y:S02]  /*16a70*/  MOV R3, 0x1f ;  /* 0x0000001f00037802 */ /* 0x000fe40000000f00 */
[----:B-1----:R-:W-:-:S04]  /*16a80*/  MOV R5, 0xffffffff ;  /* 0xffffffff00057802 */ /* 0x002fc80000000f00 */
[----:B------:R-:W-:Y:S04]  /*16a90*/  WARPSYNC R5 ;  /* 0x0000000500007348 */ /* 0x000fe80003800000 */
[----:B------:R1:W2:Y:S04]  /*16aa0*/  SHFL.BFLY PT, R0, R4, R0, R3 ;  /* 0x0c00000004007389 */ /* 0x0002a800000e0003 */
[----:B-1----:R1:W5:Y:S01]  /*16ab0*/  LDL.LU R5, [R1+0x218] ;  /* 0x0002180001057983 */ /* 0x0023620000300800 */
[----:B------:R-:W-:-:S04]  /*16ac0*/  MOV R3, 0x0 ;  /* 0x0000000000037802 */ /* 0x000fc80000000f00 */
[----:B--2---:R-:W-:Y:S05]  /*16ad0*/  RET.REL.NODEC R2 `(_ZN7cutlass13device_kernelIN5flash19enable_sm80_to_sm89INS1_16FlashAttnFwdSm80INS1_25CollectiveMainloopFwdSm80ILi8ELi1ELb1EN4cute5tupleIJNS5_1CILi128EEENS7_ILi48EEENS7_ILi256EEEEEELi256ENS_6half_tEfNS_4arch4Sm80ELb1ELb0ELb1ELb1ELb1ELb0ELb1ELb1EEENS1_21CollectiveEpilogueFwdINS6_IJS8_SA_S9_EEENS6_IJNS7_ILi1EEESI_SI_EEESC_SE_Li256ELb1ELb1ELb1ELb0EEENS1_36VarlenDynamicPersistentTileSchedulerILi128ELi48ELi256ELi256ELb1ELb1ELb0ELb1ELb1ELb1EEEEEEEEEvNT_6ParamsE) ;  /* 0xfffe952002007950 */ /* 0x004fea0003c3ffff */
        .weak           $__internal_20_$__cuda_sm70_shflsync_idx_p
        .type           $__internal_20_$__cuda_sm70_shflsync_idx_p,@function
        .size           $__internal_20_$__cuda_sm70_shflsync_idx_p,($__internal_21_$__cuda_sm70_shflsync_up_p - $__internal_20_$__cuda_sm70_shflsync_idx_p)
$__internal_20_$__cuda_sm70_shflsync_idx_p:
[----:B------:R1:W-:Y:S04]  /*16ae0*/  STL [R1+0x21c], R5 ;  /* 0x00021c0501007387 */ /* 0x0003e80000100800 */
[----:B------:R2:W-:Y:S01]  /*16af0*/  STL [R1+0x218], R4 ;  /* 0x0002180401007387 */ /* 0x0005e20000100800 */
[----:B-1----:R-:W-:-:S03]  /*16b00*/  MOV R5, 0xffffffff ;  /* 0xffffffff00057802 */ /* 0x002fc60000000f00 */
[----:B--2---:R-:W2:Y:S01]  /*16b10*/  LDL.LU R4, [R1+0x4c] ;  /* 0x00004c0001047983 */ /* 0x004ea20000300800 */
[----:B------:R-:W-:Y:S04]  /*16b20*/  WARPSYNC R5 ;  /* 0x0000000500007348 */ /* 0x000fe80003800000 */
[----:B--2---:R1:W2:Y:S04]  /*16b30*/  SHFL.IDX PT, R0, R4, R0, R3 ;  /* 0x0000000004007389 */ /* 0x0042a800000e0003 */
[----:B-1----:R1:W5:Y:S04]  /*16b40*/  LDL.LU R5, [R1+0x21c] ;  /* 0x00021c0001057983 */ /* 0x0023680000300800 */
[----:B------:R1:W5:Y:S01]  /*16b50*/  LDL.LU R4, [R1+0x218] ;  /* 0x0002180001047983 */ /* 0x0003620000300800 */
[----:B------:R-:W-:-:S04]  /*16b60*/  MOV R3, 0x0 ;  /* 0x0000000000037802 */ /* 0x000fc80000000f00 */
[----:B--2---:R-:W-:Y:S05]  /*16b70*/  RET.REL.NODEC R2 `(_ZN7cutlass13device_kernelIN5flash19enable_sm80_to_sm89INS1_16FlashAttnFwdSm80INS1_25CollectiveMainloopFwdSm80ILi8ELi1ELb1EN4cute5tupleIJNS5_1CILi128EEENS7_ILi48EEENS7_ILi256EEEEEELi256ENS_6half_tEfNS_4arch4Sm80ELb1ELb0ELb1ELb1ELb1ELb0ELb1ELb1EEENS1_21CollectiveEpilogueFwdINS6_IJS8_SA_S9_EEENS6_IJNS7_ILi1EEESI_SI_EEESC_SE_Li256ELb1ELb1ELb1ELb0EEENS1_36VarlenDynamicPersistentTileSchedulerILi128ELi48ELi256ELi256ELb1ELb1ELb0ELb1ELb1ELb1EEEEEEEEEvNT_6ParamsE) ;  /* 0xfffe948002007950 */ /* 0x004fea0003c3ffff */
        .weak           $__internal_21_$__cuda_sm70_shflsync_up_p
        .type           $__internal_21_$__cuda_sm70_shflsync_up_p,@function
        .size           $__internal_21_$__cuda_sm70_shflsync_up_p,($__internal_22_$__cuda_sm70_votesync_ballot - $__internal_21_$__cuda_sm70_shflsync_up_p)
$__internal_21_$__cuda_sm70_shflsync_up_p:
[----:B------:R-:W-:Y:S02]  /*16b80*/  MOV R4, RZ ;  /* 0x000000ff00047202 */ /* 0x000fe40000000f00 */
[----:B------:R-:W-:-:S04]  /*16b90*/  MOV R10, 0xffffffff ;  /* 0xffffffff000a7802 */ /* 0x000fc80000000f00 */
[----:B------:R-:W-:Y:S04]  /*16ba0*/  WARPSYNC R10 ;  /* 0x0000000a00007348 */ /* 0x000fe80003800000 */
[----:B------:R1:W2:Y:S02]  /*16bb0*/  SHFL.UP PT, R4, R0, R3, R4 ;  /* 0x0400000300047389 */ /* 0x0002a400000e0004 */
[----:B-1----:R-:W-:-:S04]  /*16bc0*/  MOV R3, 0x0 ;  /* 0x0000000000037802 */ /* 0x002fc80000000f00 */
[----:B--2---:R-:W-:Y:S05]  /*16bd0*/  RET.REL.NODEC R2 `(_ZN7cutlass13device_kernelIN5flash19enable_sm80_to_sm89INS1_16FlashAttnFwdSm80INS1_25CollectiveMainloopFwdSm80ILi8ELi1ELb1EN4cute5tupleIJNS5_1CILi128EEENS7_ILi48EEENS7_ILi256EEEEEELi256ENS_6half_tEfNS_4arch4Sm80ELb1ELb0ELb1ELb1ELb1ELb0ELb1ELb1EEENS1_21CollectiveEpilogueFwdINS6_IJS8_SA_S9_EEENS6_IJNS7_ILi1EEESI_SI_EEESC_SE_Li256ELb1ELb1ELb1ELb0EEENS1_36VarlenDynamicPersistentTileSchedulerILi128ELi48ELi256ELi256ELb1ELb1ELb0ELb1ELb1ELb1EEEEEEEEEvNT_6ParamsE) ;  /* 0xfffe942002007950 */ /* 0x004fea0003c3ffff */
        .weak           $__internal_22_$__cuda_sm70_votesync_ballot
        .type           $__internal_22_$__cuda_sm70_votesync_ballot,@function
        .size           $__internal_22_$__cuda_sm70_votesync_ballot,(.L_x_3254 - $__internal_22_$__cuda_sm70_votesync_ballot)
$__internal_22_$__cuda_sm70_votesync_ballot:
[----:B------:R-:W-:Y:S01]  /*16be0*/  ISETP.NE.U32.AND P0, PT, R0, 0x1, PT ;  /* 0x000000010000780c */ /* 0x000fe20003f05070 */
[----:B------:R-:W-:-:S04]  /*16bf0*/  IMAD.MOV.U32 R3, RZ, RZ, -0x1 ;  /* 0xffffffffff037424 */ /* 0x000fc800078e00ff */
[----:B------:R-:W-:Y:S08]  /*16c00*/  WARPSYNC R3 ;  /* 0x0000000300007348 */ /* 0x000ff00003800000 */
[----:B------:R-:W-:-:S04]  /*16c10*/  VOTE.ANY R0, PT, !P0 ;  /* 0x0000000000007806 */ /* 0x000fc800040e0100 */
[----:B------:R-:W-:Y:S01]  /*16c20*/  LOP3.LUT R0, R0, R3, RZ, 0xc0, !PT ;  /* 0x0000000300007212 */ /* 0x000fe200078ec0ff */
[----:B------:R-:W-:-:S04]  /*16c30*/  IMAD.MOV.U32 R3, RZ, RZ, 0x0 ;  /* 0x00000000ff037424 */ /* 0x000fc800078e00ff */
[----:B------:R-:W-:Y:S05]  /*16c40*/  RET.REL.NODEC R2 `(_ZN7cutlass13device_kernelIN5flash19enable_sm80_to_sm89INS1_16FlashAttnFwdSm80INS1_25CollectiveMainloopFwdSm80ILi8ELi1ELb1EN4cute5tupleIJNS5_1CILi128EEENS7_ILi48EEENS7_ILi256EEEEEELi256ENS_6half_tEfNS_4arch4Sm80ELb1ELb0ELb1ELb1ELb1ELb0ELb1ELb1EEENS1_21CollectiveEpilogueFwdINS6_IJS8_SA_S9_EEENS6_IJNS7_ILi1EEESI_SI_EEESC_SE_Li256ELb1ELb1ELb1ELb0EEENS1_36VarlenDynamicPersistentTileSchedulerILi128ELi48ELi256ELi256ELb1ELb1ELb0ELb1ELb1ELb1EEEEEEEEEvNT_6ParamsE) ;  /* 0xfffe93b002007950 */ /* 0x000fea0003c3ffff */
.L_x_1273:
        /* <DEDUP_REMOVED lines=11> */
.L_x_3254:


//--------------------- .text._ZN7cutlass13device_kernelIN5flash19enable_sm80_to_sm89INS1_16FlashAttnFwdSm80INS1_25CollectiveMainloopFwdSm80ILi8ELi1ELb0EN4cute5tupleIJNS5_1CILi128EEENS7_ILi32EEENS7_ILi256EEEEEELi256ENS_6half_tEfNS_4arch4Sm80ELb1ELb0ELb1ELb1ELb1ELb1ELb1ELb1EEENS1_21CollectiveEpilogueFwdINS6_IJS8_SA_S9_EEENS6_IJNS7_ILi1EEESI_SI_EEESC_SE_Li256ELb1ELb1ELb1ELb0EEENS1_36VarlenDynamicPersistentTileSchedulerILi128ELi32ELi256ELi256ELb1ELb1ELb0ELb1ELb1ELb1EEEEEEEEEvNT_6ParamsE --------------------------
	.section	.text._ZN7cutlass13device_kernelIN5flash19enable_sm80_to_sm89INS1_16FlashAttnFwdSm80INS1_25CollectiveMainloopFwdSm80ILi8ELi1ELb0EN4cute5tupleIJNS5_1CILi128EEENS7_ILi32EEENS7_ILi256EEEEEELi256ENS_6half_tEfNS_4arch4Sm80ELb1ELb0ELb1ELb1ELb1ELb1ELb1ELb1EEENS1_21CollectiveEpilogueFwdINS6_IJS8_SA_S9_EEENS6_IJNS7_ILi1EEESI_SI_EEESC_SE_Li256ELb1ELb1ELb1ELb0EEENS1_36VarlenDynamicPersistentTileSchedulerILi128ELi32ELi256ELi256ELb1ELb1ELb0ELb1ELb1ELb1EEEEEEEEEvNT_6ParamsE,"ax",@progbits
	.sectioninfo	@"SHI_REGISTERS=255"
	.align	128
.text._ZN7cutlass13device_kernelIN5flash19enable_sm80_to_sm89INS1_16FlashAttnFwdSm80INS1_25CollectiveMainloopFwdSm80ILi8ELi1ELb0EN4cute5tupleIJNS5_1CILi128EEENS7_ILi32EEENS7_ILi256EEEEEELi256ENS_6half_tEfNS_4arch4Sm80ELb1ELb0ELb1ELb1ELb1ELb1ELb1ELb1EEENS1_21CollectiveEpilogueFwdINS6_IJS8_SA_S9_EEENS6_IJNS7_ILi1EEESI_SI_EEESC_SE_Li256ELb1ELb1ELb1ELb0EEENS1_36VarlenDynamicPersistentTileSchedulerILi128ELi32ELi256ELi256ELb1ELb1ELb0ELb1ELb1ELb1EEEEEEEEEvNT_6ParamsE:
        .type           _ZN7cutlass13device_kernelIN5flash19enable_sm80_to_sm89INS1_16FlashAttnFwdSm80INS1_25CollectiveMainloopFwdSm80ILi8ELi1ELb0EN4cute5tupleIJNS5_1CILi128EEENS7_ILi32EEENS7_ILi256EEEEEELi256ENS_6half_tEfNS_4arch4Sm80ELb1ELb0ELb1ELb1ELb1ELb1ELb1ELb1EEENS1_21CollectiveEpilogueFwdINS6_IJS8_SA_S9_EEENS6_IJNS7_ILi1EEESI_SI_EEESC_SE_Li256ELb1ELb1ELb1ELb0EEENS1_36VarlenDynamicPersistentTileSchedulerILi128ELi32ELi256ELi256ELb1ELb1ELb0ELb1ELb1ELb1EEEEEEEEEvNT_6ParamsE,@function
        .size           _ZN7cutlass13device_kernelIN5flash19enable_sm80_to_sm89INS1_16FlashAttnFwdSm80INS1_25CollectiveMainloopFwdSm80ILi8ELi1ELb0EN4cute5tupleIJNS5_1CILi128EEENS7_ILi32EEENS7_ILi256EEEEEELi256ENS_6half_tEfNS_4arch4Sm80ELb1ELb0ELb1ELb1ELb1ELb1ELb1ELb1EEENS1_21CollectiveEpilogueFwdINS6_IJS8_SA_S9_EEENS6_IJNS7_ILi1EEESI_SI_EEESC_SE_Li256ELb1ELb1ELb1ELb0EEENS1_36VarlenDynamicPersistentTileSchedulerILi128ELi32ELi256ELi256ELb1ELb1ELb0ELb1ELb1ELb1EEEEEEEEEvNT_6ParamsE,(.L_x_3259 - _ZN7cutlass13device_kernelIN5flash19enable_sm80_to_sm89INS1_16FlashAttnFwdSm80INS1_25CollectiveMainloopFwdSm80ILi8ELi1ELb0EN4cute5tupleIJNS5_1CILi128EEENS7_ILi32EEENS7_ILi256EEEEEELi256ENS_6half_tEfNS_4arch4Sm80ELb1ELb0ELb1ELb1ELb1ELb1ELb1ELb1EEENS1_21CollectiveEpilogueFwdINS6_IJS8_SA_S9_EEENS6_IJNS7_ILi1EEESI_SI_EEESC_SE_Li256ELb1ELb1ELb1ELb0EEENS1_36VarlenDynamicPersistentTileSchedulerILi128ELi32ELi256ELi256ELb1ELb1ELb0ELb1ELb1ELb1EEEEEEEEEvNT_6ParamsE)
        .other          _ZN7cutlass13device_kernelIN5flash19enable_sm80_to_sm89INS1_16FlashAttnFwdSm80INS1_25CollectiveMainloopFwdSm80ILi8ELi1ELb0EN4cute5tupleIJNS5_1CILi128EEENS7_ILi32EEENS7_ILi256EEEEEELi256ENS_6half_tEfNS_4arch4Sm80ELb1ELb0ELb1ELb1ELb1ELb1ELb1ELb1EEENS1_21CollectiveEpilogueFwdINS6_IJS8_SA_S9_EEENS6_IJNS7_ILi1EEESI_SI_EEESC_SE_Li256ELb1ELb1ELb1ELb0EEENS1_36VarlenDynamicPersistentTileSchedulerILi128ELi32ELi256ELi256ELb1ELb1ELb0ELb1ELb1ELb1EEEEEEEEEvNT_6ParamsE,@"STO_CUDA_ENTRY STV_DEFAULT"
_ZN7cutlass13device_kernelIN5flash19enable_sm80_to_sm89INS1_16FlashAttnFwdSm80INS1_25CollectiveMainloopFwdSm80ILi8ELi1ELb0EN4cute5tupleIJNS5_1CILi128EEENS7_ILi32EEENS7_ILi256EEEEEELi256ENS_6half_tEfNS_4arch4Sm80ELb1ELb0ELb1ELb1ELb1ELb1ELb1ELb1EEENS1_21CollectiveEpilogueFwdINS6_IJS8_SA_S9_EEENS6_IJNS7_ILi1EEESI_SI_EEESC_SE_Li256ELb1ELb1ELb1ELb0EEENS1_36VarlenDynamicPersistentTileSchedulerILi128ELi32ELi256ELi256ELb1ELb1ELb0ELb1ELb1ELb1EEEEEEEEEvNT_6ParamsE:
        /* <DEDUP_REMOVED lines=52> */
.L_x_1279:
        /* <DEDUP_REMOVED lines=16> */
.L_x_1482:
        /* <DEDUP_REMOVED lines=16> */
.L_x_1483:
[----:B---3--:R-:W-:-:S05]  /*0540*/  IMAD R0, R0, c[0x0][0x538], RZ ;  /* 0x00014e0000007a24 */ /* 0x008fca00078e02ff */
[----:B------:R-:W-:-:S04]  /*0550*/  IADD3 R6, R0, R6, RZ ;  /* 0x0000000600067210 */ /* 0x000fc80007ffe0ff */
[----:B------:R-:W-:-:S13]  /*0560*/  ISETP.GT.AND P0, PT, R6, UR4, PT ;  /* 0x0000000406007c0c */ /* 0x000fda000bf04270 */
[----:B-12---:R-:W-:Y:S05]  /*0570*/  @!P0 BRA `(.L_x_1279) ;  /* 0xfffffdc000008947 */ /* 0x006fea000383ffff */
.L_x_1275:
[----:B------:R-:W-:-:S05]  /*0580*/  IADD3 R11, -R0, R6, RZ ;  /* 0x00000006000b7210 */ /* 0x000fca0007ffe1ff */
[----:B------:R-:W-:-:S05]  /*0590*/  IMAD R0, R4, c[0x0][0x538], R11 ;  /* 0x00014e0004007a24 */ /* 0x000fca00078e020b */
[----:B------:R-:W-:Y:S01]  /*05a0*/  ISETP.GT.AND P0, PT, R0, UR4, PT ;  /* 0x0000000400007c0c */ /* 0x000fe2000bf04270 */
[----:B------:R-:W-:-:S12]  /*05b0*/  BRA.DIV ~URZ, `(.L_x_1280) ;  /* 0x0001c8b27f007947 */ /* 0x000fd8000b800000 */
[----:B------:R-:W-:-:S04]  /*05c0*/  VOTE.ANY R10, PT, !P0 ;  /* 0x00000000000a7806 */ /* 0x000fc800040e0100 */
.L_x_1484:
[----:B------:R-:W1:Y:S02]  /*05d0*/  POPC R5, R10 ;  /* 0x0000000a00057309 */ /* 0x000e640000000000 */
[----:B-12---:R-:W-:Y:S01]  /*05e0*/  IADD3 R235, R5, R7, RZ ;  /* 0x0000000705eb7210 */ /* 0x006fe20007ffe0ff */
[----:B------:R-:W-:Y:S05]  /*05f0*/  BRA.DIV ~URZ, `(.L_x_1281) ;  /* 0x0001c8c27f007947 */ /* 0x000fea000b800000 */
[----:B------:R1:W2:Y:S01]  /*0600*/  SHFL.IDX PT, R12, R9, R5, 0x1f ;  /* 0x00001f05090c7589 */ /* 0x0002a200000e0000 */
[----:B------:R-:W-:-:S03]  /*0610*/  MOV R6, RZ ;  /* 0x000000ff00067202 */ /* 0x000fc60000000f00 */
[----:B------:R1:W3:Y:S04]  /*0620*/  SHFL.IDX PT, R9, R8, R5, 0x1f ;  /* 0x00001f0508097589 */ /* 0x0002e800000e0000 */
.L_x_1485:
[----:B------:R-:W-:Y:S01]  /*0630*/  ISETP.NE.AND P0, PT, R10, RZ, PT ;  /* 0x000000ff0a00720c */ /* 0x000fe20003f05270 */
[----:B------:R-:W-:-:S12]  /*0640*/  BSSY B0, `(.L_x_1282) ;  /* 0x0000005000007945 */ /* 0x000fd80003800000 */
[----:B------:R-:W-:Y:S05]  /*0650*/  @!P0 BRA `(.L_x_1283) ;  /* 0x0000003000008947 */ /* 0x000fea0003800000 */
[----:B------:R-:W-:Y:S01]  /*0660*/  IADD3 R2, R5, -0x1, RZ ;  /* 0xffffffff05027810 */ /* 0x000fe20007ffe0ff */
[----:B------:R-:W-:Y:S05]  /*0670*/  BRA.DIV ~URZ, `(.L_x_1284) ;  /* 0x0001c9227f007947 */ /* 0x000fea000b800000 */
[----:B------:R4:W1:Y:S02]  /*0680*/  SHFL.IDX PT, R6, R4, R2, 0x1f ;  /* 0x00001f0204067589 */ /* 0x00086400000e0000 */
.L_x_1283:
[----:B------:R-:W-:Y:S05]  /*0690*/  BSYNC B0 ;  /* 0x0000000000007941 */ /* 0x000fea0003800000 */
.L_x_1282:
        /* <DEDUP_REMOVED lines=67> */
.L_x_1286:
        /* <DEDUP_REMOVED lines=68> */
.L_x_1287:
[----:B------:R-:W-:Y:S05]  /*0f10*/  BSYNC B0 ;  /* 0x0000000000007941 */ /* 0x000fea0003800000 */
.L_x_1285:
[----:B------:R-:W-:-:S04]  /*0f20*/  LOP3.LUT R0, RZ, R0, RZ, 0x33, !PT ;  /* 0x00000000ff007212 */ /* 0x000fc800078e33ff */
[----:B------:R-:W-:Y:S01]  /*0f30*/  IADD3 R233, R0, R12, RZ ;  /* 0x0000000c00e97210 */ /* 0x000fe20007ffe0ff */
[----:B------:R-:W-:Y:S05]  /*0f40*/  BRA `(.L_x_1288) ;  /* 0x0000004000007947 */ /* 0x000fea0003800000 */
.L_x_1276:
[----:B--2---:R-:W-:Y:S01]  /*0f50*/  IMAD.MOV.U32 R233, RZ, RZ, RZ ;  /* 0x000000ffffe97224 */ /* 0x004fe200078e00ff */
[----:B------:R-:W-:Y:S01]  /*0f60*/  MOV R234, RZ ;  /* 0x000000ff00ea7202 */ /* 0x000fe20000000f00 */
[----:B------:R-:W-:Y:S01]  /*0f70*/  IMAD.U32 R232, RZ, RZ, UR4 ;  /* 0x00000004ffe87e24 */ /* 0x000fe2000f8e00ff */
[----:B------:R-:W-:Y:S02]  /*0f80*/  MOV R235, c[0x0][0x53c] ;  /* 0x00014f0000eb7a02 */ /* 0x000fe40000000f00 */
.L_x_1288:
[----:B------:R-:W-:Y:S01]  /*0f90*/  ISETP.NE.AND P0, PT, R13, RZ, PT ;  /* 0x000000ff0d00720c */ /* 0x000fe20003f05270 */
[----:B------:R-:W-:-:S12]  /*0fa0*/  WARPSYNC 0xffffffff ;  /* 0xffffffff00007948 */ /* 0x000fd80003800000 */
[----:B------:R1:W-:Y:S04]  /*0fb0*/  @!P0 STS.128 [0x20080], R232 ;  /* 0x020080e8ff008388 */ /* 0x0003e80000000c00 */
[----:B------:R-:W-:Y:S06]  /*0fc0*/  BAR.ARV 0x5, 0x100 ;  /* 0x0144000000007b1d */ /* 0x000fec0000002000 */
.L_x_1274:
        /* <DEDUP_REMOVED lines=140> */
[----:B------:R1:W-:Y:S01]  /*1890*/  STL [R1+0x3c], R8 ;  /* 0x00003c0801007387 */ /* 0x0003e20000100800 */
[----:B------:R-:W-:-:S02]  /*18a0*/  SHF.R.S32.HI R2, RZ, 0x1f, R157 ;  /* 0x0000001fff027819 */ /* 0x000fc4000001149d */
[CC--:B------:R-:W-:Y:S01]  /*18b0*/  IADD3 R3, R11.reuse, R9.reuse, R12 ;  /* 0x000000090b037210 */ /* 0x0c0fe20007ffe00c */
[----:B------:R-:W-:Y:S01]  /*18c0*/  STL [R1+0x8], R17 ;  /* 0x0000081101007387 */ /* 0x000fe20000100800 */
[----:B------:R-:W-:Y:S01]  /*18d0*/  LOP3.LUT R4, R11, R9, RZ, 0xfc, !PT ;  /* 0x000000090b047212 */ /* 0x000fe200078efcff */
[----:B------:R-:W-:Y:S01]  /*18e0*/  IMAD.MOV.U32 R12, RZ, RZ, 0x20 ;  /* 0x00000020ff0c7424 */ /* 0x000fe200078e00ff */
[--C-:B------:R-:W-:Y:S01]  /*18f0*/  LOP3.LUT R11, R29, 0x38, R132.reuse, 0xf8, !PT ;  /* 0x000000381d0b7812 */ /* 0x100fe200078ef884 */
[----:B------:R-:W-:Y:S01]  /*1900*/  STL [R1+0x4], R7 ;  /* 0x0000040701007387 */ /* 0x000fe20000100800 */
[--C-:B------:R-:W-:Y:S02]  /*1910*/  LOP3.LUT R10, R28, 0x38, R132.reuse, 0xf8, !PT ;  /* 0x000000381c0a7812 */ /* 0x100fe400078ef884 */
[----:B------:R-:W-:Y:S01]  /*1920*/  LOP3.LUT R9, R27, 0x38, R132, 0xf8, !PT ;  /* 0x000000381b097812 */ /* 0x000fe200078ef884 */
[----:B------:R2:W-:Y:S01]  /*1930*/  STL [R1], R2 ;  /* 0x0000000201007387 */ /* 0x0005e20000100800 */
[----:B------:R-:W-:-:S02]  /*1940*/  LOP3.LUT R11, R23, R11, R24, 0xf6, !PT ;  /* 0x0000000b170b7212 */ /* 0x000fc400078ef618 */
[----:B------:R-:W-:Y:S02]  /*1950*/  LOP3.LUT R10, R21, R10, R22, 0xf6, !PT ;  /* 0x0000000a150a7212 */ /* 0x000fe400078ef616 */
[----:B------:R-:W-:Y:S02]  /*1960*/  LOP3.LUT R9, R19, R9, R20, 0xf6, !PT ;  /* 0x0000000913097212 */ /* 0x000fe400078ef614 */
[----:B------:R-:W-:Y:S02]  /*1970*/  LEA R177, R0, 0xc080, 0x1 ;  /* 0x0000c08000b17811 */ /* 0x000fe400078e08ff */
[----:B------:R-:W-:Y:S02]  /*1980*/  SHF.R.S32.HI R0, RZ, 0x3, R5 ;  /* 0x00000003ff007819 */ /* 0x000fe40000011405 */
[----:B------:R-:W-:Y:S02]  /*1990*/  LEA R11, R11, 0x10080, 0x1 ;  /* 0x000100800b0b7811 */ /* 0x000fe400078e08ff */
[----:B-1----:R-:W-:Y:S01]  /*19a0*/  LOP3.LUT R8, R8, R226, RZ, 0xfc, !PT ;  /* 0x000000e208087212 */ /* 0x002fe200078efcff */
[----:B------:R-:W-:Y:S01]  /*19b0*/  STL [R1+0xc], R0 ;  /* 0x00000c0001007387 */ /* 0x000fe20000100800 */
[----:B------:R-:W-:-:S02]  /*19c0*/  LOP3.LUT R201, R5, 0xfffffff8, RZ, 0xc0, !PT ;  /* 0xfffffff805c97812 */ /* 0x000fc400078ec0ff */
[----:B------:R-:W-:Y:S01]  /*19d0*/  LEA R5, R9, 0x10080, 0x1 ;  /* 0x0001008009057811 */ /* 0x000fe200078e08ff */
[----:B------:R-:W-:Y:S01]  /*19e0*/  IMAD.SHL.U32 R214, R8, 0x2, RZ ;  /* 0x0000000208d67824 */ /* 0x000fe200078e00ff */
[----:B------:R-:W-:Y:S01]  /*19f0*/  LEA R8, R10, 0x10080, 0x1 ;  /* 0x000100800a087811 */ /* 0x000fe200078e08ff */
[----:B------:R-:W-:Y:S01]  /*1a00*/  STL [R1+0x34], R11 ;  /* 0x0000340b01007387 */ /* 0x000fe20000100800 */
[----:B------:R-:W-:Y:S02]  /*1a10*/  LEA R182, R3, 0x10080, 0x1 ;  /* 0x0001008003b67811 */ /* 0x000fe400078e08ff */
[----:B------:R-:W-:Y:S01]  /*1a20*/  LEA R178, R4, 0x8080, 0x1 ;  /* 0x0000808004b27811 */ /* 0x000fe200078e08ff */
[----:B------:R-:W-:Y:S01]  /*1a30*/  STL [R1+0x30], R8 ;  /* 0x0000300801007387 */ /* 0x000fe20000100800 */
[----:B--2---:R-:W-:Y:S01]  /*1a40*/  IMAD.IADD R2, R26, 0x1, -R6 ;  /* 0x000000011a027824 */ /* 0x004fe200078e0a06 */
[----:B------:R-:W-:Y:S02]  /*1a50*/  SEL R6, R12, 0xffffffe0, !P1 ;  /* 0xffffffe00c067807 */ /* 0x000fe40004800000 */
[----:B------:R1:W-:Y:S01]  /*1a60*/  STL [R1+0x2c], R5 ;  /* 0x00002c0501007387 */ /* 0x0003e20000100800 */
[----:B------:R-:W-:Y:S01]  /*1a70*/  IMAD.SHL.U32 R229, R2, 0x2, RZ ;  /* 0x0000000202e57824 */ /* 0x000fe200078e00ff */
[----:B------:R-:W-:Y:S01]  /*1a80*/  SEL R2, R12, 0xffffffe0, !P4 ;  /* 0xffffffe00c027807 */ /* 0x000fe20006000000 */
[----:B------:R-:W-:Y:S01]  /*1a90*/  IMAD.IADD R242, R239, 0x1, R6 ;  /* 0x00000001eff27824 */ /* 0x000fe200078e0206 */
[----:B------:R-:W-:Y:S01]  /*1aa0*/  SEL R7, R18, 0xffffffc0, !P2 ;  /* 0xffffffc012077807 */ /* 0x000fe20005000000 */
[----:B------:R-:W-:Y:S01]  /*1ab0*/  IMAD.IADD R241, R6, 0x1, R240 ;  /* 0x0000000106f17824 */ /* 0x000fe200078e02f0 */
[C---:B------:R-:W-:Y:S01]  /*1ac0*/  IADD3 R36, R229.reuse, 0x10, RZ ;  /* 0x00000010e5247810 */ /* 0x040fe20007ffe0ff */
[----:B------:R-:W-:Y:S01]  /*1ad0*/  IMAD.IADD R183, R182, 0x1, R2 ;  /* 0x00000001b6b77824 */ /* 0x000fe200078e0202 */
[C---:B------:R-:W-:Y:S01]  /*1ae0*/  IADD3 R248, R229.reuse, 0x28, RZ ;  /* 0x00000028e5f87810 */ /* 0x040fe20007ffe0ff */
[----:B------:R-:W-:Y:S01]  /*1af0*/  IMAD.IADD R179, R2, 0x1, R178 ;  /* 0x0000000102b37824 */ /* 0x000fe200078e02b2 */
[----:B------:R-:W-:Y:S01]  /*1b00*/  IADD3 R32, R229, 0x40, RZ ;  /* 0x00000040e5207810 */ /* 0x000fe20007ffe0ff */
[--C-:B------:R-:W-:Y:S01]  /*1b10*/  IMAD.IADD R246, R239, 0x1, R7.reuse ;  /* 0x00000001eff67824 */ /* 0x100fe200078e0207 */
[----:B------:R-:W-:Y:S01]  /*1b20*/  IADD3 R29, R229, 0x58, RZ ;  /* 0x00000058e51d7810 */ /* 0x000fe20007ffe0ff */
[----:B------:R-:W-:Y:S01]  /*1b30*/  IMAD.IADD R245, R7, 0x1, R242 ;  /* 0x0000000107f57824 */ /* 0x000fe200078e02f2 */
[----:B------:R-:W-:Y:S01]  /*1b40*/  IADD3 R26, R229, 0x70, RZ ;  /* 0x00000070e51a7810 */ /* 0x000fe20007ffe0ff */
[----:B------:R-:W-:Y:S01]  /*1b50*/  IMAD.IADD R244, R7, 0x1, R240 ;  /* 0x0000000107f47824 */ /* 0x000fe200078e02f0 */
[----:B------:R-:W-:Y:S01]  /*1b60*/  SHF.R.S32.HI R9, RZ, 0x1f, R36 ;  /* 0x0000001fff097819 */ /* 0x000fe20000011424 */
[----:B------:R-:W-:Y:S01]  /*1b70*/  IMAD.IADD R243, R241, 0x1, R7 ;  /* 0x00000001f1f37824 */ /* 0x000fe200078e0207 */
[----:B------:R-:W-:-:S02]  /*1b80*/  IADD3 R23, R229, 0x88, RZ ;  /* 0x00000088e5177810 */ /* 0x000fc40007ffe0ff */
[C---:B------:R-:W-:Y:S02]  /*1b90*/  IADD3 R250, R229.reuse, 0xf8, RZ ;  /* 0x000000f8e5fa7810 */ /* 0x040fe40007ffe0ff */
[----:B------:R-:W-:Y:S02]  /*1ba0*/  SHF.R.S32.HI R9, RZ, 0x1f, R248 ;  /* 0x0000001fff097819 */ /* 0x000fe400000114f8 */
[C---:B------:R-:W-:Y:S02]  /*1bb0*/  IADD3 R20, R229.reuse, 0xa0, RZ ;  /* 0x000000a0e5147810 */ /* 0x040fe40007ffe0ff */
[C---:B-1----:R-:W-:Y:S02]  /*1bc0*/  IADD3 R5, R229.reuse, 0xe0, RZ ;  /* 0x000000e0e5057810 */ /* 0x042fe40007ffe0ff */
[----:B------:R-:W-:Y:S02]  /*1bd0*/  SHF.R.S32.HI R9, RZ, 0x1f, R32 ;  /* 0x0000001fff097819 */ /* 0x000fe40000011420 */
[----:B------:R-:W-:-:S02]  /*1be0*/  IADD3 R17, R229, 0xb8, RZ ;  /* 0x000000b8e5117810 */ /* 0x000fc40007ffe0ff */
[----:B------:R-:W-:Y:S02]  /*1bf0*/  SHF.R.S32.HI R9, RZ, 0x1f, R29 ;  /* 0x0000001fff097819 */ /* 0x000fe4000001141d */
[C---:B------:R-:W-:Y:S02]  /*1c00*/  IADD3 R10, R229.reuse, 0xd0, RZ ;  /* 0x000000d0e50a7810 */ /* 0x040fe40007ffe0ff */
[----:B------:R-:W-:Y:S02]  /*1c10*/  SHF.R.S32.HI R9, RZ, 0x1f, R26 ;  /* 0x0000001fff097819 */ /* 0x000fe4000001141a */
[----:B------:R-:W-:Y:S02]  /*1c20*/  SHF.R.S32.HI R5, RZ, 0x1f, R5 ;  /* 0x0000001fff057819 */ /* 0x000fe40000011405 */
[C---:B------:R-:W-:Y:S02]  /*1c30*/  IADD3 R8, R229.reuse, 0xd8, RZ ;  /* 0x000000d8e5087810 */ /* 0x040fe40007ffe0ff */
[----:B------:R-:W-:-:S02]  /*1c40*/  IADD3 R252, R229, 0xe8, RZ ;  /* 0x000000e8e5fc7810 */ /* 0x000fc40007ffe0ff */
[----:B------:R-:W-:Y:S02]  /*1c50*/  SHF.R.S32.HI R9, RZ, 0x1f, R23 ;  /* 0x0000001fff097819 */ /* 0x000fe40000011417 */
[----:B------:R-:W-:Y:S02]  /*1c60*/  SHF.R.S32.HI R5, RZ, 0x1f, R250 ;  /* 0x0000001fff057819 */ /* 0x000fe400000114fa */
[----:B------:R-:W-:Y:S02]  /*1c70*/  IADD3 R251, R229, 0xf0, RZ ;  /* 0x000000f0e5fb7810 */ /* 0x000fe40007ffe0ff */
[----:B------:R-:W-:Y:S02]  /*1c80*/  SHF.R.S32.HI R9, RZ, 0x1f, R20 ;  /* 0x0000001fff097819 */ /* 0x000fe40000011414 */
[----:B------:R-:W-:Y:S02]  /*1c90*/  LEA R5, R16, 0x10080, 0x1 ;  /* 0x0001008010057811 */ /* 0x000fe400078e08ff */
[----:B------:R-:W-:-:S02]  /*1ca0*/  SHF.R.S32.HI R9, RZ, 0x1f, R17 ;  /* 0x0000001fff097819 */ /* 0x000fc40000011411 */
[----:B------:R-:W-:Y:S01]  /*1cb0*/  SHF.R.S32.HI R9, RZ, 0x1f, R10 ;  /* 0x0000001fff097819 */ /* 0x000fe2000001140a */
[----:B------:R1:W-:Y:S01]  /*1cc0*/  STL [R1+0x28], R5 ;  /* 0x0000280501007387 */ /* 0x0003e20000100800 */
[----:B------:R-:W-:Y:S02]  /*1cd0*/  SHF.R.S32.HI R8, RZ, 0x1f, R8 ;  /* 0x0000001fff087819 */ /* 0x000fe40000011408 */
[----:B------:R-:W-:Y:S02]  /*1ce0*/  SHF.R.S32.HI R9, RZ, 0x1f, R252 ;  /* 0x0000001fff097819 */ /* 0x000fe400000114fc */
[----:B------:R-:W-:Y:S02]  /*1cf0*/  SHF.R.S32.HI R8, RZ, 0x1f, R251 ;  /* 0x0000001fff087819 */ /* 0x000fe400000114fb */
[----:B------:R-:W-:Y:S02]  /*1d00*/  LEA R9, R15, 0x10080, 0x1 ;  /* 0x000100800f097811 */ /* 0x000fe400078e08ff */
[----:B------:R-:W-:-:S02]  /*1d10*/  LEA R8, R14, 0x10080, 0x1 ;  /* 0x000100800e087811 */ /* 0x000fc400078e08ff */
[----:B------:R-:W-:Y:S01]  /*1d20*/  SEL R0, R18, 0xffffffc0, !P3 ;  /* 0xffffffc012007807 */ /* 0x000fe20005800000 */
[----:B------:R2:W-:Y:S01]  /*1d30*/  STL [R1+0x24], R9 ;  /* 0x0000240901007387 */ /* 0x0005e20000100800 */
[C---:B------:R-:W-:Y:S02]  /*1d40*/  IADD3 R35, R229.reuse, 0x18, RZ ;  /* 0x00000018e5237810 */ /* 0x040fe40007ffe0ff */
[C---:B------:R-:W-:Y:S01]  /*1d50*/  IADD3 R197, R132.reuse, 0x80, RZ ;  /* 0x0000008084c57810 */ /* 0x040fe20007ffe0ff */
[----:B------:R2:W-:Y:S01]  /*1d60*/  STL [R1+0x20], R8 ;  /* 0x0000200801007387 */ /* 0x0005e20000100800 */
[----:B------:R-:W-:Y:S01]  /*1d70*/  IADD3 R198, R132, 0xc0, RZ ;  /* 0x000000c084c67810 */ /* 0x000fe20007ffe0ff */
[----:B------:R-:W-:Y:S01]  /*1d80*/  IMAD.IADD R185, R182, 0x1, R0 ;  /* 0x00000001b6b97824 */ /* 0x000fe200078e0200 */
[C---:B------:R-:W-:Y:S01]  /*1d90*/  IADD3 R37, R229.reuse, 0x8, RZ ;  /* 0x00000008e5257810 */ /* 0x040fe20007ffe0ff */
[C---:B------:R-:W-:Y:S01]  /*1da0*/  IMAD.IADD R181, R0.reuse, 0x1, R178 ;  /* 0x0000000100b57824 */ /* 0x040fe200078e02b2 */
[----:B------:R-:W-:Y:S01]  /*1db0*/  IADD3 R249, R229, 0x20, RZ ;  /* 0x00000020e5f97810 */ /* 0x000fe20007ffe0ff */
[----:B------:R-:W-:Y:S01]  /*1dc0*/  IMAD.IADD R184, R183, 0x1, R0 ;  /* 0x00000001b7b87824 */ /* 0x000fe200078e0200 */
[----:B------:R-:W-:Y:S01]  /*1dd0*/  IADD3 R34, R229, 0x30, RZ ;  /* 0x00000030e5227810 */ /* 0x000fe20007ffe0ff */
[----:B------:R-:W-:Y:S01]  /*1de0*/  IMAD.IADD R180, R0, 0x1, R179 ;  /* 0x0000000100b47824 */ /* 0x000fe200078e02b3 */
[----:B-1----:R-:W-:-:S02]  /*1df0*/  LEA R5, R13, 0x10080, 0x1 ;  /* 0x000100800d057811 */ /* 0x002fc400078e08ff */
[C---:B------:R-:W-:Y:S02]  /*1e00*/  IADD3 R33, R229.reuse, 0x38, RZ ;  /* 0x00000038e5217810 */ /* 0x040fe40007ffe0ff */
[C---:B------:R-:W-:Y:S01]  /*1e10*/  IADD3 R31, R229.reuse, 0x48, RZ ;  /* 0x00000048e51f7810 */ /* 0x040fe20007ffe0ff */
[----:B------:R2:W-:Y:S01]  /*1e20*/  STL [R1+0x1c], R5 ;  /* 0x00001c0501007387 */ /* 0x0005e20000100800 */
        /* <DEDUP_REMOVED lines=10> */
[----:B------:R-:W-:Y:S02]  /*1ed0*/  IADD3 R11, R229, 0xc8, RZ ;  /* 0x000000c8e50b7810 */ /* 0x000fe40007ffe0ff */
        /* <DEDUP_REMOVED lines=21> */
[----:B--2---:R-:W-:Y:S02]  /*2030*/  SHF.R.S32.HI R11, RZ, 0x1f, R11 ;  /* 0x0000001fff0b7819 */ /* 0x004fe4000001140b */
.L_x_1481:
        /* <DEDUP_REMOVED lines=14> */
[----:B------:R-:W-:Y:S01]  /*2120*/  IMAD.MOV.U32 R110, RZ, RZ, RZ ;  /* 0x000000ffff6e7224 */ /* 0x000fe200078e00ff */
[----:B------:R-:W-:Y:S01]  /*2130*/  CS2R R12, SRZ ;  /* 0x00000000000c7805 */ /* 0x000fe2000001ff00 */
        /* <DEDUP_REMOVED lines=25> */
.L_x_1289:
[----:B------:R-:W-:-:S04]  /*22d0*/  ISETP.NE.U32.AND P0, PT, RZ, c[0x0][0x368], PT ;  /* 0x0000da00ff007a0c */ /* 0x000fc80003f05070 */
[----:B------:R-:W-:-:S13]  /*22e0*/  ISETP.NE.AND.EX P0, PT, RZ, c[0x0][0x36c], PT, P0 ;  /* 0x0000db00ff007a0c */ /* 0x000fda0003f05300 */
[----:B------:R-:W-:Y:S05]  /*22f0*/  @!P0 BRA `(.L_x_1290) ;  /* 0x0000004000008947 */ /* 0x000fea0003800000 */
[----:B---3--:R-:W-:-:S04]  /*2300*/  IADD3 R4, P0, R231, c[0x0][0x368], RZ ;  /* 0x0000da00e7047a10 */ /* 0x008fc80007f1e0ff */
[----:B------:R-:W-:-:S05]  /*2310*/  IADD3.X R5, R236, c[0x0][0x36c], RZ, P0, !PT ;  /* 0x0000db00ec057a10 */ /* 0x000fca00007fe4ff */
[----:B------:R1:W5:Y:S01]  /*2320*/  LDG.E R11, [R4.64] ;  /* 0x00000008040b7981 */ /* 0x000362000c1e1900 */
[----:B------:R-:W-:Y:S05]  /*2330*/  BRA `(.L_x_1291) ;  /* 0x0000005000007947 */ /* 0x000fea0003800000 */
.L_x_1290:
[----:B------:R-:W-:Y:S01]  /*2340*/  MOV R11, UR6 ;  /* 0x00000006000b7c02 */ /* 0x000fe20008000f00 */
[----:B------:R-:W-:Y:S05]  /*2350*/  @!P5 BRA `(.L_x_1291) ;  /* 0x000000300000d947 */ /* 0x000fea0003800000 */
[----:B---3--:R-:W2:Y:S04]  /*2360*/  LDG.E R6, [R4.64] ;  /* 0x0000000804067981 */ /* 0x008ea8000c1e1900 */
[----:B------:R-:W2:Y:S02]  /*2370*/  LDG.E R0, [R4.64+0x4] ;  /* 0x0000040804007981 */ /* 0x000ea4000c1e1900 */
[----:B--2---:R-:W-:Y:S02]  /*2380*/  IADD3 R11, -R6, R0, RZ ;  /* 0x00000000060b7210 */ /* 0x004fe40007ffe1ff */
.L_x_1291:
[----:B-1-3--:R1:W2:Y:S04]  /*2390*/  @P6 LDG.E R5, [R2.64] ;  /* 0x0000000802056981 */ /* 0x00a2a8000c1e1900 */
[----:B------:R1:W2:Y:S01]  /*23a0*/  @P6 LDG.E R4, [R2.64+0x4] ;  /* 0x0000040802046981 */ /* 0x0002a2000c1e1900 */
[----:B------:R-:W-:Y:S01]  /*23b0*/  ISETP.NE.U32.AND P0, PT, RZ, c[0x0][0x378], PT ;  /* 0x0000de00ff007a0c */ /* 0x000fe20003f05070 */
[----:B-----5:R-:W-:-:S03]  /*23c0*/  IMAD.MOV.U32 R99, RZ, RZ, R11 ;  /* 0x000000ffff637224 */ /* 0x020fc600078e000b */
[----:B------:R-:W-:Y:S01]  /*23d0*/  ISETP.NE.AND.EX P1, PT, RZ, c[0x0][0x37c], PT, P0 ;  /* 0x0000df00ff007a0c */ /* 0x000fe20003f25300 */
[----:B------:R-:W-:Y:S02]  /*23e0*/  IMAD.MOV.U32 R0, RZ, RZ, c[0x0][0x2c4] ;  /* 0x0000b100ff007624 */ /* 0x000fe400078e00ff */
[----:B------:R-:W-:-:S03]  /*23f0*/  IMAD.SHL.U32 R225, R233, 0x80, RZ ;  /* 0x00000080e9e17824 */ /* 0x000fc600078e00ff */
[----:B------:R-:W-:Y:S01]  /*2400*/  ISETP.NE.AND P2, PT, R0, 0x1, PT ;  /* 0x000000010000780c */ /* 0x000fe20003f45270 */
[----:B------:R-:W-:Y:S01]  /*2410*/  IMAD.MOV.U32 R55, RZ, RZ, c[0x0][0x228] ;  /* 0x00008a00ff377624 */ /* 0x000fe200078e00ff */
[----:B------:R-:W-:Y:S01]  /*2420*/  IADD3 R0, R225, 0x7f, RZ ;  /* 0x0000007fe1007810 */ /* 0x000fe20007ffe0ff */
[----:B------:R-:W-:-:S04]  /*2430*/  IMAD.IADD R8, R11, 0x1, -R223 ;  /* 0x000000010b087824 */ /* 0x000fc800078e0adf */
[----:B-1----:R-:W-:-:S04]  /*2440*/  @P1 IADD3 R2, P0, R231, c[0x0][0x378], RZ ;  /* 0x0000de00e7021a10 */ /* 0x002fc80007f1e0ff */
[----:B------:R-:W-:-:S05]  /*2450*/  @P1 IADD3.X R3, R236, c[0x0][0x37c], RZ, P0, !PT ;  /* 0x0000df00ec031a10 */ /* 0x000fca00007fe4ff */
[----:B------:R1:W5:Y:S01]  /*2460*/  @P1 LDG.E R99, [R2.64] ;  /* 0x0000000802631981 */ /* 0x000362000c1e1900 */
[----:B------:R-:W-:Y:S01]  /*2470*/  LOP3.LUT R7, R234, 0xff0000, RZ, 0xc0, !PT ;  /* 0x00ff0000ea077812 */ /* 0x000fe200078ec0ff */
[----:B------:R-:W-:Y:S01]  /*2480*/  BSSY B0, `(.L_x_1292) ;  /* 0x0000038000007945 */ /* 0x000fe20003800000 */
[----:B------:R-:W-:-:S04]  /*2490*/  LOP3.LUT R207, R207, 0xffffffdf, RZ, 0xc0, !PT ;  /* 0xffffffdfcfcf7812 */ /* 0x000fc800078ec0ff */
[----:B------:R-:W-:Y:S01]  /*24a0*/  @P2 LOP3.LUT R207, R207, 0x20, RZ, 0xfc, !PT ;  /* 0x00000020cfcf2812 */ /* 0x000fe200078efcff */
[----:B-1----:R-:W-:Y:S01]  /*24b0*/  @P2 IMAD.HI.U32 R2, R0, c[0x0][0x2c8], RZ ;  /* 0x0000b20000022a27 */ /* 0x002fe200078e00ff */
[----:B------:R-:W-:-:S04]  /*24c0*/  LOP3.LUT R3, R234, 0xff000000, RZ, 0xc0, !PT ;  /* 0xff000000ea037812 */ /* 0x000fc800078ec0ff */
[----:B------:R-:W-:Y:S02]  /*24d0*/  @P2 SHF.R.U32.HI R0, RZ, c[0x0][0x2cc], R2 ;  /* 0x0000b300ff002a19 */ /* 0x000fe40000011602 */
[----:B------:R-:W-:Y:S01]  /*24e0*/  SHF.R.U32.HI R6, RZ, 0x8, R3 ;  /* 0x00000008ff067819 */ /* 0x000fe20000011603 */
[----:B--2---:R-:W-:-:S04]  /*24f0*/  @P6 IMAD.IADD R55, R4, 0x1, -R5 ;  /* 0x0000000104376824 */ /* 0x004fc800078e0a05 */
[----:B------:R-:W-:-:S05]  /*2500*/  IMAD.IADD R227, R8, 0x1, R55 ;  /* 0x0000000108e37824 */ /* 0x000fca00078e0237 */
[C---:B------:R-:W-:Y:S02]  /*2510*/  IADD3 R103, R227.reuse, 0x20, -R228 ;  /* 0x00000020e3677810 */ /* 0x040fe40007ffe8e4 */
[----:B------:R-:W-:-:S03]  /*2520*/  IADD3 R2, R227, 0x1f, RZ ;  /* 0x0000001fe3027810 */ /* 0x000fc60007ffe0ff */
[----:B------:R-:W-:Y:S01]  /*2530*/  IMAD.IADD R0, R103, 0x1, R0 ;  /* 0x0000000167007824 */ /* 0x000fe200078e0200 */
[----:B------:R-:W-:-:S04]  /*2540*/  SHF.R.S32.HI R4, RZ, 0x1f, R2 ;  /* 0x0000001fff047819 */ /* 0x000fc80000011402 */
[----:B------:R-:W-:Y:S02]  /*2550*/  SHF.R.S32.HI R5, RZ, 0x1f, R0 ;  /* 0x0000001fff057819 */ /* 0x000fe40000011400 */
[----:B------:R-:W-:Y:S02]  /*2560*/  LEA.HI R3, R4, R2, RZ, 0x5 ;  /* 0x0000000204037211 */ /* 0x000fe400078f28ff */
[----:B------:R-:W-:Y:S02]  /*2570*/  LEA.HI R0, R5, R0, RZ, 0x5 ;  /* 0x0000000005007211 */ /* 0x000fe400078f28ff */
[----:B------:R-:W-:Y:S02]  /*2580*/  SHF.R.S32.HI R101, RZ, 0x5, R3 ;  /* 0x00000005ff657819 */ /* 0x000fe40000011403 */
[----:B------:R-:W-:Y:S02]  /*2590*/  SHF.R.S32.HI R0, RZ, 0x5, R0 ;  /* 0x00000005ff007819 */ /* 0x000fe40000011400 */
[----:B------:R-:W-:-:S02]  /*25a0*/  LEA.HI R2, R7, R6, RZ, 0x10 ;  /* 0x0000000607027211 */ /* 0x000fc400078f80ff */
[----:B------:R-:W-:Y:S01]  /*25b0*/  IMNMX R5, R101, R0, PT ;  /* 0x0000000065057217 */ /* 0x000fe20003800200 */
[----:B------:R-:W-:Y:S01]  /*25c0*/  IMAD.MOV.U32 R0, RZ, RZ, RZ ;  /* 0x000000ffff007224 */ /* 0x000fe200078e00ff */
[----:B------:R-:W-:Y:S02]  /*25d0*/  SHF.R.U32.HI R233, RZ, 0x10, R2 ;  /* 0x00000010ffe97819 */ /* 0x000fe40000011602 */
[----:B------:R-:W-:Y:S02]  /*25e0*/  ISETP.GE.AND P0, PT, R5, 0x1, PT ;  /* 0x000000010500780c */ /* 0x000fe40003f06270 */
[C---:B------:R-:W-:Y:S02]  /*25f0*/  ISETP.NE.AND P1, PT, R233.reuse, RZ, PT ;  /* 0x000000ffe900720c */ /* 0x040fe40003f25270 */
[----:B------:R-:W-:Y:S02]  /*2600*/  LOP3.LUT R247, R2, 0xff, RZ, 0xc0, !PT ;  /* 0x000000ff02f77812 */ /* 0x000fe400078ec0ff */
[----:B------:R-:W-:-:S07]  /*2610*/  SEL R97, R233, c[0x0][0x338], P1 ;  /* 0x0000ce00e9617a07 */ /* 0x000fce0000800000 */
        /* <DEDUP_REMOVED lines=30> */
.L_x_1293:
[----:B------:R-:W-:Y:S05]  /*2800*/  BSYNC B0 ;  /* 0x0000000000007941 */ /* 0x000fea0003800000 */
.L_x_1292:
        /* <DEDUP_REMOVED lines=30> */
[----:B------:R-:W-:Y:S01]  /*29f0*/  ISETP.NE.U32.AND P1, PT, RZ, c[0x0][0x340], PT ;  /* 0x0000d000ff007a0c */ /* 0x000fe20003f25070 */
[----:B------:R-:W-:Y:S01]  /*2a00*/  IMAD R0, R45, -0x20, R95 ;  /* 0xffffffe02d007824 */ /* 0x000fe200078e025f */
[----:B------:R-:W-:Y:S01]  /*2a10*/  SEL R10, R237, RZ, !P6 ;  /* 0x000000ffed0a7207 */ /* 0x000fe20007000000 */
[----:B------:R-:W-:Y:S01]  /*2a20*/  IMAD R4, R58, c[0x0][0x23c], R4 ;  /* 0x00008f003a047a24 */ /* 0x000fe200078e0204 */
[----:B------:R-:W-:-:S02]  /*2a30*/  ISETP.NE.AND.EX P1, PT, RZ, c[0x0][0x344], PT, P1 ;  /* 0x0000d100ff007a0c */ /* 0x000fc40003f25310 */
[----:B------:R-:W-:Y:S01]  /*2a40*/  ISETP.GT.AND P0, PT, R0, RZ, PT ;  /* 0x000000ff0000720c */ /* 0x000fe20003f04270 */
[----:B------:R-:W-:Y:S01]  /*2a50*/  IMAD.IADD R3, R3, 0x1, R4 ;  /* 0x0000000103037824 */ /* 0x000fe200078e0204 */
[----:B------:R-:W-:Y:S01]  /*2a60*/  SHF.L.U64.HI R105, R108, R104, c[0x0][0x23c] ;  /* 0x00008f006c697619 */ /* 0x000fe20000010268 */
[----:B------:R-:W-:Y:S01]  /*2a70*/  IMAD R0, R8, c[0x0][0x248], RZ ;  /* 0x0000920008007a24 */ /* 0x000fe200078e02ff */
[----:B------:R-:W-:Y:S01]  /*2a80*/  ISETP.GE.AND P4, PT, R132, c[0x0][0x1d4], PT ;  /* 0x0000750084007a0c */ /* 0x000fe20003f86270 */
[C---:B------:R-:W-:Y:S01]  /*2a90*/  IMAD.WIDE.U32 R2, R20.reuse, c[0x0][0x240], R2 ;  /* 0x0000900014027a25 */ /* 0x040fe200078e0002 */
[----:B------:R-:W-:Y:S02]  /*2aa0*/  LOP3.LUT R207, R207, 0xfffffffe, RZ, 0xc0, !PT ;  /* 0xfffffffecfcf7812 */ /* 0x000fe400078ec0ff */
[----:B------:R-:W-:Y:S01]  /*2ab0*/  ISETP.GE.AND P6, PT, R137, c[0x0][0x1d4], PT ;  /* 0x0000750089007a0c */ /* 0x000fe20003fc6270 */
[----:B------:R-:W-:Y:S01]  /*2ac0*/  IMAD R3, R20, c[0x0][0x244], R3 ;  /* 0x0000910014037a24 */ /* 0x000fe200078e0203 */
[----:B------:R-:W-:Y:S01]  /*2ad0*/  ISETP.GE.AND P5, PT, R197, c[0x0][0x1d4], PT ;  /* 0x00007500c5007a0c */ /* 0x000fe20003fa6270 */
[C---:B------:R-:W-:Y:S01]  /*2ae0*/  IMAD R4, R10.reuse, c[0x0][0x24c], R0 ;  /* 0x000093000a047a24 */ /* 0x040fe200078e0200 */
[----:B------:R-:W-:Y:S01]  /*2af0*/  @P1 IADD3 R6, P3, R231, c[0x0][0x340], RZ ;  /* 0x0000d000e7061a10 */ /* 0x000fe20007f7e0ff */
[----:B------:R-:W-:Y:S01]  /*2b00*/  IMAD.WIDE.U32 R62, R10, c[0x0][0x248], R2 ;  /* 0x000092000a3e7a25 */ /* 0x000fe200078e0002 */
[----:B------:R-:W-:-:S02]  /*2b10*/  @P0 SHF.R.S32.HI R2, RZ, 0x1f, R45 ;  /* 0x0000001fff020819 */ /* 0x000fc4000001142d */
[----:B------:R-:W-:Y:S01]  /*2b20*/  @P1 IADD3.X R7, R236, c[0x0][0x344], RZ, P3, !PT ;  /* 0x0000d100ec071a10 */ /* 0x000fe20001ffe4ff */
[----:B------:R-:W-:Y:S01]  /*2b30*/  IMAD.SHL.U32 R108, R108, 0x20, RZ ;  /* 0x000000206c6c7824 */ /* 0x000fe200078e00ff */
[----:B------:R-:W-:Y:S01]  /*2b40*/  @P4 LOP3.LUT R207, R207, 0x1, RZ, 0xfc, !PT ;  /* 0x00000001cfcf4812 */ /* 0x000fe200078efcff */
[----:B------:R-:W-:Y:S01]  /*2b50*/  @P0 IMAD R0, R105, R45, RZ ;  /* 0x0000002d69000224 */ /* 0x000fe200078e02ff */
[----:B------:R-:W-:Y:S01]  /*2b60*/  ISETP.GE.AND P4, PT, R198, c[0x0][0x1d4], PT ;  /* 0x00007500c6007a0c */ /* 0x000fe20003f86270 */
[----:B------:R-:W-:Y:S02]  /*2b70*/  IMAD.IADD R61, R63, 0x1, R4 ;  /* 0x000000013f3d7824 */ /* 0x000fe400078e0204 */
[----:B------:R-:W-:Y:S02]  /*2b80*/  @P0 IMAD.MOV.U32 R60, RZ, RZ, R62 ;  /* 0x000000ffff3c0224 */ /* 0x000fe400078e003e */
[-C--:B------:R-:W-:Y:S02]  /*2b90*/  @P0 IMAD R0, R2, R108.reuse, R0 ;  /* 0x0000006c02000224 */ /* 0x080fe400078e0200 */
[----:B------:R-:W-:-:S04]  /*2ba0*/  @P0 IMAD.WIDE.U32 R4, R45, R108, R60 ;  /* 0x0000006c2d040225 */ /* 0x000fc800078e003c */
[----:B------:R-:W-:Y:S01]  /*2bb0*/  @P0 IMAD.IADD R0, R5, 0x1, R0 ;  /* 0x0000000105000824 */ /* 0x000fe200078e0200 */
[----:B------:R-:W-:-:S04]  /*2bc0*/  @P0 LEA R2, P2, R4, c[0x0][0x220], 0x1 ;  /* 0x0000880004020a11 */ /* 0x000fc800078408ff */
[----:B------:R-:W-:Y:S02]  /*2bd0*/  @P0 LEA.HI.X R3, R4, c[0x0][0x224], R0, 0x1, P2 ;  /* 0x0000890004030a11 */ /* 0x000fe400010f0c00 */
[C---:B------:R-:W-:Y:S01]  /*2be0*/  LOP3.LUT P2, RZ, R207.reuse, 0x1, RZ, 0xc0, !PT ;  /* 0x00000001cfff7812 */ /* 0x040fe2000784c0ff */
[----:B------:R-:W2:Y:S01]  /*2bf0*/  @P1 LDG.E R0, [R6.64] ;  /* 0x0000000806001981 */ /* 0x000ea2000c1e1900 */
[----:B------:R-:W-:Y:S01]  /*2c00*/  IMAD.MOV.U32 R100, RZ, RZ, c[0x0][0x27c] ;  /* 0x00009f00ff647624 */ /* 0x000fe200078e00ff */
[----:B------:R-:W-:-:S10]  /*2c10*/  LOP3.LUT R207, R207, 0xfffffffd, RZ, 0xc0, !PT ;  /* 0xfffffffdcfcf7812 */ /* 0x000fd400078ec0ff */
[----:B------:R-:W-:Y:S01]  /*2c20*/  @!PT LDS RZ, [RZ] ;  /* 0x00000000fffff984 */ /* 0x000fe20000000800 */
[----:B------:R-:W-:Y:S01]  /*2c30*/  @!PT LDS RZ, [RZ] ;  /* 0x00000000fffff984 */ /* 0x000fe20000000800 */
[----:B------:R-:W-:Y:S01]  /*2c40*/  @!PT LDS RZ, [RZ] ;  /* 0x00000000fffff984 */ /* 0x000fe20000000800 */
[----:B------:R1:W-:Y:S01]  /*2c50*/  @P0 LDGSTS.E.BYPASS.LTC128B.128 [R194+0xc080], [R2.64], !P2 ;  /* 0x0c08000002c20fae */ /* 0x0003e2000d101d48 */
[----:B------:R-:W-:-:S03]  /*2c60*/  ISETP.GE.AND P2, PT, R132, c[0x0][0x27c], PT ;  /* 0x00009f0084007a0c */ /* 0x000fc60003f46270 */
[----:B------:R1:W-:Y:S04]  /*2c70*/  @P0 LDGSTS.E.BYPASS.LTC128B.128 [R194+0xd080], [R2.64+0x80], !P6 ;  /* 0x0d08008002c20fae */ /* 0x0003e8000f101d48 */
[----:B------:R1:W-:Y:S04]  /*2c80*/  @P0 LDGSTS.E.BYPASS.LTC128B.128 [R194+0xe080], [R2.64+0x100], !P5 ;  /* 0x0e08010002c20fae */ /* 0x0003e8000e901d48 */
[----:B------:R1:W-:Y:S01]  /*2c90*/  @P0 LDGSTS.E.BYPASS.LTC128B.128 [R194+0xf080], [R2.64+0x180], !P4 ;  /* 0x0f08018002c20fae */ /* 0x0003e2000e101d48 */
[----:B-----5:R-:W-:-:S03]  /*2ca0*/  SHF.R.S32.HI R19, RZ, 0x1f, R99 ;  /* 0x0000001fff137819 */ /* 0x020fc60000011463 */
[----:B------:R-:W0:Y:S01]  /*2cb0*/  LDGDEPBAR ;  /* 0x00000000000079af */ /* 0x000e220000000000 */
[----:B------:R-:W-:Y:S01]  /*2cc0*/  WARPSYNC 0xffffffff ;  /* 0xffffffff00007948 */ /* 0x000fe20003800000 */
[----:B------:R-:W-:Y:S01]  /*2cd0*/  @P2 LOP3.LUT R207, R207, 0x2, RZ, 0xfc, !PT ;  /* 0x00000002cfcf2812 */ /* 0x000fe200078efcff */
[----:B------:R-:W-:Y:S01]  /*2ce0*/  IMAD.SHL.U32 R100, R100, 0x2, RZ ;  /* 0x0000000264647824 */ /* 0x000fe200078e00ff */
[----:B--2---:R-:W-:Y:S01]  /*2cf0*/  @P1 SHF.R.S32.HI R18, RZ, 0x1f, R0 ;  /* 0x0000001fff121819 */ /* 0x004fe20000011400 */
[----:B------:R-:W-:Y:S02]  /*2d00*/  @!P1 IMAD.MOV.U32 R0, RZ, RZ, R237 ;  /* 0x000000ffff009224 */ /* 0x000fe400078e00ed */
[----:B------:R-:W-:Y:S02]  /*2d10*/  @!P1 IMAD.MOV.U32 R18, RZ, RZ, R238 ;  /* 0x000000ffff129224 */ /* 0x000fe400078e00ee */
[C---:B-1----:R-:W-:Y:S01]  /*2d20*/  IMAD.WIDE.U32 R2, R20.reuse, c[0x0][0x260], R132 ;  /* 0x0000980014027a25 */ /* 0x042fe200078e0084 */
[----:B------:R-:W-:Y:S01]  /*2d30*/  ISETP.GE.AND P0, PT, R137, c[0x0][0x27c], PT ;  /* 0x00009f0089007a0c */ /* 0x000fe20003f06270 */
[----:B------:R-:W-:Y:S01]  /*2d40*/  BAR.SYNC.DEFER_BLOCKING 0x0 ;  /* 0x0000000000007b1d */ /* 0x000fe20000010000 */
[----:B------:R-:W-:Y:S01]  /*2d50*/  LOP3.LUT R207, R207, 0xfffffffb, RZ, 0xc0, !PT ;  /* 0xfffffffbcfcf7812 */ /* 0x000fe200078ec0ff */
[----:B------:R-:W-:Y:S01]  /*2d60*/  IMAD R6, R9, c[0x0][0x290], RZ ;  /* 0x0000a40009067a24 */ /* 0x000fe200078e02ff */
        /* <DEDUP_REMOVED lines=61> */
[----:B------:R-:W-:Y:S01]  /*3140*/  IMAD R10, R99, c[0x0][0x294], R10 ;  /* 0x0000a500630a7a24 */ /* 0x000fe200078e020a */
[----:B------:R-:W-:Y:S01]  /*3150*/  SHF.L.U64.HI R104, R107, R104, c[0x0][0x284] ;  /* 0x0000a1006b687619 */ /* 0x000fe20000010268 */
[----:B------:R-:W-:Y:S01]  /*3160*/  IMAD R0, R99, c[0x0][0x284], R14 ;  /* 0x0000a10063007a24 */ /* 0x000fe200078e020e */
        /* <DEDUP_REMOVED lines=21> */
.L_x_1313:
        /* <DEDUP_REMOVED lines=92> */
.L_x_1299:
[----:B------:R-:W-:Y:S05]  /*3880*/  BSYNC B0 ;  /* 0x0000000000007941 */ /* 0x000fea0003800000 */
.L_x_1298:
        /* <DEDUP_REMOVED lines=38> */
[----:B------:R-:W-:Y:S02]  /*3af0*/  @!P0 SHF.R.U32.HI R25, RZ, 0x10, R25 ;  /* 0x00000010ff198819 */ /* 0x000fe40000011619 */
[----:B-1----:R-:W-:Y:S02]  /*3b00*/  @!P0 MOV R0, R8 ;  /* 0x0000000800008202 */ /* 0x002fe40000000f00 */
[----:B------:R-:W-:Y:S03]  /*3b10*/  @!P0 MOV R4, R9 ;  /* 0x0000000900048202 */ /* 0x000fe60000000f00 */
[--C-:B------:R-:W-:Y:S02]  /*3b20*/  @!P0 HADD2.F32 R21, -RZ, R0.reuse.H1_H1 ;  /* 0x30000000ff158230 */ /* 0x100fe40000004100 */
[----:B------:R-:W-:Y:S03]  /*3b30*/  @!P0 HADD2.F32 R2, -RZ, R0.H0_H0 ;  /* 0x20000000ff028230 */ /* 0x000fe60000004100 */
[CC--:B------:R-:W-:Y:S02]  /*3b40*/  @!P0 FMUL.FTZ R23, R21.reuse, R3.reuse ;  /* 0x0000000315178220 */ /* 0x0c0fe40000410000 */
[C---:B------:R-:W-:Y:S02]  /*3b50*/  @!P0 FMUL.FTZ R0, R2.reuse, R3 ;  /* 0x0000000302008220 */ /* 0x040fe40000410000 */
[-C--:B------:R-:W-:Y:S01]  /*3b60*/  @!P0 FFMA.FTZ R41, R2, R22.reuse, -R23 ;  /* 0x0000001602298223 */ /* 0x080fe20000010817 */
[----:B------:R-:W-:Y:S01]  /*3b70*/  @!P0 HADD2.F32 R2, -RZ, R5.H0_H0 ;  /* 0x20000005ff028230 */ /* 0x000fe20000004100 */
[----:B------:R-:W-:Y:S01]  /*3b80*/  @!P0 IMAD.MOV.U32 R3, RZ, RZ, R10 ;  /* 0x000000ffff038224 */ /* 0x000fe200078e000a */
[--C-:B------:R-:W-:Y:S01]  /*3b90*/  @!P0 HADD2.F32 R23, -RZ, R4.reuse.H1_H1 ;  /* 0x30000004ff178230 */ /* 0x100fe20000004100 */
[----:B------:R-:W-:Y:S01]  /*3ba0*/  @!P0 FFMA.FTZ R0, R21, R22, R0 ;  /* 0x0000001615008223 */ /* 0x000fe20000010000 */
[----:B------:R-:W-:Y:S02]  /*3bb0*/  @!P0 HADD2.F32 R4, -RZ, R4.H0_H0 ;  /* 0x20000004ff048230 */ /* 0x000fe40000004100 */
[----:B------:R-:W-:Y:S01]  /*3bc0*/  @!P0 HADD2.F32 R21, -RZ, R24.H0_H0 ;  /* 0x20000018ff158230 */ /* 0x000fe20000004100 */
[CC--:B------:R-:W-:Y:S01]  /*3bd0*/  @!P0 FMUL.FTZ R5, R23.reuse, R2.reuse ;  /* 0x0000000217058220 */ /* 0x0c0fe20000410000 */
[--C-:B------:R-:W-:Y:S01]  /*3be0*/  @!P0 HADD2.F32 R22, -RZ, R3.reuse.H1_H1 ;  /* 0x30000003ff168230 */ /* 0x100fe20000004100 */
[C---:B------:R-:W-:Y:S01]  /*3bf0*/  @!P0 FMUL.FTZ R2, R4.reuse, R2 ;  /* 0x0000000204028220 */ /* 0x040fe20000410000 */
[----:B------:R-:W-:Y:S01]  /*3c00*/  @!P0 HADD2.F32 R24, -RZ, R32.H0_H0 ;  /* 0x20000020ff188230 */ /* 0x000fe20000004100 */
[----:B------:R-:W-:Y:S01]  /*3c10*/  @!P0 FFMA.FTZ R38, R4, R21, -R5 ;  /* 0x0000001504268223 */ /* 0x000fe20000010805 */
[----:B------:R-:W-:Y:S01]  /*3c20*/  @!P0 MOV R5, R11 ;  /* 0x0000000b00058202 */ /* 0x000fe20000000f00 */
[-C--:B------:R-:W-:Y:S01]  /*3c30*/  @!P0 FMUL.FTZ R32, R22, R16.reuse ;  /* 0x0000001016208220 */ /* 0x080fe20000410000 */
[----:B------:R-:W-:Y:S01]  /*3c40*/  @!P0 HADD2.F32 R4, -RZ, R3.H0_H0 ;  /* 0x20000003ff048230 */ /* 0x000fe20000004100 */
[----:B------:R-:W-:Y:S04]  /*3c50*/  @!P0 FFMA.FTZ R2, R23, R21, R2 ;  /* 0x0000001517028223 */ /* 0x000fe80000010002 */
[----:B------:R-:W-:Y:S01]  /*3c60*/  @!P0 FMUL.FTZ R3, R4, R16 ;  /* 0x0000001004038220 */ /* 0x000fe20000410000 */
[----:B------:R-:W-:Y:S01]  /*3c70*/  @!P0 F2FP.PACK_AB R2, R2, R38 ;  /* 0x000000260202823e */ /* 0x000fe200000000ff */
[-C--:B------:R-:W-:Y:S01]  /*3c80*/  @!P0 FFMA.FTZ R32, R4, R24.reuse, -R32 ;  /* 0x0000001804208223 */ /* 0x080fe20000010820 */
[----:B------:R-:W-:Y:S01]  /*3c90*/  @!P0 HADD2.F32 R4, -RZ, R17.H0_H0 ;  /* 0x20000011ff048230 */ /* 0x000fe20000004100 */
[----:B------:R-:W-:Y:S01]  /*3ca0*/  @!P0 FFMA.FTZ R3, R22, R24, R3 ;  /* 0x0000001816038223 */ /* 0x000fe20000010003 */
[--C-:B------:R-:W-:Y:S01]  /*3cb0*/  @!P0 HADD2.F32 R16, -RZ, R5.reuse.H1_H1 ;  /* 0x30000005ff108230 */ /* 0x100fe20000004100 */
[----:B------:R-:W-:Y:S01]  /*3cc0*/  @!P0 IMAD.MOV.U32 R9, RZ, RZ, R2 ;  /* 0x000000ffff098224 */ /* 0x000fe200078e0002 */
[----:B------:R-:W-:Y:S02]  /*3cd0*/  @!P0 HADD2.F32 R5, -RZ, R5.H0_H0 ;  /* 0x20000005ff058230 */ /* 0x000fe40000004100 */
[----:B------:R-:W-:Y:S01]  /*3ce0*/  @!P0 F2FP.PACK_AB R3, R3, R32 ;  /* 0x000000200303823e */ /* 0x000fe200000000ff */
[----:B------:R-:W-:Y:S01]  /*3cf0*/  @!P0 HADD2.F32 R17, -RZ, R25.H0_H0 ;  /* 0x20000019ff118230 */ /* 0x000fe20000004100 */
[-C--:B------:R-:W-:Y:S02]  /*3d00*/  @!P0 FMUL.FTZ R25, R16, R4.reuse ;  /* 0x0000000410198220 */ /* 0x080fe40000410000 */
[----:B------:R-:W-:Y:S01]  /*3d10*/  @!P0 MOV R10, R3 ;  /* 0x00000003000a8202 */ /* 0x000fe20000000f00 */
[C---:B------:R-:W-:Y:S02]  /*3d20*/  @!P0 FMUL.FTZ R4, R5.reuse, R4 ;  /* 0x0000000405048220 */ /* 0x040fe40000410000 */
[----:B------:R-:W-:Y:S01]  /*3d30*/  @!P0 FFMA.FTZ R25, R5, R17, -R25 ;  /* 0x0000001105198223 */ /* 0x000fe20000010819 */
[----:B------:R-:W-:Y:S01]  /*3d40*/  @!P0 F2FP.PACK_AB R5, R0, R41 ;  /* 0x000000290005823e */ /* 0x000fe200000000ff */
[----:B------:R-:W-:Y:S03]  /*3d50*/  @!P0 FFMA.FTZ R4, R16, R17, R4 ;  /* 0x0000001110048223 */ /* 0x000fe60000010004 */
[----:B------:R-:W-:Y:S02]  /*3d60*/  @!P0 MOV R8, R5 ;  /* 0x0000000500088202 */ /* 0x000fe40000000f00 */
[----:B------:R-:W-:Y:S04]  /*3d70*/  @!P0 F2FP.PACK_AB R0, R4, R25 ;  /* 0x000000190400823e */ /* 0x000fe800000000ff */
[----:B------:R-:W-:Y:S05]  /*3d80*/  @!P0 MOV R11, R0 ;  /* 0x00000000000b8202 */ /* 0x000fea0000000f00 */
[----:B------:R1:W-:Y:S02]  /*3d90*/  ST.E.128 [R36.64], R8 ;  /* 0x0000000824007985 */ /* 0x0003e4000c101d08 */
.L_x_1302:
[----:B------:R-:W-:Y:S05]  /*3da0*/  BSYNC B0 ;  /* 0x0000000000007941 */ /* 0x000fea0003800000 */
.L_x_1301:
        /* <DEDUP_REMOVED lines=39> */
[--C-:B------:R-:W-:Y:S02]  /*4020*/  @!P0 HADD2.F32 R5, -RZ, R4.reuse.H0_H0 ;  /* 0x20000004ff058230 */ /* 0x100fe40000004100 */
        /* <DEDUP_REMOVED lines=18> */
.L_x_1304:
[----:B------:R-:W-:Y:S05]  /*4150*/  BSYNC B0 ;  /* 0x0000000000007941 */ /* 0x000fea0003800000 */
.L_x_1303:
        /* <DEDUP_REMOVED lines=58> */
.L_x_1306:
[----:B------:R-:W-:Y:S05]  /*4500*/  BSYNC B0 ;  /* 0x0000000000007941 */ /* 0x000fea0003800000 */
.L_x_1305:
        /* <DEDUP_REMOVED lines=58> */
.L_x_1297:
        /* <DEDUP_REMOVED lines=31> */
.L_x_1308:
[----:B------:R-:W-:Y:S05]  /*4aa0*/  BSYNC B0 ;  /* 0x0000000000007941 */ /* 0x000fea0003800000 */
.L_x_1307:
        /* <DEDUP_REMOVED lines=147> */
.L_x_1310:
[----:B------:R-:W-:Y:S05]  /*53e0*/  BSYNC B0 ;  /* 0x0000000000007941 */ /* 0x000fea0003800000 */
.L_x_1309:
        /* <DEDUP_REMOVED lines=25> */
[----:B------:R-:W-:Y:S01]  /*5580*/  @!P0 SHF.R.U32.HI R21, RZ, 0x10, R29 ;  /* 0x00000010ff158819 */ /* 0x000fe2000001161d */
[----:B------:R-:W-:Y:S01]  /*5590*/  IMAD.SHL.U32 R0, R0, 0x2, RZ ;  /* 0x0000000200007824 */ /* 0x000fe200078e00ff */
[----:B------:R-:W-:Y:S02]  /*55a0*/  @!P0 SHF.R.U32.HI R7, RZ, 0x10, R13 ;  /* 0x00000010ff078819 */ /* 0x000fe4000001160d */
[----:B------:R-:W-:Y:S02]  /*55b0*/  @!P0 SHF.R.U64 R13, R28, 0x10, R29 ;  /* 0x000000101c0d8819 */ /* 0x000fe4000000121d */
[----:B------:R-:W1:Y:S01]  /*55c0*/  LDS.128 R32, [R0+0xc080] ;  /* 0x00c0800000207984 */ /* 0x000e620000000c00 */
[----:B------:R-:W-:Y:S01]  /*55d0*/  @!P0 HADD2.F32 R7, -RZ, R7.H0_H0 ;  /* 0x20000007ff078230 */ /* 0x000fe20000004100 */
[--C-:B------:R-:W-:Y:S01]  /*55e0*/  @!P0 SHF.R.U64 R10, R14, 0x10, R15.reuse ;  /* 0x000000100e0a8819 */ /* 0x100fe2000000120f */
[----:B------:R-:W-:Y:S01]  /*55f0*/  @!P0 HADD2.F32 R13, -RZ, R13.H0_H0 ;  /* 0x2000000dff0d8230 */ /* 0x000fe20000004100 */
[----:B------:R-:W-:Y:S02]  /*5600*/  @!P0 SHF.R.U32.HI R8, RZ, 0x10, R15 ;  /* 0x00000010ff088819 */ /* 0x000fe4000001160f */
[----:B------:R-:W-:Y:S01]  /*5610*/  @!P0 SHF.R.U32.HI R15, RZ, 0x10, R31 ;  /* 0x00000010ff0f8819 */ /* 0x000fe2000001161f */
[----:B------:R-:W-:Y:S02]  /*5620*/  @!P0 HADD2.F32 R10, -RZ, R10.H0_H0 ;  /* 0x2000000aff0a8230 */ /* 0x000fe40000004100 */
[----:B------:R-:W-:Y:S02]  /*5630*/  @!P0 HADD2.F32 R8, -RZ, R8.H0_H0 ;  /* 0x20000008ff088230 */ /* 0x000fe40000004100 */
[----:B------:R-:W-:Y:S01]  /*5640*/  @!P0 HADD2.F32 R24, -RZ, R15.H0_H0 ;  /* 0x2000000fff188230 */ /* 0x000fe20000004100 */
[----:B-1----:R-:W-:Y:S01]  /*5650*/  @!P0 IMAD.MOV.U32 R12, RZ, RZ, R32 ;  /* 0x000000ffff0c8224 */ /* 0x002fe200078e0020 */
[----:B------:R-:W-:Y:S02]  /*5660*/  @!P0 MOV R0, R16 ;  /* 0x0000001000008202 */ /* 0x000fe40000000f00 */
[----:B------:R-:W-:Y:S02]  /*5670*/  @!P0 MOV R25, R34 ;  /* 0x0000002200198202 */ /* 0x000fe40000000f00 */
        /* <DEDUP_REMOVED lines=13> */
[----:B------:R-:W-:Y:S01]  /*5750*/  @!P0 HADD2.F32 R22, -RZ, R39.H0_H0 ;  /* 0x20000027ff168230 */ /* 0x000fe20000004100 */
[-C--:B------:R-:W-:Y:S01]  /*5760*/  @!P0 FFMA.FTZ R37, R3, R13.reuse, -R14 ;  /* 0x0000000d03258223 */ /* 0x080fe2000001080e */
[----:B------:R-:W-:Y:S01]  /*5770*/  @!P0 HADD2.F32 R14, -RZ, R21.H0_H0 ;  /* 0x20000015ff0e8230 */ /* 0x000fe20000004100 */
[----:B------:R-:W-:Y:S01]  /*5780*/  @!P0 FFMA.FTZ R2, R12, R13, R2 ;  /* 0x0000000d0c028223 */ /* 0x000fe20000010002 */
[----:B------:R-:W-:Y:S02]  /*5790*/  @!P0 HADD2.F32 R13, -RZ, R5.H1_H1 ;  /* 0x30000005ff0d8230 */ /* 0x000fe40000004100 */
[----:B------:R-:W-:Y:S02]  /*57a0*/  @!P0 HADD2.F32 R3, -RZ, R11.H1_H1 ;  /* 0x3000000bff038230 */ /* 0x000fe40000004100 */
[----:B------:R-:W-:Y:S01]  /*57b0*/  @!P0 HADD2.F32 R11, -RZ, R5.H0_H0 ;  /* 0x20000005ff0b8230 */ /* 0x000fe20000004100 */
[----:B------:R-:W-:Y:S01]  /*57c0*/  @!P0 FMUL.FTZ R21, R13, R7 ;  /* 0x000000070d158220 */ /* 0x000fe20000410000 */
[----:B------:R-:W-:Y:S02]  /*57d0*/  @!P0 HADD2.F32 R5, -RZ, R4.H1_H1 ;  /* 0x30000004ff058230 */ /* 0x000fe40000004100 */
[----:B------:R-:W-:Y:S02]  /*57e0*/  @!P0 HADD2.F32 R12, -RZ, R38.H1_H1 ;  /* 0x30000026ff0c8230 */ /* 0x000fe40000004100 */
[----:B------:R-:W-:Y:S01]  /*57f0*/  @!P0 HADD2.F32 R6, -RZ, R4.H0_H0 ;  /* 0x20000004ff068230 */ /* 0x000fe20000004100 */
[----:B------:R-:W-:Y:S01]  /*5800*/  @!P0 FMUL.FTZ R4, R11, R3 ;  /* 0x000000030b048220 */ /* 0x000fe20000410000 */
[--C-:B------:R-:W-:Y:S01]  /*5810*/  @!P0 HADD2.F32 R23, -RZ, R9.reuse.H1_H1 ;  /* 0x30000009ff178230 */ /* 0x100fe20000004100 */
[C---:B------:R-:W-:Y:S01]  /*5820*/  @!P0 FFMA.FTZ R27, R5.reuse, R14, -R21 ;  /* 0x0000000e051b8223 */ /* 0x040fe20000010815 */
[----:B------:R-:W-:Y:S01]  /*5830*/  @!P0 HADD2.F32 R21, -RZ, R9.H0_H0 ;  /* 0x20000009ff158230 */ /* 0x000fe20000004100 */
[C---:B------:R-:W-:Y:S02]  /*5840*/  @!P0 FFMA.FTZ R31, R6.reuse, R12, -R4 ;  /* 0x0000000c061f8223 */ /* 0x040fe40000010804 */
[----:B------:R-:W-:Y:S01]  /*5850*/  @!P0 FMUL.FTZ R4, R5, R7 ;  /* 0x0000000705048220 */ /* 0x000fe20000410000 */
[--C-:B------:R-:W-:Y:S01]  /*5860*/  @!P0 HADD2.F32 R7, -RZ, R20.reuse.H0_H0 ;  /* 0x20000014ff078230 */ /* 0x100fe20000004100 */
[----:B------:R-:W-:Y:S01]  /*5870*/  @!P0 IMAD.MOV.U32 R5, RZ, RZ, R19 ;  /* 0x000000ffff058224 */ /* 0x000fe200078e0013 */
[----:B------:R-:W-:Y:S01]  /*5880*/  @!P0 F2FP.PACK_AB R27, R27, R31 ;  /* 0x0000001f1b1b823e */ /* 0x000fe200000000ff */
[----:B------:R-:W-:Y:S02]  /*5890*/  @!P0 FMUL.FTZ R3, R6, R3 ;  /* 0x0000000306038220 */ /* 0x000fe40000410000 */
[----:B------:R-:W-:Y:S01]  /*58a0*/  @!P0 FMUL.FTZ R9, R23, R8 ;  /* 0x0000000817098220 */ /* 0x000fe20000410000 */
[--C-:B------:R-:W-:Y:S01]  /*58b0*/  @!P0 HADD2.F32 R6, -RZ, R5.reuse.H0_H0 ;  /* 0x20000005ff068230 */ /* 0x100fe20000004100 */
[-C--:B------:R-:W-:Y:S01]  /*58c0*/  @!P0 FMUL.FTZ R15, R21, R7.reuse ;  /* 0x00000007150f8220 */ /* 0x080fe20000410000 */
[----:B------:R-:W-:Y:S01]  /*58d0*/  @!P0 HADD2.F32 R5, -RZ, R5.H1_H1 ;  /* 0x30000005ff058230 */ /* 0x000fe20000004100 */
[----:B------:R-:W-:Y:S01]  /*58e0*/  @!P0 FFMA.FTZ R3, R11, R12, R3 ;  /* 0x0000000c0b038223 */ /* 0x000fe20000010003 */
[----:B------:R-:W-:Y:S01]  /*58f0*/  @!P0 HADD2.F32 R11, -RZ, R39.H1_H1 ;  /* 0x30000027ff0b8230 */ /* 0x000fe20000004100 */
[C---:B------:R-:W-:Y:S01]  /*5900*/  @!P0 FFMA.FTZ R30, R6.reuse, R22, -R15 ;  /* 0x00000016061e8223 */ /* 0x040fe2000001080f */
[--C-:B------:R-:W-:Y:S01]  /*5910*/  @!P0 HADD2.F32 R15, -RZ, R25.reuse.H0_H0 ;  /* 0x20000019ff0f8230 */ /* 0x100fe20000004100 */
[C---:B------:R-:W-:Y:S01]  /*5920*/  @!P0 FFMA.FTZ R29, R5.reuse, R24, -R9 ;  /* 0x00000018051d8223 */ /* 0x040fe20000010809 */
[----:B------:R-:W-:Y:S01]  /*5930*/  @!P0 HADD2.F32 R12, -RZ, R25.H1_H1 ;  /* 0x30000019ff0c8230 */ /* 0x000fe20000004100 */
[----:B------:R-:W-:Y:S02]  /*5940*/  @!P0 IMAD.MOV.U32 R9, RZ, RZ, R18 ;  /* 0x000000ffff098224 */ /* 0x000fe400078e0012 */
[----:B------:R-:W-:Y:S01]  /*5950*/  @!P0 FMUL.FTZ R8, R5, R8 ;  /* 0x0000000805088220 */ /* 0x000fe20000410000 */
[----:B------:R-:W-:Y:S01]  /*5960*/  @!P0 HADD2.F32 R5, -RZ, R20.H1_H1 ;  /* 0x30000014ff058230 */ /* 0x000fe20000004100 */
[----:B------:R-:W-:Y:S01]  /*5970*/  @!P0 FMUL.FTZ R7, R6, R7 ;  /* 0x0000000706078220 */ /* 0x000fe20000410000 */
[--C-:B------:R-:W-:Y:S01]  /*5980*/  @!P0 HADD2.F32 R6, -RZ, R9.reuse.H0_H0 ;  /* 0x20000009ff068230 */ /* 0x100fe20000004100 */
[----:B------:R-:W-:Y:S01]  /*5990*/  @!P0 FMUL.FTZ R25, R12, R10 ;  /* 0x0000000a0c198220 */ /* 0x000fe20000410000 */
[----:B------:R-:W-:Y:S01]  /*59a0*/  @!P0 HADD2.F32 R9, -RZ, R9.H1_H1 ;  /* 0x30000009ff098230 */ /* 0x000fe20000004100 */
[-C--:B------:R-:W-:Y:S02]  /*59b0*/  @!P0 FMUL.FTZ R20, R15, R5.reuse ;  /* 0x000000050f148220 */ /* 0x080fe40000410000 */
[C---:B------:R-:W-:Y:S02]  /*59c0*/  @!P0 FMUL.FTZ R5, R6.reuse, R5 ;  /* 0x0000000506058220 */ /* 0x040fe40000410000 */
[-C--:B------:R-:W-:Y:S01]  /*59d0*/  @!P0 FFMA.FTZ R28, R6, R11.reuse, -R20 ;  /* 0x0000000b061c8223 */ /* 0x080fe20000010814 */
[----:B------:R-:W-:Y:S01]  /*59e0*/  @!P0 HADD2.F32 R20, -RZ, R26.H0_H0 ;  /* 0x2000001aff148230 */ /* 0x000fe20000004100 */
[----:B------:R-:W-:Y:S01]  /*59f0*/  @!P0 F2FP.PACK_AB R26, R37, R44 ;  /* 0x0000002c251a823e */ /* 0x000fe200000000ff */
[----:B------:R-:W-:Y:S02]  /*5a00*/  @!P0 FMUL.FTZ R6, R9, R10 ;  /* 0x0000000a09068220 */ /* 0x000fe40000410000 */
[----:B------:R-:W-:Y:S01]  /*5a10*/  @!P0 FFMA.FTZ R4, R13, R14, R4 ;  /* 0x0000000e0d048223 */ /* 0x000fe20000010004 */
[----:B------:R-:W-:Y:S01]  /*5a20*/  @!P0 MOV R16, R26 ;  /* 0x0000001a00108202 */ /* 0x000fe20000000f00 */
[----:B------:R-:W-:Y:S01]  /*5a30*/  @!P0 FFMA.FTZ R10, R9, R20, -R25 ;  /* 0x00000014090a8223 */ /* 0x000fe20000010819 */
[----:B------:R-:W-:Y:S01]  /*5a40*/  @!P0 F2FP.PACK_AB R25, R29, R30 ;  /* 0x0000001e1d19823e */ /* 0x000fe200000000ff */
[----:B------:R-:W-:Y:S01]  /*5a50*/  @!P0 FFMA.FTZ R5, R15, R11, R5 ;  /* 0x0000000b0f058223 */ /* 0x000fe20000010005 */
[----:B------:R-:W-:Y:S01]  /*5a60*/  @!P0 F2FP.PACK_AB R9, R2, R0 ;  /* 0x000000000209823e */ /* 0x000fe200000000ff */
[----:B------:R-:W-:Y:S01]  /*5a70*/  @!P0 IMAD.MOV.U32 R17, RZ, RZ, R27 ;  /* 0x000000ffff118224 */ /* 0x000fe200078e001b */
        /* <DEDUP_REMOVED lines=21> */
.L_x_1296:
        /* <DEDUP_REMOVED lines=27> */
.L_x_1300:
[----:B------:R-:W-:Y:S05]  /*5d80*/  BSYNC B1 ;  /* 0x0000000000017941 */ /* 0x000fea0003800000 */
.L_x_1295:
        /* <DEDUP_REMOVED lines=59> */
.L_x_1312:
[----:B-123--:R-:W-:Y:S05]  /*6140*/  BSYNC B0 ;  /* 0x0000000000007941 */ /* 0x00efea0003800000 */
.L_x_1311:
        /* <DEDUP_REMOVED lines=23> */
.L_x_1294:
[----:B------:R-:W-:Y:S01]  /*62c0*/  IMAD.MOV.U32 R0, RZ, RZ, c[0x0][0x2c4] ;  /* 0x0000b100ff007624 */ /* 0x000fe200078e00ff */
[----:B------:R-:W-:Y:S04]  /*62d0*/  BSSY B0, `(.L_x_1314) ;  /* 0x000002a000007945 */ /* 0x000fe80003800000 */
[----:B------:R-:W-:-:S02]  /*62e0*/  ISETP.NE.AND P3, PT, R0, 0x1, PT ;  /* 0x000000010000780c */ /* 0x000fc40003f65270 */
[----:B------:R-:W-:-:S11]  /*62f0*/  IADD3 R0, R225, 0x7f, RZ ;  /* 0x0000007fe1007810 */ /* 0x000fd60007ffe0ff */
[----:B------:R-:W-:-:S05]  /*6300*/  @P3 IMAD.HI.U32 R2, R0, c[0x0][0x2c8], RZ ;  /* 0x0000b20000023a27 */ /* 0x000fca00078e00ff */
[----:B------:R-:W-:-:S05]  /*6310*/  @P3 SHF.R.U32.HI R0, RZ, c[0x0][0x2cc], R2 ;  /* 0x0000b300ff003a19 */ /* 0x000fca0000011602 */
[----:B------:R-:W-:-:S05]  /*6320*/  IMAD.IADD R0, R103, 0x1, R0 ;  /* 0x0000000167007824 */ /* 0x000fca00078e0200 */
[----:B------:R-:W-:-:S04]  /*6330*/  SHF.R.S32.HI R2, RZ, 0x1f, R0 ;  /* 0x0000001fff027819 */ /* 0x000fc80000011400 */
[----:B------:R-:W-:-:S04]  /*6340*/  LEA.HI R0, R2, R0, RZ, 0x5 ;  /* 0x0000000002007211 */ /* 0x000fc800078f28ff */
[----:B------:R-:W-:-:S04]  /*6350*/  SHF.R.S32.HI R0, RZ, 0x5, R0 ;  /* 0x00000005ff007819 */ /* 0x000fc80000011400 */
[----:B-1----:R-:W-:Y:S01]  /*6360*/  IMNMX R5, R101, R0, PT ;  /* 0x0000000065057217 */ /* 0x002fe20003800200 */
[----:B------:R-:W-:-:S03]  /*6370*/  IMAD.MOV.U32 R0, RZ, RZ, RZ ;  /* 0x000000ffff007224 */ /* 0x000fc600078e00ff */
[----:B------:R-:W-:-:S13]  /*6380*/  ISETP.GE.AND P0, PT, R5, 0x1, PT ;  /* 0x000000010500780c */ /* 0x000fda0003f06270 */
        /* <DEDUP_REMOVED lines=30> */
.L_x_1315:
[----:B------:R-:W-:Y:S05]  /*6570*/  BSYNC B0 ;  /* 0x0000000000007941 */ /* 0x000fea0003800000 */
.L_x_1314:
        /* <DEDUP_REMOVED lines=77> */
[----:B------:R-:W-:Y:S01]  /*6a50*/  SHF.R.S32.HI R0, RZ, 0x1f, R110 ;  /* 0x0000001fff007819 */ /* 0x000fe2000001146e */
[--C-:B------:R-:W-:Y:S01]  /*6a60*/  IMAD.IADD R4, R211, 0x1, R225.reuse ;  /* 0x00000001d3047824 */ /* 0x100fe200078e02e1 */
[----:B------:R-:W-:Y:S01]  /*6a70*/  ISETP.NE.U32.AND P0, PT, RZ, c[0x0][0x348], PT ;  /* 0x0000d200ff007a0c */ /* 0x000fe20003f05070 */
[----:B------:R-:W-:Y:S01]  /*6a80*/  IMAD.IADD R13, R208, 0x1, R225 ;  /* 0x00000001d00d7824 */ /* 0x000fe200078e02e1 */
[----:B------:R-:W-:Y:S01]  /*6a90*/  LOP3.LUT R215, R234, 0xffff, RZ, 0xc0, !PT ;  /* 0x0000ffffead77812 */ /* 0x000fe200078ec0ff */
[----:B------:R-:W-:Y:S01]  /*6aa0*/  IMAD R0, R0, c[0x0][0x178], RZ ;  /* 0x00005e0000007a24 */ /* 0x000fe200078e02ff */
[----:B------:R-:W-:Y:S01]  /*6ab0*/  ISETP.NE.AND.EX P0, PT, RZ, c[0x0][0x34c], PT, P0 ;  /* 0x0000d300ff007a0c */ /* 0x000fe20003f05300 */
[----:B------:R-:W-:Y:S01]  /*6ac0*/  @P3 IMAD.HI.U32 R7, R4, c[0x0][0x2c8], RZ ;  /* 0x0000b20004073a27 */ /* 0x000fe200078e00ff */
[----:B------:R-:W-:Y:S02]  /*6ad0*/  ISETP.GE.AND P5, PT, R132, c[0x0][0x198], PT ;  /* 0x0000660084007a0c */ /* 0x000fe40003fa6270 */
[----:B------:R-:W-:Y:S01]  /*6ae0*/  SEL R6, R238, RZ, !P0 ;  /* 0x000000ffee067207 */ /* 0x000fe20004000000 */
[----:B------:R-:W-:Y:S01]  /*6af0*/  IMAD R0, R110, c[0x0][0x17c], R0 ;  /* 0x00005f006e007a24 */ /* 0x000fe200078e0200 */
[----:B------:R-:W-:-:S02]  /*6b00*/  SEL R5, R237, RZ, !P0 ;  /* 0x000000ffed057207 */ /* 0x000fc40004000000 */
[----:B------:R-:W-:Y:S01]  /*6b10*/  ISETP.GE.AND P4, PT, R137, c[0x0][0x198], PT ;  /* 0x0000660089007a0c */ /* 0x000fe20003f86270 */
[----:B------:R-:W-:Y:S01]  /*6b20*/  IMAD R6, R6, c[0x0][0x1c0], RZ ;  /* 0x0000700006067a24 */ /* 0x000fe200078e02ff */
[----:B------:R-:W-:Y:S02]  /*6b30*/  ISETP.GE.AND P2, PT, R198, c[0x0][0x198], PT ;  /* 0x00006600c6007a0c */ /* 0x000fe40003f46270 */
[----:B------:R-:W-:Y:S01]  /*6b40*/  IADD3 R114, R195, -0x1, RZ ;  /* 0xffffffffc3727810 */ /* 0x000fe20007ffe0ff */
[----:B------:R-:W-:Y:S02]  /*6b50*/  IMAD R6, R5, c[0x0][0x1c4], R6 ;  /* 0x0000710005067a24 */ /* 0x000fe400078e0206 */
[----:B-1----:R-:W-:-:S04]  /*6b60*/  IMAD.WIDE.U32 R2, R110, c[0x0][0x178], RZ ;  /* 0x00005e006e027a25 */ /* 0x002fc800078e00ff */
[----:B------:R-:W-:Y:S01]  /*6b70*/  IMAD.IADD R3, R3, 0x1, R0 ;  /* 0x0000000103037824 */ /* 0x000fe200078e0200 */
[----:B------:R-:W-:Y:S02]  /*6b80*/  MOV R0, R4 ;  /* 0x0000000400007202 */ /* 0x000fe40000000f00 */
[----:B------:R-:W-:Y:S01]  /*6b90*/  @P3 SHF.R.U32.HI R0, RZ, c[0x0][0x2cc], R7 ;  /* 0x0000b300ff003a19 */ /* 0x000fe20000011607 */
[----:B------:R-:W-:Y:S01]  /*6ba0*/  IMAD.WIDE.U32 R2, R215, c[0x0][0x1b8], R2 ;  /* 0x00006e00d7027a25 */ /* 0x000fe200078e0002 */
[----:B------:R-:W-:Y:S02]  /*6bb0*/  ISETP.GE.AND P3, PT, R197, c[0x0][0x198], PT ;  /* 0x00006600c5007a0c */ /* 0x000fe40003f66270 */
[----:B------:R-:W-:Y:S01]  /*6bc0*/  SHF.R.S32.HI R7, RZ, 0x1f, R0 ;  /* 0x0000001fff077819 */ /* 0x000fe20000011400 */
[----:B------:R-:W-:-:S04]  /*6bd0*/  IMAD R3, R215, c[0x0][0x1bc], R3 ;  /* 0x00006f00d7037a24 */ /* 0x000fc800078e0203 */
        /* <DEDUP_REMOVED lines=18> */
.L_x_1486:
[----:B------:R-:W-:Y:S05]  /*6d00*/  BRA.DIV ~URZ, `(.L_x_1318) ;  /* 0x000163627f007947 */ /* 0x000fea000b800000 */
[----:B------:R3:W4:Y:S02]  /*6d10*/  SHFL.IDX PT, R0, R12, RZ, 0x181f ;  /* 0x00181fff0c007589 */ /* 0x00072400000e0000 */
.L_x_1487:
        /* <DEDUP_REMOVED lines=21> */
.L_x_1320:
[----:B------:R-:W-:Y:S05]  /*6e70*/  BSYNC B0 ;  /* 0x0000000000007941 */ /* 0x000fea0003800000 */
.L_x_1319:
[----:B------:R-:W-:Y:S05]  /*6e80*/  BRA.DIV ~URZ, `(.L_x_1321) ;  /* 0x000162427f007947 */ /* 0x000fea000b800000 */
[----:B--2---:R2:W1:Y:S04]  /*6e90*/  SHFL.IDX PT, R4, R5, 0x1, 0x181f ;  /* 0x00381f0005047f89 */ /* 0x00446800000e0000 */
[----:B----4-:R2:W4:Y:S02]  /*6ea0*/  SHFL.IDX PT, R0, R12, 0x1, 0x181f ;  /* 0x00381f000c007f89 */ /* 0x01052400000e0000 */
.L_x_1488:
        /* <DEDUP_REMOVED lines=21> */
.L_x_1323:
[----:B------:R-:W-:Y:S05]  /*7000*/  BSYNC B0 ;  /* 0x0000000000007941 */ /* 0x000fea0003800000 */
.L_x_1322:
[----:B------:R-:W-:Y:S05]  /*7010*/  BRA.DIV ~URZ, `(.L_x_1324) ;  /* 0x000161727f007947 */ /* 0x000fea000b800000 */
[----:B-1----:R1:W2:Y:S02]  /*7020*/  SHFL.IDX PT, R4, R5, 0x2, 0x181f ;  /* 0x00581f0005047f89 */ /* 0x0022a400000e0000 */
.L_x_1489:
[----:B------:R-:W-:Y:S05]  /*7030*/  BRA.DIV ~URZ, `(.L_x_1325) ;  /* 0x000161c27f007947 */ /* 0x000fea000b800000 */
[----:B----4-:R4:W1:Y:S02]  /*7040*/  SHFL.IDX PT, R0, R12, 0x2, 0x181f ;  /* 0x00581f000c007f89 */ /* 0x01086400000e0000 */
.L_x_1490:
        /* <DEDUP_REMOVED lines=21> */
.L_x_1327:
[----:B------:R-:W-:Y:S05]  /*71a0*/  BSYNC B0 ;  /* 0x0000000000007941 */ /* 0x000fea0003800000 */
.L_x_1326:
[----:B------:R-:W-:Y:S05]  /*71b0*/  BRA.DIV ~URZ, `(.L_x_1328) ;  /* 0x000160a27f007947 */ /* 0x000fea000b800000 */
[----:B--2---:R2:W3:Y:S04]  /*71c0*/  SHFL.IDX PT, R4, R5, 0x3, 0x181f ;  /* 0x00781f0005047f89 */ /* 0x0044e800000e0000 */
[----:B-1----:R2:W1:Y:S02]  /*71d0*/  SHFL.IDX PT, R0, R12, 0x3, 0x181f ;  /* 0x00781f000c007f89 */ /* 0x00246400000e0000 */
.L_x_1491:
[----:B------:R-:W-:Y:S01]  /*71e0*/  IADD3 R2, R13, 0x60, RZ ;  /* 0x000000600d027810 */ /* 0x000fe20007ffe0ff */
[----:B-----5:R-:W-:Y:S01]  /*71f0*/  IMAD.WIDE.U32 R218, R14, c[0x0][0x2b0], RZ ;  /* 0x0000ac000eda7a25 */ /* 0x020fe200078e00ff */
[----:B------:R-:W-:Y:S02]  /*7200*/  LOP3.LUT R207, R207, 0xfffffffe, RZ, 0xc0, !PT ;  /* 0xfffffffecfcf7812 */ /* 0x000fe400078ec0ff */
[----:B------:R-:W-:-:S13]  /*7210*/  ISETP.GE.AND P1, PT, R2, R64, PT ;  /* 0x000000400200720c */ /* 0x000fda0003f26270 */
[C---:B-1----:R-:W-:Y:S02]  /*7220*/  @!P1 LEA R10, P0, R132.reuse, R0, 0x1 ;  /* 0x00000000840a9211 */ /* 0x042fe400078008ff */
[----:B------:R-:W-:Y:S02]  /*7230*/  @P1 LOP3.LUT R207, R207, 0x1, RZ, 0xfc, !PT ;  /* 0x00000001cfcf1812 */ /* 0x000fe400078efcff */
        /* <DEDUP_REMOVED lines=22> */
[----:B-1----:R-:W-:Y:S01]  /*73a0*/  IMAD R2, R114, 0x20, R211 ;  /* 0x0000002072027824 */ /* 0x002fe200078e02d3 */
[----:B------:R-:W-:Y:S01]  /*73b0*/  LOP3.LUT R207, R207, 0xfffffffd, RZ, 0xc0, !PT ;  /* 0xfffffffdcfcf7812 */ /* 0x000fe200078ec0ff */
[----:B------:R-:W-:Y:S01]  /*73c0*/  IMAD.MOV.U32 R196, RZ, RZ, RZ ;  /* 0x000000ffffc47224 */ /* 0x000fe200078e00ff */
[----:B------:R-:W-:-:S02]  /*73d0*/  ISETP.NE.AND P1, PT, R122, 0x1, PT ;  /* 0x000000017a00780c */ /* 0x000fc40003f25270 */
[C---:B------:R-:W-:Y:S01]  /*73e0*/  ISETP.GE.AND P0, PT, R2.reuse, R227, PT ;  /* 0x000000e30200720c */ /* 0x040fe20003f06270 */
[----:B------:R-:W-:-:S03]  /*73f0*/  IMAD.IADD R2, R2, 0x1, R223 ;  /* 0x0000000102027824 */ /* 0x000fc600078e02df */
[----:B------:R-:W-:Y:S01]  /*7400*/  ISETP.GT.OR P0, PT, R211, 0x1f, P0 ;  /* 0x0000001fd300780c */ /* 0x000fe20000704670 */
[----:B------:R-:W-:-:S06]  /*7410*/  IMAD.MOV.U32 R0, RZ, RZ, R2 ;  /* 0x000000ffff007224 */ /* 0x000fcc00078e0002 */
[----:B------:R-:W-:Y:S01]  /*7420*/  @P1 IMAD.HI.U32 R3, R2, c[0x0][0x2bc], RZ ;  /* 0x0000af0002031a27 */ /* 0x000fe200078e00ff */
[----:B------:R-:W-:-:S04]  /*7430*/  @P1 LOP3.LUT R207, R207, 0x2, RZ, 0xfc, !PT ;  /* 0x00000002cfcf1812 */ /* 0x000fc800078efcff */
[----:B------:R-:W-:-:S04]  /*7440*/  @P1 SHF.R.U32.HI R0, RZ, c[0x0][0x2c0], R3 ;  /* 0x0000b000ff001a19 */ /* 0x000fc80000011603 */
        /* <DEDUP_REMOVED lines=50> */
.L_x_1329:
        /* <DEDUP_REMOVED lines=54> */
[----:B------:R-:W-:-:S02]  /*7ad0*/  ISETP.GE.AND P2, PT, R158, c[0x0][0x27c], PT ;  /* 0x00009f009e007a0c */ /* 0x000fc40003f46270 */
[----:B------:R-:W-:-:S09]  /*7ae0*/  ISETP.GE.AND P1, PT, R156, c[0x0][0x27c], PT ;  /* 0x00009f009c007a0c */ /* 0x000fd20003f26270 */
[C---:B------:R-:W-:Y:S01]  /*7af0*/  @!P3 IMAD.SHL.U32 R6, R138.reuse, 0x2, RZ ;  /* 0x000000028a06b824 */ /* 0x040fe200078e00ff */
[----:B------:R-:W-:-:S04]  /*7b00*/  @!P3 SHF.L.U64.HI R5, R138, 0x1, R139 ;  /* 0x000000018a05b819 */ /* 0x000fc8000001028b */
[----:B--2---:R-:W-:-:S05]  /*7b10*/  @!P3 IADD3 R18, P0, R3, R6, RZ ;  /* 0x000000060312b210 */ /* 0x004fca0007f1e0ff */
[----:B----4-:R-:W-:Y:S01]  /*7b20*/  @!P3 IMAD.X R19, R4, 0x1, R5, P0 ;  /* 0x000000010413b824 */ /* 0x010fe200000e0605 */
[----:B---3--:R-:W-:Y:S02]  /*7b30*/  @!P3 IADD3 R16, P0, R0, R6, RZ ;  /* 0x000000060010b210 */ /* 0x008fe40007f1e0ff */
[----:B-----5:R-:W-:-:S03]  /*7b40*/  @!P2 SHF.L.U64.HI R6, R158, 0x1, R105 ;  /* 0x000000019e06a819 */ /* 0x020fc60000010269 */
[----:B-1----:R-:W-:Y:S02]  /*7b50*/  @!P3 IMAD.X R17, R2, 0x1, R5, P0 ;  /* 0x000000010211b824 */ /* 0x002fe400000e0605 */
[----:B------:R-:W-:-:S03]  /*7b60*/  @!P2 IMAD.SHL.U32 R5, R158, 0x2, RZ ;  /* 0x000000029e05a824 */ /* 0x000fc600078e00ff */
[----:B------:R1:W5:Y:S02]  /*7b70*/  @!P3 LD.E.64 R22, [R16.64] ;  /* 0x000000081016b980 */ /* 0x000364000c101b00 */
[----:B------:R-:W-:-:S05]  /*7b80*/  @!P2 IADD3 R14, P0, R3, R5, RZ ;  /* 0x00000005030ea210 */ /* 0x000fca0007f1e0ff */
        /* <DEDUP_REMOVED lines=9> */
[----:B------:R-:W-:-:S13]  /*7c20*/  ISETP.GE.AND P0, PT, R157, c[0x0][0x27c], PT ;  /* 0x00009f009d007a0c */ /* 0x000fda0003f06270 */
[C---:B------:R-:W-:Y:S01]  /*7c30*/  @!P0 IMAD.SHL.U32 R5, R157.reuse, 0x2, RZ ;  /* 0x000000029d058824 */ /* 0x040fe200078e00ff */
[----:B------:R-:W-:-:S04]  /*7c40*/  @!P0 SHF.L.U64.HI R20, R157, 0x1, R100 ;  /* 0x000000019d148819 */ /* 0x000fc80000010264 */
[----:B------:R-:W-:-:S05]  /*7c50*/  @!P0 IADD3 R6, P4, R3, R5, RZ ;  /* 0x0000000503068210 */ /* 0x000fca0007f9e0ff */
[----:B------:R-:W-:Y:S01]  /*7c60*/  @!P0 IMAD.X R7, R4, 0x1, R20, P4 ;  /* 0x0000000104078824 */ /* 0x000fe200020e0614 */
[----:B------:R-:W-:Y:S01]  /*7c70*/  @!P0 IADD3 R4, P4, R0, R5, RZ ;  /* 0x0000000500048210 */ /* 0x000fe20007f9e0ff */
[----:B-1----:R-:W-:-:S04]  /*7c80*/  CS2R R16, SRZ ;  /* 0x0000000000107805 */ /* 0x002fc8000001ff00 */
[----:B------:R-:W-:Y:S02]  /*7c90*/  @!P0 IMAD.X R5, R2, 0x1, R20, P4 ;  /* 0x0000000102058824 */ /* 0x000fe400020e0614 */
[----:B------:R-:W-:Y:S01]  /*7ca0*/  CS2R R20, SRZ ;  /* 0x0000000000147805 */ /* 0x000fe2000001ff00 */
[----:B------:R1:W5:Y:S01]  /*7cb0*/  @!P2 LD.E.64 R16, [R14.64] ;  /* 0x000000080e10a980 */ /* 0x000362000c101b00 */
[----:B------:R-:W-:Y:S01]  /*7cc0*/  CS2R R28, SRZ ;  /* 0x00000000001c7805 */ /* 0x000fe2000001ff00 */
[----:B------:R-:W-:Y:S01]  /*7cd0*/  CS2R R30, SRZ ;  /* 0x00000000001e7805 */ /* 0x000fe2000001ff00 */
[----:B------:R-:W-:Y:S02]  /*7ce0*/  CS2R R32, SRZ ;  /* 0x0000000000207805 */ /* 0x000fe4000001ff00 */
[----:B------:R2:W5:Y:S04]  /*7cf0*/  @!P3 LD.E.64 R20, [R18.64] ;  /* 0x000000081214b980 */ /* 0x000568000c101b00 */
[----:B------:R3:W5:Y:S04]  /*7d00*/  @!P1 LD.E.64 R28, [R8.64] ;  /* 0x00000008081c9980 */ /* 0x000768000c101b00 */
[----:B------:R3:W5:Y:S04]  /*7d10*/  @!P0 LD.E.64 R30, [R6.64] ;  /* 0x00000008061e8980 */ /* 0x000768000c101b00 */
[----:B------:R3:W5:Y:S01]  /*7d20*/  @!P0 LD.E.64 R32, [R4.64] ;  /* 0x0000000804208980 */ /* 0x000762000c101b00 */
[----:B-1----:R-:W-:Y:S01]  /*7d30*/  CS2R R14, SRZ ;  /* 0x00000000000e7805 */ /* 0x002fe2000001ff00 */
[----:B--2---:R-:W-:-:S05]  /*7d40*/  CS2R R18, SRZ ;  /* 0x0000000000127805 */ /* 0x004fca000001ff00 */
[----:B------:R3:W5:Y:S04]  /*7d50*/  @!P1 LD.E.64 R14, [R10.64] ;  /* 0x000000080a0e9980 */ /* 0x000768000c101b00 */
[----:B------:R3:W5:Y:S02]  /*7d60*/  @!P2 LD.E.64 R18, [R12.64] ;  /* 0x000000080c12a980 */ /* 0x000764000c101b00 */
.L_x_1333:
[----:B------:R-:W-:Y:S05]  /*7d70*/  BSYNC B0 ;  /* 0x0000000000007941 */ /* 0x000fea0003800000 */
.L_x_1332:
[----:B---345:R-:W-:Y:S01]  /*7d80*/  IMAD.MOV.U32 R4, RZ, RZ, R14 ;  /* 0x000000ffff047224 */ /* 0x038fe200078e000e */
[----:B------:R-:W-:Y:S01]  /*7d90*/  LOP3.LUT P0, RZ, R207, 0x8, RZ, 0xc0, !PT ;  /* 0x00000008cfff7812 */ /* 0x000fe2000780c0ff */
[----:B--2---:R-:W-:Y:S01]  /*7da0*/  IMAD.MOV.U32 R3, RZ, RZ, R15 ;  /* 0x000000ffff037224 */ /* 0x004fe200078e000f */
[----:B------:R2:W3:Y:S01]  /*7db0*/  SHFL.IDX PT, R8, R24, 0x1, 0x181f ;  /* 0x00381f0018087f89 */ /* 0x0004e200000e0000 */
[----:B-1----:R-:W-:Y:S01]  /*7dc0*/  IMAD.MOV.U32 R2, RZ, RZ, R30 ;  /* 0x000000ffff027224 */ /* 0x002fe200078e001e */
[----:B------:R-:W-:Y:S01]  /*7dd0*/  BSSY B0, `(.L_x_1334) ;  /* 0x000004e000007945 */ /* 0x000fe20003800000 */
[----:B------:R-:W-:Y:S01]  /*7de0*/  IMAD.MOV.U32 R0, RZ, RZ, R31 ;  /* 0x000000ffff007224 */ /* 0x000fe200078e001f */
[----:B------:R-:W-:Y:S01]  /*7df0*/  PRMT R83, R4, 0x5410, R3 ;  /* 0x0000541004537816 */ /* 0x000fe20000000003 */
[----:B------:R-:W-:Y:S01]  /*7e00*/  IMAD.MOV.U32 R4, RZ, RZ, R20 ;  /* 0x000000ffff047224 */ /* 0x000fe200078e0014 */
[----:B------:R-:W-:Y:S01]  /*7e10*/  CS2R R42, SRZ ;  /* 0x00000000002a7805 */ /* 0x000fe2000001ff00 */
        /* <DEDUP_REMOVED lines=11> */
[----:B------:R-:W-:Y:S01]  /*7ed0*/  MOV R2, R32 ;  /* 0x0000002000027202 */ /* 0x000fe20000000f00 */
[----:B------:R2:W1:Y:S01]  /*7ee0*/  SHFL.IDX PT, R3, R26, 0x1, 0x181f ;  /* 0x00381f001a037f89 */ /* 0x00046200000e0000 */
[----:B------:R-:W-:Y:S01]  /*7ef0*/  PRMT R82, R5, 0x5410, R4 ;  /* 0x0000541005527816 */ /* 0x000fe20000000004 */
[----:B------:R-:W-:Y:S01]  /*7f00*/  IMAD.MOV.U32 R4, RZ, RZ, R23 ;  /* 0x000000ffff047224 */ /* 0x000fe200078e0017 */
[----:B------:R-:W-:Y:S01]  /*7f10*/  PRMT R85, R2, 0x7610, R85 ;  /* 0x0000761002557816 */ /* 0x000fe20000000055 */
[----:B------:R-:W-:Y:S01]  /*7f20*/  CS2R R40, SRZ ;  /* 0x0000000000287805 */ /* 0x000fe2000001ff00 */
[----:B------:R-:W-:Y:S01]  /*7f30*/  PRMT R86, R0, 0x7610, R86 ;  /* 0x0000761000567816 */ /* 0x000fe20000000056 */
[----:B------:R2:W4:Y:S01]  /*7f40*/  SHFL.IDX PT, R2, R27, 0x1, 0x181f ;  /* 0x00381f001b027f89 */ /* 0x00052200000e0000 */
[----:B------:R-:W-:Y:S01]  /*7f50*/  MOV R5, R22 ;  /* 0x0000001600057202 */ /* 0x000fe20000000f00 */
[----:B------:R-:W-:Y:S01]  /*7f60*/  CS2R R36, SRZ ;  /* 0x0000000000247805 */ /* 0x000fe2000001ff00 */
[----:B------:R-:W-:Y:S01]  /*7f70*/  PRMT R80, R7, 0x5410, R6 ;  /* 0x0000541007507816 */ /* 0x000fe20000000006 */
[----:B------:R2:W1:Y:S01]  /*7f80*/  SHFL.IDX PT, R0, R25, 0x1, 0x181f ;  /* 0x00381f0019007f89 */ /* 0x00046200000e0000 */
[----:B------:R-:W-:Y:S01]  /*7f90*/  PRMT R13, R5, 0x5410, R4 ;  /* 0x00005410050d7816 */ /* 0x000fe20000000004 */
[----:B------:R-:W-:Y:S01]  /*7fa0*/  CS2R R46, SRZ ;  /* 0x00000000002e7805 */ /* 0x000fe2000001ff00 */
[----:B------:R-:W-:Y:S01]  /*7fb0*/  CS2R R44, SRZ ;  /* 0x00000000002c7805 */ /* 0x000fe2000001ff00 */
[----:B------:R-:W-:Y:S01]  /*7fc0*/  CS2R R38, SRZ ;  /* 0x0000000000267805 */ /* 0x000fe2000001ff00 */
[----:B------:R-:W-:Y:S01]  /*7fd0*/  CS2R R34, SRZ ;  /* 0x0000000000227805 */ /* 0x000fe2000001ff00 */
[----:B------:R-:W-:Y:S05]  /*7fe0*/  @P0 BRA `(.L_x_1335) ;  /* 0x000002c000000947 */ /* 0x000fea0003800000 */
[----:B---3--:R-:W-:Y:S01]  /*7ff0*/  ISETP.GE.AND P0, PT, R138, c[0x0][0x27c], PT ;  /* 0x00009f008a007a0c */ /* 0x008fe20003f06270 */
[----:B------:R-:W-:Y:S01]  /*8000*/  CS2R R36, SRZ ;  /* 0x0000000000247805 */ /* 0x000fe2000001ff00 */
[----:B------:R-:W-:Y:S01]  /*8010*/  ISETP.GE.AND P2, PT, R158, c[0x0][0x27c], PT ;  /* 0x00009f009e007a0c */ /* 0x000fe20003f46270 */
[----:B------:R-:W-:-:S10]  /*8020*/  CS2R R34, SRZ ;  /* 0x0000000000227805 */ /* 0x000fd4000001ff00 */
[C---:B------:R-:W-:Y:S01]  /*8030*/  @!P0 IMAD.SHL.U32 R4, R138.reuse, 0x2, RZ ;  /* 0x000000028a048824 */ /* 0x040fe200078e00ff */
[----:B------:R-:W-:-:S04]  /*8040*/  @!P0 SHF.L.U64.HI R5, R138, 0x1, R139 ;  /* 0x000000018a058819 */ /* 0x000fc8000001028b */
[----:B----4-:R-:W-:-:S05]  /*8050*/  @!P0 IADD3 R6, P1, R2, R4, RZ ;  /* 0x0000000402068210 */ /* 0x010fca0007f3e0ff */
[----:B-1----:R-:W-:Y:S01]  /*8060*/  @!P0 IMAD.X R7, R3, 0x1, R5, P1 ;  /* 0x0000000103078824 */ /* 0x002fe200008e0605 */
[----:B------:R-:W-:Y:S01]  /*8070*/  @!P0 IADD3 R4, P1, R0, R4, RZ ;  /* 0x0000000400048210 */ /* 0x000fe20007f3e0ff */
[----:B------:R-:W-:-:S03]  /*8080*/  @!P2 IMAD.SHL.U32 R9, R158, 0x2, RZ ;  /* 0x000000029e09a824 */ /* 0x000fc600078e00ff */
[----:B------:R1:W5:Y:S01]  /*8090*/  @!P0 LD.E.64 R36, [R6.64] ;  /* 0x0000000806248980 */ /* 0x000362000c101b00 */
[----:B------:R-:W-:Y:S01]  /*80a0*/  @!P0 IMAD.X R5, R8, 0x1, R5, P1 ;  /* 0x0000000108058824 */ /* 0x000fe200008e0605 */
[----:B------:R-:W-:-:S04]  /*80b0*/  ISETP.GE.AND P1, PT, R156, c[0x0][0x27c], PT ;  /* 0x00009f009c007a0c */ /* 0x000fc80003f26270 */
[----:B------:R3:W5:Y:S01]  /*80c0*/  @!P0 LD.E.64 R34, [R4.64] ;  /* 0x0000000804228980 */ /* 0x000762000c101b00 */
[----:B------:R-:W-:Y:S01]  /*80d0*/  CS2R R40, SRZ ;  /* 0x0000000000287805 */ /* 0x000fe2000001ff00 */
[----:B------:R-:W-:Y:S01]  /*80e0*/  CS2R R38, SRZ ;  /* 0x0000000000267805 */ /* 0x000fe2000001ff00 */
[----:B-1----:R-:W-:Y:S02]  /*80f0*/  @!P2 IADD3 R6, P0, R2, R9, RZ ;  /* 0x000000090206a210 */ /* 0x002fe40007f1e0ff */
[----:B---3--:R-:W-:-:S05]  /*8100*/  @!P2 SHF.L.U64.HI R5, R158, 0x1, R105 ;  /* 0x000000019e05a819 */ /* 0x008fca0000010269 */
        /* <DEDUP_REMOVED lines=8> */
[----:B---3--:R-:W-:-:S05]  /*8190*/  @!P1 SHF.L.U64.HI R5, R156, 0x1, R104 ;  /* 0x000000019c059819 */ /* 0x008fca0000010268 */
        /* <DEDUP_REMOVED lines=11> */
[----:B---3--:R-:W-:-:S05]  /*8250*/  @!P0 IADD3 R4, P1, R2, R6, RZ ;  /* 0x0000000602048210 */ /* 0x008fca0007f3e0ff */
[----:B------:R-:W-:Y:S01]  /*8260*/  @!P0 IMAD.X R5, R3, 0x1, R7, P1 ;  /* 0x0000000103058824 */ /* 0x000fe200008e0607 */
[----:B------:R-:W-:-:S04]  /*8270*/  @!P0 IADD3 R2, P1, R0, R6, RZ ;  /* 0x0000000600028210 */ /* 0x000fc80007f3e0ff */
[----:B------:R1:W5:Y:S01]  /*8280*/  @!P0 LD.E.64 R52, [R4.64] ;  /* 0x0000000804348980 */ /* 0x000362000c101b00 */
[----:B------:R-:W-:-:S05]  /*8290*/  @!P0 IMAD.X R3, R8, 0x1, R7, P1 ;  /* 0x0000000108038824 */ /* 0x000fca00008e0607 */
[----:B------:R1:W5:Y:S03]  /*82a0*/  @!P0 LD.E.64 R46, [R2.64] ;  /* 0x00000008022e8980 */ /* 0x000366000c101b00 */
.L_x_1335:
[----:B---3--:R-:W-:Y:S05]  /*82b0*/  BSYNC B0 ;  /* 0x0000000000007941 */ /* 0x008fea0003800000 */
.L_x_1334:
[----:B-1---5:R-:W-:Y:S01]  /*82c0*/  IMAD.MOV.U32 R4, RZ, RZ, R52 ;  /* 0x000000ffff047224 */ /* 0x022fe200078e0034 */
[----:B------:R-:W-:Y:S01]  /*82d0*/  LOP3.LUT P0, RZ, R207, 0x10, RZ, 0xc0, !PT ;  /* 0x00000010cfff7812 */ /* 0x000fe2000780c0ff */
[----:B----4-:R-:W-:Y:S01]  /*82e0*/  IMAD.MOV.U32 R2, RZ, RZ, R42 ;  /* 0x000000ffff027224 */ /* 0x010fe200078e002a */
[----:B------:R-:W-:Y:S01]  /*82f0*/  MOV R7, R39 ;  /* 0x0000002700077202 */ /* 0x000fe20000000f00 */
[----:B------:R-:W-:Y:S01]  /*8300*/  IMAD.MOV.U32 R0, RZ, RZ, R43 ;  /* 0x000000ffff007224 */ /* 0x000fe200078e002b */
[----:B------:R-:W-:Y:S01]  /*8310*/  PRMT R94, R94, 0x5410, R4 ;  /* 0x000054105e5e7816 */ /* 0x000fe20000000004 */
[----:B------:R-:W-:Y:S01]  /*8320*/  IMAD.MOV.U32 R3, RZ, RZ, R53 ;  /* 0x000000ffff037224 */ /* 0x000fe200078e0035 */
[----:B------:R-:W-:Y:S01]  /*8330*/  BSSY B0, `(.L_x_1336) ;  /* 0x0000050000007945 */ /* 0x000fe20003800000 */
        /* <DEDUP_REMOVED lines=18> */
[----:B------:R1:W3:Y:S01]  /*8460*/  SHFL.IDX PT, R4, R26, 0x2, 0x181f ;  /* 0x00581f001a047f89 */ /* 0x0002e200000e0000 */
[----:B------:R-:W-:Y:S01]  /*8470*/  PRMT R90, R2, 0x5410, R0 ;  /* 0x00005410025a7816 */ /* 0x000fe20000000000 */
[----:B------:R-:W-:Y:S01]  /*8480*/  CS2R R78, SRZ ;  /* 0x00000000004e7805 */ /* 0x000fe2000001ff00 */
[----:B------:R-:W-:Y:S01]  /*8490*/  PRMT R88, R8, 0x5410, R7 ;  /* 0x0000541008587816 */ /* 0x000fe20000000007 */
[----:B------:R1:W4:Y:S01]  /*84a0*/  SHFL.IDX PT, R3, R27, 0x2, 0x181f ;  /* 0x00581f001b037f89 */ /* 0x00032200000e0000 */
[----:B------:R-:W-:Y:S01]  /*84b0*/  PRMT R84, R6, 0x5410, R5 ;  /* 0x0000541006547816 */ /* 0x000fe20000000005 */
[----:B------:R-:W-:Y:S01]  /*84c0*/  CS2R R66, SRZ ;  /* 0x0000000000427805 */ /* 0x000fe2000001ff00 */
[----:B------:R-:W-:Y:S01]  /*84d0*/  CS2R R60, SRZ ;  /* 0x00000000003c7805 */ /* 0x000fe2000001ff00 */
[----:B------:R1:W2:Y:S01]  /*84e0*/  SHFL.IDX PT, R2, R24, 0x2, 0x181f ;  /* 0x00581f0018027f89 */ /* 0x0002a200000e0000 */
[----:B------:R-:W-:Y:S01]  /*84f0*/  CS2R R56, SRZ ;  /* 0x0000000000387805 */ /* 0x000fe2000001ff00 */
[----:B------:R-:W-:Y:S01]  /*8500*/  CS2R R48, SRZ ;  /* 0x0000000000307805 */ /* 0x000fe2000001ff00 */
[----:B------:R-:W-:Y:S01]  /*8510*/  CS2R R62, SRZ ;  /* 0x00000000003e7805 */ /* 0x000fe2000001ff00 */
[----:B------:R1:W1:Y:S01]  /*8520*/  SHFL.IDX PT, R0, R25, 0x2, 0x181f ;  /* 0x00581f0019007f89 */ /* 0x00026200000e0000 */
        /* <DEDUP_REMOVED lines=9> */
[----:B------:R-:W-:Y:S01]  /*85c0*/  @!P0 SHF.L.U64.HI R8, R138, 0x1, R139 ;  /* 0x000000018a088819 */ /* 0x000fe2000001028b */
[----:B------:R-:W-:-:S03]  /*85d0*/  @!P2 IMAD.SHL.U32 R12, R158, 0x2, RZ ;  /* 0x000000029e0ca824 */ /* 0x000fc600078e00ff */
[----:B----4-:R-:W-:-:S05]  /*85e0*/  @!P0 IADD3 R6, P1, R3, R5, RZ ;  /* 0x0000000503068210 */ /* 0x010fca0007f3e0ff */
[----:B---3--:R-:W-:Y:S01]  /*85f0*/  @!P0 IMAD.X R7, R4, 0x1, R8, P1 ;  /* 0x0000000104078824 */ /* 0x008fe200008e0608 */
[----:B-1----:R-:W-:-:S04]  /*8600*/  @!P0 IADD3 R10, P1, R0, R5, RZ ;  /* 0x00000005000a8210 */ /* 0x002fc80007f3e0ff */
[----:B------:R1:W5:Y:S01]  /*8610*/  @!P0 LD.E.64 R48, [R6.64] ;  /* 0x0000000806308980 */ /* 0x000362000c101b00 */
[----:B--2---:R-:W-:Y:S01]  /*8620*/  @!P0 IMAD.X R11, R2, 0x1, R8, P1 ;  /* 0x00000001020b8824 */ /* 0x004fe200008e0608 */
[----:B------:R-:W-:Y:S02]  /*8630*/  ISETP.GE.AND P1, PT, R156, c[0x0][0x27c], PT ;  /* 0x00009f009c007a0c */ /* 0x000fe40003f26270 */
[----:B------:R-:W-:Y:S02]  /*8640*/  @!P2 SHF.L.U64.HI R5, R158, 0x1, R105 ;  /* 0x000000019e05a819 */ /* 0x000fe40000010269 */
[----:B------:R2:W5:Y:S01]  /*8650*/  @!P0 LD.E.64 R50, [R10.64] ;  /* 0x000000080a328980 */ /* 0x000562000c101b00 */
[----:B------:R-:W-:Y:S01]  /*8660*/  @!P2 IADD3 R8, P3, R3, R12, RZ ;  /* 0x0000000c0308a210 */ /* 0x000fe20007f7e0ff */
[----:B------:R-:W-:Y:S01]  /*8670*/  CS2R R56, SRZ ;  /* 0x0000000000387805 */ /* 0x000fe2000001ff00 */
[----:B------:R-:W-:-:S03]  /*8680*/  CS2R R54, SRZ ;  /* 0x0000000000367805 */ /* 0x000fc6000001ff00 */
[----:B------:R-:W-:-:S05]  /*8690*/  @!P2 IMAD.X R9, R4, 0x1, R5, P3 ;  /* 0x000000010409a824 */ /* 0x000fca00018e0605 */
[----:B------:R3:W5:Y:S01]  /*86a0*/  @!P2 LD.E.64 R56, [R8.64] ;  /* 0x000000080838a980 */ /* 0x000762000c101b00 */
[----:B-1----:R-:W-:-:S05]  /*86b0*/  @!P2 IADD3 R6, P0, R0, R12, RZ ;  /* 0x0000000c0006a210 */ /* 0x002fca0007f1e0ff */
[----:B------:R-:W-:Y:S02]  /*86c0*/  @!P2 IMAD.X R7, R2, 0x1, R5, P0 ;  /* 0x000000010207a824 */ /* 0x000fe400000e0605 */
[----:B------:R-:W-:-:S03]  /*86d0*/  @!P1 IMAD.SHL.U32 R5, R156, 0x2, RZ ;  /* 0x000000029c059824 */ /* 0x000fc600078e00ff */
[----:B------:R1:W5:Y:S01]  /*86e0*/  @!P2 LD.E.64 R54, [R6.64] ;  /* 0x000000080636a980 */ /* 0x000362000c101b00 */
[----:B------:R-:W-:Y:S01]  /*86f0*/  CS2R R60, SRZ ;  /* 0x00000000003c7805 */ /* 0x000fe2000001ff00 */
[----:B---3--:R-:W-:Y:S01]  /*8700*/  @!P1 SHF.L.U64.HI R8, R156, 0x1, R104 ;  /* 0x000000019c089819 */ /* 0x008fe20000010268 */
        /* <DEDUP_REMOVED lines=18> */
.L_x_1337:
[----:B------:R-:W-:Y:S05]  /*8830*/  BSYNC B0 ;  /* 0x0000000000007941 */ /* 0x000fea0003800000 */
.L_x_1336:
[----:B--2--5:R-:W-:Y:S01]  /*8840*/  IMAD.MOV.U32 R2, RZ, RZ, R66 ;  /* 0x000000ffff027224 */ /* 0x024fe200078e0042 */
[----:B------:R-:W-:Y:S01]  /*8850*/  LOP3.LUT P0, RZ, R207, 0x1, RZ, 0xc0, !PT ;  /* 0x00000001cfff7812 */ /* 0x000fe2000780c0ff */
[----:B-1----:R-:W-:Y:S01]  /*8860*/  IMAD.MOV.U32 R0, RZ, RZ, R67 ;  /* 0x000000ffff007224 */ /* 0x002fe200078e0043 */
[----:B------:R-:W1:Y:S01]  /*8870*/  SHFL.IDX PT, R7, R26, 0x3, 0x181f ;  /* 0x00781f001a077f89 */ /* 0x000e6200000e0000 */
[----:B----4-:R-:W-:Y:S01]  /*8880*/  IMAD.MOV.U32 R3, RZ, RZ, R54 ;  /* 0x000000ffff037224 */ /* 0x010fe200078e0036 */
[----:B------:R-:W-:Y:S01]  /*8890*/  BSSY B0, `(.L_x_1338) ;  /* 0x000004f000007945 */ /* 0x000fe20003800000 */
[----:B------:R-:W-:Y:S01]  /*88a0*/  CS2R R74, SRZ ;  /* 0x00000000004a7805 */ /* 0x000fe2000001ff00 */
[----:B------:R-:W-:Y:S01]  /*88b0*/  PRMT R103, R2, 0x5410, R0 ;  /* 0x0000541002677816 */ /* 0x000fe20000000000 */
[----:B------:R-:W-:Y:S01]  /*88c0*/  IMAD.MOV.U32 R2, RZ, RZ, R60 ;  /* 0x000000ffff027224 */ /* 0x000fe200078e003c */
[----:B------:R-:W2:Y:S01]  /*88d0*/  SHFL.IDX PT, R6, R24, 0x3, 0x181f ;  /* 0x00781f0018067f89 */ /* 0x000ea200000e0000 */
[----:B------:R-:W-:Y:S01]  /*88e0*/  IMAD.MOV.U32 R0, RZ, RZ, R61 ;  /* 0x000000ffff007224 */ /* 0x000fe200078e003d */
[----:B------:R-:W-:Y:S01]  /*88f0*/  CS2R R70, SRZ ;  /* 0x0000000000467805 */ /* 0x000fe2000001ff00 */
[----:B------:R-:W-:Y:S01]  /*8900*/  CS2R R76, SRZ ;  /* 0x00000000004c7805 */ /* 0x000fe2000001ff00 */
[----:B------:R4:W3:Y:S01]  /*8910*/  SHFL.IDX PT, R5, R25, 0x3, 0x181f ;  /* 0x00781f0019057f89 */ /* 0x0008e200000e0000 */
[----:B------:R-:W-:Y:S01]  /*8920*/  CS2R R72, SRZ ;  /* 0x0000000000487805 */ /* 0x000fe2000001ff00 */
[----:B------:R-:W-:Y:S01]  /*8930*/  PRMT R99, R2, 0x5410, R0 ;  /* 0x0000541002637816 */ /* 0x000fe20000000000 */
[----:B------:R-:W-:Y:S01]  /*8940*/  IMAD.MOV.U32 R0, RZ, RZ, R57 ;  /* 0x000000ffff007224 */ /* 0x000fe200078e0039 */
[----:B------:R-:W-:Y:S01]  /*8950*/  MOV R2, R56 ;  /* 0x0000003800027202 */ /* 0x000fe20000000f00 */
[----:B------:R-:W-:-:S03]  /*8960*/  CS2R R68, SRZ ;  /* 0x0000000000447805 */ /* 0x000fc6000001ff00 */
[----:B------:R-:W-:Y:S01]  /*8970*/  PRMT R97, R2, 0x5410, R0 ;  /* 0x0000541002617816 */ /* 0x000fe20000000000 */
[----:B------:R-:W-:Y:S02]  /*8980*/  IMAD.MOV.U32 R2, RZ, RZ, R48 ;  /* 0x000000ffff027224 */ /* 0x000fe400078e0030 */
[----:B------:R-:W-:-:S03]  /*8990*/  IMAD.MOV.U32 R0, RZ, RZ, R49 ;  /* 0x000000ffff007224 */ /* 0x000fc600078e0031 */
[----:B------:R-:W-:Y:S02]  /*89a0*/  PRMT R93, R93, 0x5410, R2 ;  /* 0x000054105d5d7816 */ /* 0x000fe40000000002 */
[----:B------:R-:W-:Y:S01]  /*89b0*/  PRMT R95, R0, 0x7610, R95 ;  /* 0x00007610005f7816 */ /* 0x000fe2000000005f */
[----:B------:R-:W-:Y:S01]  /*89c0*/  IMAD.MOV.U32 R0, RZ, RZ, R63 ;  /* 0x000000ffff007224 */ /* 0x000fe200078e003f */
[----:B------:R-:W-:-:S04]  /*89d0*/  MOV R2, R62 ;  /* 0x0000003e00027202 */ /* 0x000fc80000000f00 */
[----:B------:R-:W-:Y:S01]  /*89e0*/  PRMT R101, R2, 0x7610, R101 ;  /* 0x0000761002657816 */ /* 0x000fe20000000065 */
[----:B------:R-:W-:Y:S01]  /*89f0*/  IMAD.MOV.U32 R2, RZ, RZ, R58 ;  /* 0x000000ffff027224 */ /* 0x000fe200078e003a */
[----:B------:R-:W-:Y:S01]  /*8a00*/  PRMT R102, R0, 0x7610, R102 ;  /* 0x0000761000667816 */ /* 0x000fe20000000066 */
[----:B----4-:R-:W-:Y:S01]  /*8a10*/  CS2R R24, SRZ ;  /* 0x0000000000187805 */ /* 0x010fe2000001ff00 */
[----:B------:R-:W-:-:S04]  /*8a20*/  MOV R0, R59 ;  /* 0x0000003b00007202 */ /* 0x000fc80000000f00 */
[----:B------:R-:W-:Y:S01]  /*8a30*/  PRMT R98, R2, 0x5410, R0 ;  /* 0x0000541002627816 */ /* 0x000fe20000000000 */
[----:B------:R-:W-:Y:S01]  /*8a40*/  IMAD.MOV.U32 R2, RZ, RZ, R55 ;  /* 0x000000ffff027224 */ /* 0x000fe200078e0037 */
[----:B------:R4:W1:Y:S04]  /*8a50*/  SHFL.IDX PT, R0, R27, 0x3, 0x181f ;  /* 0x00781f001b007f89 */ /* 0x00086800000e0000 */
[----:B------:R-:W-:Y:S01]  /*8a60*/  PRMT R96, R3, 0x5410, R2 ;  /* 0x0000541003607816 */ /* 0x000fe20000000002 */
[----:B------:R-:W-:Y:S01]  /*8a70*/  IMAD.MOV.U32 R2, RZ, RZ, R51 ;  /* 0x000000ffff027224 */ /* 0x000fe200078e0033 */
[----:B------:R-:W-:-:S04]  /*8a80*/  MOV R3, R50 ;  /* 0x0000003200037202 */ /* 0x000fc80000000f00 */
[----:B------:R-:W-:Y:S01]  /*8a90*/  PRMT R92, R3, 0x5410, R2 ;  /* 0x00005410035c7816 */ /* 0x000fe20000000002 */
[----:B----4-:R-:W-:Y:S01]  /*8aa0*/  CS2R R26, SRZ ;  /* 0x00000000001a7805 */ /* 0x010fe2000001ff00 */
[----:B------:R-:W-:Y:S05]  /*8ab0*/  @P0 BRA `(.L_x_1339) ;  /* 0x000002c000000947 */ /* 0x000fea0003800000 */
[----:B-123--:R-:W-:Y:S01]  /*8ac0*/  ISETP.GE.AND P0, PT, R138, c[0x0][0x27c], PT ;  /* 0x00009f008a007a0c */ /* 0x00efe20003f06270 */
        /* <DEDUP_REMOVED lines=43> */
.L_x_1339:
[----:B-123--:R-:W-:Y:S05]  /*8d80*/  BSYNC B0 ;  /* 0x0000000000007941 */ /* 0x00efea0003800000 */
.L_x_1338:
        /* <DEDUP_REMOVED lines=80> */
.L_x_1343:
[----:B------:R-:W-:Y:S05]  /*9290*/  BSYNC B0 ;  /* 0x0000000000007941 */ /* 0x000fea0003800000 */
.L_x_1342:
        /* <DEDUP_REMOVED lines=24> */
[----:B------:R-:W-:Y:S01]  /*9420*/  HADD2.F32 R4, -RZ, R6.H0_H0 ;  /* 0x20000006ff047230 */ /* 0x000fe20000004100 */
        /* <DEDUP_REMOVED lines=20> */
.L_x_1345:
[----:B------:R-:W-:Y:S05]  /*9570*/  BSYNC B0 ;  /* 0x0000000000007941 */ /* 0x000fea0003800000 */
.L_x_1344:
        /* <DEDUP_REMOVED lines=45> */
.L_x_1347:
[----:B------:R-:W-:Y:S05]  /*9850*/  BSYNC B0 ;  /* 0x0000000000007941 */ /* 0x000fea0003800000 */
.L_x_1346:
[----:B------:R-:W-:-:S13]  /*9860*/  ISETP.GE.AND P0, PT, R157, c[0x0][0x27c], PT ;  /* 0x00009f009d007a0c */ /* 0x000fda0003f06270 */
[----:B------:R-:W-:Y:S05]  /*9870*/  @P0 BRA `(.L_x_1341) ;  /* 0x000002a000000947 */ /* 0x000fea0003800000 */
[----:B------:R-:W2:Y:S01]  /*9880*/  LDS.128 R8, [R194+0x1c080] ;  /* 0x01c08000c2087984 */ /* 0x000ea20000000c00 */
[----:B------:R-:W-:Y:S02]  /*9890*/  SHF.R.U32.HI R0, RZ, 0x10, R33 ;  /* 0x00000010ff007819 */ /* 0x000fe40000011621 */
[----:B------:R-:W-:Y:S02]  /*98a0*/  SHF.R.U32.HI R3, RZ, 0x10, R31 ;  /* 0x00000010ff037819 */ /* 0x000fe4000001161f */
[----:B------:R-:W-:Y:S01]  /*98b0*/  SHF.R.U64 R12, R32, 0x10, R33 ;  /* 0x00000010200c7819 */ /* 0x000fe20000001221 */
[----:B-1----:R-:W-:Y:S01]  /*98c0*/  HADD2.F32 R6, -RZ, R0.H0_H0 ;  /* 0x20000000ff067230 */ /* 0x002fe20000004100 */
[----:B------:R-:W-:Y:S01]  /*98d0*/  SHF.R.U64 R14, R30, 0x10, R31 ;  /* 0x000000101e0e7819 */ /* 0x000fe2000000121f */
[----:B------:R-:W-:Y:S02]  /*98e0*/  HADD2.F32 R5, -RZ, R3.H0_H0 ;  /* 0x20000003ff057230 */ /* 0x000fe40000004100 */
[----:B--2---:R-:W-:-:S02]  /*98f0*/  HADD2.F32 R2, -RZ, R11.H0_H0 ;  /* 0x2000000bff027230 */ /* 0x004fc40000004100 */
[----:B------:R-:W-:-:S03]  /*9900*/  HADD2.F32 R0, -RZ, R11.H1_H1 ;  /* 0x3000000bff007230 */ /* 0x000fc60000004100 */
[-C--:B------:R-:W-:Y:S02]  /*9910*/  FMUL.FTZ R3, R2, R6.reuse ;  /* 0x0000000602037220 */ /* 0x080fe40000410000 */
[C---:B------:R-:W-:Y:S02]  /*9920*/  FMUL.FTZ R4, R0.reuse, R6 ;  /* 0x0000000600047220 */ /* 0x040fe40000410000 */
[-C--:B------:R-:W-:Y:S01]  /*9930*/  FFMA.FTZ R7, R0, R5.reuse, R3 ;  /* 0x0000000500077223 */ /* 0x080fe20000010003 */
[--C-:B------:R-:W-:Y:S01]  /*9940*/  HADD2.F32 R3, -RZ, R8.reuse.H1_H1 ;  /* 0x30000008ff037230 */ /* 0x100fe20000004100 */
[----:B------:R-:W-:Y:S01]  /*9950*/  FFMA.FTZ R13, R2, R5, -R4 ;  /* 0x00000005020d7223 */ /* 0x000fe20000010804 */
[----:B------:R-:W-:Y:S02]  /*9960*/  HADD2.F32 R0, -RZ, R85.H0_H0 ;  /* 0x20000055ff007230 */ /* 0x000fe40000004100 */
[----:B------:R-:W-:Y:S02]  /*9970*/  HADD2.F32 R4, -RZ, R8.H0_H0 ;  /* 0x20000008ff047230 */ /* 0x000fe40000004100 */
[----:B------:R-:W-:Y:S01]  /*9980*/  HADD2.F32 R2, -RZ, R87.H0_H0 ;  /* 0x20000057ff027230 */ /* 0x000fe20000004100 */
        /* <DEDUP_REMOVED lines=8> */
[----:B------:R-:W-:-:S03]  /*9a10*/  HADD2.F32 R2, -RZ, R87.H1_H1 ;  /* 0x30000057ff027230 */ /* 0x000fc60000004100 */
[CC--:B------:R-:W-:Y:S02]  /*9a20*/  FMUL.FTZ R5, R3.reuse, R0.reuse ;  /* 0x0000000003057220 */ /* 0x0c0fe40000410000 */
[C---:B------:R-:W-:Y:S02]  /*9a30*/  FMUL.FTZ R0, R4.reuse, R0 ;  /* 0x0000000004007220 */ /* 0x040fe40000410000 */
[-C--:B------:R-:W-:Y:S02]  /*9a40*/  FFMA.FTZ R5, R4, R2.reuse, -R5 ;  /* 0x0000000204057223 */ /* 0x080fe40000010805 */
[----:B------:R-:W-:Y:S01]  /*9a50*/  FFMA.FTZ R6, R3, R2, R0 ;  /* 0x0000000203067223 */ /* 0x000fe20000010000 */
[----:B------:R-:W-:Y:S02]  /*9a60*/  HADD2.F32 R3, -RZ, R12.H0_H0 ;  /* 0x2000000cff037230 */ /* 0x000fe40000004100 */
        /* <DEDUP_REMOVED lines=11> */
.L_x_1341:
[----:B------:R-:W-:Y:S05]  /*9b20*/  BSYNC B1 ;  /* 0x0000000000017941 */ /* 0x000fea0003800000 */
.L_x_1340:
        /* <DEDUP_REMOVED lines=49> */
.L_x_1351:
[----:B------:R-:W-:Y:S05]  /*9e40*/  BSYNC B0 ;  /* 0x0000000000007941 */ /* 0x000fea0003800000 */
.L_x_1350:
        /* <DEDUP_REMOVED lines=45> */
.L_x_1353:
[----:B------:R-:W-:Y:S05]  /*a120*/  BSYNC B0 ;  /* 0x0000000000007941 */ /* 0x000fea0003800000 */
.L_x_1352:
[----:B------:R-:W-:Y:S01]  /*a130*/  ISETP.GE.AND P0, PT, R156, c[0x0][0x27c], PT ;  /* 0x00009f009c007a0c */ /* 0x000fe20003f06270 */
[----:B------:R-:W-:-:S12]  /*a140*/  BSSY B0, `(.L_x_1354) ;  /* 0x000002c000007945 */ /* 0x000fd80003800000 */
[----:B------:R-:W-:Y:S05]  /*a150*/  @P0 BRA `(.L_x_1355) ;  /* 0x000002a000000947 */ /* 0x000fea0003800000 */
[----:B------:R-:W2:Y:S01]  /*a160*/  LDS.128 R8, [R194+0x19080] ;  /* 0x01908000c2087984 */ /* 0x000ea20000000c00 */
[----:B------:R-:W-:Y:S01]  /*a170*/  SHF.R.U32.HI R0, RZ, 0x10, R45 ;  /* 0x00000010ff007819 */ /* 0x000fe2000001162d */
[----:B-1----:R-:W-:Y:S01]  /*a180*/  HADD2.F32 R6, -RZ, R91.H0_H0 ;  /* 0x2000005bff067230 */ /* 0x002fe20000004100 */
[----:B------:R-:W-:Y:S02]  /*a190*/  SHF.R.U32.HI R2, RZ, 0x10, R43 ;  /* 0x00000010ff027819 */ /* 0x000fe4000001162b */
[----:B------:R-:W-:Y:S01]  /*a1a0*/  SHF.R.U64 R12, R44, 0x10, R45 ;  /* 0x000000102c0c7819 */ /* 0x000fe2000000122d */
[----:B------:R-:W-:Y:S01]  /*a1b0*/  HADD2.F32 R0, -RZ, R0.H0_H0 ;  /* 0x20000000ff007230 */ /* 0x000fe20000004100 */
[----:B------:R-:W-:Y:S01]  /*a1c0*/  SHF.R.U64 R13, R42, 0x10, R43 ;  /* 0x000000102a0d7819 */ /* 0x000fe2000000122b */
[----:B------:R-:W-:-:S04]  /*a1d0*/  HADD2.F32 R2, -RZ, R2.H0_H0 ;  /* 0x20000002ff027230 */ /* 0x000fc80000004100 */
[----:B------:R-:W-:Y:S02]  /*a1e0*/  HADD2.F32 R13, -RZ, R13.H0_H0 ;  /* 0x2000000dff0d7230 */ /* 0x000fe40000004100 */
        /* <DEDUP_REMOVED lines=33> */
.L_x_1355:
[----:B------:R-:W-:Y:S05]  /*a400*/  BSYNC B0 ;  /* 0x0000000000007941 */ /* 0x000fea0003800000 */
.L_x_1354:
        /* <DEDUP_REMOVED lines=44> */
.L_x_1349:
[----:B------:R-:W-:Y:S05]  /*a6d0*/  BSYNC B1 ;  /* 0x0000000000017941 */ /* 0x000fea0003800000 */
.L_x_1348:
        /* <DEDUP_REMOVED lines=49> */
.L_x_1359:
[----:B------:R-:W-:Y:S05]  /*a9f0*/  BSYNC B0 ;  /* 0x0000000000007941 */ /* 0x000fea0003800000 */
.L_x_1358:
        /* <DEDUP_REMOVED lines=45> */
.L_x_1361:
[----:B------:R-:W-:Y:S05]  /*acd0*/  BSYNC B0 ;  /* 0x0000000000007941 */ /* 0x000fea0003800000 */
.L_x_1360:
        /* <DEDUP_REMOVED lines=45> */
.L_x_1363:
[----:B------:R-:W-:Y:S05]  /*afb0*/  BSYNC B0 ;  /* 0x0000000000007941 */ /* 0x000fea0003800000 */
.L_x_1362:
        /* <DEDUP_REMOVED lines=44> */
.L_x_1357:
[----:B------:R-:W-:Y:S05]  /*b280*/  BSYNC B1 ;  /* 0x0000000000017941 */ /* 0x000fea0003800000 */
.L_x_1356:
        /* <DEDUP_REMOVED lines=48> */
.L_x_1366:
[----:B------:R-:W-:Y:S05]  /*b590*/  BSYNC B0 ;  /* 0x0000000000007941 */ /* 0x000fea0003800000 */
.L_x_1365:
        /* <DEDUP_REMOVED lines=45> */
.L_x_1368:
[----:B------:R-:W-:Y:S05]  /*b870*/  BSYNC B0 ;  /* 0x0000000000007941 */ /* 0x000fea0003800000 */
.L_x_1367:
        /* <DEDUP_REMOVED lines=45> */
.L_x_1370:
[----:B------:R-:W-:Y:S05]  /*bb50*/  BSYNC B0 ;  /* 0x0000000000007941 */ /* 0x000fea0003800000 */
.L_x_1369:
        /* <DEDUP_REMOVED lines=45> */
.L_x_1331:
        /* <DEDUP_REMOVED lines=61> */
.L_x_1372:
[----:B------:R-:W-:Y:S05]  /*c200*/  BSYNC B0 ;  /* 0x0000000000007941 */ /* 0x000fea0003800000 */
.L_x_1371:
[----:B-1--45:R-:W-:Y:S01]  /*c210*/  IMAD.MOV.U32 R2, RZ, RZ, R26 ;  /* 0x000000ffff027224 */ /* 0x032fe200078e001a */
[----:B------:R-:W-:Y:S01]  /*c220*/  LOP3.LUT P0, RZ, R207, 0x8, RZ, 0xc0, !PT ;  /* 0x00000008cfff7812 */ /* 0x000fe2000780c0ff */
[----:B------:R-:W-:Y:S01]  /*c230*/  IMAD.MOV.U32 R0, RZ, RZ, R27 ;  /* 0x000000ffff007224 */ /* 0x000fe200078e001b */
[----:B------:R1:W4:Y:S01]  /*c240*/  SHFL.IDX PT, R8, R14, 0x1, 0x181f ;  /* 0x00381f000e087f89 */ /* 0x00032200000e0000 */
        /* <DEDUP_REMOVED lines=9> */
[----:B------:R1:W3:Y:S01]  /*c2e0*/  SHFL.IDX PT, R6, R15, 0x1, 0x181f ;  /* 0x00381f000f067f89 */ /* 0x0002e200000e0000 */
[----:B------:R-:W-:Y:S01]  /*c2f0*/  IMAD.MOV.U32 R3, RZ, RZ, R17 ;  /* 0x000000ffff037224 */ /* 0x000fe200078e0011 */
[----:B------:R-:W-:Y:S01]  /*c300*/  PRMT R65, R2, 0x5410, R0 ;  /* 0x0000541002417816 */ /* 0x000fe20000000000 */
[----:B------:R-:W-:Y:S01]  /*c310*/  IMAD.MOV.U32 R0, RZ, RZ, R31 ;  /* 0x000000ffff007224 */ /* 0x000fe200078e001f */
[----:B------:R-:W-:Y:S01]  /*c320*/  MOV R2, R30 ;  /* 0x0000001e00027202 */ /* 0x000fe20000000f00 */
[----:B------:R1:W2:Y:S01]  /*c330*/  SHFL.IDX PT, R9, R12, 0x1, 0x181f ;  /* 0x00381f000c097f89 */ /* 0x0002a200000e0000 */
[----:B------:R-:W-:Y:S01]  /*c340*/  PRMT R34, R34, 0x5410, R4 ;  /* 0x0000541022227816 */ /* 0x000fe20000000004 */
[----:B------:R-:W-:Y:S01]  /*c350*/  IMAD.MOV.U32 R4, RZ, RZ, R22 ;  /* 0x000000ffff047224 */ /* 0x000fe200078e0016 */
[----:B------:R-:W-:Y:S01]  /*c360*/  PRMT R67, R67, 0x5410, R2 ;  /* 0x0000541043437816 */ /* 0x000fe20000000002 */
[----:B------:R-:W-:Y:S01]  /*c370*/  IMAD.MOV.U32 R2, RZ, RZ, R28 ;  /* 0x000000ffff027224 */ /* 0x000fe200078e001c */
[----:B------:R-:W-:Y:S01]  /*c380*/  PRMT R92, R92, 0x5410, R0 ;  /* 0x000054105c5c7816 */ /* 0x000fe20000000000 */
[----:B------:R-:W-:Y:S01]  /*c390*/  IMAD.MOV.U32 R0, RZ, RZ, R29 ;  /* 0x000000ffff007224 */ /* 0x000fe200078e001d */
[----:B------:R-:W-:Y:S01]  /*c3a0*/  PRMT R33, R33, 0x5410, R3 ;  /* 0x0000541021217816 */ /* 0x000fe20000000003 */
[----:B------:R1:W1:Y:S01]  /*c3b0*/  SHFL.IDX PT, R7, R13, 0x1, 0x181f ;  /* 0x00381f000d077f89 */ /* 0x00026200000e0000 */
[----:B------:R-:W-:Y:S01]  /*c3c0*/  PRMT R67, R2, 0x7610, R67 ;  /* 0x0000761002437816 */ /* 0x000fe20000000043 */
[----:B------:R-:W-:Y:S01]  /*c3d0*/  IMAD.MOV.U32 R2, RZ, RZ, R20 ;  /* 0x000000ffff027224 */ /* 0x000fe200078e0014 */
[----:B------:R-:W-:Y:S01]  /*c3e0*/  PRMT R66, R0, 0x7610, R66 ;  /* 0x0000761000427816 */ /* 0x000fe20000000042 */
[----:B------:R-:W-:Y:S01]  /*c3f0*/  IMAD.MOV.U32 R0, RZ, RZ, R21 ;  /* 0x000000ffff007224 */ /* 0x000fe200078e0015 */
[----:B------:R-:W-:Y:S01]  /*c400*/  MOV R3, R23 ;  /* 0x0000001700037202 */ /* 0x000fe20000000f00 */
[----:B------:R-:W-:Y:S01]  /*c410*/  CS2R R52, SRZ ;  /* 0x0000000000347805 */ /* 0x000fe2000001ff00 */
        /* <DEDUP_REMOVED lines=10> */
[----:B--234-:R-:W-:Y:S01]  /*c4c0*/  ISETP.GE.AND P1, PT, R132, c[0x0][0x27c], PT ;  /* 0x00009f0084007a0c */ /* 0x01cfe20003f26270 */
        /* <DEDUP_REMOVED lines=10> */
[----:B------:R-:W-:Y:S01]  /*c570*/  @!P1 IMAD.X R3, R9, 0x1, R0, P0 ;  /* 0x0000000109039824 */ /* 0x000fe200000e0600 */
        /* <DEDUP_REMOVED lines=14> */
.L_x_1374:
[----:B--234-:R-:W-:Y:S05]  /*c660*/  BSYNC B0 ;  /* 0x0000000000007941 */ /* 0x01cfea0003800000 */
.L_x_1373:
        /* <DEDUP_REMOVED lines=44> */
[----:B--23--:R-:W-:Y:S01]  /*c930*/  ISETP.GE.AND P1, PT, R132, c[0x0][0x27c], PT ;  /* 0x00009f0084007a0c */ /* 0x00cfe20003f26270 */
[----:B------:R-:W-:Y:S01]  /*c940*/  CS2R R58, SRZ ;  /* 0x00000000003a7805 */ /* 0x000fe2000001ff00 */
[----:B------:R-:W-:Y:S01]  /*c950*/  ISETP.GE.AND P0, PT, R137, c[0x0][0x27c], PT ;  /* 0x00009f0089007a0c */ /* 0x000fe20003f06270 */
[----:B------:R-:W-:-:S10]  /*c960*/  CS2R R56, SRZ ;  /* 0x0000000000387805 */ /* 0x000fd4000001ff00 */
[C---:B------:R-:W-:Y:S01]  /*c970*/  @!P1 IMAD.SHL.U32 R2, R132.reuse, 0x2, RZ ;  /* 0x0000000284029824 */ /* 0x040fe200078e00ff */
[----:B------:R-:W-:-:S04]  /*c980*/  @!P1 SHF.L.U64.HI R0, R132, 0x1, R133 ;  /* 0x0000000184009819 */ /* 0x000fc80000010285 */
[----:B------:R-:W-:-:S05]  /*c990*/  @!P1 IADD3 R4, P2, R6, R2, RZ ;  /* 0x0000000206049210 */ /* 0x000fca0007f5e0ff */
[--C-:B------:R-:W-:Y:S01]  /*c9a0*/  @!P1 IMAD.X R5, R9, 0x1, R0.reuse, P2 ;  /* 0x0000000109059824 */ /* 0x100fe200010e0600 */
[----:B-1----:R-:W-:Y:S01]  /*c9b0*/  @!P1 IADD3 R2, P2, R7, R2, RZ ;  /* 0x0000000207029210 */ /* 0x002fe20007f5e0ff */
[----:B------:R-:W-:Y:S01]  /*c9c0*/  CS2R R62, SRZ ;  /* 0x00000000003e7805 */ /* 0x000fe2000001ff00 */
[----:B------:R-:W-:Y:S02]  /*c9d0*/  CS2R R60, SRZ ;  /* 0x00000000003c7805 */ /* 0x000fe4000001ff00 */
[----:B------:R1:W5:Y:S01]  /*c9e0*/  @!P1 LD.E.128 R56, [R4.64] ;  /* 0x0000000804389980 */ /* 0x000362000c101d00 */
[----:B----4-:R-:W-:Y:S02]  /*c9f0*/  @!P1 IMAD.X R3, R8, 0x1, R0, P2 ;  /* 0x0000000108039824 */ /* 0x010fe400010e0600 */
[----:B------:R-:W-:-:S03]  /*ca00*/  @!P0 IMAD.SHL.U32 R0, R201, 0x2, RZ ;  /* 0x00000002c9008824 */ /* 0x000fc600078e00ff */
[----:B------:R2:W5:Y:S01]  /*ca10*/  @!P1 LD.E.128 R60, [R2.64] ;  /* 0x00000008023c9980 */ /* 0x000562000c101d00 */
[----:B------:R-:W-:Y:S01]  /*ca20*/  CS2R R74, SRZ ;  /* 0x00000000004a7805 */ /* 0x000fe2000001ff00 */
[----:B------:R-:W-:Y:S01]  /*ca30*/  CS2R R72, SRZ ;  /* 0x0000000000487805 */ /* 0x000fe2000001ff00 */
[----:B------:R-:W-:Y:S01]  /*ca40*/  CS2R R70, SRZ ;  /* 0x0000000000467805 */ /* 0x000fe2000001ff00 */
[----:B------:R-:W-:Y:S01]  /*ca50*/  CS2R R68, SRZ ;  /* 0x0000000000447805 */ /* 0x000fe2000001ff00 */
[-C--:B-1----:R-:W-:Y:S02]  /*ca60*/  @!P0 IADD3 R4, P2, R6, R0.reuse, RZ ;  /* 0x0000000006048210 */ /* 0x082fe40007f5e0ff */
[----:B--2---:R-:W-:Y:S02]  /*ca70*/  @!P0 SHF.L.U64.HI R3, R201, 0x1, R204 ;  /* 0x00000001c9038819 */ /* 0x004fe400000102cc */
[----:B------:R-:W-:-:S03]  /*ca80*/  @!P0 IADD3 R2, P1, R7, R0, RZ ;  /* 0x0000000007028210 */ /* 0x000fc60007f3e0ff */
[--C-:B------:R-:W-:Y:S02]  /*ca90*/  @!P0 IMAD.X R5, R9, 0x1, R3.reuse, P2 ;  /* 0x0000000109058824 */ /* 0x100fe400010e0603 */
[----:B------:R-:W-:-:S03]  /*caa0*/  @!P0 IMAD.X R3, R8, 0x1, R3, P1 ;  /* 0x0000000108038824 */ /* 0x000fc600008e0603 */
[----:B------:R1:W5:Y:S04]  /*cab0*/  @!P0 LD.E.128 R72, [R4.64] ;  /* 0x0000000804488980 */ /* 0x000368000c101d00 */
[----:B------:R1:W5:Y:S02]  /*cac0*/  @!P0 LD.E.128 R68, [R2.64] ;  /* 0x0000000802448980 */ /* 0x000364000c101d00 */
.L_x_1376:
[----:B--23--:R-:W-:Y:S05]  /*cad0*/  BSYNC B0 ;  /* 0x0000000000007941 */ /* 0x00cfea0003800000 */
.L_x_1375:
[----:B-1---5:R-:W-:Y:S01]  /*cae0*/  IMAD.MOV.U32 R2, RZ, RZ, R74 ;  /* 0x000000ffff027224 */ /* 0x022fe200078e004a */
[----:B------:R-:W-:Y:S01]  /*caf0*/  LOP3.LUT P0, RZ, R207, 0x1, RZ, 0xc0, !PT ;  /* 0x00000001cfff7812 */ /* 0x000fe2000780c0ff */
[----:B------:R-:W-:Y:S01]  /*cb00*/  IMAD.MOV.U32 R0, RZ, RZ, R75 ;  /* 0x000000ffff007224 */ /* 0x000fe200078e004b */
[----:B----4-:R1:W2:Y:S01]  /*cb10*/  SHFL.IDX PT, R8, R14, 0x3, 0x181f ;  /* 0x00781f000e087f89 */ /* 0x0102a200000e0000 */
[----:B------:R-:W-:Y:S01]  /*cb20*/  BSSY B0, `(.L_x_1377) ;  /* 0x0000040000007945 */ /* 0x000fe20003800000 */
[----:B------:R-:W-:Y:S01]  /*cb30*/  CS2R R88, SRZ ;  /* 0x0000000000587805 */ /* 0x000fe2000001ff00 */
        /* <DEDUP_REMOVED lines=10> */
[----:B------:R1:W4:Y:S01]  /*cbe0*/  SHFL.IDX PT, R7, R12, 0x3, 0x181f ;  /* 0x00781f000c077f89 */ /* 0x00032200000e0000 */
[----:B------:R-:W-:Y:S01]  /*cbf0*/  MOV R0, R59 ;  /* 0x0000003b00007202 */ /* 0x000fe20000000f00 */
[----:B------:R-:W-:Y:S01]  /*cc00*/  CS2R R84, SRZ ;  /* 0x0000000000547805 */ /* 0x000fe2000001ff00 */
[----:B------:R-:W-:Y:S01]  /*cc10*/  CS2R R78, SRZ ;  /* 0x00000000004e7805 */ /* 0x000fe2000001ff00 */
[----:B------:R1:W1:Y:S01]  /*cc20*/  SHFL.IDX PT, R6, R13, 0x3, 0x181f ;  /* 0x00781f000d067f89 */ /* 0x00026200000e0000 */
[----:B------:R-:W-:Y:S01]  /*cc30*/  PRMT R105, R2, 0x5410, R0 ;  /* 0x0000541002697816 */ /* 0x000fe20000000000 */
[----:B------:R-:W-:Y:S01]  /*cc40*/  IMAD.MOV.U32 R2, RZ, RZ, R56 ;  /* 0x000000ffff027224 */ /* 0x000fe200078e0038 */
[----:B------:R-:W-:Y:S01]  /*cc50*/  CS2R R76, SRZ ;  /* 0x00000000004c7805 */ /* 0x000fe2000001ff00 */
        /* <DEDUP_REMOVED lines=44> */
.L_x_1378:
[----:B-1234-:R-:W-:Y:S05]  /*cf20*/  BSYNC B0 ;  /* 0x0000000000007941 */ /* 0x01efea0003800000 */
.L_x_1377:
        /* <DEDUP_REMOVED lines=136> */
.L_x_1382:
[----:B------:R-:W-:Y:S05]  /*d7b0*/  BSYNC B0 ;  /* 0x0000000000007941 */ /* 0x000fea0003800000 */
.L_x_1381:
        /* <DEDUP_REMOVED lines=99> */
.L_x_1380:
[----:B------:R-:W-:Y:S05]  /*ddf0*/  BSYNC B1 ;  /* 0x0000000000017941 */ /* 0x000fea0003800000 */
.L_x_1379:
        /* <DEDUP_REMOVED lines=17> */
[----:B------:R-:W-:Y:S02]  /*df10*/  SHF.R.U64 R16, R40, 0x10, R41 ;  /* 0x0000001028107819 */ /* 0x000fe40000001229 */
        /* <DEDUP_REMOVED lines=13> */
[----:B------:R-:W4:Y:S02]  /*dff0*/  LDS.128 R12, [R17+0x10080] ;  /* 0x01008000110c7984 */ /* 0x000f240000000c00 */
[----:B----4-:R-:W-:-:S05]  /*e000*/  HADD2.F32 R3, -RZ, R13.H0_H0 ;  /* 0x2000000dff037230 */ /* 0x010fca0000004100 */
[----:B-1----:R-:W-:Y:S01]  /*e010*/  FMUL.FTZ R5, R3, R0 ;  /* 0x0000000003057220 */ /* 0x002fe20000410000 */
[----:B---3--:R-:W1:Y:S02]  /*e020*/  LDS.128 R8, [R31] ;  /* 0x000000001f087984 */ /* 0x008e640000000c00 */
[----:B-1----:R-:W-:-:S05]  /*e030*/  HADD2.F32 R4, -RZ, R9.H0_H0 ;  /* 0x20000009ff047230 */ /* 0x002fca0000004100 */
[C---:B------:R-:W-:Y:S02]  /*e040*/  FMUL.FTZ R0, R4.reuse, R0 ;  /* 0x0000000004007220 */ /* 0x040fe40000410000 */
[-C--:B------:R-:W-:Y:S01]  /*e050*/  FFMA.FTZ R27, R4, R2.reuse, -R5 ;  /* 0x00000002041b7223 */ /* 0x080fe20000010805 */
[----:B------:R-:W-:Y:S01]  /*e060*/  SHF.R.U32.HI R4, RZ, 0x10, R37 ;  /* 0x00000010ff047819 */ /* 0x000fe20000011625 */
[----:B------:R-:W-:Y:S01]  /*e070*/  FFMA.FTZ R26, R3, R2, R0 ;  /* 0x00000002031a7223 */ /* 0x000fe20000010000 */
[----:B------:R-:W-:Y:S01]  /*e080*/  SHF.R.U32.HI R0, RZ, 0x10, R41 ;  /* 0x00000010ff007819 */ /* 0x000fe20000011629 */
[----:B------:R-:W-:Y:S01]  /*e090*/  HADD2.F32 R3, -RZ, R9.H1_H1 ;  /* 0x30000009ff037230 */ /* 0x000fe20000004100 */
[----:B------:R-:W-:Y:S01]  /*e0a0*/  SHF.R.U64 R9, R38, 0x10, R39 ;  /* 0x0000001026097819 */ /* 0x000fe20000001227 */
[----:B------:R-:W-:Y:S02]  /*e0b0*/  HADD2.F32 R2, -RZ, R13.H1_H1 ;  /* 0x3000000dff027230 */ /* 0x000fe40000004100 */
[----:B------:R-:W-:-:S02]  /*e0c0*/  HADD2.F32 R0, -RZ, R0.H0_H0 ;  /* 0x20000000ff007230 */ /* 0x000fc40000004100 */
[----:B------:R-:W-:Y:S02]  /*e0d0*/  HADD2.F32 R5, -RZ, R4.H0_H0 ;  /* 0x20000004ff057230 */ /* 0x000fe40000004100 */
[----:B------:R-:W-:Y:S01]  /*e0e0*/  HADD2.F32 R9, -RZ, R9.H0_H0 ;  /* 0x20000009ff097230 */ /* 0x000fe20000004100 */
[CC--:B------:R-:W-:Y:S02]  /*e0f0*/  FMUL.FTZ R4, R3.reuse, R0.reuse ;  /* 0x0000000003047220 */ /* 0x0c0fe40000410000 */
[C---:B------:R-:W-:Y:S02]  /*e100*/  FMUL.FTZ R0, R2.reuse, R0 ;  /* 0x0000000002007220 */ /* 0x040fe40000410000 */
[-C--:B------:R-:W-:Y:S01]  /*e110*/  FFMA.FTZ R24, R2, R5.reuse, R4 ;  /* 0x0000000502187223 */ /* 0x080fe20000010004 */
[----:B------:R-:W-:Y:S01]  /*e120*/  HADD2.F32 R4, -RZ, R8.H0_H0 ;  /* 0x20000008ff047230 */ /* 0x000fe20000004100 */
[----:B------:R-:W-:Y:S01]  /*e130*/  FFMA.FTZ R25, R3, R5, -R0 ;  /* 0x0000000503197223 */ /* 0x000fe20000010800 */
        /* <DEDUP_REMOVED lines=8> */
[----:B------:R-:W-:-:S02]  /*e1c0*/  HADD2.F32 R0, -RZ, R95.H1_H1 ;  /* 0x3000005fff007230 */ /* 0x000fc40000004100 */
        /* <DEDUP_REMOVED lines=13> */
[--C-:B------:R-:W-:Y:S01]  /*e2a0*/  SHF.R.U64 R5, R42, 0x10, R43.reuse ;  /* 0x000000102a057819 */ /* 0x100fe2000000122b */
[----:B------:R-:W-:Y:S01]  /*e2b0*/  FFMA.FTZ R13, R3, R2, R0 ;  /* 0x00000002030d7223 */ /* 0x000fe20000010000 */
[----:B------:R-:W-:Y:S01]  /*e2c0*/  SHF.R.U32.HI R0, RZ, 0x10, R43 ;  /* 0x00000010ff007819 */ /* 0x000fe2000001162b */
[----:B------:R-:W-:Y:S01]  /*e2d0*/  HADD2.F32 R2, -RZ, R11.H1_H1 ;  /* 0x3000000bff027230 */ /* 0x000fe20000004100 */
[----:B------:R-:W-:Y:S01]  /*e2e0*/  SHF.R.U32.HI R3, RZ, 0x10, R39 ;  /* 0x00000010ff037819 */ /* 0x000fe20000011627 */
[----:B------:R-:W-:-:S02]  /*e2f0*/  HADD2.F32 R5, -RZ, R5.H0_H0 ;  /* 0x20000005ff057230 */ /* 0x000fc40000004100 */
[----:B------:R-:W-:Y:S02]  /*e300*/  HADD2.F32 R4, -RZ, R0.H0_H0 ;  /* 0x20000000ff047230 */ /* 0x000fe40000004100 */
[----:B------:R-:W-:Y:S02]  /*e310*/  HADD2.F32 R0, -RZ, R15.H1_H1 ;  /* 0x3000000fff007230 */ /* 0x000fe40000004100 */
[----:B------:R-:W-:Y:S01]  /*e320*/  HADD2.F32 R6, -RZ, R3.H0_H0 ;  /* 0x20000003ff067230 */ /* 0x000fe20000004100 */
[-C--:B------:R-:W-:Y:S02]  /*e330*/  FMUL.FTZ R3, R2, R4.reuse ;  /* 0x0000000402037220 */ /* 0x080fe40000410000 */
[C---:B------:R-:W-:Y:S02]  /*e340*/  FMUL.FTZ R4, R0.reuse, R4 ;  /* 0x0000000400047220 */ /* 0x040fe40000410000 */
[-C--:B------:R-:W-:Y:S01]  /*e350*/  FFMA.FTZ R7, R0, R6.reuse, R3 ;  /* 0x0000000600077223 */ /* 0x080fe20000010003 */
[----:B------:R-:W-:Y:S01]  /*e360*/  HADD2.F32 R0, -RZ, R12.H1_H1 ;  /* 0x3000000cff007230 */ /* 0x000fe20000004100 */
[----:B------:R-:W-:Y:S01]  /*e370*/  FFMA.FTZ R11, R2, R6, -R4 ;  /* 0x00000006020b7223 */ /* 0x000fe20000010804 */
[----:B------:R-:W-:-:S02]  /*e380*/  HADD2.F32 R2, -RZ, R8.H1_H1 ;  /* 0x30000008ff027230 */ /* 0x000fc40000004100 */
[----:B------:R-:W-:Y:S01]  /*e390*/  HADD2.F32 R4, -RZ, R16.H0_H0 ;  /* 0x20000010ff047230 */ /* 0x000fe20000004100 */
[----:B------:R-:W-:Y:S01]  /*e3a0*/  F2FP.PACK_AB R7, R7, R13 ;  /* 0x0000000d0707723e */ /* 0x000fe200000000ff */
[----:B------:R-:W-:Y:S01]  /*e3b0*/  HADD2.F32 R8, -RZ, R20.H0_H0 ;  /* 0x20000014ff087230 */ /* 0x000fe20000004100 */
[----:B------:R-:W-:Y:S02]  /*e3c0*/  F2FP.PACK_AB R11, R11, R18 ;  /* 0x000000120b0b723e */ /* 0x000fe400000000ff */
[-C--:B------:R-:W-:Y:S02]  /*e3d0*/  FMUL.FTZ R3, R2, R4.reuse ;  /* 0x0000000402037220 */ /* 0x080fe40000410000 */
[C---:B------:R-:W-:Y:S02]  /*e3e0*/  FMUL.FTZ R4, R0.reuse, R4 ;  /* 0x0000000400047220 */ /* 0x040fe40000410000 */
[-C--:B------:R-:W-:Y:S01]  /*e3f0*/  FFMA.FTZ R6, R0, R8.reuse, R3 ;  /* 0x0000000800067223 */ /* 0x080fe20000010003 */
[----:B------:R-:W-:Y:S01]  /*e400*/  HADD2.F32 R0, -RZ, R14.H1_H1 ;  /* 0x3000000eff007230 */ /* 0x000fe20000004100 */
[----:B------:R-:W-:Y:S01]  /*e410*/  FFMA.FTZ R8, R2, R8, -R4 ;  /* 0x0000000802087223 */ /* 0x000fe20000010804 */
[----:B------:R-:W-:-:S03]  /*e420*/  HADD2.F32 R2, -RZ, R10.H1_H1 ;  /* 0x3000000aff027230 */ /* 0x000fc60000004100 */
[----:B------:R-:W-:Y:S01]  /*e430*/  FMUL.FTZ R4, R0, R5 ;  /* 0x0000000500047220 */ /* 0x000fe20000410000 */
[----:B------:R-:W-:Y:S01]  /*e440*/  F2FP.PACK_AB R8, R8, R23 ;  /* 0x000000170808723e */ /* 0x000fe200000000ff */
[----:B------:R-:W-:Y:S01]  /*e450*/  FMUL.FTZ R3, R2, R5 ;  /* 0x0000000502037220 */ /* 0x000fe20000410000 */
[----:B------:R-:W-:Y:S01]  /*e460*/  F2FP.PACK_AB R5, R24, R26 ;  /* 0x0000001a1805723e */ /* 0x000fe200000000ff */
[-C--:B------:R-:W-:Y:S01]  /*e470*/  FFMA.FTZ R2, R2, R9.reuse, -R4 ;  /* 0x0000000902027223 */ /* 0x080fe20000010804 */
[----:B------:R-:W-:Y:S01]  /*e480*/  F2FP.PACK_AB R4, R6, R22 ;  /* 0x000000160604723e */ /* 0x000fe200000000ff */
[----:B------:R-:W-:Y:S01]  /*e490*/  FFMA.FTZ R3, R0, R9, R3 ;  /* 0x0000000900037223 */ /* 0x000fe20000010003 */
[----:B------:R-:W-:Y:S02]  /*e4a0*/  F2FP.PACK_AB R9, R25, R27 ;  /* 0x0000001b1909723e */ /* 0x000fe400000000ff */
[----:B------:R-:W-:Y:S02]  /*e4b0*/  F2FP.PACK_AB R10, R2, R21 ;  /* 0x00000015020a723e */ /* 0x000fe400000000ff */
[----:B------:R-:W-:-:S03]  /*e4c0*/  F2FP.PACK_AB R6, R3, R19 ;  /* 0x000000130306723e */ /* 0x000fc600000000ff */
[----:B------:R1:W-:Y:S04]  /*e4d0*/  STS.128 [R31], R8 ;  /* 0x000000081f007388 */ /* 0x0003e80000000c00 */
[----:B------:R1:W-:Y:S02]  /*e4e0*/  STS.128 [R17+0x10080], R4 ;  /* 0x0100800411007388 */ /* 0x0003e40000000c00 */
.L_x_1386:
[----:B------:R-:W-:Y:S05]  /*e4f0*/  BSYNC B0 ;  /* 0x0000000000007941 */ /* 0x000fea0003800000 */
.L_x_1385:
[----:B------:R-:W-:-:S13]  /*e500*/  ISETP.GE.AND P0, PT, R137, c[0x0][0x27c], PT ;  /* 0x00009f0089007a0c */ /* 0x000fda0003f06270 */
[----:B------:R-:W-:Y:S05]  /*e510*/  @P0 BRA `(.L_x_1384) ;  /* 0x0000061000000947 */ /* 0x000fea0003800000 */
[----:B------:R-:W3:Y:S04]  /*e520*/  LDL R2, [R1+0xc] ;  /* 0x00000c0001027983 */ /* 0x000ee80000100800 */
[----:B------:R-:W4:Y:S01]  /*e530*/  LDL R25, [R1+0x24] ;  /* 0x0000240001197983 */ /* 0x000f220000100800 */
[----:B------:R-:W-:Y:S02]  /*e540*/  MOV R0, c[0x0][0x27c] ;  /* 0x00009f0000007a02 */ /* 0x000fe40000000f00 */
[----:B-1----:R-:W-:-:S05]  /*e550*/  SHF.R.U64 R6, R54, 0x10, R55 ;  /* 0x0000001036067819 */ /* 0x002fca0000001237 */
[----:B------:R-:W-:Y:S01]  /*e560*/  HADD2.F32 R6, -RZ, R6.H0_H0 ;  /* 0x20000006ff067230 */ /* 0x000fe20000004100 */
        /* <DEDUP_REMOVED lines=69> */
[----:B------:R-:W-:Y:S01]  /*e9c0*/  F2FP.PACK_AB R7, R7, R9 ;  /* 0x000000090707723e */ /* 0x000fe200000000ff */
[----:B------:R-:W-:Y:S01]  /*e9d0*/  HADD2.F32 R0, -RZ, R12.H1_H1 ;  /* 0x3000000cff007230 */ /* 0x000fe20000004100 */
[----:B------:R-:W-:Y:S01]  /*e9e0*/  F2FP.PACK_AB R11, R11, R13 ;  /* 0x0000000d0b0b723e */ /* 0x000fe200000000ff */
[----:B------:R-:W-:Y:S01]  /*e9f0*/  HADD2.F32 R12, -RZ, R2.H0_H0 ;  /* 0x20000002ff0c7230 */ /* 0x000fe20000004100 */
[-C--:B------:R-:W-:Y:S01]  /*ea00*/  FMUL.FTZ R2, R3, R4.reuse ;  /* 0x0000000403027220 */ /* 0x080fe20000410000 */
[----:B------:R-:W-:Y:S01]  /*ea10*/  HADD2.F32 R5, -RZ, R5.H0_H0 ;  /* 0x20000005ff057230 */ /* 0x000fe20000004100 */
[----:B------:R-:W-:Y:S01]  /*ea20*/  FMUL.FTZ R4, R0, R4 ;  /* 0x0000000400047220 */ /* 0x000fe20000410000 */
[----:B------:R-:W-:Y:S01]  /*ea30*/  F2FP.PACK_AB R9, R22, R24 ;  /* 0x000000181609723e */ /* 0x000fe200000000ff */
[----:B------:R-:W-:Y:S01]  /*ea40*/  FFMA.FTZ R8, R0, R12, R2 ;  /* 0x0000000c00087223 */ /* 0x000fe20000010002 */
[----:B------:R-:W-:-:S02]  /*ea50*/  HADD2.F32 R0, -RZ, R14.H1_H1 ;  /* 0x3000000eff007230 */ /* 0x000fc40000004100 */
[----:B------:R-:W-:Y:S01]  /*ea60*/  HADD2.F32 R2, -RZ, R10.H1_H1 ;  /* 0x3000000aff027230 */ /* 0x000fe20000004100 */
[----:B------:R-:W-:Y:S02]  /*ea70*/  FFMA.FTZ R10, R3, R12, -R4 ;  /* 0x0000000c030a7223 */ /* 0x000fe40000010804 */
[-C--:B------:R-:W-:Y:S02]  /*ea80*/  FMUL.FTZ R4, R0, R5.reuse ;  /* 0x0000000500047220 */ /* 0x080fe40000410000 */
[C---:B------:R-:W-:Y:S01]  /*ea90*/  FMUL.FTZ R3, R2.reuse, R5 ;  /* 0x0000000502037220 */ /* 0x040fe20000410000 */
[----:B------:R-:W-:Y:S01]  /*eaa0*/  F2FP.PACK_AB R5, R21, R23 ;  /* 0x000000171505723e */ /* 0x000fe200000000ff */
[-C--:B------:R-:W-:Y:S01]  /*eab0*/  FFMA.FTZ R2, R2, R6.reuse, -R4 ;  /* 0x0000000602027223 */ /* 0x080fe20000010804 */
[----:B------:R-:W-:Y:S01]  /*eac0*/  F2FP.PACK_AB R4, R8, R19 ;  /* 0x000000130804723e */ /* 0x000fe200000000ff */
[----:B------:R-:W-:Y:S01]  /*ead0*/  FFMA.FTZ R3, R0, R6, R3 ;  /* 0x0000000600037223 */ /* 0x000fe20000010003 */
[----:B------:R-:W-:-:S02]  /*eae0*/  F2FP.PACK_AB R8, R10, R20 ;  /* 0x000000140a08723e */ /* 0x000fc400000000ff */
[----:B------:R-:W-:Y:S02]  /*eaf0*/  F2FP.PACK_AB R10, R2, R17 ;  /* 0x00000011020a723e */ /* 0x000fe400000000ff */
[----:B------:R-:W-:-:S03]  /*eb00*/  F2FP.PACK_AB R6, R3, R18 ;  /* 0x000000120306723e */ /* 0x000fc600000000ff */
[----:B------:R1:W-:Y:S04]  /*eb10*/  STS.128 [R25], R8 ;  /* 0x0000000819007388 */ /* 0x0003e80000000c00 */
[----:B------:R1:W-:Y:S02]  /*eb20*/  STS.128 [R16+0x10080], R4 ;  /* 0x0100800410007388 */ /* 0x0003e40000000c00 */
.L_x_1384:
[----:B------:R-:W-:Y:S05]  /*eb30*/  BSYNC B1 ;  /* 0x0000000000017941 */ /* 0x000fea0003800000 */
.L_x_1383:
        /* <DEDUP_REMOVED lines=18> */
[----:B-1----:R-:W-:Y:S01]  /*ec60*/  SHF.R.U32.HI R9, RZ, 0x10, R57 ;  /* 0x00000010ff097819 */ /* 0x002fe20000011639 */
[----:B------:R-:W-:Y:S01]  /*ec70*/  HADD2.F32 R15, -RZ, R104.H0_H0 ;  /* 0x20000068ff0f7230 */ /* 0x000fe20000004100 */
[----:B------:R-:W-:Y:S01]  /*ec80*/  LEA.HI R0, R0, R224, RZ, 0x1d ;  /* 0x000000e000007211 */ /* 0x000fe200078fe8ff */
[----:B------:R-:W-:Y:S01]  /*ec90*/  HADD2.F32 R11, -RZ, R105.H0_H0 ;  /* 0x20000069ff0b7230 */ /* 0x000fe20000004100 */
[----:B------:R-:W-:Y:S01]  /*eca0*/  SHF.R.U32.HI R23, RZ, 0x10, R63 ;  /* 0x00000010ff177819 */ /* 0x000fe2000001163f */
[----:B------:R-:W-:Y:S01]  /*ecb0*/  HADD2.F32 R39, -RZ, R9.H0_H0 ;  /* 0x20000009ff277230 */ /* 0x000fe20000004100 */
[----:B------:R-:W-:-:S02]  /*ecc0*/  SHF.R.S32.HI R3, RZ, 0x1f, R0 ;  /* 0x0000001fff037819 */ /* 0x000fc40000011400 */
[----:B------:R-:W-:Y:S01]  /*ecd0*/  SHF.L.U32 R2, R0, 0x3, RZ ;  /* 0x0000000300027819 */ /* 0x000fe200000006ff */
[----:B------:R-:W-:Y:S01]  /*ece0*/  HADD2.F32 R23, -RZ, R23.H0_H0 ;  /* 0x20000017ff177230 */ /* 0x000fe20000004100 */
[----:B------:R-:W-:Y:S02]  /*ecf0*/  LEA.HI R0, R3, R0, RZ, 0x3 ;  /* 0x0000000003007211 */ /* 0x000fe400078f18ff */
[----:B------:R-:W-:Y:S02]  /*ed00*/  LOP3.LUT R2, R43, 0x38, R2, 0xf8, !PT ;  /* 0x000000382b027812 */ /* 0x000fe400078ef802 */
[----:B------:R-:W-:Y:S02]  /*ed10*/  SHF.L.U32 R0, R0, 0xa, RZ ;  /* 0x0000000a00007819 */ /* 0x000fe400000006ff */
[----:B------:R-:W-:Y:S02]  /*ed20*/  LOP3.LUT R2, R2, R41, RZ, 0x3c, !PT ;  /* 0x0000002902027212 */ /* 0x000fe400078e3cff */
[----:B------:R-:W-:-:S02]  /*ed30*/  LOP3.LUT R0, R0, 0x7fffe000, RZ, 0xc0, !PT ;  /* 0x7fffe00000007812 */ /* 0x000fc400078ec0ff */
        /* <DEDUP_REMOVED lines=12> */
[----:B------:R-:W-:Y:S02]  /*ee00*/  HADD2.F32 R27, -RZ, R32.H0_H0 ;  /* 0x20000020ff1b7230 */ /* 0x000fe40000004100 */
[----:B-1----:R-:W-:Y:S02]  /*ee10*/  HADD2.F32 R2, -RZ, R17.H0_H0 ;  /* 0x20000011ff027230 */ /* 0x002fe40000004100 */
[----:B------:R-:W-:-:S03]  /*ee20*/  HADD2.F32 R3, -RZ, R16.H0_H0 ;  /* 0x20000010ff037230 */ /* 0x000fc60000004100 */
[-C--:B------:R-:W-:Y:S01]  /*ee30*/  FMUL.FTZ R22, R2, R0.reuse ;  /* 0x0000000002167220 */ /* 0x080fe20000410000 */
[----:B----4-:R-:W1:Y:S02]  /*ee40*/  LDS.128 R4, [R42] ;  /* 0x000000002a047984 */ /* 0x010e640000000c00 */
[--C-:B-1----:R-:W-:Y:S02]  /*ee50*/  HADD2.F32 R14, -RZ, R5.reuse.H0_H0 ;  /* 0x20000005ff0e7230 */ /* 0x102fe40000004100 */
[----:B------:R-:W-:Y:S02]  /*ee60*/  HADD2.F32 R21, -RZ, R5.H1_H1 ;  /* 0x30000005ff157230 */ /* 0x000fe40000004100 */
[----:B------:R-:W-:Y:S01]  /*ee70*/  HADD2.F32 R20, -RZ, R4.H0_H0 ;  /* 0x20000004ff147230 */ /* 0x000fe20000004100 */
[----:B------:R-:W-:Y:S01]  /*ee80*/  FMUL.FTZ R8, R14, R0 ;  /* 0x000000000e087220 */ /* 0x000fe20000410000 */
[----:B------:R-:W-:Y:S01]  /*ee90*/  HADD2.F32 R0, -RZ, R102.H1_H1 ;  /* 0x30000066ff007230 */ /* 0x000fe20000004100 */
[----:B------:R-:W-:Y:S01]  /*eea0*/  FMUL.FTZ R5, R21, R10 ;  /* 0x0000000a15057220 */ /* 0x000fe20000410000 */
[--C-:B------:R-:W-:Y:S01]  /*eeb0*/  HADD2.F32 R12, -RZ, R6.reuse.H0_H0 ;  /* 0x20000006ff0c7230 */ /* 0x100fe20000004100 */
[----:B------:R-:W-:Y:S01]  /*eec0*/  FFMA.FTZ R37, R2, R13, R8 ;  /* 0x0000000d02257223 */ /* 0x000fe20000010008 */
[----:B------:R-:W-:Y:S01]  /*eed0*/  HADD2.F32 R2, -RZ, R17.H1_H1 ;  /* 0x30000011ff027230 */ /* 0x000fe20000004100 */
[-C--:B------:R-:W-:Y:S01]  /*eee0*/  FMUL.FTZ R8, R20, R0.reuse ;  /* 0x0000000014087220 */ /* 0x080fe20000410000 */
[----:B------:R-:W-:Y:S01]  /*eef0*/  HADD2.F32 R9, -RZ, R6.H1_H1 ;  /* 0x30000006ff097230 */ /* 0x000fe20000004100 */
[C---:B------:R-:W-:Y:S01]  /*ef00*/  FMUL.FTZ R28, R3.reuse, R0 ;  /* 0x00000000031c7220 */ /* 0x040fe20000410000 */
[----:B------:R-:W-:Y:S01]  /*ef10*/  HADD2.F32 R0, -RZ, R103.H1_H1 ;  /* 0x30000067ff007230 */ /* 0x000fe20000004100 */
[C---:B------:R-:W-:Y:S01]  /*ef20*/  FMUL.FTZ R31, R2.reuse, R10 ;  /* 0x0000000a021f7220 */ /* 0x040fe20000410000 */
[----:B------:R-:W-:Y:S01]  /*ef30*/  HADD2.F32 R10, -RZ, R4.H1_H1 ;  /* 0x30000004ff0a7230 */ /* 0x000fe20000004100 */
[----:B------:R-:W-:Y:S01]  /*ef40*/  FFMA.FTZ R36, R2, R39, R5 ;  /* 0x0000002702247223 */ /* 0x000fe20000010005 */
[----:B------:R-:W-:Y:S01]  /*ef50*/  HADD2.F32 R2, -RZ, R18.H0_H0 ;  /* 0x20000012ff027230 */ /* 0x000fe20000004100 */
[----:B------:R-:W-:Y:S01]  /*ef60*/  FFMA.FTZ R35, R3, R15, R8 ;  /* 0x0000000f03237223 */ /* 0x000fe20000010008 */
[----:B------:R-:W-:Y:S01]  /*ef70*/  HADD2.F32 R8, -RZ, R7.H0_H0 ;  /* 0x20000007ff087230 */ /* 0x000fe20000004100 */
[-C--:B------:R-:W-:Y:S01]  /*ef80*/  FMUL.FTZ R3, R12, R0.reuse ;  /* 0x000000000c037220 */ /* 0x080fe20000410000 */
[----:B------:R-:W-:Y:S01]  /*ef90*/  HADD2.F32 R4, -RZ, R19.H0_H0 ;  /* 0x20000013ff047230 */ /* 0x000fe20000004100 */
[C---:B------:R-:W-:Y:S01]  /*efa0*/  FMUL.FTZ R25, R2.reuse, R0 ;  /* 0x0000000002197220 */ /* 0x040fe20000410000 */
[----:B------:R-:W-:Y:S01]  /*efb0*/  HADD2.F32 R0, -RZ, R104.H1_H1 ;  /* 0x30000068ff007230 */ /* 0x000fe20000004100 */
[----:B------:R-:W-:Y:S01]  /*efc0*/  FFMA.FTZ R34, R2, R11, R3 ;  /* 0x0000000b02227223 */ /* 0x000fe20000010003 */
[----:B------:R-:W-:Y:S01]  /*efd0*/  HADD2.F32 R2, -RZ, R105.H1_H1 ;  /* 0x30000069ff027230 */ /* 0x000fe20000004100 */
[----:B------:R-:W-:Y:S01]  /*efe0*/  FFMA.FTZ R26, R14, R13, -R22 ;  /* 0x0000000d0e1a7223 */ /* 0x000fe20000010816 */
[----:B------:R-:W-:Y:S01]  /*eff0*/  HADD2.F32 R7, -RZ, R7.H1_H1 ;  /* 0x30000007ff077230 */ /* 0x000fe20000004100 */
[-C--:B------:R-:W-:Y:S01]  /*f000*/  FMUL.FTZ R13, R8, R0.reuse ;  /* 0x00000000080d7220 */ /* 0x080fe20000410000 */
[----:B------:R-:W-:Y:S01]  /*f010*/  HADD2.F32 R3, -RZ, R19.H1_H1 ;  /* 0x30000013ff037230 */ /* 0x000fe20000004100 */
[C---:B------:R-:W-:Y:S01]  /*f020*/  FMUL.FTZ R17, R4.reuse, R0 ;  /* 0x0000000004117220 */ /* 0x040fe20000410000 */
[----:B------:R-:W-:Y:S01]  /*f030*/  HADD2.F32 R6, -RZ, R16.H1_H1 ;  /* 0x30000010ff067230 */ /* 0x000fe20000004100 */
[----:B------:R-:W-:Y:S01]  /*f040*/  FFMA.FTZ R19, R4, R2, R13 ;  /* 0x0000000204137223 */ /* 0x000fe2000001000d */
[----:B------:R-:W-:Y:S01]  /*f050*/  HADD2.F32 R4, -RZ, R29.H0_H0 ;  /* 0x2000001dff047230 */ /* 0x000fe20000004100 */
[-C--:B------:R-:W-:Y:S01]  /*f060*/  FMUL.FTZ R0, R7, R23.reuse ;  /* 0x0000001707007220 */ /* 0x080fe20000410000 */
[----:B------:R-:W-:Y:S01]  /*f070*/  HADD2.F32 R14, -RZ, R30.H0_H0 ;  /* 0x2000001eff0e7230 */ /* 0x000fe20000004100 */
[C---:B------:R-:W-:Y:S01]  /*f080*/  FMUL.FTZ R13, R3.reuse, R23 ;  /* 0x00000017030d7220 */ /* 0x040fe20000410000 */
[----:B------:R-:W-:Y:S01]  /*f090*/  HADD2.F32 R5, -RZ, R18.H1_H1 ;  /* 0x30000012ff057230 */ /* 0x000fe20000004100 */
[----:B------:R-:W-:Y:S01]  /*f0a0*/  FFMA.FTZ R16, R3, R38, R0 ;  /* 0x0000002603107223 */ /* 0x000fe20000010000 */
[----:B------:R-:W-:Y:S01]  /*f0b0*/  HADD2.F32 R23, -RZ, R33.H0_H0 ;  /* 0x20000021ff177230 */ /* 0x000fe20000004100 */
[----:B------:R-:W-:-:S02]  /*f0c0*/  FMUL.FTZ R3, R10, R4 ;  /* 0x000000040a037220 */ /* 0x000fc40000410000 */
[----:B------:R-:W-:Y:S02]  /*f0d0*/  FMUL.FTZ R0, R9, R14 ;  /* 0x0000000e09007220 */ /* 0x000fe40000410000 */
[C---:B------:R-:W-:Y:S02]  /*f0e0*/  FFMA.FTZ R18, R6.reuse, R27, R3 ;  /* 0x0000001b06127223 */ /* 0x040fe40000010003 */
[----:B------:R-:W-:Y:S02]  /*f0f0*/  FMUL.FTZ R4, R6, R4 ;  /* 0x0000000406047220 */ /* 0x000fe40000410000 */
[C---:B------:R-:W-:Y:S02]  /*f100*/  FMUL.FTZ R3, R5.reuse, R14 ;  /* 0x0000000e05037220 */ /* 0x040fe40000410000 */
[----:B------:R-:W-:Y:S01]  /*f110*/  FFMA.FTZ R22, R5, R23, R0 ;  /* 0x0000001705167223 */ /* 0x000fe20000010000 */
[----:B------:R-:W-:Y:S01]  /*f120*/  F2FP.PACK_AB R5, R36, R37 ;  /* 0x000000252405723e */ /* 0x000fe200000000ff */
[----:B------:R-:W-:-:S02]  /*f130*/  FFMA.FTZ R14, R21, R39, -R31 ;  /* 0x00000027150e7223 */ /* 0x000fc4000001081f */
[----:B------:R-:W-:Y:S02]  /*f140*/  FFMA.FTZ R15, R20, R15, -R28 ;  /* 0x0000000f140f7223 */ /* 0x000fe4000001081c */
[----:B------:R-:W-:Y:S02]  /*f150*/  FFMA.FTZ R12, R12, R11, -R25 ;  /* 0x0000000b0c0c7223 */ /* 0x000fe40000010819 */
[----:B------:R-:W-:Y:S02]  /*f160*/  FFMA.FTZ R2, R8, R2, -R17 ;  /* 0x0000000208027223 */ /* 0x000fe40000010811 */
[----:B------:R-:W-:Y:S01]  /*f170*/  FFMA.FTZ R0, R7, R38, -R13 ;  /* 0x0000002607007223 */ /* 0x000fe2000001080d */
[----:B------:R-:W-:Y:S01]  /*f180*/  F2FP.PACK_AB R7, R16, R19 ;  /* 0x000000131007723e */ /* 0x000fe200000000ff */
[----:B------:R-:W-:Y:S01]  /*f190*/  FFMA.FTZ R6, R10, R27, -R4 ;  /* 0x0000001b0a067223 */ /* 0x000fe20000010804 */
[----:B------:R-:W-:Y:S01]  /*f1a0*/  F2FP.PACK_AB R4, R18, R35 ;  /* 0x000000231204723e */ /* 0x000fe200000000ff */
[----:B------:R-:W-:Y:S01]  /*f1b0*/  FFMA.FTZ R3, R9, R23, -R3 ;  /* 0x0000001709037223 */ /* 0x000fe20000010803 */
[----:B------:R-:W-:-:S02]  /*f1c0*/  F2FP.PACK_AB R11, R0, R2 ;  /* 0x00000002000b723e */ /* 0x000fc400000000ff */
[----:B------:R-:W-:Y:S02]  /*f1d0*/  F2FP.PACK_AB R9, R14, R26 ;  /* 0x0000001a0e09723e */ /* 0x000fe400000000ff */
[----:B------:R-:W-:Y:S02]  /*f1e0*/  F2FP.PACK_AB R8, R6, R15 ;  /* 0x0000000f0608723e */ /* 0x000fe400000000ff */
[----:B------:R-:W-:Y:S02]  /*f1f0*/  F2FP.PACK_AB R10, R3, R12 ;  /* 0x0000000c030a723e */ /* 0x000fe400000000ff */
[----:B------:R-:W-:-:S03]  /*f200*/  F2FP.PACK_AB R6, R22, R34 ;  /* 0x000000221606723e */ /* 0x000fc600000000ff */
[----:B------:R1:W-:Y:S04]  /*f210*/  STS.128 [R42], R8 ;  /* 0x000000082a007388 */ /* 0x0003e80000000c00 */
[----:B------:R1:W-:Y:S02]  /*f220*/  STS.128 [R24+0x10080], R4 ;  /* 0x0100800418007388 */ /* 0x0003e40000000c00 */
.L_x_1390:
[----:B------:R-:W-:Y:S05]  /*f230*/  BSYNC B0 ;  /* 0x0000000000007941 */ /* 0x000fea0003800000 */
.L_x_1389:
        /* <DEDUP_REMOVED lines=8> */
[----:B------:R-:W-:Y:S02]  /*f2c0*/  SHF.R.U32.HI R27, RZ, 0x10, R75 ;  /* 0x00000010ff1b7819 */ /* 0x000fe4000001164b */
        /* <DEDUP_REMOVED lines=14> */
[----:B-----5:R-:W-:Y:S01]  /*f3b0*/  IADD3 R0, R2, R0, R40 ;  /* 0x0000000002007210 */ /* 0x020fe20007ffe028 */
        /* <DEDUP_REMOVED lines=75> */
.L_x_1388:
[----:B------:R-:W-:Y:S05]  /*f870*/  BSYNC B1 ;  /* 0x0000000000017941 */ /* 0x000fea0003800000 */
.L_x_1387:
        /* <DEDUP_REMOVED lines=110> */
.L_x_1392:
[----:B------:R-:W-:Y:S05]  /*ff60*/  BSYNC B0 ;  /* 0x0000000000007941 */ /* 0x000fea0003800000 */
.L_x_1391:
        /* <DEDUP_REMOVED lines=8> */
[----:B------:R-:W-:Y:S01]  /*fff0*/  SHF.R.U32.HI R27, RZ, 0x10, R91 ;  /* 0x00000010ff1b7819 */ /* 0x000fe2000001165b */
[----:B------:R-:W-:Y:S01]  /*10000*/  HADD2.F32 R41, -RZ, R23.H0_H0 ;  /* 0x20000017ff297230 */ /* 0x000fe20000004100 */
[----:B------:R-:W-:Y:S02]  /*10010*/  SHF.R.U64 R32, R84, 0x10, R85 ;  /* 0x0000001054207819 */ /* 0x000fe40000001255 */
[----:B------:R-:W-:Y:S01]  /*10020*/  SHF.R.U64 R33, R86, 0x10, R87 ;  /* 0x0000001056217819 */ /* 0x000fe20000001257 */
[----:B-----5:R-:W-:Y:S01]  /*10030*/  HADD2.F32 R40, -RZ, R27.H0_H0 ;  /* 0x2000001bff287230 */ /* 0x020fe20000004100 */
        /* <DEDUP_REMOVED lines=86> */
.L_x_1364:
[----:B------:R-:W-:Y:S05]  /*105a0*/  BSYNC B2 ;  /* 0x0000000000027941 */ /* 0x000fea0003800000 */
.L_x_1330:
[----:B------:R-:W-:Y:S01]  /*105b0*/  IMAD R0, R120, c[0x0][0x208], RZ ;  /* 0x0000820078007a24 */ /* 0x000fe200078e02ff */
[----:B------:R-:W-:-:S04]  /*105c0*/  DEPBAR.LE SB0, 0x0 ;  /* 0x000080000000791a */ /* 0x000fc80000000000 */
[----:B------:R-:W-:Y:S01]  /*105d0*/  IMAD.WIDE.U32 R2, R199, c[0x0][0x208], RZ ;  /* 0x00008200c7027a25 */ /* 0x000fe200078e00ff */
        /* <DEDUP_REMOVED lines=8> */
[----:B-1----:R-:W-:Y:S01]  /*10660*/  IMAD R4, R196, c[0x0][0x21c], R0 ;  /* 0x00008700c4047a24 */ /* 0x002fe200078e0200 */
[----:B------:R-:W-:Y:S01]  /*10670*/  IADD3 R0, P0, R2, R212, RZ ;  /* 0x000000d402007210 */ /* 0x000fe20007f1e0ff */
[----:B------:R-:W-:-:S05]  /*10680*/  IMAD R215, R215, c[0x0][0x214], R213 ;  /* 0x00008500d7d77a24 */ /* 0x000fca00078e02d5 */
[----:B------:R-:W-:Y:S01]  /*10690*/  IADD3.X R2, R215, R3, R4, P0, !PT ;  /* 0x00000003d7027210 */ /* 0x000fe200007fe404 */
[----:B----4-:R-:W-:Y:S01]  /*106a0*/  LDSM.16.M88.4 R12, [R182] ;  /* 0x00000000b60c783b */ /* 0x010fe20000000200 */
[----:B------:R-:W-:-:S03]  /*106b0*/  LEA R3, P0, R0, c[0x0][0x1f8], 0x1 ;  /* 0x00007e0000037a11 */ /* 0x000fc600078008ff */
[----:B------:R-:W-:Y:S01]  /*106c0*/  LDSM.16.M88.4 R24, [R177] ;  /* 0x00000000b118783b */ /* 0x000fe20000000200 */
[----:B------:R-:W-:Y:S02]  /*106d0*/  LEA.HI.X R2, R0, c[0x0][0x1fc], R2, 0x1, P0 ;  /* 0x00007f0000027a11 */ /* 0x000fe400000f0c02 */
[----:B------:R-:W-:Y:S01]  /*106e0*/  R2P PR, R224, 0x6 ;  /* 0x00000006e0007804 */ /* 0x000fe20000000000 */
[----:B------:R-:W1:Y:S01]  /*106f0*/  SHFL.IDX PT, R0, R3, RZ, 0x181f ;  /* 0x00181fff03007589 */ /* 0x000e6200000e0000 */
[----:B------:R-:W-:-:S03]  /*10700*/  ISETP.GT.AND P0, PT, R119, R208, PT ;  /* 0x000000d07700720c */ /* 0x000fc60003f04270 */
[----:B------:R-:W4:Y:S04]  /*10710*/  SHFL.IDX PT, R2, R2, RZ, 0x181f ;  /* 0x00181fff02027589 */ /* 0x000f2800000e0000 */
[----:B------:R-:W-:Y:S04]  /*10720*/  LDSM.16.M88.4 R8, [R183] ;  /* 0x00000000b708783b */ /* 0x000fe80000000200 */
[----:B------:R-:W-:Y:S01]  /*10730*/  @P1 IADD3 R186, R177, -0x20, RZ ;  /* 0xffffffe0b1ba1810 */ /* 0x000fe20007ffe0ff */
[----:B------:R-:W2:Y:S03]  /*10740*/  LDSM.16.M88.4 R36, [R177+0x800] ;  /* 0x00080000b124783b */ /* 0x000ea60000000200 */
[C---:B------:R-:W-:Y:S01]  /*10750*/  IADD3 R187, R186.reuse, 0x3000, RZ ;  /* 0x00003000babb7810 */ /* 0x040fe20007ffe0ff */
[----:B-----5:R-:W3:Y:S01]  /*10760*/  LDSM.16.M88.4 R28, [R186] ;  /* 0x00000000ba1c783b */ /* 0x020ee20000000200 */
[----:B------:R-:W-:-:S02]  /*10770*/  IADD3 R189, R186, 0x1000, RZ ;  /* 0x00001000babd7810 */ /* 0x000fc40007ffe0ff */
[C---:B------:R-:W-:Y:S01]  /*10780*/  IADD3 R188, R186.reuse, 0x1800, RZ ;  /* 0x00001800babc7810 */ /* 0x040fe20007ffe0ff */
[----:B------:R-:W3:Y:S01]  /*10790*/  LDSM.16.M88.4 R56, [R186+0x800] ;  /* 0x00080000ba38783b */ /* 0x000ee20000000200 */
[----:B------:R-:W-:Y:S02]  /*107a0*/  IADD3 R191, R186, 0x2000, RZ ;  /* 0x00002000babf7810 */ /* 0x000fe40007ffe0ff */
[-C--:B-1----:R-:W-:Y:S02]  /*107b0*/  LEA R18, P1, R197, R0.reuse, 0x1 ;  /* 0x00000000c5127211 */ /* 0x082fe400078208ff */
[-C--:B------:R-:W-:Y:S02]  /*107c0*/  LEA R4, P4, R132, R0.reuse, 0x1 ;  /* 0x0000000084047211 */ /* 0x080fe400078808ff */
[----:B------:R-:W-:Y:S02]  /*107d0*/  LEA R16, P3, R201, R0, 0x1 ;  /* 0x00000000c9107211 */ /* 0x000fe400078608ff */
[----:B----4-:R-:W-:-:S02]  /*107e0*/  LEA.HI.X R19, R197, R2, R206, 0x1, P1 ;  /* 0x00000002c5137211 */ /* 0x010fc400008f0cce */
[----:B------:R-:W-:Y:S01]  /*107f0*/  LEA R6, P1, R198, R0, 0x1 ;  /* 0x00000000c6067211 */ /* 0x000fe200078208ff */
[----:B------:R-:W-:Y:S01]  /*10800*/  IMAD.MOV.U32 R0, RZ, RZ, 0x40 ;  /* 0x00000040ff007424 */ /* 0x000fe200078e00ff */
[CC--:B------:R-:W-:Y:S02]  /*10810*/  LEA.HI.X R5, R132.reuse, R2.reuse, R133, 0x1, P4 ;  /* 0x0000000284057211 */ /* 0x0c0fe400020f0c85 */
[-C--:B------:R-:W-:Y:S01]  /*10820*/  LEA.HI.X R17, R201, R2.reuse, R204, 0x1, P3 ;  /* 0x00000002c9117211 */ /* 0x080fe200018f0ccc */
[----:B------:R-:W-:Y:S01]  /*10830*/  HMMA.16816.F32 R20, R12, R24, RZ ;  /* 0x000000180c14723c */ /* 0x000fe200000018ff */
[----:B------:R-:W-:Y:S02]  /*10840*/  ISETP.GE.OR P4, PT, R132, c[0x0][0x1d4], !P0 ;  /* 0x0000750084007a0c */ /* 0x000fe40004786670 */
[----:B------:R-:W-:Y:S02]  /*10850*/  LEA.HI.X R7, R198, R2, R205, 0x1, P1 ;  /* 0x00000002c6077211 */ /* 0x000fe400008f0ccd */
[----:B------:R-:W-:-:S02]  /*10860*/  ISETP.GE.OR P3, PT, R137, c[0x0][0x1d4], !P0 ;  /* 0x0000750089007a0c */ /* 0x000fc40004766670 */
[----:B------:R-:W-:Y:S01]  /*10870*/  ISETP.GE.OR P1, PT, R197, c[0x0][0x1d4], !P0 ;  /* 0x00007500c5007a0c */ /* 0x000fe20004726670 */
[C---:B------:R-:W-:Y:S01]  /*10880*/  HMMA.16816.F32 R24, R12.reuse, R26, RZ ;  /* 0x0000001a0c18723c */ /* 0x040fe200000018ff */
[----:B------:R-:W-:Y:S02]  /*10890*/  ISETP.GE.OR P0, PT, R198, c[0x0][0x1d4], !P0 ;  /* 0x00007500c6007a0c */ /* 0x000fe40004706670 */
[----:B------:R-:W-:Y:S02]  /*108a0*/  SEL R0, R0, 0xffffffc0, !P2 ;  /* 0xffffffc000007807 */ /* 0x000fe40005000000 */
[C---:B------:R-:W-:Y:S01]  /*108b0*/  IADD3 R190, R186.reuse, 0x2800, RZ ;  /* 0x00002800babe7810 */ /* 0x040fe20007ffe0ff */
[----:B------:R-:W-:Y:S01]  /*108c0*/  @!PT LDS RZ, [RZ] ;  /* 0x00000000fffff984 */ /* 0x000fe20000000800 */
[----:B------:R-:W-:Y:S01]  /*108d0*/  @!PT LDS RZ, [RZ] ;  /* 0x00000000fffff984 */ /* 0x000fe20000000800 */
[----:B------:R-:W-:Y:S01]  /*108e0*/  @!PT LDS RZ, [RZ] ;  /* 0x00000000fffff984 */ /* 0x000fe20000000800 */
[----:B------:R1:W-:Y:S01]  /*108f0*/  LDGSTS.E.BYPASS.LTC128B.128 [R194+0x8080], [R4.64], !P4 ;  /* 0x0808000004c27fae */ /* 0x0003e2000e101d48 */
[C---:B------:R-:W-:Y:S01]  /*10900*/  IADD3 R192, R186.reuse, 0x3800, RZ ;  /* 0x00003800bac07810 */ /* 0x040fe20007ffe0ff */
[--C-:B------:R-:W-:Y:S01]  /*10910*/  IMAD.IADD R176, R177, 0x1, R0.reuse ;  /* 0x00000001b1b07824 */ /* 0x100fe200078e0200 */
[----:B--2---:R-:W-:Y:S01]  /*10920*/  HMMA.16816.F32 R32, R12, R36, RZ ;  /* 0x000000240c20723c */ /* 0x004fe200000018ff */
[----:B------:R2:W-:Y:S01]  /*10930*/  LDGSTS.E.BYPASS.LTC128B.128 [R194+0x9080], [R16.64], !P3 ;  /* 0x0908000010c27fae */ /* 0x0005e2000d901d48 */
[----:B------:R-:W-:Y:S01]  /*10940*/  IMAD.IADD R159, R187, 0x1, R0 ;  /* 0x00000001bb9f7824 */ /* 0x000fe200078e0200 */
[----:B------:R-:W-:-:S02]  /*10950*/  IADD3 R193, R186, 0x800, RZ ;  /* 0x00000800bac17810 */ /* 0x000fc40007ffe0ff */
[----:B------:R2:W-:Y:S03]  /*10960*/  LDGSTS.E.BYPASS.LTC128B.128 [R194+0xa080], [R18.64], !P1 ;  /* 0x0a08000012c27fae */ /* 0x0005e6000c901d48 */
[----:B---3--:R-:W-:Y:S01]  /*10970*/  HMMA.16816.F32 R20, R8, R28, R20 ;  /* 0x0000001c0814723c */ /* 0x008fe20000001814 */
[----:B------:R1:W-:Y:S01]  /*10980*/  LDGSTS.E.BYPASS.LTC128B.128 [R194+0xb080], [R6.64], !P0 ;  /* 0x0b08000006c27fae */ /* 0x0003e2000c101d48 */
[----:B------:R-:W-:-:S03]  /*10990*/  ISETP.GT.AND P0, PT, R114, R209, PT ;  /* 0x000000d17200720c */ /* 0x000fc60003f04270 */
[----:B------:R-:W-:Y:S03]  /*109a0*/  LDSM.16.M88.4 R40, [R176] ;  /* 0x00000000b028783b */ /* 0x000fe60000000200 */
[----:B------:R-:W-:Y:S01]  /*109b0*/  HMMA.16816.F32 R28, R8, R30, R24 ;  /* 0x0000001e081c723c */ /* 0x000fe20000001818 */
[----:B------:R-:W-:Y:S04]  /*109c0*/  LDSM.16.M88.4 R44, [R159+-0x3000] ;  /* 0xffd000009f2c783b */ /* 0x000fe80000000200 */
[----:B------:R-:W-:Y:S03]  /*109d0*/  LDSM.16.M88.4 R48, [R176+0x800] ;  /* 0x00080000b030783b */ /* 0x000fe60000000200 */
[----:B------:R-:W-:Y:S01]  /*109e0*/  HMMA.16816.F32 R36, R12, R38, RZ ;  /* 0x000000260c24723c */ /* 0x000fe200000018ff */
[----:B------:R-:W-:Y:S04]  /*109f0*/  LDSM.16.M88.4 R24, [R182+0x4000] ;  /* 0x00400000b618783b */ /* 0x000fe80000000200 */
[----:B------:R-:W-:Y:S03]  /*10a00*/  LDSM.16.M88.4 R64, [R177+0x1000] ;  /* 0x00100000b140783b */ /* 0x000fe60000000200 */
[C---:B------:R-:W-:Y:S01]  /*10a10*/  HMMA.16816.F32 R32, R8.reuse, R56, R32 ;  /* 0x000000380820723c */ /* 0x040fe20000001820 */
[----:B--2---:R-:W-:Y:S04]  /*10a20*/  LDSM.16.M88.4 R16, [R184] ;  /* 0x00000000b810783b */ /* 0x004fe80000000200 */
[----:B-1----:R-:W1:Y:S04]  /*10a30*/  LDSM.16.M88.4 R4, [R185] ;  /* 0x00000000b904783b */ /* 0x002e680000000200 */
[----:B------:R-:W2:Y:S04]  /*10a40*/  LDSM.16.M88.4 R52, [R159+-0x2800] ;  /* 0xffd800009f34783b */ /* 0x000ea80000000200 */
[----:B------:R-:W-:Y:S03]  /*10a50*/  LDSM.16.M88.4 R68, [R189] ;  /* 0x00000000bd44783b */ /* 0x000fe60000000200 */
[----:B------:R-:W-:Y:S01]  /*10a60*/  HMMA.16816.F32 R36, R8, R58, R36 ;  /* 0x0000003a0824723c */ /* 0x000fe20000001824 */
[----:B------:R-:W-:Y:S04]  /*10a70*/  LDSM.16.M88.4 R60, [R176+0x1000] ;  /* 0x00100000b03c783b */ /* 0x000fe80000000200 */
[----:B------:R-:W-:Y:S04]  /*10a80*/  LDSM.16.M88.4 R56, [R188] ;  /* 0x00000000bc38783b */ /* 0x000fe80000000200 */
[----:B------:R-:W-:Y:S04]  /*10a90*/  LDSM.16.M88.4 R72, [R159+-0x2000] ;  /* 0xffe000009f48783b */ /* 0x000fe80000000200 */
[----:B------:R-:W0:Y:S01]  /*10aa0*/  LDGDEPBAR ;  /* 0x00000000000079af */ /* 0x000e220000000000 */
[C---:B-1----:R-:W-:Y:S08]  /*10ab0*/  HMMA.16816.F32 R20, R4.reuse, R40, R20 ;  /* 0x000000280414723c */ /* 0x042ff00000001814 */
[C---:B------:R-:W-:Y:S01]  /*10ac0*/  HMMA.16816.F32 R12, R4.reuse, R42, R28 ;  /* 0x0000002a040c723c */ /* 0x040fe2000000181c */
[----:B------:R-:W1:Y:S07]  /*10ad0*/  LDSM.16.M88.4 R28, [R183+0x4000] ;  /* 0x00400000b71c783b */ /* 0x000e6e0000000200 */
[----:B------:R-:W-:Y:S08]  /*10ae0*/  HMMA.16816.F32 R32, R4, R48, R32 ;  /* 0x000000300420723c */ /* 0x000ff00000001820 */
[C---:B------:R-:W-:Y:S08]  /*10af0*/  HMMA.16816.F32 R20, R16.reuse, R44, R20 ;  /* 0x0000002c1014723c */ /* 0x040ff00000001814 */
[----:B------:R-:W-:Y:S01]  /*10b00*/  HMMA.16816.F32 R12, R16, R46, R12 ;  /* 0x0000002e100c723c */ /* 0x000fe2000000180c */
[----:B------:R-:W3:Y:S07]  /*10b10*/  LDSM.16.M88.4 R44, [R177+0x1800] ;  /* 0x00180000b12c783b */ /* 0x000eee0000000200 */
[----:B------:R-:W-:Y:S01]  /*10b20*/  HMMA.16816.F32 R40, R4, R50, R36 ;  /* 0x000000320428723c */ /* 0x000fe20000001824 */
[----:B------:R-:W-:Y:S07]  /*10b30*/  LDSM.16.M88.4 R48, [R176+0x1800] ;  /* 0x00180000b030783b */ /* 0x000fee0000000200 */
[----:B------:R-:W-:Y:S01]  /*10b40*/  HMMA.16816.F32 R8, R24, R64, R20 ;  /* 0x000000401808723c */ /* 0x000fe20000001814 */
[----:B------:R-:W4:Y:S07]  /*10b50*/  LDSM.16.M88.4 R20, [R185+0x4000] ;  /* 0x00400000b914783b */ /* 0x000f2e0000000200 */
[----:B--2---:R-:W-:Y:S08]  /*10b60*/  HMMA.16816.F32 R36, R16, R52, R32 ;  /* 0x000000341024723c */ /* 0x004ff00000001820 */
[----:B------:R-:W-:Y:S01]  /*10b70*/  HMMA.16816.F32 R32, R24, R66, R12 ;  /* 0x000000421820723c */ /* 0x000fe2000000180c */
[----:B------:R-:W2:Y:S04]  /*10b80*/  LDSM.16.M88.4 R12, [R184+0x4000] ;  /* 0x00400000b80c783b */ /* 0x000ea80000000200 */
[----:B------:R-:W-:Y:S03]  /*10b90*/  LDSM.16.M88.4 R64, [R177+0x2000] ;  /* 0x00200000b140783b */ /* 0x000fe60000000200 */
[----:B-1----:R-:W-:Y:S01]  /*10ba0*/  HMMA.16816.F32 R4, R28, R68, R8 ;  /* 0x000000441c04723c */ /* 0x002fe20000001808 */
[----:B------:R-:W1:Y:S07]  /*10bb0*/  LDSM.16.M88.4 R8, [R182+0x8000] ;  /* 0x00800000b608783b */ /* 0x000e6e0000000200 */
[----:B------:R-:W-:Y:S01]  /*10bc0*/  HMMA.16816.F32 R40, R16, R54, R40 ;  /* 0x000000361028723c */ /* 0x000fe20000001828 */
[----:B------:R-:W-:Y:S07]  /*10bd0*/  LDSM.16.M88.4 R52, [R177+0x2800] ;  /* 0x00280000b134783b */ /* 0x000fee0000000200 */
[----:B---3--:R-:W-:Y:S08]  /*10be0*/  HMMA.16816.F32 R36, R24, R44, R36 ;  /* 0x0000002c1824723c */ /* 0x008ff00000001824 */
[----:B------:R-:W-:Y:S01]  /*10bf0*/  HMMA.16816.F32 R16, R28, R70, R32 ;  /* 0x000000461c10723c */ /* 0x000fe20000001820 */
[----:B------:R-:W-:Y:S07]  /*10c00*/  LDSM.16.M88.4 R68, [R176+0x2000] ;  /* 0x00200000b044783b */ /* 0x000fee0000000200 */
[----:B----4-:R-:W-:Y:S08]  /*10c10*/  HMMA.16816.F32 R4, R20, R60, R4 ;  /* 0x0000003c1404723c */ /* 0x010ff00000001804 */
[----:B------:R-:W-:Y:S01]  /*10c20*/  HMMA.16816.F32 R40, R24, R46, R40 ;  /* 0x0000002e1828723c */ /* 0x000fe20000001828 */
[----:B------:R-:W3:Y:S07]  /*10c30*/  LDSM.16.M88.4 R44, [R159+-0x1800] ;  /* 0xffe800009f2c783b */ /* 0x000eee0000000200 */
[----:B------:R-:W-:Y:S08]  /*10c40*/  HMMA.16816.F32 R32, R28, R56, R36 ;  /* 0x000000381c20723c */ /* 0x000ff00000001824 */
[----:B------:R-:W-:Y:S01]  /*10c50*/  HMMA.16816.F32 R24, R20, R62, R16 ;  /* 0x0000003e1418723c */ /* 0x000fe20000001810 */
[----:B------:R-:W-:Y:S07]  /*10c60*/  LDSM.16.M88.4 R60, [R191] ;  /* 0x00000000bf3c783b */ /* 0x000fee0000000200 */
[----:B--2---:R-:W-:Y:S01]  /*10c70*/  HMMA.16816.F32 R16, R12, R72, R4 ;  /* 0x000000480c10723c */ /* 0x004fe20000001804 */
[----:B------:R-:W2:Y:S07]  /*10c80*/  LDSM.16.M88.4 R4, [R183+0x8000] ;  /* 0x00800000b704783b */ /* 0x000eae0000000200 */
        /* <DEDUP_REMOVED lines=10> */
[----:B---3--:R-:W-:Y:S08]  /*10d30*/  HMMA.16816.F32 R32, R12, R44, R32 ;  /* 0x0000002c0c20723c */ /* 0x008ff00000001820 */
[----:B------:R-:W-:Y:S01]  /*10d40*/  HMMA.16816.F32 R28, R8, R66, R28 ;  /* 0x00000042081c723c */ /* 0x000fe2000000181c */
[----:B------:R-:W-:Y:S07]  /*10d50*/  LDSM.16.M88.4 R64, [R187] ;  /* 0x00000000bb40783b */ /* 0x000fee0000000200 */
[----:B--2---:R-:W-:Y:S08]  /*10d60*/  HMMA.16816.F32 R16, R4, R60, R16 ;  /* 0x0000003c0410723c */ /* 0x004ff00000001810 */
        /* <DEDUP_REMOVED lines=78> */
[----:B------:R-:W-:Y:S02]  /*11250*/  IMAD R2, R114, 0x20, R223 ;  /* 0x0000002072027824 */ /* 0x000fe400078e02df */
[----:B------:R-:W-:-:S03]  /*11260*/  IMAD.MOV.U32 R196, RZ, RZ, RZ ;  /* 0x000000ffffc47224 */ /* 0x000fc600078e00ff */
[----:B------:R-:W-:-:S05]  /*11270*/  IADD3 R2, R2, -0x20, R211 ;  /* 0xffffffe002027810 */ /* 0x000fca0007ffe0d3 */
        /* <DEDUP_REMOVED lines=25> */
.L_x_1492:
[----:B------:R-:W-:Y:S05]  /*11410*/  BRA.DIV ~URZ, `(.L_x_1396) ;  /* 0x0000bf627f007947 */ /* 0x000fea000b800000 */
[----:B-1----:R1:W3:Y:S02]  /*11420*/  SHFL.IDX PT, R0, R5, RZ, 0x181f ;  /* 0x00181fff05007589 */ /* 0x0022e400000e0000 */
.L_x_1493:
        /* <DEDUP_REMOVED lines=19> */
.L_x_1394:
[----:B--234-:R-:W-:Y:S05]  /*11560*/  BSYNC B0 ;  /* 0x0000000000007941 */ /* 0x01cfea0003800000 */
.L_x_1393:
[----:B-1----:R-:W-:Y:S01]  /*11570*/  IMAD.MOV.U32 R0, RZ, RZ, c[0x0][0x2c4] ;  /* 0x0000b100ff007624 */ /* 0x002fe200078e00ff */
[----:B------:R-:W0:Y:S01]  /*11580*/  LDGDEPBAR ;  /* 0x00000000000079af */ /* 0x000e220000000000 */
[----:B------:R-:W-:Y:S01]  /*11590*/  IMAD.MOV.U32 R2, RZ, RZ, -0x20 ;  /* 0xffffffe0ff027424 */ /* 0x000fe200078e00ff */
[----:B------:R-:W-:Y:S02]  /*115a0*/  IADD3 R6, -R229, R119, RZ ;  /* 0x00000077e5067210 */ /* 0x000fe40007ffe1ff */
[----:B------:R-:W-:Y:S01]  /*115b0*/  ISETP.NE.AND P0, PT, R0, 0x1, PT ;  /* 0x000000010000780c */ /* 0x000fe20003f05270 */
[----:B------:R-:W-:Y:S01]  /*115c0*/  IMAD R2, R114, R2, 0x1 ;  /* 0x0000000172027424 */ /* 0x000fe200078e0202 */
[----:B------:R-:W-:-:S05]  /*115d0*/  IADD3 R0, R230, R225, RZ ;  /* 0x000000e1e6007210 */ /* 0x000fca0007ffe0ff */
[----:B------:R-:W-:-:S06]  /*115e0*/  IMAD.MOV.U32 R4, RZ, RZ, R0 ;  /* 0x000000ffff047224 */ /* 0x000fcc00078e0000 */
[----:B------:R-:W-:Y:S01]  /*115f0*/  @P0 IMAD.HI.U32 R3, R0, c[0x0][0x2c8], RZ ;  /* 0x0000b20000030a27 */ /* 0x000fe200078e00ff */
[----:B------:R-:W-:-:S04]  /*11600*/  IADD3 R0, -R229, R2, R227 ;  /* 0x00000002e5007210 */ /* 0x000fc80007ffe1e3 */
[----:B------:R-:W-:Y:S02]  /*11610*/  @P0 SHF.R.U32.HI R4, RZ, c[0x0][0x2cc], R3 ;  /* 0x0000b300ff040a19 */ /* 0x000fe40000011603 */
[----:B------:R-:W-:Y:S01]  /*11620*/  IADD3 R5, R0, -R228, RZ ;  /* 0x800000e400057210 */ /* 0x000fe20007ffe0ff */
[----:B------:R-:W-:Y:S05]  /*11630*/  BRA.DIV ~URZ, `(.L_x_1397) ;  /* 0x0000bda27f007947 */ /* 0x000fea000b800000 */
[----:B------:R1:W2:Y:S02]  /*11640*/  SHFL.IDX PT, R0, R4, RZ, 0x1c1f ;  /* 0x001c1fff04007589 */ /* 0x0002a400000e0000 */
.L_x_1494:
[----:B--2---:R-:W-:-:S05]  /*11650*/  IMAD.IADD R0, R5, 0x1, R0 ;  /* 0x0000000105007824 */ /* 0x004fca00078e0200 */
[----:B------:R-:W-:-:S04]  /*11660*/  IMNMX R0, R6, R0, PT ;  /* 0x0000000006007217 */ /* 0x000fc80003800200 */
[C---:B------:R-:W-:Y:S02]  /*11670*/  ISETP.GT.AND P1, PT, R0.reuse, RZ, PT ;  /* 0x000000ff0000720c */ /* 0x040fe40003f24270 */
[C---:B------:R-:W-:Y:S02]  /*11680*/  ISETP.GT.AND P0, PT, R0.reuse, 0x1, PT ;  /* 0x000000010000780c */ /* 0x040fe40003f04270 */
[C---:B------:R-:W-:Y:S02]  /*11690*/  ISETP.GT.AND P3, PT, R0.reuse, 0x8, PT ;  /* 0x000000080000780c */ /* 0x040fe40003f64270 */
[----:B------:R-:W-:Y:S02]  /*116a0*/  ISETP.GT.AND P5, PT, R0, 0x9, PT ;  /* 0x000000090000780c */ /* 0x000fe40003fa4270 */
[----:B------:R-:W-:Y:S02]  /*116b0*/  FSEL R10, R36, -INF , P1 ;  /* 0xff800000240a7808 */ /* 0x000fe40000800000 */
[----:B------:R-:W-:-:S02]  /*116c0*/  FSEL R11, R29, -INF , P0 ;  /* 0xff8000001d0b7808 */ /* 0x000fc40000000000 */
[C---:B------:R-:W-:Y:S02]  /*116d0*/  ISETP.GT.AND P4, PT, R0.reuse, 0x10, PT ;  /* 0x000000100000780c */ /* 0x040fe40003f84270 */
[C---:B------:R-:W-:Y:S02]  /*116e0*/  ISETP.GT.AND P2, PT, R0.reuse, 0x11, PT ;  /* 0x000000110000780c */ /* 0x040fe40003f44270 */
[C---:B------:R-:W-:Y:S02]  /*116f0*/  ISETP.GT.AND P1, PT, R0.reuse, 0x18, PT ;  /* 0x000000180000780c */ /* 0x040fe40003f24270 */
[----:B------:R-:W-:Y:S02]  /*11700*/  ISETP.GT.AND P0, PT, R0, 0x19, PT ;  /* 0x000000190000780c */ /* 0x000fe40003f04270 */
[----:B------:R-:W-:Y:S02]  /*11710*/  FSEL R12, R26, -INF , P3 ;  /* 0xff8000001a0c7808 */ /* 0x000fe40001800000 */
[----:B------:R-:W-:-:S02]  /*11720*/  FSEL R13, R24, -INF , P5 ;  /* 0xff800000180d7808 */ /* 0x000fc40002800000 */
[----:B------:R-:W-:Y:S02]  /*11730*/  FSEL R14, R18, -INF , P4 ;  /* 0xff800000120e7808 */ /* 0x000fe40002000000 */
[----:B------:R-:W-:Y:S02]  /*11740*/  FSEL R23, R17, -INF , P2 ;  /* 0xff80000011177808 */ /* 0x000fe40001000000 */
        /* <DEDUP_REMOVED lines=10> */
[----:B--2---:R-:W-:-:S05]  /*117f0*/  IMAD.IADD R0, R5, 0x1, R0 ;  /* 0x0000000105007824 */ /* 0x004fca00078e0200 */
[----:B------:R-:W-:-:S04]  /*11800*/  IMNMX R0, R6, R0, PT ;  /* 0x0000000006007217 */ /* 0x000fc80003800200 */
[C---:B------:R-:W-:Y:S02]  /*11810*/  ISETP.GT.AND P1, PT, R0.reuse, RZ, PT ;  /* 0x000000ff0000720c */ /* 0x040fe40003f24270 */
[C---:B------:R-:W-:Y:S02]  /*11820*/  ISETP.GT.AND P0, PT, R0.reuse, 0x1, PT ;  /* 0x000000010000780c */ /* 0x040fe40003f04270 */
[----:B------:R-:W-:Y:S02]  /*11830*/  ISETP.GT.AND P2, PT, R0, 0x8, PT ;  /* 0x000000080000780c */ /* 0x000fe40003f44270 */
[----:B------:R-:W-:Y:S02]  /*11840*/  FSEL R6, R30, -INF , P1 ;  /* 0xff8000001e067808 */ /* 0x000fe40000800000 */
[----:B------:R-:W-:Y:S02]  /*11850*/  FSEL R7, R28, -INF , P0 ;  /* 0xff8000001c077808 */ /* 0x000fe40000000000 */
        /* <DEDUP_REMOVED lines=15> */
[----:B------:R-:W-:Y:S02]  /*11950*/  FMNMX.FTZ R0, R26, R2, !PT ;  /* 0x000000021a007209 */ /* 0x000fe40007810000 */
        /* <DEDUP_REMOVED lines=8> */
[----:B-1----:R1:W3:Y:S01]  /*119e0*/  SHFL.BFLY PT, R4, R5, 0x1, 0x1f ;  /* 0x0c201f0005047f89 */ /* 0x0022e200000e0000 */
[----:B--2---:R-:W-:-:S05]  /*119f0*/  FMNMX.FTZ R134, R0, R3, !PT ;  /* 0x0000000300867209 */ /* 0x004fca0007810000 */
.L_x_1495:
[C---:B------:R-:W-:Y:S01]  /*11a00*/  FMUL.FTZ R2, R134.reuse, c[0x0][0x2d0] ;  /* 0x0000b40086027a20 */ /* 0x040fe20000410000 */
[----:B------:R-:W-:Y:S01]  /*11a10*/  FSETP.NEU.FTZ.AND P0, PT, R134, -INF , PT ;  /* 0xff8000008600780b */ /* 0x000fe20003f1d000 */
[----:B------:R-:W-:Y:S01]  /*11a20*/  WARPSYNC 0xffffffff ;  /* 0xffffffff00007948 */ /* 0x000fe20003800000 */
[----:B-1-3--:R-:W-:Y:S01]  /*11a30*/  FMNMX.FTZ R5, R4, R5, !PT ;  /* 0x0000000504057209 */ /* 0x00afe20007810000 */
        /* <DEDUP_REMOVED lines=11> */
[----:B------:R-:W-:Y:S04]  /*11af0*/  LDSM.16.MT88.4 R36, [R180] ;  /* 0x00000000b424783b */ /* 0x000fe80000004200 */
[----:B------:R-:W-:Y:S01]  /*11b00*/  LDSM.16.MT88.4 R40, [R178+0x1000] ;  /* 0x00100000b228783b */ /* 0x000fe20000004200 */
[----:B------:R2:W-:Y:S03]  /*11b10*/  MUFU.EX2 R119, R3 ;  /* 0x0000000300777308 */ /* 0x0005e60000000800 */
[----:B------:R-:W-:Y:S04]  /*11b20*/  LDSM.16.MT88.4 R52, [R180+0x800] ;  /* 0x00080000b434783b */ /* 0x000fe80000004200 */
[----:B------:R-:W-:Y:S01]  /*11b30*/  LDSM.16.MT88.4 R56, [R181+0x1000] ;  /* 0x00100000b538783b */ /* 0x000fe20000004200 */
[----:B-1----:R-:W-:-:S03]  /*11b40*/  FFMA.FTZ R0, R11, c[0x0][0x2d0], -R2 ;  /* 0x0000b4000b007a23 */ /* 0x002fc60000010802 */
[----:B------:R-:W-:Y:S01]  /*11b50*/  LDSM.16.MT88.4 R16, [R179] ;  /* 0x00000000b310783b */ /* 0x000fe20000004200 */
        /* <DEDUP_REMOVED lines=10> */
[----:B------:R-:W-:Y:S04]  /*11c00*/  LDSM.16.MT88.4 R64, [R180+0x1000] ;  /* 0x00100000b440783b */ /* 0x000fe80000004200 */
[----:B------:R-:W-:Y:S04]  /*11c10*/  LDSM.16.MT88.4 R80, [R180+0x1800] ;  /* 0x00180000b450783b */ /* 0x000fe80000004200 */
[----:B------:R-:W4:Y:S04]  /*11c20*/  LDSM.16.MT88.4 R84, [R179+0x2000] ;  /* 0x00200000b354783b */ /* 0x000f280000004200 */
        /* <DEDUP_REMOVED lines=9> */
[----:B------:R-:W-:Y:S04]  /*11cc0*/  LDSM.16.MT88.4 R48, [R179+0x1800] ;  /* 0x00180000b330783b */ /* 0x000fe80000004200 */
[----:B------:R-:W-:Y:S04]  /*11cd0*/  LDSM.16.MT88.4 R88, [R181+0x2000] ;  /* 0x00200000b558783b */ /* 0x000fe80000004200 */
[----:B------:R-:W3:Y:S01]  /*11ce0*/  LDSM.16.MT88.4 R104, [R178+0x3000] ;  /* 0x00300000b268783b */ /* 0x000ee20000004200 */
[----:B--2---:R-:W-:-:S04]  /*11cf0*/  FFMA.FTZ R3, R7, c[0x0][0x2d0], -R0 ;  /* 0x0000b40007037a23 */ /* 0x004fc80000010800 */
[----:B------:R2:W5:Y:S02]  /*11d00*/  MUFU.EX2 R4, R3 ;  /* 0x0000000300047308 */ /* 0x0005640000000800 */
[----:B--2---:R-:W-:Y:S01]  /*11d10*/  FFMA.FTZ R3, R9, c[0x0][0x2d0], -R0 ;  /* 0x0000b40009037a23 */ /* 0x004fe20000010800 */
[----:B-----5:R-:W-:-:S05]  /*11d20*/  F2FP.PACK_AB R9, R4, R6 ;  /* 0x000000060409723e */ /* 0x020fca00000000ff */
[----:B------:R2:W-:Y:S02]  /*11d30*/  MUFU.EX2 R116, R3 ;  /* 0x0000000300747308 */ /* 0x0005e40000000800 */
[----:B--2---:R-:W-:Y:S01]  /*11d40*/  FFMA.FTZ R3, R8, c[0x0][0x2d0], -R0 ;  /* 0x0000b40008037a23 */ /* 0x004fe20000010800 */
[----:B------:R-:W-:-:S05]  /*11d50*/  F2FP.PACK_AB R8, R108, R110 ;  /* 0x0000006e6c08723e */ /* 0x000fca00000000ff */
        /* <DEDUP_REMOVED lines=9> */
[----:B------:R-:W-:Y:S03]  /*11df0*/  MUFU.EX2 R125, R3 ;  /* 0x00000003007d7308 */ /* 0x000fe60000000800 */
[C---:B------:R-:W-:Y:S05]  /*11e00*/  HMMA.16816.F32 R144, R8.reuse, R16, RZ ;  /* 0x000000100890723c */ /* 0x040fea00000018ff */
[----:B------:R1:W2:Y:S03]  /*11e10*/  MUFU.EX2 R203, R2 ;  /* 0x0000000200cb7308 */ /* 0x0002a60000000800 */
[C---:B------:R-:W-:Y:S08]  /*11e20*/  HMMA.16816.F32 R16, R8.reuse, R18, RZ ;  /* 0x000000120810723c */ /* 0x040ff000000018ff */
[----:B------:R-:W-:Y:S01]  /*11e30*/  HMMA.16816.F32 R44, R8, R60, RZ ;  /* 0x0000003c082c723c */ /* 0x000fe200000018ff */
[----:B-1----:R-:W-:Y:S01]  /*11e40*/  FFMA.FTZ R2, R21, c[0x0][0x2d0], -R0 ;  /* 0x0000b40015027a23 */ /* 0x002fe20000010800 */
[----:B--2---:R-:W-:-:S06]  /*11e50*/  F2FP.PACK_AB R130, R203, R125 ;  /* 0x0000007dcb82723e */ /* 0x004fcc00000000ff */
[C---:B----4-:R-:W-:Y:S01]  /*11e60*/  HMMA.16816.F32 R76, R8.reuse, R84, RZ ;  /* 0x00000054084c723c */ /* 0x050fe200000018ff */
[----:B------:R1:W-:Y:S07]  /*11e70*/  MUFU.EX2 R3, R2 ;  /* 0x0000000200037308 */ /* 0x0003ee0000000800 */
[C---:B---3--:R-:W-:Y:S08]  /*11e80*/  HMMA.16816.F32 R100, R8.reuse, R104, RZ ;  /* 0x000000680864723c */ /* 0x048ff000000018ff */
[----:B------:R-:W-:Y:S01]  /*11e90*/  HMMA.16816.F32 R104, R8, R106, RZ ;  /* 0x0000006a0868723c */ /* 0x000fe200000018ff */
[----:B-1----:R-:W-:-:S04]  /*11ea0*/  FFMA.FTZ R2, R20, c[0x0][0x2d0], -R0 ;  /* 0x0000b40014027a23 */ /* 0x002fc80000010800 */
[----:B------:R1:W2:Y:S02]  /*11eb0*/  MUFU.EX2 R117, R2 ;  /* 0x0000000200757308 */ /* 0x0002a40000000800 */
[--C-:B-1----:R-:W-:Y:S01]  /*11ec0*/  FFMA.FTZ R2, R22, c[0x0][0x2d0], -R0.reuse ;  /* 0x0000b40016027a23 */ /* 0x102fe20000010800 */
[----:B--2---:R-:W-:Y:S01]  /*11ed0*/  F2FP.PACK_AB R129, R117, R3 ;  /* 0x000000037581723e */ /* 0x004fe200000000ff */
[----:B------:R-:W-:Y:S01]  /*11ee0*/  FFMA.FTZ R0, R25, c[0x0][0x2d0], -R0 ;  /* 0x0000b40019007a23 */ /* 0x000fe20000010800 */
[C---:B------:R-:W-:Y:S03]  /*11ef0*/  HMMA.16816.F32 R20, R8.reuse, R28, RZ ;  /* 0x0000001c0814723c */ /* 0x040fe600000018ff */
[----:B------:R1:W-:Y:S05]  /*11f00*/  MUFU.EX2 R126, R2 ;  /* 0x00000002007e7308 */ /* 0x0003ea0000000800 */
[C---:B------:R-:W-:Y:S03]  /*11f10*/  HMMA.16816.F32 R24, R8.reuse, R30, RZ ;  /* 0x0000001e0818723c */ /* 0x040fe600000018ff */
[----:B------:R-:W2:Y:S05]  /*11f20*/  MUFU.EX2 R202, R0 ;  /* 0x0000000000ca7308 */ /* 0x000eaa0000000800 */
[----:B------:R-:W-:Y:S01]  /*11f30*/  HMMA.16816.F32 R28, R8, R36, RZ ;  /* 0x00000024081c723c */ /* 0x000fe200000018ff */
[----:B-1----:R-:W-:-:S04]  /*11f40*/  FADD.FTZ R2, R6, R4 ;  /* 0x0000000406027221 */ /* 0x002fc80000010000 */
[----:B------:R-:W-:Y:S01]  /*11f50*/  FADD.FTZ R2, R116, R2 ;  /* 0x0000000274027221 */ /* 0x000fe20000010000 */
[----:B--2---:R-:W-:Y:S01]  /*11f60*/  F2FP.PACK_AB R131, R202, R126 ;  /* 0x0000007eca83723e */ /* 0x004fe200000000ff */
        /* <DEDUP_REMOVED lines=12> */
[C---:B------:R-:W-:Y:S03]  /*12030*/  HMMA.16816.F32 R20, R128.reuse, R32, R20 ;  /* 0x000000208014723c */ /* 0x040fe60000001814 */
[----:B------:R-:W-:Y:S02]  /*12040*/  FADD.FTZ R203, R203, R0 ;  /* 0x00000000cbcb7221 */ /* 0x000fe40000010000 */
[----:B------:R-:W-:Y:S02]  /*12050*/  FADD.FTZ R0, R126, R2 ;  /* 0x000000027e007221 */ /* 0x000fe40000010000 */
[----:B------:R-:W-:Y:S01]  /*12060*/  @P1 IMAD.HI.U32 R2, R225, c[0x0][0x2c8], RZ ;  /* 0x0000b200e1021a27 */ /* 0x000fe200078e00ff */
[----:B------:R-:W-:Y:S03]  /*12070*/  HMMA.16816.F32 R24, R128, R34, R24 ;  /* 0x000000228018723c */ /* 0x000fe60000001818 */
[----:B------:R-:W-:Y:S01]  /*12080*/  FADD.FTZ R202, R202, R0 ;  /* 0x00000000caca7221 */ /* 0x000fe20000010000 */
[----:B------:R-:W-:-:S02]  /*12090*/  MOV R0, R225 ;  /* 0x000000e100007202 */ /* 0x000fc40000000f00 */
[----:B------:R-:W-:Y:S02]  /*120a0*/  @P1 SHF.R.U32.HI R0, RZ, c[0x0][0x2cc], R2 ;  /* 0x0000b300ff001a19 */ /* 0x000fe40000011602 */
[----:B------:R-:W-:Y:S02]  /*120b0*/  HMMA.16816.F32 R32, R8, R38, RZ ;  /* 0x000000260820723c */ /* 0x000fe400000018ff */
[----:B------:R-:W-:-:S04]  /*120c0*/  IADD3 R0, R0, R227, -R228 ;  /* 0x000000e300007210 */ /* 0x000fc80007ffe8e4 */
[----:B------:R-:W-:Y:S02]  /*120d0*/  SHF.R.S32.HI R2, RZ, 0x1f, R0 ;  /* 0x0000001fff027819 */ /* 0x000fe40000011400 */
[----:B------:R-:W-:Y:S02]  /*120e0*/  HMMA.16816.F32 R36, R8, R40, RZ ;  /* 0x000000280824723c */ /* 0x000fe400000018ff */
[----:B------:R-:W-:-:S04]  /*120f0*/  LEA.HI R0, R2, R0, RZ, 0x5 ;  /* 0x0000000002007211 */ /* 0x000fc800078f28ff */
[----:B------:R-:W-:Y:S02]  /*12100*/  SHF.R.S32.HI R0, RZ, 0x5, R0 ;  /* 0x00000005ff007819 */ /* 0x000fe40000011400 */
[----:B------:R-:W-:Y:S02]  /*12110*/  HMMA.16816.F32 R40, R8, R42, RZ ;  /* 0x0000002a0828723c */ /* 0x000fe400000018ff */
[----:B------:R-:W-:-:S04]  /*12120*/  IMNMX R210, R209, R0, !PT ;  /* 0x00000000d1d27217 */ /* 0x000fc80007800200 */
[----:B------:R-:W-:Y:S02]  /*12130*/  ISETP.GE.AND P0, PT, R195, R210, PT ;  /* 0x000000d2c300720c */ /* 0x000fe40003f06270 */
        /* <DEDUP_REMOVED lines=10> */
[----:B------:R-:W-:Y:S08]  /*121e0*/  HMMA.16816.F32 R72, R8, R74, RZ ;  /* 0x0000004a0848723c */ /* 0x000ff000000018ff */
[C---:B------:R-:W-:Y:S08]  /*121f0*/  HMMA.16816.F32 R144, R128.reuse, R140, R144 ;  /* 0x0000008c8090723c */ /* 0x040ff00000001890 */
        /* <DEDUP_REMOVED lines=44> */
[----:B------:R-:W-:Y:S03]  /*124c0*/  @!UPT UIADD3 URZ, URZ, URZ, URZ ;  /* 0x0000003f3f3ff290 */ /* 0x000fe6000fffe03f */
[----:B------:R-:W-:Y:S11]  /*124d0*/  @!P0 BRA `(.L_x_1399) ;  /* 0x0000270000008947 */ /* 0x000ff60003800000 */
[----:B------:R-:W-:Y:S02]  /*124e0*/  MOV R136, R5 ;  /* 0x0000000500887202 */ /* 0x000fe40000000f00 */
[----:B------:R-:W-:-:S07]  /*124f0*/  MOV R135, R134 ;  /* 0x0000008600877202 */ /* 0x000fce0000000f00 */
.L_x_1410:
        /* <DEDUP_REMOVED lines=12> */
[C---:B------:R-:W-:Y:S01]  /*125c0*/  IMAD.WIDE.U32 R2, R199.reuse, c[0x0][0x208], RZ ;  /* 0x00008200c7027a25 */ /* 0x040fe200078e00ff */
[----:B------:R-:W-:Y:S05]  /*125d0*/  SHF.R.S32.HI R0, RZ, 0x1f, R199 ;  /* 0x0000001fff007819 */ /* 0x000fea00000114c7 */
[----:B------:R-:W-:Y:S04]  /*125e0*/  IMAD R0, R0, c[0x0][0x208], RZ ;  /* 0x0000820000007a24 */ /* 0x000fe800078e02ff */
[----:B------:R-:W-:Y:S05]  /*125f0*/  IMAD R0, R199, c[0x0][0x20c], R0 ;  /* 0x00008300c7007a24 */ /* 0x000fea00078e0200 */
[----:B------:R-:W-:Y:S02]  /*12600*/  IADD3 R3, R3, R0, RZ ;  /* 0x0000000003037210 */ /* 0x000fe40007ffe0ff */
[----:B------:R-:W-:Y:S03]  /*12610*/  SHF.R.S32.HI R0, RZ, 0x1f, R196 ;  /* 0x0000001fff007819 */ /* 0x000fe600000114c4 */
        /* <DEDUP_REMOVED lines=9> */
.L_x_1496:
[----:B------:R-:W-:-:S05]  /*126b0*/  BRA.DIV ~URZ, `(.L_x_1403) ;  /* 0x0000b1827f007947 */ /* 0x000fca000b800000 */
[----:B----4-:R4:W3:Y:S02]  /*126c0*/  SHFL.IDX PT, R0, R5, RZ, 0x181f ;  /* 0x00181fff05007589 */ /* 0x0108e400000e0000 */
.L_x_1497:
        /* <DEDUP_REMOVED lines=20> */
.L_x_1401:
[----:B------:R-:W-:Y:S05]  /*12810*/  BSYNC B0 ;  /* 0x0000000000007941 */ /* 0x000fea0003800000 */
.L_x_1400:
        /* <DEDUP_REMOVED lines=175> */
.L_x_1498:
[----:B------:R-:W-:-:S05]  /*13310*/  BRA.DIV ~URZ, `(.L_x_1407) ;  /* 0x0000a5e27f007947 */ /* 0x000fca000b800000 */
[----:B-1----:R1:W3:Y:S02]  /*13320*/  SHFL.IDX PT, R0, R5, RZ, 0x181f ;  /* 0x00181fff05007589 */ /* 0x0022e400000e0000 */
.L_x_1499:
        /* <DEDUP_REMOVED lines=20> */
.L_x_1405:
[----:B--234-:R-:W-:Y:S05]  /*13470*/  BSYNC B0 ;  /* 0x0000000000007941 */ /* 0x01cfea0003800000 */
.L_x_1404:
[----:B-1----:R-:W-:Y:S01]  /*13480*/  IMAD.MOV.U32 R0, RZ, RZ, c[0x0][0x2c4] ;  /* 0x0000b100ff007624 */ /* 0x002fe200078e00ff */
[----:B------:R-:W0:Y:S01]  /*13490*/  LDGDEPBAR ;  /* 0x00000000000079af */ /* 0x000e220000000000 */
[----:B------:R-:W-:Y:S03]  /*134a0*/  IMAD.IADD R4, R230, 0x1, R225 ;  /* 0x00000001e6047824 */ /* 0x000fe600078e02e1 */
[----:B------:R-:W-:Y:S11]  /*134b0*/  ISETP.NE.AND P0, PT, R0, 0x1, PT ;  /* 0x000000010000780c */ /* 0x000ff60003f05270 */
[----:B------:R-:W-:Y:S02]  /*134c0*/  @!UPT UIADD3 URZ, URZ, URZ, URZ ;  /* 0x0000003f3f3ff290 */ /* 0x000fe4000fffe03f */
[----:B------:R-:W-:Y:S05]  /*134d0*/  @P0 IMAD.HI.U32 R0, R4, c[0x0][0x2c8], RZ ;  /* 0x0000b20004000a27 */ /* 0x000fea00078e00ff */
[----:B------:R-:W-:Y:S02]  /*134e0*/  @P0 SHF.R.U32.HI R4, RZ, c[0x0][0x2cc], R0 ;  /* 0x0000b300ff040a19 */ /* 0x000fe40000011600 */
[----:B------:R-:W-:Y:S05]  /*134f0*/  MOV R0, 0x1 ;  /* 0x0000000100007802 */ /* 0x000fea0000000f00 */
[----:B------:R-:W-:Y:S05]  /*13500*/  IMAD R0, R195, -0x20, R0 ;  /* 0xffffffe0c3007824 */ /* 0x000fea00078e0200 */
[----:B------:R-:W-:Y:S04]  /*13510*/  IADD3 R0, R227, R0, -R229 ;  /* 0x00000000e3007210 */ /* 0x000fe80007ffe8e5 */
[----:B------:R-:W-:Y:S01]  /*13520*/  IADD3 R5, R0, -R228, RZ ;  /* 0x800000e400057210 */ /* 0x000fe20007ffe0ff */
[----:B------:R-:W-:-:S05]  /*13530*/  BRA.DIV ~URZ, `(.L_x_1408) ;  /* 0x0000a4227f007947 */ /* 0x000fca000b800000 */
[----:B------:R1:W2:Y:S02]  /*13540*/  SHFL.IDX PT, R0, R4, RZ, 0x1c1f ;  /* 0x001c1fff04007589 */ /* 0x0002a400000e0000 */
.L_x_1500:
[----:B--2---:R-:W-:Y:S05]  /*13550*/  IMAD.IADD R0, R5, 0x1, R0 ;  /* 0x0000000105007824 */ /* 0x004fea00078e0200 */
[C---:B------:R-:W-:Y:S02]  /*13560*/  ISETP.GT.AND P1, PT, R0.reuse, RZ, PT ;  /* 0x000000ff0000720c */ /* 0x040fe40003f24270 */
[C---:B------:R-:W-:Y:S02]  /*13570*/  ISETP.GT.AND P0, PT, R0.reuse, 0x1, PT ;  /* 0x000000010000780c */ /* 0x040fe40003f04270 */
[C---:B------:R-:W-:Y:S02]  /*13580*/  ISETP.GT.AND P3, PT, R0.reuse, 0x8, PT ;  /* 0x000000080000780c */ /* 0x040fe40003f64270 */
[----:B------:R-:W-:Y:S02]  /*13590*/  ISETP.GT.AND P5, PT, R0, 0x9, PT ;  /* 0x000000090000780c */ /* 0x000fe40003fa4270 */
[----:B------:R-:W-:Y:S02]  /*135a0*/  FSEL R6, R172, -INF , P1 ;  /* 0xff800000ac067808 */ /* 0x000fe40000800000 */
[C---:B------:R-:W-:Y:S02]  /*135b0*/  ISETP.GT.AND P4, PT, R0.reuse, 0x10, PT ;  /* 0x000000100000780c */ /* 0x040fe40003f84270 */
[----:B------:R-:W-:Y:S02]  /*135c0*/  FSEL R17, R161, -INF , P0 ;  /* 0xff800000a1117808 */ /* 0x000fe40000000000 */
[C---:B------:R-:W-:Y:S02]  /*135d0*/  ISETP.GT.AND P2, PT, R0.reuse, 0x11, PT ;  /* 0x000000110000780c */ /* 0x040fe40003f44270 */
[C---:B------:R-:W-:Y:S02]  /*135e0*/  ISETP.GT.AND P1, PT, R0.reuse, 0x18, PT ;  /* 0x000000180000780c */ /* 0x040fe40003f24270 */
[----:B------:R-:W-:Y:S02]  /*135f0*/  ISETP.GT.AND P0, PT, R0, 0x19, PT ;  /* 0x000000190000780c */ /* 0x000fe40003f04270 */
[----:B------:R-:W-:Y:S02]  /*13600*/  FSEL R16, R160, -INF , P3 ;  /* 0xff800000a0107808 */ /* 0x000fe40001800000 */
[----:B------:R-:W-:Y:S02]  /*13610*/  FSEL R15, R134, -INF , P5 ;  /* 0xff800000860f7808 */ /* 0x000fe40002800000 */
[----:B------:R-:W-:Y:S02]  /*13620*/  FSEL R14, R10, -INF , P4 ;  /* 0xff8000000a0e7808 */ /* 0x000fe40002000000 */
[----:B------:R-:W-:Y:S02]  /*13630*/  FSEL R13, R9, -INF , P2 ;  /* 0xff800000090d7808 */ /* 0x000fe40001000000 */
[----:B------:R-:W-:Y:S02]  /*13640*/  FSEL R12, R8, -INF , P1 ;  /* 0xff800000080c7808 */ /* 0x000fe40000800000 */
[----:B------:R-:W-:Y:S01]  /*13650*/  FSEL R11, R11, -INF , P0 ;  /* 0xff8000000b0b7808 */ /* 0x000fe20000000000 */
[----:B------:R-:W-:-:S05]  /*13660*/  BRA.DIV ~URZ, `(.L_x_1409) ;  /* 0x0000a3527f007947 */ /* 0x000fca000b800000 */
[----:B------:R-:W2:Y:S02]  /*13670*/  SHFL.IDX PT, R0, R4, 0x1, 0x1c1f ;  /* 0x003c1f0004007f89 */ /* 0x000ea400000e0000 */
        /* <DEDUP_REMOVED lines=24> */
[----:B------:R-:W-:Y:S05]  /*13800*/  FMNMX.FTZ R0, R11, R0, !PT ;  /* 0x000000000b007209 */ /* 0x000fea0007810000 */
[----:B------:R-:W2:Y:S02]  /*13810*/  SHFL.BFLY PT, R2, R0, 0x2, 0x1f ;  /* 0x0c401f0000027f89 */ /* 0x000ea400000e0000 */
[----:B--2---:R-:W-:Y:S05]  /*13820*/  FMNMX.FTZ R0, R2, R0, !PT ;  /* 0x0000000002007209 */ /* 0x004fea0007810000 */
[----:B------:R-:W2:Y:S02]  /*13830*/  SHFL.BFLY PT, R2, R0, 0x1, 0x1f ;  /* 0x0c201f0000027f89 */ /* 0x000ea400000e0000 */
[----:B--2---:R-:W-:Y:S02]  /*13840*/  FMNMX.FTZ R134, R0, R2, !PT ;  /* 0x0000000200867209 */ /* 0x004fe40007810000 */
        /* <DEDUP_REMOVED lines=8> */
[----:B------:R-:W2:Y:S02]  /*138d0*/  SHFL.BFLY PT, R2, R0, 0x2, 0x1f ;  /* 0x0c401f0000027f89 */ /* 0x000ea400000e0000 */
[----:B-12---:R-:W-:Y:S05]  /*138e0*/  FMNMX.FTZ R4, R0, R2, !PT ;  /* 0x0000000200047209 */ /* 0x006fea0007810000 */
[----:B------:R1:W2:Y:S02]  /*138f0*/  SHFL.BFLY PT, R0, R4, 0x1, 0x1f ;  /* 0x0c201f0004007f89 */ /* 0x0002a400000e0000 */
.L_x_1501:
        /* <DEDUP_REMOVED lines=10> */
[--C-:B------:R-:W-:Y:S02]  /*139a0*/  FFMA.FTZ R170, R12, c[0x0][0x2d0], -R2.reuse ;  /* 0x0000b4000caa7a23 */ /* 0x100fe40000010802 */
[--C-:B------:R-:W-:Y:S01]  /*139b0*/  FFMA.FTZ R17, R17, c[0x0][0x2d0], -R2.reuse ;  /* 0x0000b40011117a23 */ /* 0x100fe20000010802 */
[----:B------:R-:W-:Y:S01]  /*139c0*/  MUFU.EX2 R12, R6 ;  /* 0x00000006000c7308 */ /* 0x000fe20000000800 */
[--C-:B------:R-:W-:Y:S02]  /*139d0*/  FFMA.FTZ R169, R11, c[0x0][0x2d0], -R2.reuse ;  /* 0x0000b4000ba97a23 */ /* 0x100fe40000010802 */
[--C-:B-1----:R-:W-:Y:S02]  /*139e0*/  FFMA.FTZ R4, R16, c[0x0][0x2d0], -R2.reuse ;  /* 0x0000b40010047a23 */ /* 0x102fe40000010802 */
[--C-:B------:R-:W-:Y:S02]  /*139f0*/  FFMA.FTZ R172, R14, c[0x0][0x2d0], -R2.reuse ;  /* 0x0000b4000eac7a23 */ /* 0x100fe40000010802 */
[--C-:B------:R-:W-:Y:S02]  /*13a00*/  FFMA.FTZ R15, R15, c[0x0][0x2d0], -R2.reuse ;  /* 0x0000b4000f0f7a23 */ /* 0x100fe40000010802 */
[----:B------:R-:W-:Y:S01]  /*13a10*/  FFMA.FTZ R171, R13, c[0x0][0x2d0], -R2 ;  /* 0x0000b4000dab7a23 */ /* 0x000fe20000010802 */
[----:B------:R-:W-:Y:S10]  /*13a20*/  MUFU.EX2 R0, R0 ;  /* 0x0000000000007308 */ /* 0x000ff40000000800 */
[----:B------:R-:W1:Y:S10]  /*13a30*/  MUFU.EX2 R11, R17 ;  /* 0x00000011000b7308 */ /* 0x000e740000000800 */
[----:B------:R2:W-:Y:S10]  /*13a40*/  MUFU.EX2 R13, R4 ;  /* 0x00000004000d7308 */ /* 0x0005f40000000800 */
[----:B------:R-:W3:Y:S01]  /*13a50*/  MUFU.EX2 R15, R15 ;  /* 0x0000000f000f7308 */ /* 0x000ee20000000800 */
[----:B--2---:R-:W-:Y:S05]  /*13a60*/  FMUL.FTZ R4, R3, c[0x0][0x2d0] ;  /* 0x0000b40003047a20 */ /* 0x004fea0000410000 */
[----:B------:R-:W-:Y:S05]  /*13a70*/  FSEL R4, R4, RZ, P0 ;  /* 0x000000ff04047208 */ /* 0x000fea0000000000 */
[----:B------:R-:W-:Y:S01]  /*13a80*/  FFMA.FTZ R135, R19, c[0x0][0x2d0], -R4 ;  /* 0x0000b40013877a23 */ /* 0x000fe20000010804 */
[----:B-1----:R-:W-:Y:S01]  /*13a90*/  F2FP.PACK_AB R160, R11, R12 ;  /* 0x0000000c0ba0723e */ /* 0x002fe200000000ff */
[C---:B------:R-:W-:Y:S01]  /*13aa0*/  FFMA.FTZ R2, R0.reuse, R203, R12 ;  /* 0x000000cb00027223 */ /* 0x040fe2000001000c */
[----:B---3--:R-:W-:Y:S01]  /*13ab0*/  F2FP.PACK_AB R162, R15, R13 ;  /* 0x0000000d0fa2723e */ /* 0x008fe200000000ff */
[C---:B------:R-:W-:Y:S02]  /*13ac0*/  FMUL.FTZ R16, R0.reuse, R140 ;  /* 0x0000008c00107220 */ /* 0x040fe40000410000 */
[----:B------:R-:W-:Y:S01]  /*13ad0*/  FADD.FTZ R6, R11, R2 ;  /* 0x000000020b067221 */ /* 0x000fe20000010000 */
[----:B------:R-:W-:Y:S01]  /*13ae0*/  FSEL R2, R3, RZ, P0 ;  /* 0x000000ff03027208 */ /* 0x000fe20000000000 */
[----:B------:R-:W-:Y:S01]  /*13af0*/  FMUL.FTZ R17, R0, R141 ;  /* 0x0000008d00117220 */ /* 0x000fe20000410000 */
[----:B------:R-:W-:Y:S01]  /*13b00*/  ISETP.GT.AND P0, PT, R195, R210, PT ;  /* 0x000000d2c300720c */ /* 0x000fe20003f04270 */
[----:B------:R-:W-:Y:S01]  /*13b10*/  FFMA.FTZ R11, R161, c[0x0][0x2d0], -R4 ;  /* 0x0000b400a10b7a23 */ /* 0x000fe20000010804 */
[----:B------:R-:W-:Y:S01]  /*13b20*/  IADD3 R195, R195, -0x1, RZ ;  /* 0xffffffffc3c37810 */ /* 0x000fe20007ffe0ff */
[----:B------:R-:W-:Y:S02]  /*13b30*/  FADD.FTZ R2, -R2, R136 ;  /* 0x0000008802027221 */ /* 0x000fe40000010100 */
[--C-:B------:R-:W-:Y:S02]  /*13b40*/  FFMA.FTZ R136, R18, c[0x0][0x2d0], -R4.reuse ;  /* 0x0000b40012887a23 */ /* 0x100fe40000010804 */
[----:B------:R-:W-:Y:S02]  /*13b50*/  FMUL.FTZ R2, R2, c[0x0][0x2d0] ;  /* 0x0000b40002027a20 */ /* 0x000fe40000410000 */
[--C-:B------:R-:W-:Y:S01]  /*13b60*/  FFMA.FTZ R166, R10, c[0x0][0x2d0], -R4.reuse ;  /* 0x0000b4000aa67a23 */ /* 0x100fe20000010804 */
[----:B------:R-:W-:Y:S01]  /*13b70*/  MUFU.EX2 R173, R136 ;  /* 0x0000008800ad7308 */ /* 0x000fe20000000800 */
[--C-:B------:R-:W-:Y:S02]  /*13b80*/  FFMA.FTZ R165, R9, c[0x0][0x2d0], -R4.reuse ;  /* 0x0000b40009a57a23 */ /* 0x100fe40000010804 */
[--C-:B------:R-:W-:Y:S02]  /*13b90*/  FFMA.FTZ R167, R8, c[0x0][0x2d0], -R4.reuse ;  /* 0x0000b40008a77a23 */ /* 0x100fe40000010804 */
[--C-:B------:R-:W-:Y:S02]  /*13ba0*/  FFMA.FTZ R5, R5, c[0x0][0x2d0], -R4.reuse ;  /* 0x0000b40005057a23 */ /* 0x100fe40000010804 */
[----:B------:R-:W-:Y:S02]  /*13bb0*/  FFMA.FTZ R168, R7, c[0x0][0x2d0], -R4 ;  /* 0x0000b40007a87a23 */ /* 0x000fe40000010804 */
[----:B------:R-:W-:Y:S01]  /*13bc0*/  FADD.FTZ R4, R13, R6 ;  /* 0x000000060d047221 */ /* 0x000fe20000010000 */
[----:B------:R-:W1:Y:S01]  /*13bd0*/  MUFU.EX2 R2, R2 ;  /* 0x0000000200027308 */ /* 0x000e620000000800 */
[C---:B------:R-:W-:Y:S02]  /*13be0*/  FMUL.FTZ R13, R0.reuse, R145 ;  /* 0x00000091000d7220 */ /* 0x040fe40000410000 */
[----:B------:R-:W-:Y:S02]  /*13bf0*/  FADD.FTZ R164, R15, R4 ;  /* 0x000000040fa47221 */ /* 0x000fe40000010000 */
        /* <DEDUP_REMOVED lines=9> */
[----:B------:R3:W4:Y:S01]  /*13c90*/  MUFU.EX2 R161, R5 ;  /* 0x0000000500a17308 */ /* 0x0007220000000800 */
[C---:B------:R-:W-:Y:S02]  /*13ca0*/  FMUL.FTZ R28, R0.reuse, R28 ;  /* 0x0000001c001c7220 */ /* 0x040fe40000410000 */
[----:B------:R-:W-:Y:S02]  /*13cb0*/  FMUL.FTZ R29, R0, R29 ;  /* 0x0000001d001d7220 */ /* 0x000fe40000410000 */
[C---:B-1----:R-:W-:Y:S02]  /*13cc0*/  FMUL.FTZ R18, R2.reuse, R142 ;  /* 0x0000008e02127220 */ /* 0x042fe40000410000 */
[C---:B------:R-:W-:Y:S02]  /*13cd0*/  FMUL.FTZ R19, R2.reuse, R143 ;  /* 0x0000008f02137220 */ /* 0x040fe40000410000 */
[----:B------:R-:W1:Y:S01]  /*13ce0*/  LDSM.16.MT88.4 R140, [R178] ;  /* 0x00000000b28c783b */ /* 0x000e620000004200 */
[C---:B------:R-:W-:Y:S01]  /*13cf0*/  FMUL.FTZ R14, R2.reuse, R146 ;  /* 0x00000092020e7220 */ /* 0x040fe20000410000 */
[----:B------:R-:W-:Y:S01]  /*13d00*/  MUFU.EX2 R144, R170 ;  /* 0x000000aa00907308 */ /* 0x000fe20000000800 */
[C---:B------:R-:W-:Y:S02]  /*13d10*/  FMUL.FTZ R6, R2.reuse, R154 ;  /* 0x0000009a02067220 */ /* 0x040fe40000410000 */
[C---:B------:R-:W-:Y:S02]  /*13d20*/  FMUL.FTZ R7, R2.reuse, R155 ;  /* 0x0000009b02077220 */ /* 0x040fe40000410000 */
[C---:B------:R-:W-:Y:S02]  /*13d30*/  FMUL.FTZ R10, R2.reuse, R150 ;  /* 0x00000096020a7220 */ /* 0x040fe40000410000 */
[C---:B--2---:R-:W-:Y:S02]  /*13d40*/  FMUL.FTZ R11, R2.reuse, R151 ;  /* 0x00000097020b7220 */ /* 0x044fe40000410000 */
[C---:B------:R-:W-:Y:S01]  /*13d50*/  FMUL.FTZ R15, R2.reuse, R147 ;  /* 0x00000093020f7220 */ /* 0x040fe20000410000 */
[----:B------:R-:W2:Y:S01]  /*13d60*/  MUFU.EX2 R146, R135 ;  /* 0x0000008700927308 */ /* 0x000ea20000000800 */
[----:B------:R-:W-:Y:S01]  /*13d70*/  FMUL.FTZ R22, R2, R22 ;  /* 0x0000001602167220 */ /* 0x000fe20000410000 */
[----:B------:R-:W-:Y:S01]  /*13d80*/  LDSM.16.MT88.4 R148, [R178+0x800] ;  /* 0x00080000b294783b */ /* 0x000fe20000004200 */
[----:B---3--:R-:W-:Y:S02]  /*13d90*/  FMUL.FTZ R5, R0, R153 ;  /* 0x0000009900057220 */ /* 0x008fe40000410000 */
[----:B----4-:R-:W-:Y:S01]  /*13da0*/  FFMA.FTZ R145, R2, R202, R161 ;  /* 0x000000ca02917223 */ /* 0x010fe200000100a1 */
[----:B------:R-:W-:Y:S01]  /*13db0*/  F2FP.PACK_AB R161, R152, R161 ;  /* 0x000000a198a1723e */ /* 0x000fe200000000ff */
[C---:B------:R-:W-:Y:S02]  /*13dc0*/  FMUL.FTZ R23, R2.reuse, R23 ;  /* 0x0000001702177220 */ /* 0x040fe40000410000 */
[C---:B------:R-:W-:Y:S01]  /*13dd0*/  FMUL.FTZ R26, R2.reuse, R26 ;  /* 0x0000001a021a7220 */ /* 0x040fe20000410000 */
[----:B------:R-:W-:Y:S01]  /*13de0*/  MUFU.EX2 R135, R172 ;  /* 0x000000ac00877308 */ /* 0x000fe20000000800 */
[C---:B------:R-:W-:Y:S02]  /*13df0*/  FMUL.FTZ R27, R2.reuse, R27 ;  /* 0x0000001b021b7220 */ /* 0x040fe40000410000 */
[C---:B------:R-:W-:Y:S02]  /*13e00*/  FMUL.FTZ R30, R2.reuse, R30 ;  /* 0x0000001e021e7220 */ /* 0x040fe40000410000 */
[----:B------:R-:W-:Y:S02]  /*13e10*/  FMUL.FTZ R31, R2, R31 ;  /* 0x0000001f021f7220 */ /* 0x000fe40000410000 */
[C---:B------:R-:W-:Y:S02]  /*13e20*/  FMUL.FTZ R32, R0.reuse, R32 ;  /* 0x0000002000207220 */ /* 0x040fe40000410000 */
[----:B------:R-:W-:Y:S01]  /*13e30*/  FMUL.FTZ R33, R0, R33 ;  /* 0x0000002100217220 */ /* 0x000fe20000410000 */
[----:B------:R-:W3:Y:S01]  /*13e40*/  MUFU.EX2 R136, R169 ;  /* 0x000000a900887308 */ /* 0x000ee20000000800 */
[C---:B------:R-:W-:Y:S02]  /*13e50*/  FMUL.FTZ R34, R2.reuse, R34 ;  /* 0x0000002202227220 */ /* 0x040fe40000410000 */
[----:B------:R-:W-:Y:S01]  /*13e60*/  FMUL.FTZ R35, R2, R35 ;  /* 0x0000002302237220 */ /* 0x000fe20000410000 */
[----:B--2---:R-:W-:Y:S01]  /*13e70*/  F2FP.PACK_AB R163, R173, R146 ;  /* 0x00000092ada3723e */ /* 0x004fe200000000ff */
[C---:B------:R-:W-:Y:S02]  /*13e80*/  FMUL.FTZ R36, R0.reuse, R36 ;  /* 0x0000002400247220 */ /* 0x040fe40000410000 */
[----:B------:R-:W-:Y:S02]  /*13e90*/  FMUL.FTZ R37, R0, R37 ;  /* 0x0000002500257220 */ /* 0x000fe40000410000 */
[C---:B------:R-:W-:Y:S01]  /*13ea0*/  FMUL.FTZ R38, R2.reuse, R38 ;  /* 0x0000002602267220 */ /* 0x040fe20000410000 */
[----:B------:R3:W-:Y:S01]  /*13eb0*/  MUFU.EX2 R170, R166 ;  /* 0x000000a600aa7308 */ /* 0x0007e20000000800 */
[C---:B-1----:R-:W-:Y:S05]  /*13ec0*/  HMMA.16816.F32 R4, R160.reuse, R140, R4 ;  /* 0x0000008ca004723c */ /* 0x042fea0000001804 */
[----:B------:R-:W-:Y:S02]  /*13ed0*/  FMUL.FTZ R39, R2, R39 ;  /* 0x0000002702277220 */ /* 0x000fe40000410000 */
[C---:B------:R-:W-:Y:S01]  /*13ee0*/  FMUL.FTZ R40, R0.reuse, R40 ;  /* 0x0000002800287220 */ /* 0x040fe20000410000 */
[C---:B------:R-:W-:Y:S01]  /*13ef0*/  HMMA.16816.F32 R8, R160.reuse, R142, R8 ;  /* 0x0000008ea008723c */ /* 0x040fe20000001808 */
[----:B------:R-:W1:Y:S01]  /*13f00*/  LDSM.16.MT88.4 R140, [R179] ;  /* 0x00000000b38c783b */ /* 0x000e620000004200 */
[----:B------:R-:W2:Y:S02]  /*13f10*/  MUFU.EX2 R169, R165 ;  /* 0x000000a500a97308 */ /* 0x000ea40000000800 */
[----:B------:R-:W-:Y:S02]  /*13f20*/  FMUL.FTZ R41, R0, R41 ;  /* 0x0000002900297220 */ /* 0x000fe40000410000 */
[C---:B------:R-:W-:Y:S02]  /*13f30*/  FMUL.FTZ R42, R2.reuse, R42 ;  /* 0x0000002a022a7220 */ /* 0x040fe40000410000 */
[----:B------:R-:W-:Y:S04]  /*13f40*/  FMUL.FTZ R43, R2, R43 ;  /* 0x0000002b022b7220 */ /* 0x000fe80000410000 */
[C---:B------:R-:W-:Y:S02]  /*13f50*/  FMUL.FTZ R44, R0.reuse, R44 ;  /* 0x0000002c002c7220 */ /* 0x040fe40000410000 */
[----:B------:R-:W-:Y:S01]  /*13f60*/  FMUL.FTZ R45, R0, R45 ;  /* 0x0000002d002d7220 */ /* 0x000fe20000410000 */
[----:B---3--:R-:W-:Y:S01]  /*13f70*/  F2FP.PACK_AB R166, R136, R144 ;  /* 0x0000009088a6723e */ /* 0x008fe200000000ff */
[C---:B------:R-:W-:Y:S02]  /*13f80*/  FMUL.FTZ R46, R2.reuse, R46 ;  /* 0x0000002e022e7220 */ /* 0x040fe40000410000 */
[----:B------:R-:W-:Y:S02]  /*13f90*/  FMUL.FTZ R47, R2, R47 ;  /* 0x0000002f022f7220 */ /* 0x000fe40000410000 */
[C---:B------:R-:W-:Y:S02]  /*13fa0*/  FMUL.FTZ R48, R0.reuse, R48 ;  /* 0x0000003000307220 */ /* 0x040fe40000410000 */
[----:B------:R-:W-:Y:S02]  /*13fb0*/  FMUL.FTZ R49, R0, R49 ;  /* 0x0000003100317220 */ /* 0x000fe40000410000 */
[C---:B------:R-:W-:Y:S02]  /*13fc0*/  FMUL.FTZ R50, R2.reuse, R50 ;  /* 0x0000003202327220 */ /* 0x040fe40000410000 */
[----:B------:R-:W-:Y:S01]  /*13fd0*/  FMUL.FTZ R51, R2, R51 ;  /* 0x0000003302337220 */ /* 0x000fe20000410000 */
[----:B--2---:R-:W-:Y:S01]  /*13fe0*/  F2FP.PACK_AB R165, R169, R170 ;  /* 0x000000aaa9a5723e */ /* 0x004fe200000000ff */
        /* <DEDUP_REMOVED lines=81> */
[C---:B------:R-:W-:Y:S02]  /*14500*/  FMUL.FTZ R123, R2.reuse, R123 ;  /* 0x0000007b027b7220 */ /* 0x040fe40000410000 */
[C---:B------:R-:W-:Y:S01]  /*14510*/  FMUL.FTZ R126, R2.reuse, R126 ;  /* 0x0000007e027e7220 */ /* 0x040fe20000410000 */
[C---:B------:R-:W-:Y:S01]  /*14520*/  HMMA.16816.F32 R40, R160.reuse, R142, R40 ;  /* 0x0000008ea028723c */ /* 0x040fe20000001828 */
[----:B------:R-:W1:Y:S03]  /*14530*/  LDSM.16.MT88.4 R140, [R179+0x1000] ;  /* 0x00100000b38c783b */ /* 0x000e660000004200 */
[C---:B------:R-:W-:Y:S02]  /*14540*/  FMUL.FTZ R127, R2.reuse, R127 ;  /* 0x0000007f027f7220 */ /* 0x040fe40000410000 */
[C---:B------:R-:W-:Y:S02]  /*14550*/  FMUL.FTZ R130, R2.reuse, R130 ;  /* 0x0000008202827220 */ /* 0x040fe40000410000 */
[----:B------:R-:W-:Y:S02]  /*14560*/  FMUL.FTZ R131, R2, R131 ;  /* 0x0000008302837220 */ /* 0x000fe40000410000 */
[----:B------:R-:W2:Y:S02]  /*14570*/  MUFU.EX2 R2, R171 ;  /* 0x000000ab00027308 */ /* 0x000ea40000000800 */
[C---:B------:R-:W-:Y:S02]  /*14580*/  FMUL.FTZ R124, R0.reuse, R124 ;  /* 0x0000007c007c7220 */ /* 0x040fe40000410000 */
[C---:B------:R-:W-:Y:S02]  /*14590*/  FMUL.FTZ R125, R0.reuse, R125 ;  /* 0x0000007d007d7220 */ /* 0x040fe40000410000 */
[C---:B------:R-:W-:Y:S02]  /*145a0*/  FMUL.FTZ R128, R0.reuse, R128 ;  /* 0x0000008000807220 */ /* 0x040fe40000410000 */
[----:B------:R-:W-:Y:S02]  /*145b0*/  FMUL.FTZ R129, R0, R129 ;  /* 0x0000008100817220 */ /* 0x000fe40000410000 */
[----:B------:R-:W-:Y:S01]  /*145c0*/  FADD.FTZ R0, R135, R164 ;  /* 0x000000a487007221 */ /* 0x000fe20000010000 */
[C---:B--2---:R-:W-:Y:S03]  /*145d0*/  F2FP.PACK_AB R164, R2.reuse, R135 ;  /* 0x0000008702a4723e */ /* 0x044fe600000000ff */
[----:B------:R-:W-:Y:S01]  /*145e0*/  FADD.FTZ R0, R2, R0 ;  /* 0x0000000002007221 */ /* 0x000fe20000010000 */
[----:B------:R-:W-:Y:S01]  /*145f0*/  MUFU.EX2 R135, R168 ;  /* 0x000000a800877308 */ /* 0x000fe20000000800 */
[----:B------:R-:W-:Y:S02]  /*14600*/  FADD.FTZ R2, R152, R145 ;  /* 0x0000009198027221 */ /* 0x000fe40000010000 */
[----:B------:R-:W-:Y:S01]  /*14610*/  FADD.FTZ R0, R144, R0 ;  /* 0x0000000090007221 */ /* 0x000fe20000010000 */
[C---:B-1----:R-:W-:Y:S03]  /*14620*/  HMMA.16816.F32 R44, R160.reuse, R140, R44 ;  /* 0x0000008ca02c723c */ /* 0x042fe6000000182c */
[----:B------:R-:W-:Y:S01]  /*14630*/  FADD.FTZ R203, R136, R0 ;  /* 0x0000000088cb7221 */ /* 0x000fe20000010000 */
[-C--:B------:R-:W-:Y:S01]  /*14640*/  MOV R136, R3.reuse ;  /* 0x0000000300887202 */ /* 0x080fe20000000f00 */
[----:B------:R-:W-:Y:S03]  /*14650*/  FADD.FTZ R0, R146, R2 ;  /* 0x0000000292007221 */ /* 0x000fe60000010000 */
[C---:B------:R-:W-:Y:S01]  /*14660*/  HMMA.16816.F32 R48, R160.reuse, R142, R48 ;  /* 0x0000008ea030723c */ /* 0x040fe20000001830 */
[----:B------:R-:W1:Y:S03]  /*14670*/  LDSM.16.MT88.4 R140, [R181+0x1000] ;  /* 0x00100000b58c783b */ /* 0x000e660000004200 */
        /* <DEDUP_REMOVED lines=86> */
.L_x_1399:
[----:B------:R-:W-:-:S13]  /*14be0*/  ISETP.GE.AND P0, PT, R195, R209, PT ;  /* 0x000000d1c300720c */ /* 0x000fda0003f06270 */
[----:B------:R-:W-:Y:S05]  /*14bf0*/  @!P0 BRA `(.L_x_1411) ;  /* 0x0000230000008947 */ /* 0x000fea0003800000 */
[----:B------:R-:W-:Y:S02]  /*14c00*/  MOV R136, R5 ;  /* 0x0000000500887202 */ /* 0x000fe40000000f00 */
[----:B------:R-:W-:Y:S02]  /*14c10*/  MOV R135, R134 ;  /* 0x0000008600877202 */ /* 0x000fe40000000f00 */
.L_x_1418:
[----:B------:R-:W-:Y:S04]  /*14c20*/  DEPBAR.LE SB0, 0x0 ;  /* 0x000080000000791a */ /* 0x000fe80000000000 */
[----:B------:R-:W-:Y:S01]  /*14c30*/  WARPSYNC 0xffffffff ;  /* 0xffffffff00007948 */ /* 0x000fe20003800000 */
[----:B------:R-:W-:Y:S01]  /*14c40*/  BAR.SYNC.DEFER_BLOCKING 0x0 ;  /* 0x0000000000007b1d */ /* 0x000fe20000010000 */
[----:B------:R-:W-:Y:S01]  /*14c50*/  SHF.R.S32.HI R0, RZ, 0x1f, R199 ;  /* 0x0000001fff007819 */ /* 0x000fe200000114c7 */
[C---:B------:R-:W-:Y:S01]  /*14c60*/  IMAD.WIDE.U32 R2, R199.reuse, c[0x0][0x208], RZ ;  /* 0x00008200c7027a25 */ /* 0x040fe200078e00ff */
[----:B------:R-:W-:Y:S03]  /*14c70*/  SHF.R.S32.HI R4, RZ, 0x1f, R196 ;  /* 0x0000001fff047819 */ /* 0x000fe600000114c4 */
[----:B------:R-:W-:Y:S02]  /*14c80*/  IMAD R0, R0, c[0x0][0x208], RZ ;  /* 0x0000820000007a24 */ /* 0x000fe400078e02ff */
[----:B------:R-:W-:Y:S02]  /*14c90*/  IMAD R4, R4, c[0x0][0x218], RZ ;  /* 0x0000860004047a24 */ /* 0x000fe400078e02ff */
[----:B------:R-:W-:Y:S02]  /*14ca0*/  IMAD R0, R199, c[0x0][0x20c], R0 ;  /* 0x00008300c7007a24 */ /* 0x000fe400078e0200 */
[C---:B------:R-:W-:Y:S03]  /*14cb0*/  IMAD R4, R196.reuse, c[0x0][0x21c], R4 ;  /* 0x00008700c4047a24 */ /* 0x040fe600078e0204 */
        /* <DEDUP_REMOVED lines=14> */
.L_x_1502:
[C---:B--23--:R-:W-:Y:S01]  /*14da0*/  HMMA.16816.F32 R4, R16.reuse, R8, RZ ;  /* 0x000000081004723c */ /* 0x04cfe200000018ff */
[----:B------:R-:W2:Y:S01]  /*14db0*/  SHFL.IDX PT, R2, R134, RZ, 0x181f ;  /* 0x00181fff86027589 */ /* 0x000ea200000e0000 */
[----:B------:R-:W-:Y:S01]  /*14dc0*/  BSSY B0, `(.L_x_1413) ;  /* 0x00000d0000007945 */ /* 0x000fe20003800000 */
[C---:B------:R-:W-:Y:S02]  /*14dd0*/  ISETP.GE.AND P3, PT, R132.reuse, c[0x0][0x1d4], PT ;  /* 0x0000750084007a0c */ /* 0x040fe40003f66270 */
        /* <DEDUP_REMOVED lines=13> */
[C---:B------:R-:W-:Y:S01]  /*14eb0*/  ISETP.GE.AND P1, PT, R198.reuse, c[0x0][0x1d4], PT ;  /* 0x00007500c6007a0c */ /* 0x040fe20003f26270 */
[C---:B------:R-:W-:Y:S02]  /*14ec0*/  HMMA.16816.F32 R8, R164.reuse, R170, R8 ;  /* 0x000000aaa408723c */ /* 0x040fe40000001808 */
[----:B------:R2:W-:Y:S06]  /*14ed0*/  LDGSTS.E.BYPASS.LTC128B.128 [R214+0x9080], [R162.64], !P2 ;  /* 0x09080000a2d67fae */ /* 0x0005ec000d101d48 */
[C---:B------:R-:W-:Y:S08]  /*14ee0*/  HMMA.16816.F32 R12, R164.reuse, R172, R12 ;  /* 0x000000aca40c723c */ /* 0x040ff0000000180c */
[----:B------:R-:W-:Y:S04]  /*14ef0*/  HMMA.16816.F32 R16, R164, R174, R16 ;  /* 0x000000aea410723c */ /* 0x000fe80000001810 */
[C---:B-1----:R-:W-:Y:S04]  /*14f00*/  LEA R160, P0, R197.reuse, R2, 0x1 ;  /* 0x00000002c5a07211 */ /* 0x042fe800078008ff */
[----:B------:R-:W-:Y:S04]  /*14f10*/  LEA.HI.X R161, R197, R0, R206, 0x1, P0 ;  /* 0x00000000c5a17211 */ /* 0x000fe800000f0cce */
[C---:B------:R-:W-:Y:S01]  /*14f20*/  LEA R2, P0, R198.reuse, R2, 0x1 ;  /* 0x00000002c6027211 */ /* 0x040fe200078008ff */
[----:B------:R2:W-:Y:S03]  /*14f30*/  LDGSTS.E.BYPASS.LTC128B.128 [R214+0xa080], [R160.64], !P4 ;  /* 0x0a080000a0d67fae */ /* 0x0005e6000e101d48 */
[----:B------:R-:W-:Y:S02]  /*14f40*/  LEA.HI.X R3, R198, R0, R205, 0x1, P0 ;  /* 0x00000000c6037211 */ /* 0x000fe400000f0ccd */
[----:B------:R-:W-:Y:S03]  /*14f50*/  ISETP.GT.AND P0, PT, R195, R209, PT ;  /* 0x000000d1c300720c */ /* 0x000fe60003f04270 */
[----:B------:R1:W-:Y:S06]  /*14f60*/  LDGSTS.E.BYPASS.LTC128B.128 [R214+0xb080], [R2.64], !P1 ;  /* 0x0b08000002d67fae */ /* 0x0003ec000c901d48 */
[----:B------:R-:W-:Y:S06]  /*14f70*/  LDSM.16.M88.4 R168, [R176] ;  /* 0x00000000b0a8783b */ /* 0x000fec0000000200 */
[----:B------:R-:W-:Y:S06]  /*14f80*/  LDSM.16.M88.4 R164, [R176+0x800] ;  /* 0x00080000b0a4783b */ /* 0x000fec0000000200 */
[----:B------:R-:W-:Y:S06]  /*14f90*/  LDSM.16.M88.4 R172, [R159+-0x3000] ;  /* 0xffd000009fac783b */ /* 0x000fec0000000200 */
[----:B--2---:R-:W2:Y:S06]  /*14fa0*/  LDSM.16.M88.4 R160, [R185] ;  /* 0x00000000b9a0783b */ /* 0x004eac0000000200 */
[----:B------:R-:W0:Y:S01]  /*14fb0*/  LDGDEPBAR ;  /* 0x00000000000079af */ /* 0x000e220000000000 */
[C---:B--2---:R-:W-:Y:S08]  /*14fc0*/  HMMA.16816.F32 R4, R160.reuse, R168, R4 ;  /* 0x000000a8a004723c */ /* 0x044ff00000001804 */
[C---:B------:R-:W-:Y:S01]  /*14fd0*/  HMMA.16816.F32 R8, R160.reuse, R170, R8 ;  /* 0x000000aaa008723c */ /* 0x040fe20000001808 */
[----:B------:R-:W2:Y:S07]  /*14fe0*/  LDSM.16.M88.4 R168, [R184] ;  /* 0x00000000b8a8783b */ /* 0x000eae0000000200 */
[C---:B------:R-:W-:Y:S08]  /*14ff0*/  HMMA.16816.F32 R12, R160.reuse, R164, R12 ;  /* 0x000000a4a00c723c */ /* 0x040ff0000000180c */
[----:B------:R-:W-:Y:S01]  /*15000*/  HMMA.16816.F32 R16, R160, R166, R16 ;  /* 0x000000a6a010723c */ /* 0x000fe20000001810 */
[----:B------:R-:W3:Y:S06]  /*15010*/  LDSM.16.M88.4 R160, [R159+-0x2800] ;  /* 0xffd800009fa0783b */ /* 0x000eec0000000200 */
[----:B------:R-:W-:Y:S01]  /*15020*/  LDSM.16.M88.4 R164, [R182+0x4000] ;  /* 0x00400000b6a4783b */ /* 0x000fe20000000200 */
[C---:B--2---:R-:W-:Y:S08]  /*15030*/  HMMA.16816.F32 R4, R168.reuse, R172, R4 ;  /* 0x000000aca804723c */ /* 0x044ff00000001804 */
[C---:B------:R-:W-:Y:S01]  /*15040*/  HMMA.16816.F32 R8, R168.reuse, R174, R8 ;  /* 0x000000aea808723c */ /* 0x040fe20000001808 */
[----:B------:R-:W2:Y:S07]  /*15050*/  LDSM.16.M88.4 R172, [R177+0x1000] ;  /* 0x00100000b1ac783b */ /* 0x000eae0000000200 */
[C---:B---3--:R-:W-:Y:S08]  /*15060*/  HMMA.16816.F32 R12, R168.reuse, R160, R12 ;  /* 0x000000a0a80c723c */ /* 0x048ff0000000180c */
[----:B------:R-:W-:Y:S01]  /*15070*/  HMMA.16816.F32 R16, R168, R162, R16 ;  /* 0x000000a2a810723c */ /* 0x000fe20000001810 */
[----:B------:R-:W3:Y:S06]  /*15080*/  LDSM.16.M88.4 R160, [R177+0x1800] ;  /* 0x00180000b1a0783b */ /* 0x000eec0000000200 */
[----:B------:R-:W-:Y:S01]  /*15090*/  LDSM.16.M88.4 R168, [R183+0x4000] ;  /* 0x00400000b7a8783b */ /* 0x000fe20000000200 */
[C---:B--2---:R-:W-:Y:S08]  /*150a0*/  HMMA.16816.F32 R4, R164.reuse, R172, R4 ;  /* 0x000000aca404723c */ /* 0x044ff00000001804 */
[C---:B------:R-:W-:Y:S01]  /*150b0*/  HMMA.16816.F32 R8, R164.reuse, R174, R8 ;  /* 0x000000aea408723c */ /* 0x040fe20000001808 */
[----:B------:R-:W2:Y:S07]  /*150c0*/  LDSM.16.M88.4 R172, [R189] ;  /* 0x00000000bdac783b */ /* 0x000eae0000000200 */
[C---:B---3--:R-:W-:Y:S08]  /*150d0*/  HMMA.16816.F32 R12, R164.reuse, R160, R12 ;  /* 0x000000a0a40c723c */ /* 0x048ff0000000180c */
[----:B------:R-:W-:Y:S01]  /*150e0*/  HMMA.16816.F32 R16, R164, R162, R16 ;  /* 0x000000a2a410723c */ /* 0x000fe20000001810 */
[----:B------:R-:W3:Y:S06]  /*150f0*/  LDSM.16.M88.4 R160, [R188] ;  /* 0x00000000bca0783b */ /* 0x000eec0000000200 */
        /* <DEDUP_REMOVED lines=10> */
[----:B------:R-:W2:Y:S07]  /*151a0*/  LDSM.16.M88.4 R172, [R159+-0x2000] ;  /* 0xffe000009fac783b */ /* 0x000eae0000000200 */
[C---:B---3--:R-:W-:Y:S08]  /*151b0*/  HMMA.16816.F32 R12, R164.reuse, R160, R12 ;  /* 0x000000a0a40c723c */ /* 0x048ff0000000180c */
        /* <DEDUP_REMOVED lines=57> */
[----:B------:R-:W3:Y:S01]  /*15550*/  LDSM.16.M88.4 R160, [R159+0x800] ;  /* 0x000800009fa0783b */ /* 0x000ee20000000200 */
[----:B------:R-:W-:Y:S05]  /*15560*/  DEPBAR.LE SB0, 0x0 ;  /* 0x000080000000791a */ /* 0x000fea0000000000 */
[----:B------:R-:W-:Y:S01]  /*15570*/  BAR.SYNC.DEFER_BLOCKING 0x0 ;  /* 0x0000000000007b1d */ /* 0x000fe20000010000 */
[C---:B--2---:R-:W-:Y:S08]  /*15580*/  HMMA.16816.F32 R4, R168.reuse, R172, R4 ;  /* 0x000000aca804723c */ /* 0x044ff00000001804 */
[C---:B------:R-:W-:Y:S08]  /*15590*/  HMMA.16816.F32 R8, R168.reuse, R174, R8 ;  /* 0x000000aea808723c */ /* 0x040ff00000001808 */
[C---:B---3--:R-:W-:Y:S08]  /*155a0*/  HMMA.16816.F32 R12, R168.reuse, R160, R12 ;  /* 0x000000a0a80c723c */ /* 0x048ff0000000180c */
[----:B------:R-:W-:Y:S01]  /*155b0*/  FMUL.FTZ R0, R4, c[0x0][0x320] ;  /* 0x0000c80004007a20 */ /* 0x000fe20000410000 */
[----:B------:R-:W-:Y:S03]  /*155c0*/  HMMA.16816.F32 R16, R168, R162, R16 ;  /* 0x000000a2a810723c */ /* 0x000fe60000001810 */
[----:B------:R2:W3:Y:S02]  /*155d0*/  MUFU.TANH R172, R0 ;  /* 0x0000000000ac7308 */ /* 0x0004e40000002400 */
[----:B--2---:R-:W-:Y:S08]  /*155e0*/  FMUL.FTZ R0, R5, c[0x0][0x320] ;  /* 0x0000c80005007a20 */ /* 0x004ff00000410000 */
        /* <DEDUP_REMOVED lines=30> */
[----:B---34-:R-:W-:Y:S02]  /*157d0*/  IMAD.MOV.U32 R200, RZ, RZ, c[0x0][0x2b8] ;  /* 0x0000ae00ffc87624 */ /* 0x018fe400078e00ff */
[----:B------:R-:W-:Y:S02]  /*157e0*/  IMAD.MOV.U32 R196, RZ, RZ, RZ ;  /* 0x000000ffffc47224 */ /* 0x000fe400078e00ff */
[----:B-1----:R-:W-:Y:S01]  /*157f0*/  IMAD R2, R195, 0x20, R223 ;  /* 0x00000020c3027824 */ /* 0x002fe200078e02df */
[----:B------:R-:W-:Y:S04]  /*15800*/  ISETP.NE.AND P5, PT, R200, 0x1, PT ;  /* 0x00000001c800780c */ /* 0x000fe80003fa5270 */
[----:B------:R-:W-:Y:S05]  /*15810*/  IADD3 R2, R2, -0x20, R211 ;  /* 0xffffffe002027810 */ /* 0x000fea0007ffe0d3 */
[--C-:B--2---:R-:W-:Y:S04]  /*15820*/  IMAD.MOV.U32 R0, RZ, RZ, R2.reuse ;  /* 0x000000ffff007224 */ /* 0x104fe800078e0002 */
        /* <DEDUP_REMOVED lines=24> */
.L_x_1503:
[----:B------:R-:W-:-:S05]  /*159b0*/  BRA.DIV ~URZ, `(.L_x_1416) ;  /* 0x000084227f007947 */ /* 0x000fca000b800000 */
[----:B-1----:R1:W3:Y:S02]  /*159c0*/  SHFL.IDX PT, R0, R5, RZ, 0x181f ;  /* 0x00181fff05007589 */ /* 0x0022e400000e0000 */
.L_x_1504:
[C---:B---3--:R-:W-:Y:S04]  /*159d0*/  LEA R2, P0, R132.reuse, R0, 0x1 ;  /* 0x0000000084027211 */ /* 0x048fe800078008ff */
[----:B--2---:R-:W-:Y:S05]  /*159e0*/  LEA.HI.X R3, R132, R4, R133, 0x1, P0 ;  /* 0x0000000484037211 */ /* 0x004fea00000f0c85 */
        /* <DEDUP_REMOVED lines=13> */
.L_x_1414:
[----:B---34-:R-:W-:Y:S05]  /*15ac0*/  BSYNC B0 ;  /* 0x0000000000007941 */ /* 0x018fea0003800000 */
.L_x_1413:
[----:B-1----:R-:W-:Y:S01]  /*15ad0*/  FMNMX.FTZ R2, R172, R135, !PT ;  /* 0x00000087ac027209 */ /* 0x002fe20007810000 */
[----:B------:R-:W0:Y:S01]  /*15ae0*/  LDGDEPBAR ;  /* 0x00000000000079af */ /* 0x000e220000000000 */
[----:B--2---:R-:W-:Y:S02]  /*15af0*/  FMNMX.FTZ R0, R173, R136, !PT ;  /* 0x00000088ad007209 */ /* 0x004fe40007810000 */
        /* <DEDUP_REMOVED lines=22> */
.L_x_1505:
        /* <DEDUP_REMOVED lines=243> */
[----:B------:R-:W-:Y:S02]  /*16b90*/  F2FP.PACK_AB R167, R135, R160 ;  /* 0x000000a087a7723e */ /* 0x000fe400000000ff */
        /* <DEDUP_REMOVED lines=54> */
.L_x_1411:
[----:B------:R-:W-:Y:S05]  /*16f00*/  BRA.DIV ~URZ, `(.L_x_1419) ;  /* 0x000070427f007947 */ /* 0x000fea000b800000 */
[----:B------:R1:W2:Y:S02]  /*16f10*/  SHFL.BFLY PT, R0, R203, 0x2, 0x1f ;  /* 0x0c401f00cb007f89 */ /* 0x0002a400000e0000 */
.L_x_1506:
[----:B--2---:R-:W-:Y:S01]  /*16f20*/  FADD.FTZ R6, R0, R203 ;  /* 0x000000cb00067221 */ /* 0x004fe20000010000 */
[----:B------:R-:W-:Y:S05]  /*16f30*/  BRA.DIV ~URZ, `(.L_x_1420) ;  /* 0x000070627f007947 */ /* 0x000fea000b800000 */
[----:B------:R-:W2:Y:S02]  /*16f40*/  SHFL.BFLY PT, R0, R6, 0x1, 0x1f ;  /* 0x0c201f0006007f89 */ /* 0x000ea400000e0000 */
[----:B--2---:R-:W-:-:S02]  /*16f50*/  FADD.FTZ R6, R6, R0 ;  /* 0x0000000006067221 */ /* 0x004fc40000010000 */
[----:B------:R-:W2:Y:S02]  /*16f60*/  SHFL.BFLY PT, R0, R202, 0x2, 0x1f ;  /* 0x0c401f00ca007f89 */ /* 0x000ea400000e0000 */
[----:B--2---:R-:W-:-:S05]  /*16f70*/  FADD.FTZ R4, R0, R202 ;  /* 0x000000ca00047221 */ /* 0x004fca0000010000 */
[----:B------:R2:W3:Y:S02]  /*16f80*/  SHFL.BFLY PT, R3, R4, 0x1, 0x1f ;  /* 0x0c201f0004037f89 */ /* 0x0004e400000e0000 */
.L_x_1507:
        /* <DEDUP_REMOVED lines=148> */
.L_x_1316:
        /* <DEDUP_REMOVED lines=17> */
.L_x_1422:
[----:B------:R-:W-:Y:S05]  /*179e0*/  BSYNC B0 ;  /* 0x0000000000007941 */ /* 0x000fea0003800000 */
.L_x_1421:
        /* <DEDUP_REMOVED lines=143> */
[----:B------:R-:W-:-:S03]  /*182e0*/  IADD3 R4, P0, R231, c[0x0][0x500], RZ ;  /* 0x00014000e7047a10 */ /* 0x000fc60007f1e0ff */
[----:B------:R2:W5:Y:S01]  /*182f0*/  @P1 LDG.E R12, [R2.64] ;  /* 0x00000008020c1981 */ /* 0x000562000c1e1900 */
[----:B------:R-:W-:Y:S01]  /*18300*/  IADD3.X R5, R236, c[0x0][0x504], RZ, P0, !PT ;  /* 0x00014100ec057a10 */ /* 0x000fe200007fe4ff */
        /* <DEDUP_REMOVED lines=9> */
.L_x_1425:
        /* <DEDUP_REMOVED lines=8> */
[----:B---3--:R-:W-:Y:S02]  /*18420*/  LOP3.LUT R4, R234, 0xffff, RZ, 0xc0, !PT ;  /* 0x0000ffffea047812 */ /* 0x008fe400078ec0ff */
[----:B------:R-:W-:Y:S02]  /*18430*/  SEL R0, R237, RZ, !P0 ;  /* 0x000000ffed007207 */ /* 0x000fe40004000000 */
[----:B------:R-:W-:Y:S02]  /*18440*/  SEL R5, R238, RZ, !P0 ;  /* 0x000000ffee057207 */ /* 0x000fe40004000000 */
[----:B------:R-:W-:Y:S01]  /*18450*/  SHF.R.S32.HI R19, RZ, 0x1f, R110 ;  /* 0x0000001fff137819 */ /* 0x000fe2000001146e */
[----:B------:R-:W3:Y:S03]  /*18460*/  LDC.64 R10, c[0x0][R16+0x168] ;  /* 0x00005a00100a7b82 */ /* 0x000ee60000000a00 */
[----:B------:R-:W-:-:S04]  /*18470*/  LEA.HI R19, R19, R110, RZ, 0x5 ;  /* 0x0000006e13137211 */ /* 0x000fc800078f28ff */
[----:B------:R-:W-:Y:S01]  /*18480*/  LOP3.LUT R19, R19, 0xffffffe0, RZ, 0xc0, !PT ;  /* 0xffffffe013137812 */ /* 0x000fe200078ec0ff */
[----:B------:R-:W1:Y:S04]  /*18490*/  LDC.64 R14, c[0x0][R16+0x178] ;  /* 0x00005e00100e7b82 */ /* 0x000e680000000a00 */
        /* <DEDUP_REMOVED lines=103> */
.L_x_1508:
[----:B------:R-:W-:Y:S05]  /*18b10*/  BRA.DIV ~URZ, `(.L_x_1428) ;  /* 0x000055e27f007947 */ /* 0x000fea000b800000 */
[----:B------:R4:W2:Y:S02]  /*18b20*/  SHFL.IDX PT, R0, R14, RZ, 0x181f ;  /* 0x00181fff0e007589 */ /* 0x0008a400000e0000 */
.L_x_1509:
[----:B------:R-:W-:Y:S01]  /*18b30*/  ISETP.GE.AND P0, PT, R5, R12, PT ;  /* 0x0000000c0500720c */ /* 0x000fe20003f06270 */
[----:B------:R-:W-:-:S12]  /*18b40*/  BSSY B0, `(.L_x_1429) ;  /* 0x0000012000007945 */ /* 0x000fd80003800000 */
[----:B------:R-:W-:Y:S05]  /*18b50*/  @P0 BRA `(.L_x_1430) ;  /* 0x0000010000000947 */ /* 0x000fea0003800000 */
[----:B------:R-:W-:Y:S02]  /*18b60*/  ISETP.GE.AND P3, PT, R132, c[0x0][0x3c8], PT ;  /* 0x0000f20084007a0c */ /* 0x000fe40003f66270 */
[----:B------:R-:W-:Y:S02]  /*18b70*/  ISETP.GE.AND P2, PT, R137, c[0x0][0x3c8], PT ;  /* 0x0000f20089007a0c */ /* 0x000fe40003f46270 */
[----:B------:R-:W-:Y:S02]  /*18b80*/  ISETP.GE.AND P1, PT, R197, c[0x0][0x3c8], PT ;  /* 0x0000f200c5007a0c */ /* 0x000fe40003f26270 */
[----:B------:R-:W-:-:S07]  /*18b90*/  ISETP.GE.AND P0, PT, R198, c[0x0][0x3c8], PT ;  /* 0x0000f200c6007a0c */ /* 0x000fce0003f06270 */
[CC--:B--2---:R-:W-:Y:S02]  /*18ba0*/  @!P3 LEA R10, P4, R132.reuse, R0.reuse, 0x1 ;  /* 0x00000000840ab211 */ /* 0x0c4fe400078808ff */
        /* <DEDUP_REMOVED lines=11> */
.L_x_1430:
[----:B------:R-:W-:Y:S05]  /*18c60*/  BSYNC B0 ;  /* 0x0000000000007941 */ /* 0x000fea0003800000 */
.L_x_1429:
[----:B------:R-:W-:Y:S05]  /*18c70*/  BRA.DIV ~URZ, `(.L_x_1431) ;  /* 0x000054e27f007947 */ /* 0x000fea000b800000 */
[----:B---3--:R3:W4:Y:S04]  /*18c80*/  SHFL.IDX PT, R4, R13, 0x1, 0x181f ;  /* 0x00381f000d047f89 */ /* 0x00872800000e0000 */
[----:B--2---:R3:W2:Y:S02]  /*18c90*/  SHFL.IDX PT, R0, R14, 0x1, 0x181f ;  /* 0x00381f000e007f89 */ /* 0x0046a400000e0000 */
.L_x_1510:
        /* <DEDUP_REMOVED lines=20> */
.L_x_1433:
[----:B------:R-:W-:Y:S05]  /*18de0*/  BSYNC B0 ;  /* 0x0000000000007941 */ /* 0x000fea0003800000 */
.L_x_1432:
[----:B------:R-:W-:Y:S05]  /*18df0*/  BRA.DIV ~URZ, `(.L_x_1434) ;  /* 0x000054227f007947 */ /* 0x000fea000b800000 */
[----:B----4-:R4:W3:Y:S02]  /*18e00*/  SHFL.IDX PT, R4, R13, 0x2, 0x181f ;  /* 0x00581f000d047f89 */ /* 0x0108e400000e0000 */
.L_x_1511:
[----:B------:R-:W-:Y:S05]  /*18e10*/  BRA.DIV ~URZ, `(.L_x_1435) ;  /* 0x000054727f007947 */ /* 0x000fea000b800000 */
[----:B--2---:R2:W4:Y:S02]  /*18e20*/  SHFL.IDX PT, R0, R14, 0x2, 0x181f ;  /* 0x00581f000e007f89 */ /* 0x00452400000e0000 */
.L_x_1512:
        /* <DEDUP_REMOVED lines=8> */
[CC--:B----4-:R-:W-:Y:S02]  /*18eb0*/  @!P3 LEA R10, P4, R132.reuse, R0.reuse, 0x1 ;  /* 0x00000000840ab211 */ /* 0x0d0fe400078808ff */
        /* <DEDUP_REMOVED lines=11> */
.L_x_1437:
[----:B------:R-:W-:Y:S05]  /*18f70*/  BSYNC B0 ;  /* 0x0000000000007941 */ /* 0x000fea0003800000 */
.L_x_1436:
[----:B------:R-:W-:Y:S05]  /*18f80*/  BRA.DIV ~URZ, `(.L_x_1438) ;  /* 0x000053627f007947 */ /* 0x000fea000b800000 */
[----:B---3--:R3:W2:Y:S04]  /*18f90*/  SHFL.IDX PT, R4, R13, 0x3, 0x181f ;  /* 0x00781f000d047f89 */ /* 0x0086a800000e0000 */
[----:B----4-:R3:W4:Y:S02]  /*18fa0*/  SHFL.IDX PT, R0, R14, 0x3, 0x181f ;  /* 0x00781f000e007f89 */ /* 0x01072400000e0000 */
.L_x_1513:
[----:B------:R-:W-:-:S04]  /*18fb0*/  IADD3 R2, R5, 0x60, RZ ;  /* 0x0000006005027810 */ /* 0x000fc80007ffe0ff */
[----:B------:R-:W-:-:S13]  /*18fc0*/  ISETP.GE.AND P0, PT, R2, R12, PT ;  /* 0x0000000c0200720c */ /* 0x000fda0003f06270 */
[----:B------:R-:W-:Y:S05]  /*18fd0*/  @P0 BRA `(.L_x_1439) ;  /* 0x00002c3000000947 */ /* 0x000fea0003800000 */
[----:B------:R-:W-:Y:S02]  /*18fe0*/  ISETP.GE.AND P2, PT, R132, c[0x0][0x3c8], PT ;  /* 0x0000f20084007a0c */ /* 0x000fe40003f46270 */
[----:B------:R-:W-:Y:S02]  /*18ff0*/  ISETP.GE.AND P1, PT, R137, c[0x0][0x3c8], PT ;  /* 0x0000f20089007a0c */ /* 0x000fe40003f26270 */
[----:B------:R-:W-:-:S09]  /*19000*/  ISETP.GE.AND P0, PT, R197, c[0x0][0x3c8], PT ;  /* 0x0000f200c5007a0c */ /* 0x000fd20003f06270 */
[CC--:B----4-:R-:W-:Y:S02]  /*19010*/  @!P2 LEA R8, P5, R132.reuse, R0.reuse, 0x1 ;  /* 0x000000008408a211 */ /* 0x0d0fe400078a08ff */
[-C--:B------:R-:W-:Y:S02]  /*19020*/  @!P1 LEA R6, P4, R201, R0.reuse, 0x1 ;  /* 0x00000000c9069211 */ /* 0x080fe400078808ff */
        /* <DEDUP_REMOVED lines=13> */
.L_x_1426:
        /* <DEDUP_REMOVED lines=33> */
.L_x_1514:
[----:B------:R-:W-:Y:S05]  /*19310*/  BRA.DIV ~URZ, `(.L_x_1441) ;  /* 0x000051027f007947 */ /* 0x000fea000b800000 */
[----:B------:R3:W4:Y:S02]  /*19320*/  SHFL.IDX PT, R0, R12, RZ, 0x1c1f ;  /* 0x001c1fff0c007589 */ /* 0x00072400000e0000 */
.L_x_1515:
        /* <DEDUP_REMOVED lines=8> */
[C---:B------:R-:W-:Y:S01]  /*193b0*/  IADD3 R14, R229.reuse, 0x60, RZ ;  /* 0x00000060e50e7810 */ /* 0x040fe20007ffe0ff */
[----:B----4-:R-:W-:Y:S01]  /*193c0*/  @!P0 IMAD.MOV.U32 R2, RZ, RZ, R0 ;  /* 0x000000ffff028224 */ /* 0x010fe200078e0000 */
[----:B------:R-:W-:Y:S01]  /*193d0*/  ISETP.GE.AND P2, PT, R6, c[0x0][0x3c8], PT ;  /* 0x0000f20006007a0c */ /* 0x000fe20003f46270 */
[----:B--2---:R-:W-:Y:S01]  /*193e0*/  @!P0 IMAD.MOV.U32 R3, RZ, RZ, R4 ;  /* 0x000000ffff038224 */ /* 0x004fe200078e0004 */
[C---:B------:R-:W-:Y:S02]  /*193f0*/  IADD3 R11, R229.reuse, 0x58, RZ ;  /* 0x00000058e50b7810 */ /* 0x040fe40007ffe0ff */
[C---:B------:R-:W-:Y:S01]  /*19400*/  IADD3 R10, R229.reuse, 0x70, RZ ;  /* 0x00000070e50a7810 */ /* 0x040fe20007ffe0ff */
[----:B------:R-:W-:Y:S01]  /*19410*/  @!P0 IMAD.WIDE R2, R229, 0x4, R2 ;  /* 0x00000004e5028825 */ /* 0x000fe200078e0202 */
[----:B------:R-:W-:-:S02]  /*19420*/  SHF.R.S32.HI R11, RZ, 0x1f, R11 ;  /* 0x0000001fff0b7819 */ /* 0x000fc4000001140b */
[C---:B------:R-:W-:Y:S02]  /*19430*/  IADD3 R15, R229.reuse, 0x60, RZ ;  /* 0x00000060e50f7810 */ /* 0x040fe40007ffe0ff */
[----:B------:R2:W-:Y:S01]  /*19440*/  @!P0 ST.E.64 [R2.64], R134 ;  /* 0x0000008602008985 */ /* 0x0005e2000c101b08 */
[----:B------:R-:W-:Y:S02]  /*19450*/  ISETP.GE.AND P0, PT, R8, c[0x0][0x3c8], PT ;  /* 0x0000f20008007a0c */ /* 0x000fe40003f06270 */
[----:B------:R-:W-:Y:S02]  /*19460*/  SHF.R.S32.HI R15, RZ, 0x1f, R15 ;  /* 0x0000001fff0f7819 */ /* 0x000fe4000001140f */
[C---:B------:R-:W-:Y:S02]  /*19470*/  IADD3 R16, R229.reuse, 0xa0, RZ ;  /* 0x000000a0e5107810 */ /* 0x040fe40007ffe0ff */
[C---:B------:R-:W-:Y:S02]  /*19480*/  IADD3 R18, R229.reuse, 0xa0, RZ ;  /* 0x000000a0e5127810 */ /* 0x040fe40007ffe0ff */
[----:B------:R-:W-:-:S02]  /*19490*/  IADD3 R17, R229, 0xb0, RZ ;  /* 0x000000b0e5117810 */ /* 0x000fc40007ffe0ff */
        /* <DEDUP_REMOVED lines=11> */
[----:B------:R-:W-:Y:S02]  /*19550*/  IADD3 R7, R229, 0x18, RZ ;  /* 0x00000018e5077810 */ /* 0x000fe40007ffe0ff */
[----:B------:R-:W-:Y:S01]  /*19560*/  ISETP.GE.AND P1, PT, R249, c[0x0][0x3c8], PT ;  /* 0x0000f200f9007a0c */ /* 0x000fe20003f26270 */
[----:B------:R2:W-:Y:S01]  /*19570*/  @!P0 ST.E.64 [R2.64], R144 ;  /* 0x0000009002008985 */ /* 0x0005e2000c101b08 */
[----:B------:R-:W-:Y:S02]  /*19580*/  SHF.R.S32.HI R7, RZ, 0x1f, R7 ;  /* 0x0000001fff077819 */ /* 0x000fe40000011407 */
[----:B------:R-:W-:Y:S02]  /*19590*/  SHF.R.S32.HI R8, RZ, 0x1f, R248 ;  /* 0x0000001fff087819 */ /* 0x000fe400000114f8 */
        /* <DEDUP_REMOVED lines=25> */
[----:B------:R-:W-:Y:S02]  /*19730*/  IADD3 R9, R229, 0x40, RZ ;  /* 0x00000040e5097810 */ /* 0x000fe40007ffe0ff */
[----:B------:R-:W-:Y:S01]  /*19740*/  ISETP.GE.AND P0, PT, R7, c[0x0][0x3c8], PT ;  /* 0x0000f20007007a0c */ /* 0x000fe20003f06270 */
[----:B------:R2:W-:Y:S01]  /*19750*/  @!P2 ST.E.64 [R2.64], R32 ;  /* 0x000000200200a985 */ /* 0x0005e2000c101b08 */
[----:B------:R-:W-:Y:S02]  /*19760*/  SHF.R.S32.HI R9, RZ, 0x1f, R9 ;  /* 0x0000001fff097819 */ /* 0x000fe40000011409 */
[----:B------:R-:W-:-:S04]  /*19770*/  IADD3 R6, R229, 0x50, RZ ;  /* 0x00000050e5067810 */ /* 0x000fc80007ffe0ff */
        /* <DEDUP_REMOVED lines=8> */
[----:B------:R-:W-:-:S02]  /*19800*/  ISETP.GE.AND P2, PT, R14, c[0x0][0x3c8], PT ;  /* 0x0000f2000e007a0c */ /* 0x000fc40003f46270 */
        /* <DEDUP_REMOVED lines=12> */
[C---:B------:R-:W-:Y:S02]  /*198d0*/  IADD3 R8, R229.reuse, 0x78, RZ ;  /* 0x00000078e5087810 */ /* 0x040fe40007ffe0ff */
[----:B------:R-:W-:Y:S01]  /*198e0*/  ISETP.GE.AND P3, PT, R10, c[0x0][0x3c8], PT ;  /* 0x0000f2000a007a0c */ /* 0x000fe20003f66270 */
[----:B------:R4:W-:Y:S01]  /*198f0*/  @!P4 ST.E.64 [R6.64], R48 ;  /* 0x000000300600c985 */ /* 0x0009e2000c101b08 */
[----:B------:R-:W-:Y:S02]  /*19900*/  IADD3 R11, R229, 0x68, RZ ;  /* 0x00000068e50b7810 */ /* 0x000fe40007ffe0ff */
[----:B------:R-:W-:Y:S02]  /*19910*/  ISETP.GE.AND P4, PT, R8, c[0x0][0x3c8], PT ;  /* 0x0000f20008007a0c */ /* 0x000fe40003f86270 */
[----:B------:R-:W-:-:S02]  /*19920*/  SHF.R.S32.HI R11, RZ, 0x1f, R11 ;  /* 0x0000001fff0b7819 */ /* 0x000fc4000001140b */
[----:B--2---:R-:W-:-:S04]  /*19930*/  @!P2 LEA R2, P5, R14, R0, 0x2 ;  /* 0x000000000e02a211 */ /* 0x004fc800078a10ff */
[----:B------:R-:W-:Y:S02]  /*19940*/  @!P2 LEA.HI.X R3, R14, R4, R15, 0x2, P5 ;  /* 0x000000040e03a211 */ /* 0x000fe400028f140f */
[----:B----4-:R-:W-:Y:S02]  /*19950*/  @!P1 LEA R6, P0, R9, R0, 0x2 ;  /* 0x0000000009069211 */ /* 0x010fe400078010ff */
[----:B------:R-:W-:Y:S01]  /*19960*/  IADD3 R14, R229, 0x80, RZ ;  /* 0x00000080e50e7810 */ /* 0x000fe20007ffe0ff */
[----:B------:R2:W-:Y:S01]  /*19970*/  @!P2 ST.E.64 [R2.64], R52 ;  /* 0x000000340200a985 */ /* 0x0005e2000c101b08 */
[----:B------:R-:W-:Y:S02]  /*19980*/  @!P1 LEA.HI.X R7, R9, R4, R11, 0x2, P0 ;  /* 0x0000000409079211 */ /* 0x000fe400000f140b */
[C---:B------:R-:W-:Y:S02]  /*19990*/  IADD3 R15, R229.reuse, 0x70, RZ ;  /* 0x00000070e50f7810 */ /* 0x040fe40007ffe0ff */
[----:B------:R-:W-:Y:S01]  /*199a0*/  IADD3 R9, R229, 0x88, RZ ;  /* 0x00000088e5097810 */ /* 0x000fe20007ffe0ff */
[----:B------:R4:W-:Y:S01]  /*199b0*/  @!P1 ST.E.64 [R6.64], R56 ;  /* 0x0000003806009985 */ /* 0x0009e2000c101b08 */
[----:B------:R-:W-:-:S02]  /*199c0*/  ISETP.GE.AND P2, PT, R14, c[0x0][0x3c8], PT ;  /* 0x0000f2000e007a0c */ /* 0x000fc40003f46270 */
[----:B------:R-:W-:Y:S02]  /*199d0*/  IADD3 R11, R229, 0x78, RZ ;  /* 0x00000078e50b7810 */ /* 0x000fe40007ffe0ff */
[----:B------:R-:W-:Y:S02]  /*199e0*/  SHF.R.S32.HI R15, RZ, 0x1f, R15 ;  /* 0x0000001fff0f7819 */ /* 0x000fe4000001140f */
[----:B------:R-:W-:Y:S02]  /*199f0*/  ISETP.GE.AND P1, PT, R9, c[0x0][0x3c8], PT ;  /* 0x0000f20009007a0c */ /* 0x000fe40003f26270 */
[----:B------:R-:W-:Y:S02]  /*19a00*/  SHF.R.S32.HI R11, RZ, 0x1f, R11 ;  /* 0x0000001fff0b7819 */ /* 0x000fe4000001140b */
[----:B--2---:R-:W-:-:S04]  /*19a10*/  @!P3 LEA R2, P5, R10, R0, 0x2 ;  /* 0x000000000a02b211 */ /* 0x004fc800078a10ff */
[----:B------:R-:W-:Y:S02]  /*19a20*/  @!P3 LEA.HI.X R3, R10, R4, R15, 0x2, P5 ;  /* 0x000000040a03b211 */ /* 0x000fe400028f140f */
[C---:B----4-:R-:W-:Y:S02]  /*19a30*/  @!P4 LEA R6, P0, R8.reuse, R0, 0x2 ;  /* 0x000000000806c211 */ /* 0x050fe400078010ff */
[C---:B------:R-:W-:Y:S01]  /*19a40*/  IADD3 R10, R229.reuse, 0x90, RZ ;  /* 0x00000090e50a7810 */ /* 0x040fe20007ffe0ff */
[----:B------:R2:W-:Y:S01]  /*19a50*/  @!P3 ST.E.64 [R2.64], R60 ;  /* 0x0000003c0200b985 */ /* 0x0005e2000c101b08 */
[----:B------:R-:W-:Y:S02]  /*19a60*/  @!P4 LEA.HI.X R7, R8, R4, R11, 0x2, P0 ;  /* 0x000000040807c211 */ /* 0x000fe400000f140b */
[C---:B------:R-:W-:Y:S02]  /*19a70*/  IADD3 R15, R229.reuse, 0x80, RZ ;  /* 0x00000080e50f7810 */ /* 0x040fe40007ffe0ff */
[----:B------:R-:W-:Y:S01]  /*19a80*/  IADD3 R8, R229, 0x98, RZ ;  /* 0x00000098e5087810 */ /* 0x000fe20007ffe0ff */
[----:B------:R4:W-:Y:S01]  /*19a90*/  @!P4 ST.E.64 [R6.64], R64 ;  /* 0x000000400600c985 */ /* 0x0009e2000c101b08 */
[----:B------:R-:W-:-:S02]  /*19aa0*/  ISETP.GE.AND P3, PT, R10, c[0x0][0x3c8], PT ;  /* 0x0000f2000a007a0c */ /* 0x000fc40003f66270 */
[----:B------:R-:W-:Y:S02]  /*19ab0*/  SHF.R.S32.HI R15, RZ, 0x1f, R15 ;  /* 0x0000001fff0f7819 */ /* 0x000fe4000001140f */
[----:B------:R-:W-:Y:S02]  /*19ac0*/  IADD3 R11, R229, 0x88, RZ ;  /* 0x00000088e50b7810 */ /* 0x000fe40007ffe0ff */
[----:B------:R-:W-:Y:S02]  /*19ad0*/  ISETP.GE.AND P4, PT, R8, c[0x0][0x3c8], PT ;  /* 0x0000f20008007a0c */ /* 0x000fe40003f86270 */
[----:B------:R-:W-:Y:S02]  /*19ae0*/  SHF.R.S32.HI R11, RZ, 0x1f, R11 ;  /* 0x0000001fff0b7819 */ /* 0x000fe4000001140b */
[----:B--2---:R-:W-:-:S04]  /*19af0*/  @!P2 LEA R2, P5, R14, R0, 0x2 ;  /* 0x000000000e02a211 */ /* 0x004fc800078a10ff */
[----:B------:R-:W-:Y:S02]  /*19b00*/  @!P2 LEA.HI.X R3, R14, R4, R15, 0x2, P5 ;  /* 0x000000040e03a211 */ /* 0x000fe400028f140f */
[----:B----4-:R-:W-:Y:S02]  /*19b10*/  @!P1 LEA R6, P0, R9, R0, 0x2 ;  /* 0x0000000009069211 */ /* 0x010fe400078010ff */
[----:B------:R-:W-:Y:S01]  /*19b20*/  IADD3 R14, R229, 0x90, RZ ;  /* 0x00000090e50e7810 */ /* 0x000fe20007ffe0ff */
[----:B------:R2:W-:Y:S01]  /*19b30*/  @!P2 ST.E.64 [R2.64], R68 ;  /* 0x000000440200a985 */ /* 0x0005e2000c101b08 */
[----:B------:R-:W-:Y:S02]  /*19b40*/  @!P1 LEA.HI.X R7, R9, R4, R11, 0x2, P0 ;  /* 0x0000000409079211 */ /* 0x000fe400000f140b */
[----:B------:R-:W-:Y:S02]  /*19b50*/  ISETP.GE.AND P2, PT, R16, c[0x0][0x3c8], PT ;  /* 0x0000f20010007a0c */ /* 0x000fe40003f46270 */
[C---:B------:R-:W-:Y:S01]  /*19b60*/  IADD3 R9, R229.reuse, 0x98, RZ ;  /* 0x00000098e5097810 */ /* 0x040fe20007ffe0ff */
[----:B------:R4:W-:Y:S01]  /*19b70*/  @!P1 ST.E.64 [R6.64], R72 ;  /* 0x0000004806009985 */ /* 0x0009e2000c101b08 */
[----:B------:R-:W-:-:S02]  /*19b80*/  IADD3 R11, R229, 0xa8, RZ ;  /* 0x000000a8e50b7810 */ /* 0x000fc40007ffe0ff */
[----:B------:R-:W-:Y:S02]  /*19b90*/  SHF.R.S32.HI R14, RZ, 0x1f, R14 ;  /* 0x0000001fff0e7819 */ /* 0x000fe4000001140e */
[----:B------:R-:W-:Y:S02]  /*19ba0*/  SHF.R.S32.HI R9, RZ, 0x1f, R9 ;  /* 0x0000001fff097819 */ /* 0x000fe40000011409 */
[----:B------:R-:W-:Y:S02]  /*19bb0*/  ISETP.GE.AND P1, PT, R11, c[0x0][0x3c8], PT ;  /* 0x0000f2000b007a0c */ /* 0x000fe40003f26270 */
[----:B------:R-:W-:-:S04]  /*19bc0*/  IADD3 R15, R229, 0xa8, RZ ;  /* 0x000000a8e50f7810 */ /* 0x000fc80007ffe0ff */
[----:B------:R-:W-:Y:S02]  /*19bd0*/  SHF.R.S32.HI R15, RZ, 0x1f, R15 ;  /* 0x0000001fff0f7819 */ /* 0x000fe4000001140f */
[----:B--2---:R-:W-:-:S04]  /*19be0*/  @!P3 LEA R2, P5, R10, R0, 0x2 ;  /* 0x000000000a02b211 */ /* 0x004fc800078a10ff */
[----:B------:R-:W-:Y:S02]  /*19bf0*/  @!P3 LEA.HI.X R3, R10, R4, R14, 0x2, P5 ;  /* 0x000000040a03b211 */ /* 0x000fe400028f140e */
[C---:B----4-:R-:W-:Y:S02]  /*19c00*/  @!P4 LEA R6, P0, R8.reuse, R0, 0x2 ;  /* 0x000000000806c211 */ /* 0x050fe400078010ff */
[----:B------:R-:W-:Y:S01]  /*19c10*/  IADD3 R10, R229, 0xb8, RZ ;  /* 0x000000b8e50a7810 */ /* 0x000fe20007ffe0ff */
[----:B------:R2:W-:Y:S01]  /*19c20*/  @!P3 ST.E.64 [R2.64], R76 ;  /* 0x0000004c0200b985 */ /* 0x0005e2000c101b08 */
[----:B------:R-:W-:Y:S02]  /*19c30*/  @!P4 LEA.HI.X R7, R8, R4, R9, 0x2, P0 ;  /* 0x000000040807c211 */ /* 0x000fe400000f1409 */
[----:B------:R-:W-:Y:S02]  /*19c40*/  ISETP.GE.AND P3, PT, R17, c[0x0][0x3c8], PT ;  /* 0x0000f20011007a0c */ /* 0x000fe40003f66270 */
[----:B------:R-:W-:Y:S01]  /*19c50*/  @!P1 LEA R8, P0, R11, R0, 0x2 ;  /* 0x000000000b089211 */ /* 0x000fe200078010ff */
[----:B------:R4:W-:Y:S01]  /*19c60*/  @!P4 ST.E.64 [R6.64], R80 ;  /* 0x000000500600c985 */ /* 0x0009e2000c101b08 */
[----:B------:R-:W-:-:S02]  /*19c70*/  ISETP.GE.AND P4, PT, R10, c[0x0][0x3c8], PT ;  /* 0x0000f2000a007a0c */ /* 0x000fc40003f86270 */
[----:B------:R-:W-:Y:S02]  /*19c80*/  IADD3 R14, R229, 0xc0, RZ ;  /* 0x000000c0e50e7810 */ /* 0x000fe40007ffe0ff */
[----:B------:R-:W-:Y:S02]  /*19c90*/  @!P1 LEA.HI.X R9, R11, R4, R15, 0x2, P0 ;  /* 0x000000040b099211 */ /* 0x000fe400000f140f */
[C---:B------:R-:W-:Y:S02]  /*19ca0*/  IADD3 R15, R229.reuse, 0xb8, RZ ;  /* 0x000000b8e50f7810 */ /* 0x040fe40007ffe0ff */
[----:B------:R-:W-:Y:S02]  /*19cb0*/  IADD3 R11, R229, 0xd0, RZ ;  /* 0x000000d0e50b7810 */ /* 0x000fe40007ffe0ff */
[----:B------:R-:W-:Y:S02]  /*19cc0*/  SHF.R.S32.HI R15, RZ, 0x1f, R15 ;  /* 0x0000001fff0f7819 */ /* 0x000fe4000001140f */
[----:B------:R-:W-:-:S02]  /*19cd0*/  ISETP.GE.AND P6, PT, R11, c[0x0][0x3c8], PT ;  /* 0x0000f2000b007a0c */ /* 0x000fc40003fc6270 */
[----:B--2---:R-:W-:-:S04]  /*19ce0*/  @!P2 LEA R2, P5, R16, R0, 0x2 ;  /* 0x000000001002a211 */ /* 0x004fc800078a10ff */
[----:B------:R-:W-:Y:S02]  /*19cf0*/  @!P2 LEA.HI.X R3, R16, R4, R18, 0x2, P5 ;  /* 0x000000041003a211 */ /* 0x000fe400028f1412 */
[C---:B------:R-:W-:Y:S02]  /*19d00*/  IADD3 R16, R229.reuse, 0xc8, RZ ;  /* 0x000000c8e5107810 */ /* 0x040fe40007ffe0ff */
[----:B------:R-:W-:Y:S01]  /*19d10*/  IADD3 R18, R229, 0xb0, RZ ;  /* 0x000000b0e5127810 */ /* 0x000fe20007ffe0ff */
[----:B------:R2:W-:Y:S01]  /*19d20*/  @!P2 ST.E.64 [R2.64], R84 ;  /* 0x000000540200a985 */ /* 0x0005e2000c101b08 */
[----:B------:R-:W-:Y:S02]  /*19d30*/  ISETP.GE.AND P2, PT, R14, c[0x0][0x3c8], PT ;  /* 0x0000f2000e007a0c */ /* 0x000fe40003f46270 */
[----:B----4-:R-:W-:Y:S01]  /*19d40*/  @!P3 LEA R6, P5, R17, R0, 0x2 ;  /* 0x000000001106b211 */ /* 0x010fe200078a10ff */
[----:B------:R4:W-:Y:S01]  /*19d50*/  @!P1 ST.E.64 [R8.64], R88 ;  /* 0x0000005808009985 */ /* 0x0009e2000c101b08 */
[----:B------:R-:W-:-:S02]  /*19d60*/  ISETP.GE.AND P1, PT, R16, c[0x0][0x3c8], PT ;  /* 0x0000f20010007a0c */ /* 0x000fc40003f26270 */
[----:B------:R-:W-:-:S04]  /*19d70*/  SHF.R.S32.HI R18, RZ, 0x1f, R18 ;  /* 0x0000001fff127819 */ /* 0x000fc80000011412 */
[----:B------:R-:W-:Y:S02]  /*19d80*/  @!P3 LEA.HI.X R7, R17, R4, R18, 0x2, P5 ;  /* 0x000000041107b211 */ /* 0x000fe400028f1412 */
[----:B------:R-:W-:-:S03]  /*19d90*/  IADD3 R17, R229, 0xc8, RZ ;  /* 0x000000c8e5117810 */ /* 0x000fc60007ffe0ff */
[----:B------:R5:W-:Y:S01]  /*19da0*/  @!P3 ST.E.64 [R6.64], R92 ;  /* 0x0000005c0600b985 */ /* 0x000be2000c101b08 */
[----:B------:R-:W-:Y:S02]  /*19db0*/  SHF.R.S32.HI R17, RZ, 0x1f, R17 ;  /* 0x0000001fff117819 */ /* 0x000fe40000011411 */
[----:B--2---:R-:W-:-:S04]  /*19dc0*/  @!P4 LEA R2, P0, R10, R0, 0x2 ;  /* 0x000000000a02c211 */ /* 0x004fc800078010ff */
[----:B------:R-:W-:Y:S02]  /*19dd0*/  @!P4 LEA.HI.X R3, R10, R4, R15, 0x2, P0 ;  /* 0x000000040a03c211 */ /* 0x000fe400000f140f */
[C---:B------:R-:W-:Y:S02]  /*19de0*/  IADD3 R15, R229.reuse, 0xc0, RZ ;  /* 0x000000c0e50f7810 */ /* 0x040fe40007ffe0ff */
[C---:B----4-:R-:W-:Y:S01]  /*19df0*/  @!P2 LEA R8, P0, R14.reuse, R0, 0x2 ;  /* 0x000000000e08a211 */ /* 0x050fe200078010ff */
[----:B------:R2:W-:Y:S01]  /*19e00*/  @!P4 ST.E.64 [R2.64], R96 ;  /* 0x000000600200c985 */ /* 0x0005e2000c101b08 */
[----:B------:R-:W-:Y:S02]  /*19e10*/  SHF.R.S32.HI R15, RZ, 0x1f, R15 ;  /* 0x0000001fff0f7819 */ /* 0x000fe4000001140f */
[----:B------:R-:W-:Y:S02]  /*19e20*/  IADD3 R10, R229, 0xd8, RZ ;  /* 0x000000d8e50a7810 */ /* 0x000fe40007ffe0ff */
[----:B------:R-:W-:-:S02]  /*19e30*/  @!P2 LEA.HI.X R9, R14, R4, R15, 0x2, P0 ;  /* 0x000000040e09a211 */ /* 0x000fc400000f140f */
[----:B------:R-:W-:Y:S02]  /*19e40*/  ISETP.GE.AND P5, PT, R10, c[0x0][0x3c8], PT ;  /* 0x0000f2000a007a0c */ /* 0x000fe40003fa6270 */
[C---:B------:R-:W-:Y:S01]  /*19e50*/  IADD3 R15, R229.reuse, 0xd0, RZ ;  /* 0x000000d0e50f7810 */ /* 0x040fe20007ffe0ff */
[----:B------:R-:W-:Y:S01]  /*19e60*/  @!P2 ST.E.64 [R8.64], R160 ;  /* 0x000000a00800a985 */ /* 0x000fe2000c101b08 */
[----:B------:R-:W-:Y:S02]  /*19e70*/  IADD3 R14, R229, 0xe0, RZ ;  /* 0x000000e0e50e7810 */ /* 0x000fe40007ffe0ff */
[----:B-----5:R-:W-:Y:S02]  /*19e80*/  @!P6 LEA R6, P0, R11, R0, 0x2 ;  /* 0x000000000b06e211 */ /* 0x020fe400078010ff */
[----:B------:R-:W-:Y:S02]  /*19e90*/  SHF.R.S32.HI R15, RZ, 0x1f, R15 ;  /* 0x0000001fff0f7819 */ /* 0x000fe4000001140f */
[----:B------:R-:W-:-:S02]  /*19ea0*/  ISETP.GE.AND P4, PT, R14, c[0x0][0x3c8], PT ;  /* 0x0000f2000e007a0c */ /* 0x000fc40003f86270 */
[----:B------:R-:W-:Y:S02]  /*19eb0*/  ISETP.GE.AND P2, PT, R252, c[0x0][0x3c8], PT ;  /* 0x0000f200fc007a0c */ /* 0x000fe40003f46270 */
[----:B------:R-:W-:Y:S02]  /*19ec0*/  @!P6 LEA.HI.X R7, R11, R4, R15, 0x2, P0 ;  /* 0x000000040b07e211 */ /* 0x000fe400000f140f */
[----:B------:R-:W-:Y:S02]  /*19ed0*/  IADD3 R11, R229, 0xd8, RZ ;  /* 0x000000d8e50b7810 */ /* 0x000fe40007ffe0ff */
[----:B------:R-:W-:Y:S02]  /*19ee0*/  ISETP.GE.AND P0, PT, R250, c[0x0][0x3c8], PT ;  /* 0x0000f200fa007a0c */ /* 0x000fe40003f06270 */
[----:B------:R-:W-:Y:S02]  /*19ef0*/  SHF.R.S32.HI R11, RZ, 0x1f, R11 ;  /* 0x0000001fff0b7819 */ /* 0x000fe4000001140b */
[----:B--2---:R-:W-:-:S02]  /*19f00*/  @!P1 LEA R2, P3, R16, R0, 0x2 ;  /* 0x0000000010029211 */ /* 0x004fc400078610ff */
[----:B------:R-:W-:Y:S02]  /*19f10*/  IADD3 R15, R229, 0xe0, RZ ;  /* 0x000000e0e50f7810 */ /* 0x000fe40007ffe0ff */
[----:B------:R-:W-:Y:S02]  /*19f20*/  @!P1 LEA.HI.X R3, R16, R4, R17, 0x2, P3 ;  /* 0x0000000410039211 */ /* 0x000fe400018f1411 */
[----:B------:R-:W-:Y:S02]  /*19f30*/  SHF.R.S32.HI R15, RZ, 0x1f, R15 ;  /* 0x0000001fff0f7819 */ /* 0x000fe4000001140f */
[----:B------:R-:W-:Y:S01]  /*19f40*/  SHF.R.S32.HI R16, RZ, 0x1f, R252 ;  /* 0x0000001fff107819 */ /* 0x000fe200000114fc */
[----:B------:R2:W-:Y:S01]  /*19f50*/  @!P1 ST.E.64 [R2.64], R100 ;  /* 0x0000006402009985 */ /* 0x0005e2000c101b08 */
[----:B------:R-:W-:-:S03]  /*19f60*/  ISETP.GE.AND P1, PT, R251, c[0x0][0x3c8], PT ;  /* 0x0000f200fb007a0c */ /* 0x000fc60003f26270 */
[----:B------:R4:W-:Y:S01]  /*19f70*/  @!P6 ST.E.64 [R6.64], R104 ;  /* 0x000000680600e985 */ /* 0x0009e2000c101b08 */
[----:B--2---:R-:W-:-:S04]  /*19f80*/  @!P5 LEA R2, P3, R10, R0, 0x2 ;  /* 0x000000000a02d211 */ /* 0x004fc800078610ff */
[----:B------:R-:W-:Y:S02]  /*19f90*/  @!P5 LEA.HI.X R3, R10, R4, R11, 0x2, P3 ;  /* 0x000000040a03d211 */ /* 0x000fe400018f140b */
[-C--:B------:R-:W-:Y:S02]  /*19fa0*/  @!P4 LEA R10, P6, R14, R0.reuse, 0x2 ;  /* 0x000000000e0ac211 */ /* 0x080fe400078c10ff */
[----:B------:R-:W-:Y:S01]  /*19fb0*/  @!P2 LEA R8, P3, R252, R0, 0x2 ;  /* 0x00000000fc08a211 */ /* 0x000fe200078610ff */
[----:B------:R2:W-:Y:S01]  /*19fc0*/  @!P5 ST.E.64 [R2.64], R108 ;  /* 0x0000006c0200d985 */ /* 0x0005e2000c101b08 */
[----:B------:R-:W-:Y:S02]  /*19fd0*/  @!P4 LEA.HI.X R11, R14, R4, R15, 0x2, P6 ;  /* 0x000000040e0bc211 */ /* 0x000fe400030f140f */
[----:B----4-:R-:W-:Y:S02]  /*19fe0*/  @!P1 LEA R6, P5, R251, R0, 0x2 ;  /* 0x00000000fb069211 */ /* 0x010fe400078a10ff */
[----:B------:R-:W-:Y:S01]  /*19ff0*/  SHF.R.S32.HI R15, RZ, 0x1f, R251 ;  /* 0x0000001fff0f7819 */ /* 0x000fe200000114fb */
[----:B------:R4:W-:Y:S01]  /*1a000*/  @!P4 ST.E.64 [R10.64], R164 ;  /* 0x000000a40a00c985 */ /* 0x0009e2000c101b08 */
[----:B------:R-:W-:-:S02]  /*1a010*/  @!P2 LEA.HI.X R9, R252, R4, R16, 0x2, P3 ;  /* 0x00000004fc09a211 */ /* 0x000fc400018f1410 */
[----:B------:R-:W-:Y:S02]  /*1a020*/  SHF.R.S32.HI R14, RZ, 0x1f, R250 ;  /* 0x0000001fff0e7819 */ /* 0x000fe400000114fa */
[----:B------:R-:W-:Y:S01]  /*1a030*/  @!P1 LEA.HI.X R7, R251, R4, R15, 0x2, P5 ;  /* 0x00000004fb079211 */ /* 0x000fe200028f140f */
[----:B------:R4:W-:Y:S04]  /*1a040*/  @!P2 ST.E.64 [R8.64], R162 ;  /* 0x000000a20800a985 */ /* 0x0009e8000c101b08 */
[----:B------:R4:W-:Y:S01]  /*1a050*/  @!P1 ST.E.64 [R6.64], R112 ;  /* 0x0000007006009985 */ /* 0x0009e2000c101b08 */
[----:B--2---:R-:W-:-:S04]  /*1a060*/  @!P0 LEA R2, P3, R250, R0, 0x2 ;  /* 0x00000000fa028211 */ /* 0x004fc800078610ff */
[----:B------:R-:W-:-:S05]  /*1a070*/  @!P0 LEA.HI.X R3, R250, R4, R14, 0x2, P3 ;  /* 0x00000004fa038211 */ /* 0x000fca00018f140e */
[----:B------:R4:W-:Y:S04]  /*1a080*/  @!P0 ST.E.64 [R2.64], R20 ;  /* 0x0000001402008985 */ /* 0x0009e8000c101b08 */
.L_x_1443:
[----:B------:R-:W-:Y:S05]  /*1a090*/  BSYNC B0 ;  /* 0x0000000000007941 */ /* 0x000fea0003800000 */
.L_x_1442:
[----:B------:R-:W-:Y:S05]  /*1a0a0*/  BRA.DIV ~URZ, `(.L_x_1444) ;  /* 0x000043d27f007947 */ /* 0x000fea000b800000 */
[----:B--2---:R2:W1:Y:S04]  /*1a0b0*/  SHFL.IDX PT, R4, R5, 0x1, 0x1c1f ;  /* 0x003c1f0005047f89 */ /* 0x00446800000e0000 */
[----:B----4-:R2:W4:Y:S02]  /*1a0c0*/  SHFL.IDX PT, R0, R12, 0x1, 0x1c1f ;  /* 0x003c1f000c007f89 */ /* 0x01052400000e0000 */
.L_x_1516:
        /* <DEDUP_REMOVED lines=8> */
[C---:B------:R-:W-:Y:S01]  /*1a150*/  IADD3 R10, R229.reuse, 0x18, RZ ;  /* 0x00000018e50a7810 */ /* 0x040fe20007ffe0ff */
        /* <DEDUP_REMOVED lines=30> */
[----:B--2---:R-:W-:Y:S02]  /*1a340*/  @!P4 LEA R8, P0, R249, R0, 0x2 ;  /* 0x00000000f908c211 */ /* 0x004fe400078010ff */
        /* <DEDUP_REMOVED lines=148> */
[----:B------:R-:W-:Y:S01]  /*1ac90*/  IADD3 R14, R229, 0xc8, RZ ;  /* 0x000000c8e50e7810 */ /* 0x000fe20007ffe0ff */
[----:B------:R1:W-:Y:S01]  /*1aca0*/  @!P1 ST.E.64 [R6.64], R78 ;  /* 0x0000004e06009985 */ /* 0x0003e2000c101b08 */
[----:B------:R-:W-:Y:S02]  /*1acb0*/  ISETP.GE.AND P3, PT, R5, c[0x0][0x3c8], PT ;  /* 0x0000f20005007a0c */ /* 0x000fe40003f66270 */
[----:B------:R-:W-:Y:S01]  /*1acc0*/  SHF.R.S32.HI R14, RZ, 0x1f, R14 ;  /* 0x0000001fff0e7819 */ /* 0x000fe2000001140e */
[----:B------:R2:W-:Y:S01]  /*1acd0*/  @!P0 ST.E.64 [R2.64], R62 ;  /* 0x0000003e02008985 */ /* 0x0005e2000c101b08 */
[C---:B------:R-:W-:Y:S02]  /*1ace0*/  IADD3 R11, R229.reuse, 0xd0, RZ ;  /* 0x000000d0e50b7810 */ /* 0x040fe40007ffe0ff */
[----:B------:R-:W-:Y:S02]  /*1acf0*/  IADD3 R13, R229, 0xe0, RZ ;  /* 0x000000e0e50d7810 */ /* 0x000fe40007ffe0ff */
[----:B------:R-:W-:-:S02]  /*1ad00*/  SHF.R.S32.HI R11, RZ, 0x1f, R11 ;  /* 0x0000001fff0b7819 */ /* 0x000fc4000001140b */
[----:B------:R-:W-:Y:S02]  /*1ad10*/  ISETP.GE.AND P2, PT, R13, c[0x0][0x3c8], PT ;  /* 0x0000f2000d007a0c */ /* 0x000fe40003f46270 */
[----:B------:R-:W-:Y:S02]  /*1ad20*/  ISETP.GE.AND P1, PT, R252, c[0x0][0x3c8], PT ;  /* 0x0000f200fc007a0c */ /* 0x000fe40003f26270 */
[----:B-1----:R-:W-:-:S04]  /*1ad30*/  @!P5 LEA R6, P0, R12, R0, 0x2 ;  /* 0x000000000c06d211 */ /* 0x002fc800078010ff */
[----:B------:R-:W-:Y:S02]  /*1ad40*/  @!P5 LEA.HI.X R7, R12, R4, R14, 0x2, P0 ;  /* 0x000000040c07d211 */ /* 0x000fe400000f140e */
[C---:B--2---:R-:W-:Y:S02]  /*1ad50*/  @!P4 LEA R2, P6, R10.reuse, R0, 0x2 ;  /* 0x000000000a02c211 */ /* 0x044fe400078c10ff */
[----:B------:R-:W-:Y:S01]  /*1ad60*/  ISETP.GE.AND P0, PT, R251, c[0x0][0x3c8], PT ;  /* 0x0000f200fb007a0c */ /* 0x000fe20003f06270 */
[----:B------:R-:W-:Y:S01]  /*1ad70*/  @!P5 ST.E.64 [R6.64], R82 ;  /* 0x000000520600d985 */ /* 0x000fe2000c101b08 */
[----:B------:R-:W-:Y:S02]  /*1ad80*/  @!P4 LEA.HI.X R3, R10, R4, R11, 0x2, P6 ;  /* 0x000000040a03c211 */ /* 0x000fe400030f140b */
[----:B------:R-:W-:Y:S02]  /*1ad90*/  @!P3 LEA R10, P5, R5, R0, 0x2 ;  /* 0x00000000050ab211 */ /* 0x000fe400078a10ff */
[C---:B------:R-:W-:Y:S01]  /*1ada0*/  IADD3 R12, R229.reuse, 0xd8, RZ ;  /* 0x000000d8e50c7810 */ /* 0x040fe20007ffe0ff */
[----:B------:R1:W-:Y:S01]  /*1adb0*/  @!P4 ST.E.64 [R2.64], R86 ;  /* 0x000000560200c985 */ /* 0x0003e2000c101b08 */
[----:B------:R-:W-:-:S02]  /*1adc0*/  IADD3 R14, R229, 0xe0, RZ ;  /* 0x000000e0e50e7810 */ /* 0x000fc40007ffe0ff */
[----:B------:R-:W-:Y:S02]  /*1add0*/  SHF.R.S32.HI R12, RZ, 0x1f, R12 ;  /* 0x0000001fff0c7819 */ /* 0x000fe4000001140c */
[----:B------:R-:W-:Y:S02]  /*1ade0*/  @!P2 LEA R8, P6, R13, R0, 0x2 ;  /* 0x000000000d08a211 */ /* 0x000fe400078c10ff */
        /* <DEDUP_REMOVED lines=22> */
.L_x_1424:
        /* <DEDUP_REMOVED lines=8> */
[----:B------:R-:W-:Y:S02]  /*1afd0*/  @P2 IADD3 R4, P0, R231, c[0x0][0x508], RZ ;  /* 0x00014200e7042a10 */ /* 0x000fe40007f1e0ff */
[----:B------:R2:W5:Y:S02]  /*1afe0*/  @P3 LDG.E R6, [R2.64] ;  /* 0x0000000802063981 */ /* 0x000564000c1e1900 */
[----:B------:R-:W-:-:S05]  /*1aff0*/  @P2 IADD3.X R5, R236, c[0x0][0x50c], RZ, P0, !PT ;  /* 0x00014300ec052a10 */ /* 0x000fca00007fe4ff */
[----:B------:R2:W5:Y:S01]  /*1b000*/  @P2 LDG.E R20, [R4.64] ;  /* 0x0000000804142981 */ /* 0x000562000c1e1900 */
[----:B------:R-:W-:-:S04]  /*1b010*/  ISETP.NE.AND P0, PT, R233, RZ, PT ;  /* 0x000000ffe900720c */ /* 0x000fc80003f05270 */
[----:B------:R-:W-:Y:S01]  /*1b020*/  SEL R19, R233, c[0x0][0x3d4], P0 ;  /* 0x0000f500e9137a07 */ /* 0x000fe20000000000 */
[----:B------:R-:W-:Y:S05]  /*1b030*/  @P2 BRA `(.L_x_1445) ;  /* 0x0000004000002947 */ /* 0x000fea0003800000 */
[----:B------:R-:W-:Y:S05]  /*1b040*/  @!P3 BRA `(.L_x_1445) ;  /* 0x000000300000b947 */ /* 0x000fea0003800000 */
[----:B------:R3:W4:Y:S04]  /*1b050*/  LDG.E R0, [R2.64] ;  /* 0x0000000802007981 */ /* 0x000728000c1e1900 */
[----:B--23--:R-:W4:Y:S02]  /*1b060*/  LDG.E R2, [R2.64+0x4] ;  /* 0x0000040802027981 */ /* 0x00cf24000c1e1900 */
[----:B----45:R-:W-:Y:S02]  /*1b070*/  IADD3 R20, -R0, R2, RZ ;  /* 0x0000000200147210 */ /* 0x030fe40007ffe1ff */
.L_x_1445:
[----:B--2---:R-:W2:Y:S01]  /*1b080*/  S2R R2, SR_TID.X ;  /* 0x0000000000027919 */ /* 0x004ea20000002100 */
[----:B------:R-:W-:Y:S01]  /*1b090*/  BSSY B0, `(.L_x_1446) ;  /* 0x0000036000007945 */ /* 0x000fe20003800000 */
[----:B------:R-:W-:Y:S02]  /*1b0a0*/  LOP3.LUT R12, R234, 0xffff, RZ, 0xc0, !PT ;  /* 0x0000ffffea0c7812 */ /* 0x000fe400078ec0ff */
[----:B------:R-:W-:-:S02]  /*1b0b0*/  SEL R13, R237, RZ, !P3 ;  /* 0x000000ffed0d7207 */ /* 0x000fc40005800000 */
[----:B------:R-:W-:Y:S02]  /*1b0c0*/  SEL R21, R238, RZ, !P3 ;  /* 0x000000ffee157207 */ /* 0x000fe40005800000 */
[----:B-----5:R-:W-:Y:S02]  /*1b0d0*/  SHF.R.S32.HI R18, RZ, 0x1f, R6 ;  /* 0x0000001fff127819 */ /* 0x020fe40000011406 */
        /* <DEDUP_REMOVED lines=21> */
[----:B------:R-:W-:Y:S01]  /*1b230*/  IMAD.WIDE.U32 R4, R4, R12, RZ ;  /* 0x0000000c04047225 */ /* 0x000fe200078e00ff */
[----:B------:R-:W-:-:S03]  /*1b240*/  IADD3 R3, R3, R8, RZ ;  /* 0x0000000803037210 */ /* 0x000fc60007ffe0ff */
[----:B------:R-:W-:Y:S02]  /*1b250*/  IMAD.IADD R9, R5, 0x1, R9 ;  /* 0x0000000105097824 */ /* 0x000fe400078e0209 */
[----:B------:R-:W-:-:S04]  /*1b260*/  @P0 IMAD.HI.U32 R17, R16, c[0x0][0x4ec], RZ ;  /* 0x00013b0010110a27 */ /* 0x000fc800078e00ff */
[-C--:B-----5:R-:W-:Y:S01]  /*1b270*/  IMAD R8, R15, R7.reuse, RZ ;  /* 0x000000070f087224 */ /* 0x0a0fe200078e02ff */
        /* <DEDUP_REMOVED lines=10> */
[----:B-1----:R-:W-:Y:S01]  /*1b320*/  IMAD R0, R11, R2, RZ ;  /* 0x000000020b007224 */ /* 0x002fe200078e02ff */
        /* <DEDUP_REMOVED lines=12> */
.L_x_1447:
[----:B------:R-:W-:Y:S05]  /*1b3f0*/  BSYNC B0 ;  /* 0x0000000000007941 */ /* 0x000fea0003800000 */
.L_x_1446:
[----:B------:R-:W-:-:S13]  /*1b400*/  ISETP.GT.AND P0, PT, R19, 0x1, PT ;  /* 0x000000011300780c */ /* 0x000fda0003f04270 */
[----:B------:R-:W-:Y:S05]  /*1b410*/  @P0 BRA `(.L_x_1439) ;  /* 0x000007f000000947 */ /* 0x000fea0003800000 */
[----:B------:R-:W-:Y:S01]  /*1b420*/  MOV R2, c[0x0][0x4e8] ;  /* 0x00013a0000027a02 */ /* 0x000fe20000000f00 */
[----:B-1----:R-:W-:Y:S01]  /*1b430*/  IMAD R0, R18, c[0x0][0x3a0], RZ ;  /* 0x0000e80012007a24 */ /* 0x002fe200078e02ff */
[----:B------:R-:W-:Y:S01]  /*1b440*/  IADD3 R4, R211, R225, RZ ;  /* 0x000000e1d3047210 */ /* 0x000fe20007ffe0ff */
        /* <DEDUP_REMOVED lines=30> */
.L_x_1517:
[----:B------:R-:W-:Y:S05]  /*1b630*/  BRA.DIV ~URZ, `(.L_x_1449) ;  /* 0x00002f727f007947 */ /* 0x000fea000b800000 */
[----:B------:R3:W4:Y:S02]  /*1b640*/  SHFL.IDX PT, R0, R14, RZ, 0x181f ;  /* 0x00181fff0e007589 */ /* 0x00072400000e0000 */
.L_x_1518:
        /* <DEDUP_REMOVED lines=20> */
.L_x_1451:
[----:B------:R-:W-:Y:S05]  /*1b790*/  BSYNC B0 ;  /* 0x0000000000007941 */ /* 0x000fea0003800000 */
.L_x_1450:
[----:B------:R-:W-:Y:S05]  /*1b7a0*/  BRA.DIV ~URZ, `(.L_x_1452) ;  /* 0x00002e627f007947 */ /* 0x000fea000b800000 */
[----:B--2---:R2:W1:Y:S04]  /*1b7b0*/  SHFL.IDX PT, R4, R5, 0x1, 0x181f ;  /* 0x00381f0005047f89 */ /* 0x00446800000e0000 */
[----:B----4-:R2:W4:Y:S02]  /*1b7c0*/  SHFL.IDX PT, R0, R14, 0x1, 0x181f ;  /* 0x00381f000e007f89 */ /* 0x01052400000e0000 */
.L_x_1519:
        /* <DEDUP_REMOVED lines=20> */
.L_x_1454:
[----:B------:R-:W-:Y:S05]  /*1b910*/  BSYNC B0 ;  /* 0x0000000000007941 */ /* 0x000fea0003800000 */
.L_x_1453:
[----:B------:R-:W-:Y:S05]  /*1b920*/  BRA.DIV ~URZ, `(.L_x_1455) ;  /* 0x00002da27f007947 */ /* 0x000fea000b800000 */
[----:B-1----:R1:W2:Y:S02]  /*1b930*/  SHFL.IDX PT, R4, R5, 0x2, 0x181f ;  /* 0x00581f0005047f89 */ /* 0x0022a400000e0000 */
.L_x_1520:
[----:B------:R-:W-:Y:S05]  /*1b940*/  BRA.DIV ~URZ, `(.L_x_1456) ;  /* 0x00002df27f007947 */ /* 0x000fea000b800000 */
[----:B----4-:R4:W1:Y:S02]  /*1b950*/  SHFL.IDX PT, R0, R14, 0x2, 0x181f ;  /* 0x00581f000e007f89 */ /* 0x01086400000e0000 */
.L_x_1521:
        /* <DEDUP_REMOVED lines=8> */
[CC--:B-1----:R-:W-:Y:S02]  /*1b9e0*/  @!P3 LEA R10, P4, R132.reuse, R0.reuse, 0x1 ;  /* 0x00000000840ab211 */ /* 0x0c2fe400078808ff */
        /* <DEDUP_REMOVED lines=11> */
.L_x_1458:
[----:B------:R-:W-:Y:S05]  /*1baa0*/  BSYNC B0 ;  /* 0x0000000000007941 */ /* 0x000fea0003800000 */
.L_x_1457:
[----:B------:R-:W-:Y:S05]  /*1bab0*/  BRA.DIV ~URZ, `(.L_x_1459) ;  /* 0x00002ce27f007947 */ /* 0x000fea000b800000 */
[----:B--2---:R2:W3:Y:S04]  /*1bac0*/  SHFL.IDX PT, R4, R5, 0x3, 0x181f ;  /* 0x00781f0005047f89 */ /* 0x0044e800000e0000 */
[----:B-1----:R2:W1:Y:S02]  /*1bad0*/  SHFL.IDX PT, R0, R14, 0x3, 0x181f ;  /* 0x00781f000e007f89 */ /* 0x00246400000e0000 */
.L_x_1522:
[----:B------:R-:W-:-:S04]  /*1bae0*/  IADD3 R2, R13, 0x60, RZ ;  /* 0x000000600d027810 */ /* 0x000fc80007ffe0ff */
        /* <DEDUP_REMOVED lines=18> */
.L_x_1439:
[----:B------:R-:W-:Y:S05]  /*1bc10*/  BSYNC B1 ;  /* 0x0000000000017941 */ /* 0x000fea0003800000 */
.L_x_1423:
        /* <DEDUP_REMOVED lines=13> */
.L_x_1523:
[----:B------:R-:W-:Y:S05]  /*1bcf0*/  BRA.DIV ~URZ, `(.L_x_1462) ;  /* 0x00002bd27f007947 */ /* 0x000fea000b800000 */
[----:B------:R3:W4:Y:S02]  /*1bd00*/  SHFL.IDX PT, R6, R98, 0x1, 0x1f ;  /* 0x00201f0062067f89 */ /* 0x00072400000e0000 */
.L_x_1524:
        /* <DEDUP_REMOVED lines=18> */
.L_x_1525:
        /* <DEDUP_REMOVED lines=16> */
.L_x_1526:
[----:B--2---:R-:W-:Y:S01]  /*1bf30*/  IMAD R0, R0, c[0x0][0x538], RZ ;  /* 0x00014e0000007a24 */ /* 0x004fe200078e02ff */
[----:B------:R-:W-:Y:S04]  /*1bf40*/  BSSY B1, `(.L_x_1465) ;  /* 0x00000c8000017945 */ /* 0x000fe80003800000 */
[----:B----4-:R-:W-:-:S04]  /*1bf50*/  IADD3 R6, R0, R6, RZ ;  /* 0x0000000600067210 */ /* 0x010fc80007ffe0ff */
[----:B------:R-:W-:-:S13]  /*1bf60*/  ISETP.GT.AND P0, PT, R6, R9, PT ;  /* 0x000000090600720c */ /* 0x000fda0003f04270 */
[----:B------:R-:W-:Y:S05]  /*1bf70*/  @P0 BRA `(.L_x_1466) ;  /* 0x0000025000000947 */ /* 0x000fea0003800000 */
.L_x_1470:
        /* <DEDUP_REMOVED lines=17> */
.L_x_1527:
        /* <DEDUP_REMOVED lines=16> */
.L_x_1528:
[----:B--2---:R-:W-:-:S05]  /*1c190*/  IMAD R0, R0, c[0x0][0x538], RZ ;  /* 0x00014e0000007a24 */ /* 0x004fca00078e02ff */
[----:B------:R-:W-:-:S04]  /*1c1a0*/  IADD3 R6, R0, R6, RZ ;  /* 0x0000000600067210 */ /* 0x000fc80007ffe0ff */
[----:B------:R-:W-:-:S13]  /*1c1b0*/  ISETP.GT.AND P0, PT, R6, R9, PT ;  /* 0x000000090600720c */ /* 0x000fda0003f04270 */
[----:B-1-3--:R-:W-:Y:S05]  /*1c1c0*/  @!P0 BRA `(.L_x_1470) ;  /* 0xfffffdb000008947 */ /* 0x00afea000383ffff */
.L_x_1466:
[----:B------:R-:W-:-:S05]  /*1c1d0*/  IADD3 R11, -R0, R6, RZ ;  /* 0x00000006000b7210 */ /* 0x000fca0007ffe1ff */
[----:B------:R-:W-:-:S05]  /*1c1e0*/  IMAD R0, R4, c[0x0][0x538], R11 ;  /* 0x00014e0004007a24 */ /* 0x000fca00078e020b */
[----:B------:R-:W-:Y:S01]  /*1c1f0*/  ISETP.GT.AND P0, PT, R0, R9, PT ;  /* 0x000000090000720c */ /* 0x000fe20003f04270 */
[----:B------:R-:W-:-:S12]  /*1c200*/  BRA.DIV ~URZ, `(.L_x_1471) ;  /* 0x00002b027f007947 */ /* 0x000fd8000b800000 */
[----:B------:R-:W-:-:S04]  /*1c210*/  VOTE.ANY R10, PT, !P0 ;  /* 0x00000000000a7806 */ /* 0x000fc800040e0100 */
.L_x_1529:
[----:B------:R-:W2:Y:S02]  /*1c220*/  POPC R6, R10 ;  /* 0x0000000a00067309 */ /* 0x000ea40000000000 */
[----:B--2---:R-:W-:Y:S01]  /*1c230*/  IADD3 R235, R6, R235, RZ ;  /* 0x000000eb06eb7210 */ /* 0x004fe20007ffe0ff */
[----:B------:R-:W-:Y:S05]  /*1c240*/  BRA.DIV ~URZ, `(.L_x_1472) ;  /* 0x00002b127f007947 */ /* 0x000fea000b800000 */
[----:B------:R2:W4:Y:S04]  /*1c250*/  SHFL.IDX PT, R7, R7, R6, 0x1f ;  /* 0x00001f0607077589 */ /* 0x00052800000e0000 */
[----:B------:R2:W1:Y:S02]  /*1c260*/  SHFL.IDX PT, R5, R8, R6, 0x1f ;  /* 0x00001f0608057589 */ /* 0x00046400000e0000 */
.L_x_1530:
[----:B------:R-:W-:Y:S01]  /*1c270*/  ISETP.NE.AND P0, PT, R10, RZ, PT ;  /* 0x000000ff0a00720c */ /* 0x000fe20003f05270 */
[----:B------:R-:W-:-:S12]  /*1c280*/  BSSY B0, `(.L_x_1473) ;  /* 0x0000005000007945 */ /* 0x000fd80003800000 */
[----:B------:R-:W-:Y:S05]  /*1c290*/  @!P0 BRA `(.L_x_1474) ;  /* 0x0000003000008947 */ /* 0x000fea0003800000 */
[----:B--2---:R-:W-:Y:S01]  /*1c2a0*/  IADD3 R6, R6, -0x1, RZ ;  /* 0xffffffff06067810 */ /* 0x004fe20007ffe0ff */
[----:B------:R-:W-:Y:S05]  /*1c2b0*/  BRA.DIV ~URZ, `(.L_x_1475) ;  /* 0x00002b727f007947 */ /* 0x000fea000b800000 */
[----:B------:R2:W3:Y:S02]  /*1c2c0*/  SHFL.IDX PT, R12, R4, R6, 0x1f ;  /* 0x00001f06040c7589 */ /* 0x0004e400000e0000 */
.L_x_1474:
[----:B------:R-:W-:Y:S05]  /*1c2d0*/  BSYNC B0 ;  /* 0x0000000000007941 */ /* 0x000fea0003800000 */
.L_x_1473:
        /* <DEDUP_REMOVED lines=67> */
.L_x_1477:
        /* <DEDUP_REMOVED lines=67> */
.L_x_1478:
[----:B------:R-:W-:Y:S05]  /*1cb40*/  BSYNC B0 ;  /* 0x0000000000007941 */ /* 0x000fea0003800000 */
.L_x_1476:
[----:B------:R-:W-:-:S04]  /*1cb50*/  LOP3.LUT R2, RZ, R2, RZ, 0x33, !PT ;  /* 0x00000002ff027212 */ /* 0x000fc800078e33ff */
[----:B------:R-:W-:Y:S01]  /*1cb60*/  IADD3 R233, R2, R7, RZ ;  /* 0x0000000702e97210 */ /* 0x000fe20007ffe0ff */
[----:B------:R-:W-:Y:S05]  /*1cb70*/  BRA `(.L_x_1479) ;  /* 0x0000004000007947 */ /* 0x000fea0003800000 */
.L_x_1467:
[----:B------:R-:W-:Y:S01]  /*1cb80*/  IMAD.MOV.U32 R232, RZ, RZ, R9 ;  /* 0x000000ffffe87224 */ /* 0x000fe200078e0009 */
[----:B------:R-:W-:Y:S01]  /*1cb90*/  MOV R234, RZ ;  /* 0x000000ff00ea7202 */ /* 0x000fe20000000f00 */
[----:B------:R-:W-:Y:S01]  /*1cba0*/  IMAD.MOV.U32 R233, RZ, RZ, RZ ;  /* 0x000000ffffe97224 */ /* 0x000fe200078e00ff */
[----:B------:R-:W-:Y:S02]  /*1cbb0*/  MOV R235, c[0x0][0x53c] ;  /* 0x00014f0000eb7a02 */ /* 0x000fe40000000f00 */
.L_x_1479:
[----:B------:R-:W-:Y:S05]  /*1cbc0*/  BSYNC B1 ;  /* 0x0000000000017941 */ /* 0x000fea0003800000 */
.L_x_1465:
[----:B------:R-:W-:Y:S01]  /*1cbd0*/  WARPSYNC 0xffffffff ;  /* 0xffffffff00007948 */ /* 0x000fe20003800000 */
[----:B------:R-:W-:Y:S01]  /*1cbe0*/  BAR.SYNC.DEFER_BLOCKING 0x4, 0x100 ;  /* 0x0104000000007b1d */ /* 0x000fe20000010000 */
[----:B------:R-:W-:-:S13]  /*1cbf0*/  ISETP.NE.AND P0, PT, R13, RZ, PT ;  /* 0x000000ff0d00720c */ /* 0x000fda0003f05270 */
[----:B------:R2:W-:Y:S04]  /*1cc00*/  @!P0 STS.128 [0x20080], R232 ;  /* 0x020080e8ff008388 */ /* 0x0005e80000000c00 */
[----:B------:R-:W-:Y:S06]  /*1cc10*/  BAR.ARV 0x5, 0x100 ;  /* 0x0144000000007b1d */ /* 0x000fec0000002000 */
.L_x_1460:
[----:B-1----:R-:W-:-:S13]  /*1cc20*/  ISETP.GE.AND P0, PT, R235, c[0x0][0x53c], PT ;  /* 0x00014f00eb007a0c */ /* 0x002fda0003f06270 */
[----:B--23--:R-:W-:Y:S01]  /*1cc30*/  @P0 CALL.REL.NOINC `(.L_x_1480) ;  /* 0x0000001000000944 */ /* 0x00cfe20003c00000 */
[----:B------:R-:W-:Y:S05]  /*1cc40*/  BRA `(.L_x_1481) ;  /* 0xfffe53f000007947 */ /* 0x000fea000383ffff */
.L_x_1480:
[----:B------:R-:W-:Y:S05]  /*1cc50*/  EXIT ;  /* 0x000000000000794d */ /* 0x000fea0003800000 */
.L_x_1277:
[----:B------:R-:W-:Y:S01]  /*1cc60*/  IMAD.MOV.U32 R0, RZ, RZ, R5 ;  /* 0x000000ffff007224 */ /* 0x000fe200078e0005 */
[----:B------:R-:W-:Y:S02]  /*1cc70*/  MOV R3, 0x1 ;  /* 0x0000000100037802 */ /* 0x000fe40000000f00 */
[----:B------:R-:W-:Y:S02]  /*1cc80*/  MOV R2, 0x1cca0 ;  /* 0x0001cca000027802 */ /* 0x000fe40000000f00 */
[----:B--2---:R-:W-:Y:S05]  /*1cc90*/  CALL.REL.NOINC `($__internal_25_$__cuda_sm70_shflsync_up_p) ;  /* 0x000022e000007944 */ /* 0x004fea0003c00000 */
[----:B------:R-:W-:Y:S01]  /*1cca0*/  MOV R0, R4 ;  /* 0x0000000400007202 */ /* 0x000fe20000000f00 */
[----:B------:R-:W-:Y:S05]  /*1ccb0*/  BRA `(.L_x_1482) ;  /* 0xfffe378000007947 */ /* 0x000fea000383ffff */
.L_x_1278:
[----:B------:R-:W-:Y:S01]  /*1ccc0*/  IMAD.MOV.U32 R0, RZ, RZ, R5 ;  /* 0x000000ffff007224 */ /* 0x000fe200078e0005 */
[----:B------:R-:W-:Y:S02]  /*1ccd0*/  MOV R3, 0x2 ;  /* 0x0000000200037802 */ /* 0x000fe40000000f00 */
[----:B------:R-:W-:Y:S02]  /*1cce0*/  MOV R2, 0x1cd00 ;  /* 0x0001cd0000027802 */ /* 0x000fe40000000f00 */
[----:B--2---:R-:W-:Y:S05]  /*1ccf0*/  CALL.REL.NOINC `($__internal_25_$__cuda_sm70_shflsync_up_p) ;  /* 0x0000228000007944 */ /* 0x004fea0003c00000 */
[----:B------:R-:W-:Y:S01]  /*1cd00*/  SEL R4, R4, RZ, P4 ;  /* 0x000000ff04047207 */ /* 0x000fe20002000000 */
[----:B------:R-:W-:Y:S01]  /*1cd10*/  IMAD.MOV.U32 R3, RZ, RZ, 0x4 ;  /* 0x00000004ff037424 */ /* 0x000fe200078e00ff */
[----:B------:R-:W-:-:S03]  /*1cd20*/  MOV R2, 0x1cd50 ;  /* 0x0001cd5000027802 */ /* 0x000fc60000000f00 */
[----:B------:R-:W-:Y:S02]  /*1cd30*/  IMAD.IADD R0, R5, 0x1, R4 ;  /* 0x0000000105007824 */ /* 0x000fe400078e0204 */
[----:B------:R-:W-:Y:S05]  /*1cd40*/  CALL.REL.NOINC `($__internal_25_$__cuda_sm70_shflsync_up_p) ;  /* 0x0000223000007944 */ /* 0x000fea0003c00000 */
        /* <DEDUP_REMOVED lines=12> */
[----:B------:R-:W-:Y:S02]  /*1ce10*/  MOV R200, 0x1f ;  /* 0x0000001f00c87802 */ /* 0x000fe40000000f00 */
[----:B------:R-:W-:Y:S01]  /*1ce20*/  MOV R3, 0x1ce60 ;  /* 0x0001ce6000037802 */ /* 0x000fe20000000f00 */
[----:B------:R-:W-:-:S04]  /*1ce30*/  IMAD.IADD R4, R0, 0x1, R4 ;  /* 0x0000000100047824 */ /* 0x000fc800078e0204 */
[----:B------:R-:W-:Y:S02]  /*1ce40*/  IMAD.MOV.U32 R0, RZ, RZ, R4 ;  /* 0x000000ffff007224 */ /* 0x000fe400078e0004 */
[----:B------:R-:W-:Y:S05]  /*1ce50*/  CALL.REL.NOINC `($__internal_24_$__cuda_sm70_shflsync_idx_p) ;  /* 0x000020a000007944 */ /* 0x000fea0003c00000 */
[----:B-1---5:R-:W-:Y:S05]  /*1ce60*/  BRA `(.L_x_1483) ;  /* 0xfffe36d000007947 */ /* 0x022fea000383ffff */
.L_x_1280:
[----:B------:R-:W-:Y:S02]  /*1ce70*/  SEL R0, RZ, 0x1, P0 ;  /* 0x00000001ff007807 */ /* 0x000fe40000000000 */
[----:B------:R-:W-:Y:S02]  /*1ce80*/  MOV R2, 0x1cea0 ;  /* 0x0001cea000027802 */ /* 0x000fe40000000f00 */
[----:B--2---:R-:W-:Y:S05]  /*1ce90*/  CALL.REL.NOINC `($__internal_26_$__cuda_sm70_votesync_ballot) ;  /* 0x0000214000007944 */ /* 0x004fea0003c00000 */
[----:B------:R-:W-:Y:S01]  /*1cea0*/  MOV R10, R0 ;  /* 0x00000000000a7202 */ /* 0x000fe20000000f00 */
[----:B------:R-:W-:Y:S05]  /*1ceb0*/  BRA `(.L_x_1484) ;  /* 0xfffe371000007947 */ /* 0x000fea000383ffff */
.L_x_1281:
[----:B------:R-:W-:Y:S01]  /*1cec0*/  IMAD.MOV.U32 R0, RZ, RZ, R9 ;  /* 0x000000ffff007224 */ /* 0x000fe200078e0009 */
[----:B------:R-:W-:Y:S01]  /*1ced0*/  MOV R2, R5 ;  /* 0x0000000500027202 */ /* 0x000fe20000000f00 */
[----:B------:R-:W-:Y:S01]  /*1cee0*/  IMAD.MOV.U32 R200, RZ, RZ, 0x1f ;  /* 0x0000001fffc87424 */ /* 0x000fe200078e00ff */
[----:B------:R-:W-:Y:S02]  /*1cef0*/  MOV R3, 0x1cf10 ;  /* 0x0001cf1000037802 */ /* 0x000fe40000000f00 */
[----:B------:R-:W-:Y:S05]  /*1cf00*/  CALL.REL.NOINC `($__internal_24_$__cuda_sm70_shflsync_idx_p) ;  /* 0x00001ff000007944 */ /* 0x000fea0003c00000 */
[----:B------:R-:W-:Y:S01]  /*1cf10*/  IMAD.MOV.U32 R12, RZ, RZ, R0 ;  /* 0x000000ffff0c7224 */ /* 0x000fe200078e0000 */
[----:B------:R-:W-:Y:S01]  /*1cf20*/  MOV R0, R8 ;  /* 0x0000000800007202 */ /* 0x000fe20000000f00 */
[----:B------:R-:W-:Y:S01]  /*1cf30*/  IMAD.MOV.U32 R6, RZ, RZ, RZ ;  /* 0x000000ffff067224 */ /* 0x000fe200078e00ff */
[----:B------:R-:W-:Y:S01]  /*1cf40*/  MOV R2, R5 ;  /* 0x0000000500027202 */ /* 0x000fe20000000f00 */
[----:B------:R-:W-:Y:S01]  /*1cf50*/  IMAD.MOV.U32 R200, RZ, RZ, 0x1f ;  /* 0x0000001fffc87424 */ /* 0x000fe200078e00ff */
[----:B------:R-:W-:-:S02]  /*1cf60*/  MOV R3, 0x1cf80 ;  /* 0x0001cf8000037802 */ /* 0x000fc40000000f00 */
[----:B-1---5:R-:W-:Y:S05]  /*1cf70*/  CALL.REL.NOINC `($__internal_24_$__cuda_sm70_shflsync_idx_p) ;  /* 0x00001f8000007944 */ /* 0x022fea0003c00000 */
[----:B------:R-:W-:Y:S01]  /*1cf80*/  MOV R9, R0 ;  /* 0x0000000000097202 */ /* 0x000fe20000000f00 */
[----:B-1---5:R-:W-:Y:S05]  /*1cf90*/  BRA `(.L_x_1485) ;  /* 0xfffe369000007947 */ /* 0x022fea000383ffff */
.L_x_1284:
[----:B------:R-:W-:Y:S01]  /*1cfa0*/  IMAD.MOV.U32 R0, RZ, RZ, R4 ;  /* 0x000000ffff007224 */ /* 0x000fe200078e0004 */
[----:B------:R-:W-:-:S02]  /*1cfb0*/  MOV R200, 0x1f ;  /* 0x0000001f00c87802 */ /* 0x000fc40000000f00 */
[----:B------:R-:W-:Y:S02]  /*1cfc0*/  MOV R3, 0x1cfe0 ;  /* 0x0001cfe000037802 */ /* 0x000fe40000000f00 */
[----:B-123--:R-:W-:Y:S05]  /*1cfd0*/  CALL.REL.NOINC `($__internal_24_$__cuda_sm70_shflsync_idx_p) ;  /* 0x00001f2000007944 */ /* 0x00efea0003c00000 */
[----:B------:R-:W-:Y:S01]  /*1cfe0*/  MOV R6, R0 ;  /* 0x0000000000067202 */ /* 0x000fe20000000f00 */
[----:B-1---5:R-:W-:Y:S05]  /*1cff0*/  BRA `(.L_x_1283) ;  /* 0xfffe369000007947 */ /* 0x022fea000383ffff */
.L_x_1317:
[----:B------:R-:W-:Y:S01]  /*1d000*/  IMAD.MOV.U32 R0, RZ, RZ, R5 ;  /* 0x000000ffff007224 */ /* 0x000fe200078e0005 */
[----:B------:R-:W-:Y:S01]  /*1d010*/  MOV R2, RZ ;  /* 0x000000ff00027202 */ /* 0x000fe20000000f00 */
[----:B------:R-:W-:Y:S01]  /*1d020*/  IMAD.MOV.U32 R200, RZ, RZ, 0x181f ;  /* 0x0000181fffc87424 */ /* 0x000fe200078e00ff */
[----:B------:R-:W-:Y:S02]  /*1d030*/  MOV R3, 0x1d050 ;  /* 0x0001d05000037802 */ /* 0x000fe40000000f00 */
[----:B-----5:R-:W-:Y:S05]  /*1d040*/  CALL.REL.NOINC `($__internal_24_$__cuda_sm70_shflsync_idx_p) ;  /* 0x00001eb000007944 */ /* 0x020fea0003c00000 */
[----:B-----5:R-:W-:Y:S01]  /*1d050*/  MOV R4, R0 ;  /* 0x0000000000047202 */ /* 0x020fe20000000f00 */
[----:B-1----:R-:W-:Y:S05]  /*1d060*/  BRA `(.L_x_1486) ;  /* 0xfffe9c9000007947 */ /* 0x002fea000383ffff */
.L_x_1318:
[----:B------:R-:W-:Y:S01]  /*1d070*/  IMAD.MOV.U32 R0, RZ, RZ, R12 ;  /* 0x000000ffff007224 */ /* 0x000fe200078e000c */
[----:B------:R-:W-:Y:S01]  /*1d080*/  MOV R2, RZ ;  /* 0x000000ff00027202 */ /* 0x000fe20000000f00 */
[----:B------:R-:W-:Y:S01]  /*1d090*/  IMAD.MOV.U32 R200, RZ, RZ, 0x181f ;  /* 0x0000181fffc87424 */ /* 0x000fe200078e00ff */
[----:B------:R-:W-:Y:S02]  /*1d0a0*/  MOV R3, 0x1d0c0 ;  /* 0x0001d0c000037802 */ /* 0x000fe40000000f00 */
[----:B-12--5:R-:W-:Y:S05]  /*1d0b0*/  CALL.REL.NOINC `($__internal_24_$__cuda_sm70_shflsync_idx_p) ;  /* 0x00001e4000007944 */ /* 0x026fea0003c00000 */
[----:B-1---5:R-:W-:Y:S05]  /*1d0c0*/  BRA `(.L_x_1487) ;  /* 0xfffe9c5000007947 */ /* 0x022fea000383ffff */
.L_x_1321:
[----:B----4-:R-:W-:Y:S01]  /*1d0d0*/  IMAD.MOV.U32 R0, RZ, RZ, R5 ;  /* 0x000000ffff007224 */ /* 0x010fe200078e0005 */
[----:B--2---:R-:W-:Y:S01]  /*1d0e0*/  MOV R2, 0x1 ;  /* 0x0000000100027802 */ /* 0x004fe20000000f00 */
[----:B------:R-:W-:Y:S01]  /*1d0f0*/  IMAD.MOV.U32 R200, RZ, RZ, 0x181f ;  /* 0x0000181fffc87424 */ /* 0x000fe200078e00ff */
[----:B------:R-:W-:-:S02]  /*1d100*/  MOV R3, 0x1d120 ;  /* 0x0001d12000037802 */ /* 0x000fc40000000f00 */
[----:B-1-3-5:R-:W-:Y:S05]  /*1d110*/  CALL.REL.NOINC `($__internal_24_$__cuda_sm70_shflsync_idx_p) ;  /* 0x00001de000007944 */ /* 0x02afea0003c00000 */
[----:B-----5:R-:W-:Y:S01]  /*1d120*/  IMAD.MOV.U32 R4, RZ, RZ, R0 ;  /* 0x000000ffff047224 */ /* 0x020fe200078e0000 */
[----:B------:R-:W-:Y:S01]  /*1d130*/  MOV R2, 0x1 ;  /* 0x0000000100027802 */ /* 0x000fe20000000f00 */
[----:B------:R-:W-:Y:S01]  /*1d140*/  IMAD.MOV.U32 R0, RZ, RZ, R12 ;  /* 0x000000ffff007224 */ /* 0x000fe200078e000c */
[----:B------:R-:W-:-:S02]  /*1d150*/  MOV R200, 0x181f ;  /* 0x0000181f00c87802 */ /* 0x000fc40000000f00 */
[----:B------:R-:W-:Y:S02]  /*1d160*/  MOV R3, 0x1d180 ;  /* 0x0001d18000037802 */ /* 0x000fe40000000f00 */
[----:B-1----:R-:W-:Y:S05]  /*1d170*/  CALL.REL.NOINC `($__internal_24_$__cuda_sm70_shflsync_idx_p) ;  /* 0x00001d8000007944 */ /* 0x002fea0003c00000 */
[----:B-1---5:R-:W-:Y:S05]  /*1d180*/  BRA `(.L_x_1488) ;  /* 0xfffe9d2000007947 */ /* 0x022fea000383ffff */
.L_x_1324:
[----:B----4-:R-:W-:Y:S01]  /*1d190*/  IMAD.MOV.U32 R0, RZ, RZ, R5 ;  /* 0x000000ffff007224 */ /* 0x010fe200078e0005 */
[----:B-1----:R-:W-:Y:S01]  /*1d1a0*/  MOV R2, 0x2 ;  /* 0x0000000200027802 */ /* 0x002fe20000000f00 */
[----:B------:R-:W-:Y:S01]  /*1d1b0*/  IMAD.MOV.U32 R200, RZ, RZ, 0x181f ;  /* 0x0000181fffc87424 */ /* 0x000fe200078e00ff */
[----:B------:R-:W-:Y:S02]  /*1d1c0*/  MOV R3, 0x1d1e0 ;  /* 0x0001d1e000037802 */ /* 0x000fe40000000f00 */
[----:B--23-5:R-:W-:Y:S05]  /*1d1d0*/  CALL.REL.NOINC `($__internal_24_$__cuda_sm70_shflsync_idx_p) ;  /* 0x00001d2000007944 */ /* 0x02cfea0003c00000 */
[----:B-----5:R-:W-:Y:S01]  /*1d1e0*/  MOV R4, R0 ;  /* 0x0000000000047202 */ /* 0x020fe20000000f00 */
[----:B-1----:R-:W-:Y:S05]  /*1d1f0*/  BRA `(.L_x_1489) ;  /* 0xfffe9e3000007947 */ /* 0x002fea000383ffff */
.L_x_1325:
[----:B----4-:R-:W-:Y:S01]  /*1d200*/  IMAD.MOV.U32 R0, RZ, RZ, R12 ;  /* 0x000000ffff007224 */ /* 0x010fe200078e000c */
[----:B------:R-:W-:Y:S01]  /*1d210*/  MOV R2, 0x2 ;  /* 0x0000000200027802 */ /* 0x000fe20000000f00 */
[----:B------:R-:W-:Y:S01]  /*1d220*/  IMAD.MOV.U32 R200, RZ, RZ, 0x181f ;  /* 0x0000181fffc87424 */ /* 0x000fe200078e00ff */
[----:B------:R-:W-:Y:S02]  /*1d230*/  MOV R3, 0x1d250 ;  /* 0x0001d25000037802 */ /* 0x000fe40000000f00 */
[----:B-123-5:R-:W-:Y:S05]  /*1d240*/  CALL.REL.NOINC `($__internal_24_$__cuda_sm70_shflsync_idx_p) ;  /* 0x00001cb000007944 */ /* 0x02efea0003c00000 */
[----:B-1---5:R-:W-:Y:S05]  /*1d250*/  BRA `(.L_x_1490) ;  /* 0xfffe9df000007947 */ /* 0x022fea000383ffff */
.L_x_1328:
[----:B-1----:R-:W-:Y:S01]  /*1d260*/  IMAD.MOV.U32 R0, RZ, RZ, R5 ;  /* 0x000000ffff007224 */ /* 0x002fe200078e0005 */
[----:B------:R-:W-:Y:S01]  /*1d270*/  MOV R2, 0x3 ;  /* 0x0000000300027802 */ /* 0x000fe20000000f00 */
[----:B------:R-:W-:Y:S01]  /*1d280*/  IMAD.MOV.U32 R200, RZ, RZ, 0x181f ;  /* 0x0000181fffc87424 */ /* 0x000fe200078e00ff */
[----:B------:R-:W-:-:S02]  /*1d290*/  MOV R3, 0x1d2b0 ;  /* 0x0001d2b000037802 */ /* 0x000fc40000000f00 */
[----:B--2345:R-:W-:Y:S05]  /*1d2a0*/  CALL.REL.NOINC `($__internal_24_$__cuda_sm70_shflsync_idx_p) ;  /* 0x00001c5000007944 */ /* 0x03cfea0003c00000 */
[----:B-----5:R-:W-:Y:S01]  /*1d2b0*/  IMAD.MOV.U32 R4, RZ, RZ, R0 ;  /* 0x000000ffff047224 */ /* 0x020fe200078e0000 */
[----:B------:R-:W-:Y:S01]  /*1d2c0*/  MOV R2, 0x3 ;  /* 0x0000000300027802 */ /* 0x000fe20000000f00 */
[----:B------:R-:W-:Y:S01]  /*1d2d0*/  IMAD.MOV.U32 R0, RZ, RZ, R12 ;  /* 0x000000ffff007224 */ /* 0x000fe200078e000c */
[----:B------:R-:W-:-:S02]  /*1d2e0*/  MOV R200, 0x181f ;  /* 0x0000181f00c87802 */ /* 0x000fc40000000f00 */
[----:B------:R-:W-:Y:S02]  /*1d2f0*/  MOV R3, 0x1d310 ;  /* 0x0001d31000037802 */ /* 0x000fe40000000f00 */
[----:B-1----:R-:W-:Y:S05]  /*1d300*/  CALL.REL.NOINC `($__internal_24_$__cuda_sm70_shflsync_idx_p) ;  /* 0x00001bf000007944 */ /* 0x002fea0003c00000 */
[----:B-1---5:R-:W-:Y:S05]  /*1d310*/  BRA `(.L_x_1491) ;  /* 0xfffe9ec000007947 */ /* 0x022fea000383ffff */
.L_x_1395:
[----:B------:R-:W-:Y:S01]  /*1d320*/  IMAD.MOV.U32 R2, RZ, RZ, RZ ;  /* 0x000000ffff027224 */ /* 0x000fe200078e00ff */
[----:B------:R-:W-:Y:S02]  /*1d330*/  MOV R200, 0x181f ;  /* 0x0000181f00c87802 */ /* 0x000fe40000000f00 */
[----:B------:R-:W-:Y:S02]  /*1d340*/  MOV R3, 0x1d360 ;  /* 0x0001d36000037802 */ /* 0x000fe40000000f00 */
[----:B------:R-:W-:Y:S05]  /*1d350*/  CALL.REL.NOINC `($__internal_24_$__cuda_sm70_shflsync_idx_p) ;  /* 0x00001ba000007944 */ /* 0x000fea0003c00000 */
[----:B-----5:R-:W-:Y:S01]  /*1d360*/  MOV R4, R0 ;  /* 0x0000000000047202 */ /* 0x020fe20000000f00 */
[----:B-1----:R-:W-:Y:S05]  /*1d370*/  BRA `(.L_x_1492) ;  /* 0xffff409000007947 */ /* 0x002fea000383ffff */
.L_x_1396:
[----:B-1----:R-:W-:Y:S01]  /*1d380*/  IMAD.MOV.U32 R0, RZ, RZ, R5 ;  /* 0x000000ffff007224 */ /* 0x002fe200078e0005 */
[----:B------:R-:W-:Y:S01]  /*1d390*/  MOV R2, RZ ;  /* 0x000000ff00027202 */ /* 0x000fe20000000f00 */
[----:B------:R-:W-:Y:S01]  /*1d3a0*/  IMAD.MOV.U32 R200, RZ, RZ, 0x181f ;  /* 0x0000181fffc87424 */ /* 0x000fe200078e00ff */
[----:B------:R-:W-:Y:S02]  /*1d3b0*/  MOV R3, 0x1d3d0 ;  /* 0x0001d3d000037802 */ /* 0x000fe40000000f00 */
[----:B--2---:R-:W-:Y:S05]  /*1d3c0*/  CALL.REL.NOINC `($__internal_24_$__cuda_sm70_shflsync_idx_p) ;  /* 0x00001b3000007944 */ /* 0x004fea0003c00000 */
[----:B-1---5:R-:W-:Y:S05]  /*1d3d0*/  BRA `(.L_x_1493) ;  /* 0xffff405000007947 */ /* 0x022fea000383ffff */
.L_x_1397:
[----:B------:R-:W-:Y:S01]  /*1d3e0*/  IMAD.MOV.U32 R0, RZ, RZ, R4 ;  /* 0x000000ffff007224 */ /* 0x000fe200078e0004 */
[----:B------:R-:W-:Y:S01]  /*1d3f0*/  MOV R2, RZ ;  /* 0x000000ff00027202 */ /* 0x000fe20000000f00 */
[----:B------:R-:W-:Y:S01]  /*1d400*/  IMAD.MOV.U32 R200, RZ, RZ, 0x1c1f ;  /* 0x00001c1fffc87424 */ /* 0x000fe200078e00ff */
[----:B------:R-:W-:-:S02]  /*1d410*/  MOV R3, 0x1d430 ;  /* 0x0001d43000037802 */ /* 0x000fc40000000f00 */
[----:B------:R-:W-:Y:S05]  /*1d420*/  CALL.REL.NOINC `($__internal_24_$__cuda_sm70_shflsync_idx_p) ;  /* 0x00001ad000007944 */ /* 0x000fea0003c00000 */
[----:B-1---5:R-:W-:Y:S05]  /*1d430*/  BRA `(.L_x_1494) ;  /* 0xffff421000007947 */ /* 0x022fea000383ffff */
.L_x_1398:
[----:B------:R-:W-:Y:S01]  /*1d440*/  IMAD.MOV.U32 R0, RZ, RZ, R4 ;  /* 0x000000ffff007224 */ /* 0x000fe200078e0004 */
[----:B------:R-:W-:Y:S01]  /*1d450*/  MOV R2, 0x1 ;  /* 0x0000000100027802 */ /* 0x000fe20000000f00 */
[----:B------:R-:W-:Y:S01]  /*1d460*/  IMAD.MOV.U32 R200, RZ, RZ, 0x1c1f ;  /* 0x00001c1fffc87424 */ /* 0x000fe200078e00ff */
[----:B------:R-:W-:-:S02]  /*1d470*/  MOV R3, 0x1d490 ;  /* 0x0001d49000037802 */ /* 0x000fc40000000f00 */
[----:B-1----:R-:W-:Y:S05]  /*1d480*/  CALL.REL.NOINC `($__internal_24_$__cuda_sm70_shflsync_idx_p) ;  /* 0x00001a7000007944 */ /* 0x002fea0003c00000 */
[----:B------:R-:W-:Y:S01]  /*1d490*/  IMAD.IADD R0, R5, 0x1, R0 ;  /* 0x0000000105007824 */ /* 0x000fe200078e0200 */
[----:B------:R-:W-:-:S04]  /*1d4a0*/  FMNMX.FTZ R2, R10, R11, !PT ;  /* 0x0000000b0a027209 */ /* 0x000fc80007810000 */
[----:B------:R-:W-:Y:S02]  /*1d4b0*/  IMNMX R0, R6, R0, PT ;  /* 0x0000000006007217 */ /* 0x000fe40003800200 */
[----:B------:R-:W-:Y:S02]  /*1d4c0*/  FMNMX.FTZ R2, R12, R2, !PT ;  /* 0x000000020c027209 */ /* 0x000fe40007810000 */
[C---:B------:R-:W-:Y:S02]  /*1d4d0*/  ISETP.GT.AND P1, PT, R0.reuse, RZ, PT ;  /* 0x000000ff0000720c */ /* 0x040fe40003f24270 */
[C---:B------:R-:W-:Y:S02]  /*1d4e0*/  ISETP.GT.AND P0, PT, R0.reuse, 0x1, PT ;  /* 0x000000010000780c */ /* 0x040fe40003f04270 */
[----:B------:R-:W-:Y:S02]  /*1d4f0*/  ISETP.GT.AND P2, PT, R0, 0x8, PT ;  /* 0x000000080000780c */ /* 0x000fe40003f44270 */
[----:B------:R-:W-:-:S02]  /*1d500*/  FSEL R6, R30, -INF , P1 ;  /* 0xff8000001e067808 */ /* 0x000fc40000800000 */
[----:B------:R-:W-:Y:S02]  /*1d510*/  FSEL R7, R28, -INF , P0 ;  /* 0xff8000001c077808 */ /* 0x000fe40000000000 */
[----:B------:R-:W-:Y:S02]  /*1d520*/  ISETP.GT.AND P0, PT, R0, 0x9, PT ;  /* 0x000000090000780c */ /* 0x000fe40003f04270 */
[----:B------:R-:W-:Y:S02]  /*1d530*/  FSEL R9, R22, -INF , P2 ;  /* 0xff80000016097808 */ /* 0x000fe40001000000 */
[----:B------:R-:W-:Y:S02]  /*1d540*/  FMNMX.FTZ R3, R6, R7, !PT ;  /* 0x0000000706037209 */ /* 0x000fe40007810000 */
[----:B------:R-:W-:Y:S02]  /*1d550*/  FMNMX.FTZ R5, R13, R2, !PT ;  /* 0x000000020d057209 */ /* 0x000fe40007810000 */
[----:B------:R-:W-:-:S02]  /*1d560*/  ISETP.GT.AND P1, PT, R0, 0x10, PT ;  /* 0x000000100000780c */ /* 0x000fc40003f24270 */
[----:B------:R-:W-:Y:S02]  /*1d570*/  FSEL R8, R27, -INF , P0 ;  /* 0xff8000001b087808 */ /* 0x000fe40000000000 */
[----:B------:R-:W-:Y:S02]  /*1d580*/  FMNMX.FTZ R2, R9, R3, !PT ;  /* 0x0000000309027209 */ /* 0x000fe40007810000 */
[----:B------:R-:W-:Y:S02]  /*1d590*/  FMNMX.FTZ R134, R14, R5, !PT ;  /* 0x000000050e867209 */ /* 0x000fe40007810000 */
[----:B------:R-:W-:Y:S02]  /*1d5a0*/  ISETP.GT.AND P0, PT, R0, 0x11, PT ;  /* 0x000000110000780c */ /* 0x000fe40003f04270 */
[----:B------:R-:W-:Y:S02]  /*1d5b0*/  FSEL R21, R21, -INF , P1 ;  /* 0xff80000015157808 */ /* 0x000fe40000800000 */
[----:B------:R-:W-:-:S02]  /*1d5c0*/  FMNMX.FTZ R2, R8, R2, !PT ;  /* 0x0000000208027209 */ /* 0x000fc40007810000 */
[----:B------:R-:W-:Y:S02]  /*1d5d0*/  FMNMX.FTZ R134, R23, R134, !PT ;  /* 0x0000008617867209 */ /* 0x000fe40007810000 */
[----:B------:R-:W-:Y:S02]  /*1d5e0*/  ISETP.GT.AND P1, PT, R0, 0x18, PT ;  /* 0x000000180000780c */ /* 0x000fe40003f24270 */
[----:B------:R-:W-:Y:S02]  /*1d5f0*/  FSEL R20, R20, -INF , P0 ;  /* 0xff80000014147808 */ /* 0x000fe40000000000 */
[----:B------:R-:W-:Y:S02]  /*1d600*/  FMNMX.FTZ R5, R21, R2, !PT ;  /* 0x0000000215057209 */ /* 0x000fe40007810000 */
[----:B------:R-:W-:Y:S02]  /*1d610*/  FMNMX.FTZ R134, R24, R134, !PT ;  /* 0x0000008618867209 */ /* 0x000fe40007810000 */
[----:B------:R-:W-:Y:S01]  /*1d620*/  ISETP.GT.AND P0, PT, R0, 0x19, PT ;  /* 0x000000190000780c */ /* 0x000fe20003f04270 */
[----:B------:R-:W-:Y:S01]  /*1d630*/  IMAD.MOV.U32 R0, RZ, RZ, 0x2 ;  /* 0x00000002ff007424 */ /* 0x000fe200078e00ff */
[----:B------:R-:W-:-:S02]  /*1d640*/  FSEL R22, R19, -INF , P1 ;  /* 0xff80000013167808 */ /* 0x000fc40000800000 */
[----:B------:R-:W-:Y:S02]  /*1d650*/  FMNMX.FTZ R5, R20, R5, !PT ;  /* 0x0000000514057209 */ /* 0x000fe40007810000 */
[----:B------:R-:W-:Y:S02]  /*1d660*/  FMNMX.FTZ R134, R26, R134, !PT ;  /* 0x000000861a867209 */ /* 0x000fe40007810000 */
[----:B------:R-:W-:Y:S02]  /*1d670*/  FSEL R25, R25, -INF , P0 ;  /* 0xff80000019197808 */ /* 0x000fe40000000000 */
[----:B------:R-:W-:Y:S01]  /*1d680*/  FMNMX.FTZ R5, R22, R5, !PT ;  /* 0x0000000516057209 */ /* 0x000fe20007810000 */
[----:B-----5:R-:W-:Y:S01]  /*1d690*/  IMAD.MOV.U32 R4, RZ, RZ, R134 ;  /* 0x000000ffff047224 */ /* 0x020fe200078e0086 */
[----:B------:R-:W-:Y:S02]  /*1d6a0*/  MOV R2, 0x1d6d0 ;  /* 0x0001d6d000027802 */ /* 0x000fe40000000f00 */
[----:B------:R-:W-:-:S02]  /*1d6b0*/  FMNMX.FTZ R5, R25, R5, !PT ;  /* 0x0000000519057209 */ /* 0x000fc40007810000 */
[----:B-1----:R-:W-:Y:S05]  /*1d6c0*/  CALL.REL.NOINC `($__internal_23_$__cuda_sm70_shflsync_bfly_p) ;  /* 0x000017d000007944 */ /* 0x002fea0003c00000 */
[----:B------:R-:W-:Y:S01]  /*1d6d0*/  FMNMX.FTZ R134, R134, R0, !PT ;  /* 0x0000000086867209 */ /* 0x000fe20007810000 */
[----:B------:R-:W-:Y:S01]  /*1d6e0*/  IMAD.MOV.U32 R0, RZ, RZ, 0x1 ;  /* 0x00000001ff007424 */ /* 0x000fe200078e00ff */
[----:B------:R-:W-:-:S03]  /*1d6f0*/  MOV R2, 0x1d720 ;  /* 0x0001d72000027802 */ /* 0x000fc60000000f00 */
[----:B------:R-:W-:Y:S02]  /*1d700*/  IMAD.MOV.U32 R4, RZ, RZ, R134 ;  /* 0x000000ffff047224 */ /* 0x000fe400078e0086 */
[----:B------:R-:W-:Y:S05]  /*1d710*/  CALL.REL.NOINC `($__internal_23_$__cuda_sm70_shflsync_bfly_p) ;  /* 0x0000178000007944 */ /* 0x000fea0003c00000 */
[----:B------:R-:W-:Y:S01]  /*1d720*/  FMNMX.FTZ R134, R134, R0, !PT ;  /* 0x0000000086867209 */ /* 0x000fe20007810000 */
[----:B------:R-:W-:Y:S01]  /*1d730*/  IMAD.MOV.U32 R4, RZ, RZ, R5 ;  /* 0x000000ffff047224 */ /* 0x000fe200078e0005 */
[----:B------:R-:W-:Y:S01]  /*1d740*/  MOV R2, 0x1d770 ;  /* 0x0001d77000027802 */ /* 0x000fe20000000f00 */
[----:B------:R-:W-:Y:S02]  /*1d750*/  IMAD.MOV.U32 R0, RZ, RZ, 0x2 ;  /* 0x00000002ff007424 */ /* 0x000fe400078e00ff */
[----:B------:R-:W-:Y:S05]  /*1d760*/  CALL.REL.NOINC `($__internal_23_$__cuda_sm70_shflsync_bfly_p) ;  /* 0x0000173000007944 */ /* 0x000fea0003c00000 */
[----:B------:R-:W-:Y:S01]  /*1d770*/  FMNMX.FTZ R5, R5, R0, !PT ;  /* 0x0000000005057209 */ /* 0x000fe20007810000 */
[----:B------:R-:W-:Y:S01]  /*1d780*/  IMAD.MOV.U32 R0, RZ, RZ, 0x1 ;  /* 0x00000001ff007424 */ /* 0x000fe200078e00ff */
[----:B------:R-:W-:-:S03]  /*1d790*/  MOV R2, 0x1d7c0 ;  /* 0x0001d7c000027802 */ /* 0x000fc60000000f00 */
[----:B------:R-:W-:Y:S02]  /*1d7a0*/  IMAD.MOV.U32 R4, RZ, RZ, R5 ;  /* 0x000000ffff047224 */ /* 0x000fe400078e0005 */
[----:B------:R-:W-:Y:S05]  /*1d7b0*/  CALL.REL.NOINC `($__internal_23_$__cuda_sm70_shflsync_bfly_p) ;  /* 0x000016e000007944 */ /* 0x000fea0003c00000 */
[----:B------:R-:W-:Y:S01]  /*1d7c0*/  MOV R4, R0 ;  /* 0x0000000000047202 */ /* 0x000fe20000000f00 */
[----:B------:R-:W-:Y:S05]  /*1d7d0*/  BRA `(.L_x_1495) ;  /* 0xffff422000007947 */ /* 0x000fea000383ffff */
.L_x_1402:
[----:B------:R-:W-:Y:S01]  /*1d7e0*/  MOV R200, 0x181f ;  /* 0x0000181f00c87802 */ /* 0x000fe20000000f00 */
[----:B------:R-:W-:Y:S01]  /*1d7f0*/  IMAD.MOV.U32 R2, RZ, RZ, RZ ;  /* 0x000000ffff027224 */ /* 0x000fe200078e00ff */
[----:B------:R-:W-:Y:S02]  /*1d800*/  MOV R3, 0x1d820 ;  /* 0x0001d82000037802 */ /* 0x000fe40000000f00 */
[----:B-1234-:R-:W-:Y:S05]  /*1d810*/  CALL.REL.NOINC `($__internal_24_$__cuda_sm70_shflsync_idx_p) ;  /* 0x000016e000007944 */ /* 0x01efea0003c00000 */
[----:B-----5:R-:W-:Y:S01]  /*1d820*/  MOV R4, R0 ;  /* 0x0000000000047202 */ /* 0x020fe20000000f00 */
[----:B-1----:R-:W-:-:S05]  /*1d830*/  BRA `(.L_x_1496) ;  /* 0xffff4e7000007947 */ /* 0x002fca000383ffff */
.L_x_1403:
[----:B------:R-:W-:Y:S01]  /*1d840*/  MOV R2, RZ ;  /* 0x000000ff00027202 */ /* 0x000fe20000000f00 */
[----:B----4-:R-:W-:Y:S01]  /*1d850*/  IMAD.MOV.U32 R0, RZ, RZ, R5 ;  /* 0x000000ffff007224 */ /* 0x010fe200078e0005 */
[----:B------:R-:W-:Y:S01]  /*1d860*/  MOV R3, 0x1d890 ;  /* 0x0001d89000037802 */ /* 0x000fe20000000f00 */
[----:B------:R-:W-:Y:S02]  /*1d870*/  IMAD.MOV.U32 R200, RZ, RZ, 0x181f ;  /* 0x0000181fffc87424 */ /* 0x000fe400078e00ff */
[----:B-123--:R-:W-:Y:S05]  /*1d880*/  CALL.REL.NOINC `($__internal_24_$__cuda_sm70_shflsync_idx_p) ;  /* 0x0000167000007944 */ /* 0x00efea0003c00000 */
[----:B-1---5:R-:W-:-:S05]  /*1d890*/  BRA `(.L_x_1497) ;  /* 0xffff4e3000007947 */ /* 0x022fca000383ffff */
.L_x_1406:
[----:B------:R-:W-:Y:S01]  /*1d8a0*/  MOV R200, 0x181f ;  /* 0x0000181f00c87802 */ /* 0x000fe20000000f00 */
[----:B------:R-:W-:Y:S01]  /*1d8b0*/  IMAD.MOV.U32 R2, RZ, RZ, RZ ;  /* 0x000000ffff027224 */ /* 0x000fe200078e00ff */
[----:B------:R-:W-:Y:S02]  /*1d8c0*/  MOV R3, 0x1d8e0 ;  /* 0x0001d8e000037802 */ /* 0x000fe40000000f00 */
[----:B------:R-:W-:Y:S05]  /*1d8d0*/  CALL.REL.NOINC `($__internal_24_$__cuda_sm70_shflsync_idx_p) ;  /* 0x0000162000007944 */ /* 0x000fea0003c00000 */
[----:B-----5:R-:W-:Y:S01]  /*1d8e0*/  MOV R4, R0 ;  /* 0x0000000000047202 */ /* 0x020fe20000000f00 */
[----:B-1----:R-:W-:-:S05]  /*1d8f0*/  BRA `(.L_x_1498) ;  /* 0xffff5a1000007947 */ /* 0x002fca000383ffff */
.L_x_1407:
[----:B------:R-:W-:Y:S01]  /*1d900*/  MOV R2, RZ ;  /* 0x000000ff00027202 */ /* 0x000fe20000000f00 */
[----:B-1----:R-:W-:Y:S01]  /*1d910*/  IMAD.MOV.U32 R0, RZ, RZ, R5 ;  /* 0x000000ffff007224 */ /* 0x002fe200078e0005 */
[----:B------:R-:W-:Y:S01]  /*1d920*/  MOV R3, 0x1d950 ;  /* 0x0001d95000037802 */ /* 0x000fe20000000f00 */
[----:B------:R-:W-:Y:S02]  /*1d930*/  IMAD.MOV.U32 R200, RZ, RZ, 0x181f ;  /* 0x0000181fffc87424 */ /* 0x000fe400078e00ff */
[----:B--2---:R-:W-:Y:S05]  /*1d940*/  CALL.REL.NOINC `($__internal_24_$__cuda_sm70_shflsync_idx_p) ;  /* 0x000015b000007944 */ /* 0x004fea0003c00000 */
[----:B-1---5:R-:W-:-:S05]  /*1d950*/  BRA `(.L_x_1499) ;  /* 0xffff59d000007947 */ /* 0x022fca000383ffff */
.L_x_1408:
[----:B------:R-:W-:Y:S01]  /*1d960*/  MOV R2, RZ ;  /* 0x000000ff00027202 */ /* 0x000fe20000000f00 */
[----:B------:R-:W-:Y:S01]  /*1d970*/  IMAD.MOV.U32 R0, RZ, RZ, R4 ;  /* 0x000000ffff007224 */ /* 0x000fe200078e0004 */
[----:B------:R-:W-:Y:S01]  /*1d980*/  MOV R3, 0x1d9b0 ;  /* 0x0001d9b000037802 */ /* 0x000fe20000000f00 */
[----:B------:R-:W-:Y:S02]  /*1d990*/  IMAD.MOV.U32 R200, RZ, RZ, 0x1c1f ;  /* 0x00001c1fffc87424 */ /* 0x000fe400078e00ff */
[----:B------:R-:W-:Y:S05]  /*1d9a0*/  CALL.REL.NOINC `($__internal_24_$__cuda_sm70_shflsync_idx_p) ;  /* 0x0000155000007944 */ /* 0x000fea0003c00000 */
[----:B-1---5:R-:W-:-:S05]  /*1d9b0*/  BRA `(.L_x_1500) ;  /* 0xffff5b9000007947 */ /* 0x022fca000383ffff */
.L_x_1409:
[----:B------:R-:W-:Y:S01]  /*1d9c0*/  MOV R2, 0x1 ;  /* 0x0000000100027802 */ /* 0x000fe20000000f00 */
[----:B------:R-:W-:Y:S01]  /*1d9d0*/  IMAD.MOV.U32 R0, RZ, RZ, R4 ;  /* 0x000000ffff007224 */ /* 0x000fe200078e0004 */
[----:B------:R-:W-:Y:S01]  /*1d9e0*/  MOV R3, 0x1da10 ;  /* 0x0001da1000037802 */ /* 0x000fe20000000f00 */
[----:B------:R-:W-:Y:S02]  /*1d9f0*/  IMAD.MOV.U32 R200, RZ, RZ, 0x1c1f ;  /* 0x00001c1fffc87424 */ /* 0x000fe400078e00ff */
[----:B-1----:R-:W-:Y:S05]  /*1da00*/  CALL.REL.NOINC `($__internal_24_$__cuda_sm70_shflsync_idx_p) ;  /* 0x000014f000007944 */ /* 0x002fea0003c00000 */
[----:B------:R-:W-:Y:S05]  /*1da10*/  IMAD.IADD R0, R5, 0x1, R0 ;  /* 0x0000000105007824 */ /* 0x000fea00078e0200 */
[C---:B------:R-:W-:Y:S02]  /*1da20*/  ISETP.GT.AND P1, PT, R0.reuse, RZ, PT ;  /* 0x000000ff0000720c */ /* 0x040fe40003f24270 */
[----:B------:R-:W-:Y:S02]  /*1da30*/  ISETP.GT.AND P0, PT, R0, 0x1, PT ;  /* 0x000000010000780c */ /* 0x000fe40003f04270 */
[----:B------:R-:W-:Y:S02]  /*1da40*/  FSEL R5, R174, -INF , P1 ;  /* 0xff800000ae057808 */ /* 0x000fe40000800000 */
[C---:B------:R-:W-:Y:S02]  /*1da50*/  ISETP.GT.AND P3, PT, R0.reuse, 0x8, PT ;  /* 0x000000080000780c */ /* 0x040fe40003f64270 */
[C---:B------:R-:W-:Y:S02]  /*1da60*/  ISETP.GT.AND P5, PT, R0.reuse, 0x9, PT ;  /* 0x000000090000780c */ /* 0x040fe40003fa4270 */
[C---:B------:R-:W-:Y:S02]  /*1da70*/  ISETP.GT.AND P4, PT, R0.reuse, 0x10, PT ;  /* 0x000000100000780c */ /* 0x040fe40003f84270 */
[----:B------:R-:W-:Y:S02]  /*1da80*/  FSEL R161, R173, -INF , P0 ;  /* 0xff800000ada17808 */ /* 0x000fe40000000000 */
[C---:B------:R-:W-:Y:S02]  /*1da90*/  ISETP.GT.AND P2, PT, R0.reuse, 0x11, PT ;  /* 0x000000110000780c */ /* 0x040fe40003f44270 */
[C---:B------:R-:W-:Y:S02]  /*1daa0*/  ISETP.GT.AND P1, PT, R0.reuse, 0x18, PT ;  /* 0x000000180000780c */ /* 0x040fe40003f24270 */
[----:B------:R-:W-:Y:S02]  /*1dab0*/  ISETP.GT.AND P0, PT, R0, 0x19, PT ;  /* 0x000000190000780c */ /* 0x000fe40003f04270 */
        /* <DEDUP_REMOVED lines=11> */
[----:B-----5:R-:W-:Y:S01]  /*1db70*/  FMNMX.FTZ R4, R14, R0, !PT ;  /* 0x000000000e047209 */ /* 0x020fe20007810000 */
[----:B------:R-:W-:Y:S01]  /*1db80*/  IMAD.MOV.U32 R0, RZ, RZ, 0x2 ;  /* 0x00000002ff007424 */ /* 0x000fe200078e00ff */
[----:B------:R-:W-:Y:S02]  /*1db90*/  FSEL R9, R167, -INF , P2 ;  /* 0xff800000a7097808 */ /* 0x000fe40001000000 */
        /* <DEDUP_REMOVED lines=10> */
[----:B-1----:R-:W-:Y:S05]  /*1dc40*/  CALL.REL.NOINC `($__internal_23_$__cuda_sm70_shflsync_bfly_p) ;  /* 0x0000125000007944 */ /* 0x002fea0003c00000 */
[----:B------:R-:W-:Y:S01]  /*1dc50*/  FMNMX.FTZ R4, R4, R0, !PT ;  /* 0x0000000004047209 */ /* 0x000fe20007810000 */
[----:B------:R-:W-:Y:S01]  /*1dc60*/  IMAD.MOV.U32 R0, RZ, RZ, 0x1 ;  /* 0x00000001ff007424 */ /* 0x000fe200078e00ff */
[----:B------:R-:W-:Y:S02]  /*1dc70*/  MOV R2, 0x1dc90 ;  /* 0x0001dc9000027802 */ /* 0x000fe40000000f00 */
        /* <DEDUP_REMOVED lines=8> */
[----:B------:R-:W-:Y:S02]  /*1dd00*/  MOV R2, 0x1dd20 ;  /* 0x0001dd2000027802 */ /* 0x000fe40000000f00 */
[----:B------:R-:W-:Y:S05]  /*1dd10*/  CALL.REL.NOINC `($__internal_23_$__cuda_sm70_shflsync_bfly_p) ;  /* 0x0000118000007944 */ /* 0x000fea0003c00000 */
[----:B------:R-:W-:-:S05]  /*1dd20*/  BRA `(.L_x_1501) ;  /* 0xffff5bd000007947 */ /* 0x000fca000383ffff */
.L_x_1412:
[----:B------:R-:W-:Y:S01]  /*1dd30*/  MOV R200, 0x181f ;  /* 0x0000181f00c87802 */ /* 0x000fe20000000f00 */
[----:B------:R-:W-:Y:S01]  /*1dd40*/  IMAD.MOV.U32 R2, RZ, RZ, RZ ;  /* 0x000000ffff027224 */ /* 0x000fe200078e00ff */
[----:B------:R-:W-:Y:S02]  /*1dd50*/  MOV R3, 0x1dd70 ;  /* 0x0001dd7000037802 */ /* 0x000fe40000000f00 */
[----:B-1234-:R-:W-:Y:S05]  /*1dd60*/  CALL.REL.NOINC `($__internal_24_$__cuda_sm70_shflsync_idx_p) ;  /* 0x0000119000007944 */ /* 0x01efea0003c00000 */
[----:B-1---5:R-:W-:-:S05]  /*1dd70*/  BRA `(.L_x_1502) ;  /* 0xffff702000007947 */ /* 0x022fca000383ffff */
.L_x_1415:
[----:B------:R-:W-:Y:S01]  /*1dd80*/  MOV R200, 0x181f ;  /* 0x0000181f00c87802 */ /* 0x000fe20000000f00 */
[----:B------:R-:W-:Y:S01]  /*1dd90*/  IMAD.MOV.U32 R2, RZ, RZ, RZ ;  /* 0x000000ffff027224 */ /* 0x000fe200078e00ff */
[----:B------:R-:W-:Y:S02]  /*1dda0*/  MOV R3, 0x1ddc0 ;  /* 0x0001ddc000037802 */ /* 0x000fe40000000f00 */
[----:B------:R-:W-:Y:S05]  /*1ddb0*/  CALL.REL.NOINC `($__internal_24_$__cuda_sm70_shflsync_idx_p) ;  /* 0x0000114000007944 */ /* 0x000fea0003c00000 */
[----:B-----5:R-:W-:Y:S01]  /*1ddc0*/  MOV R4, R0 ;  /* 0x0000000000047202 */ /* 0x020fe20000000f00 */
[----:B-1----:R-:W-:-:S05]  /*1ddd0*/  BRA `(.L_x_1503) ;  /* 0xffff7bd000007947 */ /* 0x002fca000383ffff */
.L_x_1416:
[----:B------:R-:W-:Y:S01]  /*1dde0*/  MOV R2, RZ ;  /* 0x000000ff00027202 */ /* 0x000fe20000000f00 */
[----:B-1----:R-:W-:Y:S01]  /*1ddf0*/  IMAD.MOV.U32 R0, RZ, RZ, R5 ;  /* 0x000000ffff007224 */ /* 0x002fe200078e0005 */
[----:B------:R-:W-:Y:S01]  /*1de00*/  MOV R3, 0x1de30 ;  /* 0x0001de3000037802 */ /* 0x000fe20000000f00 */
[----:B------:R-:W-:Y:S02]  /*1de10*/  IMAD.MOV.U32 R200, RZ, RZ, 0x181f ;  /* 0x0000181fffc87424 */ /* 0x000fe400078e00ff */
[----:B--2---:R-:W-:Y:S05]  /*1de20*/  CALL.REL.NOINC `($__internal_24_$__cuda_sm70_shflsync_idx_p) ;  /* 0x000010d000007944 */ /* 0x004fea0003c00000 */
[----:B-1---5:R-:W-:-:S05]  /*1de30*/  BRA `(.L_x_1504) ;  /* 0xffff7b9000007947 */ /* 0x022fca000383ffff */
.L_x_1417:
[----:B------:R-:W-:Y:S02]  /*1de40*/  MOV R0, 0x2 ;  /* 0x0000000200007802 */ /* 0x000fe40000000f00 */
[----:B------:R-:W-:Y:S02]  /*1de50*/  MOV R2, 0x1de70 ;  /* 0x0001de7000027802 */ /* 0x000fe40000000f00 */
[----:B------:R-:W-:Y:S05]  /*1de60*/  CALL.REL.NOINC `($__internal_23_$__cuda_sm70_shflsync_bfly_p) ;  /* 0x0000103000007944 */ /* 0x000fea0003c00000 */
        /* <DEDUP_REMOVED lines=14> */
.L_x_1419:
[----:B------:R-:W-:Y:S01]  /*1df50*/  IMAD.MOV.U32 R4, RZ, RZ, R203 ;  /* 0x000000ffff047224 */ /* 0x000fe200078e00cb */
[----:B------:R-:W-:-:S02]  /*1df60*/  MOV R0, 0x2 ;  /* 0x0000000200007802 */ /* 0x000fc40000000f00 */
[----:B------:R-:W-:Y:S02]  /*1df70*/  MOV R2, 0x1df90 ;  /* 0x0001df9000027802 */ /* 0x000fe40000000f00 */
[----:B------:R-:W-:Y:S05]  /*1df80*/  CALL.REL.NOINC `($__internal_23_$__cuda_sm70_shflsync_bfly_p) ;  /* 0x00000f1000007944 */ /* 0x000fea0003c00000 */
[----:B------:R-:W-:Y:S05]  /*1df90*/  BRA `(.L_x_1506) ;  /* 0xffff8f8000007947 */ /* 0x000fea000383ffff */
.L_x_1420:
[----:B------:R-:W-:Y:S01]  /*1dfa0*/  IMAD.MOV.U32 R4, RZ, RZ, R6 ;  /* 0x000000ffff047224 */ /* 0x000fe200078e0006 */
[----:B------:R-:W-:Y:S02]  /*1dfb0*/  MOV R0, 0x1 ;  /* 0x0000000100007802 */ /* 0x000fe40000000f00 */
[----:B------:R-:W-:Y:S02]  /*1dfc0*/  MOV R2, 0x1dfe0 ;  /* 0x0001dfe000027802 */ /* 0x000fe40000000f00 */
[----:B-1----:R-:W-:Y:S05]  /*1dfd0*/  CALL.REL.NOINC `($__internal_23_$__cuda_sm70_shflsync_bfly_p) ;  /* 0x00000ec000007944 */ /* 0x002fea0003c00000 */
[----:B------:R-:W-:Y:S01]  /*1dfe0*/  FADD.FTZ R6, R6, R0 ;  /* 0x0000000006067221 */ /* 0x000fe20000010000 */
[----:B------:R-:W-:Y:S02]  /*1dff0*/  MOV R4, R202 ;  /* 0x000000ca00047202 */ /* 0x000fe40000000f00 */
[----:B------:R-:W-:Y:S02]  /*1e000*/  MOV R0, 0x2 ;  /* 0x0000000200007802 */ /* 0x000fe40000000f00 */
[----:B------:R-:W-:Y:S02]  /*1e010*/  MOV R2, 0x1e030 ;  /* 0x0001e03000027802 */ /* 0x000fe40000000f00 */
[----:B------:R-:W-:Y:S05]  /*1e020*/  CALL.REL.NOINC `($__internal_23_$__cuda_sm70_shflsync_bfly_p) ;  /* 0x00000e7000007944 */ /* 0x000fea0003c00000 */
[----:B------:R-:W-:Y:S01]  /*1e030*/  FADD.FTZ R4, R202, R0 ;  /* 0x00000000ca047221 */ /* 0x000fe20000010000 */
[----:B------:R-:W-:Y:S02]  /*1e040*/  MOV R0, 0x1 ;  /* 0x0000000100007802 */ /* 0x000fe40000000f00 */
[----:B------:R-:W-:-:S02]  /*1e050*/  MOV R2, 0x1e070 ;  /* 0x0001e07000027802 */ /* 0x000fc40000000f00 */
[----:B------:R-:W-:Y:S05]  /*1e060*/  CALL.REL.NOINC `($__internal_23_$__cuda_sm70_shflsync_bfly_p) ;  /* 0x00000e3000007944 */ /* 0x000fea0003c00000 */
[----:B------:R-:W-:Y:S01]  /*1e070*/  MOV R3, R0 ;  /* 0x0000000000037202 */ /* 0x000fe20000000f00 */
[----:B------:R-:W-:Y:S05]  /*1e080*/  BRA `(.L_x_1507) ;  /* 0xffff8f0000007947 */ /* 0x000fea000383ffff */
.L_x_1427:
[----:B--234-:R-:W-:Y:S01]  /*1e090*/  IMAD.MOV.U32 R0, RZ, RZ, R13 ;  /* 0x000000ffff007224 */ /* 0x01cfe200078e000d */
[----:B------:R-:W-:Y:S01]  /*1e0a0*/  MOV R2, RZ ;  /* 0x000000ff00027202 */ /* 0x000fe20000000f00 */
[----:B------:R-:W-:Y:S01]  /*1e0b0*/  IMAD.MOV.U32 R200, RZ, RZ, 0x181f ;  /* 0x0000181fffc87424 */ /* 0x000fe200078e00ff */
[----:B------:R-:W-:-:S02]  /*1e0c0*/  MOV R3, 0x1e0e0 ;  /* 0x0001e0e000037802 */ /* 0x000fc40000000f00 */
[----:B-1----:R-:W-:Y:S05]  /*1e0d0*/  CALL.REL.NOINC `($__internal_24_$__cuda_sm70_shflsync_idx_p) ;  /* 0x00000e2000007944 */ /* 0x002fea0003c00000 */
[----:B-----5:R-:W-:Y:S01]  /*1e0e0*/  MOV R4, R0 ;  /* 0x0000000000047202 */ /* 0x020fe20000000f00 */
[----:B-1----:R-:W-:Y:S05]  /*1e0f0*/  BRA `(.L_x_1508) ;  /* 0xffffaa1000007947 */ /* 0x002fea000383ffff */
.L_x_1428:
[----:B------:R-:W-:Y:S01]  /*1e100*/  IMAD.MOV.U32 R0, RZ, RZ, R14 ;  /* 0x000000ffff007224 */ /* 0x000fe200078e000e */
[----:B------:R-:W-:Y:S01]  /*1e110*/  MOV R2, RZ ;  /* 0x000000ff00027202 */ /* 0x000fe20000000f00 */
[----:B------:R-:W-:Y:S01]  /*1e120*/  IMAD.MOV.U32 R200, RZ, RZ, 0x181f ;  /* 0x0000181fffc87424 */ /* 0x000fe200078e00ff */
[----:B------:R-:W-:-:S02]  /*1e130*/  MOV R3, 0x1e150 ;  /* 0x0001e15000037802 */ /* 0x000fc40000000f00 */
[----:B-123--:R-:W-:Y:S05]  /*1e140*/  CALL.REL.NOINC `($__internal_24_$__cuda_sm70_shflsync_idx_p) ;  /* 0x00000db000007944 */ /* 0x00efea0003c00000 */
[----:B-1---5:R-:W-:Y:S05]  /*1e150*/  BRA `(.L_x_1509) ;  /* 0xffffa9d000007947 */ /* 0x022fea000383ffff */
.L_x_1431:
[----:B--2---:R-:W-:Y:S01]  /*1e160*/  IMAD.MOV.U32 R0, RZ, RZ, R13 ;  /* 0x000000ffff007224 */ /* 0x004fe200078e000d */
[----:B------:R-:W-:Y:S01]  /*1e170*/  MOV R2, 0x1 ;  /* 0x0000000100027802 */ /* 0x000fe20000000f00 */
[----:B------:R-:W-:Y:S01]  /*1e180*/  IMAD.MOV.U32 R200, RZ, RZ, 0x181f ;  /* 0x0000181fffc87424 */ /* 0x000fe200078e00ff */
[----:B------:R-:W-:-:S02]  /*1e190*/  MOV R3, 0x1e1b0 ;  /* 0x0001e1b000037802 */ /* 0x000fc40000000f00 */
[----:B-1-34-:R-:W-:Y:S05]  /*1e1a0*/  CALL.REL.NOINC `($__internal_24_$__cuda_sm70_shflsync_idx_p) ;  /* 0x00000d5000007944 */ /* 0x01afea0003c00000 */
[----:B-----5:R-:W-:Y:S01]  /*1e1b0*/  IMAD.MOV.U32 R4, RZ, RZ, R0 ;  /* 0x000000ffff047224 */ /* 0x020fe200078e0000 */
[----:B------:R-:W-:Y:S01]  /*1e1c0*/  MOV R2, 0x1 ;  /* 0x0000000100027802 */ /* 0x000fe20000000f00 */
[----:B------:R-:W-:Y:S01]  /*1e1d0*/  IMAD.MOV.U32 R0, RZ, RZ, R14 ;  /* 0x000000ffff007224 */ /* 0x000fe200078e000e */
[----:B------:R-:W-:-:S02]  /*1e1e0*/  MOV R200, 0x181f ;  /* 0x0000181f00c87802 */ /* 0x000fc40000000f00 */
[----:B------:R-:W-:Y:S02]  /*1e1f0*/  MOV R3, 0x1e210 ;  /* 0x0001e21000037802 */ /* 0x000fe40000000f00 */
[----:B-1----:R-:W-:Y:S05]  /*1e200*/  CALL.REL.NOINC `($__internal_24_$__cuda_sm70_shflsync_idx_p) ;  /* 0x00000cf000007944 */ /* 0x002fea0003c00000 */
[----:B-1---5:R-:W-:Y:S05]  /*1e210*/  BRA `(.L_x_1510) ;  /* 0xffffaa8000007947 */ /* 0x022fea000383ffff */
.L_x_1434:
[----:B--2---:R-:W-:Y:S01]  /*1e220*/  IMAD.MOV.U32 R0, RZ, RZ, R13 ;  /* 0x000000ffff007224 */ /* 0x004fe200078e000d */
[----:B------:R-:W-:Y:S01]  /*1e230*/  MOV R2, 0x2 ;  /* 0x0000000200027802 */ /* 0x000fe20000000f00 */
[----:B------:R-:W-:Y:S01]  /*1e240*/  IMAD.MOV.U32 R200, RZ, RZ, 0x181f ;  /* 0x0000181fffc87424 */ /* 0x000fe200078e00ff */
[----:B------:R-:W-:Y:S02]  /*1e250*/  MOV R3, 0x1e270 ;  /* 0x0001e27000037802 */ /* 0x000fe40000000f00 */
[----:B-1-34-:R-:W-:Y:S05]  /*1e260*/  CALL.REL.NOINC `($__internal_24_$__cuda_sm70_shflsync_idx_p) ;  /* 0x00000c9000007944 */ /* 0x01afea0003c00000 */
[----:B-----5:R-:W-:Y:S01]  /*1e270*/  MOV R4, R0 ;  /* 0x0000000000047202 */ /* 0x020fe20000000f00 */
[----:B-1----:R-:W-:Y:S05]  /*1e280*/  BRA `(.L_x_1511) ;  /* 0xffffab8000007947 */ /* 0x002fea000383ffff */
.L_x_1435:
[----:B--2---:R-:W-:Y:S01]  /*1e290*/  IMAD.MOV.U32 R0, RZ, RZ, R14 ;  /* 0x000000ffff007224 */ /* 0x004fe200078e000e */
[----:B------:R-:W-:Y:S01]  /*1e2a0*/  MOV R2, 0x2 ;  /* 0x0000000200027802 */ /* 0x000fe20000000f00 */
[----:B------:R-:W-:Y:S01]  /*1e2b0*/  IMAD.MOV.U32 R200, RZ, RZ, 0x181f ;  /* 0x0000181fffc87424 */ /* 0x000fe200078e00ff */
[----:B------:R-:W-:Y:S02]  /*1e2c0*/  MOV R3, 0x1e2e0 ;  /* 0x0001e2e000037802 */ /* 0x000fe40000000f00 */
[----:B-1-34-:R-:W-:Y:S05]  /*1e2d0*/  CALL.REL.NOINC `($__internal_24_$__cuda_sm70_shflsync_idx_p) ;  /* 0x00000c2000007944 */ /* 0x01afea0003c00000 */
[----:B-1---5:R-:W-:Y:S05]  /*1e2e0*/  BRA `(.L_x_1512) ;  /* 0xffffab4000007947 */ /* 0x022fea000383ffff */
.L_x_1438:
[----:B----4-:R-:W-:Y:S01]  /*1e2f0*/  IMAD.MOV.U32 R0, RZ, RZ, R13 ;  /* 0x000000ffff007224 */ /* 0x010fe200078e000d */
[----:B---3--:R-:W-:Y:S01]  /*1e300*/  MOV R2, 0x3 ;  /* 0x0000000300027802 */ /* 0x008fe20000000f00 */
[----:B------:R-:W-:Y:S01]  /*1e310*/  IMAD.MOV.U32 R200, RZ, RZ, 0x181f ;  /* 0x0000181fffc87424 */ /* 0x000fe200078e00ff */
[----:B------:R-:W-:-:S02]  /*1e320*/  MOV R3, 0x1e340 ;  /* 0x0001e34000037802 */ /* 0x000fc40000000f00 */
[----:B-12---:R-:W-:Y:S05]  /*1e330*/  CALL.REL.NOINC `($__internal_24_$__cuda_sm70_shflsync_idx_p) ;  /* 0x00000bc000007944 */ /* 0x006fea0003c00000 */
[----:B-----5:R-:W-:Y:S01]  /*1e340*/  IMAD.MOV.U32 R4, RZ, RZ, R0 ;  /* 0x000000ffff047224 */ /* 0x020fe200078e0000 */
[----:B------:R-:W-:Y:S01]  /*1e350*/  MOV R2, 0x3 ;  /* 0x0000000300027802 */ /* 0x000fe20000000f00 */
[----:B------:R-:W-:Y:S01]  /*1e360*/  IMAD.MOV.U32 R0, RZ, RZ, R14 ;  /* 0x000000ffff007224 */ /* 0x000fe200078e000e */
[----:B------:R-:W-:-:S02]  /*1e370*/  MOV R200, 0x181f ;  /* 0x0000181f00c87802 */ /* 0x000fc40000000f00 */
[----:B------:R-:W-:Y:S02]  /*1e380*/  MOV R3, 0x1e3a0 ;  /* 0x0001e3a000037802 */ /* 0x000fe40000000f00 */
[----:B-1----:R-:W-:Y:S05]  /*1e390*/  CALL.REL.NOINC `($__internal_24_$__cuda_sm70_shflsync_idx_p) ;  /* 0x00000b6000007944 */ /* 0x002fea0003c00000 */
[----:B-1---5:R-:W-:Y:S05]  /*1e3a0*/  BRA `(.L_x_1513) ;  /* 0xffffac0000007947 */ /* 0x022fea000383ffff */
.L_x_1440:
[----:B------:R-:W-:Y:S01]  /*1e3b0*/  IMAD.MOV.U32 R0, RZ, RZ, R5 ;  /* 0x000000ffff007224 */ /* 0x000fe200078e0005 */
[----:B------:R-:W-:Y:S01]  /*1e3c0*/  MOV R2, RZ ;  /* 0x000000ff00027202 */ /* 0x000fe20000000f00 */
[----:B------:R-:W-:Y:S01]  /*1e3d0*/  IMAD.MOV.U32 R200, RZ, RZ, 0x1c1f ;  /* 0x00001c1fffc87424 */ /* 0x000fe200078e00ff */
[----:B------:R-:W-:Y:S02]  /*1e3e0*/  MOV R3, 0x1e400 ;  /* 0x0001e40000037802 */ /* 0x000fe40000000f00 */
[----:B------:R-:W-:Y:S05]  /*1e3f0*/  CALL.REL.NOINC `($__internal_24_$__cuda_sm70_shflsync_idx_p) ;  /* 0x00000b0000007944 */ /* 0x000fea0003c00000 */
[----:B-----5:R-:W-:Y:S01]  /*1e400*/  MOV R4, R0 ;  /* 0x0000000000047202 */ /* 0x020fe20000000f00 */
[----:B-1----:R-:W-:Y:S05]  /*1e410*/  BRA `(.L_x_1514) ;  /* 0xffffaef000007947 */ /* 0x002fea000383ffff */
.L_x_1441:
[----:B------:R-:W-:Y:S01]  /*1e420*/  IMAD.MOV.U32 R0, RZ, RZ, R12 ;  /* 0x000000ffff007224 */ /* 0x000fe200078e000c */
[----:B------:R-:W-:Y:S01]  /*1e430*/  MOV R2, RZ ;  /* 0x000000ff00027202 */ /* 0x000fe20000000f00 */
[----:B------:R-:W-:Y:S01]  /*1e440*/  IMAD.MOV.U32 R200, RZ, RZ, 0x1c1f ;  /* 0x00001c1fffc87424 */ /* 0x000fe200078e00ff */
[----:B------:R-:W-:Y:S02]  /*1e450*/  MOV R3, 0x1e470 ;  /* 0x0001e47000037802 */ /* 0x000fe40000000f00 */
[----:B-12---:R-:W-:Y:S05]  /*1e460*/  CALL.REL.NOINC `($__internal_24_$__cuda_sm70_shflsync_idx_p) ;  /* 0x00000a9000007944 */ /* 0x006fea0003c00000 */
[----:B-1---5:R-:W-:Y:S05]  /*1e470*/  BRA `(.L_x_1515) ;  /* 0xffffaeb000007947 */ /* 0x022fea000383ffff */
.L_x_1444:
[----:B----4-:R-:W-:Y:S01]  /*1e480*/  IMAD.MOV.U32 R0, RZ, RZ, R5 ;  /* 0x000000ffff007224 */ /* 0x010fe200078e0005 */
[----:B------:R-:W-:Y:S01]  /*1e490*/  MOV R2, 0x1 ;  /* 0x0000000100027802 */ /* 0x000fe20000000f00 */
[----:B------:R-:W-:Y:S01]  /*1e4a0*/  IMAD.MOV.U32 R200, RZ, RZ, 0x1c1f ;  /* 0x00001c1fffc87424 */ /* 0x000fe200078e00ff */
[----:B------:R-:W-:-:S02]  /*1e4b0*/  MOV R3, 0x1e4d0 ;  /* 0x0001e4d000037802 */ /* 0x000fc40000000f00 */
[----:B-123--:R-:W-:Y:S05]  /*1e4c0*/  CALL.REL.NOINC `($__internal_24_$__cuda_sm70_shflsync_idx_p) ;  /* 0x00000a3000007944 */ /* 0x00efea0003c00000 */
[----:B-----5:R-:W-:Y:S01]  /*1e4d0*/  IMAD.MOV.U32 R4, RZ, RZ, R0 ;  /* 0x000000ffff047224 */ /* 0x020fe200078e0000 */
[----:B------:R-:W-:Y:S01]  /*1e4e0*/  MOV R2, 0x1 ;  /* 0x0000000100027802 */ /* 0x000fe20000000f00 */
[----:B------:R-:W-:Y:S01]  /*1e4f0*/  IMAD.MOV.U32 R0, RZ, RZ, R12 ;  /* 0x000000ffff007224 */ /* 0x000fe200078e000c */
[----:B------:R-:W-:-:S02]  /*1e500*/  MOV R200, 0x1c1f ;  /* 0x00001c1f00c87802 */ /* 0x000fc40000000f00 */
[----:B------:R-:W-:Y:S02]  /*1e510*/  MOV R3, 0x1e530 ;  /* 0x0001e53000037802 */ /* 0x000fe40000000f00 */
[----:B-1----:R-:W-:Y:S05]  /*1e520*/  CALL.REL.NOINC `($__internal_24_$__cuda_sm70_shflsync_idx_p) ;  /* 0x000009d000007944 */ /* 0x002fea0003c00000 */
[----:B-1---5:R-:W-:Y:S05]  /*1e530*/  BRA `(.L_x_1516) ;  /* 0xffffbb9000007947 */ /* 0x022fea000383ffff */
.L_x_1448:
[----:B------:R-:W-:Y:S01]  /*1e540*/  IMAD.MOV.U32 R0, RZ, RZ, R5 ;  /* 0x000000ffff007224 */ /* 0x000fe200078e0005 */
[----:B------:R-:W-:Y:S01]  /*1e550*/  MOV R2, RZ ;  /* 0x000000ff00027202 */ /* 0x000fe20000000f00 */
[----:B------:R-:W-:Y:S01]  /*1e560*/  IMAD.MOV.U32 R200, RZ, RZ, 0x181f ;  /* 0x0000181fffc87424 */ /* 0x000fe200078e00ff */
[----:B------:R-:W-:Y:S02]  /*1e570*/  MOV R3, 0x1e590 ;  /* 0x0001e59000037802 */ /* 0x000fe40000000f00 */
[----:B------:R-:W-:Y:S05]  /*1e580*/  CALL.REL.NOINC `($__internal_24_$__cuda_sm70_shflsync_idx_p) ;  /* 0x0000097000007944 */ /* 0x000fea0003c00000 */
[----:B-----5:R-:W-:Y:S01]  /*1e590*/  MOV R4, R0 ;  /* 0x0000000000047202 */ /* 0x020fe20000000f00 */
[----:B-1----:R-:W-:Y:S05]  /*1e5a0*/  BRA `(.L_x_1517) ;  /* 0xffffd08000007947 */ /* 0x002fea000383ffff */
.L_x_1449:
[----:B------:R-:W-:Y:S01]  /*1e5b0*/  IMAD.MOV.U32 R0, RZ, RZ, R14 ;  /* 0x000000ffff007224 */ /* 0x000fe200078e000e */
[----:B------:R-:W-:Y:S01]  /*1e5c0*/  MOV R2, RZ ;  /* 0x000000ff00027202 */ /* 0x000fe20000000f00 */
[----:B------:R-:W-:Y:S01]  /*1e5d0*/  IMAD.MOV.U32 R200, RZ, RZ, 0x181f ;  /* 0x0000181fffc87424 */ /* 0x000fe200078e00ff */
[----:B------:R-:W-:Y:S02]  /*1e5e0*/  MOV R3, 0x1e600 ;  /* 0x0001e60000037802 */ /* 0x000fe40000000f00 */
[----:B-12---:R-:W-:Y:S05]  /*1e5f0*/  CALL.REL.NOINC `($__internal_24_$__cuda_sm70_shflsync_idx_p) ;  /* 0x0000090000007944 */ /* 0x006fea0003c00000 */
[----:B-1---5:R-:W-:Y:S05]  /*1e600*/  BRA `(.L_x_1518) ;  /* 0xffffd04000007947 */ /* 0x022fea000383ffff */
.L_x_1452:
[----:B----4-:R-:W-:Y:S01]  /*1e610*/  IMAD.MOV.U32 R0, RZ, RZ, R5 ;  /* 0x000000ffff007224 */ /* 0x010fe200078e0005 */
[----:B--2---:R-:W-:Y:S01]  /*1e620*/  MOV R2, 0x1 ;  /* 0x0000000100027802 */ /* 0x004fe20000000f00 */
[----:B------:R-:W-:Y:S01]  /*1e630*/  IMAD.MOV.U32 R200, RZ, RZ, 0x181f ;  /* 0x0000181fffc87424 */ /* 0x000fe200078e00ff */
[----:B------:R-:W-:-:S02]  /*1e640*/  MOV R3, 0x1e660 ;  /* 0x0001e66000037802 */ /* 0x000fc40000000f00 */
[----:B-1-3--:R-:W-:Y:S05]  /*1e650*/  CALL.REL.NOINC `($__internal_24_$__cuda_sm70_shflsync_idx_p) ;  /* 0x000008a000007944 */ /* 0x00afea0003c00000 */
[----:B-----5:R-:W-:Y:S01]  /*1e660*/  IMAD.MOV.U32 R4, RZ, RZ, R0 ;  /* 0x000000ffff047224 */ /* 0x020fe200078e0000 */
[----:B------:R-:W-:Y:S01]  /*1e670*/  MOV R2, 0x1 ;  /* 0x0000000100027802 */ /* 0x000fe20000000f00 */
[----:B------:R-:W-:Y:S01]  /*1e680*/  IMAD.MOV.U32 R0, RZ, RZ, R14 ;  /* 0x000000ffff007224 */ /* 0x000fe200078e000e */
[----:B------:R-:W-:-:S02]  /*1e690*/  MOV R200, 0x181f ;  /* 0x0000181f00c87802 */ /* 0x000fc40000000f00 */
[----:B------:R-:W-:Y:S02]  /*1e6a0*/  MOV R3, 0x1e6c0 ;  /* 0x0001e6c000037802 */ /* 0x000fe40000000f00 */
[----:B-1----:R-:W-:Y:S05]  /*1e6b0*/  CALL.REL.NOINC `($__internal_24_$__cuda_sm70_shflsync_idx_p) ;  /* 0x0000084000007944 */ /* 0x002fea0003c00000 */
[----:B-1---5:R-:W-:Y:S05]  /*1e6c0*/  BRA `(.L_x_1519) ;  /* 0xffffd10000007947 */ /* 0x022fea000383ffff */
.L_x_1455:
[----:B----4-:R-:W-:Y:S01]  /*1e6d0*/  IMAD.MOV.U32 R0, RZ, RZ, R5 ;  /* 0x000000ffff007224 */ /* 0x010fe200078e0005 */
[----:B-1----:R-:W-:Y:S01]  /*1e6e0*/  MOV R2, 0x2 ;  /* 0x0000000200027802 */ /* 0x002fe20000000f00 */
[----:B------:R-:W-:Y:S01]  /*1e6f0*/  IMAD.MOV.U32 R200, RZ, RZ, 0x181f ;  /* 0x0000181fffc87424 */ /* 0x000fe200078e00ff */
[----:B------:R-:W-:Y:S02]  /*1e700*/  MOV R3, 0x1e720 ;  /* 0x0001e72000037802 */ /* 0x000fe40000000f00 */
[----:B--23--:R-:W-:Y:S05]  /*1e710*/  CALL.REL.NOINC `($__internal_24_$__cuda_sm70_shflsync_idx_p) ;  /* 0x000007e000007944 */ /* 0x00cfea0003c00000 */
[----:B-----5:R-:W-:Y:S01]  /*1e720*/  MOV R4, R0 ;  /* 0x0000000000047202 */ /* 0x020fe20000000f00 */
[----:B-1----:R-:W-:Y:S05]  /*1e730*/  BRA `(.L_x_1520) ;  /* 0xffffd20000007947 */ /* 0x002fea000383ffff */
.L_x_1456:
[----:B----4-:R-:W-:Y:S01]  /*1e740*/  IMAD.MOV.U32 R0, RZ, RZ, R14 ;  /* 0x000000ffff007224 */ /* 0x010fe200078e000e */
[----:B------:R-:W-:Y:S01]  /*1e750*/  MOV R2, 0x2 ;  /* 0x0000000200027802 */ /* 0x000fe20000000f00 */
[----:B------:R-:W-:Y:S01]  /*1e760*/  IMAD.MOV.U32 R200, RZ, RZ, 0x181f ;  /* 0x0000181fffc87424 */ /* 0x000fe200078e00ff */
[----:B------:R-:W-:Y:S02]  /*1e770*/  MOV R3, 0x1e790 ;  /* 0x0001e79000037802 */ /* 0x000fe40000000f00 */
[----:B-123--:R-:W-:Y:S05]  /*1e780*/  CALL.REL.NOINC `($__internal_24_$__cuda_sm70_shflsync_idx_p) ;  /* 0x0000077000007944 */ /* 0x00efea0003c00000 */
[----:B-1---5:R-:W-:Y:S05]  /*1e790*/  BRA `(.L_x_1521) ;  /* 0xffffd1c000007947 */ /* 0x022fea000383ffff */
.L_x_1459:
[----:B-1----:R-:W-:Y:S01]  /*1e7a0*/  IMAD.MOV.U32 R0, RZ, RZ, R5 ;  /* 0x000000ffff007224 */ /* 0x002fe200078e0005 */
[----:B------:R-:W-:Y:S01]  /*1e7b0*/  MOV R2, 0x3 ;  /* 0x0000000300027802 */ /* 0x000fe20000000f00 */
[----:B------:R-:W-:Y:S01]  /*1e7c0*/  IMAD.MOV.U32 R200, RZ, RZ, 0x181f ;  /* 0x0000181fffc87424 */ /* 0x000fe200078e00ff */
[----:B------:R-:W-:-:S02]  /*1e7d0*/  MOV R3, 0x1e7f0 ;  /* 0x0001e7f000037802 */ /* 0x000fc40000000f00 */
[----:B--234-:R-:W-:Y:S05]  /*1e7e0*/  CALL.REL.NOINC `($__internal_24_$__cuda_sm70_shflsync_idx_p) ;  /* 0x0000071000007944 */ /* 0x01cfea0003c00000 */
[----:B-----5:R-:W-:Y:S01]  /*1e7f0*/  IMAD.MOV.U32 R4, RZ, RZ, R0 ;  /* 0x000000ffff047224 */ /* 0x020fe200078e0000 */
[----:B------:R-:W-:Y:S01]  /*1e800*/  MOV R2, 0x3 ;  /* 0x0000000300027802 */ /* 0x000fe20000000f00 */
[----:B------:R-:W-:Y:S01]  /*1e810*/  IMAD.MOV.U32 R0, RZ, RZ, R14 ;  /* 0x000000ffff007224 */ /* 0x000fe200078e000e */
[----:B------:R-:W-:-:S02]  /*1e820*/  MOV R200, 0x181f ;  /* 0x0000181f00c87802 */ /* 0x000fc40000000f00 */
[----:B------:R-:W-:Y:S02]  /*1e830*/  MOV R3, 0x1e850 ;  /* 0x0001e85000037802 */ /* 0x000fe40000000f00 */
[----:B-1----:R-:W-:Y:S05]  /*1e840*/  CALL.REL.NOINC `($__internal_24_$__cuda_sm70_shflsync_idx_p) ;  /* 0x000006b000007944 */ /* 0x002fea0003c00000 */
[----:B-1---5:R-:W-:Y:S05]  /*1e850*/  BRA `(.L_x_1522) ;  /* 0xffffd28000007947 */ /* 0x022fea000383ffff */
.L_x_1461:
[----:B------:R-:W-:Y:S01]  /*1e860*/  IMAD.MOV.U32 R0, RZ, RZ, R98 ;  /* 0x000000ffff007224 */ /* 0x000fe200078e0062 */
[----:B------:R-:W-:Y:S01]  /*1e870*/  MOV R2, RZ ;  /* 0x000000ff00027202 */ /* 0x000fe20000000f00 */
[----:B------:R-:W-:Y:S01]  /*1e880*/  IMAD.MOV.U32 R200, RZ, RZ, 0x1f ;  /* 0x0000001fffc87424 */ /* 0x000fe200078e00ff */
[----:B------:R-:W-:Y:S02]  /*1e890*/  MOV R3, 0x1e8b0 ;  /* 0x0001e8b000037802 */ /* 0x000fe40000000f00 */
[----:B-12---:R-:W-:Y:S05]  /*1e8a0*/  CALL.REL.NOINC `($__internal_24_$__cuda_sm70_shflsync_idx_p) ;  /* 0x0000065000007944 */ /* 0x006fea0003c00000 */
[----:B------:R-:W-:Y:S01]  /*1e8b0*/  MOV R9, R0 ;  /* 0x0000000000097202 */ /* 0x000fe20000000f00 */
[----:B-1---5:R-:W-:Y:S05]  /*1e8c0*/  BRA `(.L_x_1523) ;  /* 0xffffd42000007947 */ /* 0x022fea000383ffff */
.L_x_1462:
[----:B------:R-:W-:Y:S01]  /*1e8d0*/  IMAD.MOV.U32 R0, RZ, RZ, R98 ;  /* 0x000000ffff007224 */ /* 0x000fe200078e0062 */
[----:B------:R-:W-:Y:S01]  /*1e8e0*/  MOV R2, 0x1 ;  /* 0x0000000100027802 */ /* 0x000fe20000000f00 */
[----:B------:R-:W-:Y:S01]  /*1e8f0*/  IMAD.MOV.U32 R200, RZ, RZ, 0x1f ;  /* 0x0000001fffc87424 */ /* 0x000fe200078e00ff */
[----:B------:R-:W-:Y:S02]  /*1e900*/  MOV R3, 0x1e920 ;  /* 0x0001e92000037802 */ /* 0x000fe40000000f00 */
[----:B-1234-:R-:W-:Y:S05]  /*1e910*/  CALL.REL.NOINC `($__internal_24_$__cuda_sm70_shflsync_idx_p) ;  /* 0x000005e000007944 */ /* 0x01efea0003c00000 */
[----:B------:R-:W-:Y:S01]  /*1e920*/  MOV R6, R0 ;  /* 0x0000000000067202 */ /* 0x000fe20000000f00 */
[----:B-1---5:R-:W-:Y:S05]  /*1e930*/  BRA `(.L_x_1524) ;  /* 0xffffd3d000007947 */ /* 0x022fea000383ffff */
.L_x_1463:
[----:B------:R-:W-:Y:S02]  /*1e940*/  MOV R3, 0x1 ;  /* 0x0000000100037802 */ /* 0x000fe40000000f00 */
[----:B------:R-:W-:-:S02]  /*1e950*/  MOV R2, 0x1e970 ;  /* 0x0001e97000027802 */ /* 0x000fc40000000f00 */
[----:B---34-:R-:W-:Y:S05]  /*1e960*/  CALL.REL.NOINC `($__internal_25_$__cuda_sm70_shflsync_up_p) ;  /* 0x0000061000007944 */ /* 0x018fea0003c00000 */
[----:B------:R-:W-:Y:S05]  /*1e970*/  BRA `(.L_x_1525) ;  /* 0xffffd4b000007947 */ /* 0x000fea000383ffff */
.L_x_1464:
[----:B------:R-:W-:Y:S02]  /*1e980*/  MOV R3, 0x2 ;  /* 0x0000000200037802 */ /* 0x000fe40000000f00 */
[----:B------:R-:W-:-:S02]  /*1e990*/  MOV R2, 0x1e9b0 ;  /* 0x0001e9b000027802 */ /* 0x000fc40000000f00 */
[----:B---34-:R-:W-:Y:S05]  /*1e9a0*/  CALL.REL.NOINC `($__internal_25_$__cuda_sm70_shflsync_up_p) ;  /* 0x000005d000007944 */ /* 0x018fea0003c00000 */
        /* <DEDUP_REMOVED lines=23> */
.L_x_1468:
[----:B------:R-:W-:Y:S02]  /*1eb20*/  MOV R3, 0x1 ;  /* 0x0000000100037802 */ /* 0x000fe40000000f00 */
[----:B------:R-:W-:Y:S02]  /*1eb30*/  MOV R2, 0x1eb50 ;  /* 0x0001eb5000027802 */ /* 0x000fe40000000f00 */
[----:B---3--:R-:W-:Y:S05]  /*1eb40*/  CALL.REL.NOINC `($__internal_25_$__cuda_sm70_shflsync_up_p) ;  /* 0x0000043000007944 */ /* 0x008fea0003c00000 */
[----:B------:R-:W-:Y:S01]  /*1eb50*/  MOV R2, R4 ;  /* 0x0000000400027202 */ /* 0x000fe20000000f00 */
[----:B------:R-:W-:Y:S05]  /*1eb60*/  BRA `(.L_x_1527) ;  /* 0xffffd52000007947 */ /* 0x000fea000383ffff */
.L_x_1469:
[----:B------:R-:W-:Y:S02]  /*1eb70*/  MOV R3, 0x2 ;  /* 0x0000000200037802 */ /* 0x000fe40000000f00 */
[----:B------:R-:W-:Y:S02]  /*1eb80*/  MOV R2, 0x1eba0 ;  /* 0x0001eba000027802 */ /* 0x000fe40000000f00 */
[----:B---3--:R-:W-:Y:S05]  /*1eb90*/  CALL.REL.NOINC `($__internal_25_$__cuda_sm70_shflsync_up_p) ;  /* 0x000003e000007944 */ /* 0x008fea0003c00000 */
        /* <DEDUP_REMOVED lines=23> */
.L_x_1471:
[----:B------:R-:W-:Y:S02]  /*1ed10*/  SEL R0, RZ, 0x1, P0 ;  /* 0x00000001ff007807 */ /* 0x000fe40000000000 */
[----:B------:R-:W-:Y:S02]  /*1ed20*/  MOV R2, 0x1ed40 ;  /* 0x0001ed4000027802 */ /* 0x000fe40000000f00 */
[----:B-1-3--:R-:W-:Y:S05]  /*1ed30*/  CALL.REL.NOINC `($__internal_26_$__cuda_sm70_votesync_ballot) ;  /* 0x000002a000007944 */ /* 0x00afea0003c00000 */
[----:B------:R-:W-:Y:S01]  /*1ed40*/  MOV R10, R0 ;  /* 0x00000000000a7202 */ /* 0x000fe20000000f00 */
[----:B------:R-:W-:Y:S05]  /*1ed50*/  BRA `(.L_x_1529) ;  /* 0xffffd4c000007947 */ /* 0x000fea000383ffff */
.L_x_1472:
[----:B------:R-:W-:Y:S01]  /*1ed60*/  IMAD.MOV.U32 R0, RZ, RZ, R7 ;  /* 0x000000ffff007224 */ /* 0x000fe200078e0007 */
[----:B------:R-:W-:Y:S01]  /*1ed70*/  MOV R2, R6 ;  /* 0x0000000600027202 */ /* 0x000fe20000000f00 */
[----:B------:R-:W-:Y:S01]  /*1ed80*/  IMAD.MOV.U32 R200, RZ, RZ, 0x1f ;  /* 0x0000001fffc87424 */ /* 0x000fe200078e00ff */
[----:B------:R-:W-:Y:S02]  /*1ed90*/  MOV R3, 0x1edb0 ;  /* 0x0001edb000037802 */ /* 0x000fe40000000f00 */
[----:B-1-3--:R-:W-:Y:S05]  /*1eda0*/  CALL.REL.NOINC `($__internal_24_$__cuda_sm70_shflsync_idx_p) ;  /* 0x0000015000007944 */ /* 0x00afea0003c00000 */
[----:B------:R-:W-:Y:S01]  /*1edb0*/  IMAD.MOV.U32 R7, RZ, RZ, R0 ;  /* 0x000000ffff077224 */ /* 0x000fe200078e0000 */
[----:B------:R-:W-:Y:S01]  /*1edc0*/  MOV R2, R6 ;  /* 0x0000000600027202 */ /* 0x000fe20000000f00 */
[----:B------:R-:W-:Y:S01]  /*1edd0*/  IMAD.MOV.U32 R0, RZ, RZ, R8 ;  /* 0x000000ffff007224 */ /* 0x000fe200078e0008 */
[----:B------:R-:W-:Y:S02]  /*1ede0*/  MOV R200, 0x1f ;  /* 0x0000001f00c87802 */ /* 0x000fe40000000f00 */
[----:B------:R-:W-:-:S02]  /*1edf0*/  MOV R3, 0x1ee10 ;  /* 0x0001ee1000037802 */ /* 0x000fc40000000f00 */
[----:B-1---5:R-:W-:Y:S05]  /*1ee00*/  CALL.REL.NOINC `($__internal_24_$__cuda_sm70_shflsync_idx_p) ;  /* 0x000000f000007944 */ /* 0x022fea0003c00000 */
[----:B------:R-:W-:Y:S01]  /*1ee10*/  MOV R5, R0 ;  /* 0x0000000000057202 */ /* 0x000fe20000000f00 */
[----:B-1---5:R-:W-:Y:S05]  /*1ee20*/  BRA `(.L_x_1530) ;  /* 0xffffd44000007947 */ /* 0x022fea000383ffff */
.L_x_1475:
[----:B------:R-:W-:Y:S01]  /*1ee30*/  IMAD.MOV.U32 R0, RZ, RZ, R4 ;  /* 0x000000ffff007224 */ /* 0x000fe200078e0004 */
[----:B------:R-:W-:Y:S01]  /*1ee40*/  MOV R2, R6 ;  /* 0x0000000600027202 */ /* 0x000fe20000000f00 */
[----:B------:R-:W-:Y:S01]  /*1ee50*/  IMAD.MOV.U32 R200, RZ, RZ, 0x1f ;  /* 0x0000001fffc87424 */ /* 0x000fe200078e00ff */
[----:B------:R-:W-:-:S02]  /*1ee60*/  MOV R3, 0x1ee80 ;  /* 0x0001ee8000037802 */ /* 0x000fc40000000f00 */
[----:B-1-34-:R-:W-:Y:S05]  /*1ee70*/  CALL.REL.NOINC `($__internal_24_$__cuda_sm70_shflsync_idx_p) ;  /* 0x0000008000007944 */ /* 0x01afea0003c00000 */
[----:B------:R-:W-:Y:S01]  /*1ee80*/  MOV R12, R0 ;  /* 0x00000000000c7202 */ /* 0x000fe20000000f00 */
[----:B-1---5:R-:W-:Y:S05]  /*1ee90*/  BRA `(.L_x_1474) ;  /* 0xffffd43000007947 */ /* 0x022fea000383ffff */
        .weak           $__internal_23_$__cuda_sm70_shflsync_bfly_p
        .type           $__internal_23_$__cuda_sm70_shflsync_bfly_p,@function
        .size           $__internal_23_$__cuda_sm70_shflsync_bfly_p,($__internal_24_$__cuda_sm70_shflsync_idx_p - $__internal_23_$__cuda_sm70_shflsync_bfly_p)
$__internal_23_$__cuda_sm70_shflsync_bfly_p:
[----:B------:R-:W-:Y:S02]  /*1eea0*/  MOV R162, 0xffffffff ;  /* 0xffffffff00a27802 */ /* 0x000fe40000000f00 */
[----:B------:R-:W-:-:S02]  /*1eeb0*/  MOV R3, 0x1f ;  /* 0x0000001f00037802 */ /* 0x000fc40000000f00 */
[----:B------:R-:W-:Y:S04]  /*1eec0*/  WARPSYNC R162 ;  /* 0x000000a200007348 */ /* 0x000fe80003800000 */
[----:B------:R1:W2:Y:S02]  /*1eed0*/  SHFL.BFLY PT, R0, R4, R0, R3 ;  /* 0x0c00000004007389 */ /* 0x0002a400000e0003 */
[----:B-1----:R-:W-:-:S04]  /*1eee0*/  MOV R3, 0x0 ;  /* 0x0000000000037802 */ /* 0x002fc80000000f00 */
[----:B--2---:R-:W-:Y:S05]  /*1eef0*/  RET.REL.NODEC R2 `(_ZN7cutlass13device_kernelIN5flash19enable_sm80_to_sm89INS1_16FlashAttnFwdSm80INS1_25CollectiveMainloopFwdSm80ILi8ELi1ELb0EN4cute5tupleIJNS5_1CILi128EEENS7_ILi32EEENS7_ILi256EEEEEELi256ENS_6half_tEfNS_4arch4Sm80ELb1ELb0ELb1ELb1ELb1ELb1ELb1ELb1EEENS1_21CollectiveEpilogueFwdINS6_IJS8_SA_S9_EEENS6_IJNS7_ILi1EEESI_SI_EEESC_SE_Li256ELb1ELb1ELb1ELb0EEENS1_36VarlenDynamicPersistentTileSchedulerILi128ELi32ELi256ELi256ELb1ELb1ELb0ELb1ELb1ELb1EEEEEEEEEvNT_6ParamsE) ;  /* 0xfffe110002007950 */ /* 0x004fea0003c3ffff */
        .weak           $__internal_24_$__cuda_sm70_shflsync_idx_p
        .type           $__internal_24_$__cuda_sm70_shflsync_idx_p,@function
        .size           $__internal_24_$__cuda_sm70_shflsync_idx_p,($__internal_25_$__cuda_sm70_shflsync_up_p - $__internal_24_$__cuda_sm70_shflsync_idx_p)
$__internal_24_$__cuda_sm70_shflsync_idx_p:
[----:B------:R1:W-:Y:S02]  /*1ef00*/  STL [R1+0x44], R4 ;  /* 0x0000440401007387 */ /* 0x0003e40000100800 */
[----:B-1----:R-:W-:-:S04]  /*1ef10*/  MOV R4, 0xffffffff ;  /* 0xffffffff00047802 */ /* 0x002fc80000000f00 */
[----:B------:R-:W-:Y:S04]  /*1ef20*/  WARPSYNC R4 ;  /* 0x0000000400007348 */ /* 0x000fe80003800000 */
[----:B------:R1:W2:Y:S04]  /*1ef30*/  SHFL.IDX PT, R0, R0, R2, R200 ;  /* 0x0000000200007389 */ /* 0x0002a800000e00c8 */
[----:B-1----:R1:W5:Y:S01]  /*1ef40*/  LDL.LU R4, [R1+0x44] ;  /* 0x0000440001047983 */ /* 0x0023620000300800 */
[----:B------:R-:W-:Y:S02]  /*1ef50*/  MOV R2, R3 ;  /* 0x0000000300027202 */ /* 0x000fe40000000f00 */
[----:B------:R-:W-:-:S04]  /*1ef60*/  MOV R3, 0x0 ;  /* 0x0000000000037802 */ /* 0x000fc80000000f00 */
[----:B--2---:R-:W-:Y:S05]  /*1ef70*/  RET.REL.NODEC R2 `(_ZN7cutlass13device_kernelIN5flash19enable_sm80_to_sm89INS1_16FlashAttnFwdSm80INS1_25CollectiveMainloopFwdSm80ILi8ELi1ELb0EN4cute5tupleIJNS5_1CILi128EEENS7_ILi32EEENS7_ILi256EEEEEELi256ENS_6half_tEfNS_4arch4Sm80ELb1ELb0ELb1ELb1ELb1ELb1ELb1ELb1EEENS1_21CollectiveEpilogueFwdINS6_IJS8_SA_S9_EEENS6_IJNS7_ILi1EEESI_SI_EEESC_SE_Li256ELb1ELb1ELb1ELb0EEENS1_36VarlenDynamicPersistentTileSchedulerILi128ELi32ELi256ELi256ELb1ELb1ELb0ELb1ELb1ELb1EEEEEEEEEvNT_6ParamsE) ;  /* 0xfffe108002007950 */ /* 0x004fea0003c3ffff */
        .weak           $__internal_25_$__cuda_sm70_shflsync_up_p
        .type           $__internal_25_$__cuda_sm70_shflsync_up_p,@function
        .size           $__internal_25_$__cuda_sm70_shflsync_up_p,($__internal_26_$__cuda_sm70_votesync_ballot - $__internal_25_$__cuda_sm70_shflsync_up_p)
$__internal_25_$__cuda_sm70_shflsync_up_p:
[----:B------:R-:W-:Y:S02]  /*1ef80*/  MOV R4, RZ ;  /* 0x000000ff00047202 */ /* 0x000fe40000000f00 */
[----:B------:R-:W-:-:S04]  /*1ef90*/  MOV R10, 0xffffffff ;  /* 0xffffffff000a7802 */ /* 0x000fc80000000f00 */
[----:B------:R-:W-:Y:S04]  /*1efa0*/  WARPSYNC R10 ;  /* 0x0000000a00007348 */ /* 0x000fe80003800000 */
[----:B------:R1:W2:Y:S02]  /*1efb0*/  SHFL.UP PT, R4, R0, R3, R4 ;  /* 0x0400000300047389 */ /* 0x0002a400000e0004 */
[----:B-1----:R-:W-:-:S04]  /*1efc0*/  MOV R3, 0x0 ;  /* 0x0000000000037802 */ /* 0x002fc80000000f00 */
[----:B--2---:R-:W-:Y:S05]  /*1efd0*/  RET.REL.NODEC R2 `(_ZN7cutlass13device_kernelIN5flash19enable_sm80_to_sm89INS1_16FlashAttnFwdSm80INS1_25CollectiveMainloopFwdSm80ILi8ELi1ELb0EN4cute5tupleIJNS5_1CILi128EEENS7_ILi32EEENS7_ILi256EEEEEELi256ENS_6half_tEfNS_4arch4Sm80ELb1ELb0ELb1ELb1ELb1ELb1ELb1ELb1EEENS1_21CollectiveEpilogueFwdINS6_IJS8_SA_S9_EEENS6_IJNS7_ILi1EEESI_SI_EEESC_SE_Li256ELb1ELb1ELb1ELb0EEENS1_36VarlenDynamicPersistentTileSchedulerILi128ELi32ELi256ELi256ELb1ELb1ELb0ELb1ELb1ELb1EEEEEEEEEvNT_6ParamsE) ;  /* 0xfffe102002007950 */ /* 0x004fea0003c3ffff */
        .weak           $__internal_26_$__cuda_sm70_votesync_ballot
        .type           $__internal_26_$__cuda_sm70_votesync_ballot,@function
        .size           $__internal_26_$__cuda_sm70_votesync_ballot,(.L_x_3259 - $__internal_26_$__cuda_sm70_votesync_ballot)
$__internal_26_$__cuda_sm70_votesync_ballot:
[----:B------:R-:W-:Y:S01]  /*1efe0*/  ISETP.NE.U32.AND P0, PT, R0, 0x1, PT ;  /* 0x000000010000780c */ /* 0x000fe20003f05070 */
[----:B------:R-:W-:-:S04]  /*1eff0*/  IMAD.MOV.U32 R3, RZ, RZ, -0x1 ;  /* 0xffffffffff037424 */ /* 0x000fc800078e00ff */
[----:B------:R-:W-:Y:S08]  /*1f000*/  WARPSYNC R3 ;  /* 0x0000000300007348 */ /* 0x000ff00003800000 */
[----:B------:R-:W-:-:S04]  /*1f010*/  VOTE.ANY R0, PT, !P0 ;  /* 0x0000000000007806 */ /* 0x000fc800040e0100 */
[----:B------:R-:W-:Y:S01]  /*1f020*/  LOP3.LUT R0, R0, R3, RZ, 0xc0, !PT ;  /* 0x0000000300007212 */ /* 0x000fe200078ec0ff */
[----:B------:R-:W-:-:S04]  /*1f030*/  IMAD.MOV.U32 R3, RZ, RZ, 0x0 ;  /* 0x00000000ff037424 */ /* 0x000fc800078e00ff */
[----:B------:R-:W-:Y:S05]  /*1f040*/  RET.REL.NODEC R2 `(_ZN7cutlass13device_kernelIN5flash19enable_sm80_to_sm89INS1_16FlashAttnFwdSm80INS1_25CollectiveMainloopFwdSm80ILi8ELi1ELb0EN4cute5tupleIJNS5_1CILi128EEENS7_ILi32EEENS7_ILi256EEEEEELi256ENS_6half_tEfNS_4arch4Sm80ELb1ELb0ELb1ELb1ELb1ELb1ELb1ELb1EEENS1_21CollectiveEpilogueFwdINS6_IJS8_SA_S9_EEENS6_IJNS7_ILi1EEESI_SI_EEESC_SE_Li256ELb1ELb1ELb1ELb0EEENS1_36VarlenDynamicPersistentTileSchedulerILi128ELi32ELi256ELi256ELb1ELb1ELb0ELb1ELb1ELb1EEEEEEEEEvNT_6ParamsE) ;  /* 0xfffe0fb002007950 */ /* 0x000fea0003c3ffff */
.L_x_1531:
        /* <DEDUP_REMOVED lines=11> */
.L_x_3259:


//--------------------- .text._ZN7cutlass13device_kernelIN5flash19enable_sm80_to_sm89INS1_16FlashAttnFwdSm80INS1_25CollectiveMainloopFwdSm80ILi8ELi1ELb0EN4cute5tupleIJNS5_1CILi128EEENS7_ILi96EEENS7_ILi256EEEEEELi256ENS_6half_tEfNS_4arch4Sm80ELb0ELb0ELb1ELb0ELb1ELb0ELb1ELb1EEENS1_21CollectiveEpilogueFwdINS6_IJS8_SA_S9_EEENS6_IJNS7_ILi1EEESI_SI_EEESC_SE_Li256ELb0ELb1ELb1ELb0EEENS1_19SingleTileSchedulerILb0ELb1ELb1ELi128EEEEEEEEEvNT_6ParamsE --------------------------
	.section	.text._ZN7cutlass13device_kernelIN5flash19enable_sm80_to_sm89INS1_16FlashAttnFwdSm80INS1_25CollectiveMainloopFwdSm80ILi8ELi1ELb0EN4cute5tupleIJNS5_1CILi128EEENS7_ILi96EEENS7_ILi256EEEEEELi256ENS_6half_tEfNS_4arch4Sm80ELb0ELb0ELb1ELb0ELb1ELb0ELb1ELb1EEENS1_21CollectiveEpilogueFwdINS6_IJS8_SA_S9_EEENS6_IJNS7_ILi1EEESI_SI_EEESC_SE_Li256ELb0ELb1ELb1ELb0EEENS1_19SingleTileSchedulerILb0ELb1ELb1ELi128EEEEEEEEEvNT_6ParamsE,"ax",@progbits
	.sectioninfo	@"SHI_REGISTERS=255"
	.align	128
.text._ZN7cutlass13device_kernelIN5flash19enable_sm80_to_sm89INS1_16FlashAttnFwdSm80INS1_25CollectiveMainloopFwdSm80ILi8ELi1ELb0EN4cute5tupleIJNS5_1CILi128EEENS7_ILi96EEENS7_ILi256EEEEEELi256ENS_6half_tEfNS_4arch4Sm80ELb0ELb0ELb1ELb0ELb1ELb0ELb1ELb1EEENS1_21CollectiveEpilogueFwdINS6_IJS8_SA_S9_EEENS6_IJNS7_ILi1EEESI_SI_EEESC_SE_Li256ELb0ELb1ELb1ELb0EEENS1_19SingleTileSchedulerILb0ELb1ELb1ELi128EEEEEEEEEvNT_6ParamsE:
        .type           _ZN7cutlass13device_kernelIN5flash19enable_sm80_to_sm89INS1_16FlashAttnFwdSm80INS1_25CollectiveMainloopFwdSm80ILi8ELi1ELb0EN4cute5tupleIJNS5_1CILi128EEENS7_ILi96EEENS7_ILi256EEEEEELi256ENS_6half_tEfNS_4arch4Sm80ELb0ELb0ELb1ELb0ELb1ELb0ELb1ELb1EEENS1_21CollectiveEpilogueFwdINS6_IJS8_SA_S9_EEENS6_IJNS7_ILi1EEESI_SI_EEESC_SE_Li256ELb0ELb1ELb1ELb0EEENS1_19SingleTileSchedulerILb0ELb1ELb1ELi128EEEEEEEEEvNT_6ParamsE,@function
        .size           _ZN7cutlass13device_kernelIN5flash19enable_sm80_to_sm89INS1_16FlashAttnFwdSm80INS1_25CollectiveMainloopFwdSm80ILi8ELi1ELb0EN4cute5tupleIJNS5_1CILi128EEENS7_ILi96EEENS7_ILi256EEEEEELi256ENS_6half_tEfNS_4arch4Sm80ELb0ELb0ELb1ELb0ELb1ELb0ELb1ELb1EEENS1_21CollectiveEpilogueFwdINS6_IJS8_SA_S9_EEENS6_IJNS7_ILi1EEESI_SI_EEESC_SE_Li256ELb0ELb1ELb1ELb0EEENS1_19SingleTileSchedulerILb0ELb1ELb1ELi128EEEEEEEEEvNT_6ParamsE,(.L_x_3264 - _ZN7cutlass13device_kernelIN5flash19enable_sm80_to_sm89INS1_16FlashAttnFwdSm80INS1_25CollectiveMainloopFwdSm80ILi8ELi1ELb0EN4cute5tupleIJNS5_1CILi128EEENS7_ILi96EEENS7_ILi256EEEEEELi256ENS_6half_tEfNS_4arch4Sm80ELb0ELb0ELb1ELb0ELb1ELb0ELb1ELb1EEENS1_21CollectiveEpilogueFwdINS6_IJS8_SA_S9_EEENS6_IJNS7_ILi1EEESI_SI_EEESC_SE_Li256ELb0ELb1ELb1ELb0EEENS1_19SingleTileSchedulerILb0ELb1ELb1ELi128EEEEEEEEEvNT_6ParamsE)
        .other          _ZN7cutlass13device_kernelIN5flash19enable_sm80_to_sm89INS1_16FlashAttnFwdSm80INS1_25CollectiveMainloopFwdSm80ILi8ELi1ELb0EN4cute5tupleIJNS5_1CILi128EEENS7_ILi96EEENS7_ILi256EEEEEELi256ENS_6half_tEfNS_4arch4Sm80ELb0ELb0ELb1ELb0ELb1ELb0ELb1ELb1EEENS1_21CollectiveEpilogueFwdINS6_IJS8_SA_S9_EEENS6_IJNS7_ILi1EEESI_SI_EEESC_SE_Li256ELb0ELb1ELb1ELb0EEENS1_19SingleTileSchedulerILb0ELb1ELb1ELi128EEEEEEEEEvNT_6ParamsE,@"STO_CUDA_ENTRY STV_DEFAULT"
_ZN7cutlass13device_kernelIN5flash19enable_sm80_to_sm89INS1_16FlashAttnFwdSm80INS1_25CollectiveMainloopFwdSm80ILi8ELi1ELb0EN4cute5tupleIJNS5_1CILi128EEENS7_ILi96EEENS7_ILi256EEEEEELi256ENS_6half_tEfNS_4arch4Sm80ELb0ELb0ELb1ELb0ELb1ELb0ELb1ELb1EEENS1_21CollectiveEpilogueFwdINS6_IJS8_SA_S9_EEENS6_IJNS7_ILi1EEESI_SI_EEESC_SE_Li256ELb0ELb1ELb1ELb0EEENS1_19SingleTileSchedulerILb0ELb1ELb1ELi128EEEEEEEEEvNT_6ParamsE:
        /* <DEDUP_REMOVED lines=18> */
.L_x_1532:
[----:B------:R-:W-:Y:S02]  /*0120*/  ULDC.64 UR4, c[0x0][0x550] ;  /* 0x0001540000047ab9 */ /* 0x000fe40000000a00 */
[----:B------:R-:W-:Y:S02]  /*0130*/  UISETP.NE.AND UP0, UPT, UR4, 0x1, UPT ;  /* 0x000000010400788c */ /* 0x000fe4000bf05270 */
[----:B------:R-:W-:-:S02]  /*0140*/  UIMAD.WIDE.U32 UR8, UR7, UR5, URZ ;  /* 0x00000005070872a5 */ /* 0x000fc4000f8e003f */
[----:B------:R-:W-:Y:S02]  /*0150*/  ULDC UR4, c[0x0][0x558] ;  /* 0x0001560000047ab9 */ /* 0x000fe40000000800 */
[----:B------:R-:W-:-:S05]  /*0160*/  UMOV UR11, UR7 ;  /* 0x00000007000b7c82 */ /* 0x000fca0008000000 */
[----:B------:R-:W-:-:S03]  /*0170*/  @UP0 USHF.R.U32.HI UR11, URZ, UR4, UR9 ;  /* 0x000000043f0b0299 */ /* 0x000fc60008011609 */
.L_x_1533:
        /* <DEDUP_REMOVED lines=8> */
[----:B------:R-:W-:-:S06]  /*0200*/  UISETP.NE.AND.EX UP0, UPT, URZ, UR5, UPT, UP0 ;  /* 0x000000053f00728c */ /* 0x000fcc000bf05300 */
[----:B------:R-:W-:-:S05]  /*0210*/  PLOP3.LUT P0, PT, PT, PT, UP0, 0x80, 0x0 ;  /* 0x000000000000781c */ /* 0x000fca0003f0f008 */
[----:B------:R-:W-:Y:S02]  /*0220*/  @UP0 UMOV UR4, 0x4 ;  /* 0x0000000400040882 */ /* 0x000fe40000000000 */
[----:B------:R-:W-:-:S03]  /*0230*/  @UP0 UIMAD.WIDE UR4, UR6, UR4, UR12 ;  /* 0x00000004060402a5 */ /* 0x000fc6000f8e020c */
[----:B------:R-:W-:-:S03]  /*0240*/  ULDC.64 UR12, c[0x0][0x118] ;  /* 0x00004600000c7ab9 */ /* 0x000fc60000000a00 */
        /* <DEDUP_REMOVED lines=10> */
[----:B------:R-:W-:-:S04]  /*02f0*/  UIMAD.WIDE UR4, UR4, 0x2aaaaaab, URZ ;  /* 0x2aaaaaab040478a5 */ /* 0x000fc8000f8e023f */
[----:B------:R-:W-:-:S04]  /*0300*/  USHF.R.U32.HI UR7, URZ, 0x1f, UR5 ;  /* 0x0000001f3f077899 */ /* 0x000fc80008011605 */
[----:B------:R-:W-:Y:S01]  /*0310*/  ULEA.HI.SX32 UR7, UR5, UR7, 0x1c ;  /* 0x0000000705077291 */ /* 0x000fe2000f8fe23f */
[----:B--2---:R1:W2:Y:S01]  /*0320*/  @P0 R2UR UR9, R4 ;  /* 0x00000000040903c2 */ /* 0x0042a200000e0000 */
[----:B------:R-:W-:-:S13]  /*0330*/  PLOP3.LUT P0, PT, PT, PT, UP0, 0x80, 0x0 ;  /* 0x000000000000781c */ /* 0x000fda0003f0f008 */
[----:B------:R-:W-:Y:S05]  /*0340*/  @!P0 BRA `(.L_x_1534) ;  /* 0x0000023000008947 */ /* 0x000fea0003800000 */
[----:B------:R-:W-:Y:S02]  /*0350*/  USHF.R.U32.HI UR4, URZ, 0x10, UR8 ;  /* 0x000000103f047899 */ /* 0x000fe40008011608 */
[----:B------:R-:W-:Y:S02]  /*0360*/  ULDC UR5, c[0x0][0x338] ;  /* 0x0000ce0000057ab9 */ /* 0x000fe40000000800 */
[----:B------:R-:W-:Y:S02]  /*0370*/  UISETP.NE.AND UP0, UPT, UR4, URZ, UPT ;  /* 0x0000003f0400728c */ /* 0x000fe4000bf05270 */
[----:B------:R-:W-:Y:S02]  /*0380*/  UMOV UR18, URZ ;  /* 0x0000003f00127c82 */ /* 0x000fe40008000000 */
[----:B------:R-:W-:-:S04]  /*0390*/  USEL UR5, UR4, UR5, UP0 ;  /* 0x0000000504057287 */ /* 0x000fc80008000000 */
[----:B------:R-:W-:Y:S02]  /*03a0*/  UIADD3 UR17, UR7, -0x1, UR5 ;  /* 0xffffffff07117890 */ /* 0x000fe4000fffe005 */
[----:B------:R-:W-:-:S05]  /*03b0*/  IMAD.U32 R0, RZ, RZ, UR5 ;  /* 0x00000005ff007e24 */ /* 0x000fca000f8e00ff */
[-C--:B------:R-:W-:Y:S02]  /*03c0*/  IABS R3, R0.reuse ;  /* 0x0000000000037213 */ /* 0x080fe40000000000 */
[----:B------:R-:W-:Y:S02]  /*03d0*/  IABS R0, R0 ;  /* 0x0000000000007213 */ /* 0x000fe40000000000 */
[----:B------:R-:W3:Y:S03]  /*03e0*/  R2UR UR16, R3 ;  /* 0x00000000031073c2 */ /* 0x000ee600000e0000 */
[----:B------:R-:W-:-:S05]  /*03f0*/  IMAD.MOV R0, RZ, RZ, -R0 ;  /* 0x000000ffff007224 */ /* 0x000fca00078e0a00 */
[----:B------:R-:W4:Y:S01]  /*0400*/  R2UR UR14, R0 ;  /* 0x00000000000e73c2 */ /* 0x000f2200000e0000 */
[----:B---3--:R-:W3:Y:S08]  /*0410*/  I2F.RP R3, UR16 ;  /* 0x0000001000037d06 */ /* 0x008ef00008209400 */
[----:B---3--:R-:W3:Y:S02]  /*0420*/  MUFU.RCP R3, R3 ;  /* 0x0000000300037308 */ /* 0x008ee40000001000 */
[----:B---3--:R-:W-:-:S06]  /*0430*/  IADD3 R3, R3, 0xffffffe, RZ ;  /* 0x0ffffffe03037810 */ /* 0x008fcc0007ffe0ff */
[----:B------:R-:W3:Y:S02]  /*0440*/  F2I.FTZ.U32.TRUNC.NTZ R3, R3 ;  /* 0x0000000300037305 */ /* 0x000ee4000021f000 */
[----:B---3--:R3:W5:Y:S02]  /*0450*/  R2UR UR19, R3 ;  /* 0x00000000031373c2 */ /* 0x00876400000e0000 */
[----:B---3--:R-:W-:Y:S01]  /*0460*/  IMAD.U32 R3, RZ, RZ, UR17 ;  /* 0x00000011ff037e24 */ /* 0x008fe2000f8e00ff */
[----:B-----5:R-:W-:Y:S02]  /*0470*/  UIADD3 UR4, URZ, -UR19, URZ ;  /* 0x800000133f047290 */ /* 0x020fe4000fffe03f */
[----:B------:R-:W-:Y:S02]  /*0480*/  ULOP3.LUT UR17, UR17, UR5, URZ, 0x3c, !UPT ;  /* 0x0000000511117292 */ /* 0x000fe4000f8e3c3f */
[----:B------:R-:W-:Y:S01]  /*0490*/  IABS R3, R3 ;  /* 0x0000000300037213 */ /* 0x000fe20000000000 */
[----:B------:R-:W-:-:S03]  /*04a0*/  UIMAD UR4, UR4, UR16, URZ ;  /* 0x00000010040472a4 */ /* 0x000fc6000f8e023f */
[----:B------:R-:W3:Y:S01]  /*04b0*/  R2UR UR15, R3 ;  /* 0x00000000030f73c2 */ /* 0x000ee200000e0000 */
[----:B------:R-:W-:-:S04]  /*04c0*/  UIMAD.WIDE.U32 UR18, UR19, UR4, UR18 ;  /* 0x00000004131272a5 */ /* 0x000fc8000f8e0012 */
[----:B---3--:R-:W-:-:S04]  /*04d0*/  UIMAD.WIDE.U32 UR18, UR19, UR15, URZ ;  /* 0x0000000f131272a5 */ /* 0x008fc8000f8e003f */
[----:B----4-:R-:W-:-:S04]  /*04e0*/  UIMAD UR14, UR19, UR14, UR15 ;  /* 0x0000000e130e72a4 */ /* 0x010fc8000f8e020f */
        /* <DEDUP_REMOVED lines=9> */
.L_x_1534:
[----:B------:R-:W-:Y:S01]  /*0580*/  ULOP3.LUT UR8, UR8, 0xffff, URZ, 0xc0, !UPT ;  /* 0x0000ffff08087892 */ /* 0x000fe2000f8ec03f */
[----:B------:R-:W-:Y:S01]  /*0590*/  PLOP3.LUT P2, PT, PT, PT, PT, 0x80, 0x0 ;  /* 0x000000000000781c */ /* 0x000fe20003f4f070 */
[----:B------:R-:W-:Y:S01]  /*05a0*/  IMAD.MOV.U32 R6, RZ, RZ, RZ ;  /* 0x000000ffff067224 */ /* 0x000fe200078e00ff */
[----:B------:R-:W-:Y:S01]  /*05b0*/  CS2R R128, SRZ ;  /* 0x0000000000807805 */ /* 0x000fe2000001ff00 */
[----:B------:R-:W-:Y:S01]  /*05c0*/  UIMAD UR8, UR8, UR19, URZ ;  /* 0x00000013080872a4 */ /* 0x000fe2000f8e023f */
[----:B-1----:R-:W-:Y:S01]  /*05d0*/  IMAD.MOV.U32 R4, RZ, RZ, RZ ;  /* 0x000000ffff047224 */ /* 0x002fe200078e00ff */
        /* <DEDUP_REMOVED lines=78> */
[----:B------:R-:W1:Y:S01]  /*0ac0*/  S2R R12, SR_CTAID.X ;  /* 0x00000000000c7919 */ /* 0x000e620000002500 */
[----:B------:R-:W-:Y:S01]  /*0ad0*/  SHF.R.S32.HI R6, RZ, 0x1f, R2 ;  /* 0x0000001fff067819 */ /* 0x000fe20000011402 */
[----:B------:R-:W-:Y:S01]  /*0ae0*/  IMAD.MOV.U32 R3, RZ, RZ, c[0x0][0x2c4] ;  /* 0x0000b100ff037624 */ /* 0x000fe200078e00ff */
[----:B------:R-:W-:Y:S01]  /*0af0*/  USHF.R.S32.HI UR14, URZ, 0x1f, UR11 ;  /* 0x0000001f3f0e7899 */ /* 0x000fe2000801140b */
[----:B------:R3:W4:Y:S01]  /*0b00*/  @P1 LDG.E R4, [R4.64] ;  /* 0x0000000c04041981 */ /* 0x000722000c1e1900 */
[-C--:B------:R-:W-:Y:S01]  /*0b10*/  LEA.HI R18, R6, R2.reuse, RZ, 0x3 ;  /* 0x0000000206127211 */ /* 0x080fe200078f18ff */
[----:B------:R-:W-:Y:S01]  /*0b20*/  ULDC.64 UR4, c[0x0][0x1b8] ;  /* 0x00006e0000047ab9 */ /* 0x000fe20000000a00 */
[----:B------:R-:W-:Y:S01]  /*0b30*/  ISETP.NE.AND P0, PT, R3, 0x1, PT ;  /* 0x000000010300780c */ /* 0x000fe20003f05270 */
[----:B------:R-:W-:Y:S01]  /*0b40*/  UIMAD UR14, UR14, UR4, URZ ;  /* 0x000000040e0e72a4 */ /* 0x000fe2000f8e023f */
[----:B------:R-:W-:Y:S01]  /*0b50*/  LOP3.LUT R0, R18, 0xfffffff8, RZ, 0xc0, !PT ;  /* 0xfffffff812007812 */ /* 0x000fe200078ec0ff */
[----:B------:R-:W-:Y:S01]  /*0b60*/  UIMAD.WIDE.U32 UR16, UR11, UR4, URZ ;  /* 0x000000040b1072a5 */ /* 0x000fe2000f8e003f */
[----:B------:R-:W-:Y:S01]  /*0b70*/  SHF.R.S32.HI R18, RZ, 0x3, R18 ;  /* 0x00000003ff127819 */ /* 0x000fe20000011412 */
[----:B------:R-:W-:Y:S01]  /*0b80*/  UIMAD UR14, UR11, UR5, UR14 ;  /* 0x000000050b0e72a4 */ /* 0x000fe2000f8e020e */
[-C--:B------:R-:W-:Y:S01]  /*0b90*/  LEA.HI R14, R6, R2.reuse, RZ, 0x4 ;  /* 0x00000002060e7211 */ /* 0x080fe200078f20ff */
[----:B------:R-:W-:Y:S01]  /*0ba0*/  IMAD.IADD R0, R2, 0x1, -R0 ;  /* 0x0000000102007824 */ /* 0x000fe200078e0a00 */
[----:B------:R-:W-:Y:S01]  /*0bb0*/  USHF.R.S32.HI UR15, URZ, 0x1f, UR6 ;  /* 0x0000001f3f0f7899 */ /* 0x000fe20008011406 */
[----:B------:R-:W-:Y:S01]  /*0bc0*/  IMAD.SHL.U32 R251, R18, 0x40, RZ ;  /* 0x0000004012fb7824 */ /* 0x000fe200078e00ff */
[----:B------:R-:W-:Y:S01]  /*0bd0*/  ULDC.64 UR4, c[0x0][0x1c0] ;  /* 0x0000700000047ab9 */ /* 0x000fe20000000a00 */
[C---:B------:R-:W-:Y:S01]  /*0be0*/  IMAD R120, R0.reuse, 0x20, R18 ;  /* 0x0000002000787824 */ /* 0x040fe200078e0212 */
[----:B------:R-:W-:Y:S01]  /*0bf0*/  UIADD3 UR17, UR17, UR14, URZ ;  /* 0x0000000e11117290 */ /* 0x000fe2000fffe03f */
[----:B------:R-:W-:Y:S01]  /*0c00*/  IMAD.SHL.U32 R33, R0, 0x8, RZ ;  /* 0x0000000800217824 */ /* 0x000fe200078e00ff */
[----:B------:R-:W-:Y:S01]  /*0c10*/  UIMAD UR15, UR15, UR4, URZ ;  /* 0x000000040f0f72a4 */ /* 0x000fe2000f8e023f */
[----:B------:R-:W-:Y:S01]  /*0c20*/  LOP3.LUT R251, R251, 0x1c0, RZ, 0xc0, !PT ;  /* 0x000001c0fbfb7812 */ /* 0x000fe200078ec0ff */
[----:B------:R-:W-:Y:S01]  /*0c30*/  UIMAD.WIDE.U32 UR16, UR6, UR4, UR16 ;  /* 0x00000004061072a5 */ /* 0x000fe2000f8e0010 */
[----:B-1----:R-:W-:Y:S01]  /*0c40*/  IMAD R8, R12, 0x80, R120 ;  /* 0x000000800c087824 */ /* 0x002fe200078e0278 */
[----:B------:R-:W-:Y:S01]  /*0c50*/  UIMAD UR5, UR6, UR5, UR15 ;  /* 0x00000005060572a4 */ /* 0x000fe2000f8e020f */
[----:B------:R1:W-:Y:S01]  /*0c60*/  STL [R1+0x8], R120 ;  /* 0x0000087801007387 */ /* 0x0003e20000100800 */
[----:B------:R-:W-:Y:S01]  /*0c70*/  ULDC UR4, c[0x0][0x168] ;  /* 0x00005a0000047ab9 */ /* 0x000fe20000000800 */
[----:B------:R-:W-:Y:S01]  /*0c80*/  @P0 IMAD.HI.U32 R3, R8, c[0x0][0x2c8], RZ ;  /* 0x0000b20008030a27 */ /* 0x000fe200078e00ff */
[----:B------:R-:W-:Y:S01]  /*0c90*/  UIADD3 UR5, UR17, UR5, URZ ;  /* 0x0000000511057290 */ /* 0x000fe2000fffe03f */
[----:B------:R-:W-:Y:S01]  /*0ca0*/  LEA.HI R13, R6, R2, RZ, 0x6 ;  /* 0x00000002060d7211 */ /* 0x000fe200078f30ff */
[----:B------:R-:W-:Y:S01]  /*0cb0*/  BSSY B0, `(.L_x_1536) ;  /* 0x0000048000007945 */ /* 0x000fe20003800000 */
[----:B------:R-:W-:Y:S01]  /*0cc0*/  IMAD.MOV.U32 R7, RZ, RZ, R8 ;  /* 0x000000ffff077224 */ /* 0x000fe200078e0008 */
[----:B------:R-:W-:Y:S01]  /*0cd0*/  @P0 SHF.R.U32.HI R7, RZ, c[0x0][0x2cc], R3 ;  /* 0x0000b300ff070a19 */ /* 0x000fe20000011603 */
[----:B------:R-:W-:Y:S01]  /*0ce0*/  IMAD.U32 R11, RZ, RZ, UR17 ;  /* 0x00000011ff0b7e24 */ /* 0x000fe2000f8e00ff */
[----:B------:R-:W-:Y:S01]  /*0cf0*/  ISETP.GE.AND P3, PT, R33, c[0x0][0x198], PT ;  /* 0x0000660021007a0c */ /* 0x000fe20003f66270 */
[----:B------:R-:W-:Y:S01]  /*0d00*/  IMAD.U32 R10, RZ, RZ, UR16 ;  /* 0x00000010ff0a7e24 */ /* 0x000fe2000f8e00ff */
[--C-:B---3--:R-:W-:Y:S01]  /*0d10*/  SHF.R.S32.HI R5, RZ, 0x1f, R7.reuse ;  /* 0x0000001fff057819 */ /* 0x108fe20000011407 */
[----:B------:R-:W-:-:S02]  /*0d20*/  IMAD.MOV R3, RZ, RZ, -R7 ;  /* 0x000000ffff037224 */ /* 0x000fc400078e0a07 */
[----:B------:R-:W-:Y:S01]  /*0d30*/  IMAD.U32 R11, RZ, RZ, UR5 ;  /* 0x00000005ff0b7e24 */ /* 0x000fe2000f8e00ff */
[----:B------:R-:W-:Y:S01]  /*0d40*/  ULDC UR5, c[0x0][0x2c4] ;  /* 0x0000b10000057ab9 */ /* 0x000fe20000000800 */
[----:B------:R-:W-:Y:S01]  /*0d50*/  IMAD R5, R5, c[0x0][0x1b0], RZ ;  /* 0x00006c0005057a24 */ /* 0x000fe200078e02ff */
[----:B------:R-:W-:Y:S01]  /*0d60*/  UIMAD UR4, UR5, UR4, URZ ;  /* 0x00000004050472a4 */ /* 0x000fe2000f8e023f */
[----:B------:R-:W-:Y:S02]  /*0d70*/  IMAD R3, R3, c[0x0][0x2c4], R8 ;  /* 0x0000b10003037a24 */ /* 0x000fe400078e0208 */
[----:B------:R-:W-:-:S04]  /*0d80*/  IMAD.WIDE.U32 R10, R7, c[0x0][0x1b0], R10 ;  /* 0x00006c00070a7a25 */ /* 0x000fc800078e000a */
[----:B------:R-:W-:Y:S01]  /*0d90*/  IMAD R7, R7, c[0x0][0x1b4], R5 ;  /* 0x00006d0007077a24 */ /* 0x000fe200078e0205 */
[----:B------:R-:W-:Y:S01]  /*0da0*/  SHF.R.S32.HI R5, RZ, 0x1f, R3 ;  /* 0x0000001fff057819 */ /* 0x000fe20000011403 */
[----:B------:R-:W-:Y:S01]  /*0db0*/  IMAD.MOV.U32 R8, RZ, RZ, R10 ;  /* 0x000000ffff087224 */ /* 0x000fe200078e000a */
[----:B------:R-:W-:Y:S01]  /*0dc0*/  IADD3 R10, R33, 0x40, RZ ;  /* 0x00000040210a7810 */ /* 0x000fe20007ffe0ff */
[----:B------:R-:W-:Y:S02]  /*0dd0*/  IMAD.IADD R9, R11, 0x1, R7 ;  /* 0x000000010b097824 */ /* 0x000fe400078e0207 */
[----:B------:R-:W-:Y:S01]  /*0de0*/  IMAD R11, R5, c[0x0][0x1a8], RZ ;  /* 0x00006a00050b7a24 */ /* 0x000fe200078e02ff */
[----:B------:R-:W-:Y:S01]  /*0df0*/  ISETP.GE.AND P4, PT, R10, c[0x0][0x198], PT ;  /* 0x000066000a007a0c */ /* 0x000fe20003f86270 */
[----:B------:R-:W-:-:S04]  /*0e00*/  IMAD.WIDE.U32 R8, R3, c[0x0][0x1a8], R8 ;  /* 0x00006a0003087a25 */ /* 0x000fc800078e0008 */
[----:B------:R-:W-:Y:S01]  /*0e10*/  IMAD R11, R3, c[0x0][0x1ac], R11 ;  /* 0x00006b00030b7a24 */ /* 0x000fe200078e020b */
[----:B------:R-:W-:Y:S01]  /*0e20*/  LOP3.LUT R3, R14, 0xfffffff0, RZ, 0xc0, !PT ;  /* 0xfffffff00e037812 */ /* 0x000fe200078ec0ff */
[----:B------:R-:W-:Y:S01]  /*0e30*/  IMAD R12, R12, 0x80, R18 ;  /* 0x000000800c0c7824 */ /* 0x000fe200078e0212 */
[----:B------:R-:W-:Y:S01]  /*0e40*/  LEA R20, P0, R8, c[0x0][0x160], 0x1 ;  /* 0x0000580008147a11 */ /* 0x000fe200078008ff */
[----:B------:R-:W-:Y:S01]  /*0e50*/  IMAD.IADD R11, R9, 0x1, R11 ;  /* 0x00000001090b7824 */ /* 0x000fe200078e020b */
[----:B------:R-:W-:Y:S01]  /*0e60*/  IADD3 R9, R33, 0x80, RZ ;  /* 0x0000008021097810 */ /* 0x000fe20007ffe0ff */
[----:B------:R-:W-:Y:S02]  /*0e70*/  IMAD.IADD R3, R2, 0x1, -R3 ;  /* 0x0000000102037824 */ /* 0x000fe400078e0a03 */
[----:B------:R-:W-:Y:S01]  /*0e80*/  IMAD.SHL.U32 R13, R13, 0x8, RZ ;  /* 0x000000080d0d7824 */ /* 0x000fe200078e00ff */
[----:B------:R-:W-:Y:S01]  /*0e90*/  LEA.HI.X R11, R8, c[0x0][0x164], R11, 0x1, P0 ;  /* 0x00005900080b7a11 */ /* 0x000fe200000f0c0b */
[----:B------:R1:W3:Y:S01]  /*0ea0*/  SHFL.IDX PT, R22, R20, RZ, 0x181f ;  /* 0x00181fff14167589 */ /* 0x0002e200000e0000 */
[----:B------:R-:W-:-:S02]  /*0eb0*/  SHF.R.S32.HI R7, RZ, 0x1f, R3 ;  /* 0x0000001fff077819 */ /* 0x000fc40000011403 */
[----:B------:R-:W-:Y:S01]  /*0ec0*/  ISETP.GE.AND P0, PT, R12, UR4, PT ;  /* 0x000000040c007c0c */ /* 0x000fe2000bf06270 */
[----:B------:R1:W2:Y:S01]  /*0ed0*/  SHFL.IDX PT, R23, R11, RZ, 0x181f ;  /* 0x00181fff0b177589 */ /* 0x0002a200000e0000 */
[----:B------:R-:W-:Y:S02]  /*0ee0*/  LEA.HI R7, R7, R3, RZ, 0x3 ;  /* 0x0000000307077211 */ /* 0x000fe400078f18ff */
[----:B------:R-:W-:Y:S02]  /*0ef0*/  IADD3 R8, R33, 0xc0, RZ ;  /* 0x000000c021087810 */ /* 0x000fe40007ffe0ff */
[----:B------:R-:W-:Y:S02]  /*0f00*/  LOP3.LUT R5, R7, 0xfffffff8, RZ, 0xc0, !PT ;  /* 0xfffffff807057812 */ /* 0x000fe400078ec0ff */
[----:B------:R-:W-:Y:S02]  /*0f10*/  ISETP.GE.AND P6, PT, R9, c[0x0][0x198], PT ;  /* 0x0000660009007a0c */ /* 0x000fe40003fc6270 */
[----:B------:R-:W-:Y:S01]  /*0f20*/  ISETP.GE.AND P5, PT, R8, c[0x0][0x198], PT ;  /* 0x0000660008007a0c */ /* 0x000fe20003fa6270 */
[----:B------:R-:W-:-:S02]  /*0f30*/  IMAD.IADD R5, R3, 0x1, -R5 ;  /* 0x0000000103057824 */ /* 0x000fc400078e0a05 */
[----:B------:R-:W-:Y:S01]  /*0f40*/  IMAD.MOV.U32 R3, RZ, RZ, 0x20 ;  /* 0x00000020ff037424 */ /* 0x000fe200078e00ff */
[----:B----4-:R4:W5:Y:S02]  /*0f50*/  @P1 R2UR UR14, R4 ;  /* 0x00000000040e13c2 */ /* 0x01096400000e0000 */
[----:B------:R-:W-:Y:S01]  /*0f60*/  R2P PR, R5, 0x6 ;  /* 0x0000000605007804 */ /* 0x000fe20000000000 */
[----:B-----5:R-:W-:-:S04]  /*0f70*/  @!UP0 UMOV UR14, UR6 ;  /* 0x00000006000e8c82 */ /* 0x020fc80008000000 */
[----:B------:R-:W-:Y:S02]  /*0f80*/  SEL R3, R3, 0xffffffe0, !P2 ;  /* 0xffffffe003037807 */ /* 0x000fe40005000000 */
[----:B----4-:R-:W-:Y:S02]  /*0f90*/  SHF.R.U32.HI R4, RZ, 0x3, R251 ;  /* 0x00000003ff047819 */ /* 0x010fe400000116fb */
[----:B------:R-:W-:-:S04]  /*0fa0*/  LOP3.LUT R251, R251, 0x38, R33, 0xf8, !PT ;  /* 0x00000038fbfb7812 */ /* 0x000fc800078ef821 */
[----:B------:R-:W-:Y:S01]  /*0fb0*/  LOP3.LUT R251, R251, R4, RZ, 0x3c, !PT ;  /* 0x00000004fbfb7212 */ /* 0x000fe200078e3cff */
[----:B------:R-:W-:-:S03]  /*0fc0*/  IMAD.MOV.U32 R4, RZ, RZ, 0x10 ;  /* 0x00000010ff047424 */ /* 0x000fc600078e00ff */
[----:B------:R-:W-:Y:S02]  /*0fd0*/  LOP3.LUT R251, R251, 0xfffffe00, R13, 0xf8, !PT ;  /* 0xfffffe00fbfb7812 */ /* 0x000fe400078ef80d */
[----:B------:R-:W-:Y:S01]  /*0fe0*/  SEL R4, R4, 0xfffffff0, !P1 ;  /* 0xfffffff004047807 */ /* 0x000fe20004800000 */
[----:B------:R-:W-:Y:S05]  /*0ff0*/  @P0 BRA `(.L_x_1537) ;  /* 0x0000013000000947 */ /* 0x000fea0003800000 */
[----:B-123--:R-:W-:Y:S01]  /*1000*/  SHF.R.S32.HI R16, RZ, 0x1f, R10 ;  /* 0x0000001fff107819 */ /* 0x00efe2000001140a */
[----:B------:R-:W-:Y:S01]  /*1010*/  IMAD.SHL.U32 R17, R251, 0x2, RZ ;  /* 0x00000002fb117824 */ /* 0x000fe200078e00ff */
[----:B------:R-:W-:Y:S01]  /*1020*/  SHF.R.S32.HI R15, RZ, 0x1f, R9 ;  /* 0x0000001fff0f7819 */ /* 0x000fe20000011409 */
[----:B------:R-:W-:Y:S01]  /*1030*/  IMAD.WIDE R24, R33, 0x2, R22 ;  /* 0x0000000221187825 */ /* 0x000fe200078e0216 */
[----:B------:R-:W-:Y:S02]  /*1040*/  SHF.R.S32.HI R13, RZ, 0x1f, R8 ;  /* 0x0000001fff0d7819 */ /* 0x000fe40000011408 */
[----:B------:R-:W-:Y:S02]  /*1050*/  LEA.HI R16, R16, R10, RZ, 0x3 ;  /* 0x0000000a10107211 */ /* 0x000fe400078f18ff */
[----:B------:R-:W-:Y:S01]  /*1060*/  LEA.HI R15, R15, R9, RZ, 0x3 ;  /* 0x000000090f0f7211 */ /* 0x000fe200078f18ff */
[----:B------:R-:W-:Y:S01]  /*1070*/  @!PT LDS RZ, [RZ] ;  /* 0x00000000fffff984 */ /* 0x000fe20000000800 */
[----:B------:R1:W-:Y:S01]  /*1080*/  LDGSTS.E.BYPASS.LTC128B.128 [R17+0x18100], [R24.64], !P3 ;  /* 0x1810000018117fae */ /* 0x0003e2000d901d4c */
[----:B------:R-:W-:-:S02]  /*1090*/  LEA.HI R13, R13, R8, RZ, 0x3 ;  /* 0x000000080d0d7211 */ /* 0x000fc400078f18ff */
[----:B------:R-:W-:Y:S02]  /*10a0*/  LOP3.LUT R16, R16, 0xfffffff8, RZ, 0xc0, !PT ;  /* 0xfffffff810107812 */ /* 0x000fe400078ec0ff */
[----:B------:R-:W-:Y:S02]  /*10b0*/  LOP3.LUT R15, R15, 0xfffffff8, RZ, 0xc0, !PT ;  /* 0xfffffff80f0f7812 */ /* 0x000fe400078ec0ff */
[----:B------:R-:W-:Y:S01]  /*10c0*/  LOP3.LUT R13, R13, 0xfffffff8, RZ, 0xc0, !PT ;  /* 0xfffffff80d0d7812 */ /* 0x000fe200078ec0ff */
[----:B------:R-:W-:-:S04]  /*10d0*/  IMAD.WIDE R26, R16, 0x2, R22 ;  /* 0x00000002101a7825 */ /* 0x000fc800078e0216 */
[--C-:B------:R-:W-:Y:S01]  /*10e0*/  IMAD.WIDE R28, R15, 0x2, R22.reuse ;  /* 0x000000020f1c7825 */ /* 0x100fe200078e0216 */
[----:B------:R1:W-:Y:S03]  /*10f0*/  LDGSTS.E.BYPASS.LTC128B.128 [R17+0x1c100], [R26.64], !P4 ;  /* 0x1c1000001a117fae */ /* 0x0003e6000e101d4c */
[----:B------:R-:W-:Y:S01]  /*1100*/  IMAD.WIDE R22, R13, 0x2, R22 ;  /* 0x000000020d167825 */ /* 0x000fe200078e0216 */
[----:B------:R1:W-:Y:S04]  /*1110*/  LDGSTS.E.BYPASS.LTC128B.128 [R17+0x20100], [R28.64], !P6 ;  /* 0x201000001c117fae */ /* 0x0003e8000f101d4c */
[----:B------:R1:W-:Y:S02]  /*1120*/  LDGSTS.E.BYPASS.LTC128B.128 [R17+0x24100], [R22.64], !P5 ;  /* 0x2410000016117fae */ /* 0x0003e4000e901d4c */
.L_x_1537:
[----:B-123--:R-:W-:Y:S05]  /*1130*/  BSYNC B0 ;  /* 0x0000000000007941 */ /* 0x00efea0003800000 */
.L_x_1536:
[----:B------:R-:W-:Y:S01]  /*1140*/  IADD3 R13, R12, 0x20, RZ ;  /* 0x000000200c0d7810 */ /* 0x000fe20007ffe0ff */
[----:B------:R1:W2:Y:S01]  /*1150*/  SHFL.IDX PT, R23, R11, 0x1, 0x181f ;  /* 0x00381f000b177f89 */ /* 0x0002a200000e0000 */
[----:B------:R-:W-:Y:S02]  /*1160*/  BSSY B0, `(.L_x_1538) ;  /* 0x0000017000007945 */ /* 0x000fe40003800000 */
[----:B------:R-:W-:Y:S01]  /*1170*/  ISETP.GE.AND P0, PT, R13, UR4, PT ;  /* 0x000000040d007c0c */ /* 0x000fe2000bf06270 */
[----:B------:R1:W3:-:S12]  /*1180*/  SHFL.IDX PT, R22, R20, 0x1, 0x181f ;  /* 0x00381f0014167f89 */ /* 0x0002d800000e0000 */
[----:B------:R-:W-:Y:S05]  /*1190*/  @P0 BRA `(.L_x_1539) ;  /* 0x0000013000000947 */ /* 0x000fea0003800000 */
[----:B------:R-:W-:Y:S01]  /*11a0*/  SHF.R.S32.HI R16, RZ, 0x1f, R10 ;  /* 0x0000001fff107819 */ /* 0x000fe2000001140a */
[----:B------:R-:W-:Y:S01]  /*11b0*/  IMAD.SHL.U32 R17, R251, 0x2, RZ ;  /* 0x00000002fb117824 */ /* 0x000fe200078e00ff */
[----:B------:R-:W-:Y:S01]  /*11c0*/  SHF.R.S32.HI R15, RZ, 0x1f, R9 ;  /* 0x0000001fff0f7819 */ /* 0x000fe20000011409 */
[----:B--23--:R-:W-:Y:S01]  /*11d0*/  IMAD.WIDE R24, R33, 0x2, R22 ;  /* 0x0000000221187825 */ /* 0x00cfe200078e0216 */
        /* <DEDUP_REMOVED lines=15> */
.L_x_1539:
[----:B------:R-:W-:Y:S05]  /*12d0*/  BSYNC B0 ;  /* 0x0000000000007941 */ /* 0x000fea0003800000 */
.L_x_1538:
[----:B------:R-:W-:Y:S01]  /*12e0*/  IADD3 R13, R12, 0x40, RZ ;  /* 0x000000400c0d7810 */ /* 0x000fe20007ffe0ff */
[----:B--2---:R2:W4:Y:S01]  /*12f0*/  SHFL.IDX PT, R23, R11, 0x2, 0x181f ;  /* 0x00581f000b177f89 */ /* 0x00452200000e0000 */
[----:B------:R-:W-:Y:S02]  /*1300*/  BSSY B0, `(.L_x_1540) ;  /* 0x0000017000007945 */ /* 0x000fe40003800000 */
[----:B------:R-:W-:Y:S01]  /*1310*/  ISETP.GE.AND P0, PT, R13, UR4, PT ;  /* 0x000000040d007c0c */ /* 0x000fe2000bf06270 */
[----:B---3--:R2:W3:-:S12]  /*1320*/  SHFL.IDX PT, R22, R20, 0x2, 0x181f ;  /* 0x00581f0014167f89 */ /* 0x0084d800000e0000 */
[----:B------:R-:W-:Y:S05]  /*1330*/  @P0 BRA `(.L_x_1541) ;  /* 0x0000013000000947 */ /* 0x000fea0003800000 */
[----:B------:R-:W-:Y:S01]  /*1340*/  SHF.R.S32.HI R16, RZ, 0x1f, R10 ;  /* 0x0000001fff107819 */ /* 0x000fe2000001140a */
[----:B------:R-:W-:Y:S01]  /*1350*/  IMAD.SHL.U32 R17, R251, 0x2, RZ ;  /* 0x00000002fb117824 */ /* 0x000fe200078e00ff */
[----:B------:R-:W-:Y:S01]  /*1360*/  SHF.R.S32.HI R15, RZ, 0x1f, R9 ;  /* 0x0000001fff0f7819 */ /* 0x000fe20000011409 */
[----:B---34-:R-:W-:Y:S01]  /*1370*/  IMAD.WIDE R24, R33, 0x2, R22 ;  /* 0x0000000221187825 */ /* 0x018fe200078e0216 */
        /* <DEDUP_REMOVED lines=15> */
.L_x_1541:
[----:B------:R-:W-:Y:S05]  /*1470*/  BSYNC B0 ;  /* 0x0000000000007941 */ /* 0x000fea0003800000 */
.L_x_1540:
[----:B-12---:R-:W-:Y:S01]  /*1480*/  SHFL.IDX PT, R20, R20, 0x3, 0x181f ;  /* 0x00781f0014147f89 */ /* 0x006fe200000e0000 */
[----:B------:R-:W-:Y:S01]  /*1490*/  IADD3 R12, R12, 0x60, RZ ;  /* 0x000000600c0c7810 */ /* 0x000fe20007ffe0ff */
[----:B------:R-:W-:Y:S01]  /*14a0*/  UMOV UR6, 0x60 ;  /* 0x0000006000067882 */ /* 0x000fe20000000000 */
[----:B------:R-:W-:Y:S01]  /*14b0*/  SHF.R.S32.HI R31, RZ, 0x1f, R10 ;  /* 0x0000001fff1f7819 */ /* 0x000fe2000001140a */
[----:B------:R-:W1:Y:S01]  /*14c0*/  SHFL.IDX PT, R21, R11, 0x3, 0x181f ;  /* 0x00781f000b157f89 */ /* 0x000e6200000e0000 */
[----:B------:R-:W-:Y:S01]  /*14d0*/  ISETP.GE.AND P0, PT, R12, UR4, PT ;  /* 0x000000040c007c0c */ /* 0x000fe2000bf06270 */
[----:B------:R-:W-:Y:S01]  /*14e0*/  IMAD.MOV.U32 R252, RZ, RZ, c[0x0][0x2b8] ;  /* 0x0000ae00fffc7624 */ /* 0x000fe200078e00ff */
[----:B---3--:R-:W-:Y:S01]  /*14f0*/  SHF.R.S32.HI R29, RZ, 0x1f, R9 ;  /* 0x0000001fff1d7819 */ /* 0x008fe20000011409 */
[----:B------:R-:W-:Y:S01]  /*1500*/  UIMAD UR6, UR7, UR6, -0x60 ;  /* 0xffffffa0070674a4 */ /* 0x000fe2000f8e0206 */
[----:B------:R-:W-:Y:S01]  /*1510*/  SHF.R.S32.HI R28, RZ, 0x1f, R8 ;  /* 0x0000001fff1c7819 */ /* 0x000fe20000011408 */
[----:B------:R-:W-:Y:S01]  /*1520*/  IMAD.SHL.U32 R251, R251, 0x2, RZ ;  /* 0x00000002fbfb7824 */ /* 0x000fe200078e00ff */
[----:B------:R-:W-:Y:S01]  /*1530*/  LEA.HI R31, R31, R10, RZ, 0x3 ;  /* 0x0000000a1f1f7211 */ /* 0x000fe200078f18ff */
[----:B------:R-:W-:Y:S01]  /*1540*/  USHF.R.S32.HI UR15, URZ, 0x1f, UR14 ;  /* 0x0000001f3f0f7899 */ /* 0x000fe2000801140e */
[----:B------:R-:W-:Y:S01]  /*1550*/  LEA.HI R29, R29, R9, RZ, 0x3 ;  /* 0x000000091d1d7211 */ /* 0x000fe200078f18ff */
[----:B------:R-:W-:Y:S01]  /*1560*/  ULDC.64 UR4, c[0x0][0x2b0] ;  /* 0x0000ac0000047ab9 */ /* 0x000fe20000000a00 */
[----:B------:R-:W-:Y:S01]  /*1570*/  LEA.HI R28, R28, R8, RZ, 0x3 ;  /* 0x000000081c1c7211 */ /* 0x000fe200078f18ff */
[----:B------:R-:W-:Y:S01]  /*1580*/  UIMAD UR15, UR15, UR4, URZ ;  /* 0x000000040f0f72a4 */ /* 0x000fe2000f8e023f */
[----:B------:R-:W-:Y:S01]  /*1590*/  LOP3.LUT R31, R31, 0xfffffff8, RZ, 0xc0, !PT ;  /* 0xfffffff81f1f7812 */ /* 0x000fe200078ec0ff */
[----:B------:R-:W-:Y:S01]  /*15a0*/  UIMAD.WIDE.U32 UR16, UR14, UR4, URZ ;  /* 0x000000040e1072a5 */ /* 0x000fe2000f8e003f */
[----:B------:R-:W-:Y:S01]  /*15b0*/  LOP3.LUT R29, R29, 0xfffffff8, RZ, 0xc0, !PT ;  /* 0xfffffff81d1d7812 */ /* 0x000fe200078ec0ff */
[----:B------:R-:W-:Y:S01]  /*15c0*/  UIMAD UR15, UR14, UR5, UR15 ;  /* 0x000000050e0f72a4 */ /* 0x000fe2000f8e020f */
[----:B------:R-:W-:Y:S01]  /*15d0*/  ISETP.NE.AND P2, PT, R252, 0x1, PT ;  /* 0x00000001fc00780c */ /* 0x000fe20003f45270 */
[----:B------:R-:W-:Y:S01]  /*15e0*/  IMAD.MOV.U32 R19, RZ, RZ, RZ ;  /* 0x000000ffff137224 */ /* 0x000fe200078e00ff */
[----:B------:R-:W-:Y:S01]  /*15f0*/  LOP3.LUT R28, R28, 0xfffffff8, RZ, 0xc0, !PT ;  /* 0xfffffff81c1c7812 */ /* 0x000fe200078ec0ff */
[----:B------:R-:W-:Y:S01]  /*1600*/  UIADD3 UR15, UR17, UR15, URZ ;  /* 0x0000000f110f7290 */ /* 0x000fe2000fffe03f */
[----:B------:R-:W-:Y:S01]  /*1610*/  IADD3 R13, R120, UR6, RZ ;  /* 0x00000006780d7c10 */ /* 0x000fe2000fffe0ff */
[----:B-1--4-:R-:W-:-:S03]  /*1620*/  @!P0 IMAD.WIDE R22, R33, 0x2, R20 ;  /* 0x0000000221168825 */ /* 0x012fc600078e0214 */
[----:B------:R-:W-:Y:S01]  /*1630*/  ISETP.GE.AND P1, PT, R13, UR10, PT ;  /* 0x0000000a0d007c0c */ /* 0x000fe2000bf26270 */
[----:B------:R-:W-:Y:S01]  /*1640*/  @!P0 IMAD.WIDE R16, R31, 0x2, R20 ;  /* 0x000000021f108825 */ /* 0x000fe200078e0214 */
[----:B------:R-:W-:Y:S01]  /*1650*/  @!PT LDS RZ, [RZ] ;  /* 0x00000000fffff984 */ /* 0x000fe20000000800 */
[----:B------:R1:W-:Y:S01]  /*1660*/  @!P0 LDGSTS.E.BYPASS.LTC128B.128 [R251+0x1b100], [R22.64], !P3 ;  /* 0x1b10000016fb8fae */ /* 0x0003e2000d901d4c */
[----:B------:R-:W-:Y:S02]  /*1670*/  IADD3 R11, R13, UR9, RZ ;  /* 0x000000090d0b7c10 */ /* 0x000fe4000fffe0ff */
[----:B------:R-:W-:Y:S01]  /*1680*/  IMAD.SHL.U32 R249, R0, 0x40, RZ ;  /* 0x0000004000f97824 */ /* 0x000fe200078e00ff */
[----:B------:R2:W-:Y:S01]  /*1690*/  @!P0 LDGSTS.E.BYPASS.LTC128B.128 [R251+0x1f100], [R16.64], !P4 ;  /* 0x1f10000010fb8fae */ /* 0x0005e2000e101d4c */
[----:B------:R-:W-:Y:S01]  /*16a0*/  ISETP.GT.OR P1, PT, R120, 0x5f, P1 ;  /* 0x0000005f7800780c */ /* 0x000fe20000f24670 */
[----:B------:R-:W-:Y:S01]  /*16b0*/  @P2 IMAD.HI.U32 R15, R11, c[0x0][0x2bc], RZ ;  /* 0x0000af000b0f2a27 */ /* 0x000fe200078e00ff */
[----:B------:R-:W-:Y:S02]  /*16c0*/  USHF.R.S32.HI UR14, URZ, 0x1f, UR11 ;  /* 0x0000001f3f0e7899 */ /* 0x000fe4000801140b */
[----:B------:R-:W-:Y:S01]  /*16d0*/  ULDC.64 UR4, c[0x0][0x1e8] ;  /* 0x00007a0000047ab9 */ /* 0x000fe20000000a00 */
[----:B------:R-:W-:Y:S01]  /*16e0*/  IMAD.MOV.U32 R12, RZ, RZ, R11 ;  /* 0x000000ffff0c7224 */ /* 0x000fe200078e000b */
[----:B------:R-:W-:-:S07]  /*16f0*/  @P2 SHF.R.U32.HI R12, RZ, c[0x0][0x2c0], R15 ;  /* 0x0000b000ff0c2a19 */ /* 0x000fce000001160f */
[----:B------:R-:W-:-:S04]  /*1700*/  @!P1 IADD3 R15, P2, R12, UR16, RZ ;  /* 0x000000100c0f9c10 */ /* 0x000fc8000ff5e0ff */
[----:B------:R-:W-:Y:S01]  /*1710*/  @!P1 LEA.HI.X.SX32 R13, R12, UR15, 0x1, P2 ;  /* 0x0000000f0c0d9c11 */ /* 0x000fe200090f0eff */
[----:B-1----:R-:W-:-:S04]  /*1720*/  @!P0 IMAD.WIDE R22, R29, 0x2, R20 ;  /* 0x000000021d168825 */ /* 0x002fc800078e0214 */
[----:B------:R-:W-:Y:S01]  /*1730*/  @!P0 IMAD.WIDE R20, R28, 0x2, R20 ;  /* 0x000000021c148825 */ /* 0x000fe200078e0214 */
[----:B------:R1:W-:Y:S01]  /*1740*/  @!P0 LDGSTS.E.BYPASS.LTC128B.128 [R251+0x23100], [R22.64], !P6 ;  /* 0x2310000016fb8fae */ /* 0x0003e2000f101d4c */
[----:B--2---:R-:W-:-:S03]  /*1750*/  @!P1 LEA R16, P2, R15, c[0x0][0x2a0], 0x2 ;  /* 0x0000a8000f109a11 */ /* 0x004fc600078410ff */
[----:B------:R2:W-:Y:S01]  /*1760*/  @!P0 LDGSTS.E.BYPASS.LTC128B.128 [R251+0x27100], [R20.64], !P5 ;  /* 0x2710000014fb8fae */ /* 0x0005e2000e901d4c */
[----:B------:R-:W-:-:S03]  /*1770*/  @!P1 LEA.HI.X R17, R15, c[0x0][0x2a4], R13, 0x2, P2 ;  /* 0x0000a9000f119a11 */ /* 0x000fc600010f140d */
[----:B------:R-:W0:Y:S04]  /*1780*/  LDGDEPBAR ;  /* 0x00000000000079af */ /* 0x000e280000000000 */
[----:B------:R-:W-:Y:S06]  /*1790*/  BAR.SYNC.DEFER_BLOCKING 0x0 ;  /* 0x0000000000007b1d */ /* 0x000fec0000010000 */
[----:B------:R3:W4:Y:S01]  /*17a0*/  @!P1 LDG.E R19, [R16.64] ;  /* 0x0000000c10139981 */ /* 0x000722000c1e1900 */
[----:B------:R-:W-:Y:S01]  /*17b0*/  IMAD.MOV R12, RZ, RZ, -R12 ;  /* 0x000000ffff0c7224 */ /* 0x000fe200078e0a0c */
[----:B------:R-:W-:Y:S01]  /*17c0*/  LOP3.LUT R249, R249, 0x1c0, RZ, 0xc0, !PT ;  /* 0x000001c0f9f97812 */ /* 0x000fe200078ec0ff */
[----:B------:R-:W-:Y:S01]  /*17d0*/  UIMAD UR18, UR14, UR4, URZ ;  /* 0x000000040e1272a4 */ /* 0x000fe2000f8e023f */
[----:B------:R-:W-:Y:S01]  /*17e0*/  SHF.R.S32.HI R15, RZ, 0x4, R14 ;  /* 0x00000004ff0f7819 */ /* 0x000fe2000001140e */
[----:B------:R-:W-:Y:S01]  /*17f0*/  IMAD R26, R12, c[0x0][0x2b8], R11 ;  /* 0x0000ae000c1a7a24 */ /* 0x000fe200078e020b */
[----:B------:R-:W-:Y:S01]  /*1800*/  UIMAD.WIDE.U32 UR20, UR11, UR4, URZ ;  /* 0x000000040b1472a5 */ /* 0x000fe2000f8e003f */
[----:B------:R-:W-:Y:S01]  /*1810*/  IMAD.SHL.U32 R11, R18, 0x8, RZ ;  /* 0x00000008120b7824 */ /* 0x000fe200078e00ff */
[----:B------:R-:W-:Y:S01]  /*1820*/  LEA.HI R14, R14, R15, RZ, 0x1 ;  /* 0x0000000f0e0e7211 */ /* 0x000fe200078f08ff */
[----:B--2---:R-:W-:Y:S01]  /*1830*/  IMAD.WIDE.U32 R20, R26, c[0x0][0x1e0], RZ ;  /* 0x000078001a147a25 */ /* 0x004fe200078e00ff */
[----:B------:R-:W-:Y:S01]  /*1840*/  SHF.R.S32.HI R13, RZ, 0x1f, R26 ;  /* 0x0000001fff0d7819 */ /* 0x000fe2000001141a */
[----:B------:R-:W-:Y:S01]  /*1850*/  UIMAD UR18, UR11, UR5, UR18 ;  /* 0x000000050b1272a4 */ /* 0x000fe2000f8e0212 */
[----:B------:R-:W-:Y:S01]  /*1860*/  LOP3.LUT R11, R249, 0x8, R11, 0xf8, !PT ;  /* 0x00000008f90b7812 */ /* 0x000fe200078ef80b */
[----:B------:R-:W-:Y:S01]  /*1870*/  STL [R1+0x4], R26 ;  /* 0x0000041a01007387 */ /* 0x000fe20000100800 */
[----:B------:R-:W-:Y:S01]  /*1880*/  SHF.R.U32.HI R249, RZ, 0x3, R249 ;  /* 0x00000003fff97819 */ /* 0x000fe200000116f9 */
[C---:B------:R-:W-:Y:S01]  /*1890*/  IMAD R12, R13.reuse, c[0x0][0x1e0], RZ ;  /* 0x000078000d0c7a24 */ /* 0x040fe200078e02ff */
[----:B------:R-:W-:Y:S01]  /*18a0*/  LOP3.LUT R14, R14, 0xfffffffe, RZ, 0xc0, !PT ;  /* 0xfffffffe0e0e7812 */ /* 0x000fe200078ec0ff */
[----:B------:R-:W-:Y:S01]  /*18b0*/  IMAD R13, R13, c[0x0][0x208], RZ ;  /* 0x000082000d0d7a24 */ /* 0x000fe200078e02ff */
[----:B------:R-:W-:Y:S01]  /*18c0*/  LOP3.LUT R249, R11, R249, RZ, 0x3c, !PT ;  /* 0x000000f90bf97212 */ /* 0x000fe200078e3cff */
[C---:B------:R-:W-:Y:S01]  /*18d0*/  IMAD R12, R26.reuse, c[0x0][0x1e4], R12 ;  /* 0x000079001a0c7a24 */ /* 0x040fe200078e020c */
[----:B------:R-:W-:Y:S01]  /*18e0*/  UIADD3 UR18, UR21, UR18, URZ ;  /* 0x0000001215127290 */ /* 0x000fe2000fffe03f */
[----:B------:R-:W-:Y:S01]  /*18f0*/  IMAD.IADD R14, R15, 0x1, -R14 ;  /* 0x000000010f0e7824 */ /* 0x000fe200078e0a0e */
[----:B------:R-:W-:Y:S01]  /*1900*/  ULDC.64 UR4, c[0x0][0x210] ;  /* 0x0000840000047ab9 */ /* 0x000fe20000000a00 */
[----:B------:R-:W-:Y:S01]  /*1910*/  IMAD.IADD R21, R21, 0x1, R12 ;  /* 0x0000000115157824 */ /* 0x000fe200078e020c */
[----:B------:R-:W-:Y:S01]  /*1920*/  UIMAD UR14, UR14, UR4, URZ ;  /* 0x000000040e0e72a4 */ /* 0x000fe2000f8e023f */
[----:B---3--:R-:W-:Y:S01]  /*1930*/  IMAD.WIDE.U32 R16, R26, c[0x0][0x208], RZ ;  /* 0x000082001a107a25 */ /* 0x008fe200078e00ff */
[----:B------:R-:W-:Y:S01]  /*1940*/  UIMAD.WIDE.U32 UR22, UR11, UR4, URZ ;  /* 0x000000040b1672a5 */ /* 0x000fe2000f8e003f */
[----:B------:R-:W-:Y:S01]  /*1950*/  LOP3.LUT P1, RZ, R0, 0x2, RZ, 0xc0, !PT ;  /* 0x0000000200ff7812 */ /* 0x000fe2000782c0ff */
[----:B------:R-:W-:Y:S01]  /*1960*/  UIMAD UR4, UR11, UR5, UR14 ;  /* 0x000000050b0472a4 */ /* 0x000fe2000f8e020e */
[----:B------:R-:W-:Y:S01]  /*1970*/  IMAD R13, R26, c[0x0][0x20c], R13 ;  /* 0x000083001a0d7a24 */ /* 0x000fe200078e020d */
[----:B------:R-:W-:Y:S01]  /*1980*/  UIADD3 UR5, UR7, -0x1, URZ ;  /* 0xffffffff07057890 */ /* 0x000fe2000fffe03f */
[----:B------:R-:W-:Y:S01]  /*1990*/  IMAD R249, R14, 0x200, R249 ;  /* 0x000002000ef97824 */ /* 0x000fe200078e02f9 */
[----:B------:R-:W-:Y:S01]  /*19a0*/  UIADD3 UR4, UR23, UR4, URZ ;  /* 0x0000000417047290 */ /* 0x000fe2000fffe03f */
[----:B------:R-:W-:Y:S01]  /*19b0*/  IMAD.IADD R17, R17, 0x1, R13 ;  /* 0x0000000111117824 */ /* 0x000fe200078e020d */
[----:B------:R-:W-:Y:S01]  /*19c0*/  UIMAD UR10, UR5, -0x60, UR10 ;  /* 0xffffffa0050a78a4 */ /* 0x000fe2000f8e020a */
[----:B------:R-:W-:Y:S01]  /*19d0*/  IMAD.SHL.U32 R249, R249, 0x2, RZ ;  /* 0x00000002f9f97824 */ /* 0x000fe200078e00ff */
[----:B------:R-:W-:Y:S01]  /*19e0*/  ISETP.GE.AND P4, PT, R33, c[0x0][0x1d4], PT ;  /* 0x0000750021007a0c */ /* 0x000fe20003f86270 */
[----:B------:R-:W-:Y:S01]  /*19f0*/  IMAD.SHL.U32 R5, R5, 0x40, RZ ;  /* 0x0000004005057824 */ /* 0x000fe200078e00ff */
[----:B------:R-:W-:Y:S01]  /*1a00*/  ISETP.GE.AND P3, PT, R10, c[0x0][0x1d4], PT ;  /* 0x000075000a007a0c */ /* 0x000fe20003f66270 */
[----:B------:R-:W-:Y:S01]  /*1a10*/  IMAD.SHL.U32 R14, R14, 0x8, RZ ;  /* 0x000000080e0e7824 */ /* 0x000fe200078e00ff */
[----:B------:R-:W-:Y:S01]  /*1a20*/  IADD3 R248, R249, 0xc120, RZ ;  /* 0x0000c120f9f87810 */ /* 0x000fe20007ffe0ff */
[----:B------:R-:W-:Y:S01]  /*1a30*/  IMAD.SHL.U32 R7, R7, 0x40, RZ ;  /* 0x0000004007077824 */ /* 0x000fe200078e00ff */
[----:B------:R-:W-:Y:S01]  /*1a40*/  IADD3 R18, -R18, UR10, RZ ;  /* 0x0000000a12127c10 */ /* 0x000fe2000fffe1ff */
[----:B------:R-:W-:Y:S01]  /*1a50*/  UISETP.GT.AND UP0, UPT, UR5, UR8, UPT ;  /* 0x000000080500728c */ /* 0x000fe2000bf04270 */
[----:B------:R-:W-:-:S02]  /*1a60*/  ISETP.GE.AND P2, PT, R9, c[0x0][0x1d4], PT ;  /* 0x0000750009007a0c */ /* 0x000fc40003f46270 */
[----:B------:R-:W-:Y:S02]  /*1a70*/  LOP3.LUT R5, R5, 0x1c0, RZ, 0xc0, !PT ;  /* 0x000001c005057812 */ /* 0x000fe400078ec0ff */
[----:B------:R-:W-:Y:S02]  /*1a80*/  LEA.HI R6, R6, R2, RZ, 0x5 ;  /* 0x0000000206067211 */ /* 0x000fe400078f28ff */
[----:B------:R-:W-:Y:S02]  /*1a90*/  LOP3.LUT R14, R5, 0x8, R14, 0xf8, !PT ;  /* 0x00000008050e7812 */ /* 0x000fe400078ef80e */
[----:B------:R-:W-:Y:S01]  /*1aa0*/  SHF.R.U32.HI R5, RZ, 0x3, R5 ;  /* 0x00000003ff057819 */ /* 0x000fe20000011605 */
[----:B------:R-:W-:Y:S01]  /*1ab0*/  IMAD.SHL.U32 R250, R6, 0x20, RZ ;  /* 0x0000002006fa7824 */ /* 0x000fe200078e00ff */
[----:B------:R-:W-:Y:S02]  /*1ac0*/  LOP3.LUT R7, R7, 0xfffffe00, RZ, 0xc0, !PT ;  /* 0xfffffe0007077812 */ /* 0x000fe400078ec0ff */
[----:B------:R-:W-:-:S02]  /*1ad0*/  LOP3.LUT R5, R14, R5, RZ, 0x3c, !PT ;  /* 0x000000050e057212 */ /* 0x000fc400078e3cff */
[----:B------:R-:W-:Y:S02]  /*1ae0*/  LOP3.LUT R250, R250, 0x7ffffc00, RZ, 0xc0, !PT ;  /* 0x7ffffc00fafa7812 */ /* 0x000fe400078ec0ff */
[----:B------:R-:W-:Y:S02]  /*1af0*/  SHF.R.S32.HI R32, RZ, 0x1f, R29 ;  /* 0x0000001fff207819 */ /* 0x000fe4000001141d */
[CC--:B------:R-:W-:Y:S02]  /*1b00*/  IADD3 R250, R5.reuse, R7.reuse, R250 ;  /* 0x0000000705fa7210 */ /* 0x0c0fe40007ffe0fa */
[----:B------:R-:W-:Y:S02]  /*1b10*/  LOP3.LUT R5, R5, R7, RZ, 0xfc, !PT ;  /* 0x0000000705057212 */ /* 0x000fe400078efcff */
[----:B------:R-:W-:Y:S01]  /*1b20*/  IADD3 R7, R251, 0x100, RZ ;  /* 0x00000100fb077810 */ /* 0x000fe20007ffe0ff */
[----:B------:R-:W-:Y:S01]  /*1b30*/  IMAD.SHL.U32 R250, R250, 0x2, RZ ;  /* 0x00000002fafa7824 */ /* 0x000fe200078e00ff */
[----:B------:R-:W-:-:S03]  /*1b40*/  SHF.R.S32.HI R30, RZ, 0x1f, R28 ;  /* 0x0000001fff1e7819 */ /* 0x000fc6000001141c */
[--C-:B------:R-:W-:Y:S02]  /*1b50*/  IMAD R246, R4, 0x2, R250.reuse ;  /* 0x0000000204f67824 */ /* 0x100fe400078e02fa */
[C---:B------:R-:W-:Y:S02]  /*1b60*/  IMAD R245, R3.reuse, 0x2, R250 ;  /* 0x0000000203f57824 */ /* 0x040fe400078e02fa */
[----:B------:R-:W-:Y:S01]  /*1b70*/  IMAD R243, R3, 0x2, R246 ;  /* 0x0000000203f37824 */ /* 0x000fe200078e02f6 */
[----:B----4-:R-:W-:Y:S01]  /*1b80*/  SHF.R.S32.HI R11, RZ, 0x1f, R19 ;  /* 0x0000001fff0b7819 */ /* 0x010fe20000011413 */
[----:B------:R-:W-:Y:S01]  /*1b90*/  IMAD.WIDE.U32 R20, R19, c[0x0][0x1f0], R20 ;  /* 0x00007c0013147a25 */ /* 0x000fe200078e0014 */
[----:B------:R-:W-:Y:S03]  /*1ba0*/  STL [R1], R19 ;  /* 0x0000001301007387 */ /* 0x000fe60000100800 */
[C---:B------:R-:W-:Y:S01]  /*1bb0*/  IMAD R15, R11.reuse, c[0x0][0x1f0], RZ ;  /* 0x00007c000b0f7a24 */ /* 0x040fe200078e02ff */
[----:B------:R-:W-:Y:S01]  /*1bc0*/  IADD3 R12, P0, R20, UR20, RZ ;  /* 0x00000014140c7c10 */ /* 0x000fe2000ff1e0ff */
[----:B------:R-:W-:-:S02]  /*1bd0*/  IMAD R11, R11, c[0x0][0x218], RZ ;  /* 0x000086000b0b7a24 */ /* 0x000fc400078e02ff */
[C---:B------:R-:W-:Y:S02]  /*1be0*/  IMAD R15, R19.reuse, c[0x0][0x1f4], R15 ;  /* 0x00007d00130f7a24 */ /* 0x040fe400078e020f */
[----:B------:R-:W-:-:S03]  /*1bf0*/  IMAD.WIDE.U32 R16, R19, c[0x0][0x218], R16 ;  /* 0x0000860013107a25 */ /* 0x000fc600078e0010 */
[----:B------:R-:W-:Y:S01]  /*1c00*/  IADD3.X R15, R21, UR18, R15, P0, !PT ;  /* 0x00000012150f7c10 */ /* 0x000fe200087fe40f */
[----:B------:R-:W-:Y:S01]  /*1c10*/  IMAD R11, R19, c[0x0][0x21c], R11 ;  /* 0x00008700130b7a24 */ /* 0x000fe200078e020b */
[----:B-1----:R-:W-:Y:S01]  /*1c20*/  LEA R22, P0, R12, c[0x0][0x1c8], 0x1 ;  /* 0x000072000c167a11 */ /* 0x002fe200078008ff */
[----:B------:R-:W-:-:S03]  /*1c30*/  IMAD.U32 R20, RZ, RZ, UR11 ;  /* 0x0000000bff147e24 */ /* 0x000fc6000f8e00ff */
[----:B------:R-:W-:Y:S01]  /*1c40*/  LEA.HI.X R15, R12, c[0x0][0x1cc], R15, 0x1, P0 ;  /* 0x000073000c0f7a11 */ /* 0x000fe200000f0c0f */
[----:B------:R-:W-:Y:S01]  /*1c50*/  SHFL.IDX PT, R24, R22, RZ, 0x181f ;  /* 0x00181fff16187589 */ /* 0x000fe200000e0000 */
[----:B------:R-:W-:Y:S02]  /*1c60*/  IADD3 R13, P0, R16, UR22, RZ ;  /* 0x00000016100d7c10 */ /* 0x000fe4000ff1e0ff */
[----:B------:R-:W-:Y:S01]  /*1c70*/  IADD3 R12, R249, 0xc100, RZ ;  /* 0x0000c100f90c7810 */ /* 0x000fe20007ffe0ff */
[----:B------:R-:W1:Y:S01]  /*1c80*/  SHFL.IDX PT, R25, R15, RZ, 0x181f ;  /* 0x00181fff0f197589 */ /* 0x000e6200000e0000 */
[----:B------:R-:W-:Y:S02]  /*1c90*/  IADD3.X R11, R17, UR4, R11, P0, !PT ;  /* 0x00000004110b7c10 */ /* 0x000fe400087fe40b */
[C---:B------:R-:W-:Y:S01]  /*1ca0*/  LEA R16, P0, R13.reuse, c[0x0][0x1f8], 0x1 ;  /* 0x00007e000d107a11 */ /* 0x040fe200078008ff */
[----:B------:R-:W-:Y:S01]  /*1cb0*/  SHFL.IDX PT, R22, R22, 0x1, 0x181f ;  /* 0x00381f0016167f89 */ /* 0x000fe200000e0000 */
[----:B------:R-:W-:Y:S01]  /*1cc0*/  @P1 IADD3 R248, R12, -0x20, RZ ;  /* 0xffffffe00cf81810 */ /* 0x000fe20007ffe0ff */
[----:B------:R-:W-:Y:S01]  /*1cd0*/  IMAD R12, R26, c[0x0][0x1e0], RZ ;  /* 0x000078001a0c7a24 */ /* 0x000fe200078e02ff */
[----:B------:R-:W-:Y:S01]  /*1ce0*/  LEA.HI.X R11, R13, c[0x0][0x1fc], R11, 0x1, P0 ;  /* 0x00007f000d0b7a11 */ /* 0x000fe200000f0c0b */
[----:B------:R-:W2:Y:S01]  /*1cf0*/  SHFL.IDX PT, R64, R16, RZ, 0x181f ;  /* 0x00181fff10407589 */ /* 0x000ea200000e0000 */
[----:B------:R-:W-:Y:S01]  /*1d00*/  ISETP.GE.AND P0, PT, R18, 0x1, PT ;  /* 0x000000011200780c */ /* 0x000fe20003f06270 */
[----:B------:R-:W-:Y:S01]  /*1d10*/  IMAD R12, R19, c[0x0][0x1f0], R12 ;  /* 0x00007c00130c7a24 */ /* 0x000fe200078e020c */
[----:B------:R-:W-:Y:S01]  /*1d20*/  ISETP.GE.AND P1, PT, R8, c[0x0][0x1d4], PT ;  /* 0x0000750008007a0c */ /* 0x000fe20003f26270 */
[----:B------:R-:W3:Y:S01]  /*1d30*/  SHFL.IDX PT, R13, R11, RZ, 0x181f ;  /* 0x00181fff0b0d7589 */ /* 0x000ee200000e0000 */
[----:B------:R-:W-:Y:S01]  /*1d40*/  IADD3 R239, R248, 0x800, RZ ;  /* 0x00000800f8ef7810 */ /* 0x000fe20007ffe0ff */
[----:B------:R-:W-:Y:S01]  /*1d50*/  IMAD R20, R20, c[0x0][0x1e8], R12 ;  /* 0x00007a0014147a24 */ /* 0x000fe200078e020c */
[C---:B------:R-:W-:Y:S01]  /*1d60*/  IADD3 R238, R248.reuse, 0x1000, RZ ;  /* 0x00001000f8ee7810 */ /* 0x040fe20007ffe0ff */
[----:B------:R-:W4:Y:S01]  /*1d70*/  SHFL.IDX PT, R48, R16, 0x1, 0x181f ;  /* 0x00381f0010307f89 */ /* 0x000f2200000e0000 */
[----:B------:R-:W-:-:S02]  /*1d80*/  IADD3 R237, R248, 0x1800, RZ ;  /* 0x00001800f8ed7810 */ /* 0x000fc40007ffe0ff */
[----:B------:R-:W-:Y:S01]  /*1d90*/  LEA R20, R20, c[0x0][0x1c8], 0x1 ;  /* 0x0000720014147a11 */ /* 0x000fe200078e08ff */
[----:B------:R-:W5:Y:S01]  /*1da0*/  SHFL.IDX PT, R12, R11, 0x1, 0x181f ;  /* 0x00381f000b0c7f89 */ /* 0x000f6200000e0000 */
[C---:B------:R-:W-:Y:S02]  /*1db0*/  IADD3 R236, R248.reuse, 0x2000, RZ ;  /* 0x00002000f8ec7810 */ /* 0x040fe40007ffe0ff */
[C---:B------:R-:W-:Y:S01]  /*1dc0*/  IADD3 R235, R248.reuse, 0x2800, RZ ;  /* 0x00002800f8eb7810 */ /* 0x040fe20007ffe0ff */
[----:B------:R-:W-:Y:S01]  /*1dd0*/  SHFL.IDX PT, R16, R16, 0x2, 0x181f ;  /* 0x00581f0010107f89 */ /* 0x000fe200000e0000 */
[--C-:B-1----:R-:W-:Y:S01]  /*1de0*/  @P0 IMAD.WIDE R36, R33, 0x2, R24.reuse ;  /* 0x0000000221240825 */ /* 0x102fe200078e0218 */
[C---:B------:R-:W-:Y:S02]  /*1df0*/  IADD3 R233, R248.reuse, 0x3000, RZ ;  /* 0x00003000f8e97810 */ /* 0x040fe40007ffe0ff */
[----:B------:R-:W1:Y:S01]  /*1e00*/  SHFL.IDX PT, R23, R15, 0x1, 0x181f ;  /* 0x00381f000f177f89 */ /* 0x000e6200000e0000 */
[----:B------:R-:W-:Y:S01]  /*1e10*/  @P0 IMAD.WIDE R34, R31, 0x2, R24 ;  /* 0x000000021f220825 */ /* 0x000fe200078e0218 */
[----:B------:R-:W-:-:S02]  /*1e20*/  IADD3 R232, R248, 0x3800, RZ ;  /* 0x00003800f8e87810 */ /* 0x000fc40007ffe0ff */
[----:B------:R-:W1:Y:S01]  /*1e30*/  SHFL.IDX PT, R11, R11, 0x2, 0x181f ;  /* 0x00581f000b0b7f89 */ /* 0x000e6200000e0000 */
[--C-:B------:R-:W-:Y:S01]  /*1e40*/  @P0 IMAD.WIDE R26, R29, 0x2, R24.reuse ;  /* 0x000000021d1a0825 */ /* 0x100fe200078e0218 */
[----:B------:R-:W-:Y:S02]  /*1e50*/  IADD3 R231, R248, 0x4000, RZ ;  /* 0x00004000f8e77810 */ /* 0x000fe40007ffe0ff */
[----:B------:R1:W-:Y:S01]  /*1e60*/  @P0 LDGSTS.E.BYPASS.LTC128B.128 [R251+0xc100], [R36.64], !P4 ;  /* 0x0c10000024fb0fae */ /* 0x0003e2000e101d4c */
[----:B------:R-:W-:Y:S01]  /*1e70*/  @P0 IMAD.WIDE R38, R28, 0x2, R24 ;  /* 0x000000021c260825 */ /* 0x000fe200078e0218 */
[C---:B------:R-:W-:Y:S02]  /*1e80*/  IADD3 R230, R248.reuse, 0x4800, RZ ;  /* 0x00004800f8e67810 */ /* 0x040fe40007ffe0ff */
[----:B------:R1:W-:Y:S01]  /*1e90*/  @P0 LDGSTS.E.BYPASS.LTC128B.128 [R251+0xf100], [R34.64], !P3 ;  /* 0x0f10000022fb0fae */ /* 0x0003e2000d901d4c */
[----:B------:R-:W-:Y:S01]  /*1ea0*/  IMAD.WIDE R24, R33, 0x2, RZ ;  /* 0x0000000221187825 */ /* 0x000fe200078e02ff */
[----:B------:R-:W-:-:S02]  /*1eb0*/  IADD3 R229, R248, 0x5000, RZ ;  /* 0x00005000f8e57810 */ /* 0x000fc40007ffe0ff */
[----:B------:R1:W-:Y:S01]  /*1ec0*/  @P0 LDGSTS.E.BYPASS.LTC128B.128 [R251+0x12100], [R26.64], !P2 ;  /* 0x121000001afb0fae */ /* 0x0003e2000d101d4c */
[----:B------:R-:W-:Y:S02]  /*1ed0*/  IADD3 R228, R248, 0x5800, RZ ;  /* 0x00005800f8e47810 */ /* 0x000fe40007ffe0ff */
[----:B--2---:R-:W-:Y:S01]  /*1ee0*/  IADD3 R74, P5, R64, R24, RZ ;  /* 0x00000018404a7210 */ /* 0x004fe20007fbe0ff */
[----:B------:R2:W-:Y:S01]  /*1ef0*/  @P0 LDGSTS.E.BYPASS.LTC128B.128 [R251+0x15100], [R38.64], !P1 ;  /* 0x1510000026fb0fae */ /* 0x0005e2000c901d4c */
[----:B------:R-:W-:Y:S02]  /*1f00*/  ISETP.GE.AND P0, PT, R18, 0x21, PT ;  /* 0x000000211200780c */ /* 0x000fe40003f06270 */
[----:B------:R-:W-:Y:S01]  /*1f10*/  IADD3 R227, R248, 0x6000, RZ ;  /* 0x00006000f8e37810 */ /* 0x000fe20007ffe0ff */
[----:B---3--:R-:W-:Y:S01]  /*1f20*/  IMAD.X R75, R13, 0x1, R25, P5 ;  /* 0x000000010d4b7824 */ /* 0x008fe200028e0619 */
[----:B----4-:R-:W-:Y:S01]  /*1f30*/  IADD3 R58, P5, R24, R48, RZ ;  /* 0x00000030183a7210 */ /* 0x010fe20007fbe0ff */
[----:B------:R-:W-:Y:S01]  /*1f40*/  SHFL.IDX PT, R20, R20, 0x2, 0x181f ;  /* 0x00581f0014147f89 */ /* 0x000fe200000e0000 */
[----:B------:R-:W-:-:S02]  /*1f50*/  IADD3 R226, R248, 0x6800, RZ ;  /* 0x00006800f8e27810 */ /* 0x000fc40007ffe0ff */
[C---:B------:R-:W-:Y:S01]  /*1f60*/  IADD3 R225, R248.reuse, 0x7000, RZ ;  /* 0x00007000f8e17810 */ /* 0x040fe20007ffe0ff */
[----:B-----5:R-:W-:Y:S01]  /*1f70*/  IMAD.X R59, R25, 0x1, R12, P5 ;  /* 0x00000001193b7824 */ /* 0x020fe200028e060c */
[----:B------:R-:W3:Y:S01]  /*1f80*/  SHFL.IDX PT, R21, R15, 0x2, 0x181f ;  /* 0x00581f000f157f89 */ /* 0x000ee200000e0000 */
[C---:B------:R-:W-:Y:S02]  /*1f90*/  IADD3 R224, R248.reuse, 0x7800, RZ ;  /* 0x00007800f8e07810 */ /* 0x040fe40007ffe0ff */
[C---:B------:R-:W-:Y:S01]  /*1fa0*/  IADD3 R223, R248.reuse, 0x8000, RZ ;  /* 0x00008000f8df7810 */ /* 0x040fe20007ffe0ff */
[--C-:B-1----:R-:W-:Y:S01]  /*1fb0*/  @P0 IMAD.WIDE R36, R33, 0x2, R22.reuse ;  /* 0x0000000221240825 */ /* 0x102fe200078e0216 */
[C---:B------:R-:W-:Y:S02]  /*1fc0*/  IADD3 R222, R248.reuse, 0x8800, RZ ;  /* 0x00008800f8de7810 */ /* 0x040fe40007ffe0ff */
[----:B------:R-:W-:Y:S02]  /*1fd0*/  IADD3 R221, R248, 0x9000, RZ ;  /* 0x00009000f8dd7810 */ /* 0x000fe40007ffe0ff */
[----:B------:R-:W-:Y:S01]  /*1fe0*/  IADD3 R34, P5, R24, R16, RZ ;  /* 0x0000001018227210 */ /* 0x000fe20007fbe0ff */
[----:B------:R1:W-:Y:S01]  /*1ff0*/  @P0 LDGSTS.E.BYPASS.LTC128B.128 [R251+0xd100], [R36.64], !P4 ;  /* 0x0d10000024fb0fae */ /* 0x0003e2000e101d4c */
[C---:B------:R-:W-:Y:S01]  /*2000*/  IADD3 R220, R248.reuse, 0x9800, RZ ;  /* 0x00009800f8dc7810 */ /* 0x040fe20007ffe0ff */
[----:B------:R-:W-:Y:S01]  /*2010*/  @P0 IMAD.WIDE R26, R31, 0x2, R22 ;  /* 0x000000021f1a0825 */ /* 0x000fe200078e0216 */
[----:B------:R-:W-:-:S02]  /*2020*/  IADD3 R219, R248, 0xa000, RZ ;  /* 0x0000a000f8db7810 */ /* 0x000fc40007ffe0ff */
[C---:B------:R-:W-:Y:S01]  /*2030*/  IADD3 R218, R248.reuse, 0xa800, RZ ;  /* 0x0000a800f8da7810 */ /* 0x040fe20007ffe0ff */
[----:B------:R-:W-:Y:S01]  /*2040*/  IMAD.X R35, R25, 0x1, R11, P5 ;  /* 0x0000000119237824 */ /* 0x000fe200028e060b */
[----:B------:R4:W-:Y:S01]  /*2050*/  @P0 LDGSTS.E.BYPASS.LTC128B.128 [R251+0x10100], [R26.64], !P3 ;  /* 0x101000001afb0fae */ /* 0x0009e2000d901d4c */
[--C-:B------:R-:W-:Y:S01]  /*2060*/  @P0 IMAD.WIDE R24, R29, 0x2, R22.reuse ;  /* 0x000000021d180825 */ /* 0x100fe200078e0216 */
[C---:B------:R-:W-:Y:S02]  /*2070*/  IADD3 R217, R248.reuse, 0xb000, RZ ;  /* 0x0000b000f8d97810 */ /* 0x040fe40007ffe0ff */
[----:B------:R-:W-:Y:S01]  /*2080*/  IADD3 R216, R248, 0xb800, RZ ;  /* 0x0000b800f8d87810 */ /* 0x000fe20007ffe0ff */
[----:B--2---:R-:W-:Y:S01]  /*2090*/  @P0 IMAD.WIDE R38, R28, 0x2, R22 ;  /* 0x000000021c260825 */ /* 0x004fe200078e0216 */
[----:B------:R2:W-:Y:S03]  /*20a0*/  @P0 LDGSTS.E.BYPASS.LTC128B.128 [R251+0x13100], [R24.64], !P2 ;  /* 0x1310000018fb0fae */ /* 0x0005e6000d101d4c */
[----:B------:R-:W-:Y:S01]  /*20b0*/  IMAD.WIDE R22, R31, 0x2, RZ ;  /* 0x000000021f167825 */ /* 0x000fe200078e02ff */
[----:B------:R1:W-:Y:S01]  /*20c0*/  @P0 LDGSTS.E.BYPASS.LTC128B.128 [R251+0x16100], [R38.64], !P1 ;  /* 0x1610000026fb0fae */ /* 0x0003e2000c901d4c */
[----:B------:R-:W-:-:S03]  /*20d0*/  ISETP.GT.AND P0, PT, R18, 0x40, PT ;  /* 0x000000401200780c */ /* 0x000fc60003f04270 */
[----:B------:R-:W-:-:S05]  /*20e0*/  IADD3 R72, P5, R64, R22, RZ ;  /* 0x0000001640487210 */ /* 0x000fca0007fbe0ff */
[----:B------:R-:W-:Y:S01]  /*20f0*/  IMAD.X R73, R13, 0x1, R23, P5 ;  /* 0x000000010d497824 */ /* 0x000fe200028e0617 */
[----:B------:R-:W-:-:S04]  /*2100*/  IADD3 R56, P5, R22, R48, RZ ;  /* 0x0000003016387210 */ /* 0x000fc80007fbe0ff */
[----:B---3--:R-:W-:-:S04]  /*2110*/  @P0 IMAD.WIDE R14, R29, 0x2, R20 ;  /* 0x000000021d0e0825 */ /* 0x008fc800078e0214 */
[----:B----4-:R-:W-:-:S04]  /*2120*/  @P0 IMAD.WIDE R26, R33, 0x2, R20 ;  /* 0x00000002211a0825 */ /* 0x010fc800078e0214 */
[----:B------:R-:W-:Y:S01]  /*2130*/  IMAD.X R57, R23, 0x1, R12, P5 ;  /* 0x0000000117397824 */ /* 0x000fe200028e060c */
[----:B------:R3:W-:Y:S01]  /*2140*/  @P0 LDGSTS.E.BYPASS.LTC128B.128 [R251+0xe100], [R26.64], !P4 ;  /* 0x0e1000001afb0fae */ /* 0x0007e2000e101d4c */
[----:B--2---:R-:W-:Y:S01]  /*2150*/  @P0 IMAD.WIDE R24, R31, 0x2, R20 ;  /* 0x000000021f180825 */ /* 0x004fe200078e0214 */
[----:B------:R-:W-:-:S04]  /*2160*/  IADD3 R22, P5, R22, R16, RZ ;  /* 0x0000001016167210 */ /* 0x000fc80007fbe0ff */
[----:B------:R2:W-:Y:S01]  /*2170*/  @P0 LDGSTS.E.BYPASS.LTC128B.128 [R251+0x11100], [R24.64], !P3 ;  /* 0x1110000018fb0fae */ /* 0x0005e2000d901d4c */
[----:B------:R-:W-:-:S03]  /*2180*/  IMAD.X R23, R23, 0x1, R11, P5 ;  /* 0x0000000117177824 */ /* 0x000fc600028e060b */
[----:B------:R4:W-:Y:S01]  /*2190*/  @P0 LDGSTS.E.BYPASS.LTC128B.128 [R251+0x14100], [R14.64], !P2 ;  /* 0x141000000efb0fae */ /* 0x0009e2000d101d4c */
[----:B--2---:R-:W-:-:S04]  /*21a0*/  @P0 IMAD.WIDE R24, R28, 0x2, R20 ;  /* 0x000000021c180825 */ /* 0x004fc800078e0214 */
[----:B------:R-:W-:Y:S01]  /*21b0*/  IMAD.WIDE R20, R29, 0x2, RZ ;  /* 0x000000021d147825 */ /* 0x000fe200078e02ff */
[----:B------:R3:W-:Y:S03]  /*21c0*/  @P0 LDGSTS.E.BYPASS.LTC128B.128 [R251+0x17100], [R24.64], !P1 ;  /* 0x1710000018fb0fae */ /* 0x0007e6000c901d4c */
[----:B----4-:R-:W-:Y:S01]  /*21d0*/  IMAD.WIDE R14, R28, 0x2, RZ ;  /* 0x000000021c0e7825 */ /* 0x010fe200078e02ff */
[----:B------:R-:W0:Y:S01]  /*21e0*/  LDGDEPBAR ;  /* 0x00000000000079af */ /* 0x000e220000000000 */
[----:B------:R-:W-:Y:S02]  /*21f0*/  IADD3 R66, P0, R64, R20, RZ ;  /* 0x0000001440427210 */ /* 0x000fe40007f1e0ff */
[----:B------:R-:W-:Y:S02]  /*2200*/  IADD3 R50, P5, R20, R48, RZ ;  /* 0x0000003014327210 */ /* 0x000fe40007fbe0ff */
[----:B------:R-:W-:Y:S01]  /*2210*/  IADD3 R64, P6, R64, R14, RZ ;  /* 0x0000000e40407210 */ /* 0x000fe20007fde0ff */
[----:B------:R-:W-:Y:S01]  /*2220*/  IMAD.X R67, R13, 0x1, R21, P0 ;  /* 0x000000010d437824 */ /* 0x000fe200000e0615 */
[----:B------:R-:W-:Y:S01]  /*2230*/  IADD3 R20, P0, R20, R16, RZ ;  /* 0x0000001014147210 */ /* 0x000fe20007f1e0ff */
[--C-:B------:R-:W-:Y:S01]  /*2240*/  IMAD.X R51, R21, 0x1, R12.reuse, P5 ;  /* 0x0000000115337824 */ /* 0x100fe200028e060c */
[C---:B------:R-:W-:Y:S01]  /*2250*/  IADD3 R48, P5, R14.reuse, R48, RZ ;  /* 0x000000300e307210 */ /* 0x040fe20007fbe0ff */
[----:B------:R-:W-:Y:S01]  /*2260*/  IMAD.X R65, R13, 0x1, R15, P6 ;  /* 0x000000010d417824 */ /* 0x000fe200030e060f */
[----:B------:R-:W-:Y:S01]  /*2270*/  ISETP.GE.AND P6, PT, R33, c[0x0][0x1d4], PT ;  /* 0x0000750021007a0c */ /* 0x000fe20003fc6270 */
[----:B------:R-:W-:Y:S01]  /*2280*/  IMAD.X R21, R21, 0x1, R11, P0 ;  /* 0x0000000115157824 */ /* 0x000fe200000e060b */
[----:B------:R-:W-:Y:S01]  /*2290*/  IADD3 R16, P0, R14, R16, RZ ;  /* 0x000000100e107210 */ /* 0x000fe20007f1e0ff */
[----:B------:R-:W-:Y:S01]  /*22a0*/  IMAD.X R49, R15, 0x1, R12, P5 ;  /* 0x000000010f317824 */ /* 0x000fe200028e060c */
[----:B------:R-:W-:-:S03]  /*22b0*/  ISETP.GE.AND P5, PT, R10, c[0x0][0x1d4], PT ;  /* 0x000075000a007a0c */ /* 0x000fc60003fa6270 */
[----:B------:R-:W-:Y:S01]  /*22c0*/  IMAD.X R17, R15, 0x1, R11, P0 ;  /* 0x000000010f117824 */ /* 0x000fe200000e060b */
[----:B------:R-:W-:Y:S02]  /*22d0*/  ISETP.LT.OR P0, PT, R18, 0x1, P6 ;  /* 0x000000011200780c */ /* 0x000fe40003701670 */
[----:B------:R-:W-:Y:S01]  /*22e0*/  ISETP.GE.AND P6, PT, R9, c[0x0][0x1d4], PT ;  /* 0x0000750009007a0c */ /* 0x000fe20003fc6270 */
[----:B------:R-:W-:-:S04]  /*22f0*/  DEPBAR.LE SB0, 0x1 ;  /* 0x000080400000791a */ /* 0x000fc80000000000 */
[----:B------:R-:W-:-:S04]  /*2300*/  DEPBAR.LE SB0, 0x0 ;  /* 0x000080000000791a */ /* 0x000fc80000000000 */
[----:B------:R-:W-:Y:S06]  /*2310*/  BAR.SYNC.DEFER_BLOCKING 0x0 ;  /* 0x0000000000007b1d */ /* 0x000fec0000010000 */
[----:B------:R-:W-:Y:S04]  /*2320*/  LDSM.16.M88.4 R12, [R250+0x18100] ;  /* 0x01810000fa0c783b */ /* 0x000fe80000000200 */
[----:B------:R-:W-:Y:S04]  /*2330*/  LDSM.16.M88.4 R88, [R246+0x18100] ;  /* 0x01810000f658783b */ /* 0x000fe80000000200 */
[----:B------:R-:W-:Y:S04]  /*2340*/  LDSM.16.M88.4 R84, [R249+0xc100] ;  /* 0x00c10000f954783b */ /* 0x000fe80000000200 */
[----:B------:R-:W2:Y:S04]  /*2350*/  LDSM.16.M88.4 R76, [R249+0xc900] ;  /* 0x00c90000f94c783b */ /* 0x000ea80000000200 */
[----:B------:R-:W-:Y:S04]  /*2360*/  LDSM.16.M88.4 R68, [R249+0xd100] ;  /* 0x00d10000f944783b */ /* 0x000fe80000000200 */
[----:B------:R-:W-:Y:S04]  /*2370*/  LDSM.16.M88.4 R60, [R249+0xd900] ;  /* 0x00d90000f93c783b */ /* 0x000fe80000000200 */
[----:B------:R-:W-:Y:S04]  /*2380*/  LDSM.16.M88.4 R52, [R249+0xe100] ;  /* 0x00e10000f934783b */ /* 0x000fe80000000200 */
[----:B------:R-:W-:Y:S04]  /*2390*/  LDSM.16.M88.4 R100, [R249+0xe900] ;  /* 0x00e90000f964783b */ /* 0x000fe80000000200 */
[----:B------:R-:W-:Y:S04]  /*23a0*/  LDSM.16.M88.4 R44, [R248] ;  /* 0x00000000f82c783b */ /* 0x000fe80000000200 */
[----:B------:R-:W4:Y:S04]  /*23b0*/  LDSM.16.M88.4 R40, [R248+0x800] ;  /* 0x00080000f828783b */ /* 0x000f280000000200 */
[----:B-1----:R-:W1:Y:S04]  /*23c0*/  LDSM.16.M88.4 R36, [R248+0x1000] ;  /* 0x00100000f824783b */ /* 0x002e680000000200 */
[----:B---3--:R-:W3:Y:S04]  /*23d0*/  LDSM.16.M88.4 R24, [R248+0x1800] ;  /* 0x00180000f818783b */ /* 0x008ee80000000200 */
[----:B------:R-:W5:Y:S04]  /*23e0*/  LDSM.16.M88.4 R96, [R248+0x2000] ;  /* 0x00200000f860783b */ /* 0x000f680000000200 */
[----:B------:R-:W1:Y:S01]  /*23f0*/  LDSM.16.M88.4 R92, [R248+0x2800] ;  /* 0x00280000f85c783b */ /* 0x000e620000000200 */
[----:B--2---:R-:W-:Y:S03]  /*2400*/  HMMA.16816.F32 R80, R12, R76, RZ ;  /* 0x0000004c0c50723c */ /* 0x004fe600000018ff */
[----:B------:R-:W-:Y:S01]  /*2410*/  @!PT LDS RZ, [RZ] ;  /* 0x00000000fffff984 */ /* 0x000fe20000000800 */
[----:B------:R-:W-:Y:S01]  /*2420*/  @!PT LDS RZ, [RZ] ;  /* 0x00000000fffff984 */ /* 0x000fe20000000800 */
[----:B------:R-:W-:Y:S01]  /*2430*/  @!PT LDS RZ, [RZ] ;  /* 0x00000000fffff984 */ /* 0x000fe20000000800 */
[----:B------:R2:W-:Y:S01]  /*2440*/  LDGSTS.E.BYPASS.LTC128B.128 [R251+0x100], [R74.64], !P0 ;  /* 0x001000004afb7fae */ /* 0x0005e2000c101d4c */
[----:B------:R-:W-:-:S02]  /*2450*/  ISETP.LT.OR P0, PT, R18, 0x1, P5 ;  /* 0x000000011200780c */ /* 0x000fc40002f01670 */
[----:B------:R-:W-:Y:S02]  /*2460*/  ISETP.GE.AND P5, PT, R8, c[0x0][0x1d4], PT ;  /* 0x0000750008007a0c */ /* 0x000fe40003fa6270 */
[----:B------:R-:W-:Y:S09]  /*2470*/  HMMA.16816.F32 R76, R12, R78, RZ ;  /* 0x0000004e0c4c723c */ /* 0x000ff200000018ff */
[----:B------:R2:W-:Y:S01]  /*2480*/  LDGSTS.E.BYPASS.LTC128B.128 [R251+0x3100], [R72.64], !P0 ;  /* 0x0310000048fb7fae */ /* 0x0005e2000c101d4c */
[----:B------:R-:W-:-:S06]  /*2490*/  ISETP.LT.OR P0, PT, R18, 0x1, P6 ;  /* 0x000000011200780c */ /* 0x000fcc0003701670 */
[C---:B----4-:R-:W-:Y:S07]  /*24a0*/  HMMA.16816.F32 R80, R88.reuse, R40, R80 ;  /* 0x000000285850723c */ /* 0x050fee0000001850 */
[----:B------:R4:W-:Y:S01]  /*24b0*/  LDGSTS.E.BYPASS.LTC128B.128 [R251+0x6100], [R66.64], !P0 ;  /* 0x0610000042fb7fae */ /* 0x0009e2000c101d4c */
[----:B------:R-:W-:Y:S01]  /*24c0*/  ISETP.LT.OR P0, PT, R18, 0x1, P5 ;  /* 0x000000011200780c */ /* 0x000fe20002f01670 */
[----:B------:R-:W-:Y:S08]  /*24d0*/  HMMA.16816.F32 R76, R88, R42, R76 ;  /* 0x0000002a584c723c */ /* 0x000ff0000000184c */
[----:B--2---:R-:W-:Y:S04]  /*24e0*/  HMMA.16816.F32 R72, R12, R68, RZ ;  /* 0x000000440c48723c */ /* 0x004fe800000018ff */
[----:B------:R4:W-:Y:S01]  /*24f0*/  LDGSTS.E.BYPASS.LTC128B.128 [R251+0x9100], [R64.64], !P0 ;  /* 0x0910000040fb7fae */ /* 0x0009e2000c101d4c */
[----:B------:R-:W-:-:S04]  /*2500*/  ISETP.GE.AND P0, PT, R33, c[0x0][0x1d4], PT ;  /* 0x0000750021007a0c */ /* 0x000fc80003f06270 */
[----:B------:R-:W-:Y:S01]  /*2510*/  ISETP.LT.OR P0, PT, R18, 0x21, P0 ;  /* 0x000000211200780c */ /* 0x000fe20000701670 */
[----:B------:R-:W-:Y:S11]  /*2520*/  HMMA.16816.F32 R68, R12, R70, RZ ;  /* 0x000000460c44723c */ /* 0x000ff600000018ff */
[----:B------:R-:W-:Y:S01]  /*2530*/  @!UPT UIADD3 URZ, URZ, URZ, URZ ;  /* 0x0000003f3f3ff290 */ /* 0x000fe2000fffe03f */
[----:B------:R2:W-:Y:S01]  /*2540*/  LDGSTS.E.BYPASS.LTC128B.128 [R251+0x1100], [R58.64], !P0 ;  /* 0x011000003afb7fae */ /* 0x0005e2000c101d4c */
[----:B------:R-:W-:-:S04]  /*2550*/  ISETP.GE.AND P0, PT, R10, c[0x0][0x1d4], PT ;  /* 0x000075000a007a0c */ /* 0x000fc80003f06270 */
[C---:B------:R-:W-:Y:S01]  /*2560*/  ISETP.LT.OR P0, PT, R18.reuse, 0x21, P0 ;  /* 0x000000211200780c */ /* 0x040fe20000701670 */
[----:B-1----:R-:W-:Y:S08]  /*2570*/  HMMA.16816.F32 R72, R88, R36, R72 ;  /* 0x000000245848723c */ /* 0x002ff00000001848 */
[----:B----4-:R-:W-:Y:S04]  /*2580*/  HMMA.16816.F32 R64, R12, R60, RZ ;  /* 0x0000003c0c40723c */ /* 0x010fe800000018ff */
[----:B------:R2:W-:Y:S01]  /*2590*/  LDGSTS.E.BYPASS.LTC128B.128 [R251+0x4100], [R56.64], !P0 ;  /* 0x0410000038fb7fae */ /* 0x0005e2000c101d4c */
[----:B------:R-:W-:-:S03]  /*25a0*/  ISETP.LT.OR P0, PT, R18, 0x21, P6 ;  /* 0x000000211200780c */ /* 0x000fc60003701670 */
[----:B------:R-:W-:Y:S08]  /*25b0*/  HMMA.16816.F32 R60, R12, R62, RZ ;  /* 0x0000003e0c3c723c */ /* 0x000ff000000018ff */
[----:B------:R-:W-:Y:S02]  /*25c0*/  HMMA.16816.F32 R68, R88, R38, R68 ;  /* 0x000000265844723c */ /* 0x000fe40000001844 */
[----:B------:R1:W-:Y:S01]  /*25d0*/  LDGSTS.E.BYPASS.LTC128B.128 [R251+0x7100], [R50.64], !P0 ;  /* 0x0710000032fb7fae */ /* 0x0003e2000c101d4c */
[----:B------:R-:W-:-:S02]  /*25e0*/  ISETP.LT.OR P0, PT, R18, 0x21, P5 ;  /* 0x000000211200780c */ /* 0x000fc40002f01670 */
[----:B------:R-:W-:-:S03]  /*25f0*/  ISETP.LT.OR P5, PT, R18, 0x41, P5 ;  /* 0x000000411200780c */ /* 0x000fc60002fa1670 */
[----:B---3--:R-:W-:Y:S08]  /*2600*/  HMMA.16816.F32 R64, R88, R24, R64 ;  /* 0x000000185840723c */ /* 0x008ff00000001840 */
[----:B------:R1:W-:Y:S01]  /*2610*/  LDGSTS.E.BYPASS.LTC128B.128 [R251+0xa100], [R48.64], !P0 ;  /* 0x0a10000030fb7fae */ /* 0x0003e2000c101d4c */
[----:B------:R-:W-:Y:S01]  /*2620*/  ISETP.GE.AND P0, PT, R33, c[0x0][0x1d4], PT ;  /* 0x0000750021007a0c */ /* 0x000fe20003f06270 */
[----:B--2---:R-:W-:Y:S03]  /*2630*/  HMMA.16816.F32 R56, R12, R52, RZ ;  /* 0x000000340c38723c */ /* 0x004fe600000018ff */
[----:B------:R-:W-:-:S05]  /*2640*/  ISETP.LT.OR P0, PT, R18, 0x41, P0 ;  /* 0x000000411200780c */ /* 0x000fca0000701670 */
[----:B------:R-:W-:Y:S08]  /*2650*/  HMMA.16816.F32 R52, R12, R54, RZ ;  /* 0x000000360c34723c */ /* 0x000ff000000018ff */
[----:B------:R2:W-:Y:S01]  /*2660*/  LDGSTS.E.BYPASS.LTC128B.128 [R251+0x2100], [R34.64], !P0 ;  /* 0x0210000022fb7fae */ /* 0x0005e2000c101d4c */
[----:B------:R-:W-:Y:S01]  /*2670*/  ISETP.GE.AND P0, PT, R10, c[0x0][0x1d4], PT ;  /* 0x000075000a007a0c */ /* 0x000fe20003f06270 */
[----:B------:R-:W-:Y:S03]  /*2680*/  HMMA.16816.F32 R60, R88, R26, R60 ;  /* 0x0000001a583c723c */ /* 0x000fe6000000183c */
[----:B------:R-:W-:-:S05]  /*2690*/  ISETP.LT.OR P0, PT, R18, 0x41, P0 ;  /* 0x000000411200780c */ /* 0x000fca0000701670 */
[C---:B------:R-:W-:Y:S08]  /*26a0*/  HMMA.16816.F32 R8, R12.reuse, R84, RZ ;  /* 0x000000540c08723c */ /* 0x040ff000000018ff */
[----:B------:R3:W-:Y:S01]  /*26b0*/  LDGSTS.E.BYPASS.LTC128B.128 [R251+0x5100], [R22.64], !P0 ;  /* 0x0510000016fb7fae */ /* 0x0007e2000c101d4c */
[----:B------:R-:W-:Y:S01]  /*26c0*/  ISETP.LT.OR P0, PT, R18, 0x41, P6 ;  /* 0x000000411200780c */ /* 0x000fe20003701670 */
[----:B------:R-:W-:Y:S01]  /*26d0*/  HMMA.16816.F32 R84, R12, R86, RZ ;  /* 0x000000560c54723c */ /* 0x000fe200000018ff */
[----:B--2---:R-:W-:-:S07]  /*26e0*/  SHF.R.S32.HI R35, RZ, 0x1f, R33 ;  /* 0x0000001fff237819 */ /* 0x004fce0000011421 */
[----:B-----5:R-:W-:Y:S01]  /*26f0*/  HMMA.16816.F32 R56, R88, R96, R56 ;  /* 0x000000605838723c */ /* 0x020fe20000001838 */
[----:B------:R-:W-:-:S03]  /*2700*/  SHF.R.S32.HI R34, RZ, 0x1f, R31 ;  /* 0x0000001fff227819 */ /* 0x000fc6000001141f */
[----:B------:R3:W-:Y:S01]  /*2710*/  LDGSTS.E.BYPASS.LTC128B.128 [R251+0x8100], [R20.64], !P0 ;  /* 0x0810000014fb7fae */ /* 0x0007e2000c101d4c */
[----:B------:R-:W-:Y:S01]  /*2720*/  LOP3.LUT P0, RZ, R0, 0x4, RZ, 0xc0, !PT ;  /* 0x0000000400ff7812 */ /* 0x000fe2000780c0ff */
[----:B------:R-:W-:Y:S02]  /*2730*/  IMAD.MOV.U32 R0, RZ, RZ, 0x40 ;  /* 0x00000040ff007424 */ /* 0x000fe400078e00ff */
[----:B------:R2:W-:Y:S01]  /*2740*/  LDGSTS.E.BYPASS.LTC128B.128 [R251+0xb100], [R16.64], !P5 ;  /* 0x0b10000010fb7fae */ /* 0x0005e2000e901d4c */
[----:B------:R-:W-:Y:S01]  /*2750*/  HMMA.16816.F32 R8, R88, R44, R8 ;  /* 0x0000002c5808723c */ /* 0x000fe20000001808 */
[----:B------:R-:W-:Y:S02]  /*2760*/  ISETP.GT.AND P5, PT, R120, 0x5f, PT ;  /* 0x0000005f7800780c */ /* 0x000fe40003fa4270 */
[----:B------:R-:W-:Y:S01]  /*2770*/  SEL R0, R0, 0xffffffc0, !P0 ;  /* 0xffffffc000007807 */ /* 0x000fe20004000000 */
[----:B------:R-:W-:Y:S01]  /*2780*/  LDSM.16.M88.4 R112, [R243+0x18100] ;  /* 0x01810000f370783b */ /* 0x000fe20000000200 */
[----:B------:R-:W-:-:S03]  /*2790*/  PLOP3.LUT P0, PT, PT, PT, UP0, 0x80, 0x0 ;  /* 0x000000000000781c */ /* 0x000fc60003f0f008 */
[----:B------:R-:W-:Y:S01]  /*27a0*/  IMAD.IADD R244, R249, 0x1, R0 ;  /* 0x00000001f9f47824 */ /* 0x000fe200078e0200 */
[C---:B------:R-:W-:Y:S01]  /*27b0*/  HMMA.16816.F32 R84, R88.reuse, R46, R84 ;  /* 0x0000002e5854723c */ /* 0x040fe20000001854 */
[----:B------:R-:W-:Y:S01]  /*27c0*/  IMAD.IADD R234, R0, 0x1, R248 ;  /* 0x0000000100ea7824 */ /* 0x000fe200078e02f8 */
[----:B------:R-:W0:Y:S04]  /*27d0*/  LDGDEPBAR ;  /* 0x00000000000079af */ /* 0x000e280000000000 */
[----:B------:R-:W-:Y:S02]  /*27e0*/  LDSM.16.M88.4 R44, [R244+0xc900] ;  /* 0x00c90000f42c783b */ /* 0x000fe40000000200 */
[----:B------:R-:W-:Y:S02]  /*27f0*/  HMMA.16816.F32 R52, R88, R98, R52 ;  /* 0x000000625834723c */ /* 0x000fe40000001834 */
[----:B------:R-:W-:Y:S04]  /*2800*/  LDSM.16.M88.4 R40, [R244+0xd100] ;  /* 0x00d10000f428783b */ /* 0x000fe80000000200 */
[----:B---3--:R-:W3:Y:S02]  /*2810*/  LDSM.16.M88.4 R20, [R245+0x18100] ;  /* 0x01810000f514783b */ /* 0x008ee40000000200 */
[C---:B--2---:R-:W-:Y:S02]  /*2820*/  HMMA.16816.F32 R16, R12.reuse, R100, RZ ;  /* 0x000000640c10723c */ /* 0x044fe400000018ff */
[----:B-1----:R-:W1:Y:S04]  /*2830*/  LDSM.16.M88.4 R48, [R244+0xc100] ;  /* 0x00c10000f430783b */ /* 0x002e680000000200 */
[----:B------:R-:W2:Y:S02]  /*2840*/  LDSM.16.M88.4 R36, [R244+0xd900] ;  /* 0x00d90000f424783b */ /* 0x000ea40000000200 */
[----:B------:R-:W-:Y:S02]  /*2850*/  HMMA.16816.F32 R12, R12, R102, RZ ;  /* 0x000000660c0c723c */ /* 0x000fe400000018ff */
[----:B------:R-:W4:Y:S04]  /*2860*/  LDSM.16.M88.4 R24, [R244+0xe100] ;  /* 0x00e10000f418783b */ /* 0x000f280000000200 */
[----:B------:R-:W5:Y:S04]  /*2870*/  LDSM.16.M88.4 R116, [R244+0xe900] ;  /* 0x00e90000f474783b */ /* 0x000f680000000200 */
[----:B------:R-:W1:Y:S04]  /*2880*/  LDSM.16.M88.4 R104, [R234+0x800] ;  /* 0x00080000ea68783b */ /* 0x000e680000000200 */
[----:B------:R-:W1:Y:S02]  /*2890*/  LDSM.16.M88.4 R100, [R234+0x1000] ;  /* 0x00100000ea64783b */ /* 0x000e640000000200 */
[C---:B------:R-:W-:Y:S02]  /*28a0*/  HMMA.16816.F32 R16, R88.reuse, R92, R16 ;  /* 0x0000005c5810723c */ /* 0x040fe40000001810 */
[----:B------:R-:W-:Y:S04]  /*28b0*/  LDSM.16.M88.4 R108, [R234] ;  /* 0x00000000ea6c783b */ /* 0x000fe80000000200 */
[----:B------:R-:W-:Y:S02]  /*28c0*/  LDSM.16.M88.4 R96, [R234+0x1800] ;  /* 0x00180000ea60783b */ /* 0x000fe40000000200 */
[----:B------:R-:W-:Y:S02]  /*28d0*/  HMMA.16816.F32 R12, R88, R94, R12 ;  /* 0x0000005e580c723c */ /* 0x000fe4000000180c */
[----:B------:R-:W2:Y:S04]  /*28e0*/  LDSM.16.M88.4 R92, [R234+0x2000] ;  /* 0x00200000ea5c783b */ /* 0x000ea80000000200 */
[----:B------:R-:W-:Y:S02]  /*28f0*/  LDSM.16.M88.4 R88, [R234+0x2800] ;  /* 0x00280000ea58783b */ /* 0x000fe40000000200 */
[C---:B---3--:R-:W-:Y:S08]  /*2900*/  HMMA.16816.F32 R80, R20.reuse, R44, R80 ;  /* 0x0000002c1450723c */ /* 0x048ff00000001850 */
[C---:B------:R-:W-:Y:S01]  /*2910*/  HMMA.16816.F32 R76, R20.reuse, R46, R76 ;  /* 0x0000002e144c723c */ /* 0x040fe2000000184c */
[----:B------:R-:W-:Y:S07]  /*2920*/  LDSM.16.M88.4 R44, [R249+0xf100] ;  /* 0x00f10000f92c783b */ /* 0x000fee0000000200 */
[C---:B------:R-:W-:Y:S08]  /*2930*/  HMMA.16816.F32 R72, R20.reuse, R40, R72 ;  /* 0x000000281448723c */ /* 0x040ff00000001848 */
[C---:B------:R-:W-:Y:S01]  /*2940*/  HMMA.16816.F32 R68, R20.reuse, R42, R68 ;  /* 0x0000002a1444723c */ /* 0x040fe20000001844 */
[----:B------:R-:W-:Y:S07]  /*2950*/  LDSM.16.M88.4 R40, [R249+0xf900] ;  /* 0x00f90000f928783b */ /* 0x000fee0000000200 */
[C---:B-1----:R-:W-:Y:S08]  /*2960*/  HMMA.16816.F32 R8, R20.reuse, R48, R8 ;  /* 0x000000301408723c */ /* 0x042ff00000001808 */
[C---:B------:R-:W-:Y:S01]  /*2970*/  HMMA.16816.F32 R84, R20.reuse, R50, R84 ;  /* 0x000000321454723c */ /* 0x040fe20000001854 */
[----:B------:R-:W1:Y:S07]  /*2980*/  LDSM.16.M88.4 R48, [R250+0x1c100] ;  /* 0x01c10000fa30783b */ /* 0x000e6e0000000200 */
[C---:B--2---:R-:W-:Y:S08]  /*2990*/  HMMA.16816.F32 R64, R20.reuse, R36, R64 ;  /* 0x000000241440723c */ /* 0x044ff00000001840 */
[C---:B------:R-:W-:Y:S01]  /*29a0*/  HMMA.16816.F32 R60, R20.reuse, R38, R60 ;  /* 0x00000026143c723c */ /* 0x040fe2000000183c */
[----:B------:R-:W2:Y:S07]  /*29b0*/  LDSM.16.M88.4 R36, [R249+0x10100] ;  /* 0x01010000f924783b */ /* 0x000eae0000000200 */
[C---:B----4-:R-:W-:Y:S08]  /*29c0*/  HMMA.16816.F32 R56, R20.reuse, R24, R56 ;  /* 0x000000181438723c */ /* 0x050ff00000001838 */
[C---:B------:R-:W-:Y:S01]  /*29d0*/  HMMA.16816.F32 R52, R20.reuse, R26, R52 ;  /* 0x0000001a1434723c */ /* 0x040fe20000001834 */
[----:B------:R-:W3:Y:S07]  /*29e0*/  LDSM.16.M88.4 R24, [R249+0x10900] ;  /* 0x01090000f918783b */ /* 0x000eee0000000200 */
[C---:B-----5:R-:W-:Y:S08]  /*29f0*/  HMMA.16816.F32 R16, R20.reuse, R116, R16 ;  /* 0x000000741410723c */ /* 0x060ff00000001810 */
[----:B------:R-:W-:Y:S01]  /*2a00*/  HMMA.16816.F32 R12, R20, R118, R12 ;  /* 0x00000076140c723c */ /* 0x000fe2000000180c */
[----:B------:R-:W4:Y:S07]  /*2a10*/  LDSM.16.M88.4 R20, [R249+0x11100] ;  /* 0x01110000f914783b */ /* 0x000f2e0000000200 */
[C---:B------:R-:W-:Y:S08]  /*2a20*/  HMMA.16816.F32 R80, R112.reuse, R104, R80 ;  /* 0x000000687050723c */ /* 0x040ff00000001850 */
[C---:B------:R-:W-:Y:S01]  /*2a30*/  HMMA.16816.F32 R76, R112.reuse, R106, R76 ;  /* 0x0000006a704c723c */ /* 0x040fe2000000184c */
[----:B------:R-:W-:Y:S07]  /*2a40*/  LDSM.16.M88.4 R104, [R244+0x10100] ;  /* 0x01010000f468783b */ /* 0x000fee0000000200 */
[C---:B------:R-:W-:Y:S08]  /*2a50*/  HMMA.16816.F32 R72, R112.reuse, R100, R72 ;  /* 0x000000647048723c */ /* 0x040ff00000001848 */
[C---:B------:R-:W-:Y:S01]  /*2a60*/  HMMA.16816.F32 R68, R112.reuse, R102, R68 ;  /* 0x000000667044723c */ /* 0x040fe20000001844 */
[----:B------:R-:W-:Y:S07]  /*2a70*/  LDSM.16.M88.4 R100, [R244+0x10900] ;  /* 0x01090000f464783b */ /* 0x000fee0000000200 */
[C---:B------:R-:W-:Y:S08]  /*2a80*/  HMMA.16816.F32 R56, R112.reuse, R92, R56 ;  /* 0x0000005c7038723c */ /* 0x040ff00000001838 */
[C---:B------:R-:W-:Y:S01]  /*2a90*/  HMMA.16816.F32 R52, R112.reuse, R94, R52 ;  /* 0x0000005e7034723c */ /* 0x040fe20000001834 */
[----:B------:R-:W5:Y:S07]  /*2aa0*/  LDSM.16.M88.4 R92, [R249+0x11900] ;  /* 0x01190000f95c783b */ /* 0x000f6e0000000200 */
[C---:B------:R-:W-:Y:S08]  /*2ab0*/  HMMA.16816.F32 R8, R112.reuse, R108, R8 ;  /* 0x0000006c7008723c */ /* 0x040ff00000001808 */
[C---:B------:R-:W-:Y:S01]  /*2ac0*/  HMMA.16816.F32 R84, R112.reuse, R110, R84 ;  /* 0x0000006e7054723c */ /* 0x040fe20000001854 */
[----:B------:R-:W-:Y:S07]  /*2ad0*/  LDSM.16.M88.4 R108, [R244+0xf900] ;  /* 0x00f90000f46c783b */ /* 0x000fee0000000200 */
[C---:B------:R-:W-:Y:S08]  /*2ae0*/  HMMA.16816.F32 R64, R112.reuse, R96, R64 ;  /* 0x000000607040723c */ /* 0x040ff00000001840 */
[----:B------:R-:W-:Y:S01]  /*2af0*/  HMMA.16816.F32 R60, R112, R98, R60 ;  /* 0x00000062703c723c */ /* 0x000fe2000000183c */
[----:B------:R-:W-:Y:S07]  /*2b00*/  LDSM.16.M88.4 R96, [R248+0x5000] ;  /* 0x00500000f860783b */ /* 0x000fee0000000200 */
[C---:B-1----:R-:W-:Y:S08]  /*2b10*/  HMMA.16816.F32 R80, R48.reuse, R40, R80 ;  /* 0x000000283050723c */ /* 0x042ff00000001850 */
[C---:B------:R-:W-:Y:S01]  /*2b20*/  HMMA.16816.F32 R76, R48.reuse, R42, R76 ;  /* 0x0000002a304c723c */ /* 0x040fe2000000184c */
[----:B------:R-:W-:Y:S07]  /*2b30*/  LDSM.16.M88.4 R40, [R246+0x1c100] ;  /* 0x01c10000f628783b */ /* 0x000fee0000000200 */
[C---:B--2---:R-:W-:Y:S08]  /*2b40*/  HMMA.16816.F32 R72, R48.reuse, R36, R72 ;  /* 0x000000243048723c */ /* 0x044ff00000001848 */
[----:B------:R-:W-:Y:S01]  /*2b50*/  HMMA.16816.F32 R68, R48, R38, R68 ;  /* 0x000000263044723c */ /* 0x000fe20000001844 */
[----:B------:R-:W1:Y:S07]  /*2b60*/  LDSM.16.M88.4 R36, [R248+0x3000] ;  /* 0x00300000f824783b */ /* 0x000e6e0000000200 */
[C---:B------:R-:W-:Y:S08]  /*2b70*/  HMMA.16816.F32 R16, R112.reuse, R88, R16 ;  /* 0x000000587010723c */ /* 0x040ff00000001810 */
[----:B------:R-:W-:Y:S01]  /*2b80*/  HMMA.16816.F32 R12, R112, R90, R12 ;  /* 0x0000005a700c723c */ /* 0x000fe2000000180c */
[----:B------:R-:W-:Y:S04]  /*2b90*/  LDSM.16.M88.4 R88, [R248+0x5800] ;  /* 0x00580000f858783b */ /* 0x000fe80000000200 */
[----:B------:R-:W-:Y:S03]  /*2ba0*/  LDSM.16.M88.4 R112, [R244+0x11900] ;  /* 0x01190000f470783b */ /* 0x000fe60000000200 */
[C---:B------:R-:W-:Y:S08]  /*2bb0*/  HMMA.16816.F32 R8, R48.reuse, R44, R8 ;  /* 0x0000002c3008723c */ /* 0x040ff00000001808 */
[C---:B------:R-:W-:Y:S01]  /*2bc0*/  HMMA.16816.F32 R84, R48.reuse, R46, R84 ;  /* 0x0000002e3054723c */ /* 0x040fe20000001854 */
[----:B------:R-:W-:Y:S07]  /*2bd0*/  LDSM.16.M88.4 R44, [R248+0x4000] ;  /* 0x00400000f82c783b */ /* 0x000fee0000000200 */
[C---:B---3--:R-:W-:Y:S08]  /*2be0*/  HMMA.16816.F32 R64, R48.reuse, R24, R64 ;  /* 0x000000183040723c */ /* 0x048ff00000001840 */
[C---:B------:R-:W-:Y:S01]  /*2bf0*/  HMMA.16816.F32 R60, R48.reuse, R26, R60 ;  /* 0x0000001a303c723c */ /* 0x040fe2000000183c */
[----:B------:R-:W2:Y:S07]  /*2c00*/  LDSM.16.M88.4 R24, [R248+0x3800] ;  /* 0x00380000f818783b */ /* 0x000eae0000000200 */
[C---:B----4-:R-:W-:Y:S08]  /*2c10*/  HMMA.16816.F32 R56, R48.reuse, R20, R56 ;  /* 0x000000143038723c */ /* 0x050ff00000001838 */
[C---:B------:R-:W-:Y:S01]  /*2c20*/  HMMA.16816.F32 R52, R48.reuse, R22, R52 ;  /* 0x000000163034723c */ /* 0x040fe20000001834 */
[----:B------:R-:W3:Y:S07]  /*2c30*/  LDSM.16.M88.4 R20, [R248+0x4800] ;  /* 0x00480000f814783b */ /* 0x000eee0000000200 */
[C---:B-----5:R-:W-:Y:S08]  /*2c40*/  HMMA.16816.F32 R16, R48.reuse, R92, R16 ;  /* 0x0000005c3010723c */ /* 0x060ff00000001810 */
[----:B------:R-:W-:Y:S01]  /*2c50*/  HMMA.16816.F32 R92, R48, R94, R12 ;  /* 0x0000005e305c723c */ /* 0x000fe2000000180c */
[----:B------:R-:W-:Y:S04]  /*2c60*/  LDSM.16.M88.4 R48, [R245+0x1c100] ;  /* 0x01c10000f530783b */ /* 0x000fe80000000200 */
[----:B------:R-:W4:Y:S03]  /*2c70*/  LDSM.16.M88.4 R12, [R244+0xf100] ;  /* 0x00f10000f40c783b */ /* 0x000f260000000200 */
[C---:B-1----:R-:W-:Y:S08]  /*2c80*/  HMMA.16816.F32 R8, R40.reuse, R36, R8 ;  /* 0x000000242808723c */ /* 0x042ff00000001808 */
[C---:B------:R-:W-:Y:S01]  /*2c90*/  HMMA.16816.F32 R84, R40.reuse, R38, R84 ;  /* 0x000000262854723c */ /* 0x040fe20000001854 */
[----:B------:R-:W1:Y:S07]  /*2ca0*/  LDSM.16.M88.4 R36, [R244+0x11100] ;  /* 0x01110000f424783b */ /* 0x000e6e0000000200 */
[C---:B--2---:R-:W-:Y:S08]  /*2cb0*/  HMMA.16816.F32 R80, R40.reuse, R24, R80 ;  /* 0x000000182850723c */ /* 0x044ff00000001850 */
[C---:B------:R-:W-:Y:S01]  /*2cc0*/  HMMA.16816.F32 R76, R40.reuse, R26, R76 ;  /* 0x0000001a284c723c */ /* 0x040fe2000000184c */
[----:B------:R-:W-:Y:S07]  /*2cd0*/  LDSM.16.M88.4 R24, [R243+0x1c100] ;  /* 0x01c10000f318783b */ /* 0x000fee0000000200 */
[C---:B---3--:R-:W-:Y:S08]  /*2ce0*/  HMMA.16816.F32 R64, R40.reuse, R20, R64 ;  /* 0x000000142840723c */ /* 0x048ff00000001840 */
[C---:B------:R-:W-:Y:S01]  /*2cf0*/  HMMA.16816.F32 R60, R40.reuse, R22, R60 ;  /* 0x00000016283c723c */ /* 0x040fe2000000183c */
[----:B------:R-:W2:Y:S07]  /*2d00*/  LDSM.16.M88.4 R20, [R234+0x3000] ;  /* 0x00300000ea14783b */ /* 0x000eae0000000200 */
[C---:B------:R-:W-:Y:S08]  /*2d10*/  HMMA.16816.F32 R56, R40.reuse, R96, R56 ;  /* 0x000000602838723c */ /* 0x040ff00000001838 */
[C---:B------:R-:W-:Y:S01]  /*2d20*/  HMMA.16816.F32 R52, R40.reuse, R98, R52 ;  /* 0x000000622834723c */ /* 0x040fe20000001834 */
[----:B------:R-:W-:Y:S07]  /*2d30*/  LDSM.16.M88.4 R96, [R249+0x13100] ;  /* 0x01310000f960783b */ /* 0x000fee0000000200 */
[C---:B------:R-:W-:Y:S08]  /*2d40*/  HMMA.16816.F32 R72, R40.reuse, R44, R72 ;  /* 0x0000002c2848723c */ /* 0x040ff00000001848 */
[C---:B------:R-:W-:Y:S01]  /*2d50*/  HMMA.16816.F32 R68, R40.reuse, R46, R68 ;  /* 0x0000002e2844723c */ /* 0x040fe20000001844 */
[----:B------:R-:W-:Y:S07]  /*2d60*/  LDSM.16.M88.4 R44, [R234+0x5000] ;  /* 0x00500000ea2c783b */ /* 0x000fee0000000200 */
[C---:B------:R-:W-:Y:S08]  /*2d70*/  HMMA.16816.F32 R16, R40.reuse, R88, R16 ;  /* 0x000000582810723c */ /* 0x040ff00000001810 */
[----:B------:R-:W-:Y:S01]  /*2d80*/  HMMA.16816.F32 R92, R40, R90, R92 ;  /* 0x0000005a285c723c */ /* 0x000fe2000000185c */
[----:B------:R-:W3:Y:S04]  /*2d90*/  LDSM.16.M88.4 R40, [R234+0x3800] ;  /* 0x00380000ea28783b */ /* 0x000ee80000000200 */
[----:B------:R-:W-:Y:S03]  /*2da0*/  LDSM.16.M88.4 R88, [R234+0x5800] ;  /* 0x00580000ea58783b */ /* 0x000fe60000000200 */
[C---:B----4-:R-:W-:Y:S08]  /*2db0*/  HMMA.16816.F32 R8, R48.reuse, R12, R8 ;  /* 0x0000000c3008723c */ /* 0x050ff00000001808 */
[C---:B------:R-:W-:Y:S01]  /*2dc0*/  HMMA.16816.F32 R84, R48.reuse, R14, R84 ;  /* 0x0000000e3054723c */ /* 0x040fe20000001854 */
[----:B------:R-:W-:Y:S07]  /*2dd0*/  LDSM.16.M88.4 R12, [R234+0x4800] ;  /* 0x00480000ea0c783b */ /* 0x000fee0000000200 */
[C---:B-1----:R-:W-:Y:S08]  /*2de0*/  HMMA.16816.F32 R56, R48.reuse, R36, R56 ;  /* 0x000000243038723c */ /* 0x042ff00000001838 */
[C---:B------:R-:W-:Y:S01]  /*2df0*/  HMMA.16816.F32 R52, R48.reuse, R38, R52 ;  /* 0x000000263034723c */ /* 0x040fe20000001834 */
[----:B------:R-:W1:Y:S07]  /*2e00*/  LDSM.16.M88.4 R36, [R234+0x4000] ;  /* 0x00400000ea24783b */ /* 0x000e6e0000000200 */
        /* <DEDUP_REMOVED lines=11> */
[----:B------:R-:W-:Y:S07]  /*2ec0*/  LDSM.16.M88.4 R48, [R250+0x20100] ;  /* 0x02010000fa30783b */ /* 0x000fee0000000200 */
[C---:B--2---:R-:W-:Y:S08]  /*2ed0*/  HMMA.16816.F32 R8, R24.reuse, R20, R8 ;  /* 0x000000141808723c */ /* 0x044ff00000001808 */
[C---:B------:R-:W-:Y:S01]  /*2ee0*/  HMMA.16816.F32 R84, R24.reuse, R22, R84 ;  /* 0x000000161854723c */ /* 0x040fe20000001854 */
[----:B------:R-:W2:Y:S07]  /*2ef0*/  LDSM.16.M88.4 R20, [R249+0x12100] ;  /* 0x01210000f914783b */ /* 0x000eae0000000200 */
[C---:B---3--:R-:W-:Y:S08]  /*2f00*/  HMMA.16816.F32 R80, R24.reuse, R40, R80 ;  /* 0x000000281850723c */ /* 0x048ff00000001850 */
[C---:B------:R-:W-:Y:S01]  /*2f10*/  HMMA.16816.F32 R76, R24.reuse, R42, R76 ;  /* 0x0000002a184c723c */ /* 0x040fe2000000184c */
[----:B------:R-:W3:Y:S07]  /*2f20*/  LDSM.16.M88.4 R40, [R249+0x13900] ;  /* 0x01390000f928783b */ /* 0x000eee0000000200 */
[C---:B-1----:R-:W-:Y:S08]  /*2f30*/  HMMA.16816.F32 R72, R24.reuse, R36, R72 ;  /* 0x000000241848723c */ /* 0x042ff00000001848 */
[C---:B------:R-:W-:Y:S01]  /*2f40*/  HMMA.16816.F32 R68, R24.reuse, R38, R68 ;  /* 0x000000261844723c */ /* 0x040fe20000001844 */
[----:B------:R-:W-:Y:S07]  /*2f50*/  LDSM.16.M88.4 R36, [R246+0x20100] ;  /* 0x02010000f624783b */ /* 0x000fee0000000200 */
[C---:B------:R-:W-:Y:S08]  /*2f60*/  HMMA.16816.F32 R64, R24.reuse, R12, R64 ;  /* 0x0000000c1840723c */ /* 0x040ff00000001840 */
[C---:B------:R-:W-:Y:S01]  /*2f70*/  HMMA.16816.F32 R60, R24.reuse, R14, R60 ;  /* 0x0000000e183c723c */ /* 0x040fe2000000183c */
[----:B------:R-:W1:Y:S07]  /*2f80*/  LDSM.16.M88.4 R12, [R248+0x6000] ;  /* 0x00600000f80c783b */ /* 0x000e6e0000000200 */
[C---:B------:R-:W-:Y:S01]  /*2f90*/  HMMA.16816.F32 R112, R24.reuse, R44, R56 ;  /* 0x0000002c1870723c */ /* 0x040fe20000001838 */
[----:B------:R-:W4:Y:S07]  /*2fa0*/  LDSM.16.M88.4 R56, [R248+0x6800] ;  /* 0x00680000f838783b */ /* 0x000f2e0000000200 */
[C---:B------:R-:W-:Y:S01]  /*2fb0*/  HMMA.16816.F32 R52, R24.reuse, R46, R52 ;  /* 0x0000002e1834723c */ /* 0x040fe20000001834 */
[----:B------:R-:W-:Y:S07]  /*2fc0*/  LDSM.16.M88.4 R44, [R248+0x7000] ;  /* 0x00700000f82c783b */ /* 0x000fee0000000200 */
[C---:B------:R-:W-:Y:S08]  /*2fd0*/  HMMA.16816.F32 R16, R24.reuse, R88, R16 ;  /* 0x000000581810723c */ /* 0x040ff00000001810 */
[----:B------:R-:W-:Y:S01]  /*2fe0*/  HMMA.16816.F32 R92, R24, R90, R92 ;  /* 0x0000005a185c723c */ /* 0x000fe2000000185c */
[----:B------:R-:W5:Y:S04]  /*2ff0*/  LDSM.16.M88.4 R24, [R248+0x7800] ;  /* 0x00780000f818783b */ /* 0x000f680000000200 */
[----:B------:R-:W-:Y:S03]  /*3000*/  LDSM.16.M88.4 R88, [R245+0x20100] ;  /* 0x02010000f558783b */ /* 0x000fe60000000200 */
[C---:B--2---:R-:W-:Y:S08]  /*3010*/  HMMA.16816.F32 R8, R48.reuse, R20, R8 ;  /* 0x000000143008723c */ /* 0x044ff00000001808 */
[C---:B------:R-:W-:Y:S01]  /*3020*/  HMMA.16816.F32 R84, R48.reuse, R22, R84 ;  /* 0x000000163054723c */ /* 0x040fe20000001854 */
[----:B------:R-:W2:Y:S07]  /*3030*/  LDSM.16.M88.4 R20, [R248+0x8000] ;  /* 0x00800000f814783b */ /* 0x000eae0000000200 */
[C---:B------:R-:W-:Y:S08]  /*3040*/  HMMA.16816.F32 R80, R48.reuse, R100, R80 ;  /* 0x000000643050723c */ /* 0x040ff00000001850 */
[C---:B------:R-:W-:Y:S01]  /*3050*/  HMMA.16816.F32 R76, R48.reuse, R102, R76 ;  /* 0x00000066304c723c */ /* 0x040fe2000000184c */
[----:B------:R-:W1:Y:S07]  /*3060*/  LDSM.16.M88.4 R100, [R248+0x8800] ;  /* 0x00880000f864783b */ /* 0x000e6e0000000200 */
[C---:B------:R-:W-:Y:S08]  /*3070*/  HMMA.16816.F32 R72, R48.reuse, R96, R72 ;  /* 0x000000603048723c */ /* 0x040ff00000001848 */
[C---:B------:R-:W-:Y:S08]  /*3080*/  HMMA.16816.F32 R68, R48.reuse, R98, R68 ;  /* 0x000000623044723c */ /* 0x040ff00000001844 */
[C---:B---3--:R-:W-:Y:S01]  /*3090*/  HMMA.16816.F32 R96, R48.reuse, R40, R64 ;  /* 0x000000283060723c */ /* 0x048fe20000001840 */
[----:B------:R-:W3:Y:S07]  /*30a0*/  LDSM.16.M88.4 R64, [R244+0x12100] ;  /* 0x01210000f440783b */ /* 0x000eee0000000200 */
[C---:B------:R-:W-:Y:S01]  /*30b0*/  HMMA.16816.F32 R60, R48.reuse, R42, R60 ;  /* 0x0000002a303c723c */ /* 0x040fe2000000183c */
[----:B------:R-:W2:Y:S07]  /*30c0*/  LDSM.16.M88.4 R40, [R244+0x13900] ;  /* 0x01390000f428783b */ /* 0x000eae0000000200 */
[C---:B------:R-:W-:Y:S08]  /*30d0*/  HMMA.16816.F32 R112, R48.reuse, R108, R112 ;  /* 0x0000006c3070723c */ /* 0x040ff00000001870 */
[C---:B------:R-:W-:Y:S08]  /*30e0*/  HMMA.16816.F32 R52, R48.reuse, R110, R52 ;  /* 0x0000006e3034723c */ /* 0x040ff00000001834 */
[C---:B------:R-:W-:Y:S08]  /*30f0*/  HMMA.16816.F32 R16, R48.reuse, R104, R16 ;  /* 0x000000683010723c */ /* 0x040ff00000001810 */
[----:B------:R-:W-:Y:S01]  /*3100*/  HMMA.16816.F32 R92, R48, R106, R92 ;  /* 0x0000006a305c723c */ /* 0x000fe2000000185c */
[----:B------:R-:W2:Y:S04]  /*3110*/  LDSM.16.M88.4 R104, [R244+0x12900] ;  /* 0x01290000f468783b */ /* 0x000ea80000000200 */
[----:B------:R-:W-:Y:S03]  /*3120*/  LDSM.16.M88.4 R48, [R244+0x13100] ;  /* 0x01310000f430783b */ /* 0x000fe60000000200 */
[C---:B-1----:R-:W-:Y:S08]  /*3130*/  HMMA.16816.F32 R8, R36.reuse, R12, R8 ;  /* 0x0000000c2408723c */ /* 0x042ff00000001808 */
[C---:B------:R-:W-:Y:S01]  /*3140*/  HMMA.16816.F32 R84, R36.reuse, R14, R84 ;  /* 0x0000000e2454723c */ /* 0x040fe20000001854 */
[----:B------:R-:W1:Y:S07]  /*3150*/  LDSM.16.M88.4 R12, [R244+0x14100] ;  /* 0x01410000f40c783b */ /* 0x000e6e0000000200 */
[C---:B----4-:R-:W-:Y:S08]  /*3160*/  HMMA.16816.F32 R80, R36.reuse, R56, R80 ;  /* 0x000000382450723c */ /* 0x050ff00000001850 */
[C---:B------:R-:W-:Y:S01]  /*3170*/  HMMA.16816.F32 R76, R36.reuse, R58, R76 ;  /* 0x0000003a244c723c */ /* 0x040fe2000000184c */
[----:B------:R-:W4:Y:S07]  /*3180*/  LDSM.16.M88.4 R56, [R244+0x14900] ;  /* 0x01490000f438783b */ /* 0x000f2e0000000200 */
[C---:B-----5:R-:W-:Y:S08]  /*3190*/  HMMA.16816.F32 R96, R36.reuse, R24, R96 ;  /* 0x000000182460723c */ /* 0x060ff00000001860 */
[C---:B------:R-:W-:Y:S01]  /*31a0*/  HMMA.16816.F32 R60, R36.reuse, R26, R60 ;  /* 0x0000001a243c723c */ /* 0x040fe2000000183c */
[----:B------:R-:W-:Y:S07]  /*31b0*/  LDSM.16.M88.4 R24, [R243+0x20100] ;  /* 0x02010000f318783b */ /* 0x000fee0000000200 */
[C---:B--2---:R-:W-:Y:S08]  /*31c0*/  HMMA.16816.F32 R112, R36.reuse, R20, R112 ;  /* 0x000000142470723c */ /* 0x044ff00000001870 */
[C---:B------:R-:W-:Y:S01]  /*31d0*/  HMMA.16816.F32 R52, R36.reuse, R22, R52 ;  /* 0x000000162434723c */ /* 0x040fe20000001834 */
[----:B------:R-:W2:Y:S07]  /*31e0*/  LDSM.16.M88.4 R20, [R234+0x6000] ;  /* 0x00600000ea14783b */ /* 0x000eae0000000200 */
[C---:B------:R-:W-:Y:S08]  /*31f0*/  HMMA.16816.F32 R16, R36.reuse, R100, R16 ;  /* 0x000000642410723c */ /* 0x040ff00000001810 */
[C---:B------:R-:W-:Y:S08]  /*3200*/  HMMA.16816.F32 R72, R36.reuse, R44, R72 ;  /* 0x0000002c2448723c */ /* 0x040ff00000001848 */
[C---:B------:R-:W-:Y:S01]  /*3210*/  HMMA.16816.F32 R68, R36.reuse, R46, R68 ;  /* 0x0000002e2444723c */ /* 0x040fe20000001844 */
[----:B------:R-:W-:Y:S07]  /*3220*/  LDSM.16.M88.4 R44, [R234+0x7000] ;  /* 0x00700000ea2c783b */ /* 0x000fee0000000200 */
[----:B------:R-:W-:Y:S01]  /*3230*/  HMMA.16816.F32 R92, R36, R102, R92 ;  /* 0x00000066245c723c */ /* 0x000fe2000000185c */
[----:B------:R-:W5:Y:S04]  /*3240*/  LDSM.16.M88.4 R36, [R234+0x6800] ;  /* 0x00680000ea24783b */ /* 0x000f680000000200 */
[----:B------:R-:W-:Y:S03]  /*3250*/  LDSM.16.M88.4 R100, [R234+0x8800] ;  /* 0x00880000ea64783b */ /* 0x000fe60000000200 */
[C---:B---3--:R-:W-:Y:S08]  /*3260*/  HMMA.16816.F32 R8, R88.reuse, R64, R8 ;  /* 0x000000405808723c */ /* 0x048ff00000001808 */
[C---:B------:R-:W-:Y:S01]  /*3270*/  HMMA.16816.F32 R84, R88.reuse, R66, R84 ;  /* 0x000000425854723c */ /* 0x040fe20000001854 */
[----:B------:R-:W-:Y:S07]  /*3280*/  LDSM.16.M88.4 R64, [R244+0x15100] ;  /* 0x01510000f440783b */ /* 0x000fee0000000200 */
[C---:B------:R-:W-:Y:S08]  /*3290*/  HMMA.16816.F32 R96, R88.reuse, R40, R96 ;  /* 0x000000285860723c */ /* 0x040ff00000001860 */
[C---:B------:R-:W-:Y:S08]  /*32a0*/  HMMA.16816.F32 R60, R88.reuse, R42, R60 ;  /* 0x0000002a583c723c */ /* 0x040ff0000000183c */
[C---:B------:R-:W-:Y:S08]  /*32b0*/  HMMA.16816.F32 R80, R88.reuse, R104, R80 ;  /* 0x000000685850723c */ /* 0x040ff00000001850 */
[C---:B------:R-:W-:Y:S01]  /*32c0*/  HMMA.16816.F32 R76, R88.reuse, R106, R76 ;  /* 0x0000006a584c723c */ /* 0x040fe2000000184c */
[----:B------:R-:W-:Y:S07]  /*32d0*/  LDSM.16.M88.4 R104, [R243+0x24100] ;  /* 0x02410000f368783b */ /* 0x000fee0000000200 */
[C---:B-1----:R-:W-:Y:S08]  /*32e0*/  HMMA.16816.F32 R112, R88.reuse, R12, R112 ;  /* 0x0000000c5870723c */ /* 0x042ff00000001870 */
[C---:B------:R-:W-:Y:S01]  /*32f0*/  HMMA.16816.F32 R52, R88.reuse, R14, R52 ;  /* 0x0000000e5834723c */ /* 0x040fe20000001834 */
[----:B------:R-:W-:Y:S07]  /*3300*/  LDSM.16.M88.4 R12, [R249+0x15100] ;  /* 0x01510000f90c783b */ /* 0x000fee0000000200 */
[C---:B----4-:R-:W-:Y:S01]  /*3310*/  HMMA.16816.F32 R40, R88.reuse, R56, R16 ;  /* 0x000000385828723c */ /* 0x050fe20000001810 */
[----:B------:R-:W1:Y:S07]  /*3320*/  LDSM.16.M88.4 R16, [R250+0x24100] ;  /* 0x02410000fa10783b */ /* 0x000e6e0000000200 */
[C---:B------:R-:W-:Y:S08]  /*3330*/  HMMA.16816.F32 R72, R88.reuse, R48, R72 ;  /* 0x000000305848723c */ /* 0x040ff00000001848 */
[C---:B------:R-:W-:Y:S08]  /*3340*/  HMMA.16816.F32 R68, R88.reuse, R50, R68 ;  /* 0x000000325844723c */ /* 0x040ff00000001844 */
[----:B------:R-:W-:Y:S01]  /*3350*/  HMMA.16816.F32 R92, R88, R58, R92 ;  /* 0x0000003a585c723c */ /* 0x000fe2000000185c */
[----:B------:R-:W3:Y:S07]  /*3360*/  LDSM.16.M88.4 R56, [R249+0x15900] ;  /* 0x01590000f938783b */ /* 0x000eee0000000200 */
[C---:B--2---:R-:W-:Y:S01]  /*3370*/  HMMA.16816.F32 R48, R24.reuse, R20, R8 ;  /* 0x000000141830723c */ /* 0x044fe20000001808 */
[----:B------:R-:W-:Y:S07]  /*3380*/  LDSM.16.M88.4 R8, [R248+0x9000] ;  /* 0x00900000f808783b */ /* 0x000fee0000000200 */
[C---:B------:R-:W-:Y:S01]  /*3390*/  HMMA.16816.F32 R84, R24.reuse, R22, R84 ;  /* 0x000000161854723c */ /* 0x040fe20000001854 */
[----:B------:R-:W2:Y:S07]  /*33a0*/  LDSM.16.M88.4 R20, [R246+0x24100] ;  /* 0x02410000f614783b */ /* 0x000eae0000000200 */
[C---:B-----5:R-:W-:Y:S08]  /*33b0*/  HMMA.16816.F32 R80, R24.reuse, R36, R80 ;  /* 0x000000241850723c */ /* 0x060ff00000001850 */
[----:B------:R-:W-:Y:S01]  /*33c0*/  HMMA.16816.F32 R76, R24, R38, R76 ;  /* 0x00000026184c723c */ /* 0x000fe2000000184c */
[----:B------:R-:W4:Y:S07]  /*33d0*/  LDSM.16.M88.4 R36, [R234+0x7800] ;  /* 0x00780000ea24783b */ /* 0x000f2e0000000200 */
[C---:B-1----:R-:W-:Y:S08]  /*33e0*/  HMMA.16816.F32 R48, R16.reuse, R12, R48 ;  /* 0x0000000c1030723c */ /* 0x042ff00000001830 */
[----:B------:R-:W-:Y:S01]  /*33f0*/  HMMA.16816.F32 R84, R16, R14, R84 ;  /* 0x0000000e1054723c */ /* 0x000fe20000001854 */
[----:B------:R-:W1:Y:S07]  /*3400*/  LDSM.16.M88.4 R12, [R248+0x9800] ;  /* 0x00980000f80c783b */ /* 0x000e6e0000000200 */
[C---:B------:R-:W-:Y:S01]  /*3410*/  HMMA.16816.F32 R88, R24.reuse, R44, R72 ;  /* 0x0000002c1858723c */ /* 0x040fe20000001848 */
[----:B------:R-:W-:Y:S07]  /*3420*/  LDSM.16.M88.4 R72, [R245+0x24100] ;  /* 0x02410000f548783b */ /* 0x000fee0000000200 */
[----:B------:R-:W-:Y:S01]  /*3430*/  HMMA.16816.F32 R68, R24, R46, R68 ;  /* 0x0000002e1844723c */ /* 0x000fe20000001844 */
[----:B------:R-:W5:Y:S07]  /*3440*/  LDSM.16.M88.4 R44, [R234+0x8000] ;  /* 0x00800000ea2c783b */ /* 0x000f6e0000000200 */
[C---:B---3--:R-:W-:Y:S08]  /*3450*/  HMMA.16816.F32 R80, R16.reuse, R56, R80 ;  /* 0x000000381050723c */ /* 0x048ff00000001850 */
[----:B------:R-:W-:Y:S01]  /*3460*/  HMMA.16816.F32 R76, R16, R58, R76 ;  /* 0x0000003a104c723c */ /* 0x000fe2000000184c */
[----:B------:R-:W-:Y:S07]  /*3470*/  LDSM.16.M88.4 R56, [R249+0x16900] ;  /* 0x01690000f938783b */ /* 0x000fee0000000200 */
[----:B--2---:R-:W-:Y:S08]  /*3480*/  HMMA.16816.F32 R48, R20, R8, R48 ;  /* 0x000000081430723c */ /* 0x004ff00000001830 */
[C---:B----4-:R-:W-:Y:S01]  /*3490*/  HMMA.16816.F32 R108, R24.reuse, R36, R96 ;  /* 0x00000024186c723c */ /* 0x050fe20000001860 */
[----:B------:R-:W-:Y:S07]  /*34a0*/  LDSM.16.M88.4 R96, [R234+0x9000] ;  /* 0x00900000ea60783b */ /* 0x000fee0000000200 */
[----:B------:R-:W-:Y:S01]  /*34b0*/  HMMA.16816.F32 R60, R24, R38, R60 ;  /* 0x00000026183c723c */ /* 0x000fe2000000183c */
[----:B------:R-:W-:Y:S07]  /*34c0*/  LDSM.16.M88.4 R36, [R244+0x15900] ;  /* 0x01590000f424783b */ /* 0x000fee0000000200 */
[C---:B------:R-:W-:Y:S01]  /*34d0*/  HMMA.16816.F32 R84, R20.reuse, R10, R84 ;  /* 0x0000000a1454723c */ /* 0x040fe20000001854 */
[----:B------:R-:W2:Y:S07]  /*34e0*/  LDSM.16.M88.4 R8, [R249+0x16100] ;  /* 0x01610000f908783b */ /* 0x000eae0000000200 */
[C---:B-1----:R-:W-:Y:S08]  /*34f0*/  HMMA.16816.F32 R80, R20.reuse, R12, R80 ;  /* 0x0000000c1450723c */ /* 0x042ff00000001850 */
[----:B------:R-:W-:Y:S01]  /*3500*/  HMMA.16816.F32 R76, R20, R14, R76 ;  /* 0x0000000e144c723c */ /* 0x000fe2000000184c */
[----:B------:R-:W-:Y:S07]  /*3510*/  LDSM.16.M88.4 R12, [R244+0x16100] ;  /* 0x01610000f40c783b */ /* 0x000fee0000000200 */
[C---:B-----5:R-:W-:Y:S08]  /*3520*/  HMMA.16816.F32 R112, R24.reuse, R44, R112 ;  /* 0x0000002c1870723c */ /* 0x060ff00000001870 */
[C---:B------:R-:W-:Y:S01]  /*3530*/  HMMA.16816.F32 R52, R24.reuse, R46, R52 ;  /* 0x0000002e1834723c */ /* 0x040fe20000001834 */
[----:B------:R-:W1:Y:S07]  /*3540*/  LDSM.16.M88.4 R44, [R248+0xa000] ;  /* 0x00a00000f82c783b */ /* 0x000e6e0000000200 */
[C---:B------:R-:W-:Y:S08]  /*3550*/  HMMA.16816.F32 R40, R24.reuse, R100, R40 ;  /* 0x000000641828723c */ /* 0x040ff00000001828 */
[----:B------:R-:W-:Y:S01]  /*3560*/  HMMA.16816.F32 R92, R24, R102, R92 ;  /* 0x00000066185c723c */ /* 0x000fe2000000185c */
[----:B------:R-:W3:Y:S07]  /*3570*/  LDSM.16.M88.4 R24, [R234+0x9800] ;  /* 0x00980000ea18783b */ /* 0x000eee0000000200 */
[----:B--2---:R-:W-:Y:S08]  /*3580*/  HMMA.16816.F32 R88, R16, R8, R88 ;  /* 0x000000081058723c */ /* 0x004ff00000001858 */
[----:B------:R-:W-:Y:S08]  /*3590*/  HMMA.16816.F32 R80, R72, R36, R80 ;  /* 0x000000244850723c */ /* 0x000ff00000001850 */
[----:B------:R-:W-:Y:S01]  /*35a0*/  HMMA.16816.F32 R68, R16, R10, R68 ;  /* 0x0000000a1044723c */ /* 0x000fe20000001844 */
[----:B------:R-:W2:Y:S07]  /*35b0*/  LDSM.16.M88.4 R8, [R248+0xa800] ;  /* 0x00a80000f808783b */ /* 0x000eae0000000200 */
[----:B------:R-:W-:Y:S01]  /*35c0*/  HMMA.16816.F32 R76, R72, R38, R76 ;  /* 0x00000026484c723c */ /* 0x000fe2000000184c */
[----:B------:R-:W-:Y:S07]  /*35d0*/  LDSM.16.M88.4 R36, [R234+0xa000] ;  /* 0x00a00000ea24783b */ /* 0x000fee0000000200 */
[C---:B------:R-:W-:Y:S08]  /*35e0*/  HMMA.16816.F32 R108, R16.reuse, R56, R108 ;  /* 0x00000038106c723c */ /* 0x040ff0000000186c */
[----:B------:R-:W-:Y:S08]  /*35f0*/  HMMA.16816.F32 R60, R16, R58, R60 ;  /* 0x0000003a103c723c */ /* 0x000ff0000000183c */
[----:B-1----:R-:W-:Y:S08]  /*3600*/  HMMA.16816.F32 R88, R20, R44, R88 ;  /* 0x0000002c1458723c */ /* 0x002ff00000001858 */
[----:B---3--:R-:W-:Y:S08]  /*3610*/  HMMA.16816.F32 R80, R104, R24, R80 ;  /* 0x000000186850723c */ /* 0x008ff00000001850 */
[----:B------:R-:W-:Y:S01]  /*3620*/  HMMA.16816.F32 R68, R20, R46, R68 ;  /* 0x0000002e1444723c */ /* 0x000fe20000001844 */
[----:B------:R-:W1:Y:S07]  /*3630*/  LDSM.16.M88.4 R44, [R249+0x17100] ;  /* 0x01710000f92c783b */ /* 0x000e6e0000000200 */
[----:B------:R-:W-:Y:S01]  /*3640*/  HMMA.16816.F32 R76, R104, R26, R76 ;  /* 0x0000001a684c723c */ /* 0x000fe2000000184c */
[----:B------:R-:W3:Y:S07]  /*3650*/  LDSM.16.M88.4 R24, [R244+0x16900] ;  /* 0x01690000f418783b */ /* 0x000eee0000000200 */
[----:B--2---:R-:W-:Y:S01]  /*3660*/  HMMA.16816.F32 R108, R20, R8, R108 ;  /* 0x00000008146c723c */ /* 0x004fe2000000186c */
[----:B------:R-:W-:-:S02]  /*3670*/  FMUL.FTZ R58, R81, c[0x0][0x320] ;  /* 0x0000c800513a7a20 */ /* 0x000fc40000410000 */
[----:B------:R-:W-:Y:S02]  /*3680*/  FMUL.FTZ R59, R82, c[0x0][0x320] ;  /* 0x0000c800523b7a20 */ /* 0x000fe40000410000 */
[----:B------:R-:W-:Y:S02]  /*3690*/  FMUL.FTZ R81, R83, c[0x0][0x320] ;  /* 0x0000c80053517a20 */ /* 0x000fe40000410000 */
[----:B------:R-:W-:Y:S01]  /*36a0*/  FMUL.FTZ R80, R80, c[0x0][0x320] ;  /* 0x0000c80050507a20 */ /* 0x000fe20000410000 */
[----:B------:R-:W-:Y:S01]  /*36b0*/  HMMA.16816.F32 R60, R20, R10, R60 ;  /* 0x0000000a143c723c */ /* 0x000fe2000000183c */
[----:B------:R-:W2:Y:S01]  /*36c0*/  LDSM.16.M88.4 R8, [R249+0x17900] ;  /* 0x01790000f908783b */ /* 0x000ea20000000200 */
[----:B------:R-:W4:Y:S06]  /*36d0*/  MUFU.TANH R58, R58 ;  /* 0x0000003a003a7308 */ /* 0x000f2c0000002400 */
[----:B------:R-:W-:Y:S01]  /*36e0*/  HMMA.16816.F32 R88, R72, R12, R88 ;  /* 0x0000000c4858723c */ /* 0x000fe20000001858 */
[----:B------:R-:W-:Y:S01]  /*36f0*/  FMUL.FTZ R76, R76, c[0x0][0x320] ;  /* 0x0000c8004c4c7a20 */ /* 0x000fe20000410000 */
[----:B------:R-:W1:Y:S01]  /*3700*/  MUFU.TANH R80, R80 ;  /* 0x0000005000507308 */ /* 0x000e620000002400 */
[----:B------:R-:W-:-:S02]  /*3710*/  FMUL.FTZ R77, R77, c[0x0][0x320] ;  /* 0x0000c8004d4d7a20 */ /* 0x000fc40000410000 */
[----:B------:R-:W-:Y:S02]  /*3720*/  FMUL.FTZ R78, R78, c[0x0][0x320] ;  /* 0x0000c8004e4e7a20 */ /* 0x000fe40000410000 */
[----:B------:R-:W-:Y:S01]  /*3730*/  FMUL.FTZ R79, R79, c[0x0][0x320] ;  /* 0x0000c8004f4f7a20 */ /* 0x000fe20000410000 */
[C---:B------:R-:W-:Y:S01]  /*3740*/  HMMA.16816.F32 R68, R72.reuse, R14, R68 ;  /* 0x0000000e4844723c */ /* 0x040fe20000001844 */
[----:B------:R-:W5:Y:S01]  /*3750*/  LDSM.16.M88.4 R12, [R248+0xb000] ;  /* 0x00b00000f80c783b */ /* 0x000f620000000200 */
[----:B------:R-:W2:Y:S06]  /*3760*/  MUFU.TANH R59, R59 ;  /* 0x0000003b003b7308 */ /* 0x000eac0000002400 */
[----:B------:R-:W-:Y:S02]  /*3770*/  HMMA.16816.F32 R48, R72, R64, R48 ;  /* 0x000000404830723c */ /* 0x000fe40000001830 */
[----:B------:R-:W2:Y:S06]  /*3780*/  MUFU.TANH R81, R81 ;  /* 0x0000005100517308 */ /* 0x000eac0000002400 */
[----:B-1----:R-:W-:Y:S02]  /*3790*/  HMMA.16816.F32 R112, R16, R44, R112 ;  /* 0x0000002c1070723c */ /* 0x002fe40000001870 */
[----:B------:R-:W1:Y:S06]  /*37a0*/  MUFU.TANH R76, R76 ;  /* 0x0000004c004c7308 */ /* 0x000e6c0000002400 */
[----:B---3--:R-:W-:Y:S02]  /*37b0*/  HMMA.16816.F32 R108, R72, R24, R108 ;  /* 0x00000018486c723c */ /* 0x008fe4000000186c */
[----:B------:R-:W3:Y:S06]  /*37c0*/  MUFU.TANH R77, R77 ;  /* 0x0000004d004d7308 */ /* 0x000eec0000002400 */
[----:B------:R-:W-:Y:S01]  /*37d0*/  HMMA.16816.F32 R52, R16, R46, R52 ;  /* 0x0000002e1034723c */ /* 0x000fe20000001834 */
[----:B------:R-:W-:Y:S01]  /*37e0*/  LDSM.16.M88.4 R44, [R234+0xb000] ;  /* 0x00b00000ea2c783b */ /* 0x000fe20000000200 */
[----:B------:R-:W1:Y:S06]  /*37f0*/  MUFU.TANH R78, R78 ;  /* 0x0000004e004e7308 */ /* 0x000e6c0000002400 */
[----:B------:R-:W-:Y:S01]  /*3800*/  HMMA.16816.F32 R60, R72, R26, R60 ;  /* 0x0000001a483c723c */ /* 0x000fe2000000183c */
[----:B------:R-:W1:Y:S01]  /*3810*/  LDSM.16.M88.4 R24, [R248+0xb800] ;  /* 0x00b80000f818783b */ /* 0x000e620000000200 */
[----:B------:R-:W1:Y:S06]  /*3820*/  MUFU.TANH R79, R79 ;  /* 0x0000004f004f7308 */ /* 0x000e6c0000002400 */
[C---:B--2---:R-:W-:Y:S08]  /*3830*/  HMMA.16816.F32 R92, R16.reuse, R10, R92 ;  /* 0x0000000a105c723c */ /* 0x044ff0000000185c */
[----:B------:R-:W-:Y:S01]  /*3840*/  HMMA.16816.F32 R40, R16, R8, R40 ;  /* 0x000000081028723c */ /* 0x000fe20000001828 */
[----:B------:R-:W-:Y:S07]  /*3850*/  LDSM.16.M88.4 R8, [R234+0xb800] ;  /* 0x00b80000ea08783b */ /* 0x000fee0000000200 */
[----:B------:R-:W-:Y:S08]  /*3860*/  HMMA.16816.F32 R48, R104, R96, R48 ;  /* 0x000000606830723c */ /* 0x000ff00000001830 */
[C---:B-----5:R-:W-:Y:S08]  /*3870*/  HMMA.16816.F32 R112, R20.reuse, R12, R112 ;  /* 0x0000000c1470723c */ /* 0x060ff00000001870 */
[----:B------:R-:W-:Y:S01]  /*3880*/  HMMA.16816.F32 R52, R20, R14, R52 ;  /* 0x0000000e1434723c */ /* 0x000fe20000001834 */
[----:B------:R-:W2:Y:S07]  /*3890*/  LDSM.16.M88.4 R12, [R244+0x17900] ;  /* 0x01790000f40c783b */ /* 0x000eae0000000200 */
[----:B------:R-:W-:Y:S01]  /*38a0*/  HMMA.16816.F32 R88, R104, R36, R88 ;  /* 0x000000246858723c */ /* 0x000fe20000001858 */
[----:B------:R-:W-:-:S02]  /*38b0*/  FMUL.FTZ R49, R49, c[0x0][0x320] ;  /* 0x0000c80031317a20 */ /* 0x000fc40000410000 */
[----:B------:R-:W-:Y:S02]  /*38c0*/  FMUL.FTZ R50, R50, c[0x0][0x320] ;  /* 0x0000c80032327a20 */ /* 0x000fe40000410000 */
[----:B------:R-:W-:Y:S01]  /*38d0*/  FMUL.FTZ R51, R51, c[0x0][0x320] ;  /* 0x0000c80033337a20 */ /* 0x000fe20000410000 */
[----:B------:R-:W2:Y:S01]  /*38e0*/  MUFU.TANH R64, R49 ;  /* 0x0000003100407308 */ /* 0x000ea20000002400 */
[----:B------:R-:W-:Y:S01]  /*38f0*/  FMUL.FTZ R0, R48, c[0x0][0x320] ;  /* 0x0000c80030007a20 */ /* 0x000fe20000410000 */
[----:B------:R-:W-:Y:S01]  /*3900*/  HMMA.16816.F32 R68, R104, R38, R68 ;  /* 0x000000266844723c */ /* 0x000fe20000001844 */
[----:B------:R-:W5:Y:S05]  /*3910*/  LDSM.16.M88.4 R36, [R244+0x17100] ;  /* 0x01710000f424783b */ /* 0x000f6a0000000200 */
[----:B------:R-:W2:Y:S02]  /*3920*/  MUFU.TANH R65, R50 ;  /* 0x0000003200417308 */ /* 0x000ea40000002400 */
[C---:B-1----:R-:W-:Y:S06]  /*3930*/  HMMA.16816.F32 R92, R20.reuse, R26, R92 ;  /* 0x0000001a145c723c */ /* 0x042fec000000185c */
[----:B------:R-:W1:Y:S02]  /*3940*/  MUFU.TANH R0, R0 ;  /* 0x0000000000007308 */ /* 0x000e640000002400 */
[----:B------:R-:W-:Y:S01]  /*3950*/  HMMA.16816.F32 R40, R20, R24, R40 ;  /* 0x000000181428723c */ /* 0x000fe20000001828 */
[----:B------:R-:W-:-:S02]  /*3960*/  FMUL.FTZ R82, R88, c[0x0][0x320] ;  /* 0x0000c80058527a20 */ /* 0x000fc40000410000 */
[----:B------:R-:W-:Y:S02]  /*3970*/  FMUL.FTZ R83, R89, c[0x0][0x320] ;  /* 0x0000c80059537a20 */ /* 0x000fe40000410000 */
[----:B------:R-:W-:Y:S02]  /*3980*/  FMUL.FTZ R91, R91, c[0x0][0x320] ;  /* 0x0000c8005b5b7a20 */ /* 0x000fe40000410000 */
[----:B------:R-:W1:Y:S01]  /*3990*/  MUFU.TANH R82, R82 ;  /* 0x0000005200527308 */ /* 0x000e620000002400 */
[----:B------:R-:W-:Y:S01]  /*39a0*/  HMMA.16816.F32 R84, R72, R66, R84 ;  /* 0x000000424854723c */ /* 0x000fe20000001854 */
[----:B------:R-:W-:Y:S02]  /*39b0*/  FMUL.FTZ R68, R68, c[0x0][0x320] ;  /* 0x0000c80044447a20 */ /* 0x000fe40000410000 */
[----:B------:R-:W-:Y:S02]  /*39c0*/  FMUL.FTZ R69, R69, c[0x0][0x320] ;  /* 0x0000c80045457a20 */ /* 0x000fe40000410000 */
[----:B------:R-:W-:-:S02]  /*39d0*/  FMUL.FTZ R70, R70, c[0x0][0x320] ;  /* 0x0000c80046467a20 */ /* 0x000fc40000410000 */
[----:B------:R1:W1:Y:S01]  /*39e0*/  MUFU.TANH R66, R51 ;  /* 0x0000003300427308 */ /* 0x0002620000002400 */
[----:B--2---:R-:W-:Y:S01]  /*39f0*/  HMMA.16816.F32 R92, R72, R14, R92 ;  /* 0x0000000e485c723c */ /* 0x004fe2000000185c */
[----:B------:R-:W-:-:S06]  /*3a00*/  FMUL.FTZ R71, R71, c[0x0][0x320] ;  /* 0x0000c80047477a20 */ /* 0x000fcc0000410000 */
[----:B------:R-:W2:Y:S01]  /*3a10*/  MUFU.TANH R83, R83 ;  /* 0x0000005300537308 */ /* 0x000ea20000002400 */
[C---:B------:R-:W-:Y:S01]  /*3a20*/  HMMA.16816.F32 R40, R72.reuse, R12, R40 ;  /* 0x0000000c4828723c */ /* 0x040fe20000001828 */
[----:B-1----:R-:W1:Y:S07]  /*3a30*/  LDSM.16.M88.4 R48, [R234+0xa800] ;  /* 0x00a80000ea30783b */ /* 0x002e6e0000000200 */
[----:B-----5:R-:W-:Y:S01]  /*3a40*/  HMMA.16816.F32 R112, R72, R36, R112 ;  /* 0x000000244870723c */ /* 0x020fe20000001870 */
[----:B------:R1:W1:Y:S01]  /*3a50*/  MUFU.TANH R211, R91 ;  /* 0x0000005b00d37308 */ /* 0x0002620000002400 */
[----:B------:R-:W-:-:S06]  /*3a60*/  DEPBAR.LE SB0, 0x0 ;  /* 0x000080000000791a */ /* 0x000fcc0000000000 */
[----:B------:R-:W-:Y:S01]  /*3a70*/  HMMA.16816.F32 R52, R72, R38, R52 ;  /* 0x000000264834723c */ /* 0x000fe20000001834 */
[----:B------:R1:W1:Y:S07]  /*3a80*/  MUFU.TANH R213, R68 ;  /* 0x0000004400d57308 */ /* 0x00026e0000002400 */
[C---:B------:R-:W-:Y:S01]  /*3a90*/  HMMA.16816.F32 R84, R104.reuse, R98, R84 ;  /* 0x000000626854723c */ /* 0x040fe20000001854 */
[----:B------:R1:W1:Y:S07]  /*3aa0*/  MUFU.TANH R212, R69 ;  /* 0x0000004500d47308 */ /* 0x00026e0000002400 */
[C---:B------:R-:W-:Y:S01]  /*3ab0*/  HMMA.16816.F32 R92, R104.reuse, R10, R92 ;  /* 0x0000000a685c723c */ /* 0x040fe2000000185c */
[----:B------:R2:W2:Y:S07]  /*3ac0*/  MUFU.TANH R210, R70 ;  /* 0x0000004600d27308 */ /* 0x0004ae0000002400 */
[C---:B------:R-:W-:Y:S01]  /*3ad0*/  HMMA.16816.F32 R112, R104.reuse, R44, R112 ;  /* 0x0000002c6870723c */ /* 0x040fe20000001870 */
[----:B------:R2:W2:Y:S07]  /*3ae0*/  MUFU.TANH R209, R71 ;  /* 0x0000004700d17308 */ /* 0x0004ae0000002400 */
[----:B-1----:R-:W-:Y:S01]  /*3af0*/  HMMA.16816.F32 R108, R104, R48, R108 ;  /* 0x00000030686c723c */ /* 0x002fe2000000186c */
[----:B------:R-:W-:-:S02]  /*3b00*/  FMUL.FTZ R67, R84, c[0x0][0x320] ;  /* 0x0000c80054437a20 */ /* 0x000fc40000410000 */
[----:B------:R-:W-:Y:S02]  /*3b10*/  FMUL.FTZ R56, R85, c[0x0][0x320] ;  /* 0x0000c80055387a20 */ /* 0x000fe40000410000 */
[----:B------:R-:W-:Y:S02]  /*3b20*/  FMUL.FTZ R57, R86, c[0x0][0x320] ;  /* 0x0000c80056397a20 */ /* 0x000fe40000410000 */
[----:B------:R-:W-:Y:S01]  /*3b30*/  FMUL.FTZ R84, R87, c[0x0][0x320] ;  /* 0x0000c80057547a20 */ /* 0x000fe20000410000 */
[----:B------:R-:W-:Y:S01]  /*3b40*/  HMMA.16816.F32 R60, R104, R50, R60 ;  /* 0x00000032683c723c */ /* 0x000fe2000000183c */
[----:B------:R-:W-:Y:S01]  /*3b50*/  FMUL.FTZ R85, R90, c[0x0][0x320] ;  /* 0x0000c8005a557a20 */ /* 0x000fe20000410000 */
[----:B------:R-:W1:Y:S01]  /*3b60*/  MUFU.TANH R67, R67 ;  /* 0x0000004300437308 */ /* 0x000e620000002400 */
[----:B------:R-:W-:Y:S02]  /*3b70*/  FMUL.FTZ R25, R94, c[0x0][0x320] ;  /* 0x0000c8005e197a20 */ /* 0x000fe40000410000 */
[----:B------:R-:W-:-:S02]  /*3b80*/  FMUL.FTZ R24, R95, c[0x0][0x320] ;  /* 0x0000c8005f187a20 */ /* 0x000fc40000410000 */
[----:B------:R-:W-:Y:S01]  /*3b90*/  FMUL.FTZ R92, R92, c[0x0][0x320] ;  /* 0x0000c8005c5c7a20 */ /* 0x000fe20000410000 */
[C---:B------:R-:W-:Y:S01]  /*3ba0*/  HMMA.16816.F32 R52, R104.reuse, R46, R52 ;  /* 0x0000002e6834723c */ /* 0x040fe20000001834 */
[----:B------:R-:W-:Y:S01]  /*3bb0*/  FMUL.FTZ R112, R112, c[0x0][0x320] ;  /* 0x0000c80070707a20 */ /* 0x000fe20000410000 */
[----:B------:R-:W1:Y:S01]  /*3bc0*/  MUFU.TANH R56, R56 ;  /* 0x0000003800387308 */ /* 0x000e620000002400 */
[----:B------:R-:W-:Y:S02]  /*3bd0*/  FMUL.FTZ R113, R113, c[0x0][0x320] ;  /* 0x0000c80071717a20 */ /* 0x000fe40000410000 */
[----:B------:R-:W-:Y:S02]  /*3be0*/  FMUL.FTZ R114, R114, c[0x0][0x320] ;  /* 0x0000c80072727a20 */ /* 0x000fe40000410000 */
[----:B------:R-:W-:Y:S01]  /*3bf0*/  FMUL.FTZ R115, R115, c[0x0][0x320] ;  /* 0x0000c80073737a20 */ /* 0x000fe20000410000 */
[----:B------:R-:W-:Y:S01]  /*3c00*/  HMMA.16816.F32 R40, R104, R8, R40 ;  /* 0x000000086828723c */ /* 0x000fe20000001828 */
[----:B------:R-:W-:Y:S01]  /*3c10*/  FMUL.FTZ R108, R108, c[0x0][0x320] ;  /* 0x0000c8006c6c7a20 */ /* 0x000fe20000410000 */
[----:B------:R-:W1:Y:S01]  /*3c20*/  MUFU.TANH R57, R57 ;  /* 0x0000003900397308 */ /* 0x000e620000002400 */
[----:B------:R-:W-:-:S02]  /*3c30*/  FMUL.FTZ R109, R109, c[0x0][0x320] ;  /* 0x0000c8006d6d7a20 */ /* 0x000fc40000410000 */
[----:B------:R-:W-:Y:S02]  /*3c40*/  FMUL.FTZ R110, R110, c[0x0][0x320] ;  /* 0x0000c8006e6e7a20 */ /* 0x000fe40000410000 */
[----:B------:R-:W-:Y:S02]  /*3c50*/  FMUL.FTZ R111, R111, c[0x0][0x320] ;  /* 0x0000c8006f6f7a20 */ /* 0x000fe40000410000 */
[----:B------:R-:W-:Y:S01]  /*3c60*/  FMUL.FTZ R60, R60, c[0x0][0x320] ;  /* 0x0000c8003c3c7a20 */ /* 0x000fe20000410000 */
[----:B------:R-:W1:Y:S01]  /*3c70*/  MUFU.TANH R84, R84 ;  /* 0x0000005400547308 */ /* 0x000e620000002400 */
[----:B------:R-:W-:Y:S02]  /*3c80*/  FMUL.FTZ R61, R61, c[0x0][0x320] ;  /* 0x0000c8003d3d7a20 */ /* 0x000fe40000410000 */
[----:B------:R-:W-:Y:S02]  /*3c90*/  FMUL.FTZ R62, R62, c[0x0][0x320] ;  /* 0x0000c8003e3e7a20 */ /* 0x000fe40000410000 */
[----:B------:R-:W-:-:S02]  /*3ca0*/  FMUL.FTZ R63, R63, c[0x0][0x320] ;  /* 0x0000c8003f3f7a20 */ /* 0x000fc40000410000 */
[----:B------:R-:W-:Y:S01]  /*3cb0*/  FMUL.FTZ R52, R52, c[0x0][0x320] ;  /* 0x0000c80034347a20 */ /* 0x000fe20000410000 */
[----:B------:R-:W1:Y:S01]  /*3cc0*/  MUFU.TANH R85, R85 ;  /* 0x0000005500557308 */ /* 0x000e620000002400 */
[----:B------:R-:W-:Y:S02]  /*3cd0*/  FMUL.FTZ R53, R53, c[0x0][0x320] ;  /* 0x0000c80035357a20 */ /* 0x000fe40000410000 */
[----:B------:R-:W-:Y:S02]  /*3ce0*/  FMUL.FTZ R54, R54, c[0x0][0x320] ;  /* 0x0000c80036367a20 */ /* 0x000fe40000410000 */
[----:B------:R-:W-:Y:S02]  /*3cf0*/  FMUL.FTZ R55, R55, c[0x0][0x320] ;  /* 0x0000c80037377a20 */ /* 0x000fe40000410000 */
[----:B------:R-:W-:Y:S01]  /*3d00*/  FMUL.FTZ R40, R40, c[0x0][0x320] ;  /* 0x0000c80028287a20 */ /* 0x000fe20000410000 */
[----:B------:R1:W1:Y:S01]  /*3d10*/  MUFU.TANH R198, R108 ;  /* 0x0000006c00c67308 */ /* 0x0002620000002400 */
[----:B------:R-:W-:-:S02]  /*3d20*/  FMUL.FTZ R41, R41, c[0x0][0x320] ;  /* 0x0000c80029297a20 */ /* 0x000fc40000410000 */
[----:B------:R-:W-:Y:S02]  /*3d30*/  FMUL.FTZ R42, R42, c[0x0][0x320] ;  /* 0x0000c8002a2a7a20 */ /* 0x000fe40000410000 */
[----:B------:R-:W-:Y:S02]  /*3d40*/  FMUL.FTZ R43, R43, c[0x0][0x320] ;  /* 0x0000c8002b2b7a20 */ /* 0x000fe40000410000 */
[----:B------:R-:W-:Y:S01]  /*3d50*/  FMUL.FTZ R93, R93, c[0x0][0x320] ;  /* 0x0000c8005d5d7a20 */ /* 0x000fe20000410000 */
        /* <DEDUP_REMOVED lines=22> */
[----:B------:R-:W1:Y:S01]  /*3ec0*/  MUFU.TANH R24, R24 ;  /* 0x0000001800187308 */ /* 0x000e620000002400 */
[----:B------:R-:W-:Y:S06]  /*3ed0*/  BAR.SYNC.DEFER_BLOCKING 0x0 ;  /* 0x0000000000007b1d */ /* 0x000fec0000010000 */
[----:B------:R-:W-:Y:S05]  /*3ee0*/  @!P0 BRA `(.L_x_1542) ;  /* 0x0000060000008947 */ /* 0x000fea0003800000 */
[----:B--234-:R-:W-:Y:S01]  /*3ef0*/  IMAD.U32 R7, RZ, RZ, UR6 ;  /* 0x00000006ff077e24 */ /* 0x01cfe2000f8e00ff */
[----:B------:R-:W-:Y:S01]  /*3f00*/  ISETP.NE.AND P6, PT, R252, 0x1, PT ;  /* 0x00000001fc00780c */ /* 0x000fe20003fc5270 */
[----:B------:R-:W-:-:S03]  /*3f10*/  IMAD.MOV.U32 R12, RZ, RZ, RZ ;  /* 0x000000ffff0c7224 */ /* 0x000fc600078e00ff */
[----:B------:R-:W-:-:S04]  /*3f20*/  IADD3 R7, R120, UR9, R7 ;  /* 0x0000000978077c10 */ /* 0x000fc8000fffe007 */
[----:B------:R-:W-:-:S05]  /*3f30*/  IADD3 R7, R7, -0x60, RZ ;  /* 0xffffffa007077810 */ /* 0x000fca0007ffe0ff */
[----:B------:R-:W-:-:S04]  /*3f40*/  @P6 IMAD.HI.U32 R9, R7, c[0x0][0x2bc], RZ ;  /* 0x0000af0007096a27 */ /* 0x000fc800078e00ff */
[----:B------:R-:W-:Y:S01]  /*3f50*/  IMAD.MOV.U32 R8, RZ, RZ, R7 ;  /* 0x000000ffff087224 */ /* 0x000fe200078e0007 */
[----:B------:R-:W-:-:S04]  /*3f60*/  @P6 SHF.R.U32.HI R8, RZ, c[0x0][0x2c0], R9 ;  /* 0x0000b000ff086a19 */ /* 0x000fc80000011609 */
[----:B------:R-:W-:-:S04]  /*3f70*/  @!P5 IADD3 R11, P0, R8, UR16, RZ ;  /* 0x00000010080bdc10 */ /* 0x000fc8000ff1e0ff */
[----:B------:R-:W-:Y:S02]  /*3f80*/  @!P5 LEA.HI.X.SX32 R9, R8, UR15, 0x1, P0 ;  /* 0x0000000f0809dc11 */ /* 0x000fe400080f0eff */
[----:B------:R-:W-:-:S04]  /*3f90*/  @!P5 LEA R10, P0, R11, c[0x0][0x2a0], 0x2 ;  /* 0x0000a8000b0ada11 */ /* 0x000fc800078010ff */
[----:B------:R-:W-:-:S05]  /*3fa0*/  @!P5 LEA.HI.X R11, R11, c[0x0][0x2a4], R9, 0x2, P0 ;  /* 0x0000a9000b0bda11 */ /* 0x000fca00000f1409 */
[----:B------:R2:W3:Y:S01]  /*3fb0*/  @!P5 LDG.E R12, [R10.64] ;  /* 0x0000000c0a0cd981 */ /* 0x0004e2000c1e1900 */
[----:B------:R-:W-:Y:S01]  /*3fc0*/  IMAD.MOV R8, RZ, RZ, -R8 ;  /* 0x000000ffff087224 */ /* 0x000fe200078e0a08 */
[----:B------:R-:W-:Y:S01]  /*3fd0*/  SEL R15, RZ, 0x10, P4 ;  /* 0x00000010ff0f7807 */ /* 0x000fe20002000000 */
[C---:B------:R-:W-:Y:S01]  /*3fe0*/  IMAD.SHL.U32 R16, R33.reuse, 0x2, RZ ;  /* 0x0000000221107824 */ /* 0x040fe200078e00ff */
[----:B------:R-:W-:Y:S01]  /*3ff0*/  SHF.L.U64.HI R17, R33, 0x1, R35 ;  /* 0x0000000121117819 */ /* 0x000fe20000010223 */
[----:B------:R-:W-:Y:S01]  /*4000*/  IMAD R13, R8, c[0x0][0x2b8], R7 ;  /* 0x0000ae00080d7a24 */ /* 0x000fe200078e0207 */
[----:B-1----:R-:W-:Y:S02]  /*4010*/  IADD3 R40, -R15, 0x10, RZ ;  /* 0x000000100f287810 */ /* 0x002fe40007ffe1ff */
[----:B------:R-:W-:Y:S01]  /*4020*/  SEL R22, RZ, 0x10, P1 ;  /* 0x00000010ff167807 */ /* 0x000fe20000800000 */
[----:B------:R-:W-:Y:S01]  /*4030*/  IMAD.WIDE.U32 R8, R13, c[0x0][0x1e0], RZ ;  /* 0x000078000d087a25 */ /* 0x000fe200078e00ff */
[----:B------:R-:W-:Y:S01]  /*4040*/  SHF.R.S32.HI R7, RZ, 0x1f, R13 ;  /* 0x0000001fff077819 */ /* 0x000fe2000001140d */
[----:B------:R1:W-:Y:S01]  /*4050*/  STL [R1+0x4], R13 ;  /* 0x0000040d01007387 */ /* 0x0003e20000100800 */
[----:B------:R-:W-:-:S02]  /*4060*/  LOP3.LUT R40, R40, 0xf, RZ, 0xc0, !PT ;  /* 0x0000000f28287812 */ /* 0x000fc400078ec0ff */
[----:B------:R-:W-:Y:S01]  /*4070*/  SHF.L.U64.HI R14, R31, 0x1, R34 ;  /* 0x000000011f0e7819 */ /* 0x000fe20000010222 */
[----:B------:R-:W-:Y:S01]  /*4080*/  IMAD R7, R7, c[0x0][0x1e0], RZ ;  /* 0x0000780007077a24 */ /* 0x000fe200078e02ff */
[----:B------:R-:W-:-:S03]  /*4090*/  IADD3 R26, -R22, 0x10, RZ ;  /* 0x00000010161a7810 */ /* 0x000fc60007ffe1ff */
[----:B------:R-:W-:Y:S01]  /*40a0*/  IMAD R7, R13, c[0x0][0x1e4], R7 ;  /* 0x000079000d077a24 */ /* 0x000fe200078e0207 */
[----:B------:R-:W-:-:S03]  /*40b0*/  LOP3.LUT R26, R26, 0xf, RZ, 0xc0, !PT ;  /* 0x0000000f1a1a7812 */ /* 0x000fc600078ec0ff */
[----:B------:R-:W-:Y:S02]  /*40c0*/  IMAD.IADD R9, R9, 0x1, R7 ;  /* 0x0000000109097824 */ /* 0x000fe400078e0207 */
[C---:B--2---:R-:W-:Y:S01]  /*40d0*/  IMAD.SHL.U32 R10, R29.reuse, 0x2, RZ ;  /* 0x000000021d0a7824 */ /* 0x044fe200078e00ff */
[----:B------:R-:W-:Y:S01]  /*40e0*/  SHF.L.U64.HI R11, R29, 0x1, R32 ;  /* 0x000000011d0b7819 */ /* 0x000fe20000010220 */
[----:B-1----:R-:W-:Y:S01]  /*40f0*/  IMAD.SHL.U32 R13, R31, 0x2, RZ ;  /* 0x000000021f0d7824 */ /* 0x002fe200078e00ff */
[----:B---3--:R-:W-:Y:S01]  /*4100*/  SHF.R.S32.HI R7, RZ, 0x1f, R12 ;  /* 0x0000001fff077819 */ /* 0x008fe2000001140c */
[----:B------:R-:W-:Y:S01]  /*4110*/  IMAD.WIDE.U32 R8, R12, c[0x0][0x1f0], R8 ;  /* 0x00007c000c087a25 */ /* 0x000fe200078e0008 */
[----:B------:R1:W-:Y:S03]  /*4120*/  STL [R1], R12 ;  /* 0x0000000c01007387 */ /* 0x0003e60000100800 */
[----:B------:R-:W-:Y:S01]  /*4130*/  IMAD R7, R7, c[0x0][0x1f0], RZ ;  /* 0x00007c0007077a24 */ /* 0x000fe200078e02ff */
[----:B------:R-:W-:-:S02]  /*4140*/  IADD3 R18, P0, R8, UR20, RZ ;  /* 0x0000001408127c10 */ /* 0x000fc4000ff1e0ff */
[----:B------:R-:W-:Y:S01]  /*4150*/  SHF.L.U64.HI R8, R28, 0x1, R30 ;  /* 0x000000011c087819 */ /* 0x000fe2000001021e */
[----:B------:R-:W-:-:S05]  /*4160*/  IMAD R7, R12, c[0x0][0x1f4], R7 ;  /* 0x00007d000c077a24 */ /* 0x000fca00078e0207 */
[----:B------:R-:W-:Y:S02]  /*4170*/  IADD3.X R7, R9, UR18, R7, P0, !PT ;  /* 0x0000001209077c10 */ /* 0x000fe400087fe407 */
[C---:B------:R-:W-:Y:S02]  /*4180*/  LEA R19, P0, R18.reuse, c[0x0][0x1c8], 0x1 ;  /* 0x0000720012137a11 */ /* 0x040fe400078008ff */
[----:B------:R-:W-:Y:S02]  /*4190*/  SEL R9, RZ, 0x10, P2 ;  /* 0x00000010ff097807 */ /* 0x000fe40001000000 */
[----:B------:R-:W-:Y:S01]  /*41a0*/  LEA.HI.X R18, R18, c[0x0][0x1cc], R7, 0x1, P0 ;  /* 0x0000730012127a11 */ /* 0x000fe200000f0c07 */
[----:B------:R-:W2:Y:S01]  /*41b0*/  SHFL.IDX PT, R27, R19, 0x2, 0x181f ;  /* 0x00581f00131b7f89 */ /* 0x000ea200000e0000 */
[----:B------:R-:W-:Y:S01]  /*41c0*/  IADD3 R36, -R9, 0x10, RZ ;  /* 0x0000001009247810 */ /* 0x000fe20007ffe1ff */
[----:B------:R-:W-:Y:S02]  /*41d0*/  IMAD.SHL.U32 R7, R28, 0x2, RZ ;  /* 0x000000021c077824 */ /* 0x000fe400078e00ff */
[----:B------:R-:W3:Y:S01]  /*41e0*/  SHFL.IDX PT, R20, R18, 0x2, 0x181f ;  /* 0x00581f0012147f89 */ /* 0x000ee200000e0000 */
[----:B------:R-:W-:-:S02]  /*41f0*/  LOP3.LUT R36, R36, 0xf, RZ, 0xc0, !PT ;  /* 0x0000000f24247812 */ /* 0x000fc400078ec0ff */
[----:B-1----:R-:W-:Y:S01]  /*4200*/  SEL R12, RZ, 0x10, P3 ;  /* 0x00000010ff0c7807 */ /* 0x002fe20001800000 */
[----:B------:R-:W-:Y:S03]  /*4210*/  SHFL.IDX PT, R21, R18, RZ, 0x181f ;  /* 0x00181fff12157589 */ /* 0x000fe600000e0000 */
[----:B------:R-:W-:Y:S01]  /*4220*/  IADD3 R38, -R12, 0x10, RZ ;  /* 0x000000100c267810 */ /* 0x000fe20007ffe1ff */
[----:B------:R-:W-:Y:S03]  /*4230*/  SHFL.IDX PT, R18, R18, 0x1, 0x181f ;  /* 0x00381f0012127f89 */ /* 0x000fe600000e0000 */
[----:B------:R-:W-:Y:S02]  /*4240*/  LOP3.LUT R38, R38, 0xf, RZ, 0xc0, !PT ;  /* 0x0000000f26267812 */ /* 0x000fe400078ec0ff */
[----:B--2---:R-:W-:-:S04]  /*4250*/  IADD3 R40, P6, P0, R40, R27, R16 ;  /* 0x0000001b28287210 */ /* 0x004fc800078de010 */
[----:B---3--:R-:W-:Y:S02]  /*4260*/  IADD3.X R41, RZ, R20, R17, P6, P0 ;  /* 0x00000014ff297210 */ /* 0x008fe400037e0411 */
[----:B------:R-:W-:-:S04]  /*4270*/  IADD3 R38, P6, P0, R38, R27, R13 ;  /* 0x0000001b26267210 */ /* 0x000fc800078de00d */
[----:B------:R-:W-:Y:S02]  /*4280*/  IADD3.X R39, RZ, R20, R14, P6, P0 ;  /* 0x00000014ff277210 */ /* 0x000fe400037e040e */
[----:B------:R-:W-:-:S04]  /*4290*/  IADD3 R36, P6, P0, R36, R27, R10 ;  /* 0x0000001b24247210 */ /* 0x000fc800078de00a */
[----:B------:R-:W-:Y:S02]  /*42a0*/  IADD3.X R37, RZ, R20, R11, P6, P0 ;  /* 0x00000014ff257210 */ /* 0x000fe400037e040b */
[----:B------:R-:W-:-:S04]  /*42b0*/  IADD3 R26, P6, P0, R26, R27, R7 ;  /* 0x0000001b1a1a7210 */ /* 0x000fc800078de007 */
[----:B------:R-:W-:Y:S02]  /*42c0*/  IADD3.X R27, RZ, R20, R8, P6, P0 ;  /* 0x00000014ff1b7210 */ /* 0x000fe400037e0408 */
[----:B------:R-:W1:Y:S04]  /*42d0*/  SHFL.IDX PT, R20, R19, RZ, 0x181f ;  /* 0x00181fff13147589 */ /* 0x000e6800000e0000 */
[----:B------:R-:W2:Y:S01]  /*42e0*/  SHFL.IDX PT, R19, R19, 0x1, 0x181f ;  /* 0x00381f0013137f89 */ /* 0x000ea200000e0000 */
[----:B-1----:R-:W-:-:S05]  /*42f0*/  IADD3 R46, P0, R20, R16, RZ ;  /* 0x00000010142e7210 */ /* 0x002fca0007f1e0ff */
[----:B------:R-:W-:Y:S01]  /*4300*/  IMAD.X R47, R21, 0x1, R17, P0 ;  /* 0x00000001152f7824 */ /* 0x000fe200000e0611 */
        /* <DEDUP_REMOVED lines=9> */
[----:B--2---:R-:W-:-:S04]  /*43a0*/  IADD3 R16, P0, R19, R16, RZ ;  /* 0x0000001013107210 */ /* 0x004fc80007f1e0ff */
        /* <DEDUP_REMOVED lines=20> */
.L_x_1542:
[----:B--234-:R-:W-:Y:S01]  /*44f0*/  LOP3.LUT R7, R6, 0xffffffe0, RZ, 0xc0, !PT ;  /* 0xffffffe006077812 */ /* 0x01cfe200078ec0ff */
[----:B------:R-:W-:Y:S01]  /*4500*/  IMAD.SHL.U32 R247, R5, 0x2, RZ ;  /* 0x0000000205f77824 */ /* 0x000fe200078e00ff */
[----:B------:R-:W-:Y:S01]  /*4510*/  UIADD3 UR6, UR7, -0x2, URZ ;  /* 0xfffffffe07067890 */ /* 0x000fe2000fffe03f */
[----:B------:R-:W0:Y:S02]  /*4520*/  LDGDEPBAR ;  /* 0x00000000000079af */ /* 0x000e240000000000 */
[----:B------:R-:W-:Y:S01]  /*4530*/  IMAD.IADD R7, R2, 0x1, -R7 ;  /* 0x0000000102077824 */ /* 0x000fe200078e0a07 */
[----:B------:R-:W-:Y:S01]  /*4540*/  UISETP.GE.AND UP0, UPT, UR6, UR8, UPT ;  /* 0x000000080600728c */ /* 0x000fe2000bf06270 */
[----:B------:R-:W-:Y:S01]  /*4550*/  IMAD.U32 R2, RZ, RZ, UR10 ;  /* 0x0000000aff027e24 */ /* 0x000fe2000f8e00ff */
[----:B------:R-:W-:Y:S01]  /*4560*/  LDSM.16.MT88.4 R172, [R247+0x100] ;  /* 0x00010000f7ac783b */ /* 0x000fe20000004200 */
[----:B------:R-:W-:Y:S01]  /*4570*/  IMAD R242, R4, 0x2, R247 ;  /* 0x0000000204f27824 */ /* 0x000fe200078e02f7 */
[----:B------:R-:W-:Y:S01]  /*4580*/  SHF.R.S32.HI R6, RZ, 0x1f, R7 ;  /* 0x0000001fff067819 */ /* 0x000fe20000011407 */
[C---:B------:R-:W-:Y:S01]  /*4590*/  IMAD R241, R3.reuse, 0x2, R247 ;  /* 0x0000000203f17824 */ /* 0x040fe200078e02f7 */
[----:B------:R-:W-:Y:S01]  /*45a0*/  LDSM.16.MT88.4 R12, [R247+0x900] ;  /* 0x00090000f70c783b */ /* 0x000fe20000004200 */
[----:B------:R-:W-:Y:S01]  /*45b0*/  IMAD R240, R3, 0x2, R242 ;  /* 0x0000000203f07824 */ /* 0x000fe200078e02f2 */
[----:B------:R-:W-:-:S02]  /*45c0*/  LEA.HI R6, R6, R7, RZ, 0x2 ;  /* 0x0000000706067211 */ /* 0x000fc400078f10ff */
[----:B------:R-:W-:Y:S02]  /*45d0*/  LDSM.16.MT88.4 R164, [R242+0x100] ;  /* 0x00010000f2a4783b */ /* 0x000fe40000004200 */
[----:B------:R-:W-:Y:S02]  /*45e0*/  LOP3.LUT R6, R6, 0x7ffffffc, RZ, 0xc0, !PT ;  /* 0x7ffffffc06067812 */ /* 0x000fe400078ec0ff */
[----:B------:R-:W-:Y:S03]  /*45f0*/  LDSM.16.MT88.4 R132, [R242+0x3100] ;  /* 0x00310000f284783b */ /* 0x000fe60000004200 */
[----:B------:R-:W-:Y:S01]  /*4600*/  IMAD.IADD R6, R7, 0x1, -R6 ;  /* 0x0000000107067824 */ /* 0x000fe200078e0a06 */
[----:B------:R-:W-:Y:S03]  /*4610*/  LDSM.16.MT88.4 R148, [R240+0x100] ;  /* 0x00010000f094783b */ /* 0x000fe60000004200 */
[----:B------:R-:W-:Y:S01]  /*4620*/  IMAD R2, R6, -0x2, R2 ;  /* 0xfffffffe06027824 */ /* 0x000fe200078e0202 */
[----:B------:R-:W-:Y:S04]  /*4630*/  LDSM.16.MT88.4 R140, [R247+0x3100] ;  /* 0x00310000f78c783b */ /* 0x000fe80000004200 */
[----:B------:R-:W-:Y:S01]  /*4640*/  ISETP.GT.AND P0, PT, R2, RZ, PT ;  /* 0x000000ff0200720c */ /* 0x000fe20003f04270 */
[----:B------:R-:W-:Y:S03]  /*4650*/  LDSM.16.MT88.4 R88, [R241+0x6100] ;  /* 0x00610000f158783b */ /* 0x000fe60000004200 */
[----:B------:R-:W-:Y:S01]  /*4660*/  FSEL R65, R65, -INF , P0 ;  /* 0xff80000041417808 */ /* 0x000fe20000000000 */
[----:B------:R-:W-:Y:S01]  /*4670*/  LDSM.16.MT88.4 R156, [R241+0x100] ;  /* 0x00010000f19c783b */ /* 0x000fe20000004200 */
[----:B------:R-:W-:-:S02]  /*4680*/  FSEL R0, R0, -INF , P0 ;  /* 0xff80000000007808 */ /* 0x000fc40000000000 */
[----:B------:R-:W-:Y:S01]  /*4690*/  ISETP.GT.AND P0, PT, R2, 0x1, PT ;  /* 0x000000010200780c */ /* 0x000fe20003f04270 */
[----:B-1----:R-:W-:Y:S03]  /*46a0*/  LDSM.16.MT88.4 R20, [R240+0x900] ;  /* 0x00090000f014783b */ /* 0x002fe60000004200 */
[----:B------:R-:W-:Y:S01]  /*46b0*/  FSEL R66, R66, -INF , P0 ;  /* 0xff80000042427808 */ /* 0x000fe20000000000 */
[----:B------:R-:W-:Y:S01]  /*46c0*/  LDSM.16.MT88.4 R16, [R247+0x3900] ;  /* 0x00390000f710783b */ /* 0x000fe20000004200 */
[----:B------:R-:W-:Y:S02]  /*46d0*/  FSEL R64, R64, -INF , P0 ;  /* 0xff80000040407808 */ /* 0x000fe40000000000 */
[----:B------:R-:W-:Y:S01]  /*46e0*/  ISETP.GT.AND P0, PT, R2, 0x8, PT ;  /* 0x000000080200780c */ /* 0x000fe20003f04270 */
[----:B------:R-:W-:Y:S01]  /*46f0*/  LDSM.16.MT88.4 R68, [R240+0x3900] ;  /* 0x00390000f044783b */ /* 0x000fe20000004200 */
[----:B------:R-:W-:-:S02]  /*4700*/  FMNMX.FTZ R6, R0, R64, !PT ;  /* 0x0000004000067209 */ /* 0x000fc40007810000 */
[----:B------:R-:W-:Y:S01]  /*4710*/  FSEL R57, R57, -INF , P0 ;  /* 0xff80000039397808 */ /* 0x000fe20000000000 */
[----:B------:R-:W-:Y:S01]  /*4720*/  LDSM.16.MT88.4 R36, [R241+0x900] ;  /* 0x00090000f124783b */ /* 0x000fe20000004200 */
[----:B------:R-:W-:Y:S02]  /*4730*/  FSEL R67, R67, -INF , P0 ;  /* 0xff80000043437808 */ /* 0x000fe40000000000 */
[----:B------:R-:W-:Y:S01]  /*4740*/  ISETP.GT.AND P0, PT, R2, 0x9, PT ;  /* 0x000000090200780c */ /* 0x000fe20003f04270 */
[----:B------:R-:W-:Y:S01]  /*4750*/  LDSM.16.MT88.4 R72, [R247+0x6100] ;  /* 0x00610000f748783b */ /* 0x000fe20000004200 */
[----:B------:R-:W-:Y:S02]  /*4760*/  FMNMX.FTZ R6, R67, R6, !PT ;  /* 0x0000000643067209 */ /* 0x000fe40007810000 */
[----:B------:R-:W-:Y:S01]  /*4770*/  FSEL R84, R84, -INF , P0 ;  /* 0xff80000054547808 */ /* 0x000fe20000000000 */
[----:B------:R-:W-:Y:S01]  /*4780*/  LDSM.16.MT88.4 R96, [R240+0x6100] ;  /* 0x00610000f060783b */ /* 0x000fe20000004200 */
[----:B------:R-:W-:-:S02]  /*4790*/  FSEL R56, R56, -INF , P0 ;  /* 0xff80000038387808 */ /* 0x000fc40000000000 */
[----:B------:R-:W-:Y:S01]  /*47a0*/  ISETP.GT.AND P0, PT, R2, 0x10, PT ;  /* 0x000000100200780c */ /* 0x000fe20003f04270 */
[----:B------:R-:W-:Y:S01]  /*47b0*/  LDSM.16.MT88.4 R120, [R241+0x9100] ;  /* 0x00910000f178783b */ /* 0x000fe20000004200 */
[----:B------:R-:W-:Y:S02]  /*47c0*/  FMNMX.FTZ R6, R56, R6, !PT ;  /* 0x0000000638067209 */ /* 0x000fe40007810000 */
[----:B------:R-:W-:Y:S01]  /*47d0*/  FSEL R59, R59, -INF , P0 ;  /* 0xff8000003b3b7808 */ /* 0x000fe20000000000 */
[----:B------:R-:W-:Y:S01]  /*47e0*/  LDSM.16.MT88.4 R104, [R247+0x9100] ;  /* 0x00910000f768783b */ /* 0x000fe20000004200 */
        /* <DEDUP_REMOVED lines=48> */
[----:B------:R-:W-:Y:S02]  /*4af0*/  FMNMX.FTZ R6, R196, R6, !PT ;  /* 0x00000006c4067209 */ /* 0x000fe40007810000 */
[----:B------:R-:W-:Y:S02]  /*4b00*/  FSEL R208, R208, -INF , P0 ;  /* 0xff800000d0d07808 */ /* 0x000fe40000000000 */
[----:B------:R-:W-:Y:S02]  /*4b10*/  FSEL R207, R207, -INF , P0 ;  /* 0xff800000cfcf7808 */ /* 0x000fe40000000000 */
[----:B------:R-:W-:-:S02]  /*4b20*/  ISETP.GT.AND P0, PT, R2, 0x41, PT ;  /* 0x000000410200780c */ /* 0x000fc40003f04270 */
[----:B------:R-:W-:Y:S02]  /*4b30*/  FMNMX.FTZ R7, R59, R7, !PT ;  /* 0x000000073b077209 */ /* 0x000fe40007810000 */
[----:B------:R-:W-:Y:S02]  /*4b40*/  FMNMX.FTZ R6, R195, R6, !PT ;  /* 0x00000006c3067209 */ /* 0x000fe40007810000 */
[----:B------:R-:W-:Y:S02]  /*4b50*/  FSEL R206, R206, -INF , P0 ;  /* 0xff800000cece7808 */ /* 0x000fe40000000000 */
[----:B------:R-:W-:Y:S02]  /*4b60*/  FSEL R205, R205, -INF , P0 ;  /* 0xff800000cdcd7808 */ /* 0x000fe40000000000 */
[----:B------:R-:W-:Y:S02]  /*4b70*/  ISETP.GT.AND P0, PT, R2, 0x48, PT ;  /* 0x000000480200780c */ /* 0x000fe40003f04270 */
[----:B------:R-:W-:-:S02]  /*4b80*/  FMNMX.FTZ R7, R81, R7, !PT ;  /* 0x0000000751077209 */ /* 0x000fc40007810000 */
[----:B------:R-:W-:Y:S02]  /*4b90*/  FMNMX.FTZ R6, R193, R6, !PT ;  /* 0x00000006c1067209 */ /* 0x000fe40007810000 */
[----:B------:R-:W-:Y:S02]  /*4ba0*/  FSEL R204, R204, -INF , P0 ;  /* 0xff800000cccc7808 */ /* 0x000fe40000000000 */
[----:B------:R-:W-:Y:S02]  /*4bb0*/  FSEL R203, R203, -INF , P0 ;  /* 0xff800000cbcb7808 */ /* 0x000fe40000000000 */
[----:B------:R-:W-:Y:S02]  /*4bc0*/  ISETP.GT.AND P0, PT, R2, 0x49, PT ;  /* 0x000000490200780c */ /* 0x000fe40003f04270 */
[----:B------:R-:W-:Y:S02]  /*4bd0*/  FMNMX.FTZ R7, R78, R7, !PT ;  /* 0x000000074e077209 */ /* 0x000fe40007810000 */
[----:B------:R-:W-:-:S02]  /*4be0*/  FMNMX.FTZ R6, R207, R6, !PT ;  /* 0x00000006cf067209 */ /* 0x000fc40007810000 */
[----:B------:R-:W-:Y:S02]  /*4bf0*/  FSEL R201, R201, -INF , P0 ;  /* 0xff800000c9c97808 */ /* 0x000fe40000000000 */
[----:B------:R-:W-:Y:S02]  /*4c00*/  FSEL R202, R202, -INF , P0 ;  /* 0xff800000caca7808 */ /* 0x000fe40000000000 */
[----:B------:R-:W-:Y:S02]  /*4c10*/  FMNMX.FTZ R7, R79, R7, !PT ;  /* 0x000000074f077209 */ /* 0x000fe40007810000 */
[----:B------:R-:W-:Y:S02]  /*4c20*/  FMNMX.FTZ R6, R205, R6, !PT ;  /* 0x00000006cd067209 */ /* 0x000fe40007810000 */
        /* <DEDUP_REMOVED lines=10> */
[----:B------:R-:W-:Y:S02]  /*4cd0*/  ISETP.GT.AND P0, PT, R2, 0x58, PT ;  /* 0x000000580200780c */ /* 0x000fe40003f04270 */
[----:B------:R-:W-:Y:S02]  /*4ce0*/  FMNMX.FTZ R7, R210, R7, !PT ;  /* 0x00000007d2077209 */ /* 0x000fe40007810000 */
[----:B------:R-:W-:Y:S02]  /*4cf0*/  FMNMX.FTZ R6, R191, R6, !PT ;  /* 0x00000006bf067209 */ /* 0x000fe40007810000 */
[----:B------:R-:W-:-:S02]  /*4d00*/  FSEL R25, R25, -INF , P0 ;  /* 0xff80000019197808 */ /* 0x000fc40000000000 */
[----:B------:R-:W-:Y:S02]  /*4d10*/  FSEL R189, R189, -INF , P0 ;  /* 0xff800000bdbd7808 */ /* 0x000fe40000000000 */
[----:B------:R-:W-:Y:S02]  /*4d20*/  ISETP.GT.AND P0, PT, R2, 0x59, PT ;  /* 0x000000590200780c */ /* 0x000fe40003f04270 */
[----:B------:R-:W-:Y:S02]  /*4d30*/  FMNMX.FTZ R7, R209, R7, !PT ;  /* 0x00000007d1077209 */ /* 0x000fe40007810000 */
[----:B------:R-:W-:Y:S02]  /*4d40*/  FMNMX.FTZ R6, R190, R6, !PT ;  /* 0x00000006be067209 */ /* 0x000fe40007810000 */
[----:B------:R-:W-:Y:S02]  /*4d50*/  FSEL R188, R188, -INF , P0 ;  /* 0xff800000bcbc7808 */ /* 0x000fe40000000000 */
[----:B------:R-:W-:-:S02]  /*4d60*/  FMNMX.FTZ R7, R197, R7, !PT ;  /* 0x00000007c5077209 */ /* 0x000fc40007810000 */
[----:B------:R-:W-:Y:S02]  /*4d70*/  FMNMX.FTZ R2, R189, R6, !PT ;  /* 0x00000006bd027209 */ /* 0x000fe40007810000 */
[----:B------:R-:W-:Y:S02]  /*4d80*/  FMNMX.FTZ R6, R194, R7, !PT ;  /* 0x00000007c2067209 */ /* 0x000fe40007810000 */
[----:B------:R-:W-:Y:S02]  /*4d90*/  FMNMX.FTZ R2, R188, R2, !PT ;  /* 0x00000002bc027209 */ /* 0x000fe40007810000 */
[----:B------:R-:W-:Y:S02]  /*4da0*/  FMNMX.FTZ R6, R200, R6, !PT ;  /* 0x00000006c8067209 */ /* 0x000fe40007810000 */
[----:B------:R-:W-:Y:S01]  /*4db0*/  FSEL R24, R24, -INF , P0 ;  /* 0xff80000018187808 */ /* 0x000fe20000000000 */
[----:B------:R-:W1:Y:S01]  /*4dc0*/  SHFL.BFLY PT, R7, R2, 0x2, 0x1f ;  /* 0x0c401f0002077f89 */ /* 0x000e6200000e0000 */
        /* <DEDUP_REMOVED lines=9> */
[----:B------:R-:W-:-:S04]  /*4e60*/  FMNMX.FTZ R6, R25, R6, !PT ;  /* 0x0000000619067209 */ /* 0x000fc80007810000 */
[----:B------:R-:W-:-:S05]  /*4e70*/  FMNMX.FTZ R6, R24, R6, !PT ;  /* 0x0000000618067209 */ /* 0x000fca0007810000 */
[----:B------:R-:W2:Y:S01]  /*4e80*/  SHFL.BFLY PT, R7, R6, 0x2, 0x1f ;  /* 0x0c401f0006077f89 */ /* 0x000ea200000e0000 */
[----:B-1----:R-:W-:-:S03]  /*4e90*/  FMNMX.FTZ R2, R2, R8, !PT ;  /* 0x0000000802027209 */ /* 0x002fc60007810000 */
[----:B------:R-:W-:Y:S01]  /*4ea0*/  LDSM.16.MT88.4 R8, [R242+0x900] ;  /* 0x00090000f208783b */ /* 0x000fe20000004200 */
[C---:B------:R-:W-:Y:S01]  /*4eb0*/  FSETP.NEU.FTZ.AND P0, PT, R2.reuse, -INF , PT ;  /* 0xff8000000200780b */ /* 0x040fe20003f1d000 */
[----:B------:R-:W-:-:S05]  /*4ec0*/  FMUL.FTZ R192, R2, c[0x0][0x2d0] ;  /* 0x0000b40002c07a20 */ /* 0x000fca0000410000 */
[----:B------:R-:W-:Y:S02]  /*4ed0*/  FSEL R192, R192, RZ, P0 ;  /* 0x000000ffc0c07208 */ /* 0x000fe40000000000 */
[----:B--2---:R-:W-:-:S03]  /*4ee0*/  FMNMX.FTZ R6, R6, R7, !PT ;  /* 0x0000000706067209 */ /* 0x004fc60007810000 */
[--C-:B------:R-:W-:Y:S02]  /*4ef0*/  FFMA.FTZ R185, R0, c[0x0][0x2d0], -R192.reuse ;  /* 0x0000b40000b97a23 */ /* 0x100fe400000108c0 */
[----:B------:R-:W1:Y:S01]  /*4f00*/  SHFL.BFLY PT, R0, R6, 0x1, 0x1f ;  /* 0x0c201f0006007f89 */ /* 0x000e6200000e0000 */
[--C-:B------:R-:W-:Y:S02]  /*4f10*/  FFMA.FTZ R27, R64, c[0x0][0x2d0], -R192.reuse ;  /* 0x0000b400401b7a23 */ /* 0x100fe400000108c0 */
[--C-:B------:R-:W-:Y:S01]  /*4f20*/  FFMA.FTZ R182, R67, c[0x0][0x2d0], -R192.reuse ;  /* 0x0000b40043b67a23 */ /* 0x100fe200000108c0 */
[----:B------:R-:W-:Y:S01]  /*4f30*/  MUFU.EX2 R185, R185 ;  /* 0x000000b900b97308 */ /* 0x000fe20000000800 */
[--C-:B------:R-:W-:Y:S02]  /*4f40*/  FFMA.FTZ R51, R56, c[0x0][0x2d0], -R192.reuse ;  /* 0x0000b40038337a23 */ /* 0x100fe400000108c0 */
[--C-:B------:R-:W-:Y:S02]  /*4f50*/  FFMA.FTZ R50, R80, c[0x0][0x2d0], -R192.reuse ;  /* 0x0000b40050327a23 */ /* 0x100fe400000108c0 */
[----:B------:R-:W-:-:S02]  /*4f60*/  FFMA.FTZ R46, R58, c[0x0][0x2d0], -R192 ;  /* 0x0000b4003a2e7a23 */ /* 0x000fc400000108c0 */
[--C-:B------:R-:W-:Y:S01]  /*4f70*/  FFMA.FTZ R45, R76, c[0x0][0x2d0], -R192.reuse ;  /* 0x0000b4004c2d7a23 */ /* 0x100fe200000108c0 */
[----:B------:R-:W2:Y:S01]  /*4f80*/  MUFU.EX2 R27, R27 ;  /* 0x0000001b001b7308 */ /* 0x000ea20000000800 */
[--C-:B------:R-:W-:Y:S02]  /*4f90*/  FFMA.FTZ R41, R77, c[0x0][0x2d0], -R192.reuse ;  /* 0x0000b4004d297a23 */ /* 0x100fe400000108c0 */
[--C-:B------:R-:W-:Y:S02]  /*4fa0*/  FFMA.FTZ R44, R44, c[0x0][0x2d0], -R192.reuse ;  /* 0x0000b4002c2c7a23 */ /* 0x100fe400000108c0 */
[--C-:B------:R-:W-:Y:S02]  /*4fb0*/  FFMA.FTZ R40, R40, c[0x0][0x2d0], -R192.reuse ;  /* 0x0000b40028287a23 */ /* 0x100fe400000108c0 */
[--C-:B------:R-:W-:Y:S01]  /*4fc0*/  FFMA.FTZ R198, R198, c[0x0][0x2d0], -R192.reuse ;  /* 0x0000b400c6c67a23 */ /* 0x100fe200000108c0 */
[----:B------:R-:W-:Y:S01]  /*4fd0*/  MUFU.EX2 R182, R182 ;  /* 0x000000b600b67308 */ /* 0x000fe20000000800 */
[----:B------:R-:W-:-:S02]  /*4fe0*/  FFMA.FTZ R196, R196, c[0x0][0x2d0], -R192 ;  /* 0x0000b400c4c47a23 */ /* 0x000fc400000108c0 */
[--C-:B------:R-:W-:Y:S01]  /*4ff0*/  FFMA.FTZ R195, R195, c[0x0][0x2d0], -R192.reuse ;  /* 0x0000b400c3c37a23 */ /* 0x100fe200000108c0 */
[----:B-1----:R-:W-:Y:S01]  /*5000*/  FMNMX.FTZ R0, R0, R6, !PT ;  /* 0x0000000600007209 */ /* 0x002fe20007810000 */
[--C-:B------:R-:W-:Y:S02]  /*5010*/  FFMA.FTZ R193, R193, c[0x0][0x2d0], -R192.reuse ;  /* 0x0000b400c1c17a23 */ /* 0x100fe400000108c0 */
[--C-:B------:R-:W-:Y:S01]  /*5020*/  FFMA.FTZ R207, R207, c[0x0][0x2d0], -R192.reuse ;  /* 0x0000b400cfcf7a23 */ /* 0x100fe200000108c0 */
[C---:B------:R-:W-:Y:S01]  /*5030*/  FSETP.NEU.FTZ.AND P0, PT, R0.reuse, -INF , PT ;  /* 0xff8000000000780b */ /* 0x040fe20003f1d000 */
[----:B------:R-:W-:Y:S01]  /*5040*/  FMUL.FTZ R26, R0, c[0x0][0x2d0] ;  /* 0x0000b400001a7a20 */ /* 0x000fe20000410000 */
[----:B------:R-:W1:Y:S01]  /*5050*/  MUFU.EX2 R51, R51 ;  /* 0x0000003300337308 */ /* 0x000e620000000800 */
[----:B--2---:R-:W-:Y:S01]  /*5060*/  F2FP.PACK_AB R128, R27, R185 ;  /* 0x000000b91b80723e */ /* 0x004fe200000000ff */
[--C-:B------:R-:W-:Y:S02]  /*5070*/  FFMA.FTZ R205, R205, c[0x0][0x2d0], -R192.reuse ;  /* 0x0000b400cdcd7a23 */ /* 0x100fe400000108c0 */
[----:B------:R-:W-:Y:S01]  /*5080*/  FSEL R26, R26, RZ, P0 ;  /* 0x000000ff1a1a7208 */ /* 0x000fe20000000000 */
[--C-:B------:R-:W-:Y:S01]  /*5090*/  FFMA.FTZ R203, R203, c[0x0][0x2d0], -R192.reuse ;  /* 0x0000b400cbcb7a23 */ /* 0x100fe200000108c0 */
[----:B------:R-:W-:Y:S01]  /*50a0*/  PLOP3.LUT P0, PT, PT, PT, UP0, 0x80, 0x0 ;  /* 0x000000000000781c */ /* 0x000fe20003f0f008 */
[----:B------:R-:W-:Y:S01]  /*50b0*/  FFMA.FTZ R202, R202, c[0x0][0x2d0], -R192 ;  /* 0x0000b400caca7a23 */ /* 0x000fe200000108c0 */
[----:B------:R-:W-:Y:S01]  /*50c0*/  MUFU.EX2 R50, R50 ;  /* 0x0000003200327308 */ /* 0x000fe20000000800 */
[----:B------:R-:W-:-:S02]  /*50d0*/  FFMA.FTZ R184, R65, c[0x0][0x2d0], -R26 ;  /* 0x0000b40041b87a23 */ /* 0x000fc4000001081a */
[--C-:B------:R-:W-:Y:S02]  /*50e0*/  FFMA.FTZ R183, R66, c[0x0][0x2d0], -R26.reuse ;  /* 0x0000b40042b77a23 */ /* 0x100fe4000001081a */
[--C-:B------:R-:W-:Y:S01]  /*50f0*/  FFMA.FTZ R181, R57, c[0x0][0x2d0], -R26.reuse ;  /* 0x0000b40039b57a23 */ /* 0x100fe2000001081a */
[----:B------:R-:W-:Y:S01]  /*5100*/  LDSM.16.MT88.4 R64, [R240+0x3100] ;  /* 0x00310000f040783b */ /* 0x000fe20000004200 */
[--C-:B------:R-:W-:Y:S01]  /*5110*/  FFMA.FTZ R180, R84, c[0x0][0x2d0], -R26.reuse ;  /* 0x0000b40054b47a23 */ /* 0x100fe2000001081a */
[----:B------:R-:W-:Y:S01]  /*5120*/  MUFU.EX2 R184, R184 ;  /* 0x000000b800b87308 */ /* 0x000fe20000000800 */
[----:B-1----:R-:W-:Y:S01]  /*5130*/  F2FP.PACK_AB R130, R51, R182 ;  /* 0x000000b63382723e */ /* 0x002fe200000000ff */
[--C-:B------:R-:W-:Y:S02]  /*5140*/  FFMA.FTZ R49, R59, c[0x0][0x2d0], -R26.reuse ;  /* 0x0000b4003b317a23 */ /* 0x100fe4000001081a */
[--C-:B------:R-:W-:Y:S01]  /*5150*/  FFMA.FTZ R48, R81, c[0x0][0x2d0], -R26.reuse ;  /* 0x0000b40051307a23 */ /* 0x100fe2000001081a */
[----:B------:R-:W1:Y:S01]  /*5160*/  LDSM.16.MT88.4 R56, [R241+0x3100] ;  /* 0x00310000f138783b */ /* 0x000e620000004200 */
[----:B------:R-:W-:-:S02]  /*5170*/  FFMA.FTZ R47, R78, c[0x0][0x2d0], -R26 ;  /* 0x0000b4004e2f7a23 */ /* 0x000fc4000001081a */
[----:B------:R-:W2:Y:S01]  /*5180*/  MUFU.EX2 R183, R183 ;  /* 0x000000b700b77308 */ /* 0x000ea20000000800 */
[--C-:B------:R-:W-:Y:S01]  /*5190*/  FFMA.FTZ R43, R79, c[0x0][0x2d0], -R26.reuse ;  /* 0x0000b4004f2b7a23 */ /* 0x100fe2000001081a */
[----:B------:R-:W-:Y:S01]  /*51a0*/  LDSM.16.MT88.4 R80, [R242+0x6100] ;  /* 0x00610000f250783b */ /* 0x000fe20000004200 */
[--C-:B------:R-:W-:Y:S02]  /*51b0*/  FFMA.FTZ R42, R42, c[0x0][0x2d0], -R26.reuse ;  /* 0x0000b4002a2a7a23 */ /* 0x100fe4000001081a */
[--C-:B------:R-:W-:Y:S02]  /*51c0*/  FFMA.FTZ R3, R209, c[0x0][0x2d0], -R26.reuse ;  /* 0x0000b400d1037a23 */ /* 0x100fe4000001081a */
[--C-:B------:R-:W-:Y:S01]  /*51d0*/  FFMA.FTZ R197, R197, c[0x0][0x2d0], -R26.reuse ;  /* 0x0000b400c5c57a23 */ /* 0x100fe2000001081a */
[----:B------:R-:W-:Y:S01]  /*51e0*/  MUFU.EX2 R181, R181 ;  /* 0x000000b500b57308 */ /* 0x000fe20000000800 */
[--C-:B------:R-:W-:Y:S02]  /*51f0*/  FFMA.FTZ R194, R194, c[0x0][0x2d0], -R26.reuse ;  /* 0x0000b400c2c27a23 */ /* 0x100fe4000001081a */
[----:B------:R-:W-:-:S02]  /*5200*/  FFMA.FTZ R200, R200, c[0x0][0x2d0], -R26 ;  /* 0x0000b400c8c87a23 */ /* 0x000fc4000001081a */
[--C-:B------:R-:W-:Y:S02]  /*5210*/  FFMA.FTZ R199, R199, c[0x0][0x2d0], -R26.reuse ;  /* 0x0000b400c7c77a23 */ /* 0x100fe4000001081a */
[--C-:B------:R-:W-:Y:S01]  /*5220*/  FFMA.FTZ R208, R208, c[0x0][0x2d0], -R26.reuse ;  /* 0x0000b400d0d07a23 */ /* 0x100fe2000001081a */
[----:B------:R-:W3:Y:S01]  /*5230*/  MUFU.EX2 R180, R180 ;  /* 0x000000b400b47308 */ /* 0x000ee20000000800 */
[----:B--2---:R-:W-:Y:S01]  /*5240*/  F2FP.PACK_AB R129, R183, R184 ;  /* 0x000000b8b781723e */ /* 0x004fe200000000ff */
[--C-:B------:R-:W-:Y:S02]  /*5250*/  FFMA.FTZ R206, R206, c[0x0][0x2d0], -R26.reuse ;  /* 0x0000b400cece7a23 */ /* 0x100fe4000001081a */
[--C-:B------:R-:W-:Y:S02]  /*5260*/  FFMA.FTZ R204, R204, c[0x0][0x2d0], -R26.reuse ;  /* 0x0000b400cccc7a23 */ /* 0x100fe4000001081a */
[----:B------:R-:W-:Y:S02]  /*5270*/  FFMA.FTZ R201, R201, c[0x0][0x2d0], -R26 ;  /* 0x0000b400c9c97a23 */ /* 0x000fe4000001081a */
[----:B------:R-:W2:Y:S01]  /*5280*/  MUFU.EX2 R46, R46 ;  /* 0x0000002e002e7308 */ /* 0x000ea20000000800 */
[----:B------:R-:W-:-:S02]  /*5290*/  FFMA.FTZ R191, R191, c[0x0][0x2d0], -R192 ;  /* 0x0000b400bfbf7a23 */ /* 0x000fc400000108c0 */
[--C-:B------:R-:W-:Y:S02]  /*52a0*/  FFMA.FTZ R190, R190, c[0x0][0x2d0], -R192.reuse ;  /* 0x0000b400bebe7a23 */ /* 0x100fe400000108c0 */
[--C-:B------:R-:W-:Y:S02]  /*52b0*/  FFMA.FTZ R189, R189, c[0x0][0x2d0], -R192.reuse ;  /* 0x0000b400bdbd7a23 */ /* 0x100fe400000108c0 */
[----:B------:R-:W-:Y:S01]  /*52c0*/  FFMA.FTZ R188, R188, c[0x0][0x2d0], -R192 ;  /* 0x0000b400bcbc7a23 */ /* 0x000fe200000108c0 */
[----:B---3--:R-:W-:Y:S01]  /*52d0*/  F2FP.PACK_AB R131, R180, R181 ;  /* 0x000000b5b483723e */ /* 0x008fe200000000ff */
[----:B------:R-:W-:Y:S01]  /*52e0*/  MUFU.EX2 R45, R45 ;  /* 0x0000002d002d7308 */ /* 0x000fe20000000800 */
[--C-:B------:R-:W-:Y:S02]  /*52f0*/  FFMA.FTZ R187, R187, c[0x0][0x2d0], -R26.reuse ;  /* 0x0000b400bbbb7a23 */ /* 0x100fe4000001081a */
[--C-:B------:R-:W-:Y:S02]  /*5300*/  FFMA.FTZ R186, R186, c[0x0][0x2d0], -R26.reuse ;  /* 0x0000b400baba7a23 */ /* 0x100fe4000001081a */
[----:B------:R-:W-:Y:S01]  /*5310*/  FFMA.FTZ R209, R24, c[0x0][0x2d0], -R26 ;  /* 0x0000b40018d17a23 */ /* 0x000fe2000001081a */
[----:B------:R-:W-:Y:S01]  /*5320*/  HMMA.16816.F32 R176, R128, R172, RZ ;  /* 0x000000ac80b0723c */ /* 0x000fe200000018ff */
[----:B--2---:R-:W-:Y:S01]  /*5330*/  F2FP.PACK_AB R4, R46, R50 ;  /* 0x000000322e04723e */ /* 0x004fe200000000ff */
[----:B------:R-:W2:Y:S01]  /*5340*/  MUFU.EX2 R41, R41 ;  /* 0x0000002900297308 */ /* 0x000ea20000000800 */
[----:B------:R-:W-:-:S02]  /*5350*/  FADD.FTZ R185, R185, R27 ;  /* 0x0000001bb9b97221 */ /* 0x000fc40000010000 */
[----:B------:R-:W-:Y:S02]  /*5360*/  FADD.FTZ R183, R184, R183 ;  /* 0x000000b7b8b77221 */ /* 0x000fe40000010000 */
[----:B------:R-:W-:Y:S01]  /*5370*/  FADD.FTZ R185, R182, R185 ;  /* 0x000000b9b6b97221 */ /* 0x000fe20000010000 */
[C---:B------:R-:W-:Y:S01]  /*5380*/  HMMA.16816.F32 R172, R128.reuse, R174, RZ ;  /* 0x000000ae80ac723c */ /* 0x040fe200000018ff */
[----:B------:R-:W-:Y:S01]  /*5390*/  FADD.FTZ R183, R181, R183 ;  /* 0x000000b7b5b77221 */ /* 0x000fe20000010000 */
[----:B------:R-:W3:Y:S01]  /*53a0*/  MUFU.EX2 R49, R49 ;  /* 0x0000003100317308 */ /* 0x000ee20000000800 */
[----:B------:R-:W-:Y:S02]  /*53b0*/  FADD.FTZ R185, R51, R185 ;  /* 0x000000b933b97221 */ /* 0x000fe40000010000 */
[----:B------:R-:W-:Y:S02]  /*53c0*/  FADD.FTZ R180, R180, R183 ;  /* 0x000000b7b4b47221 */ /* 0x000fe40000010000 */
[----:B------:R-:W-:Y:S01]  /*53d0*/  FADD.FTZ R50, R50, R185 ;  /* 0x000000b932327221 */ /* 0x000fe20000010000 */
[----:B------:R-:W-:Y:S02]  /*53e0*/  HMMA.16816.F32 R168, R128, R164, RZ ;  /* 0x000000a480a8723c */ /* 0x000fe400000018ff */
[----:B------:R-:W4:Y:S01]  /*53f0*/  MUFU.EX2 R48, R48 ;  /* 0x0000003000307308 */ /* 0x000f220000000800 */
[----:B--2---:R-:W-:Y:S01]  /*5400*/  F2FP.PACK_AB R6, R41, R45 ;  /* 0x0000002d2906723e */ /* 0x004fe200000000ff */
[----:B------:R-:W-:-:S04]  /*5410*/  FADD.FTZ R50, R46, R50 ;  /* 0x000000322e327221 */ /* 0x000fc80000010000 */
[----:B------:R-:W-:Y:S01]  /*5420*/  HMMA.16816.F32 R164, R128, R166, RZ ;  /* 0x000000a680a4723c */ /* 0x000fe200000018ff */
[----:B------:R-:W-:Y:S01]  /*5430*/  FADD.FTZ R45, R45, R50 ;  /* 0x000000322d2d7221 */ /* 0x000fe20000010000 */
[----:B------:R-:W-:Y:S01]  /*5440*/  MUFU.EX2 R47, R47 ;  /* 0x0000002f002f7308 */ /* 0x000fe20000000800 */
[----:B---3--:R-:W-:Y:S02]  /*5450*/  FADD.FTZ R180, R49, R180 ;  /* 0x000000b431b47221 */ /* 0x008fe40000010000 */
[----:B------:R-:W-:-:S03]  /*5460*/  FADD.FTZ R45, R41, R45 ;  /* 0x0000002d292d7221 */ /* 0x000fc60000010000 */
[----:B------:R-:W-:Y:S02]  /*5470*/  HMMA.16816.F32 R136, R128, R132, RZ ;  /* 0x000000848088723c */ /* 0x000fe400000018ff */
[----:B------:R-:W2:Y:S01]  /*5480*/  MUFU.EX2 R43, R43 ;  /* 0x0000002b002b7308 */ /* 0x000ea20000000800 */
[C---:B----4-:R-:W-:Y:S01]  /*5490*/  F2FP.PACK_AB R5, R48.reuse, R49 ;  /* 0x000000313005723e */ /* 0x050fe200000000ff */
[----:B------:R-:W-:-:S04]  /*54a0*/  FADD.FTZ R180, R48, R180 ;  /* 0x000000b430b47221 */ /* 0x000fc80000010000 */
[C---:B------:R-:W-:Y:S02]  /*54b0*/  HMMA.16816.F32 R132, R128.reuse, R134, RZ ;  /* 0x000000868084723c */ /* 0x040fe400000018ff */
[----:B------:R-:W-:Y:S06]  /*54c0*/  MUFU.EX2 R44, R44 ;  /* 0x0000002c002c7308 */ /* 0x000fec0000000800 */
[----:B------:R-:W-:Y:S01]  /*54d0*/  HMMA.16816.F32 R152, R128, R148, RZ ;  /* 0x000000948098723c */ /* 0x000fe200000018ff */
[----:B--2---:R-:W-:Y:S01]  /*54e0*/  F2FP.PACK_AB R7, R43, R47 ;  /* 0x0000002f2b07723e */ /* 0x004fe200000000ff */
[----:B------:R-:W2:Y:S01]  /*54f0*/  MUFU.EX2 R40, R40 ;  /* 0x0000002800287308 */ /* 0x000ea20000000800 */
[----:B------:R-:W-:-:S05]  /*5500*/  FADD.FTZ R47, R47, R180 ;  /* 0x000000b42f2f7221 */ /* 0x000fca0000010000 */
[----:B------:R-:W-:Y:S01]  /*5510*/  HMMA.16816.F32 R144, R128, R140, RZ ;  /* 0x0000008c8090723c */ /* 0x000fe200000018ff */
[----:B------:R-:W-:Y:S01]  /*5520*/  FADD.FTZ R47, R43, R47 ;  /* 0x0000002f2b2f7221 */ /* 0x000fe20000010000 */
[----:B------:R-:W-:Y:S06]  /*5530*/  MUFU.EX2 R42, R42 ;  /* 0x0000002a002a7308 */ /* 0x000fec0000000800 */
[C---:B------:R-:W-:Y:S02]  /*5540*/  HMMA.16816.F32 R176, R4.reuse, R12, R176 ;  /* 0x0000000c04b0723c */ /* 0x040fe400000018b0 */
[----:B------:R-:W-:Y:S06]  /*5550*/  MUFU.EX2 R3, R3 ;  /* 0x0000000300037308 */ /* 0x000fec0000000800 */
[C---:B------:R-:W-:Y:S01]  /*5560*/  HMMA.16816.F32 R172, R4.reuse, R14, R172 ;  /* 0x0000000e04ac723c */ /* 0x040fe200000018ac */
[----:B------:R-:W3:Y:S01]  /*5570*/  LDSM.16.MT88.4 R12, [R242+0x3900] ;  /* 0x00390000f20c783b */ /* 0x000ee20000004200 */
[----:B------:R-:W-:Y:S06]  /*5580*/  MUFU.EX2 R198, R198 ;  /* 0x000000c600c67308 */ /* 0x000fec0000000800 */
[C---:B------:R-:W-:Y:S02]  /*5590*/  HMMA.16816.F32 R168, R4.reuse, R8, R168 ;  /* 0x0000000804a8723c */ /* 0x040fe400000018a8 */
[----:B------:R-:W-:Y:S06]  /*55a0*/  MUFU.EX2 R196, R196 ;  /* 0x000000c400c47308 */ /* 0x000fec0000000800 */
[----:B------:R-:W-:Y:S01]  /*55b0*/  HMMA.16816.F32 R164, R4, R10, R164 ;  /* 0x0000000a04a4723c */ /* 0x000fe200000018a4 */
[----:B------:R-:W4:Y:S01]  /*55c0*/  LDSM.16.MT88.4 R8, [R241+0x3900] ;  /* 0x00390000f108783b */ /* 0x000f220000004200 */
[----:B------:R-:W-:Y:S06]  /*55d0*/  MUFU.EX2 R195, R195 ;  /* 0x000000c300c37308 */ /* 0x000fec0000000800 */
[C---:B-1----:R-:W-:Y:S02]  /*55e0*/  HMMA.16816.F32 R52, R128.reuse, R56, RZ ;  /* 0x000000388034723c */ /* 0x042fe400000018ff */
[----:B------:R-:W-:Y:S06]  /*55f0*/  MUFU.EX2 R193, R193 ;  /* 0x000000c100c17308 */ /* 0x000fec0000000800 */
[C---:B------:R-:W-:Y:S02]  /*5600*/  HMMA.16816.F32 R148, R128.reuse, R150, RZ ;  /* 0x000000968094723c */ /* 0x040fe400000018ff */
[----:B------:R-:W-:Y:S06]  /*5610*/  MUFU.EX2 R197, R197 ;  /* 0x000000c500c57308 */ /* 0x000fec0000000800 */
[----:B------:R-:W-:Y:S02]  /*5620*/  HMMA.16816.F32 R140, R128, R142, RZ ;  /* 0x0000008e808c723c */ /* 0x000fe400000018ff */
[----:B------:R-:W-:Y:S06]  /*5630*/  MUFU.EX2 R194, R194 ;  /* 0x000000c200c27308 */ /* 0x000fec0000000800 */
[C---:B---3--:R-:W-:Y:S02]  /*5640*/  HMMA.16816.F32 R136, R4.reuse, R12, R136 ;  /* 0x0000000c0488723c */ /* 0x048fe40000001888 */
[----:B------:R-:W-:Y:S06]  /*5650*/  MUFU.EX2 R200, R200 ;  /* 0x000000c800c87308 */ /* 0x000fec0000000800 */
[----:B------:R-:W-:Y:S01]  /*5660*/  HMMA.16816.F32 R132, R4, R14, R132 ;  /* 0x0000000e0484723c */ /* 0x000fe20000001884 */
[----:B------:R-:W1:Y:S01]  /*5670*/  LDSM.16.MT88.4 R12, [R241+0x6900] ;  /* 0x00690000f10c783b */ /* 0x000e620000004200 */
[----:B------:R-:W-:Y:S06]  /*5680*/  MUFU.EX2 R199, R199 ;  /* 0x000000c700c77308 */ /* 0x000fec0000000800 */
[C---:B------:R-:W-:Y:S02]  /*5690*/  HMMA.16816.F32 R56, R128.reuse, R58, RZ ;  /* 0x0000003a8038723c */ /* 0x040fe400000018ff */
        /* <DEDUP_REMOVED lines=11> */
[----:B------:R-:W-:Y:S02]  /*5750*/  HMMA.16816.F32 R156, R128, R158, RZ ;  /* 0x0000009e809c723c */ /* 0x000fe400000018ff */
        /* <DEDUP_REMOVED lines=8> */
[C---:B------:R-:W-:Y:S01]  /*57e0*/  HMMA.16816.F32 R140, R4.reuse, R18, R140 ;  /* 0x00000012048c723c */ /* 0x040fe2000000188c */
[----:B------:R-:W5:Y:S01]  /*57f0*/  LDSM.16.MT88.4 R16, [R242+0x6900] ;  /* 0x00690000f210783b */ /* 0x000f620000004200 */
[----:B------:R-:W-:Y:S06]  /*5800*/  MUFU.EX2 R189, R189 ;  /* 0x000000bd00bd7308 */ /* 0x000fec0000000800 */
[C---:B----4-:R-:W-:Y:S02]  /*5810*/  HMMA.16816.F32 R52, R4.reuse, R8, R52 ;  /* 0x000000080434723c */ /* 0x050fe40000001834 */
[----:B------:R-:W-:Y:S06]  /*5820*/  MUFU.EX2 R188, R188 ;  /* 0x000000bc00bc7308 */ /* 0x000fec0000000800 */
[C---:B------:R-:W-:Y:S01]  /*5830*/  HMMA.16816.F32 R56, R4.reuse, R10, R56 ;  /* 0x0000000a0438723c */ /* 0x040fe20000001838 */
[----:B------:R-:W4:Y:S01]  /*5840*/  LDSM.16.MT88.4 R8, [R240+0x6900] ;  /* 0x00690000f008783b */ /* 0x000f220000004200 */
[----:B------:R-:W-:Y:S06]  /*5850*/  MUFU.EX2 R187, R187 ;  /* 0x000000bb00bb7308 */ /* 0x000fec0000000800 */
[C---:B-1----:R-:W-:Y:S02]  /*5860*/  HMMA.16816.F32 R84, R4.reuse, R12, R84 ;  /* 0x0000000c0454723c */ /* 0x042fe40000001854 */
[----:B------:R-:W-:Y:S06]  /*5870*/  MUFU.EX2 R186, R186 ;  /* 0x000000ba00ba7308 */ /* 0x000fec0000000800 */
[C---:B------:R-:W-:Y:S01]  /*5880*/  HMMA.16816.F32 R88, R4.reuse, R14, R88 ;  /* 0x0000000e0458723c */ /* 0x040fe20000001858 */
[----:B------:R-:W1:Y:S01]  /*5890*/  LDSM.16.MT88.4 R12, [R241+0x9900] ;  /* 0x00990000f10c783b */ /* 0x000e620000004200 */
[----:B------:R-:W-:Y:S06]  /*58a0*/  MUFU.EX2 R209, R209 ;  /* 0x000000d100d17308 */ /* 0x000fec0000000800 */
[C---:B------:R-:W-:Y:S08]  /*58b0*/  HMMA.16816.F32 R60, R4.reuse, R68, R60 ;  /* 0x00000044043c723c */ /* 0x040ff0000000183c */
[C---:B------:R-:W-:Y:S08]  /*58c0*/  HMMA.16816.F32 R64, R4.reuse, R70, R64 ;  /* 0x000000460440723c */ /* 0x040ff00000001840 */
[C---:B------:R-:W-:Y:S08]  /*58d0*/  HMMA.16816.F32 R160, R4.reuse, R36, R160 ;  /* 0x0000002404a0723c */ /* 0x040ff000000018a0 */
[----:B------:R-:W-:Y:S01]  /*58e0*/  HMMA.16816.F32 R156, R4, R38, R156 ;  /* 0x00000026049c723c */ /* 0x000fe2000000189c */
[----:B------:R-:W1:Y:S07]  /*58f0*/  LDSM.16.MT88.4 R36, [R240+0x9100] ;  /* 0x00910000f024783b */ /* 0x000e6e0000004200 */
[C---:B------:R-:W-:Y:S08]  /*5900*/  HMMA.16816.F32 R68, R128.reuse, R72, RZ ;  /* 0x000000488044723c */ /* 0x040ff000000018ff */
[C---:B------:R-:W-:Y:S08]  /*5910*/  HMMA.16816.F32 R76, R128.reuse, R80, RZ ;  /* 0x00000050804c723c */ /* 0x040ff000000018ff */
[C---:B------:R-:W-:Y:S08]  /*5920*/  HMMA.16816.F32 R92, R128.reuse, R96, RZ ;  /* 0x00000060805c723c */ /* 0x040ff000000018ff */
[C---:B------:R-:W-:Y:S08]  /*5930*/  HMMA.16816.F32 R72, R128.reuse, R74, RZ ;  /* 0x0000004a8048723c */ /* 0x040ff000000018ff */
[C---:B------:R-:W-:Y:S08]  /*5940*/  HMMA.16816.F32 R80, R128.reuse, R82, RZ ;  /* 0x000000528050723c */ /* 0x040ff000000018ff */
[C---:B------:R-:W-:Y:S08]  /*5950*/  HMMA.16816.F32 R96, R128.reuse, R98, RZ ;  /* 0x000000628060723c */ /* 0x040ff000000018ff */
[C---:B------:R-:W-:Y:S08]  /*5960*/  HMMA.16816.F32 R116, R128.reuse, R120, RZ ;  /* 0x000000788074723c */ /* 0x040ff000000018ff */
[----:B------:R-:W-:Y:S08]  /*5970*/  HMMA.16816.F32 R120, R128, R122, RZ ;  /* 0x0000007a8078723c */ /* 0x000ff000000018ff */
[C---:B---3--:R-:W-:Y:S08]  /*5980*/  HMMA.16816.F32 R68, R4.reuse, R20, R68 ;  /* 0x000000140444723c */ /* 0x048ff00000001844 */
[C---:B------:R-:W-:Y:S01]  /*5990*/  HMMA.16816.F32 R72, R4.reuse, R22, R72 ;  /* 0x000000160448723c */ /* 0x040fe20000001848 */
[----:B------:R-:W3:Y:S07]  /*59a0*/  LDSM.16.MT88.4 R20, [R247+0x9900] ;  /* 0x00990000f714783b */ /* 0x000eee0000004200 */
[C---:B-----5:R-:W-:Y:S08]  /*59b0*/  HMMA.16816.F32 R76, R4.reuse, R16, R76 ;  /* 0x00000010044c723c */ /* 0x060ff0000000184c */
[C---:B------:R-:W-:Y:S01]  /*59c0*/  HMMA.16816.F32 R80, R4.reuse, R18, R80 ;  /* 0x000000120450723c */ /* 0x040fe20000001850 */
[----:B------:R-:W5:Y:S07]  /*59d0*/  LDSM.16.MT88.4 R16, [R242+0x9900] ;  /* 0x00990000f210783b */ /* 0x000f6e0000004200 */
[C---:B----4-:R-:W-:Y:S08]  /*59e0*/  HMMA.16816.F32 R92, R4.reuse, R8, R92 ;  /* 0x00000008045c723c */ /* 0x050ff0000000185c */
[C---:B------:R-:W-:Y:S01]  /*59f0*/  HMMA.16816.F32 R96, R4.reuse, R10, R96 ;  /* 0x0000000a0460723c */ /* 0x040fe20000001860 */
[----:B------:R-:W4:Y:S07]  /*5a00*/  LDSM.16.MT88.4 R8, [R240+0x9900] ;  /* 0x00990000f008783b */ /* 0x000f2e0000004200 */
[C---:B-1----:R-:W-:Y:S08]  /*5a10*/  HMMA.16816.F32 R116, R4.reuse, R12, R116 ;  /* 0x0000000c0474723c */ /* 0x042ff00000001874 */
[----:B------:R-:W-:Y:S01]  /*5a20*/  HMMA.16816.F32 R120, R4, R14, R120 ;  /* 0x0000000e0478723c */ /* 0x000fe20000001878 */
[----:B------:R-:W1:Y:S07]  /*5a30*/  LDSM.16.MT88.4 R12, [R241+0x1100] ;  /* 0x00110000f10c783b */ /* 0x000e6e0000004200 */
[C---:B------:R-:W-:Y:S08]  /*5a40*/  HMMA.16816.F32 R100, R128.reuse, R104, RZ ;  /* 0x000000688064723c */ /* 0x040ff000000018ff */
[C---:B------:R-:W-:Y:S08]  /*5a50*/  HMMA.16816.F32 R108, R128.reuse, R112, RZ ;  /* 0x00000070806c723c */ /* 0x040ff000000018ff */
[C---:B------:R-:W-:Y:S08]  /*5a60*/  HMMA.16816.F32 R104, R128.reuse, R106, RZ ;  /* 0x0000006a8068723c */ /* 0x040ff000000018ff */
[C---:B------:R-:W-:Y:S08]  /*5a70*/  HMMA.16816.F32 R112, R128.reuse, R114, RZ ;  /* 0x000000728070723c */ /* 0x040ff000000018ff */
[C---:B------:R-:W-:Y:S07]  /*5a80*/  HMMA.16816.F32 R124, R128.reuse, R36, RZ ;  /* 0x00000024807c723c */ /* 0x040fee00000018ff */
[----:B------:R-:W-:Y:S01]  /*5a90*/  FFMA.FTZ R36, R212, c[0x0][0x2d0], -R192 ;  /* 0x0000b400d4247a23 */ /* 0x000fe200000108c0 */
[----:B------:R-:W-:Y:S01]  /*5aa0*/  HMMA.16816.F32 R128, R128, R38, RZ ;  /* 0x000000268080723c */ /* 0x000fe200000018ff */
[----:B------:R-:W-:-:S04]  /*5ab0*/  FFMA.FTZ R37, R210, c[0x0][0x2d0], -R26 ;  /* 0x0000b400d2257a23 */ /* 0x000fc8000001081a */
[----:B------:R-:W-:Y:S02]  /*5ac0*/  MUFU.EX2 R36, R36 ;  /* 0x0000002400247308 */ /* 0x000fe40000000800 */
[----:B------:R-:W-:Y:S01]  /*5ad0*/  FFMA.FTZ R39, R213, c[0x0][0x2d0], -R192 ;  /* 0x0000b400d5277a23 */ /* 0x000fe200000108c0 */
[C---:B---3--:R-:W-:Y:S01]  /*5ae0*/  HMMA.16816.F32 R100, R4.reuse, R20, R100 ;  /* 0x000000140464723c */ /* 0x048fe20000001864 */
[--C-:B------:R-:W-:Y:S02]  /*5af0*/  FFMA.FTZ R38, R211, c[0x0][0x2d0], -R26.reuse ;  /* 0x0000b400d3267a23 */ /* 0x100fe4000001081a */
[----:B------:R-:W-:Y:S02]  /*5b00*/  FFMA.FTZ R192, R25, c[0x0][0x2d0], -R26 ;  /* 0x0000b40019c07a23 */ /* 0x000fe4000001081a */
[----:B------:R-:W3:Y:S01]  /*5b10*/  MUFU.EX2 R39, R39 ;  /* 0x0000002700277308 */ /* 0x000ee20000000800 */
[----:B------:R-:W-:Y:S02]  /*5b20*/  LDSM.16.MT88.4 R24, [R241+0x2900] ;  /* 0x00290000f118783b */ /* 0x000fe40000004200 */
[C---:B------:R-:W-:Y:S02]  /*5b30*/  HMMA.16816.F32 R104, R4.reuse, R22, R104 ;  /* 0x000000160468723c */ /* 0x040fe40000001868 */
[----:B------:R-:W1:Y:S03]  /*5b40*/  LDSM.16.MT88.4 R20, [R247+0x1100] ;  /* 0x00110000f714783b */ /* 0x000e660000004200 */
[----:B------:R-:W1:Y:S03]  /*5b50*/  MUFU.EX2 R38, R38 ;  /* 0x0000002600267308 */ /* 0x000e660000000800 */
[C---:B-----5:R-:W-:Y:S05]  /*5b60*/  HMMA.16816.F32 R108, R4.reuse, R16, R108 ;  /* 0x00000010046c723c */ /* 0x060fea000000186c */
[----:B------:R-:W5:Y:S03]  /*5b70*/  MUFU.EX2 R37, R37 ;  /* 0x0000002500257308 */ /* 0x000f660000000800 */
[C---:B------:R-:W-:Y:S01]  /*5b80*/  HMMA.16816.F32 R112, R4.reuse, R18, R112 ;  /* 0x000000120470723c */ /* 0x040fe20000001870 */
[----:B------:R-:W5:Y:S04]  /*5b90*/  LDSM.16.MT88.4 R16, [R242+0x1100] ;  /* 0x00110000f210783b */ /* 0x000f680000004200 */
[----:B------:R-:W1:Y:S03]  /*5ba0*/  MUFU.EX2 R192, R192 ;  /* 0x000000c000c07308 */ /* 0x000e660000000800 */
[C---:B----4-:R-:W-:Y:S08]  /*5bb0*/  HMMA.16816.F32 R124, R4.reuse, R8, R124 ;  /* 0x00000008047c723c */ /* 0x050ff0000000187c */
[----:B------:R-:W-:Y:S01]  /*5bc0*/  HMMA.16816.F32 R128, R4, R10, R128 ;  /* 0x0000000a0480723c */ /* 0x000fe20000001880 */
[----:B------:R-:W4:Y:S06]  /*5bd0*/  LDSM.16.MT88.4 R8, [R240+0x1100] ;  /* 0x00110000f008783b */ /* 0x000f2c0000004200 */
[----:B--2---:R-:W-:Y:S01]  /*5be0*/  F2FP.PACK_AB R4, R40, R44 ;  /* 0x0000002c2804723e */ /* 0x004fe200000000ff */
[----:B------:R-:W-:Y:S01]  /*5bf0*/  FADD.FTZ R44, R44, R45 ;  /* 0x0000002d2c2c7221 */ /* 0x000fe20000010000 */
[----:B---3--:R-:W-:-:S02]  /*5c00*/  F2FP.PACK_AB R6, R36, R39 ;  /* 0x000000272406723e */ /* 0x008fc400000000ff */
[----:B-1----:R-:W-:Y:S01]  /*5c10*/  F2FP.PACK_AB R5, R38, R42 ;  /* 0x0000002a2605723e */ /* 0x002fe200000000ff */
[----:B------:R-:W-:Y:S01]  /*5c20*/  FADD.FTZ R44, R40, R44 ;  /* 0x0000002c282c7221 */ /* 0x000fe20000010000 */
[----:B-----5:R-:W-:Y:S01]  /*5c30*/  F2FP.PACK_AB R7, R3, R37 ;  /* 0x000000250307723e */ /* 0x020fe200000000ff */
[----:B------:R-:W-:Y:S02]  /*5c40*/  FADD.FTZ R42, R42, R47 ;  /* 0x0000002f2a2a7221 */ /* 0x000fe40000010000 */
[----:B------:R-:W-:Y:S02]  /*5c50*/  FADD.FTZ R39, R39, R44 ;  /* 0x0000002c27277221 */ /* 0x000fe40000010000 */
[----:B------:R-:W-:Y:S02]  /*5c60*/  FADD.FTZ R42, R38, R42 ;  /* 0x0000002a262a7221 */ /* 0x000fe40000010000 */
[----:B------:R-:W-:Y:S01]  /*5c70*/  HMMA.16816.F32 R160, R4, R12, R160 ;  /* 0x0000000c04a0723c */ /* 0x000fe200000018a0 */
[----:B------:R-:W-:-:S02]  /*5c80*/  FADD.FTZ R39, R36, R39 ;  /* 0x0000002724277221 */ /* 0x000fc40000010000 */
[----:B------:R-:W-:-:S04]  /*5c90*/  FADD.FTZ R37, R37, R42 ;  /* 0x0000002a25257221 */ /* 0x000fc80000010000 */
[----:B------:R-:W-:Y:S01]  /*5ca0*/  FADD.FTZ R37, R3, R37 ;  /* 0x0000002503257221 */ /* 0x000fe20000010000 */
[C---:B------:R-:W-:Y:S01]  /*5cb0*/  HMMA.16816.F32 R156, R4.reuse, R14, R156 ;  /* 0x0000000e049c723c */ /* 0x040fe2000000189c */
[----:B------:R-:W1:Y:S07]  /*5cc0*/  LDSM.16.MT88.4 R12, [R241+0x4100] ;  /* 0x00410000f10c783b */ /* 0x000e6e0000004200 */
[C---:B------:R-:W-:Y:S08]  /*5cd0*/  HMMA.16816.F32 R176, R4.reuse, R20, R176 ;  /* 0x0000001404b0723c */ /* 0x040ff000000018b0 */
[C---:B------:R-:W-:Y:S01]  /*5ce0*/  HMMA.16816.F32 R172, R4.reuse, R22, R172 ;  /* 0x0000001604ac723c */ /* 0x040fe200000018ac */
[----:B------:R-:W2:Y:S07]  /*5cf0*/  LDSM.16.MT88.4 R20, [R247+0x4100] ;  /* 0x00410000f714783b */ /* 0x000eae0000004200 */
[C---:B------:R-:W-:Y:S08]  /*5d00*/  HMMA.16816.F32 R168, R4.reuse, R16, R168 ;  /* 0x0000001004a8723c */ /* 0x040ff000000018a8 */
[C---:B------:R-:W-:Y:S01]  /*5d10*/  HMMA.16816.F32 R164, R4.reuse, R18, R164 ;  /* 0x0000001204a4723c */ /* 0x040fe200000018a4 */
[----:B------:R-:W3:Y:S07]  /*5d20*/  LDSM.16.MT88.4 R16, [R242+0x4100] ;  /* 0x00410000f210783b */ /* 0x000eee0000004200 */
[C---:B----4-:R-:W-:Y:S08]  /*5d30*/  HMMA.16816.F32 R152, R4.reuse, R8, R152 ;  /* 0x000000080498723c */ /* 0x050ff00000001898 */
        /* <DEDUP_REMOVED lines=36> */
[----:B------:R-:W-:Y:S01]  /*5f80*/  HMMA.16816.F32 R128, R4, R10, R128 ;  /* 0x0000000a0480723c */ /* 0x000fe20000001880 */
[----:B------:R-:W4:Y:S06]  /*5f90*/  LDSM.16.MT88.4 R8, [R240+0x1900] ;  /* 0x00190000f008783b */ /* 0x000f2c0000004200 */
[----:B------:R-:W-:Y:S01]  /*5fa0*/  F2FP.PACK_AB R4, R196, R198 ;  /* 0x000000c6c404723e */ /* 0x000fe200000000ff */
[----:B------:R-:W-:Y:S01]  /*5fb0*/  FADD.FTZ R198, R198, R39 ;  /* 0x00000027c6c67221 */ /* 0x000fe20000010000 */
[----:B------:R-:W-:-:S02]  /*5fc0*/  F2FP.PACK_AB R6, R193, R195 ;  /* 0x000000c3c106723e */ /* 0x000fc400000000ff */
[----:B------:R-:W-:Y:S01]  /*5fd0*/  F2FP.PACK_AB R5, R194, R197 ;  /* 0x000000c5c205723e */ /* 0x000fe200000000ff */
[----:B------:R-:W-:Y:S01]  /*5fe0*/  FADD.FTZ R198, R196, R198 ;  /* 0x000000c6c4c67221 */ /* 0x000fe20000010000 */
[----:B------:R-:W-:Y:S01]  /*5ff0*/  F2FP.PACK_AB R7, R199, R200 ;  /* 0x000000c8c707723e */ /* 0x000fe200000000ff */
[----:B------:R-:W-:Y:S02]  /*6000*/  FADD.FTZ R197, R197, R37 ;  /* 0x00000025c5c57221 */ /* 0x000fe40000010000 */
[----:B------:R-:W-:Y:S02]  /*6010*/  FADD.FTZ R195, R195, R198 ;  /* 0x000000c6c3c37221 */ /* 0x000fe40000010000 */
[----:B------:R-:W-:Y:S02]  /*6020*/  FADD.FTZ R197, R194, R197 ;  /* 0x000000c5c2c57221 */ /* 0x000fe40000010000 */
[----:B-1----:R-:W-:Y:S01]  /*6030*/  HMMA.16816.F32 R160, R4, R12, R160 ;  /* 0x0000000c04a0723c */ /* 0x002fe200000018a0 */
[----:B------:R-:W-:-:S02]  /*6040*/  FADD.FTZ R195, R193, R195 ;  /* 0x000000c3c1c37221 */ /* 0x000fc40000010000 */
[----:B------:R-:W-:-:S04]  /*6050*/  FADD.FTZ R200, R200, R197 ;  /* 0x000000c5c8c87221 */ /* 0x000fc80000010000 */
[----:B------:R-:W-:Y:S01]  /*6060*/  FADD.FTZ R200, R199, R200 ;  /* 0x000000c8c7c87221 */ /* 0x000fe20000010000 */
        /* <DEDUP_REMOVED lines=40> */
[----:B------:R-:W-:Y:S07]  /*62f0*/  LDSM.16.MT88.4 R20, [R240+0x2100] ;  /* 0x00210000f014783b */ /* 0x000fee0000004200 */
[C---:B---3--:R-:W-:Y:S08]  /*6300*/  HMMA.16816.F32 R108, R4.reuse, R16, R108 ;  /* 0x00000010046c723c */ /* 0x048ff0000000186c */
[C---:B------:R-:W-:Y:S01]  /*6310*/  HMMA.16816.F32 R112, R4.reuse, R18, R112 ;  /* 0x000000120470723c */ /* 0x040fe20000001870 */
[----:B------:R-:W2:Y:S07]  /*6320*/  LDSM.16.MT88.4 R16, [R247+0x2100] ;  /* 0x00210000f710783b */ /* 0x000eae0000004200 */
[C---:B----4-:R-:W-:Y:S08]  /*6330*/  HMMA.16816.F32 R124, R4.reuse, R8, R124 ;  /* 0x00000008047c723c */ /* 0x050ff0000000187c */
[----:B------:R-:W-:Y:S01]  /*6340*/  HMMA.16816.F32 R128, R4, R10, R128 ;  /* 0x0000000a0480723c */ /* 0x000fe20000001880 */
[----:B------:R-:W3:Y:S06]  /*6350*/  LDSM.16.MT88.4 R8, [R241+0x2100] ;  /* 0x00210000f108783b */ /* 0x000eec0000004200 */
        /* <DEDUP_REMOVED lines=11> */
[----:B------:R-:W-:Y:S02]  /*6410*/  FADD.FTZ R204, R204, R208 ;  /* 0x000000d0cccc7221 */ /* 0x000fe40000010000 */
[----:B------:R-:W-:Y:S02]  /*6420*/  FADD.FTZ R203, R191, R203 ;  /* 0x000000cbbfcb7221 */ /* 0x000fe40000010000 */
[----:B------:R-:W-:Y:S01]  /*6430*/  FADD.FTZ R204, R201, R204 ;  /* 0x000000ccc9cc7221 */ /* 0x000fe20000010000 */
[----:B------:R-:W-:Y:S01]  /*6440*/  HMMA.16816.F32 R164, R4, R14, R164 ;  /* 0x0000000e04a4723c */ /* 0x000fe200000018a4 */
[----:B------:R-:W1:Y:S01]  /*6450*/  LDSM.16.MT88.4 R12, [R242+0x5100] ;  /* 0x00510000f20c783b */ /* 0x000e620000004200 */
[----:B------:R-:W-:Y:S02]  /*6460*/  FADD.FTZ R203, R190, R203 ;  /* 0x000000cbbecb7221 */ /* 0x000fe40000010000 */
[----:B------:R-:W-:Y:S02]  /*6470*/  FADD.FTZ R204, R187, R204 ;  /* 0x000000ccbbcc7221 */ /* 0x000fe40000010000 */
[----:B------:R-:W-:-:S02]  /*6480*/  FADD.FTZ R203, R189, R203 ;  /* 0x000000cbbdcb7221 */ /* 0x000fc40000010000 */
[----:B--2---:R-:W-:Y:S01]  /*6490*/  HMMA.16816.F32 R176, R4, R16, R176 ;  /* 0x0000001004b0723c */ /* 0x004fe200000018b0 */
[----:B------:R-:W-:Y:S02]  /*64a0*/  FADD.FTZ R204, R186, R204 ;  /* 0x000000ccbacc7221 */ /* 0x000fe40000010000 */
[----:B------:R-:W-:Y:S02]  /*64b0*/  FADD.FTZ R3, R188, R203 ;  /* 0x000000cbbc037221 */ /* 0x000fe40000010000 */
[----:B------:R-:W-:-:S03]  /*64c0*/  FADD.FTZ R204, R192, R204 ;  /* 0x000000ccc0cc7221 */ /* 0x000fc60000010000 */
[----:B------:R-:W-:Y:S01]  /*64d0*/  HMMA.16816.F32 R172, R4, R18, R172 ;  /* 0x0000001204ac723c */ /* 0x000fe200000018ac */
[----:B------:R-:W2:Y:S01]  /*64e0*/  LDSM.16.MT88.4 R16, [R247+0x5100] ;  /* 0x00510000f710783b */ /* 0x000ea20000004200 */
[----:B------:R-:W-:-:S03]  /*64f0*/  FADD.FTZ R183, R209, R204 ;  /* 0x000000ccd1b77221 */ /* 0x000fc60000010000 */
[----:B------:R-:W-:Y:S03]  /*6500*/  STL [R1+0x2c], R3 ;  /* 0x00002c0301007387 */ /* 0x000fe60000100800 */
[C---:B---3--:R-:W-:Y:S08]  /*6510*/  HMMA.16816.F32 R160, R4.reuse, R8, R160 ;  /* 0x0000000804a0723c */ /* 0x048ff000000018a0 */
[C---:B------:R-:W-:Y:S01]  /*6520*/  HMMA.16816.F32 R156, R4.reuse, R10, R156 ;  /* 0x0000000a049c723c */ /* 0x040fe2000000189c */
[----:B------:R-:W3:Y:S07]  /*6530*/  LDSM.16.MT88.4 R8, [R241+0x5100] ;  /* 0x00510000f108783b */ /* 0x000eee0000004200 */
        /* <DEDUP_REMOVED lines=22> */
[C---:B-1----:R-:W-:Y:S08]  /*66a0*/  HMMA.16816.F32 R108, R4.reuse, R12, R108 ;  /* 0x0000000c046c723c */ /* 0x042ff0000000186c */
[C---:B------:R-:W-:Y:S01]  /*66b0*/  HMMA.16816.F32 R112, R4.reuse, R14, R112 ;  /* 0x0000000e0470723c */ /* 0x040fe20000001870 */
[----:B------:R-:W1:Y:S07]  /*66c0*/  LDSM.16.MT88.4 R12, [R240+0xb100] ;  /* 0x00b10000f00c783b */ /* 0x000e6e0000004200 */
[C---:B------:R-:W-:Y:S01]  /*66d0*/  HMMA.16816.F32 R64, R4.reuse, R22, R64 ;  /* 0x000000160440723c */ /* 0x040fe20000001840 */
[----:B------:R-:W4:Y:S07]  /*66e0*/  LDSM.16.MT88.4 R20, [R240+0x8100] ;  /* 0x00810000f014783b */ /* 0x000f2e0000004200 */
[C---:B--2---:R-:W-:Y:S08]  /*66f0*/  HMMA.16816.F32 R100, R4.reuse, R16, R100 ;  /* 0x000000100464723c */ /* 0x044ff00000001864 */
[C---:B------:R-:W-:Y:S01]  /*6700*/  HMMA.16816.F32 R104, R4.reuse, R18, R104 ;  /* 0x000000120468723c */ /* 0x040fe20000001868 */
[----:B------:R-:W-:Y:S07]  /*6710*/  LDSM.16.MT88.4 R16, [R247+0x5900] ;  /* 0x00590000f710783b */ /* 0x000fee0000004200 */
[C---:B---3--:R-:W-:Y:S08]  /*6720*/  HMMA.16816.F32 R116, R4.reuse, R8, R116 ;  /* 0x000000080474723c */ /* 0x048ff00000001874 */
[C---:B------:R-:W-:Y:S01]  /*6730*/  HMMA.16816.F32 R120, R4.reuse, R10, R120 ;  /* 0x0000000a0478723c */ /* 0x040fe20000001878 */
[----:B------:R-:W2:Y:S07]  /*6740*/  LDSM.16.MT88.4 R8, [R242+0x2900] ;  /* 0x00290000f208783b */ /* 0x000eae0000004200 */
[C---:B-1----:R-:W-:Y:S08]  /*6750*/  HMMA.16816.F32 R124, R4.reuse, R12, R124 ;  /* 0x0000000c047c723c */ /* 0x042ff0000000187c */
[C---:B------:R-:W-:Y:S01]  /*6760*/  HMMA.16816.F32 R128, R4.reuse, R14, R128 ;  /* 0x0000000e0480723c */ /* 0x040fe20000001880 */
[----:B------:R-:W1:Y:S07]  /*6770*/  LDSM.16.MT88.4 R12, [R247+0x2900] ;  /* 0x00290000f70c783b */ /* 0x000e6e0000004200 */
[C---:B----4-:R-:W-:Y:S08]  /*6780*/  HMMA.16816.F32 R92, R4.reuse, R20, R92 ;  /* 0x00000014045c723c */ /* 0x050ff0000000185c */
[----:B------:R-:W-:Y:S01]  /*6790*/  HMMA.16816.F32 R96, R4, R22, R96 ;  /* 0x000000160460723c */ /* 0x000fe20000001860 */
[----:B------:R-:W-:Y:S06]  /*67a0*/  LDSM.16.MT88.4 R20, [R240+0x2900] ;  /* 0x00290000f014783b */ /* 0x000fec0000004200 */
[----:B------:R-:W-:-:S02]  /*67b0*/  F2FP.PACK_AB R4, R190, R191 ;  /* 0x000000bfbe04723e */ /* 0x000fc400000000ff */
[----:B------:R-:W-:Y:S02]  /*67c0*/  F2FP.PACK_AB R6, R188, R189 ;  /* 0x000000bdbc06723e */ /* 0x000fe400000000ff */
[----:B------:R-:W-:Y:S02]  /*67d0*/  F2FP.PACK_AB R5, R186, R187 ;  /* 0x000000bbba05723e */ /* 0x000fe400000000ff */
[----:B------:R-:W-:-:S07]  /*67e0*/  F2FP.PACK_AB R7, R209, R192 ;  /* 0x000000c0d107723e */ /* 0x000fce00000000ff */
[C---:B--2---:R-:W-:Y:S08]  /*67f0*/  HMMA.16816.F32 R168, R4.reuse, R8, R168 ;  /* 0x0000000804a8723c */ /* 0x044ff000000018a8 */
[C---:B-1----:R-:W-:Y:S08]  /*6800*/  HMMA.16816.F32 R176, R4.reuse, R12, R176 ;  /* 0x0000000c04b0723c */ /* 0x042ff000000018b0 */
[C---:B------:R-:W-:Y:S01]  /*6810*/  HMMA.16816.F32 R172, R4.reuse, R14, R172 ;  /* 0x0000000e04ac723c */ /* 0x040fe200000018ac */
[----:B------:R-:W1:Y:S07]  /*6820*/  LDSM.16.MT88.4 R12, [R242+0x5900] ;  /* 0x00590000f20c783b */ /* 0x000e6e0000004200 */
[C---:B------:R-:W-:Y:S01]  /*6830*/  HMMA.16816.F32 R164, R4.reuse, R10, R164 ;  /* 0x0000000a04a4723c */ /* 0x040fe200000018a4 */
[----:B------:R-:W2:Y:S07]  /*6840*/  LDSM.16.MT88.4 R8, [R241+0x5900] ;  /* 0x00590000f108783b */ /* 0x000eae0000004200 */
[C---:B------:R-:W-:Y:S08]  /*6850*/  HMMA.16816.F32 R144, R4.reuse, R16, R144 ;  /* 0x000000100490723c */ /* 0x040ff00000001890 */
[C---:B------:R-:W-:Y:S01]  /*6860*/  HMMA.16816.F32 R140, R4.reuse, R18, R140 ;  /* 0x00000012048c723c */ /* 0x040fe2000000188c */
[----:B------:R-:W3:Y:S07]  /*6870*/  LDSM.16.MT88.4 R16, [R242+0x8900] ;  /* 0x00890000f210783b */ /* 0x000eee0000004200 */
[C---:B------:R-:W-:Y:S08]  /*6880*/  HMMA.16816.F32 R160, R4.reuse, R24, R160 ;  /* 0x0000001804a0723c */ /* 0x040ff000000018a0 */
[C---:B------:R-:W-:Y:S01]  /*6890*/  HMMA.16816.F32 R156, R4.reuse, R26, R156 ;  /* 0x0000001a049c723c */ /* 0x040fe2000000189c */
[----:B------:R-:W-:Y:S07]  /*68a0*/  LDSM.16.MT88.4 R24, [R240+0x5900] ;  /* 0x00590000f018783b */ /* 0x000fee0000004200 */
        /* <DEDUP_REMOVED lines=22> */
[C---:B------:R-:W-:Y:S08]  /*6a10*/  HMMA.16816.F32 R64, R4.reuse, R26, R64 ;  /* 0x0000001a0440723c */ /* 0x040ff00000001840 */
[C---:B----4-:R-:W-:Y:S08]  /*6a20*/  HMMA.16816.F32 R68, R4.reuse, R20, R68 ;  /* 0x000000140444723c */ /* 0x050ff00000001844 */
[C---:B------:R-:W-:Y:S08]  /*6a30*/  HMMA.16816.F32 R72, R4.reuse, R22, R72 ;  /* 0x000000160448723c */ /* 0x040ff00000001848 */
[C---:B-1----:R-:W-:Y:S08]  /*6a40*/  HMMA.16816.F32 R108, R4.reuse, R12, R108 ;  /* 0x0000000c046c723c */ /* 0x042ff0000000186c */
[C---:B------:R-:W-:Y:S08]  /*6a50*/  HMMA.16816.F32 R112, R4.reuse, R14, R112 ;  /* 0x0000000e0470723c */ /* 0x040ff00000001870 */
[C---:B--2---:R-:W-:Y:S08]  /*6a60*/  HMMA.16816.F32 R116, R4.reuse, R8, R116 ;  /* 0x000000080474723c */ /* 0x044ff00000001874 */
[C---:B------:R-:W-:Y:S08]  /*6a70*/  HMMA.16816.F32 R120, R4.reuse, R10, R120 ;  /* 0x0000000a0478723c */ /* 0x040ff00000001878 */
[C---:B---3--:R-:W-:Y:S08]  /*6a80*/  HMMA.16816.F32 R124, R4.reuse, R16, R124 ;  /* 0x00000010047c723c */ /* 0x048ff0000000187c */
[----:B------:R-:W-:Y:S01]  /*6a90*/  HMMA.16816.F32 R128, R4, R18, R128 ;  /* 0x000000120480723c */ /* 0x000fe20000001880 */
[----:B------:R-:W-:Y:S07]  /*6aa0*/  @!P0 BRA `(.L_x_1543) ;  /* 0x000051f000008947 */ /* 0x000fee0003800000 */
[C---:B------:R-:W-:Y:S01]  /*6ab0*/  SHF.L.U64.HI R4, R33.reuse, 0x1, R35 ;  /* 0x0000000121047819 */ /* 0x040fe20000010223 */
[----:B------:R-:W-:Y:S01]  /*6ac0*/  IMAD.SHL.U32 R3, R33, 0x2, RZ ;  /* 0x0000000221037824 */ /* 0x000fe200078e00ff */
[----:B------:R-:W-:-:S02]  /*6ad0*/  SHF.L.U64.HI R5, R31, 0x1, R34 ;  /* 0x000000011f057819 */ /* 0x000fc40000010222 */
[----:B------:R-:W-:Y:S01]  /*6ae0*/  MOV R180, R2 ;  /* 0x0000000200b47202 */ /* 0x000fe20000000f00 */
[----:B------:R1:W-:Y:S01]  /*6af0*/  STL [R1+0x28], R4 ;  /* 0x0000280401007387 */ /* 0x0003e20000100800 */
[----:B------:R-:W-:-:S03]  /*6b00*/  SHF.L.U64.HI R2, R28, 0x1, R30 ;  /* 0x000000011c027819 */ /* 0x000fc6000001021e */
[----:B------:R2:W-:Y:S04]  /*6b10*/  STL [R1+0x24], R3 ;  /* 0x0000240301007387 */ /* 0x0005e80000100800 */
[----:B------:R-:W-:Y:S01]  /*6b20*/  STL [R1+0x20], R5 ;  /* 0x0000200501007387 */ /* 0x000fe20000100800 */
[----:B-1----:R-:W-:Y:S02]  /*6b30*/  IMAD.SHL.U32 R4, R31, 0x2, RZ ;  /* 0x000000021f047824 */ /* 0x002fe400078e00ff */
[----:B--2---:R-:W-:Y:S01]  /*6b40*/  IMAD.MOV.U32 R3, RZ, RZ, R0 ;  /* 0x000000ffff037224 */ /* 0x004fe200078e0000 */
[C---:B------:R-:W-:Y:S02]  /*6b50*/  SHF.L.U64.HI R0, R29.reuse, 0x1, R32 ;  /* 0x000000011d007819 */ /* 0x040fe40000010220 */
[----:B------:R1:W-:Y:S04]  /*6b60*/  STL [R1+0x1c], R4 ;  /* 0x00001c0401007387 */ /* 0x0003e80000100800 */
[----:B------:R2:W-:Y:S01]  /*6b70*/  STL [R1+0x18], R0 ;  /* 0x0000180001007387 */ /* 0x0005e20000100800 */
[----:B-1----:R-:W-:Y:S01]  /*6b80*/  IMAD.SHL.U32 R4, R29, 0x2, RZ ;  /* 0x000000021d047824 */ /* 0x002fe200078e00ff */
[----:B--2---:R-:W-:-:S04]  /*6b90*/  SHF.L.U32 R0, R28, 0x1, RZ ;  /* 0x000000011c007819 */ /* 0x004fc800000006ff */
[----:B------:R1:W-:Y:S04]  /*6ba0*/  STL [R1+0x14], R4 ;  /* 0x0000140401007387 */ /* 0x0003e80000100800 */
[----:B------:R1:W-:Y:S04]  /*6bb0*/  STL [R1+0xc], R0 ;  /* 0x00000c0001007387 */ /* 0x0003e80000100800 */
[----:B------:R1:W-:Y:S01]  /*6bc0*/  STL [R1+0x10], R2 ;  /* 0x0000100201007387 */ /* 0x0003e20000100800 */
[----:B------:R-:W-:Y:S05]  /*6bd0*/  BRA `(.L_x_1544) ;  /* 0x0000052000007947 */ /* 0x000fea0003800000 */
.L_x_1546:
[----:B------:R-:W2:Y:S01]  /*6be0*/  LDL R2, [R1+0x8] ;  /* 0x0000080001027983 */ /* 0x000ea20000100800 */
[----:B------:R-:W-:Y:S01]  /*6bf0*/  UIMAD UR5, UR6, 0x60, UR9 ;  /* 0x00000060060578a4 */ /* 0x000fe2000f8e0209 */
[----:B------:R-:W-:Y:S01]  /*6c00*/  ISETP.NE.AND P6, PT, R252, 0x1, PT ;  /* 0x00000001fc00780c */ /* 0x000fe20003fc5270 */
[----:B------:R-:W-:Y:S01]  /*6c10*/  IMAD.MOV.U32 R7, RZ, RZ, RZ ;  /* 0x000000ffff077224 */ /* 0x000fe200078e00ff */
[----:B------:R-:W3:Y:S03]  /*6c20*/  LDL R20, [R1+0x24] ;  /* 0x0000240001147983 */ /* 0x000ee60000100800 */
[----:B------:R-:W-:Y:S01]  /*6c30*/  IMAD.U32 R0, RZ, RZ, UR5 ;  /* 0x00000005ff007e24 */ /* 0x000fe2000f8e00ff */
[----:B------:R-:W4:Y:S04]  /*6c40*/  LDL R36, [R1+0x28] ;  /* 0x0000280001247983 */ /* 0x000f280000100800 */
        /* <DEDUP_REMOVED lines=13> */
[----:B------:R-:W-:Y:S03]  /*6d20*/  @!P5 LEA R4, P0, R6, c[0x0][0x2a0], 0x2 ;  /* 0x0000a8000604da11 */ /* 0x000fe600078010ff */
        /* <DEDUP_REMOVED lines=9> */
[----:B--2---:R-:W-:Y:S01]  /*6dc0*/  STL [R1], R7 ;  /* 0x0000000701007387 */ /* 0x004fe20000100800 */
[----:B------:R-:W-:Y:S02]  /*6dd0*/  SHF.R.S32.HI R0, RZ, 0x1f, R7 ;  /* 0x0000001fff007819 */ /* 0x000fe40000011407 */
[C---:B------:R-:W-:Y:S04]  /*6de0*/  IMAD.WIDE.U32 R4, R7.reuse, c[0x0][0x1f0], R4 ;  /* 0x00007c0007047a25 */ /* 0x040fe800078e0004 */
        /* <DEDUP_REMOVED lines=9> */
[----:B------:R-:W2:Y:S04]  /*6e80*/  SHFL.IDX PT, R5, R0, 0x1, 0x181f ;  /* 0x00381f0000057f89 */ /* 0x000ea800000e0000 */
[----:B------:R-:W1:Y:S04]  /*6e90*/  SHFL.IDX PT, R2, R2, 0x2, 0x181f ;  /* 0x00581f0002027f89 */ /* 0x000e6800000e0000 */
[----:B------:R-:W1:Y:S01]  /*6ea0*/  SHFL.IDX PT, R0, R0, 0x2, 0x181f ;  /* 0x00581f0000007f89 */ /* 0x000e6200000e0000 */
[CC--:B---3--:R-:W-:Y:S05]  /*6eb0*/  IADD3 R12, P0, R6.reuse, R20.reuse, RZ ;  /* 0x00000014060c7210 */ /* 0x0c8fea0007f1e0ff */
[C---:B----4-:R-:W-:Y:S01]  /*6ec0*/  IMAD.X R13, R7.reuse, 0x1, R36, P0 ;  /* 0x00000001070d7824 */ /* 0x050fe200000e0624 */
[C---:B-----5:R-:W-:Y:S04]  /*6ed0*/  IADD3 R10, P0, R6.reuse, R35, RZ ;  /* 0x00000023060a7210 */ /* 0x060fe80007f1e0ff */
[----:B------:R3:W-:Y:S01]  /*6ee0*/  LDGSTS.E.BYPASS.LTC128B.128 [R251+0xc100], [R12.64], !P4 ;  /* 0x0c1000000cfb7fae */ /* 0x0007e2000e101d4c */
[C---:B------:R-:W-:Y:S01]  /*6ef0*/  IMAD.X R11, R7.reuse, 0x1, R34, P0 ;  /* 0x00000001070b7824 */ /* 0x040fe200000e0622 */
[C---:B------:R-:W-:Y:S04]  /*6f00*/  IADD3 R8, P0, R6.reuse, R31, RZ ;  /* 0x0000001f06087210 */ /* 0x040fe80007f1e0ff */
[----:B------:R4:W-:Y:S01]  /*6f10*/  LDGSTS.E.BYPASS.LTC128B.128 [R251+0xf100], [R10.64], !P3 ;  /* 0x0f1000000afb7fae */ /* 0x0009e2000d901d4c */
[C---:B------:R-:W-:Y:S01]  /*6f20*/  IMAD.X R9, R7.reuse, 0x1, R30, P0 ;  /* 0x0000000107097824 */ /* 0x040fe200000e061e */
[----:B------:R-:W-:Y:S04]  /*6f30*/  IADD3 R6, P0, R6, R29, RZ ;  /* 0x0000001d06067210 */ /* 0x000fe80007f1e0ff */
[----:B------:R5:W-:Y:S01]  /*6f40*/  LDGSTS.E.BYPASS.LTC128B.128 [R251+0x12100], [R8.64], !P2 ;  /* 0x1210000008fb7fae */ /* 0x000be2000d101d4c */
[----:B------:R-:W-:Y:S01]  /*6f50*/  IMAD.X R7, R7, 0x1, R28, P0 ;  /* 0x0000000107077824 */ /* 0x000fe200000e061c */
[CC--:B-1----:R-:W-:Y:S04]  /*6f60*/  IADD3 R14, P0, R4.reuse, R20.reuse, RZ ;  /* 0x00000014040e7210 */ /* 0x0c2fe80007f1e0ff */
[----:B------:R1:W-:Y:S01]  /*6f70*/  LDGSTS.E.BYPASS.LTC128B.128 [R251+0x15100], [R6.64], !P1 ;  /* 0x1510000006fb7fae */ /* 0x0003e2000c901d4c */
[C---:B--2---:R-:W-:Y:S01]  /*6f80*/  IMAD.X R15, R5.reuse, 0x1, R36, P0 ;  /* 0x00000001050f7824 */ /* 0x044fe200000e0624 */
[C---:B------:R-:W-:Y:S04]  /*6f90*/  IADD3 R18, P0, R4.reuse, R35, RZ ;  /* 0x0000002304127210 */ /* 0x040fe80007f1e0ff */
        /* <DEDUP_REMOVED lines=8> */
[----:B------:R-:W-:Y:S04]  /*7020*/  IADD3 R20, P0, R2, R20, RZ ;  /* 0x0000001402147210 */ /* 0x000fe80007f1e0ff */
[----:B------:R3:W-:Y:S01]  /*7030*/  LDGSTS.E.BYPASS.LTC128B.128 [R251+0x16100], [R4.64], !P1 ;  /* 0x1610000004fb7fae */ /* 0x0007e2000c901d4c */
[----:B------:R-:W-:Y:S01]  /*7040*/  IMAD.X R21, R0, 0x1, R36, P0 ;  /* 0x0000000100157824 */ /* 0x000fe200000e0624 */
[----:B----4-:R-:W-:Y:S04]  /*7050*/  IADD3 R10, P0, R2, R35, RZ ;  /* 0x00000023020a7210 */ /* 0x010fe80007f1e0ff */
[----:B------:R3:W-:Y:S01]  /*7060*/  LDGSTS.E.BYPASS.LTC128B.128 [R251+0xe100], [R20.64], !P4 ;  /* 0x0e10000014fb7fae */ /* 0x0007e2000e101d4c */
[----:B------:R-:W-:Y:S01]  /*7070*/  IMAD.X R11, R0, 0x1, R34, P0 ;  /* 0x00000001000b7824 */ /* 0x000fe200000e0622 */
[----:B-1----:R-:W-:Y:S04]  /*7080*/  IADD3 R6, P0, R2, R31, RZ ;  /* 0x0000001f02067210 */ /* 0x002fe80007f1e0ff */
[----:B------:R3:W-:Y:S01]  /*7090*/  LDGSTS.E.BYPASS.LTC128B.128 [R251+0x11100], [R10.64], !P3 ;  /* 0x111000000afb7fae */ /* 0x0007e2000d901d4c */
[----:B------:R-:W-:Y:S01]  /*70a0*/  IMAD.X R7, R0, 0x1, R30, P0 ;  /* 0x0000000100077824 */ /* 0x000fe200000e061e */
[----:B-----5:R-:W-:Y:S04]  /*70b0*/  IADD3 R8, P0, R2, R29, RZ ;  /* 0x0000001d02087210 */ /* 0x020fe80007f1e0ff */
[----:B------:R3:W-:Y:S01]  /*70c0*/  LDGSTS.E.BYPASS.LTC128B.128 [R251+0x14100], [R6.64], !P2 ;  /* 0x1410000006fb7fae */ /* 0x0007e2000d101d4c */
[----:B------:R-:W-:Y:S05]  /*70d0*/  IMAD.X R9, R0, 0x1, R28, P0 ;  /* 0x0000000100097824 */ /* 0x000fea00000e061c */
[----:B------:R3:W-:Y:S01]  /*70e0*/  LDGSTS.E.BYPASS.LTC128B.128 [R251+0x17100], [R8.64], !P1 ;  /* 0x1710000008fb7fae */ /* 0x0007e2000c901d4c */
[----:B------:R-:W-:-:S05]  /*70f0*/  BRA `(.L_x_1545) ;  /* 0x00001ec000007947 */ /* 0x000fca0003800000 */
.L_x_1544:
[----:B-1----:R-:W2:Y:S01]  /*7100*/  LDL R2, [R1+0x4] ;  /* 0x0000040001027983 */ /* 0x002ea20000100800 */
[----:B------:R-:W-:Y:S04]  /*7110*/  DEPBAR.LE SB0, 0x0 ;  /* 0x000080000000791a */ /* 0x000fe80000000000 */
[----:B------:R-:W3:Y:S01]  /*7120*/  LDL R6, [R1] ;  /* 0x0000000001067983 */ /* 0x000ee20000100800 */
[----:B------:R-:W-:Y:S01]  /*7130*/  IADD3 R181, R251, 0x100, RZ ;  /* 0x00000100fbb57810 */ /* 0x000fe20007ffe0ff */
[----:B------:R-:W-:Y:S03]  /*7140*/  UISETP.GT.AND UP0, UPT, UR6, UR8, UPT ;  /* 0x000000080600728c */ /* 0x000fe6000bf04270 */
[----:B------:R1:W-:Y:S05]  /*7150*/  STL [R1+0x58], R55 ;  /* 0x0000583701007387 */ /* 0x0003ea0000100800 */
[----:B------:R4:W-:Y:S05]  /*7160*/  STL [R1+0x54], R54 ;  /* 0x0000543601007387 */ /* 0x0009ea0000100800 */
[----:B------:R4:W-:Y:S05]  /*7170*/  STL [R1+0x50], R53 ;  /* 0x0000503501007387 */ /* 0x0009ea0000100800 */
[----:B------:R4:W-:Y:S05]  /*7180*/  STL [R1+0x4c], R52 ;  /* 0x00004c3401007387 */ /* 0x0009ea0000100800 */
[----:B------:R4:W-:Y:S05]  /*7190*/  STL [R1+0x48], R3 ;  /* 0x0000480301007387 */ /* 0x0009ea0000100800 */
[----:B-1----:R-:W3:Y:S05]  /*71a0*/  LDL R55, [R1+0x24] ;  /* 0x0000240001377983 */ /* 0x002eea0000100800 */
[----:B----4-:R-:W4:Y:S05]  /*71b0*/  LDL R54, [R1+0x28] ;  /* 0x0000280001367983 */ /* 0x010f2a0000100800 */
[----:B------:R-:W4:Y:S05]  /*71c0*/  LDL R29, [R1+0x1c] ;  /* 0x00001c00011d7983 */ /* 0x000f2a0000100800 */
[----:B------:R-:W4:Y:S05]  /*71d0*/  LDL R53, [R1+0x20] ;  /* 0x0000200001357983 */ /* 0x000f2a0000100800 */
[----:B------:R-:W4:Y:S05]  /*71e0*/  LDL R52, [R1+0x14] ;  /* 0x0000140001347983 */ /* 0x000f2a0000100800 */
[----:B------:R-:W4:Y:S05]  /*71f0*/  LDL R3, [R1+0x18] ;  /* 0x0000180001037983 */ /* 0x000f2a0000100800 */
[----:B------:R-:W4:Y:S05]  /*7200*/  LDL R252, [R1+0xc] ;  /* 0x00000c0001fc7983 */ /* 0x000f2a0000100800 */
[----:B------:R-:W4:Y:S05]  /*7210*/  LDL R182, [R1+0x10] ;  /* 0x0000100001b67983 */ /* 0x000f2a0000100800 */
[----:B------:R-:W-:Y:S06]  /*7220*/  BAR.SYNC.DEFER_BLOCKING 0x0 ;  /* 0x0000000000007b1d */ /* 0x000fec0000010000 */
[----:B------:R-:W-:Y:S05]  /*7230*/  LDSM.16.M88.4 R48, [R250+0x18100] ;  /* 0x01810000fa30783b */ /* 0x000fea0000000200 */
[----:B------:R-:W1:Y:S05]  /*7240*/  LDSM.16.M88.4 R8, [R249+0xc100] ;  /* 0x00c10000f908783b */ /* 0x000e6a0000000200 */
[----:B------:R-:W1:Y:S05]  /*7250*/  LDSM.16.M88.4 R16, [R249+0xc900] ;  /* 0x00c90000f910783b */ /* 0x000e6a0000000200 */
[----:B------:R-:W-:Y:S05]  /*7260*/  LDSM.16.M88.4 R24, [R249+0xd100] ;  /* 0x00d10000f918783b */ /* 0x000fea0000000200 */
[----:B------:R-:W-:Y:S05]  /*7270*/  LDSM.16.M88.4 R32, [R249+0xd900] ;  /* 0x00d90000f920783b */ /* 0x000fea0000000200 */
[----:B------:R-:W-:Y:S05]  /*7280*/  LDSM.16.M88.4 R40, [R249+0xe100] ;  /* 0x00e10000f928783b */ /* 0x000fea0000000200 */
[----:B------:R-:W-:Y:S05]  /*7290*/  LDSM.16.M88.4 R184, [R249+0xe900] ;  /* 0x00e90000f9b8783b */ /* 0x000fea0000000200 */
[----:B------:R-:W-:Y:S05]  /*72a0*/  LDSM.16.M88.4 R188, [R246+0x18100] ;  /* 0x01810000f6bc783b */ /* 0x000fea0000000200 */
[----:B------:R-:W-:Y:S05]  /*72b0*/  LDSM.16.M88.4 R192, [R248] ;  /* 0x00000000f8c0783b */ /* 0x000fea0000000200 */
[----:B------:R-:W-:Y:S05]  /*72c0*/  LDSM.16.M88.4 R196, [R239] ;  /* 0x00000000efc4783b */ /* 0x000fea0000000200 */
[----:B------:R-:W-:Y:S05]  /*72d0*/  LDSM.16.M88.4 R200, [R238] ;  /* 0x00000000eec8783b */ /* 0x000fea0000000200 */
[----:B------:R-:W-:Y:S05]  /*72e0*/  LDSM.16.M88.4 R204, [R237] ;  /* 0x00000000edcc783b */ /* 0x000fea0000000200 */
[----:B------:R-:W-:Y:S05]  /*72f0*/  LDSM.16.M88.4 R208, [R236] ;  /* 0x00000000ecd0783b */ /* 0x000fea0000000200 */
[----:B------:R-:W-:Y:S01]  /*7300*/  LDSM.16.M88.4 R212, [R235] ;  /* 0x00000000ebd4783b */ /* 0x000fe20000000200 */
[----:B--2---:R-:W-:Y:S01]  /*7310*/  SHF.R.S32.HI R0, RZ, 0x1f, R2 ;  /* 0x0000001fff007819 */ /* 0x004fe20000011402 */
[----:B------:R-:W-:Y:S04]  /*7320*/  IMAD.WIDE.U32 R4, R2, c[0x0][0x208], RZ ;  /* 0x0000820002047a25 */ /* 0x000fe800078e00ff */
[----:B------:R-:W-:Y:S04]  /*7330*/  IMAD R0, R0, c[0x0][0x208], RZ ;  /* 0x0000820000007a24 */ /* 0x000fe800078e02ff */
[----:B------:R-:W-:Y:S01]  /*7340*/  IMAD R0, R2, c[0x0][0x20c], R0 ;  /* 0x0000830002007a24 */ /* 0x000fe200078e0200 */
[----:B---3--:R-:W-:Y:S04]  /*7350*/  SHF.R.S32.HI R2, RZ, 0x1f, R6 ;  /* 0x0000001fff027819 */ /* 0x008fe80000011406 */
[----:B------:R-:W-:Y:S01]  /*7360*/  IADD3 R5, R5, R0, RZ ;  /* 0x0000000005057210 */ /* 0x000fe20007ffe0ff */
[----:B------:R-:W-:Y:S04]  /*7370*/  IMAD R2, R2, c[0x0][0x218], RZ ;  /* 0x0000860002027a24 */ /* 0x000fe800078e02ff */
[C---:B------:R-:W-:Y:S04]  /*7380*/  IMAD.WIDE.U32 R4, R6.reuse, c[0x0][0x218], R4 ;  /* 0x0000860006047a25 */ /* 0x040fe800078e0004 */
[----:B------:R-:W-:Y:S01]  /*7390*/  IMAD R2, R6, c[0x0][0x21c], R2 ;  /* 0x0000870006027a24 */ /* 0x000fe200078e0202 */
[----:B------:R-:W-:Y:S04]  /*73a0*/  IADD3 R0, P0, R4, UR22, RZ ;  /* 0x0000001604007c10 */ /* 0x000fe8000ff1e0ff */
[----:B------:R-:W-:Y:S02]  /*73b0*/  IADD3.X R4, R5, UR4, R2, P0, !PT ;  /* 0x0000000405047c10 */ /* 0x000fe400087fe402 */
[C---:B------:R-:W-:Y:S04]  /*73c0*/  LEA R2, P0, R0.reuse, c[0x0][0x1f8], 0x1 ;  /* 0x00007e0000027a11 */ /* 0x040fe800078008ff */
[----:B------:R-:W-:Y:S01]  /*73d0*/  LEA.HI.X R0, R0, c[0x0][0x1fc], R4, 0x1, P0 ;  /* 0x00007f0000007a11 */ /* 0x000fe200000f0c04 */
[----:B------:R-:W2:Y:S01]  /*73e0*/  SHFL.IDX PT, R44, R2, RZ, 0x181f ;  /* 0x00181fff022c7589 */ /* 0x000ea200000e0000 */
[C---:B-1----:R-:W-:Y:S04]  /*73f0*/  HMMA.16816.F32 R4, R48.reuse, R8, RZ ;  /* 0x000000083004723c */ /* 0x042fe800000018ff */
[----:B------:R-:W4:Y:S04]  /*7400*/  SHFL.IDX PT, R20, R0, RZ, 0x181f ;  /* 0x00181fff00147589 */ /* 0x000f2800000e0000 */
[C---:B------:R-:W-:Y:S01]  /*7410*/  HMMA.16816.F32 R8, R48.reuse, R10, RZ ;  /* 0x0000000a3008723c */ /* 0x040fe200000018ff */
[----:B------:R-:W1:Y:S05]  /*7420*/  SHFL.IDX PT, R38, R2, 0x1, 0x181f ;  /* 0x00381f0002267f89 */ /* 0x000e6a00000e0000 */
[----:B------:R-:W3:Y:S02]  /*7430*/  SHFL.IDX PT, R28, R0, 0x1, 0x181f ;  /* 0x00381f00001c7f89 */ /* 0x000ee400000e0000 */
[C---:B------:R-:W-:Y:S03]  /*7440*/  HMMA.16816.F32 R12, R48.reuse, R16, RZ ;  /* 0x00000010300c723c */ /* 0x040fe600000018ff */
[----:B------:R-:W1:Y:S01]  /*7450*/  SHFL.IDX PT, R2, R2, 0x2, 0x181f ;  /* 0x00581f0002027f89 */ /* 0x000e6200000e0000 */
[----:B--2---:R-:W-:Y:S04]  /*7460*/  IADD3 R30, P0, R44, R55, RZ ;  /* 0x000000372c1e7210 */ /* 0x004fe80007f1e0ff */
[C---:B------:R-:W-:Y:S01]  /*7470*/  HMMA.16816.F32 R16, R48.reuse, R18, RZ ;  /* 0x000000123010723c */ /* 0x040fe200000018ff */
[----:B------:R-:W2:Y:S03]  /*7480*/  SHFL.IDX PT, R0, R0, 0x2, 0x181f ;  /* 0x00581f0000007f89 */ /* 0x000ea600000e0000 */
[----:B----4-:R-:W-:Y:S02]  /*7490*/  IADD3.X R31, R20, R54, RZ, P0, !PT ;  /* 0x00000036141f7210 */ /* 0x010fe400007fe4ff */
[----:B------:R-:W-:Y:S03]  /*74a0*/  IADD3 R22, P0, R44, R29, RZ ;  /* 0x0000001d2c167210 */ /* 0x000fe60007f1e0ff */
[----:B------:R4:W-:Y:S03]  /*74b0*/  LDGSTS.E.BYPASS.LTC128B.128 [R181], [R30.64], !P4 ;  /* 0x000000001eb57fae */ /* 0x0009e6000e101d4c */
[----:B------:R-:W-:Y:S02]  /*74c0*/  IADD3.X R23, R20, R53, RZ, P0, !PT ;  /* 0x0000003514177210 */ /* 0x000fe400007fe4ff */
[----:B------:R-:W-:Y:S03]  /*74d0*/  IADD3 R36, P0, R44, R52, RZ ;  /* 0x000000342c247210 */ /* 0x000fe60007f1e0ff */
[----:B------:R2:W-:Y:S01]  /*74e0*/  LDGSTS.E.BYPASS.LTC128B.128 [R181+0x3000], [R22.64], !P3 ;  /* 0x0300000016b57fae */ /* 0x0005e2000d901d4c */
[----:B------:R-:W-:Y:S02]  /*74f0*/  IADD3.X R37, R20, R3, RZ, P0, !PT ;  /* 0x0000000314257210 */ /* 0x000fe400007fe4ff */
[----:B------:R-:W-:Y:S03]  /*7500*/  IADD3 R44, P0, R44, R252, RZ ;  /* 0x000000fc2c2c7210 */ /* 0x000fe60007f1e0ff */
[----:B------:R2:W-:Y:S01]  /*7510*/  LDGSTS.E.BYPASS.LTC128B.128 [R181+0x6000], [R36.64], !P2 ;  /* 0x0600000024b57fae */ /* 0x0005e2000d101d4c */
[----:B------:R-:W-:Y:S02]  /*7520*/  IADD3.X R45, R20, R182, RZ, P0, !PT ;  /* 0x000000b6142d7210 */ /* 0x000fe400007fe4ff */
[----:B-1----:R-:W-:Y:S03]  /*7530*/  IADD3 R46, P0, R38, R55, RZ ;  /* 0x00000037262e7210 */ /* 0x002fe60007f1e0ff */
[----:B------:R1:W-:Y:S01]  /*7540*/  LDGSTS.E.BYPASS.LTC128B.128 [R181+0x9000], [R44.64], !P1 ;  /* 0x090000002cb57fae */ /* 0x0003e2000c901d4c */
[----:B---3--:R-:W-:Y:S05]  /*7550*/  IADD3.X R47, R28, R54, RZ, P0, !PT ;  /* 0x000000361c2f7210 */ /* 0x008fea00007fe4ff */
[----:B------:R3:W-:Y:S01]  /*7560*/  LDGSTS.E.BYPASS.LTC128B.128 [R181+0x1000], [R46.64], !P4 ;  /* 0x010000002eb57fae */ /* 0x0007e2000e101d4c */
[----:B----4-:R-:W-:Y:S04]  /*7570*/  IADD3 R30, P0, R38, R29, RZ ;  /* 0x0000001d261e7210 */ /* 0x010fe80007f1e0ff */
[----:B------:R-:W-:Y:S01]  /*7580*/  IADD3.X R31, R28, R53, RZ, P0, !PT ;  /* 0x000000351c1f7210 */ /* 0x000fe200007fe4ff */
[C---:B--2---:R-:W-:Y:S04]  /*7590*/  HMMA.16816.F32 R20, R48.reuse, R24, RZ ;  /* 0x000000183014723c */ /* 0x044fe800000018ff */
[----:B------:R2:W-:Y:S01]  /*75a0*/  LDGSTS.E.BYPASS.LTC128B.128 [R181+0x4000], [R30.64], !P3 ;  /* 0x040000001eb57fae */ /* 0x0005e2000d901d4c */
[----:B------:R-:W-:Y:S03]  /*75b0*/  IADD3 R36, P0, R38, R52, RZ ;  /* 0x0000003426247210 */ /* 0x000fe60007f1e0ff */
[C---:B------:R-:W-:Y:S01]  /*75c0*/  HMMA.16816.F32 R24, R48.reuse, R26, RZ ;  /* 0x0000001a3018723c */ /* 0x040fe200000018ff */
[----:B------:R-:W-:Y:S03]  /*75d0*/  IADD3.X R37, R28, R3, RZ, P0, !PT ;  /* 0x000000031c257210 */ /* 0x000fe600007fe4ff */
[----:B------:R-:W-:Y:S02]  /*75e0*/  IADD3 R38, P0, R38, R252, RZ ;  /* 0x000000fc26267210 */ /* 0x000fe40007f1e0ff */
[----:B------:R4:W-:Y:S02]  /*75f0*/  LDGSTS.E.BYPASS.LTC128B.128 [R181+0x7000], [R36.64], !P2 ;  /* 0x0700000024b57fae */ /* 0x0009e4000d101d4c */
[----:B------:R-:W-:Y:S04]  /*7600*/  IADD3.X R39, R28, R182, RZ, P0, !PT ;  /* 0x000000b61c277210 */ /* 0x000fe800007fe4ff */
[----:B-1----:R-:W-:Y:S02]  /*7610*/  IADD3 R44, P0, R2, R55, RZ ;  /* 0x00000037022c7210 */ /* 0x002fe40007f1e0ff */
[----:B------:R1:W5:Y:S02]  /*7620*/  LDL.LU R55, [R1+0x58] ;  /* 0x0000580001377983 */ /* 0x0003640000300800 */
[----:B------:R-:W-:Y:S03]  /*7630*/  IADD3.X R45, R0, R54, RZ, P0, !PT ;  /* 0x00000036002d7210 */ /* 0x000fe600007fe4ff */
[----:B------:R1:W-:Y:S05]  /*7640*/  LDGSTS.E.BYPASS.LTC128B.128 [R181+0xa000], [R38.64], !P1 ;  /* 0x0a00000026b57fae */ /* 0x0003ea000c901d4c */
[----:B------:R3:W-:Y:S05]  /*7650*/  LDGSTS.E.BYPASS.LTC128B.128 [R181+0x2000], [R44.64], !P4 ;  /* 0x020000002cb57fae */ /* 0x0007ea000e101d4c */
[----:B------:R3:W5:Y:S01]  /*7660*/  LDL.LU R54, [R1+0x54] ;  /* 0x0000540001367983 */ /* 0x0007620000300800 */
[----:B----4-:R-:W-:Y:S02]  /*7670*/  IADD3 R36, P0, R2, R29, RZ ;  /* 0x0000001d02247210 */ /* 0x010fe40007f1e0ff */
[C---:B--2---:R-:W-:Y:S02]  /*7680*/  HMMA.16816.F32 R28, R48.reuse, R32, RZ ;  /* 0x00000020301c723c */ /* 0x044fe400000018ff */
[----:B------:R-:W-:Y:S02]  /*7690*/  IADD3.X R37, R0, R53, RZ, P0, !PT ;  /* 0x0000003500257210 */ /* 0x000fe400007fe4ff */
[----:B------:R2:W5:Y:S04]  /*76a0*/  LDL.LU R53, [R1+0x50] ;  /* 0x0000500001357983 */ /* 0x0005680000300800 */
[C---:B------:R-:W-:Y:S01]  /*76b0*/  HMMA.16816.F32 R32, R48.reuse, R34, RZ ;  /* 0x000000223020723c */ /* 0x040fe200000018ff */
[----:B------:R4:W-:Y:S03]  /*76c0*/  LDGSTS.E.BYPASS.LTC128B.128 [R181+0x5000], [R36.64], !P3 ;  /* 0x0500000024b57fae */ /* 0x0009e6000d901d4c */
[----:B-1----:R-:W-:Y:S02]  /*76d0*/  IADD3 R38, P0, R2, R52, RZ ;  /* 0x0000003402267210 */ /* 0x002fe40007f1e0ff */
[----:B------:R2:W5:Y:S02]  /*76e0*/  LDL.LU R52, [R1+0x4c] ;  /* 0x00004c0001347983 */ /* 0x0005640000300800 */
[----:B------:R-:W-:Y:S03]  /*76f0*/  IADD3.X R39, R0, R3, RZ, P0, !PT ;  /* 0x0000000300277210 */ /* 0x000fe600007fe4ff */
[----:B------:R2:W5:Y:S01]  /*7700*/  LDL.LU R3, [R1+0x48] ;  /* 0x0000480001037983 */ /* 0x0005620000300800 */
[----:B---3--:R-:W-:Y:S02]  /*7710*/  IADD3 R44, P0, R2, R252, RZ ;  /* 0x000000fc022c7210 */ /* 0x008fe40007f1e0ff */
[----:B------:R-:W-:Y:S02]  /*7720*/  MOV R252, c[0x0][0x2b8] ;  /* 0x0000ae0000fc7a02 */ /* 0x000fe40000000f00 */
[----:B------:R4:W-:Y:S01]  /*7730*/  LDGSTS.E.BYPASS.LTC128B.128 [R181+0x8000], [R38.64], !P2 ;  /* 0x0800000026b57fae */ /* 0x0009e2000d101d4c */
[----:B------:R-:W-:Y:S02]  /*7740*/  IADD3.X R45, R0, R182, RZ, P0, !PT ;  /* 0x000000b6002d7210 */ /* 0x000fe400007fe4ff */
[----:B------:R-:W-:Y:S03]  /*7750*/  PLOP3.LUT P0, PT, PT, PT, UP0, 0x80, 0x0 ;  /* 0x000000000000781c */ /* 0x000fe60003f0f008 */
[----:B------:R1:W-:Y:S05]  /*7760*/  LDGSTS.E.BYPASS.LTC128B.128 [R181+0xb000], [R44.64], !P1 ;  /* 0x0b0000002cb57fae */ /* 0x0003ea000c901d4c */
[----:B------:R-:W0:Y:S01]  /*7770*/  LDGDEPBAR ;  /* 0x00000000000079af */ /* 0x000e220000000000 */
[C---:B----4-:R-:W-:Y:S08]  /*7780*/  HMMA.16816.F32 R36, R48.reuse, R40, RZ ;  /* 0x000000283024723c */ /* 0x050ff000000018ff */
[C---:B------:R-:W-:Y:S08]  /*7790*/  HMMA.16816.F32 R40, R48.reuse, R42, RZ ;  /* 0x0000002a3028723c */ /* 0x040ff000000018ff */
[C---:B-1----:R-:W-:Y:S08]  /*77a0*/  HMMA.16816.F32 R44, R48.reuse, R184, RZ ;  /* 0x000000b8302c723c */ /* 0x042ff000000018ff */
[----:B------:R-:W-:Y:S01]  /*77b0*/  HMMA.16816.F32 R48, R48, R186, RZ ;  /* 0x000000ba3030723c */ /* 0x000fe200000018ff */
[----:B------:R-:W-:Y:S07]  /*77c0*/  LDSM.16.M88.4 R184, [R245+0x18100] ;  /* 0x01810000f5b8783b */ /* 0x000fee0000000200 */
[C---:B------:R-:W-:Y:S08]  /*77d0*/  HMMA.16816.F32 R4, R188.reuse, R192, R4 ;  /* 0x000000c0bc04723c */ /* 0x040ff00000001804 */
[C---:B------:R-:W-:Y:S01]  /*77e0*/  HMMA.16816.F32 R8, R188.reuse, R194, R8 ;  /* 0x000000c2bc08723c */ /* 0x040fe20000001808 */
[----:B------:R-:W1:Y:S07]  /*77f0*/  LDSM.16.M88.4 R192, [R244+0xc100] ;  /* 0x00c10000f4c0783b */ /* 0x000e6e0000000200 */
[C---:B------:R-:W-:Y:S08]  /*7800*/  HMMA.16816.F32 R12, R188.reuse, R196, R12 ;  /* 0x000000c4bc0c723c */ /* 0x040ff0000000180c */
[C---:B------:R-:W-:Y:S01]  /*7810*/  HMMA.16816.F32 R16, R188.reuse, R198, R16 ;  /* 0x000000c6bc10723c */ /* 0x040fe20000001810 */
[----:B------:R-:W3:Y:S07]  /*7820*/  LDSM.16.M88.4 R196, [R244+0xc900] ;  /* 0x00c90000f4c4783b */ /* 0x000eee0000000200 */
[C---:B------:R-:W-:Y:S08]  /*7830*/  HMMA.16816.F32 R20, R188.reuse, R200, R20 ;  /* 0x000000c8bc14723c */ /* 0x040ff00000001814 */
[C---:B------:R-:W-:Y:S01]  /*7840*/  HMMA.16816.F32 R24, R188.reuse, R202, R24 ;  /* 0x000000cabc18723c */ /* 0x040fe20000001818 */
[----:B------:R-:W4:Y:S07]  /*7850*/  LDSM.16.M88.4 R200, [R244+0xd100] ;  /* 0x00d10000f4c8783b */ /* 0x000f2e0000000200 */
[C---:B------:R-:W-:Y:S08]  /*7860*/  HMMA.16816.F32 R28, R188.reuse, R204, R28 ;  /* 0x000000ccbc1c723c */ /* 0x040ff0000000181c */
[C---:B------:R-:W-:Y:S01]  /*7870*/  HMMA.16816.F32 R32, R188.reuse, R206, R32 ;  /* 0x000000cebc20723c */ /* 0x040fe20000001820 */
[----:B------:R-:W2:Y:S07]  /*7880*/  LDSM.16.M88.4 R204, [R244+0xd900] ;  /* 0x00d90000f4cc783b */ /* 0x000eae0000000200 */
[C---:B------:R-:W-:Y:S08]  /*7890*/  HMMA.16816.F32 R36, R188.reuse, R208, R36 ;  /* 0x000000d0bc24723c */ /* 0x040ff00000001824 */
[C---:B------:R-:W-:Y:S01]  /*78a0*/  HMMA.16816.F32 R40, R188.reuse, R210, R40 ;  /* 0x000000d2bc28723c */ /* 0x040fe20000001828 */
[----:B------:R-:W-:Y:S07]  /*78b0*/  LDSM.16.M88.4 R208, [R244+0xe900] ;  /* 0x00e90000f4d0783b */ /* 0x000fee0000000200 */
[C---:B------:R-:W-:Y:S08]  /*78c0*/  HMMA.16816.F32 R44, R188.reuse, R212, R44 ;  /* 0x000000d4bc2c723c */ /* 0x040ff0000000182c */
[----:B------:R-:W-:Y:S01]  /*78d0*/  HMMA.16816.F32 R48, R188, R214, R48 ;  /* 0x000000d6bc30723c */ /* 0x000fe20000001830 */
[----:B------:R-:W2:Y:S07]  /*78e0*/  LDSM.16.M88.4 R188, [R244+0xe100] ;  /* 0x00e10000f4bc783b */ /* 0x000eae0000000200 */
[C---:B-1----:R-:W-:Y:S08]  /*78f0*/  HMMA.16816.F32 R4, R184.reuse, R192, R4 ;  /* 0x000000c0b804723c */ /* 0x042ff00000001804 */
[C---:B------:R-:W-:Y:S01]  /*7900*/  HMMA.16816.F32 R8, R184.reuse, R194, R8 ;  /* 0x000000c2b808723c */ /* 0x040fe20000001808 */
[----:B------:R-:W-:Y:S07]  /*7910*/  LDSM.16.M88.4 R192, [R234] ;  /* 0x00000000eac0783b */ /* 0x000fee0000000200 */
[C---:B---3--:R-:W-:Y:S08]  /*7920*/  HMMA.16816.F32 R12, R184.reuse, R196, R12 ;  /* 0x000000c4b80c723c */ /* 0x048ff0000000180c */
[C---:B------:R-:W-:Y:S01]  /*7930*/  HMMA.16816.F32 R16, R184.reuse, R198, R16 ;  /* 0x000000c6b810723c */ /* 0x040fe20000001810 */
[----:B------:R-:W-:Y:S07]  /*7940*/  LDSM.16.M88.4 R196, [R234+0x800] ;  /* 0x00080000eac4783b */ /* 0x000fee0000000200 */
[C---:B----4-:R-:W-:Y:S08]  /*7950*/  HMMA.16816.F32 R20, R184.reuse, R200, R20 ;  /* 0x000000c8b814723c */ /* 0x050ff00000001814 */
[C---:B------:R-:W-:Y:S01]  /*7960*/  HMMA.16816.F32 R24, R184.reuse, R202, R24 ;  /* 0x000000cab818723c */ /* 0x040fe20000001818 */
[----:B------:R-:W-:Y:S07]  /*7970*/  LDSM.16.M88.4 R200, [R234+0x1000] ;  /* 0x00100000eac8783b */ /* 0x000fee0000000200 */
[C---:B--2---:R-:W-:Y:S08]  /*7980*/  HMMA.16816.F32 R28, R184.reuse, R204, R28 ;  /* 0x000000ccb81c723c */ /* 0x044ff0000000181c */
[C---:B------:R-:W-:Y:S01]  /*7990*/  HMMA.16816.F32 R32, R184.reuse, R206, R32 ;  /* 0x000000ceb820723c */ /* 0x040fe20000001820 */
[----:B------:R-:W-:Y:S07]  /*79a0*/  LDSM.16.M88.4 R204, [R234+0x1800] ;  /* 0x00180000eacc783b */ /* 0x000fee0000000200 */
[C---:B------:R-:W-:Y:S08]  /*79b0*/  HMMA.16816.F32 R36, R184.reuse, R188, R36 ;  /* 0x000000bcb824723c */ /* 0x040ff00000001824 */
[C---:B------:R-:W-:Y:S01]  /*79c0*/  HMMA.16816.F32 R40, R184.reuse, R190, R40 ;  /* 0x000000beb828723c */ /* 0x040fe20000001828 */
[----:B------:R-:W1:Y:S07]  /*79d0*/  LDSM.16.M88.4 R188, [R243+0x18100] ;  /* 0x01810000f3bc783b */ /* 0x000e6e0000000200 */
[C---:B------:R-:W-:Y:S08]  /*79e0*/  HMMA.16816.F32 R44, R184.reuse, R208, R44 ;  /* 0x000000d0b82c723c */ /* 0x040ff0000000182c */
[----:B------:R-:W-:Y:S01]  /*79f0*/  HMMA.16816.F32 R48, R184, R210, R48 ;  /* 0x000000d2b830723c */ /* 0x000fe20000001830 */
[----:B------:R-:W2:Y:S05]  /*7a00*/  LDSM.16.M88.4 R184, [R234+0x2000] ;  /* 0x00200000eab8783b */ /* 0x000eaa0000000200 */
[----:B------:R-:W3:Y:S02]  /*7a10*/  LDSM.16.M88.4 R208, [R234+0x2800] ;  /* 0x00280000ead0783b */ /* 0x000ee40000000200 */
[C---:B-1----:R-:W-:Y:S08]  /*7a20*/  HMMA.16816.F32 R4, R188.reuse, R192, R4 ;  /* 0x000000c0bc04723c */ /* 0x042ff00000001804 */
        /* <DEDUP_REMOVED lines=11> */
[C---:B--2---:R-:W-:Y:S08]  /*7ae0*/  HMMA.16816.F32 R36, R188.reuse, R184, R36 ;  /* 0x000000b8bc24723c */ /* 0x044ff00000001824 */
[C---:B------:R-:W-:Y:S01]  /*7af0*/  HMMA.16816.F32 R40, R188.reuse, R186, R40 ;  /* 0x000000babc28723c */ /* 0x040fe20000001828 */
[----:B------:R-:W1:Y:S07]  /*7b00*/  LDSM.16.M88.4 R184, [R250+0x1c100] ;  /* 0x01c10000fab8783b */ /* 0x000e6e0000000200 */
[C---:B---3--:R-:W-:Y:S08]  /*7b10*/  HMMA.16816.F32 R44, R188.reuse, R208, R44 ;  /* 0x000000d0bc2c723c */ /* 0x048ff0000000182c */
[----:B------:R-:W-:Y:S01]  /*7b20*/  HMMA.16816.F32 R48, R188, R210, R48 ;  /* 0x000000d2bc30723c */ /* 0x000fe20000001830 */
[----:B------:R-:W2:Y:S05]  /*7b30*/  LDSM.16.M88.4 R188, [R249+0x11100] ;  /* 0x01110000f9bc783b */ /* 0x000eaa0000000200 */
[----:B------:R-:W3:Y:S02]  /*7b40*/  LDSM.16.M88.4 R208, [R249+0x11900] ;  /* 0x01190000f9d0783b */ /* 0x000ee40000000200 */
[C---:B-1----:R-:W-:Y:S08]  /*7b50*/  HMMA.16816.F32 R4, R184.reuse, R192, R4 ;  /* 0x000000c0b804723c */ /* 0x042ff00000001804 */
[C---:B------:R-:W-:Y:S01]  /*7b60*/  HMMA.16816.F32 R8, R184.reuse, R194, R8 ;  /* 0x000000c2b808723c */ /* 0x040fe20000001808 */
[----:B------:R-:W-:Y:S07]  /*7b70*/  LDSM.16.M88.4 R192, [R233] ;  /* 0x00000000e9c0783b */ /* 0x000fee0000000200 */
[C---:B------:R-:W-:Y:S08]  /*7b80*/  HMMA.16816.F32 R12, R184.reuse, R196, R12 ;  /* 0x000000c4b80c723c */ /* 0x040ff0000000180c */
        /* <DEDUP_REMOVED lines=8> */
[C---:B--2---:R-:W-:Y:S08]  /*7c10*/  HMMA.16816.F32 R36, R184.reuse, R188, R36 ;  /* 0x000000bcb824723c */ /* 0x044ff00000001824 */
[C---:B------:R-:W-:Y:S01]  /*7c20*/  HMMA.16816.F32 R40, R184.reuse, R190, R40 ;  /* 0x000000beb828723c */ /* 0x040fe20000001828 */
[----:B------:R-:W1:Y:S07]  /*7c30*/  LDSM.16.M88.4 R188, [R246+0x1c100] ;  /* 0x01c10000f6bc783b */ /* 0x000e6e0000000200 */
[C---:B---3--:R-:W-:Y:S08]  /*7c40*/  HMMA.16816.F32 R44, R184.reuse, R208, R44 ;  /* 0x000000d0b82c723c */ /* 0x048ff0000000182c */
[----:B------:R-:W-:Y:S01]  /*7c50*/  HMMA.16816.F32 R48, R184, R210, R48 ;  /* 0x000000d2b830723c */ /* 0x000fe20000001830 */
[----:B------:R-:W2:Y:S05]  /*7c60*/  LDSM.16.M88.4 R184, [R229] ;  /* 0x00000000e5b8783b */ /* 0x000eaa0000000200 */
[----:B------:R-:W3:Y:S02]  /*7c70*/  LDSM.16.M88.4 R208, [R228] ;  /* 0x00000000e4d0783b */ /* 0x000ee40000000200 */
        /* <DEDUP_REMOVED lines=113> */
[----:B------:R-:W-:Y:S02]  /*8390*/  LDSM.16.M88.4 R208, [R249+0x16100] ;  /* 0x01610000f9d0783b */ /* 0x000fe40000000200 */
        /* <DEDUP_REMOVED lines=8> */
[----:B------:R-:W3:Y:S07]  /*8420*/  LDSM.16.M88.4 R200, [R249+0x15100] ;  /* 0x01510000f9c8783b */ /* 0x000eee0000000200 */
[C---:B------:R-:W-:Y:S08]  /*8430*/  HMMA.16816.F32 R28, R188.reuse, R204, R28 ;  /* 0x000000ccbc1c723c */ /* 0x040ff0000000181c */
[C---:B------:R-:W-:Y:S01]  /*8440*/  HMMA.16816.F32 R32, R188.reuse, R206, R32 ;  /* 0x000000cebc20723c */ /* 0x040fe20000001820 */
[----:B------:R-:W4:Y:S07]  /*8450*/  LDSM.16.M88.4 R204, [R249+0x15900] ;  /* 0x01590000f9cc783b */ /* 0x000f2e0000000200 */
[C---:B--2---:R-:W-:Y:S08]  /*8460*/  HMMA.16816.F32 R36, R188.reuse, R184, R36 ;  /* 0x000000b8bc24723c */ /* 0x044ff00000001824 */
[C---:B------:R-:W-:Y:S01]  /*8470*/  HMMA.16816.F32 R40, R188.reuse, R186, R40 ;  /* 0x000000babc28723c */ /* 0x040fe20000001828 */
[----:B------:R-:W2:Y:S07]  /*8480*/  LDSM.16.M88.4 R184, [R249+0x16900] ;  /* 0x01690000f9b8783b */ /* 0x000eae0000000200 */
[C---:B-1----:R-:W-:Y:S08]  /*8490*/  HMMA.16816.F32 R44, R188.reuse, R192, R44 ;  /* 0x000000c0bc2c723c */ /* 0x042ff0000000182c */
[----:B------:R-:W-:Y:S01]  /*84a0*/  HMMA.16816.F32 R48, R188, R194, R48 ;  /* 0x000000c2bc30723c */ /* 0x000fe20000001830 */
[----:B------:R-:W1:Y:S05]  /*84b0*/  LDSM.16.M88.4 R188, [R249+0x17100] ;  /* 0x01710000f9bc783b */ /* 0x000e6a0000000200 */
[----:B------:R-:W1:Y:S02]  /*84c0*/  LDSM.16.M88.4 R192, [R249+0x17900] ;  /* 0x01790000f9c0783b */ /* 0x000e640000000200 */
[C---:B---3--:R-:W-:Y:S08]  /*84d0*/  HMMA.16816.F32 R4, R196.reuse, R200, R4 ;  /* 0x000000c8c404723c */ /* 0x048ff00000001804 */
[C---:B------:R-:W-:Y:S01]  /*84e0*/  HMMA.16816.F32 R8, R196.reuse, R202, R8 ;  /* 0x000000cac408723c */ /* 0x040fe20000001808 */
[----:B------:R-:W-:Y:S07]  /*84f0*/  LDSM.16.M88.4 R200, [R246+0x24100] ;  /* 0x02410000f6c8783b */ /* 0x000fee0000000200 */
[C---:B----4-:R-:W-:Y:S08]  /*8500*/  HMMA.16816.F32 R12, R196.reuse, R204, R12 ;  /* 0x000000ccc40c723c */ /* 0x050ff0000000180c */
[C---:B------:R-:W-:Y:S01]  /*8510*/  HMMA.16816.F32 R16, R196.reuse, R206, R16 ;  /* 0x000000cec410723c */ /* 0x040fe20000001810 */
[----:B------:R-:W3:Y:S07]  /*8520*/  LDSM.16.M88.4 R204, [R221] ;  /* 0x00000000ddcc783b */ /* 0x000eee0000000200 */
[C---:B------:R-:W-:Y:S08]  /*8530*/  HMMA.16816.F32 R20, R196.reuse, R208, R20 ;  /* 0x000000d0c414723c */ /* 0x040ff00000001814 */
[C---:B------:R-:W-:Y:S01]  /*8540*/  HMMA.16816.F32 R24, R196.reuse, R210, R24 ;  /* 0x000000d2c418723c */ /* 0x040fe20000001818 */
[----:B------:R-:W4:Y:S07]  /*8550*/  LDSM.16.M88.4 R208, [R220] ;  /* 0x00000000dcd0783b */ /* 0x000f2e0000000200 */
[C---:B--2---:R-:W-:Y:S08]  /*8560*/  HMMA.16816.F32 R28, R196.reuse, R184, R28 ;  /* 0x000000b8c41c723c */ /* 0x044ff0000000181c */
[C---:B------:R-:W-:Y:S01]  /*8570*/  HMMA.16816.F32 R32, R196.reuse, R186, R32 ;  /* 0x000000bac420723c */ /* 0x040fe20000001820 */
[----:B------:R-:W2:Y:S07]  /*8580*/  LDSM.16.M88.4 R184, [R219] ;  /* 0x00000000dbb8783b */ /* 0x000eae0000000200 */
[C---:B-1----:R-:W-:Y:S08]  /*8590*/  HMMA.16816.F32 R36, R196.reuse, R188, R36 ;  /* 0x000000bcc424723c */ /* 0x042ff00000001824 */
[C---:B------:R-:W-:Y:S01]  /*85a0*/  HMMA.16816.F32 R40, R196.reuse, R190, R40 ;  /* 0x000000bec428723c */ /* 0x040fe20000001828 */
[----:B------:R-:W1:Y:S07]  /*85b0*/  LDSM.16.M88.4 R188, [R218] ;  /* 0x00000000dabc783b */ /* 0x000e6e0000000200 */
[C---:B------:R-:W-:Y:S08]  /*85c0*/  HMMA.16816.F32 R44, R196.reuse, R192, R44 ;  /* 0x000000c0c42c723c */ /* 0x040ff0000000182c */
[----:B------:R-:W-:Y:S01]  /*85d0*/  HMMA.16816.F32 R48, R196, R194, R48 ;  /* 0x000000c2c430723c */ /* 0x000fe20000001830 */
[----:B------:R-:W1:Y:S05]  /*85e0*/  LDSM.16.M88.4 R192, [R217] ;  /* 0x00000000d9c0783b */ /* 0x000e6a0000000200 */
[----:B------:R-:W1:Y:S02]  /*85f0*/  LDSM.16.M88.4 R196, [R216] ;  /* 0x00000000d8c4783b */ /* 0x000e640000000200 */
[C---:B---3--:R-:W-:Y:S08]  /*8600*/  HMMA.16816.F32 R4, R200.reuse, R204, R4 ;  /* 0x000000ccc804723c */ /* 0x048ff00000001804 */
[C---:B------:R-:W-:Y:S01]  /*8610*/  HMMA.16816.F32 R8, R200.reuse, R206, R8 ;  /* 0x000000cec808723c */ /* 0x040fe20000001808 */
[----:B------:R-:W-:Y:S07]  /*8620*/  LDSM.16.M88.4 R204, [R245+0x24100] ;  /* 0x02410000f5cc783b */ /* 0x000fee0000000200 */
[C---:B----4-:R-:W-:Y:S08]  /*8630*/  HMMA.16816.F32 R12, R200.reuse, R208, R12 ;  /* 0x000000d0c80c723c */ /* 0x050ff0000000180c */
[C---:B------:R-:W-:Y:S01]  /*8640*/  HMMA.16816.F32 R16, R200.reuse, R210, R16 ;  /* 0x000000d2c810723c */ /* 0x040fe20000001810 */
[----:B------:R-:W3:Y:S07]  /*8650*/  LDSM.16.M88.4 R208, [R244+0x15100] ;  /* 0x01510000f4d0783b */ /* 0x000eee0000000200 */
[C---:B--2---:R-:W-:Y:S08]  /*8660*/  HMMA.16816.F32 R20, R200.reuse, R184, R20 ;  /* 0x000000b8c814723c */ /* 0x044ff00000001814 */
[C---:B------:R-:W-:Y:S01]  /*8670*/  HMMA.16816.F32 R24, R200.reuse, R186, R24 ;  /* 0x000000bac818723c */ /* 0x040fe20000001818 */
[----:B------:R-:W2:Y:S07]  /*8680*/  LDSM.16.M88.4 R184, [R244+0x15900] ;  /* 0x01590000f4b8783b */ /* 0x000eae0000000200 */
[C---:B-1----:R-:W-:Y:S08]  /*8690*/  HMMA.16816.F32 R28, R200.reuse, R188, R28 ;  /* 0x000000bcc81c723c */ /* 0x042ff0000000181c */
[C---:B------:R-:W-:Y:S01]  /*86a0*/  HMMA.16816.F32 R32, R200.reuse, R190, R32 ;  /* 0x000000bec820723c */ /* 0x040fe20000001820 */
[----:B------:R-:W1:Y:S07]  /*86b0*/  LDSM.16.M88.4 R188, [R244+0x16100] ;  /* 0x01610000f4bc783b */ /* 0x000e6e0000000200 */
[C---:B------:R-:W-:Y:S08]  /*86c0*/  HMMA.16816.F32 R36, R200.reuse, R192, R36 ;  /* 0x000000c0c824723c */ /* 0x040ff00000001824 */
[C---:B------:R-:W-:Y:S01]  /*86d0*/  HMMA.16816.F32 R40, R200.reuse, R194, R40 ;  /* 0x000000c2c828723c */ /* 0x040fe20000001828 */
[----:B------:R-:W4:Y:S07]  /*86e0*/  LDSM.16.M88.4 R192, [R244+0x16900] ;  /* 0x01690000f4c0783b */ /* 0x000f2e0000000200 */
[C---:B------:R-:W-:Y:S08]  /*86f0*/  HMMA.16816.F32 R44, R200.reuse, R196, R44 ;  /* 0x000000c4c82c723c */ /* 0x040ff0000000182c */
[----:B------:R-:W-:Y:S01]  /*8700*/  HMMA.16816.F32 R48, R200, R198, R48 ;  /* 0x000000c6c830723c */ /* 0x000fe20000001830 */
[----:B------:R-:W4:Y:S05]  /*8710*/  LDSM.16.M88.4 R196, [R244+0x17100] ;  /* 0x01710000f4c4783b */ /* 0x000f2a0000000200 */
[----:B------:R-:W-:Y:S02]  /*8720*/  LDSM.16.M88.4 R200, [R243+0x24100] ;  /* 0x02410000f3c8783b */ /* 0x000fe40000000200 */
[C---:B---3--:R-:W-:Y:S08]  /*8730*/  HMMA.16816.F32 R4, R204.reuse, R208, R4 ;  /* 0x000000d0cc04723c */ /* 0x048ff00000001804 */
[C---:B------:R-:W-:Y:S01]  /*8740*/  HMMA.16816.F32 R8, R204.reuse, R210, R8 ;  /* 0x000000d2cc08723c */ /* 0x040fe20000001808 */
[----:B------:R-:W-:Y:S07]  /*8750*/  LDSM.16.M88.4 R208, [R234+0x9000] ;  /* 0x00900000ead0783b */ /* 0x000fee0000000200 */
[C---:B--2---:R-:W-:Y:S08]  /*8760*/  HMMA.16816.F32 R12, R204.reuse, R184, R12 ;  /* 0x000000b8cc0c723c */ /* 0x044ff0000000180c */
[C---:B------:R-:W-:Y:S01]  /*8770*/  HMMA.16816.F32 R16, R204.reuse, R186, R16 ;  /* 0x000000bacc10723c */ /* 0x040fe20000001810 */
[----:B------:R-:W2:Y:S07]  /*8780*/  LDSM.16.M88.4 R184, [R244+0x17900] ;  /* 0x01790000f4b8783b */ /* 0x000eae0000000200 */
[C---:B-1----:R-:W-:Y:S08]  /*8790*/  HMMA.16816.F32 R20, R204.reuse, R188, R20 ;  /* 0x000000bccc14723c */ /* 0x042ff00000001814 */
[C---:B------:R-:W-:Y:S08]  /*87a0*/  HMMA.16816.F32 R24, R204.reuse, R190, R24 ;  /* 0x000000becc18723c */ /* 0x040ff00000001818 */
[C---:B----4-:R-:W-:Y:S08]  /*87b0*/  HMMA.16816.F32 R28, R204.reuse, R192, R28 ;  /* 0x000000c0cc1c723c */ /* 0x050ff0000000181c */
[C---:B------:R-:W-:Y:S08]  /*87c0*/  HMMA.16816.F32 R32, R204.reuse, R194, R32 ;  /* 0x000000c2cc20723c */ /* 0x040ff00000001820 */
[C---:B------:R-:W-:Y:S08]  /*87d0*/  HMMA.16816.F32 R36, R204.reuse, R196, R36 ;  /* 0x000000c4cc24723c */ /* 0x040ff00000001824 */
[C---:B------:R-:W-:Y:S08]  /*87e0*/  HMMA.16816.F32 R40, R204.reuse, R198, R40 ;  /* 0x000000c6cc28723c */ /* 0x040ff00000001828 */
[C---:B--2---:R-:W-:Y:S08]  /*87f0*/  HMMA.16816.F32 R44, R204.reuse, R184, R44 ;  /* 0x000000b8cc2c723c */ /* 0x044ff0000000182c */
[----:B------:R-:W-:Y:S01]  /*8800*/  HMMA.16816.F32 R48, R204, R186, R48 ;  /* 0x000000bacc30723c */ /* 0x000fe20000001830 */
[----:B------:R-:W1:Y:S07]  /*8810*/  LDSM.16.M88.4 R184, [R234+0x9800] ;  /* 0x00980000eab8783b */ /* 0x000e6e0000000200 */
[C---:B------:R-:W-:Y:S08]  /*8820*/  HMMA.16816.F32 R4, R200.reuse, R208, R4 ;  /* 0x000000d0c804723c */ /* 0x040ff00000001804 */
[C---:B------:R-:W-:Y:S11]  /*8830*/  HMMA.16816.F32 R8, R200.reuse, R210, R8 ;  /* 0x000000d2c808723c */ /* 0x040ff60000001808 */
[----:B------:R-:W-:Y:S05]  /*8840*/  @!UPT UIADD3 URZ, URZ, URZ, URZ ;  /* 0x0000003f3f3ff290 */ /* 0x000fea000fffe03f */
[----:B------:R-:W-:Y:S02]  /*8850*/  FMUL.FTZ R4, R4, c[0x0][0x320] ;  /* 0x0000c80004047a20 */ /* 0x000fe40000410000 */
[----:B------:R-:W-:Y:S02]  /*8860*/  FMUL.FTZ R5, R5, c[0x0][0x320] ;  /* 0x0000c80005057a20 */ /* 0x000fe40000410000 */
[----:B------:R-:W-:Y:S01]  /*8870*/  MUFU.TANH R213, R4 ;  /* 0x0000000400d57308 */ /* 0x000fe20000002400 */
        /* <DEDUP_REMOVED lines=9> */
[----:B------:R-:W-:Y:S10]  /*8910*/  MUFU.TANH R189, R5 ;  /* 0x0000000500bd7308 */ /* 0x000ff40000002400 */
[----:B------:R-:W-:Y:S01]  /*8920*/  MUFU.TANH R190, R6 ;  /* 0x0000000600be7308 */ /* 0x000fe20000002400 */
[----:B------:R-:W-:Y:S02]  /*8930*/  FMUL.FTZ R12, R12, c[0x0][0x320] ;  /* 0x0000c8000c0c7a20 */ /* 0x000fe40000410000 */
[----:B------:R-:W-:Y:S01]  /*8940*/  FMUL.FTZ R13, R13, c[0x0][0x320] ;  /* 0x0000c8000d0d7a20 */ /* 0x000fe20000410000 */
[----:B-1----:R1:W-:Y:S01]  /*8950*/  STL [R1+0x40], R0 ;  /* 0x0000400001007387 */ /* 0x0023e20000100800 */
[----:B------:R-:W-:Y:S02]  /*8960*/  FMUL.FTZ R14, R14, c[0x0][0x320] ;  /* 0x0000c8000e0e7a20 */ /* 0x000fe40000410000 */
[----:B------:R-:W-:Y:S02]  /*8970*/  FMUL.FTZ R15, R15, c[0x0][0x320] ;  /* 0x0000c8000f0f7a20 */ /* 0x000fe40000410000 */
[----:B------:R-:W-:Y:S01]  /*8980*/  FMUL.FTZ R16, R16, c[0x0][0x320] ;  /* 0x0000c80010107a20 */ /* 0x000fe20000410000 */
[----:B------:R2:W-:Y:S01]  /*8990*/  MUFU.TANH R188, R7 ;  /* 0x0000000700bc7308 */ /* 0x0005e20000002400 */
[----:B------:R-:W-:Y:S02]  /*89a0*/  FMUL.FTZ R17, R17, c[0x0][0x320] ;  /* 0x0000c80011117a20 */ /* 0x000fe40000410000 */
[----:B------:R-:W-:Y:S02]  /*89b0*/  FMUL.FTZ R18, R18, c[0x0][0x320] ;  /* 0x0000c80012127a20 */ /* 0x000fe40000410000 */
[----:B------:R-:W-:Y:S05]  /*89c0*/  FMUL.FTZ R19, R19, c[0x0][0x320] ;  /* 0x0000c80013137a20 */ /* 0x000fea0000410000 */
[----:B------:R-:W-:Y:S10]  /*89d0*/  MUFU.TANH R185, R10 ;  /* 0x0000000a00b97308 */ /* 0x000ff40000002400 */
[----:B-1----:R-:W1:Y:S01]  /*89e0*/  MUFU.TANH R0, R9 ;  /* 0x0000000900007308 */ /* 0x002e620000002400 */
[----:B--2---:R-:W2:Y:S09]  /*89f0*/  LDSM.16.M88.4 R4, [R234+0xa000] ;  /* 0x00a00000ea04783b */ /* 0x004eb20000000200 */
[----:B------:R3:W-:Y:S10]  /*8a00*/  MUFU.TANH R184, R11 ;  /* 0x0000000b00b87308 */ /* 0x0007f40000002400 */
[----:B------:R-:W-:Y:S01]  /*8a10*/  MUFU.TANH R191, R12 ;  /* 0x0000000c00bf7308 */ /* 0x000fe20000002400 */
[----:B-1----:R-:W-:Y:S09]  /*8a20*/  STL [R1+0x44], R0 ;  /* 0x0000440001007387 */ /* 0x002ff20000100800 */
[----:B------:R-:W-:Y:S01]  /*8a30*/  MUFU.TANH R192, R13 ;  /* 0x0000000d00c07308 */ /* 0x000fe20000002400 */
[----:B---3--:R-:W1:Y:S09]  /*8a40*/  LDSM.16.M88.4 R8, [R234+0xa800] ;  /* 0x00a80000ea08783b */ /* 0x008e720000000200 */
[----:B------:R-:W-:Y:S01]  /*8a50*/  MUFU.TANH R193, R14 ;  /* 0x0000000e00c17308 */ /* 0x000fe20000002400 */
[C---:B--2---:R-:W-:Y:S09]  /*8a60*/  HMMA.16816.F32 R20, R200.reuse, R4, R20 ;  /* 0x00000004c814723c */ /* 0x044ff20000001814 */
[----:B------:R-:W-:Y:S01]  /*8a70*/  MUFU.TANH R194, R15 ;  /* 0x0000000f00c27308 */ /* 0x000fe20000002400 */
[C---:B------:R-:W-:Y:S01]  /*8a80*/  HMMA.16816.F32 R24, R200.reuse, R6, R24 ;  /* 0x00000006c818723c */ /* 0x040fe20000001818 */
[----:B------:R-:W2:Y:S08]  /*8a90*/  LDSM.16.M88.4 R4, [R234+0xb000] ;  /* 0x00b00000ea04783b */ /* 0x000eb00000000200 */
[----:B------:R-:W-:Y:S05]  /*8aa0*/  MUFU.TANH R195, R16 ;  /* 0x0000001000c37308 */ /* 0x000fea0000002400 */
[----:B------:R-:W-:Y:S05]  /*8ab0*/  FMUL.FTZ R21, R21, c[0x0][0x320] ;  /* 0x0000c80015157a20 */ /* 0x000fea0000410000 */
[----:B------:R-:W-:Y:S01]  /*8ac0*/  MUFU.TANH R196, R17 ;  /* 0x0000001100c47308 */ /* 0x000fe20000002400 */
[----:B------:R-:W-:Y:S02]  /*8ad0*/  FMUL.FTZ R22, R22, c[0x0][0x320] ;  /* 0x0000c80016167a20 */ /* 0x000fe40000410000 */
[----:B------:R-:W-:Y:S01]  /*8ae0*/  FMUL.FTZ R23, R23, c[0x0][0x320] ;  /* 0x0000c80017177a20 */ /* 0x000fe20000410000 */
[C---:B-1----:R-:W-:Y:S03]  /*8af0*/  HMMA.16816.F32 R28, R200.reuse, R8, R28 ;  /* 0x00000008c81c723c */ /* 0x042fe6000000181c */
[----:B------:R-:W-:Y:S02]  /*8b00*/  FMUL.FTZ R24, R24, c[0x0][0x320] ;  /* 0x0000c80018187a20 */ /* 0x000fe40000410000 */
[----:B------:R-:W-:Y:S01]  /*8b10*/  FMUL.FTZ R25, R25, c[0x0][0x320] ;  /* 0x0000c80019197a20 */ /* 0x000fe20000410000 */
[----:B------:R-:W1:Y:S01]  /*8b20*/  MUFU.TANH R0, R21 ;  /* 0x0000001500007308 */ /* 0x000e620000002400 */
[----:B------:R-:W-:Y:S01]  /*8b30*/  FMUL.FTZ R26, R26, c[0x0][0x320] ;  /* 0x0000c8001a1a7a20 */ /* 0x000fe20000410000 */
[C---:B------:R-:W-:Y:S01]  /*8b40*/  HMMA.16816.F32 R32, R200.reuse, R10, R32 ;  /* 0x0000000ac820723c */ /* 0x040fe20000001820 */
[----:B------:R-:W3:Y:S01]  /*8b50*/  LDSM.16.M88.4 R8, [R234+0xb800] ;  /* 0x00b80000ea08783b */ /* 0x000ee20000000200 */
[----:B------:R-:W-:Y:S04]  /*8b60*/  DEPBAR.LE SB0, 0x0 ;  /* 0x000080000000791a */ /* 0x000fe80000000000 */
[----:B------:R-:W-:Y:S02]  /*8b70*/  FMUL.FTZ R27, R27, c[0x0][0x320] ;  /* 0x0000c8001b1b7a20 */ /* 0x000fe40000410000 */
[----:B------:R-:W-:Y:S01]  /*8b80*/  MUFU.TANH R197, R18 ;  /* 0x0000001200c57308 */ /* 0x000fe20000002400 */
[----:B------:R-:W-:Y:S01]  /*8b90*/  BAR.SYNC.DEFER_BLOCKING 0x0 ;  /* 0x0000000000007b1d */ /* 0x000fe20000010000 */
[C---:B--2---:R-:W-:Y:S05]  /*8ba0*/  HMMA.16816.F32 R36, R200.reuse, R4, R36 ;  /* 0x00000004c824723c */ /* 0x044fea0000001824 */
[----:B------:R-:W-:Y:S03]  /*8bb0*/  FMUL.FTZ R20, R20, c[0x0][0x320] ;  /* 0x0000c80014147a20 */ /* 0x000fe60000410000 */
[----:B------:R-:W-:Y:S01]  /*8bc0*/  MUFU.TANH R198, R19 ;  /* 0x0000001300c67308 */ /* 0x000fe20000002400 */
[C---:B------:R-:W-:Y:S01]  /*8bd0*/  HMMA.16816.F32 R40, R200.reuse, R6, R40 ;  /* 0x00000006c828723c */ /* 0x040fe20000001828 */
[----:B-1----:R1:W-:Y:S02]  /*8be0*/  STL [R1+0x30], R0 ;  /* 0x0000300001007387 */ /* 0x0023e40000100800 */
[----:B------:R-:W-:Y:S02]  /*8bf0*/  FMUL.FTZ R28, R28, c[0x0][0x320] ;  /* 0x0000c8001c1c7a20 */ /* 0x000fe40000410000 */
[----:B------:R-:W-:Y:S02]  /*8c00*/  FMUL.FTZ R32, R32, c[0x0][0x320] ;  /* 0x0000c80020207a20 */ /* 0x000fe40000410000 */
[----:B------:R-:W-:Y:S02]  /*8c10*/  FMUL.FTZ R33, R33, c[0x0][0x320] ;  /* 0x0000c80021217a20 */ /* 0x000fe40000410000 */
[----:B------:R-:W-:Y:S03]  /*8c20*/  MUFU.TANH R214, R20 ;  /* 0x0000001400d67308 */ /* 0x000fe60000002400 */
[----:B------:R-:W-:Y:S02]  /*8c30*/  FMUL.FTZ R29, R29, c[0x0][0x320] ;  /* 0x0000c8001d1d7a20 */ /* 0x000fe40000410000 */
[----:B------:R-:W-:Y:S02]  /*8c40*/  FMUL.FTZ R30, R30, c[0x0][0x320] ;  /* 0x0000c8001e1e7a20 */ /* 0x000fe40000410000 */
[----:B------:R-:W-:Y:S02]  /*8c50*/  FMUL.FTZ R31, R31, c[0x0][0x320] ;  /* 0x0000c8001f1f7a20 */ /* 0x000fe40000410000 */
[----:B------:R-:W-:Y:S01]  /*8c60*/  FMUL.FTZ R34, R34, c[0x0][0x320] ;  /* 0x0000c80022227a20 */ /* 0x000fe20000410000 */
[----:B------:R-:W-:Y:S01]  /*8c70*/  MUFU.TANH R23, R23 ;  /* 0x0000001700177308 */ /* 0x000fe20000002400 */
[----:B------:R-:W-:Y:S01]  /*8c80*/  FMUL.FTZ R35, R35, c[0x0][0x320] ;  /* 0x0000c80023237a20 */ /* 0x000fe20000410000 */
[C---:B---3--:R-:W-:Y:S03]  /*8c90*/  HMMA.16816.F32 R44, R200.reuse, R8, R44 ;  /* 0x00000008c82c723c */ /* 0x048fe6000000182c */
[----:B------:R-:W-:Y:S02]  /*8ca0*/  FMUL.FTZ R36, R36, c[0x0][0x320] ;  /* 0x0000c80024247a20 */ /* 0x000fe40000410000 */
[----:B------:R-:W-:Y:S03]  /*8cb0*/  FMUL.FTZ R37, R37, c[0x0][0x320] ;  /* 0x0000c80025257a20 */ /* 0x000fe60000410000 */
[----:B-1----:R-:W1:Y:S01]  /*8cc0*/  MUFU.TANH R0, R22 ;  /* 0x0000001600007308 */ /* 0x002e620000002400 */
[----:B------:R-:W-:Y:S03]  /*8cd0*/  HMMA.16816.F32 R48, R200, R10, R48 ;  /* 0x0000000ac830723c */ /* 0x000fe60000001830 */
        /* <DEDUP_REMOVED lines=16> */
[----:B------:R-:W-:Y:S02]  /*8de0*/  FMUL.FTZ R50, R50, c[0x0][0x320] ;  /* 0x0000c80032327a20 */ /* 0x000fe40000410000 */
[----:B------:R-:W-:Y:S07]  /*8df0*/  FMUL.FTZ R51, R51, c[0x0][0x320] ;  /* 0x0000c80033337a20 */ /* 0x000fee0000410000 */
[----:B------:R-:W-:Y:S10]  /*8e00*/  MUFU.TANH R215, R32 ;  /* 0x0000002000d77308 */ /* 0x000ff40000002400 */
[----:B-1----:R-:W1:Y:S10]  /*8e10*/  MUFU.TANH R0, R24 ;  /* 0x0000001800007308 */ /* 0x002e740000002400 */
[----:B------:R-:W-:Y:S10]  /*8e20*/  MUFU.TANH R24, R26 ;  /* 0x0000001a00187308 */ /* 0x000ff40000002400 */
[----:B------:R-:W-:Y:S01]  /*8e30*/  MUFU.TANH R26, R27 ;  /* 0x0000001b001a7308 */ /* 0x000fe20000002400 */
[----:B-1----:R1:W-:Y:S09]  /*8e40*/  STL [R1+0x38], R0 ;  /* 0x0000380001007387 */ /* 0x0023f20000100800 */
[----:B------:R-:W-:Y:S10]  /*8e50*/  MUFU.TANH R33, R33 ;  /* 0x0000002100217308 */ /* 0x000ff40000002400 */
[----:B------:R-:W-:Y:S10]  /*8e60*/  MUFU.TANH R32, R34 ;  /* 0x0000002200207308 */ /* 0x000ff40000002400 */
[----:B-1----:R-:W1:Y:S10]  /*8e70*/  MUFU.TANH R0, R25 ;  /* 0x0000001900007308 */ /* 0x002e740000002400 */
[----:B------:R2:W3:Y:S10]  /*8e80*/  MUFU.TANH R25, R28 ;  /* 0x0000001c00197308 */ /* 0x0004f40000002400 */
[----:B------:R2:W4:Y:S01]  /*8e90*/  MUFU.TANH R27, R35 ;  /* 0x00000023001b7308 */ /* 0x0005220000002400 */
[----:B-1----:R2:W-:Y:S09]  /*8ea0*/  STL [R1+0x3c], R0 ;  /* 0x00003c0001007387 */ /* 0x0025f20000100800 */
[----:B------:R2:W1:Y:S10]  /*8eb0*/  MUFU.TANH R210, R36 ;  /* 0x0000002400d27308 */ /* 0x0004740000002400 */
        /* <DEDUP_REMOVED lines=14> */
[----:B------:R2:W1:Y:S02]  /*8fa0*/  MUFU.TANH R181, R51 ;  /* 0x0000003300b57308 */ /* 0x0004640000002400 */
[----:B-12345:R-:W-:-:S05]  /*8fb0*/  @P0 BRA `(.L_x_1546) ;  /* 0xffffdc2000000947 */ /* 0x03efca000383ffff */
.L_x_1545:
[----:B---3--:R-:W2:Y:S01]  /*8fc0*/  LDL.LU R5, [R1+0x3c] ;  /* 0x00003c0001057983 */ /* 0x008ea20000300800 */
[----:B------:R-:W-:Y:S01]  /*8fd0*/  MOV R47, R24 ;  /* 0x00000018002f7202 */ /* 0x000fe20000000f00 */
[----:B------:R-:W-:Y:S01]  /*8fe0*/  UISETP.GT.AND UP0, UPT, UR6, UR8, UPT ;  /* 0x000000080600728c */ /* 0x000fe2000bf04270 */
[----:B------:R-:W-:Y:S01]  /*8ff0*/  MOV R24, R214 ;  /* 0x000000d600187202 */ /* 0x000fe20000000f00 */
[----:B------:R-:W3:Y:S01]  /*9000*/  LDL.LU R4, [R1+0x38] ;  /* 0x0000380001047983 */ /* 0x000ee20000300800 */
[----:B------:R-:W-:Y:S01]  /*9010*/  MOV R44, R23 ;  /* 0x00000017002c7202 */ /* 0x000fe20000000f00 */
[----:B------:R-:W-:Y:S01]  /*9020*/  UIADD3 UR6, UR6, -0x1, URZ ;  /* 0xffffffff06067890 */ /* 0x000fe2000fffe03f */
[----:B------:R-:W-:Y:S01]  /*9030*/  MOV R41, R22 ;  /* 0x0000001600297202 */ /* 0x000fe20000000f00 */
[----:B------:R-:W4:Y:S01]  /*9040*/  LDL.LU R2, [R1+0x34] ;  /* 0x0000340001027983 */ /* 0x000f220000300800 */
[----:B------:R-:W-:Y:S02]  /*9050*/  MOV R40, R186 ;  /* 0x000000ba00287202 */ /* 0x000fe40000000f00 */
[----:B------:R-:W-:Y:S01]  /*9060*/  MOV R35, R187 ;  /* 0x000000bb00237202 */ /* 0x000fe20000000f00 */
[----:B------:R-:W5:Y:S01]  /*9070*/  LDL.LU R0, [R1+0x30] ;  /* 0x0000300001007983 */ /* 0x000f620000300800 */
[----:B------:R-:W-:Y:S02]  /*9080*/  MOV R34, R215 ;  /* 0x000000d700227202 */ /* 0x000fe40000000f00 */
[----:B------:R-:W-:Y:S01]  /*9090*/  PLOP3.LUT P0, PT, PT, PT, UP0, 0x80, 0x0 ;  /* 0x000000000000781c */ /* 0x000fe20003f0f008 */
[----:B------:R-:W5:Y:S04]  /*90a0*/  LDL.LU R7, [R1+0x40] ;  /* 0x0000400001077983 */ /* 0x000f680000300800 */
[----:B------:R-:W5:Y:S04]  /*90b0*/  LDL.LU R6, [R1+0x44] ;  /* 0x0000440001067983 */ /* 0x000f680000300800 */
[----:B------:R-:W-:Y:S08]  /*90c0*/  LDSM.16.MT88.4 R12, [R247+0x100] ;  /* 0x00010000f70c783b */ /* 0x000ff00000004200 */
[----:B------:R-:W-:Y:S08]  /*90d0*/  LDSM.16.MT88.4 R20, [R242+0x100] ;  /* 0x00010000f214783b */ /* 0x000ff00000004200 */
[----:B------:R-:W-:Y:S08]  /*90e0*/  LDSM.16.MT88.4 R28, [R241+0x100] ;  /* 0x00010000f11c783b */ /* 0x000ff00000004200 */
[----:B------:R-:W-:Y:S08]  /*90f0*/  LDSM.16.MT88.4 R36, [R240+0x100] ;  /* 0x00010000f024783b */ /* 0x000ff00000004200 */
[----:B------:R-:W0:Y:S01]  /*9100*/  LDGDEPBAR ;  /* 0x00000000000079af */ /* 0x000e220000000000 */
[----:B--2---:R-:W-:Y:S02]  /*9110*/  MOV R46, R5 ;  /* 0x00000005002e7202 */ /* 0x004fe40000000f00 */
[----:B------:R-:W-:Y:S02]  /*9120*/  FMNMX.FTZ R5, R190, R3, !PT ;  /* 0x00000003be057209 */ /* 0x000fe40007810000 */
[----:B---3--:R-:W-:Y:S02]  /*9130*/  MOV R45, R4 ;  /* 0x00000004002d7202 */ /* 0x008fe40000000f00 */
[----:B------:R-:W-:Y:S02]  /*9140*/  FMNMX.FTZ R4, R213, R180, !PT ;  /* 0x000000b4d5047209 */ /* 0x000fe40007810000 */
[----:B------:R-:W-:Y:S02]  /*9150*/  FMNMX.FTZ R5, R188, R5, !PT ;  /* 0x00000005bc057209 */ /* 0x000fe40007810000 */
[----:B------:R-:W-:Y:S02]  /*9160*/  FMNMX.FTZ R4, R189, R4, !PT ;  /* 0x00000004bd047209 */ /* 0x000fe40007810000 */
[----:B------:R-:W-:Y:S02]  /*9170*/  FMNMX.FTZ R5, R185, R5, !PT ;  /* 0x00000005b9057209 */ /* 0x000fe40007810000 */
[----:B----4-:R-:W-:Y:S02]  /*9180*/  MOV R43, R2 ;  /* 0x00000002002b7202 */ /* 0x010fe40000000f00 */
[----:B-----5:R-:W-:Y:S02]  /*9190*/  FMNMX.FTZ R4, R7, R4, !PT ;  /* 0x0000000407047209 */ /* 0x020fe40007810000 */
        /* <DEDUP_REMOVED lines=8> */
[----:B------:R-:W-:Y:S02]  /*9220*/  MOV R42, R0 ;  /* 0x00000000002a7202 */ /* 0x000fe40000000f00 */
        /* <DEDUP_REMOVED lines=33> */
[----:B------:R-:W-:Y:S03]  /*9440*/  FMNMX.FTZ R5, R181, R5, !PT ;  /* 0x00000005b5057209 */ /* 0x000fe60007810000 */
[----:B------:R-:W1:Y:S08]  /*9450*/  SHFL.BFLY PT, R2, R4, 0x2, 0x1f ;  /* 0x0c401f0004027f89 */ /* 0x000e7000000e0000 */
[----:B------:R-:W2:Y:S01]  /*9460*/  SHFL.BFLY PT, R0, R5, 0x2, 0x1f ;  /* 0x0c401f0005007f89 */ /* 0x000ea200000e0000 */
[----:B-1----:R-:W-:Y:S07]  /*9470*/  FMNMX.FTZ R4, R4, R2, !PT ;  /* 0x0000000204047209 */ /* 0x002fee0007810000 */
[----:B------:R-:W1:Y:S01]  /*9480*/  SHFL.BFLY PT, R2, R4, 0x1, 0x1f ;  /* 0x0c201f0004027f89 */ /* 0x000e6200000e0000 */
[----:B--2---:R-:W-:Y:S07]  /*9490*/  FMNMX.FTZ R5, R5, R0, !PT ;  /* 0x0000000005057209 */ /* 0x004fee0007810000 */
[----:B------:R-:W2:Y:S01]  /*94a0*/  SHFL.BFLY PT, R0, R5, 0x1, 0x1f ;  /* 0x0c201f0005007f89 */ /* 0x000ea200000e0000 */
[----:B-1----:R-:W-:Y:S05]  /*94b0*/  FMNMX.FTZ R2, R4, R2, !PT ;  /* 0x0000000204027209 */ /* 0x002fea0007810000 */
[C---:B------:R-:W-:Y:S02]  /*94c0*/  FMUL.FTZ R215, R2.reuse, c[0x0][0x2d0] ;  /* 0x0000b40002d77a20 */ /* 0x040fe40000410000 */
[----:B------:R-:W-:Y:S01]  /*94d0*/  FADD.FTZ R4, -R2, R180 ;  /* 0x000000b402047221 */ /* 0x000fe20000010100 */
[----:B--2---:R-:W-:Y:S01]  /*94e0*/  FMNMX.FTZ R0, R0, R5, !PT ;  /* 0x0000000500007209 */ /* 0x004fe20007810000 */
[--C-:B------:R-:W-:Y:S02]  /*94f0*/  FFMA.FTZ R214, R213, c[0x0][0x2d0], -R215.reuse ;  /* 0x0000b400d5d67a23 */ /* 0x100fe400000108d7 */
[----:B------:R-:W-:Y:S02]  /*9500*/  FFMA.FTZ R189, R189, c[0x0][0x2d0], -R215 ;  /* 0x0000b400bdbd7a23 */ /* 0x000fe400000108d7 */
[C---:B------:R-:W-:Y:S02]  /*9510*/  FMUL.FTZ R213, R0.reuse, c[0x0][0x2d0] ;  /* 0x0000b40000d57a20 */ /* 0x040fe40000410000 */
[----:B------:R-:W-:Y:S01]  /*9520*/  FADD.FTZ R3, -R0, R3 ;  /* 0x0000000300037221 */ /* 0x000fe20000010100 */
[----:B------:R-:W-:Y:S01]  /*9530*/  MUFU.EX2 R214, R214 ;  /* 0x000000d600d67308 */ /* 0x000fe20000000800 */
[--C-:B------:R-:W-:Y:S02]  /*9540*/  FFMA.FTZ R187, R7, c[0x0][0x2d0], -R215.reuse ;  /* 0x0000b40007bb7a23 */ /* 0x100fe400000108d7 */
[----:B------:R-:W-:Y:S02]  /*9550*/  FMUL.FTZ R3, R3, c[0x0][0x2d0] ;  /* 0x0000b40003037a20 */ /* 0x000fe40000410000 */
[----:B------:R-:W-:Y:S02]  /*9560*/  FFMA.FTZ R186, R6, c[0x0][0x2d0], -R215 ;  /* 0x0000b40006ba7a23 */ /* 0x000fe400000108d7 */
[--C-:B------:R-:W-:Y:S02]  /*9570*/  FFMA.FTZ R190, R190, c[0x0][0x2d0], -R213.reuse ;  /* 0x0000b400bebe7a23 */ /* 0x100fe400000108d5 */
[--C-:B------:R-:W-:Y:S01]  /*9580*/  FFMA.FTZ R188, R188, c[0x0][0x2d0], -R213.reuse ;  /* 0x0000b400bcbc7a23 */ /* 0x100fe200000108d5 */
[----:B------:R-:W1:Y:S01]  /*9590*/  MUFU.EX2 R3, R3 ;  /* 0x0000000300037308 */ /* 0x000e620000000800 */
[--C-:B------:R-:W-:Y:S02]  /*95a0*/  FFMA.FTZ R185, R185, c[0x0][0x2d0], -R213.reuse ;  /* 0x0000b400b9b97a23 */ /* 0x100fe400000108d5 */
[----:B------:R-:W-:Y:S02]  /*95b0*/  FFMA.FTZ R184, R184, c[0x0][0x2d0], -R213 ;  /* 0x0000b400b8b87a23 */ /* 0x000fe400000108d5 */
[----:B------:R-:W-:Y:S02]  /*95c0*/  FMUL.FTZ R4, R4, c[0x0][0x2d0] ;  /* 0x0000b40004047a20 */ /* 0x000fe40000410000 */
[--C-:B------:R-:W-:Y:S02]  /*95d0*/  FFMA.FTZ R210, R210, c[0x0][0x2d0], -R215.reuse ;  /* 0x0000b400d2d27a23 */ /* 0x100fe400000108d7 */
[----:B------:R-:W-:Y:S01]  /*95e0*/  FFMA.FTZ R212, R212, c[0x0][0x2d0], -R215 ;  /* 0x0000b400d4d47a23 */ /* 0x000fe200000108d7 */
[----:B------:R-:W2:Y:S01]  /*95f0*/  MUFU.EX2 R180, R4 ;  /* 0x0000000400b47308 */ /* 0x000ea20000000800 */
[--C-:B------:R-:W-:Y:S02]  /*9600*/  FFMA.FTZ R206, R206, c[0x0][0x2d0], -R213.reuse ;  /* 0x0000b400cece7a23 */ /* 0x100fe400000108d5 */
[----:B------:R-:W-:Y:S02]  /*9610*/  FFMA.FTZ R208, R208, c[0x0][0x2d0], -R213 ;  /* 0x0000b400d0d07a23 */ /* 0x000fe400000108d5 */
[--C-:B------:R-:W-:Y:S02]  /*9620*/  FFMA.FTZ R209, R209, c[0x0][0x2d0], -R215.reuse ;  /* 0x0000b400d1d17a23 */ /* 0x100fe400000108d7 */
[----:B------:R-:W-:Y:S02]  /*9630*/  FFMA.FTZ R207, R207, c[0x0][0x2d0], -R215 ;  /* 0x0000b400cfcf7a23 */ /* 0x000fe400000108d7 */
[--C-:B------:R-:W-:Y:S01]  /*9640*/  FFMA.FTZ R205, R205, c[0x0][0x2d0], -R213.reuse ;  /* 0x0000b400cdcd7a23 */ /* 0x100fe200000108d5 */
[----:B------:R-:W3:Y:S01]  /*9650*/  MUFU.EX2 R189, R189 ;  /* 0x000000bd00bd7308 */ /* 0x000ee20000000800 */
[----:B------:R-:W-:Y:S02]  /*9660*/  FFMA.FTZ R199, R199, c[0x0][0x2d0], -R213 ;  /* 0x0000b400c7c77a23 */ /* 0x000fe400000108d5 */
[--C-:B------:R-:W-:Y:S02]  /*9670*/  FFMA.FTZ R191, R191, c[0x0][0x2d0], -R215.reuse ;  /* 0x0000b400bfbf7a23 */ /* 0x100fe400000108d7 */
[C---:B-1----:R-:W-:Y:S02]  /*9680*/  FMUL.FTZ R6, R3.reuse, R178 ;  /* 0x000000b203067220 */ /* 0x042fe40000410000 */
[C---:B------:R-:W-:Y:S02]  /*9690*/  FMUL.FTZ R7, R3.reuse, R179 ;  /* 0x000000b303077220 */ /* 0x040fe40000410000 */
[C---:B------:R-:W-:Y:S01]  /*96a0*/  FMUL.FTZ R10, R3.reuse, R174 ;  /* 0x000000ae030a7220 */ /* 0x040fe20000410000 */
[----:B------:R-:W-:Y:S01]  /*96b0*/  MUFU.EX2 R187, R187 ;  /* 0x000000bb00bb7308 */ /* 0x000fe20000000800 */
[C---:B------:R-:W-:Y:S01]  /*96c0*/  FMUL.FTZ R11, R3.reuse, R175 ;  /* 0x000000af030b7220 */ /* 0x040fe20000410000 */
[----:B------:R-:W-:Y:S01]  /*96d0*/  MOV R175, R34 ;  /* 0x0000002200af7202 */ /* 0x000fe20000000f00 */
[----:B------:R-:W-:Y:S01]  /*96e0*/  FMUL.FTZ R18, R3, R166 ;  /* 0x000000a603127220 */ /* 0x000fe20000410000 */
[----:B------:R-:W-:Y:S01]  /*96f0*/  MOV R174, R33 ;  /* 0x0000002100ae7202 */ /* 0x000fe20000000f00 */
[C---:B--2---:R-:W-:Y:S01]  /*9700*/  FMUL.FTZ R4, R180.reuse, R176 ;  /* 0x000000b0b4047220 */ /* 0x044fe20000410000 */
[----:B------:R-:W-:Y:S01]  /*9710*/  MOV R166, R41 ;  /* 0x0000002900a67202 */ /* 0x000fe20000000f00 */
[C---:B------:R-:W-:Y:S02]  /*9720*/  FMUL.FTZ R5, R180.reuse, R177 ;  /* 0x000000b1b4057220 */ /* 0x040fe40000410000 */
[C---:B------:R-:W-:Y:S01]  /*9730*/  FMUL.FTZ R8, R180.reuse, R172 ;  /* 0x000000acb4087220 */ /* 0x040fe20000410000 */
[----:B------:R-:W1:Y:S01]  /*9740*/  MUFU.EX2 R186, R186 ;  /* 0x000000ba00ba7308 */ /* 0x000e620000000800 */
[C---:B------:R-:W-:Y:S01]  /*9750*/  FMUL.FTZ R9, R180.reuse, R173 ;  /* 0x000000adb4097220 */ /* 0x040fe20000410000 */
[----:B------:R-:W-:Y:S01]  /*9760*/  MOV R172, R27 ;  /* 0x0000001b00ac7202 */ /* 0x000fe20000000f00 */
[C---:B------:R-:W-:Y:S01]  /*9770*/  FMUL.FTZ R16, R180.reuse, R164 ;  /* 0x000000a4b4107220 */ /* 0x040fe20000410000 */
[----:B---3--:R-:W-:Y:S01]  /*9780*/  F2FP.PACK_AB R176, R189, R214 ;  /* 0x000000d6bdb0723e */ /* 0x008fe200000000ff */
[C---:B------:R-:W-:Y:S01]  /*9790*/  FMUL.FTZ R17, R180.reuse, R165 ;  /* 0x000000a5b4117220 */ /* 0x040fe20000410000 */
[----:B------:R-:W-:Y:S01]  /*97a0*/  MOV R164, R35 ;  /* 0x0000002300a47202 */ /* 0x000fe20000000f00 */
[C---:B------:R-:W-:Y:S01]  /*97b0*/  FMUL.FTZ R19, R3.reuse, R167 ;  /* 0x000000a703137220 */ /* 0x040fe20000410000 */
        /* <DEDUP_REMOVED lines=10> */
[----:B------:R-:W2:Y:S01]  /*9860*/  MUFU.EX2 R188, R188 ;  /* 0x000000bc00bc7308 */ /* 0x000ea20000000800 */
        /* <DEDUP_REMOVED lines=8> */
[----:B------:R-:W-:Y:S01]  /*98f0*/  LDSM.16.MT88.4 R132, [R247+0x6100] ;  /* 0x00610000f784783b */ /* 0x000fe20000004200 */
[C---:B------:R-:W-:Y:S02]  /*9900*/  FMUL.FTZ R52, R180.reuse, R52 ;  /* 0x00000034b4347220 */ /* 0x040fe40000410000 */
[C---:B------:R-:W-:Y:S02]  /*9910*/  FMUL.FTZ R53, R180.reuse, R53 ;  /* 0x00000035b4357220 */ /* 0x040fe40000410000 */
[C---:B------:R-:W-:Y:S02]  /*9920*/  FMUL.FTZ R54, R3.reuse, R54 ;  /* 0x0000003603367220 */ /* 0x040fe40000410000 */
[----:B------:R-:W1:Y:S01]  /*9930*/  MUFU.EX2 R184, R184 ;  /* 0x000000b800b87308 */ /* 0x000e620000000800 */
[C---:B------:R-:W-:Y:S02]  /*9940*/  FMUL.FTZ R55, R3.reuse, R55 ;  /* 0x0000003703377220 */ /* 0x040fe40000410000 */
[----:B------:R-:W-:Y:S01]  /*9950*/  FMUL.FTZ R56, R180, R56 ;  /* 0x00000038b4387220 */ /* 0x000fe20000410000 */
[----:B--2---:R-:W-:Y:S01]  /*9960*/  F2FP.PACK_AB R177, R188, R190 ;  /* 0x000000bebcb1723e */ /* 0x004fe200000000ff */
        /* <DEDUP_REMOVED lines=10> */
[----:B------:R-:W-:Y:S02]  /*9a10*/  FMUL.FTZ R65, R180, R65 ;  /* 0x00000041b4417220 */ /* 0x000fe40000410000 */
[C---:B------:R-:W-:Y:S01]  /*9a20*/  FMUL.FTZ R66, R3.reuse, R66 ;  /* 0x0000004203427220 */ /* 0x040fe20000410000 */
[----:B-1----:R-:W-:Y:S01]  /*9a30*/  F2FP.PACK_AB R179, R184, R185 ;  /* 0x000000b9b8b3723e */ /* 0x002fe200000000ff */
[C---:B------:R-:W-:Y:S02]  /*9a40*/  FMUL.FTZ R67, R3.reuse, R67 ;  /* 0x0000004303437220 */ /* 0x040fe40000410000 */
[C---:B------:R-:W-:Y:S02]  /*9a50*/  FMUL.FTZ R68, R180.reuse, R68 ;  /* 0x00000044b4447220 */ /* 0x040fe40000410000 */
[C---:B------:R-:W-:Y:S01]  /*9a60*/  FMUL.FTZ R69, R180.reuse, R69 ;  /* 0x00000045b4457220 */ /* 0x040fe20000410000 */
[----:B------:R-:W-:Y:S01]  /*9a70*/  MUFU.EX2 R206, R206 ;  /* 0x000000ce00ce7308 */ /* 0x000fe20000000800 */
[C---:B------:R-:W-:Y:S05]  /*9a80*/  HMMA.16816.F32 R4, R176.reuse, R12, R4 ;  /* 0x0000000cb004723c */ /* 0x040fea0000001804 */
[C---:B------:R-:W-:Y:S02]  /*9a90*/  FMUL.FTZ R70, R3.reuse, R70 ;  /* 0x0000004603467220 */ /* 0x040fe40000410000 */
[C---:B------:R-:W-:Y:S01]  /*9aa0*/  FMUL.FTZ R71, R3.reuse, R71 ;  /* 0x0000004703477220 */ /* 0x040fe20000410000 */
[C---:B------:R-:W-:Y:S01]  /*9ab0*/  HMMA.16816.F32 R8, R176.reuse, R14, R8 ;  /* 0x0000000eb008723c */ /* 0x040fe20000001808 */
[----:B------:R-:W-:Y:S03]  /*9ac0*/  MUFU.EX2 R208, R208 ;  /* 0x000000d000d07308 */ /* 0x000fe60000000800 */
[C---:B------:R-:W-:Y:S01]  /*9ad0*/  FMUL.FTZ R12, R180.reuse, R168 ;  /* 0x000000a8b40c7220 */ /* 0x040fe20000410000 */
[----:B------:R-:W-:Y:S01]  /*9ae0*/  MOV R168, R42 ;  /* 0x0000002a00a87202 */ /* 0x000fe20000000f00 */
[C---:B------:R-:W-:Y:S01]  /*9af0*/  FMUL.FTZ R13, R180.reuse, R169 ;  /* 0x000000a9b40d7220 */ /* 0x040fe20000410000 */
[----:B------:R-:W-:Y:S01]  /*9b00*/  MOV R169, R43 ;  /* 0x0000002b00a97202 */ /* 0x000fe20000000f00 */
[C---:B------:R-:W-:Y:S01]  /*9b10*/  FMUL.FTZ R14, R3.reuse, R170 ;  /* 0x000000aa030e7220 */ /* 0x040fe20000410000 */
[----:B------:R-:W-:Y:S02]  /*9b20*/  MOV R170, R44 ;  /* 0x0000002c00aa7202 */ /* 0x000fe40000000f00 */
[----:B------:R-:W-:Y:S01]  /*9b30*/  MUFU.EX2 R209, R209 ;  /* 0x000000d100d17308 */ /* 0x000fe20000000800 */
[C---:B------:R-:W-:Y:S01]  /*9b40*/  FMUL.FTZ R15, R3.reuse, R171 ;  /* 0x000000ab030f7220 */ /* 0x040fe20000410000 */
[----:B------:R-:W-:Y:S01]  /*9b50*/  MOV R171, R45 ;  /* 0x0000002d00ab7202 */ /* 0x000fe20000000f00 */
[C---:B------:R-:W-:Y:S02]  /*9b60*/  FMUL.FTZ R42, R3.reuse, R142 ;  /* 0x0000008e032a7220 */ /* 0x040fe40000410000 */
[C---:B------:R-:W-:Y:S02]  /*9b70*/  FMUL.FTZ R43, R3.reuse, R143 ;  /* 0x0000008f032b7220 */ /* 0x040fe40000410000 */
[----:B------:R-:W-:Y:S01]  /*9b80*/  LDSM.16.MT88.4 R140, [R242+0x6100] ;  /* 0x00610000f28c783b */ /* 0x000fe20000004200 */
[C---:B------:R-:W-:Y:S02]  /*9b90*/  HMMA.16816.F32 R12, R176.reuse, R20, R12 ;  /* 0x00000014b00c723c */ /* 0x040fe4000000180c */
[----:B------:R-:W-:Y:S01]  /*9ba0*/  MUFU.EX2 R207, R207 ;  /* 0x000000cf00cf7308 */ /* 0x000fe20000000800 */
[C---:B------:R-:W-:Y:S02]  /*9bb0*/  FMUL.FTZ R72, R180.reuse, R72 ;  /* 0x00000048b4487220 */ /* 0x040fe40000410000 */
[C---:B------:R-:W-:Y:S02]  /*9bc0*/  FMUL.FTZ R73, R180.reuse, R73 ;  /* 0x00000049b4497220 */ /* 0x040fe40000410000 */
[C---:B------:R-:W-:Y:S01]  /*9bd0*/  FMUL.FTZ R21, R180.reuse, R161 ;  /* 0x000000a1b4157220 */ /* 0x040fe20000410000 */
[C---:B------:R-:W-:Y:S04]  /*9be0*/  HMMA.16816.F32 R16, R176.reuse, R22, R16 ;  /* 0x00000016b010723c */ /* 0x040fe80000001810 */
[C---:B------:R-:W-:Y:S01]  /*9bf0*/  FMUL.FTZ R20, R180.reuse, R160 ;  /* 0x000000a0b4147220 */ /* 0x040fe20000410000 */
[----:B------:R-:W-:Y:S01]  /*9c00*/  MOV R160, R26 ;  /* 0x0000001a00a07202 */ /* 0x000fe20000000f00 */
[C---:B------:R-:W-:Y:S01]  /*9c10*/  FMUL.FTZ R26, R3.reuse, R158 ;  /* 0x0000009e031a7220 */ /* 0x040fe20000410000 */
[----:B------:R-:W-:Y:S01]  /*9c20*/  MOV R161, R47 ;  /* 0x0000002f00a17202 */ /* 0x000fe20000000f00 */
[C---:B------:R-:W-:Y:S01]  /*9c30*/  FMUL.FTZ R22, R3.reuse, R162 ;  /* 0x000000a203167220 */ /* 0x040fe20000410000 */
[----:B------:R-:W-:Y:S01]  /*9c40*/  MOV R162, R46 ;  /* 0x0000002e00a27202 */ /* 0x000fe20000000f00 */
[----:B------:R-:W2:Y:S01]  /*9c50*/  LDL.LU R158, [R1+0x2c] ;  /* 0x00002c00019e7983 */ /* 0x000ea20000300800 */
[----:B------:R-:W-:Y:S01]  /*9c60*/  MUFU.EX2 R205, R205 ;  /* 0x000000cd00cd7308 */ /* 0x000fe20000000800 */
[C---:B------:R-:W-:Y:S01]  /*9c70*/  FMUL.FTZ R23, R3.reuse, R163 ;  /* 0x000000a303177220 */ /* 0x040fe20000410000 */
[----:B------:R-:W-:Y:S01]  /*9c80*/  MOV R163, R24 ;  /* 0x0000001800a37202 */ /* 0x000fe20000000f00 */
[----:B------:R-:W1:Y:S01]  /*9c90*/  LDSM.16.MT88.4 R44, [R247+0x3100] ;  /* 0x00310000f72c783b */ /* 0x000e620000004200 */
[C---:B------:R-:W-:Y:S02]  /*9ca0*/  FMUL.FTZ R24, R180.reuse, R156 ;  /* 0x0000009cb4187220 */ /* 0x040fe40000410000 */
[C---:B------:R-:W-:Y:S02]  /*9cb0*/  FMUL.FTZ R74, R3.reuse, R74 ;  /* 0x0000004a034a7220 */ /* 0x040fe40000410000 */
[C---:B------:R-:W-:Y:S02]  /*9cc0*/  HMMA.16816.F32 R20, R176.reuse, R28, R20 ;  /* 0x0000001cb014723c */ /* 0x040fe40000001814 */
[----:B------:R-:W-:Y:S01]  /*9cd0*/  MUFU.EX2 R199, R199 ;  /* 0x000000c700c77308 */ /* 0x000fe20000000800 */
[C---:B------:R-:W-:Y:S02]  /*9ce0*/  FMUL.FTZ R75, R3.reuse, R75 ;  /* 0x0000004b034b7220 */ /* 0x040fe40000410000 */
[C---:B------:R-:W-:Y:S02]  /*9cf0*/  FMUL.FTZ R76, R180.reuse, R76 ;  /* 0x0000004cb44c7220 */ /* 0x040fe40000410000 */
[C---:B------:R-:W-:Y:S01]  /*9d00*/  FMUL.FTZ R28, R180.reuse, R152 ;  /* 0x00000098b41c7220 */ /* 0x040fe20000410000 */
[C---:B------:R-:W-:Y:S04]  /*9d10*/  HMMA.16816.F32 R24, R176.reuse, R30, R24 ;  /* 0x0000001eb018723c */ /* 0x040fe80000001818 */
[C---:B------:R-:W-:Y:S01]  /*9d20*/  FMUL.FTZ R29, R180.reuse, R153 ;  /* 0x00000099b41d7220 */ /* 0x040fe20000410000 */
[----:B------:R-:W-:Y:S01]  /*9d30*/  MUFU.EX2 R191, R191 ;  /* 0x000000bf00bf7308 */ /* 0x000fe20000000800 */
[C---:B------:R-:W-:Y:S02]  /*9d40*/  FMUL.FTZ R77, R180.reuse, R77 ;  /* 0x0000004db44d7220 */ /* 0x040fe40000410000 */
[C---:B------:R-:W-:Y:S04]  /*9d50*/  FMUL.FTZ R30, R3.reuse, R154 ;  /* 0x0000009a031e7220 */ /* 0x040fe80000410000 */
[C---:B------:R-:W-:Y:S02]  /*9d60*/  FMUL.FTZ R31, R3.reuse, R155 ;  /* 0x0000009b031f7220 */ /* 0x040fe40000410000 */
[----:B------:R-:W3:Y:S01]  /*9d70*/  LDSM.16.MT88.4 R152, [R242+0x3100] ;  /* 0x00310000f298783b */ /* 0x000ee20000004200 */
[C---:B------:R-:W-:Y:S02]  /*9d80*/  FMUL.FTZ R78, R3.reuse, R78 ;  /* 0x0000004e034e7220 */ /* 0x040fe40000410000 */
[C---:B------:R-:W-:Y:S02]  /*9d90*/  FMUL.FTZ R79, R3.reuse, R79 ;  /* 0x0000004f034f7220 */ /* 0x040fe40000410000 */
[C---:B------:R-:W-:Y:S03]  /*9da0*/  HMMA.16816.F32 R28, R176.reuse, R36, R28 ;  /* 0x00000024b01c723c */ /* 0x040fe6000000181c */
[C---:B------:R-:W-:Y:S02]  /*9db0*/  FMUL.FTZ R80, R180.reuse, R80 ;  /* 0x00000050b4507220 */ /* 0x040fe40000410000 */
[C---:B------:R-:W-:Y:S02]  /*9dc0*/  FMUL.FTZ R81, R180.reuse, R81 ;  /* 0x00000051b4517220 */ /* 0x040fe40000410000 */
[C---:B------:R-:W-:Y:S01]  /*9dd0*/  FMUL.FTZ R36, R180.reuse, R144 ;  /* 0x00000090b4247220 */ /* 0x040fe20000410000 */
[C---:B------:R-:W-:Y:S04]  /*9de0*/  HMMA.16816.F32 R32, R176.reuse, R38, R32 ;  /* 0x00000026b020723c */ /* 0x040fe80000001820 */
[C---:B------:R-:W-:Y:S02]  /*9df0*/  FMUL.FTZ R37, R180.reuse, R145 ;  /* 0x00000091b4257220 */ /* 0x040fe40000410000 */
[C---:B------:R-:W-:Y:S02]  /*9e00*/  FMUL.FTZ R82, R3.reuse, R82 ;  /* 0x0000005203527220 */ /* 0x040fe40000410000 */
[C---:B------:R-:W-:Y:S04]  /*9e10*/  FMUL.FTZ R38, R3.reuse, R146 ;  /* 0x0000009203267220 */ /* 0x040fe80000410000 */
[C---:B------:R-:W-:Y:S02]  /*9e20*/  FMUL.FTZ R39, R3.reuse, R147 ;  /* 0x0000009303277220 */ /* 0x040fe40000410000 */
[----:B------:R-:W4:Y:S01]  /*9e30*/  LDSM.16.MT88.4 R144, [R241+0x3100] ;  /* 0x00310000f190783b */ /* 0x000f220000004200 */
[C---:B------:R-:W-:Y:S02]  /*9e40*/  FMUL.FTZ R83, R3.reuse, R83 ;  /* 0x0000005303537220 */ /* 0x040fe40000410000 */
[C---:B------:R-:W-:Y:S02]  /*9e50*/  FMUL.FTZ R84, R180.reuse, R84 ;  /* 0x00000054b4547220 */ /* 0x040fe40000410000 */
[C---:B-1----:R-:W-:Y:S03]  /*9e60*/  HMMA.16816.F32 R36, R176.reuse, R44, R36 ;  /* 0x0000002cb024723c */ /* 0x042fe60000001824 */
        /* <DEDUP_REMOVED lines=8> */
[----:B------:R-:W1:Y:S01]  /*9ef0*/  LDSM.16.MT88.4 R136, [R240+0x3100] ;  /* 0x00310000f088783b */ /* 0x000e620000004200 */
[C---:B------:R-:W-:Y:S02]  /*9f00*/  FMUL.FTZ R88, R180.reuse, R88 ;  /* 0x00000058b4587220 */ /* 0x040fe40000410000 */
[C---:B------:R-:W-:Y:S02]  /*9f10*/  FMUL.FTZ R89, R180.reuse, R89 ;  /* 0x00000059b4597220 */ /* 0x040fe40000410000 */
[C---:B---3--:R-:W-:Y:S03]  /*9f20*/  HMMA.16816.F32 R44, R176.reuse, R152, R44 ;  /* 0x00000098b02c723c */ /* 0x048fe6000000182c */
[C---:B------:R-:W-:Y:S02]  /*9f30*/  FMUL.FTZ R90, R3.reuse, R90 ;  /* 0x0000005a035a7220 */ /* 0x040fe40000410000 */
[C---:B------:R-:W-:Y:S02]  /*9f40*/  FMUL.FTZ R91, R3.reuse, R91 ;  /* 0x0000005b035b7220 */ /* 0x040fe40000410000 */
[C---:B------:R-:W-:Y:S01]  /*9f50*/  FMUL.FTZ R92, R180.reuse, R92 ;  /* 0x0000005cb45c7220 */ /* 0x040fe20000410000 */
[C---:B------:R-:W-:Y:S04]  /*9f60*/  HMMA.16816.F32 R48, R176.reuse, R154, R48 ;  /* 0x0000009ab030723c */ /* 0x040fe80000001830 */
[C---:B------:R-:W-:Y:S02]  /*9f70*/  FMUL.FTZ R93, R180.reuse, R93 ;  /* 0x0000005db45d7220 */ /* 0x040fe40000410000 */
[C---:B------:R-:W-:Y:S02]  /*9f80*/  FMUL.FTZ R94, R3.reuse, R94 ;  /* 0x0000005e035e7220 */ /* 0x040fe40000410000 */
[C---:B----4-:R-:W-:Y:S04]  /*9f90*/  HMMA.16816.F32 R52, R176.reuse, R144, R52 ;  /* 0x00000090b034723c */ /* 0x050fe80000001834 */
[C---:B------:R-:W-:Y:S02]  /*9fa0*/  FMUL.FTZ R95, R3.reuse, R95 ;  /* 0x0000005f035f7220 */ /* 0x040fe40000410000 */
[C---:B------:R-:W-:Y:S02]  /*9fb0*/  FMUL.FTZ R96, R180.reuse, R96 ;  /* 0x00000060b4607220 */ /* 0x040fe40000410000 */
[C---:B------:R-:W-:Y:S01]  /*9fc0*/  HMMA.16816.F32 R56, R176.reuse, R146, R56 ;  /* 0x00000092b038723c */ /* 0x040fe20000001838 */
[----:B------:R-:W-:Y:S03]  /*9fd0*/  LDSM.16.MT88.4 R144, [R242+0x900] ;  /* 0x00090000f290783b */ /* 0x000fe60000004200 */
[C---:B------:R-:W-:Y:S02]  /*9fe0*/  FMUL.FTZ R97, R180.reuse, R97 ;  /* 0x00000061b4617220 */ /* 0x040fe40000410000 */
[C---:B------:R-:W-:Y:S02]  /*9ff0*/  FMUL.FTZ R98, R3.reuse, R98 ;  /* 0x0000006203627220 */ /* 0x040fe40000410000 */
[C---:B------:R-:W-:Y:S01]  /*a000*/  FMUL.FTZ R99, R3.reuse, R99 ;  /* 0x0000006303637220 */ /* 0x040fe20000410000 */
        /* <DEDUP_REMOVED lines=8> */
[C---:B------:R-:W-:Y:S04]  /*a090*/  HMMA.16816.F32 R68, R176.reuse, R132, R68 ;  /* 0x00000084b044723c */ /* 0x040fe80000001844 */
[C---:B------:R-:W-:Y:S02]  /*a0a0*/  FMUL.FTZ R105, R180.reuse, R105 ;  /* 0x00000069b4697220 */ /* 0x040fe40000410000 */
[C---:B------:R-:W-:Y:S02]  /*a0b0*/  FMUL.FTZ R106, R3.reuse, R106 ;  /* 0x0000006a036a7220 */ /* 0x040fe40000410000 */
[C---:B------:R-:W-:Y:S01]  /*a0c0*/  HMMA.16816.F32 R72, R176.reuse, R134, R72 ;  /* 0x00000086b048723c */ /* 0x040fe20000001848 */
[----:B------:R-:W3:Y:S03]  /*a0d0*/  LDSM.16.MT88.4 R132, [R240+0x6100] ;  /* 0x00610000f084783b */ /* 0x000ee60000004200 */
[C---:B------:R-:W-:Y:S02]  /*a0e0*/  FMUL.FTZ R107, R3.reuse, R107 ;  /* 0x0000006b036b7220 */ /* 0x040fe40000410000 */
[C---:B------:R-:W-:Y:S02]  /*a0f0*/  FMUL.FTZ R108, R180.reuse, R108 ;  /* 0x0000006cb46c7220 */ /* 0x040fe40000410000 */
[C---:B------:R-:W-:Y:S04]  /*a100*/  HMMA.16816.F32 R76, R176.reuse, R140, R76 ;  /* 0x0000008cb04c723c */ /* 0x040fe8000000184c */
[C---:B------:R-:W-:Y:S02]  /*a110*/  FMUL.FTZ R109, R180.reuse, R109 ;  /* 0x0000006db46d7220 */ /* 0x040fe40000410000 */
[C---:B------:R-:W-:Y:S02]  /*a120*/  FMUL.FTZ R110, R3.reuse, R110 ;  /* 0x0000006e036e7220 */ /* 0x040fe40000410000 */
[C---:B------:R-:W-:Y:S01]  /*a130*/  HMMA.16816.F32 R80, R176.reuse, R142, R80 ;  /* 0x0000008eb050723c */ /* 0x040fe20000001850 */
[----:B------:R-:W4:Y:S03]  /*a140*/  LDSM.16.MT88.4 R140, [R247+0x9100] ;  /* 0x00910000f78c783b */ /* 0x000f260000004200 */
        /* <DEDUP_REMOVED lines=11> */
[C---:B---3--:R-:W-:Y:S04]  /*a200*/  HMMA.16816.F32 R92, R176.reuse, R132, R92 ;  /* 0x00000084b05c723c */ /* 0x048fe8000000185c */
[C---:B------:R-:W-:Y:S02]  /*a210*/  FMUL.FTZ R127, R3.reuse, R127 ;  /* 0x0000007f037f7220 */ /* 0x040fe40000410000 */
[C---:B------:R-:W-:Y:S02]  /*a220*/  FMUL.FTZ R128, R180.reuse, R128 ;  /* 0x00000080b4807220 */ /* 0x040fe40000410000 */
[C---:B------:R-:W-:Y:S01]  /*a230*/  HMMA.16816.F32 R96, R176.reuse, R134, R96 ;  /* 0x00000086b060723c */ /* 0x040fe20000001860 */
[----:B------:R-:W3:Y:S03]  /*a240*/  LDSM.16.MT88.4 R132, [R241+0x9100] ;  /* 0x00910000f184783b */ /* 0x000ee60000004200 */
[C---:B------:R-:W-:Y:S02]  /*a250*/  FMUL.FTZ R129, R180.reuse, R129 ;  /* 0x00000081b4817220 */ /* 0x040fe40000410000 */
[C---:B------:R-:W-:Y:S02]  /*a260*/  FMUL.FTZ R130, R3.reuse, R130 ;  /* 0x0000008203827220 */ /* 0x040fe40000410000 */
[C---:B----4-:R-:W-:Y:S04]  /*a270*/  HMMA.16816.F32 R100, R176.reuse, R140, R100 ;  /* 0x0000008cb064723c */ /* 0x050fe80000001864 */
        /* <DEDUP_REMOVED lines=9> */
[----:B------:R-:W-:Y:S02]  /*a310*/  FMUL.FTZ R121, R180, R121 ;  /* 0x00000079b4797220 */ /* 0x000fe40000410000 */
[----:B------:R-:W-:Y:S01]  /*a320*/  FMUL.FTZ R122, R3, R122 ;  /* 0x0000007a037a7220 */ /* 0x000fe20000410000 */
[C---:B------:R-:W-:Y:S01]  /*a330*/  HMMA.16816.F32 R112, R176.reuse, R138, R112 ;  /* 0x0000008ab070723c */ /* 0x040fe20000001870 */
[----:B------:R-:W1:Y:S03]  /*a340*/  LDSM.16.MT88.4 R136, [R247+0x900] ;  /* 0x00090000f788783b */ /* 0x000e660000004200 */
[----:B------:R-:W-:Y:S02]  /*a350*/  FFMA.FTZ R192, R192, c[0x0][0x2d0], -R215 ;  /* 0x0000b400c0c07a23 */ /* 0x000fe400000108d7 */
[--C-:B------:R-:W-:Y:S02]  /*a360*/  FFMA.FTZ R193, R193, c[0x0][0x2d0], -R213.reuse ;  /* 0x0000b400c1c17a23 */ /* 0x100fe400000108d5 */
[C---:B---3--:R-:W-:Y:S02]  /*a370*/  HMMA.16816.F32 R116, R176.reuse, R132, R116 ;  /* 0x00000084b074723c */ /* 0x048fe40000001874 */
[----:B------:R-:W3:Y:S02]  /*a380*/  MUFU.EX2 R192, R192 ;  /* 0x000000c000c07308 */ /* 0x000ee40000000800 */
[----:B------:R-:W-:Y:S02]  /*a390*/  FFMA.FTZ R194, R194, c[0x0][0x2d0], -R213 ;  /* 0x0000b400c2c27a23 */ /* 0x000fe400000108d5 */
[--C-:B------:R-:W-:Y:S02]  /*a3a0*/  FFMA.FTZ R195, R195, c[0x0][0x2d0], -R215.reuse ;  /* 0x0000b400c3c37a23 */ /* 0x100fe400000108d7 */
[----:B------:R-:W-:Y:S04]  /*a3b0*/  FFMA.FTZ R196, R196, c[0x0][0x2d0], -R215 ;  /* 0x0000b400c4c47a23 */ /* 0x000fe800000108d7 */
[--C-:B------:R-:W-:Y:S01]  /*a3c0*/  FFMA.FTZ R197, R197, c[0x0][0x2d0], -R213.reuse ;  /* 0x0000b400c5c57a23 */ /* 0x100fe200000108d5 */
[----:B------:R-:W-:Y:S01]  /*a3d0*/  MUFU.EX2 R193, R193 ;  /* 0x000000c100c17308 */ /* 0x000fe20000000800 */
[----:B------:R-:W-:Y:S02]  /*a3e0*/  FFMA.FTZ R198, R198, c[0x0][0x2d0], -R213 ;  /* 0x0000b400c6c67a23 */ /* 0x000fe400000108d5 */
[C---:B------:R-:W-:Y:S02]  /*a3f0*/  FMUL.FTZ R123, R3.reuse, R123 ;  /* 0x0000007b037b7220 */ /* 0x040fe40000410000 */
[--C-:B------:R-:W-:Y:S02]  /*a400*/  FFMA.FTZ R148, R168, c[0x0][0x2d0], -R215.reuse ;  /* 0x0000b400a8947a23 */ /* 0x100fe400000108d7 */
[----:B------:R-:W-:Y:S02]  /*a410*/  FFMA.FTZ R152, R204, c[0x0][0x2d0], -R215 ;  /* 0x0000b400cc987a23 */ /* 0x000fe400000108d7 */
[----:B------:R-:W-:Y:S01]  /*a420*/  FFMA.FTZ R153, R200, c[0x0][0x2d0], -R213 ;  /* 0x0000b400c8997a23 */ /* 0x000fe200000108d5 */
[C---:B------:R-:W-:Y:S01]  /*a430*/  HMMA.16816.F32 R120, R176.reuse, R134, R120 ;  /* 0x00000086b078723c */ /* 0x040fe20000001878 */
[----:B------:R-:W5:Y:S02]  /*a440*/  MUFU.EX2 R194, R194 ;  /* 0x000000c200c27308 */ /* 0x000f640000000800 */
[----:B---3--:R-:W-:Y:S01]  /*a450*/  F2FP.PACK_AB R132, R192, R191 ;  /* 0x000000bfc084723e */ /* 0x008fe200000000ff */
[----:B------:R-:W-:Y:S02]  /*a460*/  FFMA.FTZ R190, R3, R183, R190 ;  /* 0x000000b703be7223 */ /* 0x000fe400000100be */
[--C-:B------:R-:W-:Y:S02]  /*a470*/  FFMA.FTZ R202, R202, c[0x0][0x2d0], -R215.reuse ;  /* 0x0000b400caca7a23 */ /* 0x100fe400000108d7 */
[C---:B----4-:R-:W-:Y:S03]  /*a480*/  HMMA.16816.F32 R124, R176.reuse, R140, R124 ;  /* 0x0000008cb07c723c */ /* 0x050fe6000000187c */
[----:B------:R-:W-:Y:S01]  /*a490*/  MUFU.EX2 R195, R195 ;  /* 0x000000c300c37308 */ /* 0x000fe20000000800 */
[----:B------:R-:W-:Y:S02]  /*a4a0*/  FADD.FTZ R190, R188, R190 ;  /* 0x000000bebcbe7221 */ /* 0x000fe40000010000 */
[----:B------:R-:W-:Y:S02]  /*a4b0*/  FFMA.FTZ R204, R203, c[0x0][0x2d0], -R215 ;  /* 0x0000b400cbcc7a23 */ /* 0x000fe400000108d7 */
[----:B------:R-:W-:Y:S01]  /*a4c0*/  HMMA.16816.F32 R128, R176, R142, R128 ;  /* 0x0000008eb080723c */ /* 0x000fe20000001880 */
[----:B------:R-:W3:Y:S03]  /*a4d0*/  LDSM.16.MT88.4 R140, [R241+0x900] ;  /* 0x00090000f18c783b */ /* 0x000ee60000004200 */
[----:B------:R-:W-:Y:S01]  /*a4e0*/  FADD.FTZ R185, R185, R190 ;  /* 0x000000beb9b97221 */ /* 0x000fe20000010000 */
[----:B------:R-:W4:Y:S01]  /*a4f0*/  MUFU.EX2 R196, R196 ;  /* 0x000000c400c47308 */ /* 0x000f220000000800 */
[----:B------:R-:W-:Y:S02]  /*a500*/  FFMA.FTZ R200, R201, c[0x0][0x2d0], -R213 ;  /* 0x0000b400c9c87a23 */ /* 0x000fe400000108d5 */
[----:B------:R-:W-:Y:S01]  /*a510*/  FADD.FTZ R185, R184, R185 ;  /* 0x000000b9b8b97221 */ /* 0x000fe20000010000 */
[C---:B-----5:R-:W-:Y:S03]  /*a520*/  F2FP.PACK_AB R133, R194.reuse, R193 ;  /* 0x000000c1c285723e */ /* 0x060fe600000000ff */
[----:B------:R-:W-:Y:S03]  /*a530*/  FADD.FTZ R185, R193, R185 ;  /* 0x000000b9c1b97221 */ /* 0x000fe60000010000 */
[----:B------:R-:W5:Y:S01]  /*a540*/  MUFU.EX2 R197, R197 ;  /* 0x000000c500c57308 */ /* 0x000f620000000800 */
[----:B------:R-:W-:Y:S02]  /*a550*/  FADD.FTZ R194, R194, R185 ;  /* 0x000000b9c2c27221 */ /* 0x000fe40000010000 */
[----:B--2---:R-:W-:Y:S07]  /*a560*/  FFMA.FTZ R214, R180, R158, R214 ;  /* 0x0000009eb4d67223 */ /* 0x004fee00000100d6 */
[----:B------:R-:W2:Y:S01]  /*a570*/  MUFU.EX2 R198, R198 ;  /* 0x000000c600c67308 */ /* 0x000ea20000000800 */
[----:B------:R-:W-:Y:S01]  /*a580*/  FADD.FTZ R214, R189, R214 ;  /* 0x000000d6bdd67221 */ /* 0x000fe20000010000 */
[----:B----4-:R-:W-:Y:S03]  /*a590*/  F2FP.PACK_AB R134, R196, R195 ;  /* 0x000000c3c486723e */ /* 0x010fe600000000ff */
[----:B------:R-:W-:Y:S04]  /*a5a0*/  FADD.FTZ R187, R187, R214 ;  /* 0x000000d6bbbb7221 */ /* 0x000fe80000010000 */
[----:B------:R-:W-:Y:S01]  /*a5b0*/  FADD.FTZ R186, R186, R187 ;  /* 0x000000bbbaba7221 */ /* 0x000fe20000010000 */
[----:B------:R4:W-:Y:S03]  /*a5c0*/  MUFU.EX2 R168, R148 ;  /* 0x0000009400a87308 */ /* 0x0009e60000000800 */
[----:B------:R-:W-:Y:S02]  /*a5d0*/  FADD.FTZ R186, R191, R186 ;  /* 0x000000babfba7221 */ /* 0x000fe40000010000 */
[----:B-----5:R-:W-:Y:S02]  /*a5e0*/  FADD.FTZ R194, R197, R194 ;  /* 0x000000c2c5c27221 */ /* 0x020fe40000010000 */
[----:B------:R-:W-:Y:S03]  /*a5f0*/  FADD.FTZ R186, R192, R186 ;  /* 0x000000bac0ba7221 */ /* 0x000fe60000010000 */
[----:B------:R-:W-:Y:S01]  /*a600*/  MUFU.EX2 R203, R152 ;  /* 0x0000009800cb7308 */ /* 0x000fe20000000800 */
[----:B------:R-:W-:Y:S01]  /*a610*/  FADD.FTZ R195, R195, R186 ;  /* 0x000000bac3c37221 */ /* 0x000fe20000010000 */
[C---:B--2---:R-:W-:Y:S01]  /*a620*/  F2FP.PACK_AB R135, R198.reuse, R197 ;  /* 0x000000c5c687723e */ /* 0x044fe200000000ff */
[----:B------:R-:W-:Y:S07]  /*a630*/  FADD.FTZ R198, R198, R194 ;  /* 0x000000c2c6c67221 */ /* 0x000fee0000010000 */
[----:B------:R-:W2:Y:S01]  /*a640*/  MUFU.EX2 R202, R202 ;  /* 0x000000ca00ca7308 */ /* 0x000ea20000000800 */
[C---:B-1----:R-:W-:Y:S05]  /*a650*/  HMMA.16816.F32 R4, R132.reuse, R136, R4 ;  /* 0x000000888404723c */ /* 0x042fea0000001804 */
[----:B----4-:R-:W-:Y:S03]  /*a660*/  FFMA.FTZ R148, R170, c[0x0][0x2d0], -R213 ;  /* 0x0000b400aa947a23 */ /* 0x010fe600000108d5 */
[C---:B------:R-:W-:Y:S01]  /*a670*/  HMMA.16816.F32 R8, R132.reuse, R138, R8 ;  /* 0x0000008a8408723c */ /* 0x040fe20000001808 */
[----:B------:R-:W1:Y:S01]  /*a680*/  LDSM.16.MT88.4 R136, [R240+0x900] ;  /* 0x00090000f088783b */ /* 0x000e620000004200 */
[----:B------:R4:W-:Y:S06]  /*a690*/  MUFU.EX2 R170, R148 ;  /* 0x0000009400aa7308 */ /* 0x0009ec0000000800 */
[C---:B------:R-:W-:Y:S04]  /*a6a0*/  HMMA.16816.F32 R12, R132.reuse, R144, R12 ;  /* 0x00000090840c723c */ /* 0x040fe8000000180c */
[----:B------:R-:W-:Y:S01]  /*a6b0*/  MUFU.EX2 R201, R153 ;  /* 0x0000009900c97308 */ /* 0x000fe20000000800 */
[----:B--2---:R-:W-:Y:S03]  /*a6c0*/  F2FP.PACK_AB R180, R202, R203 ;  /* 0x000000cbcab4723e */ /* 0x004fe600000000ff */
[C---:B------:R-:W-:Y:S01]  /*a6d0*/  HMMA.16816.F32 R16, R132.reuse, R146, R16 ;  /* 0x000000928410723c */ /* 0x040fe20000001810 */
[----:B------:R-:W2:Y:S05]  /*a6e0*/  LDSM.16.MT88.4 R144, [R247+0x3900] ;  /* 0x00390000f790783b */ /* 0x000eaa0000004200 */
[----:B------:R-:W-:Y:S02]  /*a6f0*/  MUFU.EX2 R200, R200 ;  /* 0x000000c800c87308 */ /* 0x000fe40000000800 */
[C---:B---3--:R-:W-:Y:S04]  /*a700*/  HMMA.16816.F32 R20, R132.reuse, R140, R20 ;  /* 0x0000008c8414723c */ /* 0x048fe80000001814 */
[--C-:B----4-:R-:W-:Y:S04]  /*a710*/  FFMA.FTZ R148, R171, c[0x0][0x2d0], -R215.reuse ;  /* 0x0000b400ab947a23 */ /* 0x110fe800000108d7 */
[C---:B------:R-:W-:Y:S01]  /*a720*/  HMMA.16816.F32 R24, R132.reuse, R142, R24 ;  /* 0x0000008e8418723c */ /* 0x040fe20000001818 */
[----:B------:R-:W3:Y:S01]  /*a730*/  LDSM.16.MT88.4 R140, [R242+0x3900] ;  /* 0x00390000f28c783b */ /* 0x000ee20000004200 */
[----:B------:R4:W-:Y:S06]  /*a740*/  MUFU.EX2 R171, R148 ;  /* 0x0000009400ab7308 */ /* 0x0009ec0000000800 */
[C---:B-1----:R-:W-:Y:S04]  /*a750*/  HMMA.16816.F32 R28, R132.reuse, R136, R28 ;  /* 0x00000088841c723c */ /* 0x042fe8000000181c */
[----:B------:R-:W-:Y:S04]  /*a760*/  MUFU.EX2 R204, R204 ;  /* 0x000000cc00cc7308 */ /* 0x000fe80000000800 */
[C---:B------:R-:W-:Y:S01]  /*a770*/  HMMA.16816.F32 R32, R132.reuse, R138, R32 ;  /* 0x0000008a8420723c */ /* 0x040fe20000001820 */
[----:B------:R-:W1:Y:S07]  /*a780*/  LDSM.16.MT88.4 R136, [R241+0x3900] ;  /* 0x00390000f188783b */ /* 0x000e6e0000004200 */
[C---:B--2---:R-:W-:Y:S04]  /*a790*/  HMMA.16816.F32 R36, R132.reuse, R144, R36 ;  /* 0x000000908424723c */ /* 0x044fe80000001824 */
[--C-:B----4-:R-:W-:Y:S04]  /*a7a0*/  FFMA.FTZ R148, R167, c[0x0][0x2d0], -R215.reuse ;  /* 0x0000b400a7947a23 */ /* 0x110fe800000108d7 */
        /* <DEDUP_REMOVED lines=20> */
[C---:B---3--:R-:W-:Y:S07]  /*a8f0*/  HMMA.16816.F32 R92, R132.reuse, R140, R92 ;  /* 0x0000008c845c723c */ /* 0x048fee000000185c */
[----:B------:R-:W-:Y:S01]  /*a900*/  FFMA.FTZ R140, R163, c[0x0][0x2d0], -R215 ;  /* 0x0000b400a38c7a23 */ /* 0x000fe200000108d7 */
[C---:B------:R-:W-:Y:S01]  /*a910*/  HMMA.16816.F32 R96, R132.reuse, R142, R96 ;  /* 0x0000008e8460723c */ /* 0x040fe20000001860 */
[----:B------:R3:W-:Y:S07]  /*a920*/  MUFU.EX2 R163, R148 ;  /* 0x0000009400a37308 */ /* 0x0007ee0000000800 */
[C---:B-1----:R-:W-:Y:S03]  /*a930*/  HMMA.16816.F32 R100, R132.reuse, R136, R100 ;  /* 0x000000888464723c */ /* 0x042fe60000001864 */
[----:B------:R1:W4:Y:S04]  /*a940*/  MUFU.EX2 R178, R140 ;  /* 0x0000008c00b27308 */ /* 0x0003280000000800 */
[--C-:B------:R-:W-:Y:S01]  /*a950*/  FFMA.FTZ R136, R169, c[0x0][0x2d0], -R213.reuse ;  /* 0x0000b400a9887a23 */ /* 0x100fe200000108d5 */
[C---:B------:R-:W-:Y:S05]  /*a960*/  HMMA.16816.F32 R104, R132.reuse, R138, R104 ;  /* 0x0000008a8468723c */ /* 0x040fea0000001868 */
[----:B------:R5:W5:Y:S03]  /*a970*/  MUFU.EX2 R169, R136 ;  /* 0x0000008800a97308 */ /* 0x000b660000000800 */
[C---:B--2---:R-:W-:Y:S04]  /*a980*/  HMMA.16816.F32 R108, R132.reuse, R144, R108 ;  /* 0x00000090846c723c */ /* 0x044fe8000000186c */
[----:B---3--:R-:W-:Y:S03]  /*a990*/  FFMA.FTZ R148, R165, c[0x0][0x2d0], -R213 ;  /* 0x0000b400a5947a23 */ /* 0x008fe600000108d5 */
[----:B------:R-:W-:Y:S01]  /*a9a0*/  FFMA.FTZ R144, R162, c[0x0][0x2d0], -R215 ;  /* 0x0000b400a2907a23 */ /* 0x000fe200000108d7 */
[C---:B------:R-:W-:Y:S01]  /*a9b0*/  HMMA.16816.F32 R112, R132.reuse, R146, R112 ;  /* 0x000000928470723c */ /* 0x040fe20000001870 */
[----:B------:R2:W-:Y:S01]  /*a9c0*/  MUFU.EX2 R154, R148 ;  /* 0x00000094009a7308 */ /* 0x0005e20000000800 */
[----:B-1----:R-:W1:Y:S02]  /*a9d0*/  LDSM.16.MT88.4 R140, [R241+0x9900] ;  /* 0x00990000f18c783b */ /* 0x002e640000004200 */
[-C--:B----4-:R-:W-:Y:S07]  /*a9e0*/  MOV R3, R178.reuse ;  /* 0x000000b200037202 */ /* 0x090fee0000000f00 */
[----:B------:R3:W4:Y:S01]  /*a9f0*/  MUFU.EX2 R177, R144 ;  /* 0x0000009000b17308 */ /* 0x0007220000000800 */
[----:B-----5:R-:W5:Y:S01]  /*aa00*/  LDSM.16.MT88.4 R136, [R240+0x9900] ;  /* 0x00990000f088783b */ /* 0x020f620000004200 */
[--C-:B--2---:R-:W-:Y:S02]  /*aa10*/  FFMA.FTZ R148, R164, c[0x0][0x2d0], -R213.reuse ;  /* 0x0000b400a4947a23 */ /* 0x104fe400000108d5 */
[--C-:B---3--:R-:W-:Y:S06]  /*aa20*/  FFMA.FTZ R144, R161, c[0x0][0x2d0], -R213.reuse ;  /* 0x0000b400a1907a23 */ /* 0x108fec00000108d5 */
[----:B------:R2:W-:Y:S01]  /*aa30*/  MUFU.EX2 R176, R144 ;  /* 0x0000009000b07308 */ /* 0x0005e20000000800 */
[C---:B-1----:R-:W-:Y:S07]  /*aa40*/  HMMA.16816.F32 R116, R132.reuse, R140, R116 ;  /* 0x0000008c8474723c */ /* 0x042fee0000001874 */
[----:B------:R-:W-:Y:S01]  /*aa50*/  FFMA.FTZ R140, R160, c[0x0][0x2d0], -R213 ;  /* 0x0000b400a08c7a23 */ /* 0x000fe200000108d5 */
[C---:B------:R-:W-:Y:S01]  /*aa60*/  HMMA.16816.F32 R120, R132.reuse, R142, R120 ;  /* 0x0000008e8478723c */ /* 0x040fe20000001878 */
[----:B------:R1:W3:Y:S07]  /*aa70*/  MUFU.EX2 R160, R148 ;  /* 0x0000009400a07308 */ /* 0x0002ee0000000800 */
[C---:B-----5:R-:W-:Y:S03]  /*aa80*/  HMMA.16816.F32 R124, R132.reuse, R136, R124 ;  /* 0x00000088847c723c */ /* 0x060fe6000000187c */
[----:B------:R5:W5:Y:S01]  /*aa90*/  MUFU.EX2 R162, R140 ;  /* 0x0000008c00a27308 */ /* 0x000b620000000800 */
[----:B--2---:R-:W2:Y:S04]  /*aaa0*/  LDSM.16.MT88.4 R144, [R247+0x1100] ;  /* 0x00110000f790783b */ /* 0x004ea80000004200 */
[----:B------:R-:W-:Y:S04]  /*aab0*/  HMMA.16816.F32 R128, R132, R138, R128 ;  /* 0x0000008a8480723c */ /* 0x000fe80000001880 */
[----:B------:R-:W-:Y:S03]  /*aac0*/  LDSM.16.MT88.4 R136, [R241+0x1100] ;  /* 0x00110000f188783b */ /* 0x000fe60000004200 */
[----:B------:R-:W-:Y:S02]  /*aad0*/  F2FP.PACK_AB R132, R168, R178 ;  /* 0x000000b2a884723e */ /* 0x000fe400000000ff */
[----:B------:R-:W-:Y:S03]  /*aae0*/  F2FP.PACK_AB R133, R170, R169 ;  /* 0x000000a9aa85723e */ /* 0x000fe600000000ff */
[----:B----4-:R-:W-:Y:S01]  /*aaf0*/  F2FP.PACK_AB R134, R177, R171 ;  /* 0x000000abb186723e */ /* 0x010fe200000000ff */
[----:B-1----:R-:W-:Y:S01]  /*ab00*/  FFMA.FTZ R148, R174, c[0x0][0x2d0], -R215 ;  /* 0x0000b400ae947a23 */ /* 0x002fe200000108d7 */
[----:B---3--:R-:W-:Y:S03]  /*ab10*/  MOV R187, R160 ;  /* 0x000000a000bb7202 */ /* 0x008fe60000000f00 */
[----:B------:R1:W-:Y:S01]  /*ab20*/  MUFU.EX2 R157, R148 ;  /* 0x00000094009d7308 */ /* 0x0003e20000000800 */
[----:B-----5:R-:W3:Y:S01]  /*ab30*/  LDSM.16.MT88.4 R140, [R242+0x1100] ;  /* 0x00110000f28c783b */ /* 0x020ee20000004200 */
[----:B------:R-:W-:Y:S07]  /*ab40*/  F2FP.PACK_AB R135, R162, R176 ;  /* 0x000000b0a287723e */ /* 0x000fee00000000ff */
[C---:B--2---:R-:W-:Y:S03]  /*ab50*/  HMMA.16816.F32 R4, R132.reuse, R144, R4 ;  /* 0x000000908404723c */ /* 0x044fe60000001804 */
[----:B-1----:R-:W-:Y:S05]  /*ab60*/  FFMA.FTZ R148, R172, c[0x0][0x2d0], -R213 ;  /* 0x0000b400ac947a23 */ /* 0x002fea00000108d5 */
[C---:B------:R-:W-:Y:S01]  /*ab70*/  HMMA.16816.F32 R8, R132.reuse, R146, R8 ;  /* 0x000000928408723c */ /* 0x040fe20000001808 */
[----:B------:R-:W1:Y:S01]  /*ab80*/  LDSM.16.MT88.4 R144, [R240+0x1100] ;  /* 0x00110000f090783b */ /* 0x000e620000004200 */
[----:B------:R-:W2:Y:S06]  /*ab90*/  MUFU.EX2 R156, R148 ;  /* 0x00000094009c7308 */ /* 0x000eac0000000800 */
[C---:B---3--:R-:W-:Y:S08]  /*aba0*/  HMMA.16816.F32 R12, R132.reuse, R140, R12 ;  /* 0x0000008c840c723c */ /* 0x048ff0000000180c */
[C---:B------:R-:W-:Y:S01]  /*abb0*/  HMMA.16816.F32 R16, R132.reuse, R142, R16 ;  /* 0x0000008e8410723c */ /* 0x040fe20000001810 */
[----:B------:R-:W3:Y:S03]  /*abc0*/  LDSM.16.MT88.4 R140, [R247+0x4100] ;  /* 0x00410000f78c783b */ /* 0x000ee60000004200 */
[----:B--2---:R-:W-:Y:S04]  /*abd0*/  MOV R189, R156 ;  /* 0x0000009c00bd7202 */ /* 0x004fe80000000f00 */
[C---:B------:R-:W-:Y:S01]  /*abe0*/  HMMA.16816.F32 R20, R132.reuse, R136, R20 ;  /* 0x000000888414723c */ /* 0x040fe20000001814 */
[----:B------:R-:W-:Y:S07]  /*abf0*/  LDSM.16.MT88.4 R148, [R241+0x2100] ;  /* 0x00210000f194783b */ /* 0x000fee0000004200 */
        /* <DEDUP_REMOVED lines=26> */
[C---:B--2---:R-:W-:Y:S07]  /*ada0*/  HMMA.16816.F32 R92, R132.reuse, R136, R92 ;  /* 0x00000088845c723c */ /* 0x044fee000000185c */
[--C-:B------:R-:W-:Y:S01]  /*adb0*/  FFMA.FTZ R136, R166, c[0x0][0x2d0], -R215.reuse ;  /* 0x0000b400a6887a23 */ /* 0x100fe200000108d7 */
[C---:B------:R-:W-:Y:S01]  /*adc0*/  HMMA.16816.F32 R96, R132.reuse, R138, R96 ;  /* 0x0000008a8460723c */ /* 0x040fe20000001860 */
[----:B------:R-:W-:Y:S02]  /*add0*/  LDSM.16.MT88.4 R164, [R242+0x2900] ;  /* 0x00290000f2a4783b */ /* 0x000fe40000004200 */
[----:B------:R2:W-:Y:S05]  /*ade0*/  MUFU.EX2 R155, R136 ;  /* 0x00000088009b7308 */ /* 0x0005ea0000000800 */
[C---:B-1----:R-:W-:Y:S07]  /*adf0*/  HMMA.16816.F32 R100, R132.reuse, R144, R100 ;  /* 0x000000908464723c */ /* 0x042fee0000001864 */
[--C-:B------:R-:W-:Y:S01]  /*ae00*/  FFMA.FTZ R144, R175, c[0x0][0x2d0], -R215.reuse ;  /* 0x0000b400af907a23 */ /* 0x100fe200000108d7 */
[C---:B------:R-:W-:Y:S03]  /*ae10*/  HMMA.16816.F32 R104, R132.reuse, R146, R104 ;  /* 0x000000928468723c */ /* 0x040fe60000001868 */
[----:B------:R1:W4:Y:S01]  /*ae20*/  MUFU.EX2 R161, R144 ;  /* 0x0000009000a17308 */ /* 0x0003220000000800 */
[----:B------:R-:W-:Y:S02]  /*ae30*/  FFMA.FTZ R215, R211, c[0x0][0x2d0], -R215 ;  /* 0x0000b400d3d77a23 */ /* 0x000fe400000108d7 */
[--C-:B------:R-:W-:Y:S01]  /*ae40*/  FFMA.FTZ R211, R182, c[0x0][0x2d0], -R213.reuse ;  /* 0x0000b400b6d37a23 */ /* 0x100fe200000108d5 */
[----:B------:R-:W-:Y:S01]  /*ae50*/  MOV R182, R157 ;  /* 0x0000009d00b67202 */ /* 0x000fe20000000f00 */
[C---:B---3--:R-:W-:Y:S01]  /*ae60*/  HMMA.16816.F32 R108, R132.reuse, R140, R108 ;  /* 0x0000008c846c723c */ /* 0x048fe2000000186c */
[----:B--2---:R-:W2:Y:S03]  /*ae70*/  LDSM.16.MT88.4 R136, [R241+0xa100] ;  /* 0x00a10000f188783b */ /* 0x004ea60000004200 */
[----:B------:R-:W-:Y:S01]  /*ae80*/  MOV R188, R182 ;  /* 0x000000b600bc7202 */ /* 0x000fe20000000f00 */
[----:B------:R-:W3:Y:S02]  /*ae90*/  MUFU.EX2 R215, R215 ;  /* 0x000000d700d77308 */ /* 0x000ee40000000800 */
[--C-:B------:R-:W-:Y:S01]  /*aea0*/  FFMA.FTZ R140, R173, c[0x0][0x2d0], -R213.reuse ;  /* 0x0000b400ad8c7a23 */ /* 0x100fe200000108d5 */
[C---:B------:R-:W-:Y:S01]  /*aeb0*/  HMMA.16816.F32 R112, R132.reuse, R142, R112 ;  /* 0x0000008e8470723c */ /* 0x040fe20000001870 */
[----:B------:R-:W-:Y:S03]  /*aec0*/  LDSM.16.MT88.4 R172, [R247+0x2900] ;  /* 0x00290000f7ac783b */ /* 0x000fe60000004200 */
[----:B------:R-:W-:Y:S01]  /*aed0*/  FFMA.FTZ R213, R181, c[0x0][0x2d0], -R213 ;  /* 0x0000b400b5d57a23 */ /* 0x000fe200000108d5 */
[----:B------:R-:W-:Y:S02]  /*aee0*/  F2FP.PACK_AB R181, R200, R201 ;  /* 0x000000c9c8b5723e */ /* 0x000fe400000000ff */
[----:B------:R5:W5:Y:S02]  /*aef0*/  MUFU.EX2 R179, R140 ;  /* 0x0000008c00b37308 */ /* 0x000b640000000800 */
[----:B-1----:R-:W1:Y:S03]  /*af00*/  LDSM.16.MT88.4 R144, [R240+0xa100] ;  /* 0x00a10000f090783b */ /* 0x002e660000004200 */
[----:B----4-:R-:W-:Y:S05]  /*af10*/  MOV R190, R161 ;  /* 0x000000a100be7202 */ /* 0x010fea0000000f00 */
[----:B------:R-:W-:Y:S01]  /*af20*/  MUFU.EX2 R211, R211 ;  /* 0x000000d300d37308 */ /* 0x000fe20000000800 */
[----:B---3--:R-:W-:Y:S09]  /*af30*/  F2FP.PACK_AB R182, R215, R204 ;  /* 0x000000ccd7b6723e */ /* 0x008ff200000000ff */
[----:B------:R-:W3:Y:S01]  /*af40*/  MUFU.EX2 R213, R213 ;  /* 0x000000d500d57308 */ /* 0x000ee20000000800 */
[----:B-----5:R-:W4:Y:S01]  /*af50*/  LDSM.16.MT88.4 R140, [R247+0x1900] ;  /* 0x00190000f78c783b */ /* 0x020f220000004200 */
[----:B------:R-:W-:Y:S01]  /*af60*/  MOV R214, R179 ;  /* 0x000000b300d67202 */ /* 0x000fe20000000f00 */
[C---:B--2---:R-:W-:Y:S08]  /*af70*/  HMMA.16816.F32 R116, R132.reuse, R136, R116 ;  /* 0x000000888474723c */ /* 0x044ff00000001874 */
[C---:B------:R-:W-:Y:S01]  /*af80*/  HMMA.16816.F32 R120, R132.reuse, R138, R120 ;  /* 0x0000008a8478723c */ /* 0x040fe20000001878 */
[----:B------:R-:W2:Y:S07]  /*af90*/  LDSM.16.MT88.4 R136, [R242+0x1900] ;  /* 0x00190000f288783b */ /* 0x000eae0000004200 */
[C---:B-1----:R-:W-:Y:S04]  /*afa0*/  HMMA.16816.F32 R124, R132.reuse, R144, R124 ;  /* 0x00000090847c723c */ /* 0x042fe8000000187c */
[----:B---3--:R-:W-:Y:S04]  /*afb0*/  F2FP.PACK_AB R183, R213, R211 ;  /* 0x000000d3d5b7723e */ /* 0x008fe800000000ff */
[----:B------:R-:W-:Y:S01]  /*afc0*/  HMMA.16816.F32 R128, R132, R146, R128 ;  /* 0x000000928480723c */ /* 0x000fe20000001880 */
[----:B------:R-:W1:Y:S06]  /*afd0*/  LDSM.16.MT88.4 R144, [R241+0x1900] ;  /* 0x00190000f190783b */ /* 0x000e6c0000004200 */
[----:B------:R-:W-:Y:S02]  /*afe0*/  F2FP.PACK_AB R134, R157, R161 ;  /* 0x000000a19d86723e */ /* 0x000fe400000000ff */
[----:B------:R-:W-:Y:S02]  /*aff0*/  F2FP.PACK_AB R135, R156, R179 ;  /* 0x000000b39c87723e */ /* 0x000fe400000000ff */
[----:B------:R-:W-:Y:S01]  /*b000*/  LDSM.16.MT88.4 R156, [R241+0x2900] ;  /* 0x00290000f19c783b */ /* 0x000fe20000004200 */
[----:B------:R-:W-:Y:S02]  /*b010*/  F2FP.PACK_AB R132, R155, R163 ;  /* 0x000000a39b84723e */ /* 0x000fe400000000ff */
[----:B------:R-:W-:Y:S07]  /*b020*/  F2FP.PACK_AB R133, R160, R154 ;  /* 0x0000009aa085723e */ /* 0x000fee00000000ff */
[C---:B----4-:R-:W-:Y:S08]  /*b030*/  HMMA.16816.F32 R4, R132.reuse, R140, R4 ;  /* 0x0000008c8404723c */ /* 0x050ff00000001804 */
        /* <DEDUP_REMOVED lines=45> */
[----:B------:R-:W-:Y:S01]  /*b310*/  HMMA.16816.F32 R128, R132, R142, R128 ;  /* 0x0000008e8480723c */ /* 0x000fe20000001880 */
[----:B------:R-:W3:Y:S06]  /*b320*/  LDSM.16.MT88.4 R140, [R240+0x2100] ;  /* 0x00210000f08c783b */ /* 0x000eec0000004200 */
[----:B------:R-:W-:Y:S02]  /*b330*/  F2FP.PACK_AB R132, R212, R210 ;  /* 0x000000d2d484723e */ /* 0x000fe400000000ff */
[----:B------:R-:W-:Y:S03]  /*b340*/  F2FP.PACK_AB R133, R208, R206 ;  /* 0x000000ced085723e */ /* 0x000fe600000000ff */
[----:B------:R-:W-:Y:S02]  /*b350*/  F2FP.PACK_AB R134, R207, R209 ;  /* 0x000000d1cf86723e */ /* 0x000fe400000000ff */
[----:B------:R-:W-:Y:S07]  /*b360*/  F2FP.PACK_AB R135, R199, R205 ;  /* 0x000000cdc787723e */ /* 0x000fee00000000ff */
[C---:B--2---:R-:W-:Y:S08]  /*b370*/  HMMA.16816.F32 R4, R132.reuse, R136, R4 ;  /* 0x000000888404723c */ /* 0x044ff00000001804 */
[C---:B------:R-:W-:Y:S01]  /*b380*/  HMMA.16816.F32 R8, R132.reuse, R138, R8 ;  /* 0x0000008a8408723c */ /* 0x040fe20000001808 */
[----:B------:R-:W2:Y:S07]  /*b390*/  LDSM.16.MT88.4 R136, [R247+0x5100] ;  /* 0x00510000f788783b */ /* 0x000eae0000004200 */
[C---:B-1----:R-:W-:Y:S08]  /*b3a0*/  HMMA.16816.F32 R12, R132.reuse, R144, R12 ;  /* 0x00000090840c723c */ /* 0x042ff0000000180c */
[C---:B------:R-:W-:Y:S01]  /*b3b0*/  HMMA.16816.F32 R16, R132.reuse, R146, R16 ;  /* 0x000000928410723c */ /* 0x040fe20000001810 */
[----:B------:R-:W1:Y:S07]  /*b3c0*/  LDSM.16.MT88.4 R144, [R242+0x5100] ;  /* 0x00510000f290783b */ /* 0x000e6e0000004200 */
[C---:B------:R-:W-:Y:S08]  /*b3d0*/  HMMA.16816.F32 R20, R132.reuse, R148, R20 ;  /* 0x000000948414723c */ /* 0x040ff00000001814 */
[C---:B------:R-:W-:Y:S01]  /*b3e0*/  HMMA.16816.F32 R24, R132.reuse, R150, R24 ;  /* 0x000000968418723c */ /* 0x040fe20000001818 */
[----:B------:R-:W4:Y:S07]  /*b3f0*/  LDSM.16.MT88.4 R148, [R241+0x5100] ;  /* 0x00510000f194783b */ /* 0x000f2e0000004200 */
        /* <DEDUP_REMOVED lines=9> */
[C---:B----4-:R-:W-:Y:S08]  /*b490*/  HMMA.16816.F32 R52, R132.reuse, R148, R52 ;  /* 0x000000948434723c */ /* 0x050ff00000001834 */
        /* <DEDUP_REMOVED lines=19> */
[----:B------:R-:W-:Y:S07]  /*b5d0*/  LDSM.16.MT88.4 R136, [R247+0x5900] ;  /* 0x00590000f788783b */ /* 0x000fee0000004200 */
[C---:B-1----:R-:W-:Y:S07]  /*b5e0*/  HMMA.16816.F32 R108, R132.reuse, R144, R108 ;  /* 0x00000090846c723c */ /* 0x042fee000000186c */
[----:B------:R-:W-:Y:S01]  /*b5f0*/  MOV R144, R171 ;  /* 0x000000ab00907202 */ /* 0x000fe20000000f00 */
[C---:B------:R-:W-:Y:S04]  /*b600*/  HMMA.16816.F32 R112, R132.reuse, R146, R112 ;  /* 0x000000928470723c */ /* 0x040fe80000001870 */
[----:B------:R-:W-:Y:S03]  /*b610*/  MOV R145, R170 ;  /* 0x000000aa00917202 */ /* 0x000fe60000000f00 */
[----:B------:R-:W-:Y:S01]  /*b620*/  MOV R146, R177 ;  /* 0x000000b100927202 */ /* 0x000fe20000000f00 */
[C---:B----4-:R-:W-:Y:S04]  /*b630*/  HMMA.16816.F32 R116, R132.reuse, R148, R116 ;  /* 0x000000948474723c */ /* 0x050fe80000001874 */
[----:B------:R-:W-:Y:S04]  /*b640*/  MOV R147, R176 ;  /* 0x000000b000937202 */ /* 0x000fe80000000f00 */
[C---:B------:R-:W-:Y:S01]  /*b650*/  HMMA.16816.F32 R120, R132.reuse, R150, R120 ;  /* 0x000000968478723c */ /* 0x040fe20000001878 */
[----:B------:R-:W1:Y:S07]  /*b660*/  LDSM.16.MT88.4 R148, [R240+0x2900] ;  /* 0x00290000f094783b */ /* 0x000e6e0000004200 */
[C---:B---3--:R-:W-:Y:S07]  /*b670*/  HMMA.16816.F32 R124, R132.reuse, R140, R124 ;  /* 0x0000008c847c723c */ /* 0x048fee000000187c */
[----:B------:R-:W-:Y:S01]  /*b680*/  MOV R141, R169 ;  /* 0x000000a9008d7202 */ /* 0x000fe20000000f00 */
[----:B------:R-:W-:Y:S01]  /*b690*/  HMMA.16816.F32 R128, R132, R142, R128 ;  /* 0x0000008e8480723c */ /* 0x000fe20000001880 */
[----:B------:R-:W2:Y:S03]  /*b6a0*/  LDSM.16.MT88.4 R132, [R242+0x5900] ;  /* 0x00590000f284783b */ /* 0x000ea60000004200 */
[----:B------:R-:W-:Y:S03]  /*b6b0*/  MOV R140, R168 ;  /* 0x000000a8008c7202 */ /* 0x000fe60000000f00 */
[----:B------:R-:W-:Y:S01]  /*b6c0*/  MOV R142, R163 ;  /* 0x000000a3008e7202 */ /* 0x000fe20000000f00 */
[C---:B------:R-:W-:Y:S01]  /*b6d0*/  HMMA.16816.F32 R176, R180.reuse, R172, R4 ;  /* 0x000000acb4b0723c */ /* 0x040fe20000001804 */
[----:B------:R-:W3:Y:S04]  /*b6e0*/  LDSM.16.MT88.4 R4, [R241+0x5900] ;  /* 0x00590000f104783b */ /* 0x000ee80000004200 */
[----:B------:R-:W-:Y:S03]  /*b6f0*/  MOV R143, R162 ;  /* 0x000000a2008f7202 */ /* 0x000fe60000000f00 */
[C---:B------:R-:W-:Y:S07]  /*b700*/  HMMA.16816.F32 R172, R180.reuse, R174, R8 ;  /* 0x000000aeb4ac723c */ /* 0x040fee0000001808 */
[----:B------:R-:W-:Y:S01]  /*b710*/  MOV R10, R155 ;  /* 0x0000009b000a7202 */ /* 0x000fe20000000f00 */
[C---:B------:R-:W-:Y:S01]  /*b720*/  HMMA.16816.F32 R168, R180.reuse, R164, R12 ;  /* 0x000000a4b4a8723c */ /* 0x040fe2000000180c */
[----:B------:R-:W-:Y:S03]  /*b730*/  LDSM.16.MT88.4 R12, [R247+0x8900] ;  /* 0x00890000f70c783b */ /* 0x000fe60000004200 */
[----:B------:R-:W-:Y:S04]  /*b740*/  MOV R11, R154 ;  /* 0x0000009a000b7202 */ /* 0x000fe80000000f00 */
[C---:B------:R-:W-:Y:S01]  /*b750*/  HMMA.16816.F32 R164, R180.reuse, R166, R16 ;  /* 0x000000a6b4a4723c */ /* 0x040fe20000001810 */
[----:B------:R-:W-:Y:S07]  /*b760*/  LDSM.16.MT88.4 R16, [R242+0x8900] ;  /* 0x00890000f210783b */ /* 0x000fee0000004200 */
[C---:B------:R-:W-:Y:S01]  /*b770*/  HMMA.16816.F32 R160, R180.reuse, R156, R20 ;  /* 0x0000009cb4a0723c */ /* 0x040fe20000001814 */
[----:B------:R-:W-:Y:S07]  /*b780*/  LDSM.16.MT88.4 R20, [R241+0x8900] ;  /* 0x00890000f114783b */ /* 0x000fee0000004200 */
[C---:B------:R-:W-:Y:S01]  /*b790*/  HMMA.16816.F32 R156, R180.reuse, R158, R24 ;  /* 0x0000009eb49c723c */ /* 0x040fe20000001818 */
[----:B------:R-:W-:Y:S07]  /*b7a0*/  LDSM.16.MT88.4 R24, [R240+0x8900] ;  /* 0x00890000f018783b */ /* 0x000fee0000004200 */
[C---:B-1----:R-:W-:Y:S07]  /*b7b0*/  HMMA.16816.F32 R152, R180.reuse, R148, R28 ;  /* 0x00000094b498723c */ /* 0x042fee000000181c */
[----:B------:R-:W-:Y:S01]  /*b7c0*/  MOV R31, R10 ;  /* 0x0000000a001f7202 */ /* 0x000fe20000000f00 */
[C---:B------:R-:W-:Y:S04]  /*b7d0*/  HMMA.16816.F32 R148, R180.reuse, R150, R32 ;  /* 0x00000096b494723c */ /* 0x040fe80000001820 */
[----:B------:R-:W-:Y:S02]  /*b7e0*/  MOV R30, R11 ;  /* 0x0000000b001e7202 */ /* 0x000fe40000000f00 */
[----:B------:R-:W-:Y:S01]  /*b7f0*/  MOV R29, R142 ;  /* 0x0000008e001d7202 */ /* 0x000fe20000000f00 */
[----:B------:R-:W1:Y:S01]  /*b800*/  LDSM.16.MT88.4 R8, [R240+0x5900] ;  /* 0x00590000f008783b */ /* 0x000e620000004200 */
[----:B------:R-:W-:Y:S04]  /*b810*/  MOV R35, R146 ;  /* 0x0000009200237202 */ /* 0x000fe80000000f00 */
[----:B------:R-:W-:Y:S02]  /*b820*/  MOV R34, R147 ;  /* 0x0000009300227202 */ /* 0x000fe40000000f00 */
[----:B------:R-:W-:Y:S02]  /*b830*/  MOV R33, R144 ;  /* 0x0000009000217202 */ /* 0x000fe40000000f00 */
[----:B------:R-:W-:Y:S02]  /*b840*/  MOV R32, R145 ;  /* 0x0000009100207202 */ /* 0x000fe40000000f00 */
[C---:B------:R-:W-:Y:S03]  /*b850*/  HMMA.16816.F32 R144, R180.reuse, R136, R36 ;  /* 0x00000088b490723c */ /* 0x040fe60000001824 */
[----:B------:R-:W-:Y:S04]  /*b860*/  MOV R28, R143 ;  /* 0x0000008f001c7202 */ /* 0x000fe80000000f00 */
[----:B------:R-:W-:Y:S02]  /*b870*/  MOV R39, R140 ;  /* 0x0000008c00277202 */ /* 0x000fe40000000f00 */
[----:B------:R-:W-:Y:S02]  /*b880*/  MOV R38, R141 ;  /* 0x0000008d00267202 */ /* 0x000fe40000000f00 */
[C---:B------:R-:W-:Y:S03]  /*b890*/  HMMA.16816.F32 R140, R180.reuse, R138, R40 ;  /* 0x0000008ab48c723c */ /* 0x040fe60000001828 */
[----:B------:R-:W-:Y:S01]  /*b8a0*/  FADD.FTZ R198, R38, R198 ;  /* 0x000000c626c67221 */ /* 0x000fe20000010000 */
[----:B------:R-:W-:Y:S01]  /*b8b0*/  MOV R37, R3 ;  /* 0x0000000300257202 */ /* 0x000fe20000000f00 */
[----:B------:R-:W-:Y:S03]  /*b8c0*/  FADD.FTZ R3, R196, R195 ;  /* 0x000000c3c4037221 */ /* 0x000fe60000010000 */
[C---:B--2---:R-:W-:Y:S04]  /*b8d0*/  HMMA.16816.F32 R136, R180.reuse, R132, R44 ;  /* 0x00000084b488723c */ /* 0x044fe8000000182c */
[----:B------:R-:W-:Y:S04]  /*b8e0*/  FADD.FTZ R3, R37, R3 ;  /* 0x0000000325037221 */ /* 0x000fe80000010000 */
[C---:B------:R-:W-:Y:S08]  /*b8f0*/  HMMA.16816.F32 R132, R180.reuse, R134, R48 ;  /* 0x00000086b484723c */ /* 0x040ff00000001830 */
[C---:B---3--:R-:W-:Y:S08]  /*b900*/  HMMA.16816.F32 R52, R180.reuse, R4, R52 ;  /* 0x00000004b434723c */ /* 0x048ff00000001834 */
[C---:B------:R-:W-:Y:S01]  /*b910*/  HMMA.16816.F32 R56, R180.reuse, R6, R56 ;  /* 0x00000006b438723c */ /* 0x040fe20000001838 */
[----:B------:R-:W2:Y:S07]  /*b920*/  LDSM.16.MT88.4 R4, [R247+0xb900] ;  /* 0x00b90000f704783b */ /* 0x000eae0000004200 */
[C---:B-1----:R-:W-:Y:S08]  /*b930*/  HMMA.16816.F32 R60, R180.reuse, R8, R60 ;  /* 0x00000008b43c723c */ /* 0x042ff0000000183c */
[C---:B------:R-:W-:Y:S01]  /*b940*/  HMMA.16816.F32 R64, R180.reuse, R10, R64 ;  /* 0x0000000ab440723c */ /* 0x040fe20000001840 */
[----:B------:R-:W1:Y:S07]  /*b950*/  LDSM.16.MT88.4 R8, [R242+0xb900] ;  /* 0x00b90000f208783b */ /* 0x000e6e0000004200 */
[C---:B------:R-:W-:Y:S08]  /*b960*/  HMMA.16816.F32 R68, R180.reuse, R12, R68 ;  /* 0x0000000cb444723c */ /* 0x040ff00000001844 */
[C---:B------:R-:W-:Y:S01]  /*b970*/  HMMA.16816.F32 R72, R180.reuse, R14, R72 ;  /* 0x0000000eb448723c */ /* 0x040fe20000001848 */
[----:B------:R-:W3:Y:S07]  /*b980*/  LDSM.16.MT88.4 R12, [R241+0xb900] ;  /* 0x00b90000f10c783b */ /* 0x000eee0000004200 */
[C---:B------:R-:W-:Y:S07]  /*b990*/  HMMA.16816.F32 R76, R180.reuse, R16, R76 ;  /* 0x00000010b44c723c */ /* 0x040fee000000184c */
[----:B------:R-:W-:Y:S01]  /*b9a0*/  FADD.FTZ R16, R39, R3 ;  /* 0x0000000327107221 */ /* 0x000fe20000010000 */
[C---:B------:R-:W-:Y:S04]  /*b9b0*/  HMMA.16816.F32 R80, R180.reuse, R18, R80 ;  /* 0x00000012b450723c */ /* 0x040fe80000001850 */
[----:B------:R-:W-:Y:S02]  /*b9c0*/  FADD.FTZ R3, R32, R198 ;  /* 0x000000c620037221 */ /* 0x000fe40000010000 */
[----:B------:R-:W-:Y:S02]  /*b9d0*/  FADD.FTZ R16, R33, R16 ;  /* 0x0000001021107221 */ /* 0x000fe40000010000 */
[C---:B------:R-:W-:Y:S04]  /*b9e0*/  HMMA.16816.F32 R84, R180.reuse, R20, R84 ;  /* 0x00000014b454723c */ /* 0x040fe80000001854 */
[----:B------:R-:W-:Y:S04]  /*b9f0*/  FADD.FTZ R3, R34, R3 ;  /* 0x0000000322037221 */ /* 0x000fe80000010000 */
[C---:B------:R-:W-:Y:S04]  /*ba00*/  HMMA.16816.F32 R88, R180.reuse, R22, R88 ;  /* 0x00000016b458723c */ /* 0x040fe80000001858 */
[----:B------:R-:W-:Y:S04]  /*ba10*/  FADD.FTZ R3, R28, R3 ;  /* 0x000000031c037221 */ /* 0x000fe80000010000 */
[C---:B------:R-:W-:Y:S04]  /*ba20*/  HMMA.16816.F32 R92, R180.reuse, R24, R92 ;  /* 0x00000018b45c723c */ /* 0x040fe8000000185c */
[----:B------:R-:W-:Y:S04]  /*ba30*/  FADD.FTZ R3, R30, R3 ;  /* 0x000000031e037221 */ /* 0x000fe80000010000 */
[C---:B------:R-:W-:Y:S04]  /*ba40*/  HMMA.16816.F32 R96, R180.reuse, R26, R96 ;  /* 0x0000001ab460723c */ /* 0x040fe80000001860 */
[----:B------:R-:W-:Y:S04]  /*ba50*/  FADD.FTZ R3, R187, R3 ;  /* 0x00000003bb037221 */ /* 0x000fe80000010000 */
[C---:B--2---:R-:W-:Y:S04]  /*ba60*/  HMMA.16816.F32 R100, R180.reuse, R4, R100 ;  /* 0x00000004b464723c */ /* 0x044fe80000001864 */
[----:B------:R-:W-:Y:S04]  /*ba70*/  FADD.FTZ R3, R214, R3 ;  /* 0x00000003d6037221 */ /* 0x000fe80000010000 */
[C---:B------:R-:W-:Y:S01]  /*ba80*/  HMMA.16816.F32 R104, R180.reuse, R6, R104 ;  /* 0x00000006b468723c */ /* 0x040fe20000001868 */
[----:B------:R-:W2:Y:S03]  /*ba90*/  LDSM.16.MT88.4 R4, [R240+0xb900] ;  /* 0x00b90000f004783b */ /* 0x000ea60000004200 */
[----:B------:R-:W-:Y:S04]  /*baa0*/  FADD.FTZ R3, R189, R3 ;  /* 0x00000003bd037221 */ /* 0x000fe80000010000 */
[C---:B-1----:R-:W-:Y:S04]  /*bab0*/  HMMA.16816.F32 R108, R180.reuse, R8, R108 ;  /* 0x00000008b46c723c */ /* 0x042fe8000000186c */
[----:B------:R-:W-:Y:S03]  /*bac0*/  FADD.FTZ R3, R206, R3 ;  /* 0x00000003ce037221 */ /* 0x000fe60000010000 */
[----:B------:R-:W-:Y:S01]  /*bad0*/  FADD.FTZ R8, R35, R16 ;  /* 0x0000001023087221 */ /* 0x000fe20000010000 */
[C---:B------:R-:W-:Y:S04]  /*bae0*/  HMMA.16816.F32 R112, R180.reuse, R10, R112 ;  /* 0x0000000ab470723c */ /* 0x040fe80000001870 */
[----:B------:R-:W-:Y:S02]  /*baf0*/  FADD.FTZ R8, R29, R8 ;  /* 0x000000081d087221 */ /* 0x000fe40000010000 */
[----:B------:R-:W-:Y:S02]  /*bb00*/  FADD.FTZ R208, R208, R3 ;  /* 0x00000003d0d07221 */ /* 0x000fe40000010000 */
[----:B------:R-:W-:Y:S01]  /*bb10*/  FADD.FTZ R8, R31, R8 ;  /* 0x000000081f087221 */ /* 0x000fe20000010000 */
[C---:B---3--:R-:W-:Y:S03]  /*bb20*/  HMMA.16816.F32 R116, R180.reuse, R12, R116 ;  /* 0x0000000cb474723c */ /* 0x048fe60000001874 */
[----:B------:R-:W-:Y:S02]  /*bb30*/  FADD.FTZ R8, R190, R8 ;  /* 0x00000008be087221 */ /* 0x000fe40000010000 */
[----:B------:R-:W-:Y:S02]  /*bb40*/  FADD.FTZ R208, R205, R208 ;  /* 0x000000d0cdd07221 */ /* 0x000fe40000010000 */
[----:B------:R-:W-:Y:S01]  /*bb50*/  FADD.FTZ R8, R188, R8 ;  /* 0x00000008bc087221 */ /* 0x000fe20000010000 */
[C---:B------:R-:W-:Y:S04]  /*bb60*/  HMMA.16816.F32 R120, R180.reuse, R14, R120 ;  /* 0x0000000eb478723c */ /* 0x040fe80000001878 */
[----:B------:R-:W-:Y:S02]  /*bb70*/  FADD.FTZ R210, R210, R8 ;  /* 0x00000008d2d27221 */ /* 0x000fe40000010000 */
[----:B------:R-:W-:Y:S02]  /*bb80*/  FADD.FTZ R199, R199, R208 ;  /* 0x000000d0c7c77221 */ /* 0x000fe40000010000 */
[----:B------:R-:W-:Y:S01]  /*bb90*/  FADD.FTZ R210, R212, R210 ;  /* 0x000000d2d4d27221 */ /* 0x000fe20000010000 */
[C---:B--2---:R-:W-:Y:S03]  /*bba0*/  HMMA.16816.F32 R124, R180.reuse, R4, R124 ;  /* 0x00000004b47c723c */ /* 0x044fe6000000187c */
[----:B------:R-:W-:Y:S02]  /*bbb0*/  FADD.FTZ R209, R209, R210 ;  /* 0x000000d2d1d17221 */ /* 0x000fe40000010000 */
[----:B------:R-:W-:Y:S02]  /*bbc0*/  FADD.FTZ R199, R201, R199 ;  /* 0x000000c7c9c77221 */ /* 0x000fe40000010000 */
[----:B------:R-:W-:Y:S01]  /*bbd0*/  FADD.FTZ R209, R207, R209 ;  /* 0x000000d1cfd17221 */ /* 0x000fe20000010000 */
[----:B------:R-:W-:Y:S04]  /*bbe0*/  HMMA.16816.F32 R128, R180, R6, R128 ;  /* 0x00000006b480723c */ /* 0x000fe80000001880 */
[----:B------:R-:W-:Y:S02]  /*bbf0*/  FADD.FTZ R203, R203, R209 ;  /* 0x000000d1cbcb7221 */ /* 0x000fe40000010000 */
[----:B------:R-:W-:Y:S01]  /*bc00*/  FADD.FTZ R199, R200, R199 ;  /* 0x000000c7c8c77221 */ /* 0x000fe20000010000 */
[----:B------:R-:W-:Y:S01]  /*bc10*/  MOV R180, R2 ;  /* 0x0000000200b47202 */ /* 0x000fe20000000f00 */
[----:B------:R-:W-:Y:S04]  /*bc20*/  FADD.FTZ R203, R202, R203 ;  /* 0x000000cbcacb7221 */ /* 0x000fe80000010000 */
[----:B------:R-:W-:Y:S02]  /*bc30*/  FADD.FTZ R203, R204, R203 ;  /* 0x000000cbcccb7221 */ /* 0x000fe40000010000 */
[----:B------:R-:W-:Y:S02]  /*bc40*/  FADD.FTZ R199, R211, R199 ;  /* 0x000000c7d3c77221 */ /* 0x000fe40000010000 */
[----:B------:R-:W-:Y:S02]  /*bc50*/  FADD.FTZ R3, R215, R203 ;  /* 0x000000cbd7037221 */ /* 0x000fe40000010000 */
[----:B------:R-:W-:Y:S03]  /*bc60*/  FADD.FTZ R183, R213, R199 ;  /* 0x000000c7d5b77221 */ /* 0x000fe60000010000 */
[----:B------:R1:W-:Y:S02]  /*bc70*/  STL [R1+0x2c], R3 ;  /* 0x00002c0301007387 */ /* 0x0003e40000100800 */
[----:B-1----:R-:W-:Y:S01]  /*bc80*/  MOV R3, R0 ;  /* 0x0000000000037202 */ /* 0x002fe20000000f00 */
[----:B------:R-:W-:-:S05]  /*bc90*/  @P0 BRA `(.L_x_1544) ;  /* 0xffffb46000000947 */ /* 0x000fca000383ffff */
.L_x_1543:
[----:B------:R-:W2:Y:S01]  /*bca0*/  LDL.LU R6, [R1+0x2c] ;  /* 0x00002c0001067983 */ /* 0x000ea20000300800 */
[----:B------:R-:W-:-:S03]  /*bcb0*/  PLOP3.LUT P2, PT, PT, PT, PT, 0x8, 0x0 ;  /* 0x000000000000781c */ /* 0x000fc60003f4e170 */
[----:B------:R-:W1:Y:S02]  /*bcc0*/  SHFL.BFLY PT, R4, R183, 0x2, 0x1f ;  /* 0x0c401f00b7047f89 */ /* 0x000e6400000e0000 */
[----:B-1----:R-:W-:-:S05]  /*bcd0*/  FADD.FTZ R183, R4, R183 ;  /* 0x000000b704b77221 */ /* 0x002fca0000010000 */
[----:B------:R-:W1:Y:S02]  /*bce0*/  SHFL.BFLY PT, R4, R183, 0x1, 0x1f ;  /* 0x0c201f00b7047f89 */ /* 0x000e6400000e0000 */
[----:B-1----:R-:W-:-:S05]  /*bcf0*/  FADD.FTZ R4, R4, R183 ;  /* 0x000000b704047221 */ /* 0x002fca0000010000 */
[----:B------:R-:W-:-:S13]  /*bd00*/  FSETP.NE.FTZ.AND P0, PT, R4, RZ, PT ;  /* 0x000000ff0400720b */ /* 0x000fda0003f15000 */
[----:B------:R-:W1:Y:S01]  /*bd10*/  @P0 MUFU.LG2 R7, R4 ;  /* 0x0000000400070308 */ /* 0x000e620000000c00 */
[----:B------:R-:W-:Y:S01]  /*bd20*/  @P0 MOV R10, 0x3f317218 ;  /* 0x3f317218000a0802 */ /* 0x000fe20000000f00 */
[----:B-1----:R-:W-:-:S04]  /*bd30*/  @P0 FMUL.FTZ R9, R7, 0.69314718246459960938 ;  /* 0x3f31721807090820 */ /* 0x002fc80000410000 */
[----:B------:R-:W-:Y:S01]  /*bd40*/  @P0 FMUL.FTZ R7, R10, c[0x0][0x2d0] ;  /* 0x0000b4000a070a20 */ /* 0x000fe20000410000 */
[----:B--2---:R-:W1:Y:S02]  /*bd50*/  SHFL.BFLY PT, R5, R6, 0x2, 0x1f ;  /* 0x0c401f0006057f89 */ /* 0x004e6400000e0000 */
[----:B-1----:R-:W-:Y:S01]  /*bd60*/  FADD.FTZ R5, R5, R6 ;  /* 0x0000000605057221 */ /* 0x002fe20000010000 */
[----:B------:R-:W-:-:S04]  /*bd70*/  MOV R6, RZ ;  /* 0x000000ff00067202 */ /* 0x000fc80000000f00 */
[----:B------:R-:W1:Y:S02]  /*bd80*/  SHFL.BFLY PT, R3, R5, 0x1, 0x1f ;  /* 0x0c201f0005037f89 */ /* 0x000e6400000e0000 */
[----:B-1----:R-:W-:Y:S01]  /*bd90*/  FADD.FTZ R5, R5, R3 ;  /* 0x0000000305057221 */ /* 0x002fe20000010000 */
[----:B------:R-:W-:-:S04]  /*bda0*/  MOV R3, RZ ;  /* 0x000000ff00037202 */ /* 0x000fc80000000f00 */
[----:B------:R-:W-:Y:S02]  /*bdb0*/  FSETP.NE.FTZ.AND P1, PT, R5, RZ, PT ;  /* 0x000000ff0500720b */ /* 0x000fe40003f35000 */
[----:B------:R1:W2:Y:S11]  /*bdc0*/  @P0 MUFU.RCP R3, R4 ;  /* 0x0000000400030308 */ /* 0x0002b60000001000 */
[----:B------:R-:W3:Y:S01]  /*bdd0*/  @P1 MUFU.RCP R6, R5 ;  /* 0x0000000500061308 */ /* 0x000ee20000001000 */
[----:B------:R-:W-:-:S02]  /*bde0*/  @P1 MOV R8, 0x3f317218 ;  /* 0x3f31721800081802 */ /* 0x000fc40000000f00 */
[----:B-1----:R-:W-:-:S03]  /*bdf0*/  MOV R4, 0xff800000 ;  /* 0xff80000000047802 */ /* 0x002fc60000000f00 */
[----:B------:R-:W-:Y:S02]  /*be00*/  @P1 FMUL.FTZ R8, R8, c[0x0][0x2d0] ;  /* 0x0000b40008081a20 */ /* 0x000fe40000410000 */
[----:B------:R-:W1:Y:S01]  /*be10*/  @P1 MUFU.LG2 R5, R5 ;  /* 0x0000000500051308 */ /* 0x000e620000000c00 */
[C---:B--2---:R-:W-:Y:S02]  /*be20*/  FMUL.FTZ R178, R3.reuse, R178 ;  /* 0x000000b203b27220 */ /* 0x044fe40000410000 */
[C---:B------:R-:W-:Y:S02]  /*be30*/  FMUL.FTZ R179, R3.reuse, R179 ;  /* 0x000000b303b37220 */ /* 0x040fe40000410000 */
[C---:B------:R-:W-:Y:S02]  /*be40*/  FMUL.FTZ R174, R3.reuse, R174 ;  /* 0x000000ae03ae7220 */ /* 0x040fe40000410000 */
[----:B------:R-:W-:Y:S02]  /*be50*/  FMUL.FTZ R175, R3, R175 ;  /* 0x000000af03af7220 */ /* 0x000fe40000410000 */
[----:B---3--:R-:W-:-:S02]  /*be60*/  FMUL.FTZ R176, R6, R176 ;  /* 0x000000b006b07220 */ /* 0x008fc40000410000 */
[C---:B------:R-:W-:Y:S02]  /*be70*/  FMUL.FTZ R177, R6.reuse, R177 ;  /* 0x000000b106b17220 */ /* 0x040fe40000410000 */
[C---:B------:R-:W-:Y:S02]  /*be80*/  FMUL.FTZ R172, R6.reuse, R172 ;  /* 0x000000ac06ac7220 */ /* 0x040fe40000410000 */
[C---:B------:R-:W-:Y:S02]  /*be90*/  FMUL.FTZ R173, R6.reuse, R173 ;  /* 0x000000ad06ad7220 */ /* 0x040fe40000410000 */
[----:B-1----:R-:W-:Y:S02]  /*bea0*/  @P1 FMUL.FTZ R5, R5, 0.69314718246459960938 ;  /* 0x3f31721805051820 */ /* 0x002fe40000410000 */
        /* <DEDUP_REMOVED lines=123> */
.L_x_1535:
[----:B------:R-:W-:Y:S05]  /*c660*/  @P2 BRA `(.L_x_1547) ;  /* 0x00001f7000002947 */ /* 0x000fea0003800000 */
[----:B------:R-:W1:Y:S01]  /*c670*/  S2R R0, SR_CTAID.Y ;  /* 0x0000000000007919 */ /* 0x000e620000002600 */
[----:B------:R-:W-:Y:S01]  /*c680*/  IMAD R5, RZ, RZ, -UR11 ;  /* 0x8000000bff057e24 */ /* 0x000fe2000f8e02ff */
[----:B------:R-:W-:Y:S01]  /*c690*/  USHF.R.S32.HI UR6, URZ, 0x1f, UR11 ;  /* 0x0000001f3f067899 */ /* 0x000fe2000801140b */
[----:B------:R-:W-:Y:S01]  /*c6a0*/  IMAD.MOV.U32 R9, RZ, RZ, c[0x0][0x4e8] ;  /* 0x00013a00ff097624 */ /* 0x000fe200078e00ff */
[----:B------:R-:W3:Y:S01]  /*c6b0*/  S2R R11, SR_TID.X ;  /* 0x00000000000b7919 */ /* 0x000ee20000002100 */
[----:B------:R-:W-:Y:S01]  /*c6c0*/  ULDC.64 UR4, c[0x0][0x4d0] ;  /* 0x0001340000047ab9 */ /* 0x000fe20000000a00 */
[----:B------:R-:W-:Y:S01]  /*c6d0*/  BSSY B0, `(.L_x_1548) ;  /* 0x000012d000007945 */ /* 0x000fe20003800000 */
[----:B------:R-:W-:Y:S01]  /*c6e0*/  UIMAD UR7, UR6, UR4, URZ ;  /* 0x00000004060772a4 */ /* 0x000fe2000f8e023f */
[----:B------:R-:W4:Y:S01]  /*c6f0*/  S2R R8, SR_CTAID.Z ;  /* 0x0000000000087919 */ /* 0x000f220000002700 */
[----:B--2---:R-:W-:-:S03]  /*c700*/  UIMAD.WIDE.U32 UR8, UR11, UR4, URZ ;  /* 0x000000040b0872a5 */ /* 0x004fc6000f8e003f */
[----:B------:R-:W-:Y:S01]  /*c710*/  BAR.SYNC.DEFER_BLOCKING 0x1, 0x100 ;  /* 0x0044000000007b1d */ /* 0x000fe20000010000 */
[----:B------:R-:W-:Y:S01]  /*c720*/  UIMAD UR7, UR11, UR5, UR7 ;  /* 0x000000050b0772a4 */ /* 0x000fe2000f8e0207 */
[C---:B------:R-:W-:Y:S01]  /*c730*/  ISETP.NE.AND P1, PT, R9.reuse, 0x1, PT ;  /* 0x000000010900780c */ /* 0x040fe20003f25270 */
[----:B------:R-:W-:Y:S01]  /*c740*/  IMAD.U32 R16, RZ, RZ, UR8 ;  /* 0x00000008ff107e24 */ /* 0x000fe2000f8e00ff */
[----:B------:R-:W-:Y:S01]  /*c750*/  MOV R17, UR9 ;  /* 0x0000000900117c02 */ /* 0x000fe20008000f00 */
[----:B------:R-:W-:Y:S01]  /*c760*/  UIADD3 UR7, UR9, UR7, URZ ;  /* 0x0000000709077290 */ /* 0x000fe2000fffe03f */
[----:B------:R-:W-:Y:S01]  /*c770*/  IMAD R9, R9, c[0x0][0x388], RZ ;  /* 0x0000e20009097a24 */ /* 0x000fe200078e02ff */
[----:B------:R-:W-:Y:S02]  /*c780*/  ULDC.64 UR4, c[0x0][0x438] ;  /* 0x00010e0000047ab9 */ /* 0x000fe40000000a00 */
[----:B------:R-:W-:Y:S02]  /*c790*/  UIMAD.WIDE.U32 UR14, UR11, UR4, URZ ;  /* 0x000000040b0e72a5 */ /* 0x000fe4000f8e003f */
[----:B------:R-:W-:Y:S01]  /*c7a0*/  UIMAD UR4, UR6, UR4, URZ ;  /* 0x00000004060472a4 */ /* 0x000fe2000f8e023f */
[----:B-1----:R-:W-:-:S02]  /*c7b0*/  IMAD R5, R5, c[0x0][0x550], R0 ;  /* 0x0001540005057a24 */ /* 0x002fc400078e0200 */
[----:B------:R-:W-:Y:S01]  /*c7c0*/  IMAD.U32 R17, RZ, RZ, UR7 ;  /* 0x00000007ff117e24 */ /* 0x000fe2000f8e00ff */
[----:B------:R-:W-:Y:S01]  /*c7d0*/  UIMAD UR4, UR11, UR5, UR4 ;  /* 0x000000050b0472a4 */ /* 0x000fe2000f8e0204 */
[----:B---3--:R-:W-:Y:S01]  /*c7e0*/  SHF.R.S32.HI R0, RZ, 0x1f, R11 ;  /* 0x0000001fff007819 */ /* 0x008fe2000001140b */
[----:B------:R-:W-:Y:S01]  /*c7f0*/  IMAD.U32 R15, RZ, RZ, UR15 ;  /* 0x0000000fff0f7e24 */ /* 0x000fe2000f8e00ff */
[----:B------:R-:W-:Y:S01]  /*c800*/  MOV R14, UR14 ;  /* 0x0000000e000e7c02 */ /* 0x000fe20008000f00 */
[----:B------:R-:W-:Y:S01]  /*c810*/  UIADD3 UR4, UR15, UR4, URZ ;  /* 0x000000040f047290 */ /* 0x000fe2000fffe03f */
[-C--:B------:R-:W-:Y:S01]  /*c820*/  LEA.HI R13, R0, R11.reuse, RZ, 0x5 ;  /* 0x0000000b000d7211 */ /* 0x080fe200078f28ff */
[----:B----4-:R-:W-:Y:S01]  /*c830*/  IMAD.WIDE.U32 R16, R8, c[0x0][0x4d8], R16 ;  /* 0x0001360008107a25 */ /* 0x010fe200078e0010 */
[----:B------:R-:W-:Y:S02]  /*c840*/  LEA.HI R0, R0, R11, RZ, 0x2 ;  /* 0x0000000b00007211 */ /* 0x000fe400078f10ff */
[----:B------:R-:W-:Y:S01]  /*c850*/  LOP3.LUT R3, R13, 0xffffffe0, RZ, 0xc0, !PT ;  /* 0xffffffe00d037812 */ /* 0x000fe200078ec0ff */
[----:B------:R-:W-:Y:S01]  /*c860*/  IMAD.U32 R15, RZ, RZ, UR4 ;  /* 0x00000004ff0f7e24 */ /* 0x000fe2000f8e00ff */
[----:B------:R-:W-:-:S02]  /*c870*/  LOP3.LUT R0, R0, 0xfffffffc, RZ, 0xc0, !PT ;  /* 0xfffffffc00007812 */ /* 0x000fc400078ec0ff */
[----:B------:R-:W-:Y:S01]  /*c880*/  SHF.R.S32.HI R7, RZ, 0x5, R13 ;  /* 0x00000005ff077819 */ /* 0x000fe2000001140d */
[----:B------:R-:W-:Y:S01]  /*c890*/  IMAD.IADD R3, R11, 0x1, -R3 ;  /* 0x000000010b037824 */ /* 0x000fe200078e0a03 */
[----:B------:R-:W-:Y:S01]  /*c8a0*/  SHF.R.S32.HI R13, RZ, 0x1f, R13 ;  /* 0x0000001fff0d7819 */ /* 0x000fe2000001140d */
[----:B------:R-:W-:Y:S01]  /*c8b0*/  IMAD.WIDE.U32 R14, R8, c[0x0][0x440], R14 ;  /* 0x00011000080e7a25 */ /* 0x000fe200078e000e */
[----:B------:R-:W-:Y:S02]  /*c8c0*/  IADD3 R11, -R0, R11, RZ ;  /* 0x0000000b000b7210 */ /* 0x000fe40007ffe1ff */
[----:B------:R-:W1:Y:S01]  /*c8d0*/  S2R R0, SR_CTAID.X ;  /* 0x0000000000007919 */ /* 0x000e620000002500 */
[----:B------:R-:W-:Y:S02]  /*c8e0*/  LEA.HI R13, R13, R7, RZ, 0x3 ;  /* 0x000000070d0d7211 */ /* 0x000fe400078f18ff */
[----:B------:R-:W-:Y:S02]  /*c8f0*/  SHF.R.S32.HI R2, RZ, 0x1f, R3 ;  /* 0x0000001fff027819 */ /* 0x000fe40000011403 */
[----:B------:R-:W-:-:S02]  /*c900*/  LOP3.LUT R13, R13, 0xffffff8, RZ, 0xc0, !PT ;  /* 0x0ffffff80d0d7812 */ /* 0x000fc400078ec0ff */
[----:B------:R-:W-:Y:S02]  /*c910*/  LEA.HI R10, R11, R11, RZ, 0x1 ;  /* 0x0000000b0b0a7211 */ /* 0x000fe400078f08ff */
[----:B------:R-:W-:Y:S01]  /*c920*/  LEA.HI R2, R2, R3, RZ, 0x2 ;  /* 0x0000000302027211 */ /* 0x000fe200078f10ff */
[----:B------:R-:W-:Y:S01]  /*c930*/  IMAD.IADD R13, R7, 0x1, -R13 ;  /* 0x00000001070d7824 */ /* 0x000fe200078e0a0d */
[----:B------:R-:W-:Y:S02]  /*c940*/  LOP3.LUT R10, R10, 0x1ffffffe, RZ, 0xc0, !PT ;  /* 0x1ffffffe0a0a7812 */ /* 0x000fe400078ec0ff */
[----:B------:R-:W-:Y:S02]  /*c950*/  SHF.R.S32.HI R12, RZ, 0x2, R2 ;  /* 0x00000002ff0c7819 */ /* 0x000fe40000011402 */
[----:B------:R-:W-:Y:S02]  /*c960*/  SHF.R.S32.HI R7, RZ, 0x1f, R8 ;  /* 0x0000001fff077819 */ /* 0x000fe40000011408 */
[----:B------:R-:W-:Y:S01]  /*c970*/  IADD3 R10, R11, -R10, RZ ;  /* 0x8000000a0b0a7210 */ /* 0x000fe20007ffe0ff */
[----:B------:R-:W-:Y:S01]  /*c980*/  IMAD R12, R13, 0x10, R12 ;  /* 0x000000100d0c7824 */ /* 0x000fe200078e020c */
[----:B------:R-:W-:Y:S01]  /*c990*/  LOP3.LUT R2, R2, 0x7ffffffc, RZ, 0xc0, !PT ;  /* 0x7ffffffc02027812 */ /* 0x000fe200078ec0ff */
[----:B------:R-:W-:-:S02]  /*c9a0*/  IMAD R11, R7, c[0x0][0x4d8], RZ ;  /* 0x00013600070b7a24 */ /* 0x000fc400078e02ff */
[----:B------:R-:W-:Y:S02]  /*c9b0*/  IMAD R10, R10, 0x8, R12 ;  /* 0x000000080a0a7824 */ /* 0x000fe400078e020c */
[----:B------:R-:W-:Y:S02]  /*c9c0*/  IMAD R7, R7, c[0x0][0x440], RZ ;  /* 0x0001100007077a24 */ /* 0x000fe400078e02ff */
[----:B------:R-:W-:Y:S01]  /*c9d0*/  IMAD R11, R8, c[0x0][0x4dc], R11 ;  /* 0x00013700080b7a24 */ /* 0x000fe200078e020b */
[----:B-1----:R-:W-:Y:S01]  /*c9e0*/  LEA R10, R0, R10, 0x7 ;  /* 0x0000000a000a7211 */ /* 0x002fe200078e38ff */
[----:B------:R-:W-:Y:S01]  /*c9f0*/  IMAD R7, R8, c[0x0][0x444], R7 ;  /* 0x0001110008077a24 */ /* 0x000fe200078e0207 */
[----:B------:R-:W-:Y:S01]  /*ca00*/  SHF.R.S32.HI R8, RZ, 0x1f, R5 ;  /* 0x0000001fff087819 */ /* 0x000fe20000011405 */
[----:B------:R-:W-:Y:S01]  /*ca10*/  IMAD.IADD R17, R17, 0x1, R11 ;  /* 0x0000000111117824 */ /* 0x000fe200078e020b */
[----:B------:R-:W-:Y:S01]  /*ca20*/  MOV R11, R10 ;  /* 0x0000000a000b7202 */ /* 0x000fe20000000f00 */
[----:B------:R-:W-:Y:S01]  /*ca30*/  IMAD.IADD R15, R15, 0x1, R7 ;  /* 0x000000010f0f7824 */ /* 0x000fe200078e0207 */
[----:B------:R-:W-:Y:S01]  /*ca40*/  LEA R0, R0, R12, 0x7 ;  /* 0x0000000c00007211 */ /* 0x000fe200078e38ff */
[----:B------:R-:W-:-:S04]  /*ca50*/  @P1 IMAD.HI.U32 R7, R10, c[0x0][0x4ec], RZ ;  /* 0x00013b000a071a27 */ /* 0x000fc800078e00ff */
[C---:B------:R-:W-:Y:S01]  /*ca60*/  IMAD R13, R8.reuse, c[0x0][0x4e0], RZ ;  /* 0x00013800080d7a24 */ /* 0x040fe200078e02ff */
[----:B------:R-:W-:Y:S01]  /*ca70*/  @P1 SHF.R.U32.HI R11, RZ, c[0x0][0x4f0], R7 ;  /* 0x00013c00ff0b1a19 */ /* 0x000fe20000011607 */
[----:B------:R-:W-:Y:S02]  /*ca80*/  IMAD R8, R8, c[0x0][0x448], RZ ;  /* 0x0001120008087a24 */ /* 0x000fe400078e02ff */
[C---:B------:R-:W-:Y:S02]  /*ca90*/  IMAD R13, R5.reuse, c[0x0][0x4e4], R13 ;  /* 0x00013900050d7a24 */ /* 0x040fe400078e020d */
[----:B------:R-:W-:Y:S02]  /*caa0*/  IMAD.MOV R7, RZ, RZ, -R11 ;  /* 0x000000ffff077224 */ /* 0x000fe400078e0a0b */
[C---:B------:R-:W-:Y:S02]  /*cab0*/  IMAD R8, R5.reuse, c[0x0][0x44c], R8 ;  /* 0x0001130005087a24 */ /* 0x040fe400078e0208 */
[----:B------:R-:W-:-:S04]  /*cac0*/  IMAD.WIDE.U32 R14, R5, c[0x0][0x448], R14 ;  /* 0x00011200050e7a25 */ /* 0x000fc800078e000e */
[----:B------:R-:W-:Y:S01]  /*cad0*/  IMAD.WIDE.U32 R18, R5, c[0x0][0x4e0], R16 ;  /* 0x0001380005127a25 */ /* 0x000fe200078e0010 */
[----:B------:R-:W-:Y:S02]  /*cae0*/  IADD3 R15, R15, R8, RZ ;  /* 0x000000080f0f7210 */ /* 0x000fe40007ffe0ff */
[----:B------:R-:W-:Y:S01]  /*caf0*/  SHF.R.S32.HI R8, RZ, 0x1f, R11 ;  /* 0x0000001fff087819 */ /* 0x000fe2000001140b */
[----:B------:R-:W-:Y:S01]  /*cb00*/  @P1 IMAD.HI.U32 R5, R10, c[0x0][0x4ec], RZ ;  /* 0x00013b000a051a27 */ /* 0x000fe200078e00ff */
[----:B------:R-:W-:-:S03]  /*cb10*/  IADD3 R18, P0, R11, R18, RZ ;  /* 0x000000120b127210 */ /* 0x000fc60007f1e0ff */
[--C-:B------:R-:W-:Y:S01]  /*cb20*/  IMAD R7, R7, c[0x0][0x4e8], R10.reuse ;  /* 0x00013a0007077a24 */ /* 0x100fe200078e020a */
[----:B------:R-:W-:Y:S01]  /*cb30*/  IADD3.X R19, R8, R19, R13, P0, !PT ;  /* 0x0000001308137210 */ /* 0x000fe200007fe40d */
[----:B------:R-:W-:Y:S01]  /*cb40*/  IMAD.MOV.U32 R16, RZ, RZ, R10 ;  /* 0x000000ffff107224 */ /* 0x000fe200078e000a */
[----:B------:R-:W-:Y:S02]  /*cb50*/  @P1 SHF.R.U32.HI R16, RZ, c[0x0][0x4f0], R5 ;  /* 0x00013c00ff101a19 */ /* 0x000fe40000011605 */
[----:B------:R-:W-:Y:S01]  /*cb60*/  SHF.R.S32.HI R5, RZ, 0x1f, R7 ;  /* 0x0000001fff057819 */ /* 0x000fe20000011407 */
[----:B------:R-:W-:Y:S01]  /*cb70*/  IMAD.WIDE.U32 R18, R7, c[0x0][0x4c8], R18 ;  /* 0x0001320007127a25 */ /* 0x000fe200078e0012 */
[----:B------:R-:W-:-:S03]  /*cb80*/  SHF.R.S32.HI R11, RZ, 0x1f, R16 ;  /* 0x0000001fff0b7819 */ /* 0x000fc60000011410 */
[----:B------:R-:W-:Y:S02]  /*cb90*/  IMAD R5, R5, c[0x0][0x4c8], RZ ;  /* 0x0001320005057a24 */ /* 0x000fe400078e02ff */
[----:B------:R-:W-:Y:S02]  /*cba0*/  IMAD R11, R11, c[0x0][0x430], RZ ;  /* 0x00010c000b0b7a24 */ /* 0x000fe400078e02ff */
[----:B------:R-:W-:Y:S01]  /*cbb0*/  IMAD R5, R7, c[0x0][0x4cc], R5 ;  /* 0x0001330007057a24 */ /* 0x000fe200078e0205 */
[----:B------:R-:W-:Y:S01]  /*cbc0*/  LEA R7, P0, R18, c[0x0][0x4a8], 0x2 ;  /* 0x00012a0012077a11 */ /* 0x000fe200078010ff */
[----:B------:R-:W-:Y:S02]  /*cbd0*/  IMAD.MOV R8, RZ, RZ, -R16 ;  /* 0x000000ffff087224 */ /* 0x000fe400078e0a10 */
[----:B------:R-:W-:Y:S02]  /*cbe0*/  IMAD.IADD R5, R19, 0x1, R5 ;  /* 0x0000000113057824 */ /* 0x000fe400078e0205 */
[----:B------:R-:W-:Y:S01]  /*cbf0*/  IMAD.WIDE.U32 R14, R16, c[0x0][0x430], R14 ;  /* 0x00010c00100e7a25 */ /* 0x000fe200078e000e */
[----:B------:R-:W-:Y:S02]  /*cc00*/  SHFL.IDX PT, R12, R7, RZ, 0x1c1f ;  /* 0x001c1fff070c7589 */ /* 0x000fe400000e0000 */
[----:B------:R-:W-:Y:S01]  /*cc10*/  LEA.HI.X R5, R18, c[0x0][0x4ac], R5, 0x2, P0 ;  /* 0x00012b0012057a11 */ /* 0x000fe200000f1405 */
[----:B------:R-:W-:Y:S01]  /*cc20*/  IMAD R11, R16, c[0x0][0x434], R11 ;  /* 0x00010d00100b7a24 */ /* 0x000fe200078e020b */
[----:B------:R-:W-:Y:S01]  /*cc30*/  LOP3.LUT P0, RZ, R3, 0x3, RZ, 0xc0, !PT ;  /* 0x0000000303ff7812 */ /* 0x000fe2000780c0ff */
[----:B------:R1:W-:Y:S01]  /*cc40*/  SHFL.IDX PT, R16, R7, 0x1, 0x1c1f ;  /* 0x003c1f0007107f89 */ /* 0x0003e200000e0000 */
[----:B------:R-:W-:-:S02]  /*cc50*/  IMAD R8, R8, c[0x0][0x4e8], R10 ;  /* 0x00013a0008087a24 */ /* 0x000fc400078e020a */
[----:B------:R-:W-:Y:S01]  /*cc60*/  ISETP.GE.OR P2, PT, R0, R9, P0 ;  /* 0x000000090000720c */ /* 0x000fe20000746670 */
[----:B------:R-:W2:Y:S01]  /*cc70*/  SHFL.IDX PT, R13, R5, RZ, 0x1c1f ;  /* 0x001c1fff050d7589 */ /* 0x000ea200000e0000 */
[----:B------:R-:W-:Y:S01]  /*cc80*/  IMAD.IADD R15, R15, 0x1, R11 ;  /* 0x000000010f0f7824 */ /* 0x000fe200078e020b */
[----:B------:R-:W-:Y:S01]  /*cc90*/  SHF.R.S32.HI R10, RZ, 0x1f, R8 ;  /* 0x0000001fff0a7819 */ /* 0x000fe20000011408 */
[----:B------:R-:W-:Y:S01]  /*cca0*/  IMAD.IADD R3, R3, 0x1, -R2 ;  /* 0x0000000103037824 */ /* 0x000fe200078e0a02 */
[----:B------:R3:W4:Y:S01]  /*ccb0*/  SHFL.IDX PT, R17, R5, 0x1, 0x1c1f ;  /* 0x003c1f0005117f89 */ /* 0x00072200000e0000 */
[----:B------:R-:W-:-:S03]  /*ccc0*/  IMAD.WIDE.U32 R14, R8, c[0x0][0x428], R14 ;  /* 0x00010a00080e7a25 */ /* 0x000fc600078e000e */
[----:B------:R-:W-:Y:S01]  /*ccd0*/  SHF.L.U32 R3, R3, 0x1, RZ ;  /* 0x0000000103037819 */ /* 0x000fe200000006ff */
[----:B------:R-:W-:-:S04]  /*cce0*/  IMAD R10, R10, c[0x0][0x428], RZ ;  /* 0x00010a000a0a7a24 */ /* 0x000fc800078e02ff */
[----:B------:R-:W-:-:S05]  /*ccf0*/  IMAD R10, R8, c[0x0][0x42c], R10 ;  /* 0x00010b00080a7a24 */ /* 0x000fca00078e020a */
[----:B------:R-:W-:Y:S02]  /*cd00*/  IADD3 R10, R15, R10, RZ ;  /* 0x0000000a0f0a7210 */ /* 0x000fe40007ffe0ff */
[C---:B-1----:R-:W-:Y:S01]  /*cd10*/  LEA R7, P1, R14.reuse, c[0x0][0x400], 0x2 ;  /* 0x000100000e077a11 */ /* 0x042fe200078210ff */
[----:B--2---:R1:W-:Y:S03]  /*cd20*/  @!P2 ST.E [R12.64], R4 ;  /* 0x000000040c00a985 */ /* 0x0043e6000c10190c */
[----:B------:R-:W-:Y:S02]  /*cd30*/  LEA.HI.X R10, R14, c[0x0][0x404], R10, 0x2, P1 ;  /* 0x000101000e0a7a11 */ /* 0x000fe400008f140a */
[----:B---3--:R-:W-:Y:S01]  /*cd40*/  IADD3 R5, R0, 0x8, RZ ;  /* 0x0000000800057810 */ /* 0x008fe20007ffe0ff */
[----:B------:R2:W3:Y:S03]  /*cd50*/  SHFL.IDX PT, R14, R7, RZ, 0x1c1f ;  /* 0x001c1fff070e7589 */ /* 0x0004e600000e0000 */
[CC--:B------:R-:W-:Y:S01]  /*cd60*/  ISETP.GE.OR P0, PT, R5.reuse, R9.reuse, P0 ;  /* 0x000000090500720c */ /* 0x0c0fe20000706670 */
[----:B------:R2:W2:Y:S01]  /*cd70*/  SHFL.IDX PT, R15, R10, RZ, 0x1c1f ;  /* 0x001c1fff0a0f7589 */ /* 0x0004a200000e0000 */
[----:B------:R-:W-:-:S11]  /*cd80*/  ISETP.GE.AND P1, PT, R5, R9, PT ;  /* 0x000000090500720c */ /* 0x000fd60003f26270 */
[----:B----4-:R4:W-:Y:S01]  /*cd90*/  @!P0 ST.E [R16.64], R6 ;  /* 0x0000000610008985 */ /* 0x0109e2000c10190c */
[----:B------:R-:W-:Y:S02]  /*cda0*/  ISETP.GE.AND P0, PT, R0, R9, PT ;  /* 0x000000090000720c */ /* 0x000fe40003f06270 */
[----:B-1----:R-:W-:-:S11]  /*cdb0*/  P2R R4, PR, RZ, 0x2 ;  /* 0x00000002ff047803 */ /* 0x002fd60000000000 */
[----:B------:R-:W-:Y:S05]  /*cdc0*/  @P0 BRA `(.L_x_1549) ;  /* 0x00000bd000000947 */ /* 0x000fea0003800000 */
[C---:B--23--:R-:W-:Y:S02]  /*cdd0*/  ISETP.GE.AND P0, PT, R3.reuse, c[0x0][0x3c8], PT ;  /* 0x0000f20003007a0c */ /* 0x04cfe40003f06270 */
[C---:B------:R-:W-:Y:S02]  /*cde0*/  IADD3 R0, R3.reuse, 0x10, RZ ;  /* 0x0000001003007810 */ /* 0x040fe40007ffe0ff */
[C---:B------:R-:W-:Y:S02]  /*cdf0*/  IADD3 R2, R3.reuse, 0x8, RZ ;  /* 0x0000000803027810 */ /* 0x040fe40007ffe0ff */
[----:B------:R-:W-:Y:S02]  /*ce00*/  ISETP.GE.AND P4, PT, R0, c[0x0][0x3c8], PT ;  /* 0x0000f20000007a0c */ /* 0x000fe40003f86270 */
[----:B------:R-:W-:Y:S02]  /*ce10*/  ISETP.GE.AND P5, PT, R2, c[0x0][0x3c8], PT ;  /* 0x0000f20002007a0c */ /* 0x000fe40003fa6270 */
[----:B----4-:R-:W-:-:S02]  /*ce20*/  IADD3 R6, R3, 0x20, RZ ;  /* 0x0000002003067810 */ /* 0x010fc40007ffe0ff */
[C---:B------:R-:W-:Y:S01]  /*ce30*/  IADD3 R5, R3.reuse, 0x28, RZ ;  /* 0x0000002803057810 */ /* 0x040fe20007ffe0ff */
[----:B------:R-:W-:Y:S01]  /*ce40*/  @!P0 IMAD.WIDE R8, R3, 0x4, R14 ;  /* 0x0000000403088825 */ /* 0x000fe200078e020e */
[----:B------:R-:W-:Y:S02]  /*ce50*/  ISETP.GE.AND P2, PT, R6, c[0x0][0x3c8], PT ;  /* 0x0000f20006007a0c */ /* 0x000fe40003f46270 */
[----:B------:R-:W-:Y:S02]  /*ce60*/  ISETP.GE.AND P1, PT, R5, c[0x0][0x3c8], PT ;  /* 0x0000f20005007a0c */ /* 0x000fe40003f26270 */
[----:B------:R1:W-:Y:S03]  /*ce70*/  @!P0 ST.E.64 [R8.64], R176 ;  /* 0x000000b008008985 */ /* 0x0003e6000c101b0c */
[----:B------:R-:W-:-:S04]  /*ce80*/  @!P5 LEA.HI R2, R2, R2, RZ, 0x1 ;  /* 0x000000020202d211 */ /* 0x000fc800078f08ff */
[----:B------:R-:W-:Y:S02]  /*ce90*/  @!P5 LOP3.LUT R2, R2, 0xfffffffe, RZ, 0xc0, !PT ;  /* 0xfffffffe0202d812 */ /* 0x000fe400078ec0ff */
[----:B------:R-:W-:Y:S02]  /*cea0*/  @!P2 LEA.HI R6, R6, R6, RZ, 0x1 ;  /* 0x000000060606a211 */ /* 0x000fe400078f08ff */
[----:B------:R-:W-:Y:S01]  /*ceb0*/  @!P1 LEA.HI R5, R5, R5, RZ, 0x1 ;  /* 0x0000000505059211 */ /* 0x000fe200078f08ff */
[----:B------:R-:W-:Y:S01]  /*cec0*/  @!P5 IMAD.WIDE R12, R2, 0x4, R14 ;  /* 0x00000004020cd825 */ /* 0x000fe200078e020e */
[----:B------:R-:W-:Y:S02]  /*ced0*/  IADD3 R2, R3, 0x38, RZ ;  /* 0x0000003803027810 */ /* 0x000fe40007ffe0ff */
[----:B------:R-:W-:Y:S02]  /*cee0*/  @!P2 LOP3.LUT R6, R6, 0xfffffffe, RZ, 0xc0, !PT ;  /* 0xfffffffe0606a812 */ /* 0x000fe400078ec0ff */
[----:B------:R-:W-:Y:S01]  /*cef0*/  @!P1 LOP3.LUT R5, R5, 0xfffffffe, RZ, 0xc0, !PT ;  /* 0xfffffffe05059812 */ /* 0x000fe200078ec0ff */
[----:B------:R2:W-:Y:S01]  /*cf00*/  @!P5 ST.E.64 [R12.64], R172 ;  /* 0x000000ac0c00d985 */ /* 0x0005e2000c101b0c */
[----:B------:R-:W-:-:S03]  /*cf10*/  ISETP.GE.AND P5, PT, R2, c[0x0][0x3c8], PT ;  /* 0x0000f20002007a0c */ /* 0x000fc60003fa6270 */
[----:B------:R-:W-:Y:S01]  /*cf20*/  @!P1 IMAD.WIDE R18, R5, 0x4, R14 ;  /* 0x0000000405129825 */ /* 0x000fe200078e020e */
[C---:B------:R-:W-:Y:S02]  /*cf30*/  IADD3 R5, R3.reuse, 0x50, RZ ;  /* 0x0000005003057810 */ /* 0x040fe40007ffe0ff */
[C---:B-1----:R-:W-:Y:S02]  /*cf40*/  IADD3 R8, R3.reuse, 0x18, RZ ;  /* 0x0000001803087810 */ /* 0x042fe40007ffe0ff */
[----:B------:R-:W-:Y:S02]  /*cf50*/  @!P4 LEA.HI R9, R0, R0, RZ, 0x1 ;  /* 0x000000000009c211 */ /* 0x000fe400078f08ff */
[----:B------:R-:W-:Y:S02]  /*cf60*/  IADD3 R0, R3, 0x30, RZ ;  /* 0x0000003003007810 */ /* 0x000fe40007ffe0ff */
[----:B------:R-:W-:Y:S02]  /*cf70*/  ISETP.GE.AND P3, PT, R8, c[0x0][0x3c8], PT ;  /* 0x0000f20008007a0c */ /* 0x000fe40003f66270 */
[----:B------:R-:W-:-:S02]  /*cf80*/  ISETP.GE.AND P0, PT, R0, c[0x0][0x3c8], PT ;  /* 0x0000f20000007a0c */ /* 0x000fc40003f06270 */
[----:B------:R-:W-:Y:S02]  /*cf90*/  @!P4 LOP3.LUT R9, R9, 0xfffffffe, RZ, 0xc0, !PT ;  /* 0xfffffffe0909c812 */ /* 0x000fe400078ec0ff */
[----:B------:R-:W-:-:S03]  /*cfa0*/  @!P5 LEA.HI R2, R2, R2, RZ, 0x1 ;  /* 0x000000020202d211 */ /* 0x000fc600078f08ff */
[----:B------:R-:W-:Y:S01]  /*cfb0*/  @!P4 IMAD.WIDE R16, R9, 0x4, R14 ;  /* 0x000000040910c825 */ /* 0x000fe200078e020e */
[----:B------:R-:W-:Y:S02]  /*cfc0*/  IADD3 R9, R3, 0x40, RZ ;  /* 0x0000004003097810 */ /* 0x000fe40007ffe0ff */
[----:B------:R-:W-:Y:S02]  /*cfd0*/  @!P5 LOP3.LUT R2, R2, 0xfffffffe, RZ, 0xc0, !PT ;  /* 0xfffffffe0202d812 */ /* 0x000fe400078ec0ff */
[----:B------:R-:W-:Y:S01]  /*cfe0*/  @!P3 LEA.HI R8, R8, R8, RZ, 0x1 ;  /* 0x000000080808b211 */ /* 0x000fe200078f08ff */
[----:B------:R1:W-:Y:S01]  /*cff0*/  @!P4 ST.E.64 [R16.64], R168 ;  /* 0x000000a81000c985 */ /* 0x0003e2000c101b0c */
[----:B------:R-:W-:Y:S02]  /*d000*/  @!P0 LEA.HI R0, R0, R0, RZ, 0x1 ;  /* 0x0000000000008211 */ /* 0x000fe400078f08ff */
[----:B------:R-:W-:Y:S02]  /*d010*/  @!P3 LOP3.LUT R8, R8, 0xfffffffe, RZ, 0xc0, !PT ;  /* 0xfffffffe0808b812 */ /* 0x000fe400078ec0ff */
[----:B------:R-:W-:-:S02]  /*d020*/  @!P0 LOP3.LUT R0, R0, 0xfffffffe, RZ, 0xc0, !PT ;  /* 0xfffffffe00008812 */ /* 0x000fc400078ec0ff */
[----:B------:R-:W-:Y:S01]  /*d030*/  ISETP.GE.AND P4, PT, R9, c[0x0][0x3c8], PT ;  /* 0x0000f20009007a0c */ /* 0x000fe20003f86270 */
[----:B--2---:R-:W-:Y:S01]  /*d040*/  @!P3 IMAD.WIDE R12, R8, 0x4, R14 ;  /* 0x00000004080cb825 */ /* 0x004fe200078e020e */
[----:B------:R-:W-:-:S03]  /*d050*/  IADD3 R8, R3, 0x60, RZ ;  /* 0x0000006003087810 */ /* 0x000fc60007ffe0ff */
[----:B------:R-:W-:Y:S01]  /*d060*/  @!P0 IMAD.WIDE R20, R0, 0x4, R14 ;  /* 0x0000000400148825 */ /* 0x000fe200078e020e */
[----:B------:R2:W-:Y:S01]  /*d070*/  @!P3 ST.E.64 [R12.64], R164 ;  /* 0x000000a40c00b985 */ /* 0x0005e2000c101b0c */
[----:B------:R-:W-:-:S06]  /*d080*/  IADD3 R0, R3, 0x58, RZ ;  /* 0x0000005803007810 */ /* 0x000fcc0007ffe0ff */
[----:B------:R-:W-:-:S04]  /*d090*/  @!P4 LEA.HI R9, R9, R9, RZ, 0x1 ;  /* 0x000000090909c211 */ /* 0x000fc800078f08ff */
[----:B------:R-:W-:Y:S01]  /*d0a0*/  @!P4 LOP3.LUT R9, R9, 0xfffffffe, RZ, 0xc0, !PT ;  /* 0xfffffffe0909c812 */ /* 0x000fe200078ec0ff */
[----:B-1----:R-:W-:Y:S01]  /*d0b0*/  @!P2 IMAD.WIDE R16, R6, 0x4, R14 ;  /* 0x000000040610a825 */ /* 0x002fe200078e020e */
[----:B------:R-:W-:-:S04]  /*d0c0*/  IADD3 R6, R3, 0x48, RZ ;  /* 0x0000004803067810 */ /* 0x000fc80007ffe0ff */
[----:B------:R1:W-:Y:S01]  /*d0d0*/  @!P2 ST.E.64 [R16.64], R160 ;  /* 0x000000a01000a985 */ /* 0x0003e2000c101b0c */
[----:B------:R-:W-:Y:S02]  /*d0e0*/  ISETP.GE.AND P3, PT, R6, c[0x0][0x3c8], PT ;  /* 0x0000f20006007a0c */ /* 0x000fe40003f66270 */
[----:B------:R-:W-:Y:S01]  /*d0f0*/  ISETP.GE.AND P2, PT, R5, c[0x0][0x3c8], PT ;  /* 0x0000f20005007a0c */ /* 0x000fe20003f46270 */
[----:B------:R-:W-:Y:S01]  /*d100*/  @!P1 ST.E.64 [R18.64], R156 ;  /* 0x0000009c12009985 */ /* 0x000fe2000c101b0c */
[----:B------:R-:W-:-:S03]  /*d110*/  ISETP.GE.AND P1, PT, R0, c[0x0][0x3c8], PT ;  /* 0x0000f20000007a0c */ /* 0x000fc60003f26270 */
[----:B------:R3:W-:Y:S01]  /*d120*/  @!P0 ST.E.64 [R20.64], R152 ;  /* 0x0000009814008985 */ /* 0x0007e2000c101b0c */
[----:B------:R-:W-:Y:S01]  /*d130*/  ISETP.GE.AND P0, PT, R8, c[0x0][0x3c8], PT ;  /* 0x0000f20008007a0c */ /* 0x000fe20003f06270 */
[----:B--2---:R-:W-:Y:S01]  /*d140*/  @!P5 IMAD.WIDE R12, R2, 0x4, R14 ;  /* 0x00000004020cd825 */ /* 0x004fe200078e020e */
[----:B------:R-:W-:-:S03]  /*d150*/  IADD3 R2, R3, 0x68, RZ ;  /* 0x0000006803027810 */ /* 0x000fc60007ffe0ff */
[----:B------:R-:W-:Y:S01]  /*d160*/  @!P3 LEA.HI R6, R6, R6, RZ, 0x1 ;  /* 0x000000060606b211 */ /* 0x000fe200078f08ff */
[----:B------:R2:W-:Y:S01]  /*d170*/  @!P5 ST.E.64 [R12.64], R148 ;  /* 0x000000940c00d985 */ /* 0x0005e2000c101b0c */
[----:B------:R-:W-:Y:S02]  /*d180*/  @!P2 LEA.HI R5, R5, R5, RZ, 0x1 ;  /* 0x000000050505a211 */ /* 0x000fe400078f08ff */
[----:B------:R-:W-:Y:S02]  /*d190*/  @!P1 LEA.HI R0, R0, R0, RZ, 0x1 ;  /* 0x0000000000009211 */ /* 0x000fe400078f08ff */
[----:B------:R-:W-:Y:S02]  /*d1a0*/  @!P3 LOP3.LUT R6, R6, 0xfffffffe, RZ, 0xc0, !PT ;  /* 0xfffffffe0606b812 */ /* 0x000fe400078ec0ff */
[----:B------:R-:W-:Y:S02]  /*d1b0*/  @!P0 LEA.HI R8, R8, R8, RZ, 0x1 ;  /* 0x0000000808088211 */ /* 0x000fe400078f08ff */
[----:B------:R-:W-:-:S02]  /*d1c0*/  @!P2 LOP3.LUT R5, R5, 0xfffffffe, RZ, 0xc0, !PT ;  /* 0xfffffffe0505a812 */ /* 0x000fc400078ec0ff */
[----:B------:R-:W-:Y:S02]  /*d1d0*/  @!P0 LOP3.LUT R8, R8, 0xfffffffe, RZ, 0xc0, !PT ;  /* 0xfffffffe08088812 */ /* 0x000fe400078ec0ff */
[----:B------:R-:W-:Y:S01]  /*d1e0*/  ISETP.GE.AND P5, PT, R2, c[0x0][0x3c8], PT ;  /* 0x0000f20002007a0c */ /* 0x000fe20003fa6270 */
[--C-:B-1----:R-:W-:Y:S01]  /*d1f0*/  @!P4 IMAD.WIDE R16, R9, 0x4, R14.reuse ;  /* 0x000000040910c825 */ /* 0x102fe200078e020e */
[----:B------:R-:W-:Y:S02]  /*d200*/  IADD3 R9, R3, 0x70, RZ ;  /* 0x0000007003097810 */ /* 0x000fe40007ffe0ff */
[----:B------:R-:W-:Y:S02]  /*d210*/  @!P1 LOP3.LUT R0, R0, 0xfffffffe, RZ, 0xc0, !PT ;  /* 0xfffffffe00009812 */ /* 0x000fe400078ec0ff */
[----:B------:R1:W-:Y:S01]  /*d220*/  @!P4 ST.E.64 [R16.64], R144 ;  /* 0x000000901000c985 */ /* 0x0003e2000c101b0c */
[----:B------:R-:W-:Y:S01]  /*d230*/  ISETP.GE.AND P4, PT, R9, c[0x0][0x3c8], PT ;  /* 0x0000f20009007a0c */ /* 0x000fe20003f86270 */
[----:B---3--:R-:W-:Y:S01]  /*d240*/  @!P0 IMAD.WIDE R20, R8, 0x4, R14 ;  /* 0x0000000408148825 */ /* 0x008fe200078e020e */
[----:B------:R-:W-:-:S03]  /*d250*/  IADD3 R8, R3, 0x78, RZ ;  /* 0x0000007803087810 */ /* 0x000fc60007ffe0ff */
[--C-:B------:R-:W-:Y:S01]  /*d260*/  @!P1 IMAD.WIDE R18, R0, 0x4, R14.reuse ;  /* 0x0000000400129825 */ /* 0x100fe200078e020e */
[----:B------:R-:W-:Y:S02]  /*d270*/  @!P5 LEA.HI R2, R2, R2, RZ, 0x1 ;  /* 0x000000020202d211 */ /* 0x000fe400078f08ff */
[C---:B------:R-:W-:Y:S01]  /*d280*/  IADD3 R0, R3.reuse, 0x90, RZ ;  /* 0x0000009003007810 */ /* 0x040fe20007ffe0ff */
[----:B--2---:R-:W-:Y:S01]  /*d290*/  @!P3 IMAD.WIDE R12, R6, 0x4, R14 ;  /* 0x00000004060cb825 */ /* 0x004fe200078e020e */
[----:B------:R-:W-:-:S03]  /*d2a0*/  IADD3 R6, R3, 0x80, RZ ;  /* 0x0000008003067810 */ /* 0x000fc60007ffe0ff */
[----:B------:R-:W-:Y:S01]  /*d2b0*/  @!P4 LEA.HI R9, R9, R9, RZ, 0x1 ;  /* 0x000000090909c211 */ /* 0x000fe200078f08ff */
[----:B------:R2:W-:Y:S01]  /*d2c0*/  @!P3 ST.E.64 [R12.64], R140 ;  /* 0x0000008c0c00b985 */ /* 0x0005e2000c101b0c */
[----:B------:R-:W-:Y:S02]  /*d2d0*/  ISETP.GE.AND P3, PT, R8, c[0x0][0x3c8], PT ;  /* 0x0000f20008007a0c */ /* 0x000fe40003f66270 */
[----:B------:R-:W-:Y:S02]  /*d2e0*/  @!P5 LOP3.LUT R2, R2, 0xfffffffe, RZ, 0xc0, !PT ;  /* 0xfffffffe0202d812 */ /* 0x000fe400078ec0ff */
[----:B------:R-:W-:Y:S01]  /*d2f0*/  @!P4 LOP3.LUT R9, R9, 0xfffffffe, RZ, 0xc0, !PT ;  /* 0xfffffffe0909c812 */ /* 0x000fe200078ec0ff */
[----:B-1----:R-:W-:Y:S01]  /*d300*/  @!P2 IMAD.WIDE R16, R5, 0x4, R14 ;  /* 0x000000040510a825 */ /* 0x002fe200078e020e */
[----:B------:R-:W-:-:S07]  /*d310*/  IADD3 R5, R3, 0x88, RZ ;  /* 0x0000008803057810 */ /* 0x000fce0007ffe0ff */
[----:B------:R-:W-:Y:S01]  /*d320*/  @!P3 LEA.HI R8, R8, R8, RZ, 0x1 ;  /* 0x000000080808b211 */ /* 0x000fe200078f08ff */
[----:B------:R1:W-:Y:S01]  /*d330*/  @!P2 ST.E.64 [R16.64], R136 ;  /* 0x000000881000a985 */ /* 0x0003e2000c101b0c */
[----:B------:R-:W-:Y:S02]  /*d340*/  ISETP.GE.AND P2, PT, R6, c[0x0][0x3c8], PT ;  /* 0x0000f20006007a0c */ /* 0x000fe40003f46270 */
[----:B------:R-:W-:Y:S01]  /*d350*/  @!P3 LOP3.LUT R8, R8, 0xfffffffe, RZ, 0xc0, !PT ;  /* 0xfffffffe0808b812 */ /* 0x000fe200078ec0ff */
[----:B------:R3:W-:Y:S01]  /*d360*/  @!P1 ST.E.64 [R18.64], R132 ;  /* 0x0000008412009985 */ /* 0x0007e2000c101b0c */
[----:B------:R-:W-:-:S03]  /*d370*/  ISETP.GE.AND P1, PT, R5, c[0x0][0x3c8], PT ;  /* 0x0000f20005007a0c */ /* 0x000fc60003f26270 */
[----:B------:R-:W-:Y:S01]  /*d380*/  @!P0 ST.E.64 [R20.64], R52 ;  /* 0x0000003414008985 */ /* 0x000fe2000c101b0c */
[----:B------:R-:W-:Y:S01]  /*d390*/  ISETP.GE.AND P0, PT, R0, c[0x0][0x3c8], PT ;  /* 0x0000f20000007a0c */ /* 0x000fe20003f06270 */
[----:B--2---:R-:W-:Y:S01]  /*d3a0*/  @!P5 IMAD.WIDE R12, R2, 0x4, R14 ;  /* 0x00000004020cd825 */ /* 0x004fe200078e020e */
[----:B------:R-:W-:-:S03]  /*d3b0*/  IADD3 R2, R3, 0x98, RZ ;  /* 0x0000009803027810 */ /* 0x000fc60007ffe0ff */
[----:B------:R-:W-:Y:S01]  /*d3c0*/  @!P2 LEA.HI R6, R6, R6, RZ, 0x1 ;  /* 0x000000060606a211 */ /* 0x000fe200078f08ff */
[----:B------:R2:W-:Y:S01]  /*d3d0*/  @!P5 ST.E.64 [R12.64], R56 ;  /* 0x000000380c00d985 */ /* 0x0005e2000c101b0c */
[----:B------:R-:W-:Y:S02]  /*d3e0*/  ISETP.GE.AND P5, PT, R2, c[0x0][0x3c8], PT ;  /* 0x0000f20002007a0c */ /* 0x000fe40003fa6270 */
[----:B------:R-:W-:Y:S02]  /*d3f0*/  @!P1 LEA.HI R5, R5, R5, RZ, 0x1 ;  /* 0x0000000505059211 */ /* 0x000fe400078f08ff */
[----:B------:R-:W-:Y:S02]  /*d400*/  @!P2 LOP3.LUT R6, R6, 0xfffffffe, RZ, 0xc0, !PT ;  /* 0xfffffffe0606a812 */ /* 0x000fe400078ec0ff */
[----:B------:R-:W-:-:S04]  /*d410*/  @!P0 LEA.HI R0, R0, R0, RZ, 0x1 ;  /* 0x0000000000008211 */ /* 0x000fc800078f08ff */
[----:B------:R-:W-:Y:S01]  /*d420*/  @!P0 LOP3.LUT R0, R0, 0xfffffffe, RZ, 0xc0, !PT ;  /* 0xfffffffe00008812 */ /* 0x000fe200078ec0ff */
[--C-:B-1----:R-:W-:Y:S01]  /*d430*/  @!P4 IMAD.WIDE R16, R9, 0x4, R14.reuse ;  /* 0x000000040910c825 */ /* 0x102fe200078e020e */
[----:B------:R-:W-:Y:S02]  /*d440*/  @!P1 LOP3.LUT R9, R5, 0xfffffffe, RZ, 0xc0, !PT ;  /* 0xfffffffe05099812 */ /* 0x000fe400078ec0ff */
[----:B------:R-:W-:Y:S01]  /*d450*/  IADD3 R5, R3, 0xa0, RZ ;  /* 0x000000a003057810 */ /* 0x000fe20007ffe0ff */
[----:B---3--:R-:W-:Y:S01]  /*d460*/  @!P0 IMAD.WIDE R18, R0, 0x4, R14 ;  /* 0x0000000400128825 */ /* 0x008fe200078e020e */
[----:B------:R1:W-:Y:S01]  /*d470*/  @!P4 ST.E.64 [R16.64], R60 ;  /* 0x0000003c1000c985 */ /* 0x0003e2000c101b0c */
[----:B------:R-:W-:Y:S02]  /*d480*/  @!P5 LEA.HI R2, R2, R2, RZ, 0x1 ;  /* 0x000000020202d211 */ /* 0x000fe400078f08ff */
[----:B------:R-:W-:Y:S02]  /*d490*/  ISETP.GE.AND P6, PT, R5, c[0x0][0x3c8], PT ;  /* 0x0000f20005007a0c */ /* 0x000fe40003fc6270 */
[----:B------:R-:W-:-:S02]  /*d4a0*/  IADD3 R0, R3, 0xb8, RZ ;  /* 0x000000b803007810 */ /* 0x000fc40007ffe0ff */
[----:B------:R-:W-:Y:S02]  /*d4b0*/  @!P5 LOP3.LUT R11, R2, 0xfffffffe, RZ, 0xc0, !PT ;  /* 0xfffffffe020bd812 */ /* 0x000fe400078ec0ff */
[----:B------:R-:W-:Y:S01]  /*d4c0*/  IADD3 R2, R3, 0xc8, RZ ;  /* 0x000000c803027810 */ /* 0x000fe20007ffe0ff */
[----:B--2---:R-:W-:-:S04]  /*d4d0*/  @!P3 IMAD.WIDE R12, R8, 0x4, R14 ;  /* 0x00000004080cb825 */ /* 0x004fc800078e020e */
[----:B------:R-:W-:Y:S01]  /*d4e0*/  @!P1 IMAD.WIDE R8, R9, 0x4, R14 ;  /* 0x0000000409089825 */ /* 0x000fe200078e020e */
[----:B------:R2:W-:Y:S01]  /*d4f0*/  @!P3 ST.E.64 [R12.64], R64 ;  /* 0x000000400c00b985 */ /* 0x0005e2000c101b0c */
[----:B------:R-:W-:-:S04]  /*d500*/  @!P6 LEA.HI R5, R5, R5, RZ, 0x1 ;  /* 0x000000050505e211 */ /* 0x000fc800078f08ff */
[----:B------:R-:W-:Y:S01]  /*d510*/  @!P6 LOP3.LUT R5, R5, 0xfffffffe, RZ, 0xc0, !PT ;  /* 0xfffffffe0505e812 */ /* 0x000fe200078ec0ff */
[----:B-1----:R-:W-:Y:S01]  /*d520*/  @!P2 IMAD.WIDE R16, R6, 0x4, R14 ;  /* 0x000000040610a825 */ /* 0x002fe200078e020e */
[----:B------:R-:W-:-:S04]  /*d530*/  IADD3 R6, R3, 0xb0, RZ ;  /* 0x000000b003067810 */ /* 0x000fc80007ffe0ff */
[----:B------:R1:W-:Y:S01]  /*d540*/  @!P2 ST.E.64 [R16.64], R68 ;  /* 0x000000441000a985 */ /* 0x0003e2000c101b0c */
[----:B------:R-:W-:Y:S02]  /*d550*/  ISETP.GE.AND P3, PT, R6, c[0x0][0x3c8], PT ;  /* 0x0000f20006007a0c */ /* 0x000fe40003f66270 */
[----:B------:R-:W-:Y:S01]  /*d560*/  ISETP.GE.AND P2, PT, R0, c[0x0][0x3c8], PT ;  /* 0x0000f20000007a0c */ /* 0x000fe20003f46270 */
[----:B------:R3:W-:Y:S04]  /*d570*/  @!P1 ST.E.64 [R8.64], R72 ;  /* 0x0000004808009985 */ /* 0x0007e8000c101b0c */
[----:B------:R4:W-:Y:S01]  /*d580*/  @!P0 ST.E.64 [R18.64], R76 ;  /* 0x0000004c12008985 */ /* 0x0009e2000c101b0c */
[----:B------:R-:W-:Y:S01]  /*d590*/  ISETP.GE.AND P0, PT, R2, c[0x0][0x3c8], PT ;  /* 0x0000f20002007a0c */ /* 0x000fe20003f06270 */
[----:B--2---:R-:W-:-:S04]  /*d5a0*/  @!P5 IMAD.WIDE R12, R11, 0x4, R14 ;  /* 0x000000040b0cd825 */ /* 0x004fc800078e020e */
[----:B------:R-:W-:Y:S01]  /*d5b0*/  @!P3 LEA.HI R6, R6, R6, RZ, 0x1 ;  /* 0x000000060606b211 */ /* 0x000fe200078f08ff */
[----:B------:R2:W-:Y:S01]  /*d5c0*/  @!P5 ST.E.64 [R12.64], R80 ;  /* 0x000000500c00d985 */ /* 0x0005e2000c101b0c */
[----:B------:R-:W-:Y:S02]  /*d5d0*/  @!P2 LEA.HI R0, R0, R0, RZ, 0x1 ;  /* 0x000000000000a211 */ /* 0x000fe400078f08ff */
[----:B------:R-:W-:Y:S02]  /*d5e0*/  @!P3 LOP3.LUT R6, R6, 0xfffffffe, RZ, 0xc0, !PT ;  /* 0xfffffffe0606b812 */ /* 0x000fe400078ec0ff */
[----:B------:R-:W-:Y:S02]  /*d5f0*/  @!P2 LOP3.LUT R0, R0, 0xfffffffe, RZ, 0xc0, !PT ;  /* 0xfffffffe0000a812 */ /* 0x000fe400078ec0ff */
[----:B------:R-:W-:-:S04]  /*d600*/  @!P0 LEA.HI R2, R2, R2, RZ, 0x1 ;  /* 0x0000000202028211 */ /* 0x000fc800078f08ff */
[----:B------:R-:W-:Y:S01]  /*d610*/  @!P0 LOP3.LUT R2, R2, 0xfffffffe, RZ, 0xc0, !PT ;  /* 0xfffffffe02028812 */ /* 0x000fe200078ec0ff */
[--C-:B-1----:R-:W-:Y:S01]  /*d620*/  @!P3 IMAD.WIDE R16, R6, 0x4, R14.reuse ;  /* 0x000000040610b825 */ /* 0x102fe200078e020e */
[C---:B------:R-:W-:Y:S02]  /*d630*/  IADD3 R6, R3.reuse, 0xf0, RZ ;  /* 0x000000f003067810 */ /* 0x040fe40007ffe0ff */
[C---:B---3--:R-:W-:Y:S02]  /*d640*/  IADD3 R8, R3.reuse, 0xa8, RZ ;  /* 0x000000a803087810 */ /* 0x048fe40007ffe0ff */
[----:B------:R-:W-:Y:S02]  /*d650*/  IADD3 R9, R3, 0xc0, RZ ;  /* 0x000000c003097810 */ /* 0x000fe40007ffe0ff */
[----:B------:R-:W-:Y:S01]  /*d660*/  ISETP.GE.AND P4, PT, R8, c[0x0][0x3c8], PT ;  /* 0x0000f20008007a0c */ /* 0x000fe20003f86270 */
[----:B----4-:R-:W-:Y:S01]  /*d670*/  @!P2 IMAD.WIDE R18, R0, 0x4, R14 ;  /* 0x000000040012a825 */ /* 0x010fe200078e020e */
[----:B------:R-:W-:-:S02]  /*d680*/  ISETP.GE.AND P1, PT, R9, c[0x0][0x3c8], PT ;  /* 0x0000f20009007a0c */ /* 0x000fc40003f26270 */
[----:B------:R-:W-:Y:S01]  /*d690*/  IADD3 R0, R3, 0xd0, RZ ;  /* 0x000000d003007810 */ /* 0x000fe20007ffe0ff */
[----:B--2---:R-:W-:-:S03]  /*d6a0*/  @!P6 IMAD.WIDE R12, R5, 0x4, R14 ;  /* 0x00000004050ce825 */ /* 0x004fc600078e020e */
[----:B------:R-:W-:Y:S02]  /*d6b0*/  ISETP.GE.AND P5, PT, R0, c[0x0][0x3c8], PT ;  /* 0x0000f20000007a0c */ /* 0x000fe40003fa6270 */
[----:B------:R-:W-:-:S03]  /*d6c0*/  IADD3 R5, R3, 0xf8, RZ ;  /* 0x000000f803057810 */ /* 0x000fc60007ffe0ff */
[----:B------:R-:W-:Y:S01]  /*d6d0*/  @!P4 LEA.HI R8, R8, R8, RZ, 0x1 ;  /* 0x000000080808c211 */ /* 0x000fe200078f08ff */
[----:B------:R1:W-:Y:S01]  /*d6e0*/  @!P6 ST.E.64 [R12.64], R84 ;  /* 0x000000540c00e985 */ /* 0x0003e2000c101b0c */
[----:B------:R-:W-:Y:S02]  /*d6f0*/  @!P1 LEA.HI R9, R9, R9, RZ, 0x1 ;  /* 0x0000000909099211 */ /* 0x000fe400078f08ff */
[----:B------:R-:W-:Y:S02]  /*d700*/  @!P4 LOP3.LUT R8, R8, 0xfffffffe, RZ, 0xc0, !PT ;  /* 0xfffffffe0808c812 */ /* 0x000fe400078ec0ff */
[----:B------:R-:W-:Y:S02]  /*d710*/  @!P1 LOP3.LUT R9, R9, 0xfffffffe, RZ, 0xc0, !PT ;  /* 0xfffffffe09099812 */ /* 0x000fe400078ec0ff */
[----:B------:R-:W-:-:S04]  /*d720*/  @!P5 LEA.HI R0, R0, R0, RZ, 0x1 ;  /* 0x000000000000d211 */ /* 0x000fc800078f08ff */
[----:B------:R-:W-:Y:S01]  /*d730*/  @!P5 LOP3.LUT R0, R0, 0xfffffffe, RZ, 0xc0, !PT ;  /* 0xfffffffe0000d812 */ /* 0x000fe200078ec0ff */
[----:B-1----:R-:W-:-:S04]  /*d740*/  @!P4 IMAD.WIDE R12, R8, 0x4, R14 ;  /* 0x00000004080cc825 */ /* 0x002fc800078e020e */
[----:B------:R-:W-:Y:S01]  /*d750*/  @!P1 IMAD.WIDE R8, R9, 0x4, R14 ;  /* 0x0000000409089825 */ /* 0x000fe200078e020e */
[----:B------:R1:W-:Y:S04]  /*d760*/  @!P4 ST.E.64 [R12.64], R88 ;  /* 0x000000580c00c985 */ /* 0x0003e8000c101b0c */
[----:B------:R-:W-:Y:S04]  /*d770*/  @!P3 ST.E.64 [R16.64], R92 ;  /* 0x0000005c1000b985 */ /* 0x000fe8000c101b0c */
[----:B------:R-:W-:Y:S04]  /*d780*/  @!P2 ST.E.64 [R18.64], R96 ;  /* 0x000000601200a985 */ /* 0x000fe8000c101b0c */
[----:B------:R2:W-:Y:S01]  /*d790*/  @!P1 ST.E.64 [R8.64], R100 ;  /* 0x0000006408009985 */ /* 0x0005e2000c101b0c */
[----:B------:R-:W-:-:S13]  /*d7a0*/  ISETP.GE.AND P1, PT, R6, c[0x0][0x3c8], PT ;  /* 0x0000f20006007a0c */ /* 0x000fda0003f26270 */
[----:B------:R-:W-:Y:S01]  /*d7b0*/  @!P1 LEA.HI R6, R6, R6, RZ, 0x1 ;  /* 0x0000000606069211 */ /* 0x000fe200078f08ff */
[--C-:B-1----:R-:W-:Y:S01]  /*d7c0*/  @!P0 IMAD.WIDE R12, R2, 0x4, R14.reuse ;  /* 0x00000004020c8825 */ /* 0x102fe200078e020e */
[----:B------:R-:W-:Y:S02]  /*d7d0*/  IADD3 R2, R3, 0xd8, RZ ;  /* 0x000000d803027810 */ /* 0x000fe40007ffe0ff */
[----:B------:R-:W-:Y:S02]  /*d7e0*/  @!P1 LOP3.LUT R6, R6, 0xfffffffe, RZ, 0xc0, !PT ;  /* 0xfffffffe06069812 */ /* 0x000fe400078ec0ff */
[----:B------:R-:W-:Y:S01]  /*d7f0*/  ISETP.GE.AND P4, PT, R2, c[0x0][0x3c8], PT ;  /* 0x0000f20002007a0c */ /* 0x000fe20003f86270 */
[----:B------:R1:W-:Y:S01]  /*d800*/  @!P0 ST.E.64 [R12.64], R104 ;  /* 0x000000680c008985 */ /* 0x0003e2000c101b0c */
[----:B------:R-:W-:Y:S01]  /*d810*/  ISETP.GE.AND P0, PT, R5, c[0x0][0x3c8], PT ;  /* 0x0000f20005007a0c */ /* 0x000fe20003f06270 */
[----:B------:R-:W-:Y:S01]  /*d820*/  @!P1 IMAD.WIDE R20, R6, 0x4, R14 ;  /* 0x0000000406149825 */ /* 0x000fe200078e020e */
[----:B--2---:R-:W-:-:S02]  /*d830*/  IADD3 R9, R3, 0xe0, RZ ;  /* 0x000000e003097810 */ /* 0x004fc40007ffe0ff */
[----:B------:R-:W-:Y:S02]  /*d840*/  IADD3 R8, R3, 0xe8, RZ ;  /* 0x000000e803087810 */ /* 0x000fe40007ffe0ff */
[----:B------:R-:W-:Y:S02]  /*d850*/  ISETP.GE.AND P3, PT, R9, c[0x0][0x3c8], PT ;  /* 0x0000f20009007a0c */ /* 0x000fe40003f66270 */
[----:B------:R-:W-:-:S03]  /*d860*/  ISETP.GE.AND P2, PT, R8, c[0x0][0x3c8], PT ;  /* 0x0000f20008007a0c */ /* 0x000fc60003f46270 */
[----:B------:R-:W-:Y:S02]  /*d870*/  @!P4 LEA.HI R2, R2, R2, RZ, 0x1 ;  /* 0x000000020202c211 */ /* 0x000fe400078f08ff */
[----:B------:R-:W-:Y:S02]  /*d880*/  @!P0 LEA.HI R5, R5, R5, RZ, 0x1 ;  /* 0x0000000505058211 */ /* 0x000fe400078f08ff */
[----:B------:R-:W-:Y:S02]  /*d890*/  @!P4 LOP3.LUT R2, R2, 0xfffffffe, RZ, 0xc0, !PT ;  /* 0xfffffffe0202c812 */ /* 0x000fe400078ec0ff */
[----:B------:R-:W-:Y:S02]  /*d8a0*/  @!P0 LOP3.LUT R5, R5, 0xfffffffe, RZ, 0xc0, !PT ;  /* 0xfffffffe05058812 */ /* 0x000fe400078ec0ff */
[----:B------:R-:W-:Y:S01]  /*d8b0*/  @!P3 LEA.HI R9, R9, R9, RZ, 0x1 ;  /* 0x000000090909b211 */ /* 0x000fe200078f08ff */
[----:B------:R-:W-:Y:S01]  /*d8c0*/  @!P4 IMAD.WIDE R16, R2, 0x4, R14 ;  /* 0x000000040210c825 */ /* 0x000fe200078e020e */
[----:B------:R-:W-:-:S02]  /*d8d0*/  @!P2 LEA.HI R8, R8, R8, RZ, 0x1 ;  /* 0x000000080808a211 */ /* 0x000fc400078f08ff */
[----:B------:R-:W-:Y:S02]  /*d8e0*/  @!P3 LOP3.LUT R9, R9, 0xfffffffe, RZ, 0xc0, !PT ;  /* 0xfffffffe0909b812 */ /* 0x000fe400078ec0ff */
[----:B------:R-:W-:Y:S01]  /*d8f0*/  @!P2 LOP3.LUT R8, R8, 0xfffffffe, RZ, 0xc0, !PT ;  /* 0xfffffffe0808a812 */ /* 0x000fe200078ec0ff */
[----:B-1----:R-:W-:-:S04]  /*d900*/  @!P5 IMAD.WIDE R12, R0, 0x4, R14 ;  /* 0x00000004000cd825 */ /* 0x002fc800078e020e */
        /* <DEDUP_REMOVED lines=9> */
.L_x_1549:
[----:B--23--:R-:W-:Y:S05]  /*d9a0*/  BSYNC B0 ;  /* 0x0000000000007941 */ /* 0x00cfea0003800000 */
.L_x_1548:
[----:B------:R-:W-:Y:S01]  /*d9b0*/  ISETP.NE.AND P0, PT, R4, RZ, PT ;  /* 0x000000ff0400720c */ /* 0x000fe20003f05270 */
[----:B------:R2:W3:Y:S04]  /*d9c0*/  SHFL.IDX PT, R11, R10, 0x1, 0x1c1f ;  /* 0x003c1f000a0b7f89 */ /* 0x0004e800000e0000 */
[----:B------:R2:W1:Y:S08]  /*d9d0*/  SHFL.IDX PT, R10, R7, 0x1, 0x1c1f ;  /* 0x003c1f00070a7f89 */ /* 0x00047000000e0000 */
        /* <DEDUP_REMOVED lines=12> */
[--C-:B-1234-:R-:W-:Y:S01]  /*daa0*/  @!P2 IMAD.WIDE R6, R3, 0x4, R10.reuse ;  /* 0x000000040306a825 */ /* 0x11efe200078e020a */
        /* <DEDUP_REMOVED lines=15> */
[C---:B------:R-:W-:Y:S02]  /*dba0*/  IADD3 R0, R3.reuse, 0x58, RZ ;  /* 0x0000005803007810 */ /* 0x040fe40007ffe0ff */
[----:B------:R-:W-:Y:S01]  /*dbb0*/  ISETP.GE.AND P6, PT, R2, c[0x0][0x3c8], PT ;  /* 0x0000f20002007a0c */ /* 0x000fe20003fc6270 */
[----:B------:R5:W-:Y:S01]  /*dbc0*/  @!P5 ST.E.64 [R14.64], R162 ;  /* 0x000000a20e00d985 */ /* 0x000be2000c101b0c */
[----:B------:R-:W-:Y:S02]  /*dbd0*/  ISETP.GE.AND P5, PT, R0, c[0x0][0x3c8], PT ;  /* 0x0000f20000007a0c */ /* 0x000fe40003fa6270 */
[C---:B-1----:R-:W-:Y:S02]  /*dbe0*/  IADD3 R7, R3.reuse, 0x30, RZ ;  /* 0x0000003003077810 */ /* 0x042fe40007ffe0ff */
[----:B------:R-:W-:-:S02]  /*dbf0*/  IADD3 R6, R3, 0x38, RZ ;  /* 0x0000003803067810 */ /* 0x000fc40007ffe0ff */
[----:B------:R-:W-:Y:S02]  /*dc00*/  ISETP.GE.AND P3, PT, R7, c[0x0][0x3c8], PT ;  /* 0x0000f20007007a0c */ /* 0x000fe40003f66270 */
[C---:B--2---:R-:W-:Y:S02]  /*dc10*/  IADD3 R8, R3.reuse, 0x28, RZ ;  /* 0x0000002803087810 */ /* 0x044fe40007ffe0ff */
[----:B------:R-:W-:Y:S02]  /*dc20*/  ISETP.GE.AND P2, PT, R6, c[0x0][0x3c8], PT ;  /* 0x0000f20006007a0c */ /* 0x000fe40003f46270 */
[C---:B---3--:R-:W-:Y:S02]  /*dc30*/  IADD3 R5, R3.reuse, 0x40, RZ ;  /* 0x0000004003057810 */ /* 0x048fe40007ffe0ff */
        /* <DEDUP_REMOVED lines=9> */
[--C-:B----4-:R-:W-:Y:S01]  /*dcd0*/  @!P3 IMAD.WIDE R12, R7, 0x4, R10.reuse ;  /* 0x00000004070cb825 */ /* 0x110fe200078e020a */
        /* <DEDUP_REMOVED lines=9> */
[--C-:B-----5:R-:W-:Y:S01]  /*dd70*/  @!P1 IMAD.WIDE R14, R5, 0x4, R10.reuse ;  /* 0x00000004050e9825 */ /* 0x120fe200078e020a */
        /* <DEDUP_REMOVED lines=95> */
[C---:B--2---:R-:W-:Y:S02]  /*e370*/  IADD3 R7, R3.reuse, 0xd8, RZ ;  /* 0x000000d803077810 */ /* 0x044fe40007ffe0ff */
[----:B------:R-:W-:Y:S02]  /*e380*/  IADD3 R6, R3, 0xe0, RZ ;  /* 0x000000e003067810 */ /* 0x000fe40007ffe0ff */
[----:B------:R1:W-:Y:S01]  /*e390*/  @!P6 ST.E.64 [R12.64], R102 ;  /* 0x000000660c00e985 */ /* 0x0003e2000c101b0c */
[----:B------:R-:W-:Y:S01]  /*e3a0*/  ISETP.GE.AND P3, PT, R7, c[0x0][0x3c8], PT ;  /* 0x0000f20007007a0c */ /* 0x000fe20003f66270 */
[----:B----4-:R-:W-:Y:S01]  /*e3b0*/  @!P5 IMAD.WIDE R14, R0, 0x4, R10 ;  /* 0x00000004000ed825 */ /* 0x010fe200078e020a */
[----:B------:R-:W-:Y:S02]  /*e3c0*/  ISETP.GE.AND P2, PT, R6, c[0x0][0x3c8], PT ;  /* 0x0000f20006007a0c */ /* 0x000fe40003f46270 */
[----:B-----5:R-:W-:-:S02]  /*e3d0*/  IADD3 R5, R3, 0xe8, RZ ;  /* 0x000000e803057810 */ /* 0x020fc40007ffe0ff */
[----:B------:R-:W-:Y:S01]  /*e3e0*/  IADD3 R4, R3, 0xf0, RZ ;  /* 0x000000f003047810 */ /* 0x000fe20007ffe0ff */
[----:B------:R2:W-:Y:S01]  /*e3f0*/  @!P5 ST.E.64 [R14.64], R106 ;  /* 0x0000006a0e00d985 */ /* 0x0005e2000c101b0c */
[----:B------:R-:W-:Y:S02]  /*e400*/  ISETP.GE.AND P1, PT, R5, c[0x0][0x3c8], PT ;  /* 0x0000f20005007a0c */ /* 0x000fe40003f26270 */
[----:B------:R-:W-:Y:S02]  /*e410*/  ISETP.GE.AND P0, PT, R4, c[0x0][0x3c8], PT ;  /* 0x0000f20004007a0c */ /* 0x000fe40003f06270 */
[----:B------:R-:W-:Y:S02]  /*e420*/  @!P4 LEA.HI R8, R8, R8, RZ, 0x1 ;  /* 0x000000080808c211 */ /* 0x000fe400078f08ff */
[----:B------:R-:W-:Y:S02]  /*e430*/  @!P3 LEA.HI R7, R7, R7, RZ, 0x1 ;  /* 0x000000070707b211 */ /* 0x000fe400078f08ff */
[----:B------:R-:W-:-:S02]  /*e440*/  @!P2 LEA.HI R6, R6, R6, RZ, 0x1 ;  /* 0x000000060606a211 */ /* 0x000fc400078f08ff */
[----:B------:R-:W-:Y:S02]  /*e450*/  @!P4 LOP3.LUT R8, R8, 0xfffffffe, RZ, 0xc0, !PT ;  /* 0xfffffffe0808c812 */ /* 0x000fe400078ec0ff */
[----:B------:R-:W-:Y:S02]  /*e460*/  @!P3 LOP3.LUT R7, R7, 0xfffffffe, RZ, 0xc0, !PT ;  /* 0xfffffffe0707b812 */ /* 0x000fe400078ec0ff */
[----:B------:R-:W-:Y:S01]  /*e470*/  @!P1 LEA.HI R5, R5, R5, RZ, 0x1 ;  /* 0x0000000505059211 */ /* 0x000fe200078f08ff */
[--C-:B------:R-:W-:Y:S01]  /*e480*/  @!P4 IMAD.WIDE R8, R8, 0x4, R10.reuse ;  /* 0x000000040808c825 */ /* 0x100fe200078e020a */
[----:B------:R-:W-:Y:S02]  /*e490*/  @!P0 LEA.HI R4, R4, R4, RZ, 0x1 ;  /* 0x0000000404048211 */ /* 0x000fe400078f08ff */
[----:B------:R-:W-:Y:S02]  /*e4a0*/  @!P2 LOP3.LUT R6, R6, 0xfffffffe, RZ, 0xc0, !PT ;  /* 0xfffffffe0606a812 */ /* 0x000fe400078ec0ff */
[----:B------:R-:W-:Y:S01]  /*e4b0*/  @!P1 LOP3.LUT R5, R5, 0xfffffffe, RZ, 0xc0, !PT ;  /* 0xfffffffe05059812 */ /* 0x000fe200078ec0ff */
[--C-:B-1----:R-:W-:Y:S01]  /*e4c0*/  @!P3 IMAD.WIDE R12, R7, 0x4, R10.reuse ;  /* 0x00000004070cb825 */ /* 0x102fe200078e020a */
[----:B------:R-:W-:Y:S01]  /*e4d0*/  @!P0 LOP3.LUT R4, R4, 0xfffffffe, RZ, 0xc0, !PT ;  /* 0xfffffffe04048812 */ /* 0x000fe200078ec0ff */
[----:B------:R1:W-:Y:S01]  /*e4e0*/  @!P4 ST.E.64 [R8.64], R110 ;  /* 0x0000006e0800c985 */ /* 0x0003e2000c101b0c */
[----:B------:R-:W-:Y:S01]  /*e4f0*/  IADD3 R0, R3, 0xf8, RZ ;  /* 0x000000f803007810 */ /* 0x000fe20007ffe0ff */
[----:B------:R-:W-:-:S02]  /*e500*/  @!P2 IMAD.WIDE R6, R6, 0x4, R10 ;  /* 0x000000040606a825 */ /* 0x000fc400078e020a */
[----:B------:R1:W-:Y:S02]  /*e510*/  @!P3 ST.E.64 [R12.64], R114 ;  /* 0x000000720c00b985 */ /* 0x0003e4000c101b0c */
[--C-:B--2---:R-:W-:Y:S02]  /*e520*/  @!P1 IMAD.WIDE R14, R5, 0x4, R10.reuse ;  /* 0x00000004050e9825 */ /* 0x104fe400078e020a */
[----:B------:R1:W-:Y:S02]  /*e530*/  @!P2 ST.E.64 [R6.64], R118 ;  /* 0x000000760600a985 */ /* 0x0003e4000c101b0c */
[----:B------:R-:W-:Y:S02]  /*e540*/  @!P0 IMAD.WIDE R4, R4, 0x4, R10 ;  /* 0x0000000404048825 */ /* 0x000fe400078e020a */
        /* <DEDUP_REMOVED lines=9> */
.L_x_1547:
        /* <DEDUP_REMOVED lines=16> */
[----:B--2---:R-:W-:Y:S01]  /*e6e0*/  UIMAD.WIDE.U32 UR8, UR11, UR4, URZ ;  /* 0x000000040b0872a5 */ /* 0x004fe2000f8e003f */
        /* <DEDUP_REMOVED lines=33> */
.L_x_1550:
        /* <DEDUP_REMOVED lines=16> */
.L_x_3264:


//--------------------- .text._ZN7cutlass13device_kernelIN5flash19enable_sm80_to_sm89INS1_16FlashAttnFwdSm80INS1_25CollectiveMainloopFwdSm80ILi8ELi1ELb0EN4cute5tupleIJNS5_1CILi128EEENS7_ILi64EEENS7_ILi256EEEEEELi256ENS_6half_tEfNS_4arch4Sm80ELb0ELb0ELb1ELb1ELb1ELb0ELb1ELb1EEENS1_21CollectiveEpilogueFwdINS6_IJS8_SA_S9_EEENS6_IJNS7_ILi1EEESI_SI_EEESC_SE_Li256ELb1ELb1ELb1ELb0EEENS1_36VarlenDynamicPersistentTileSchedulerILi128ELi64ELi256ELi256ELb1ELb1ELb0ELb0ELb1ELb1EEEEEEEEEvNT_6ParamsE --------------------------
	.section	.text._ZN7cutlass13device_kernelIN5flash19enable_sm80_to_sm89INS1_16FlashAttnFwdSm80INS1_25CollectiveMainloopFwdSm80ILi8ELi1ELb0EN4cute5tupleIJNS5_1CILi128EEENS7_ILi64EEENS7_ILi256EEEEEELi256ENS_6half_tEfNS_4arch4Sm80ELb0ELb0ELb1ELb1ELb1ELb0ELb1ELb1EEENS1_21CollectiveEpilogueFwdINS6_IJS8_SA_S9_EEENS6_IJNS7_ILi1EEESI_SI_EEESC_SE_Li256ELb1ELb1ELb1ELb0EEENS1_36VarlenDynamicPersistentTileSchedulerILi128ELi64ELi256ELi256ELb1ELb1ELb0ELb0ELb1ELb1EEEEEEEEEvNT_6ParamsE,"ax",@progbits
	.sectioninfo	@"SHI_REGISTERS=255"
	.align	128
.text._ZN7cutlass13device_kernelIN5flash19enable_sm80_to_sm89INS1_16FlashAttnFwdSm80INS1_25CollectiveMainloopFwdSm80ILi8ELi1ELb0EN4cute5tupleIJNS5_1CILi128EEENS7_ILi64EEENS7_ILi256EEEEEELi256ENS_6half_tEfNS_4arch4Sm80ELb0ELb0ELb1ELb1ELb1ELb0ELb1ELb1EEENS1_21CollectiveEpilogueFwdINS6_IJS8_SA_S9_EEENS6_IJNS7_ILi1EEESI_SI_EEESC_SE_Li256ELb1ELb1ELb1ELb0EEENS1_36VarlenDynamicPersistentTileSchedulerILi128ELi64ELi256ELi256ELb1ELb1ELb0ELb0ELb1ELb1EEEEEEEEEvNT_6ParamsE:
        .type           _ZN7cutlass13device_kernelIN5flash19enable_sm80_to_sm89INS1_16FlashAttnFwdSm80INS1_25CollectiveMainloopFwdSm80ILi8ELi1ELb0EN4cute5tupleIJNS5_1CILi128EEENS7_ILi64EEENS7_ILi256EEEEEELi256ENS_6half_tEfNS_4arch4Sm80ELb0ELb0ELb1ELb1ELb1ELb0ELb1ELb1EEENS1_21CollectiveEpilogueFwdINS6_IJS8_SA_S9_EEENS6_IJNS7_ILi1EEESI_SI_EEESC_SE_Li256ELb1ELb1ELb1ELb0EEENS1_36VarlenDynamicPersistentTileSchedulerILi128ELi64ELi256ELi256ELb1ELb1ELb0ELb0ELb1ELb1EEEEEEEEEvNT_6ParamsE,@function
        .size           _ZN7cutlass13device_kernelIN5flash19enable_sm80_to_sm89INS1_16FlashAttnFwdSm80INS1_25CollectiveMainloopFwdSm80ILi8ELi1ELb0EN4cute5tupleIJNS5_1CILi128EEENS7_ILi64EEENS7_ILi256EEEEEELi256ENS_6half_tEfNS_4arch4Sm80ELb0ELb0ELb1ELb1ELb1ELb0ELb1ELb1EEENS1_21CollectiveEpilogueFwdINS6_IJS8_SA_S9_EEENS6_IJNS7_ILi1EEESI_SI_EEESC_SE_Li256ELb1ELb1ELb1ELb0EEENS1_36VarlenDynamicPersistentTileSchedulerILi128ELi64ELi256ELi256ELb1ELb1ELb0ELb0ELb1ELb1EEEEEEEEEvNT_6ParamsE,(.L_x_3265 - _ZN7cutlass13device_kernelIN5flash19enable_sm80_to_sm89INS1_16FlashAttnFwdSm80INS1_25CollectiveMainloopFwdSm80ILi8ELi1ELb0EN4cute5tupleIJNS5_1CILi128EEENS7_ILi64EEENS7_ILi256EEEEEELi256ENS_6half_tEfNS_4arch4Sm80ELb0ELb0ELb1ELb1ELb1ELb0ELb1ELb1EEENS1_21CollectiveEpilogueFwdINS6_IJS8_SA_S9_EEENS6_IJNS7_ILi1EEESI_SI_EEESC_SE_Li256ELb1ELb1ELb1ELb0EEENS1_36VarlenDynamicPersistentTileSchedulerILi128ELi64ELi256ELi256ELb1ELb1ELb0ELb0ELb1ELb1EEEEEEEEEvNT_6ParamsE)
        .other          _ZN7cutlass13device_kernelIN5flash19enable_sm80_to_sm89INS1_16FlashAttnFwdSm80INS1_25CollectiveMainloopFwdSm80ILi8ELi1ELb0EN4cute5tupleIJNS5_1CILi128EEENS7_ILi64EEENS7_ILi256EEEEEELi256ENS_6half_tEfNS_4arch4Sm80ELb0ELb0ELb1ELb1ELb1ELb0ELb1ELb1EEENS1_21CollectiveEpilogueFwdINS6_IJS8_SA_S9_EEENS6_IJNS7_ILi1EEESI_SI_EEESC_SE_Li256ELb1ELb1ELb1ELb0EEENS1_36VarlenDynamicPersistentTileSchedulerILi128ELi64ELi256ELi256ELb1ELb1ELb0ELb0ELb1ELb1EEEEEEEEEvNT_6ParamsE,@"STO_CUDA_ENTRY STV_DEFAULT"
_ZN7cutlass13device_kernelIN5flash19enable_sm80_to_sm89INS1_16FlashAttnFwdSm80INS1_25CollectiveMainloopFwdSm80ILi8ELi1ELb0EN4cute5tupleIJNS5_1CILi128EEENS7_ILi64EEENS7_ILi256EEEEEELi256ENS_6half_tEfNS_4arch4Sm80ELb0ELb0ELb1ELb1ELb1ELb0ELb1ELb1EEENS1_21CollectiveEpilogueFwdINS6_IJS8_SA_S9_EEENS6_IJNS7_ILi1EEESI_SI_EEESC_SE_Li256ELb1ELb1ELb1ELb0EEENS1_36VarlenDynamicPersistentTileSchedulerILi128ELi64ELi256ELi256ELb1ELb1ELb0ELb0ELb1ELb1EEEEEEEEEvNT_6ParamsE:
        /* <DEDUP_REMOVED lines=10> */
[----:B-1----:R1:W-:Y:S04]  /*00a0*/  @P0 STL.64 [R1], R4 ;  /* 0x0000000401000387 */ /* 0x0023e80000100a00 */
        /* <DEDUP_REMOVED lines=43> */
.L_x_1556:
        /* <DEDUP_REMOVED lines=17> */
.L_x_1654:
        /* <DEDUP_REMOVED lines=16> */
.L_x_1655:
[----:B--2---:R-:W-:-:S05]  /*0570*/  IMAD R0, R0, c[0x0][0x538], RZ ;  /* 0x00014e0000007a24 */ /* 0x004fca00078e02ff */
[----:B------:R-:W-:-:S04]  /*0580*/  IADD3 R6, R0, R6, RZ ;  /* 0x0000000600067210 */ /* 0x000fc80007ffe0ff */
[----:B------:R-:W-:-:S13]  /*0590*/  ISETP.GT.AND P0, PT, R6, UR4, PT ;  /* 0x0000000406007c0c */ /* 0x000fda000bf04270 */
[----:B-1----:R-:W-:Y:S05]  /*05a0*/  @!P0 BRA `(.L_x_1556) ;  /* 0xfffffdb000008947 */ /* 0x002fea000383ffff */
.L_x_1552:
[----:B------:R-:W-:-:S05]  /*05b0*/  IADD3 R12, -R0, R6, RZ ;  /* 0x00000006000c7210 */ /* 0x000fca0007ffe1ff */
[----:B------:R-:W-:-:S05]  /*05c0*/  IMAD R0, R4, c[0x0][0x538], R12 ;  /* 0x00014e0004007a24 */ /* 0x000fca00078e020c */
[----:B------:R-:W-:Y:S01]  /*05d0*/  ISETP.GT.AND P0, PT, R0, UR4, PT ;  /* 0x0000000400007c0c */ /* 0x000fe2000bf04270 */
[----:B------:R-:W-:-:S12]  /*05e0*/  BRA.DIV ~URZ, `(.L_x_1557) ;  /* 0x0000fe327f007947 */ /* 0x000fd8000b800000 */
[----:B------:R-:W-:-:S04]  /*05f0*/  VOTE.ANY R0, PT, !P0 ;  /* 0x0000000000007806 */ /* 0x000fc800040e0100 */
.L_x_1656:
[----:B------:R1:W2:Y:S01]  /*0600*/  POPC R13, R0 ;  /* 0x00000000000d7309 */ /* 0x0002a20000000000 */
[----:B------:R-:W-:Y:S05]  /*0610*/  BRA.DIV ~URZ, `(.L_x_1558) ;  /* 0x0000fe427f007947 */ /* 0x000fea000b800000 */
[----:B--2---:R2:W3:Y:S01]  /*0620*/  SHFL.IDX PT, R11, R8, R13, 0x1f ;  /* 0x00001f0d080b7589 */ /* 0x0044e200000e0000 */
[----:B------:R-:W-:-:S03]  /*0630*/  MOV R6, RZ ;  /* 0x000000ff00067202 */ /* 0x000fc60000000f00 */
[----:B------:R2:W4:Y:S04]  /*0640*/  SHFL.IDX PT, R10, R7, R13, 0x1f ;  /* 0x00001f0d070a7589 */ /* 0x00052800000e0000 */
.L_x_1657:
[----:B------:R-:W-:Y:S01]  /*0650*/  ISETP.NE.AND P0, PT, R0, RZ, PT ;  /* 0x000000ff0000720c */ /* 0x000fe20003f05270 */
[----:B------:R-:W-:-:S12]  /*0660*/  BSSY B0, `(.L_x_1559) ;  /* 0x0000005000007945 */ /* 0x000fd80003800000 */
[----:B------:R-:W-:Y:S05]  /*0670*/  @!P0 BRA `(.L_x_1560) ;  /* 0x0000003000008947 */ /* 0x000fea0003800000 */
[----:B------:R-:W-:Y:S01]  /*0680*/  IADD3 R31, R13, -0x1, RZ ;  /* 0xffffffff0d1f7810 */ /* 0x000fe20007ffe0ff */
[----:B------:R-:W-:Y:S05]  /*0690*/  BRA.DIV ~URZ, `(.L_x_1561) ;  /* 0x0000fea27f007947 */ /* 0x000fea000b800000 */
[----:B------:R1:W2:Y:S02]  /*06a0*/  SHFL.IDX PT, R6, R4, R31, 0x1f ;  /* 0x00001f1f04067589 */ /* 0x0002a400000e0000 */
.L_x_1560:
[----:B------:R-:W-:Y:S05]  /*06b0*/  BSYNC B0 ;  /* 0x0000000000007941 */ /* 0x000fea0003800000 */
.L_x_1559:
[----:B-1-3--:R-:W-:Y:S01]  /*06c0*/  IABS R0, R11 ;  /* 0x0000000b00007213 */ /* 0x00afe20000000000 */
[----:B--2---:R-:W-:-:S04]  /*06d0*/  IMAD R4, R6, c[0x0][0x538], R12 ;  /* 0x00014e0006047a24 */ /* 0x004fc800078e020c */
[----:B------:R-:W-:Y:S01]  /*06e0*/  IMAD.MOV.U32 R5, RZ, RZ, R0 ;  /* 0x000000ffff057224 */ /* 0x000fe200078e0000 */
[----:B----4-:R-:W-:Y:S01]  /*06f0*/  IABS R0, R10 ;  /* 0x0000000a00007213 */ /* 0x010fe20000000000 */
[----:B------:R1:W-:Y:S01]  /*0700*/  STL [R1], R4 ;  /* 0x0000000401007387 */ /* 0x0003e20000100800 */
        /* <DEDUP_REMOVED lines=64> */
.L_x_1553:
[----:B------:R-:W-:Y:S01]  /*0b10*/  MOV R0, UR4 ;  /* 0x0000000400007c02 */ /* 0x000fe20008000f00 */
[----:B------:R-:W-:Y:S04]  /*0b20*/  STL [R1+0x4], RZ ;  /* 0x000004ff01007387 */ /* 0x000fe80000100800 */
[----:B------:R1:W-:Y:S04]  /*0b30*/  STL [R1], R0 ;  /* 0x0000000001007387 */ /* 0x0003e80000100800 */
[----:B------:R2:W-:Y:S01]  /*0b40*/  STL [R1+0x8], RZ ;  /* 0x000008ff01007387 */ /* 0x0005e20000100800 */
[----:B-1----:R-:W-:-:S05]  /*0b50*/  MOV R0, c[0x0][0x53c] ;  /* 0x00014f0000007a02 */ /* 0x002fca0000000f00 */
[----:B------:R2:W-:Y:S02]  /*0b60*/  STL [R1+0xc], R0 ;  /* 0x00000c0001007387 */ /* 0x0005e40000100800 */
.L_x_1562:
[----:B-1----:R-:W3:Y:S04]  /*0b70*/  LDL R4, [R1] ;  /* 0x0000000001047983 */ /* 0x002ee80000100800 */
[----:B------:R-:W3:Y:S04]  /*0b80*/  LDL R5, [R1+0x4] ;  /* 0x0000040001057983 */ /* 0x000ee80000100800 */
[----:B------:R-:W3:Y:S04]  /*0b90*/  LDL R6, [R1+0x8] ;  /* 0x0000080001067983 */ /* 0x000ee80000100800 */
[----:B------:R-:W3:Y:S01]  /*0ba0*/  LDL R7, [R1+0xc] ;  /* 0x00000c0001077983 */ /* 0x000ee20000100800 */
[----:B------:R-:W-:Y:S01]  /*0bb0*/  ISETP.NE.AND P0, PT, R14, RZ, PT ;  /* 0x000000ff0e00720c */ /* 0x000fe20003f05270 */
[----:B------:R-:W-:-:S12]  /*0bc0*/  WARPSYNC 0xffffffff ;  /* 0xffffffff00007948 */ /* 0x000fd80003800000 */
[----:B---3--:R1:W-:Y:S04]  /*0bd0*/  @!P0 STS.128 [0x20100], R4 ;  /* 0x02010004ff008388 */ /* 0x0083e80000000c00 */
[----:B------:R-:W-:Y:S06]  /*0be0*/  BAR.ARV 0x5, 0x100 ;  /* 0x0144000000007b1d */ /* 0x000fec0000002000 */
.L_x_1551:
[----:B--2---:R-:W2:Y:S02]  /*0bf0*/  LDL R0, [R1+0xc] ;  /* 0x00000c0001007983 */ /* 0x004ea40000100800 */
[----:B--2---:R-:W-:-:S13]  /*0c00*/  ISETP.GE.AND P0, PT, R0, c[0x0][0x53c], PT ;  /* 0x00014f0000007a0c */ /* 0x004fda0003f06270 */
[----:B------:R-:W-:Y:S05]  /*0c10*/  @P0 EXIT ;  /* 0x000000000000094d */ /* 0x000fea0003800000 */
[----:B------:R-:W2:Y:S01]  /*0c20*/  S2R R17, SR_TID.X ;  /* 0x0000000000117919 */ /* 0x000ea20000002100 */
[----:B------:R-:W-:Y:S02]  /*0c30*/  ULDC UR5, c[0x0][0x2ac] ;  /* 0x0000ab0000057ab9 */ /* 0x000fe40000000800 */
[----:B------:R-:W-:Y:S02]  /*0c40*/  ULDC UR4, c[0x0][0x1d0] ;  /* 0x0000740000047ab9 */ /* 0x000fe40000000800 */
[----:B------:R-:W-:Y:S01]  /*0c50*/  UIMAD UR5, UR5, UR4, URZ ;  /* 0x00000004050572a4 */ /* 0x000fe2000f8e023f */
[----:B--2---:R-:W-:-:S04]  /*0c60*/  SHF.R.S32.HI R9, RZ, 0x1f, R17 ;  /* 0x0000001fff097819 */ /* 0x004fc80000011411 */
[CC--:B------:R-:W-:Y:S02]  /*0c70*/  LEA.HI R2, R9.reuse, R17.reuse, RZ, 0x4 ;  /* 0x0000001109027211 */ /* 0x0c0fe400078f20ff */
[CC--:B------:R-:W-:Y:S02]  /*0c80*/  LEA.HI R15, R9.reuse, R17.reuse, RZ, 0x3 ;  /* 0x00000011090f7211 */ /* 0x0c0fe400078f18ff */
[----:B------:R-:W-:Y:S02]  /*0c90*/  SHF.R.S32.HI R3, RZ, 0x4, R2 ;  /* 0x00000004ff037819 */ /* 0x000fe40000011402 */
[----:B------:R-:W-:Y:S02]  /*0ca0*/  LEA.HI R13, R9, R17, RZ, 0x2 ;  /* 0x00000011090d7211 */ /* 0x000fe400078f10ff */
[----:B------:R-:W-:Y:S02]  /*0cb0*/  LEA.HI R0, R2, R3, RZ, 0x1 ;  /* 0x0000000302007211 */ /* 0x000fe400078f08ff */
[----:B------:R-:W-:-:S02]  /*0cc0*/  SHF.R.S32.HI R241, RZ, 0x3, R15 ;  /* 0x00000003fff17819 */ /* 0x000fc4000001140f */
[----:B------:R-:W-:Y:S02]  /*0cd0*/  LOP3.LUT R0, R0, 0xfffffffe, RZ, 0xc0, !PT ;  /* 0xfffffffe00007812 */ /* 0x000fe400078ec0ff */
[--C-:B------:R-:W-:Y:S02]  /*0ce0*/  SHF.R.S32.HI R8, RZ, 0x2, R13.reuse ;  /* 0x00000002ff087819 */ /* 0x100fe4000001140d */
[----:B-1----:R-:W-:Y:S01]  /*0cf0*/  LOP3.LUT R4, R15, 0xfffffff8, RZ, 0xc0, !PT ;  /* 0xfffffff80f047812 */ /* 0x002fe200078ec0ff */
[----:B------:R-:W-:Y:S01]  /*0d00*/  IMAD.IADD R14, R3, 0x1, -R0 ;  /* 0x00000001030e7824 */ /* 0x000fe200078e0a00 */
[----:B------:R-:W-:Y:S01]  /*0d10*/  LOP3.LUT R0, R2, 0xfffffff0, RZ, 0xc0, !PT ;  /* 0xfffffff002007812 */ /* 0x000fe200078ec0ff */
[----:B------:R-:W-:Y:S01]  /*0d20*/  IMAD.SHL.U32 R3, R241, 0x40, RZ ;  /* 0x00000040f1037824 */ /* 0x000fe200078e00ff */
[----:B------:R-:W-:Y:S01]  /*0d30*/  SHF.R.S32.HI R2, RZ, 0x1f, R13 ;  /* 0x0000001fff027819 */ /* 0x000fe2000001140d */
[----:B------:R-:W-:Y:S01]  /*0d40*/  IMAD.IADD R236, R17, 0x1, -R4 ;  /* 0x0000000111ec7824 */ /* 0x000fe200078e0a04 */
[-C--:B------:R-:W-:Y:S01]  /*0d50*/  LEA.HI R7, R9, R17.reuse, RZ, 0x5 ;  /* 0x0000001109077211 */ /* 0x080fe200078f28ff */
[----:B------:R-:W-:Y:S01]  /*0d60*/  IMAD.IADD R0, R17, 0x1, -R0 ;  /* 0x0000000111007824 */ /* 0x000fe200078e0a00 */
[----:B------:R-:W-:Y:S01]  /*0d70*/  LEA.HI R2, R2, R8, RZ, 0x3 ;  /* 0x0000000802027211 */ /* 0x000fe200078f18ff */
[----:B------:R-:W-:Y:S01]  /*0d80*/  IMAD.SHL.U32 R232, R236, 0x8, RZ ;  /* 0x00000008ece87824 */ /* 0x000fe200078e00ff */
[----:B------:R-:W-:-:S02]  /*0d90*/  LEA.HI R9, R9, R17, RZ, 0x6 ;  /* 0x0000001109097211 */ /* 0x000fc400078f30ff */
[----:B------:R-:W-:Y:S02]  /*0da0*/  SHF.R.S32.HI R5, RZ, 0x1f, R0 ;  /* 0x0000001fff057819 */ /* 0x000fe40000011400 */
[----:B------:R-:W-:Y:S01]  /*0db0*/  LOP3.LUT R4, R2, 0xfffffff8, RZ, 0xc0, !PT ;  /* 0xfffffff802047812 */ /* 0x000fe200078ec0ff */
[----:B------:R-:W-:Y:S01]  /*0dc0*/  IMAD.SHL.U32 R9, R9, 0x8, RZ ;  /* 0x0000000809097824 */ /* 0x000fe200078e00ff */
[----:B------:R-:W-:Y:S02]  /*0dd0*/  LEA.HI R10, R5, R0, RZ, 0x3 ;  /* 0x00000000050a7211 */ /* 0x000fe400078f18ff */
[----:B------:R-:W-:Y:S01]  /*0de0*/  LOP3.LUT R2, R3, 0x1c0, RZ, 0xc0, !PT ;  /* 0x000001c003027812 */ /* 0x000fe200078ec0ff */
[----:B------:R-:W-:Y:S01]  /*0df0*/  IMAD.IADD R8, R8, 0x1, -R4 ;  /* 0x0000000108087824 */ /* 0x000fe200078e0a04 */
[----:B------:R-:W-:Y:S02]  /*0e00*/  LOP3.LUT R3, R10, 0xfffffff8, RZ, 0xc0, !PT ;  /* 0xfffffff80a037812 */ /* 0x000fe400078ec0ff */
[----:B------:R-:W-:-:S02]  /*0e10*/  SHF.R.U32.HI R4, RZ, 0x3, R2 ;  /* 0x00000003ff047819 */ /* 0x000fc40000011602 */
[----:B------:R-:W-:Y:S01]  /*0e20*/  LOP3.LUT R2, R2, 0x38, R232, 0xf8, !PT ;  /* 0x0000003802027812 */ /* 0x000fe200078ef8e8 */
[----:B------:R-:W-:Y:S01]  /*0e30*/  IMAD.IADD R5, R0, 0x1, -R3 ;  /* 0x0000000100057824 */ /* 0x000fe200078e0a03 */
[----:B------:R-:W-:Y:S02]  /*0e40*/  LOP3.LUT R0, R7, 0xffffffe0, RZ, 0xc0, !PT ;  /* 0xffffffe007007812 */ /* 0x000fe400078ec0ff */
[----:B------:R-:W-:Y:S02]  /*0e50*/  LOP3.LUT R11, R2, R4, RZ, 0x3c, !PT ;  /* 0x00000004020b7212 */ /* 0x000fe400078e3cff */
[--C-:B------:R-:W-:Y:S01]  /*0e60*/  SHF.R.S32.HI R4, RZ, 0x5, R7.reuse ;  /* 0x00000005ff047819 */ /* 0x100fe20000011407 */
[----:B------:R-:W-:Y:S01]  /*0e70*/  IMAD.IADD R16, R17, 0x1, -R0 ;  /* 0x0000000111107824 */ /* 0x000fe200078e0a00 */
[----:B------:R-:W-:Y:S01]  /*0e80*/  SHF.R.S32.HI R2, RZ, 0x1f, R7 ;  /* 0x0000001fff027819 */ /* 0x000fe20000011407 */
[----:B------:R-:W-:Y:S01]  /*0e90*/  IMAD.SHL.U32 R0, R236, 0x40, RZ ;  /* 0x00000040ec007824 */ /* 0x000fe200078e00ff */
[----:B------:R-:W-:-:S02]  /*0ea0*/  LOP3.LUT R6, R8, 0x1, RZ, 0xc0, !PT ;  /* 0x0000000108067812 */ /* 0x000fc400078ec0ff */
[----:B------:R-:W-:Y:S02]  /*0eb0*/  LEA.HI R2, R2, R4, RZ, 0x3 ;  /* 0x0000000402027211 */ /* 0x000fe400078f18ff */
[----:B------:R-:W-:Y:S02]  /*0ec0*/  SHF.R.S32.HI R12, RZ, 0x1f, R16 ;  /* 0x0000001fff0c7819 */ /* 0x000fe40000011410 */
[----:B------:R-:W-:Y:S02]  /*0ed0*/  LOP3.LUT R0, R0, 0x1c0, RZ, 0xc0, !PT ;  /* 0x000001c000007812 */ /* 0x000fe400078ec0ff */
[----:B------:R-:W-:Y:S02]  /*0ee0*/  LOP3.LUT R2, R2, 0xffffff8, RZ, 0xc0, !PT ;  /* 0x0ffffff802027812 */ /* 0x000fe400078ec0ff */
[----:B------:R-:W-:Y:S02]  /*0ef0*/  ISETP.NE.U32.AND P0, PT, R6, 0x1, PT ;  /* 0x000000010600780c */ /* 0x000fe40003f05070 */
[----:B------:R-:W-:Y:S01]  /*0f00*/  LEA.HI R12, R12, R16, RZ, 0x2 ;  /* 0x000000100c0c7211 */ /* 0x000fe200078f10ff */
[----:B------:R-:W-:Y:S01]  /*0f10*/  IMAD.IADD R3, R4, 0x1, -R2 ;  /* 0x0000000104037824 */ /* 0x000fe200078e0a02 */
[----:B------:R-:W-:-:S02]  /*0f20*/  LOP3.LUT R7, R0, 0x8, R15, 0xf8, !PT ;  /* 0x0000000800077812 */ /* 0x000fc400078ef80f */
[----:B------:R-:W-:Y:S02]  /*0f30*/  SHF.R.U32.HI R6, RZ, 0x3, R0 ;  /* 0x00000003ff067819 */ /* 0x000fe40000011600 */
[----:B------:R-:W-:Y:S02]  /*0f40*/  LOP3.LUT R0, R13, 0xfffffffc, RZ, 0xc0, !PT ;  /* 0xfffffffc0d007812 */ /* 0x000fe400078ec0ff */
[----:B------:R-:W-:Y:S02]  /*0f50*/  SHF.R.S32.HI R2, RZ, 0x2, R12 ;  /* 0x00000002ff027819 */ /* 0x000fe4000001140c */
[----:B------:R-:W-:Y:S01]  /*0f60*/  LOP3.LUT R13, R7, R6, RZ, 0x3c, !PT ;  /* 0x00000006070d7212 */ /* 0x000fe200078e3cff */
[----:B------:R-:W-:Y:S01]  /*0f70*/  IMAD.IADD R0, R17, 0x1, -R0 ;  /* 0x0000000111007824 */ /* 0x000fe200078e0a00 */
[----:B------:R-:W-:Y:S01]  /*0f80*/  LOP3.LUT P4, RZ, R5, 0x2, RZ, 0xc0, !PT ;  /* 0x0000000205ff7812 */ /* 0x000fe2000788c0ff */
[----:B------:R-:W-:Y:S01]  /*0f90*/  IMAD R15, R3, 0x10, R2 ;  /* 0x00000010030f7824 */ /* 0x000fe200078e0202 */
[C---:B------:R-:W-:Y:S01]  /*0fa0*/  LOP3.LUT P3, RZ, R5.reuse, 0x4, RZ, 0xc0, !PT ;  /* 0x0000000405ff7812 */ /* 0x040fe2000786c0ff */
[----:B------:R-:W-:Y:S01]  /*0fb0*/  IMAD.SHL.U32 R2, R5, 0x40, RZ ;  /* 0x0000004005027824 */ /* 0x000fe200078e00ff */
[----:B------:R-:W-:Y:S01]  /*0fc0*/  LEA.HI R3, R0, R0, RZ, 0x1 ;  /* 0x0000000000037211 */ /* 0x000fe200078f08ff */
[----:B------:R-:W-:Y:S01]  /*0fd0*/  IMAD.SHL.U32 R7, R4, 0x400, RZ ;  /* 0x0000040004077824 */ /* 0x000fe200078e00ff */
[C---:B------:R-:W-:Y:S01]  /*0fe0*/  R2P PR, R8.reuse, 0x6 ;  /* 0x0000000608007804 */ /* 0x040fe20000000000 */
[----:B------:R-:W-:Y:S01]  /*0ff0*/  IMAD.SHL.U32 R4, R8, 0x40, RZ ;  /* 0x0000004008047824 */ /* 0x000fe200078e00ff */
[----:B------:R-:W-:Y:S01]  /*1000*/  LOP3.LUT R2, R2, 0x1c0, RZ, 0xc0, !PT ;  /* 0x000001c002027812 */ /* 0x000fe200078ec0ff */
[----:B------:R-:W-:Y:S01]  /*1010*/  IMAD.SHL.U32 R6, R14, 0x8, RZ ;  /* 0x000000080e067824 */ /* 0x000fe200078e00ff */
[----:B------:R-:W-:Y:S01]  /*1020*/  LOP3.LUT R3, R3, 0x1ffffffe, RZ, 0xc0, !PT ;  /* 0x1ffffffe03037812 */ /* 0x000fe200078ec0ff */
[----:B------:R-:W-:Y:S01]  /*1030*/  IMAD.SHL.U32 R8, R10, 0x40, RZ ;  /* 0x000000400a087824 */ /* 0x000fe200078e00ff */
[----:B------:R-:W-:Y:S01]  /*1040*/  LOP3.LUT R4, R4, 0x1c0, RZ, 0xc0, !PT ;  /* 0x000001c004047812 */ /* 0x000fe200078ec0ff */
[----:B------:R-:W-:Y:S01]  /*1050*/  IMAD R5, R0, 0x2, R7 ;  /* 0x0000000200057824 */ /* 0x000fe200078e0207 */
[----:B------:R-:W-:Y:S01]  /*1060*/  LOP3.LUT R6, R2, 0x8, R6, 0xf8, !PT ;  /* 0x0000000802067812 */ /* 0x000fe200078ef806 */
[----:B------:R1:W-:Y:S01]  /*1070*/  STL [R1+0x148], R15 ;  /* 0x0001480f01007387 */ /* 0x0003e20000100800 */
[----:B------:R-:W-:Y:S01]  /*1080*/  LOP3.LUT R11, R11, 0x7ffffe00, R9, 0xf8, !PT ;  /* 0x7ffffe000b0b7812 */ /* 0x000fe200078ef809 */
[----:B------:R-:W-:Y:S01]  /*1090*/  IMAD.IADD R9, R0, 0x1, -R3 ;  /* 0x0000000100097824 */ /* 0x000fe200078e0a03 */
[----:B------:R-:W-:Y:S01]  /*10a0*/  SHF.R.U32.HI R2, RZ, 0x3, R2 ;  /* 0x00000003ff027819 */ /* 0x000fe20000011602 */
[----:B------:R-:W-:Y:S01]  /*10b0*/  IMAD R0, R14, 0x200, R13 ;  /* 0x000002000e007824 */ /* 0x000fe200078e020d */
[----:B------:R-:W-:Y:S01]  /*10c0*/  LEA.HI R3, R4, R4, RZ, 0x1d ;  /* 0x0000000404037211 */ /* 0x000fe200078fe8ff */
[----:B------:R-:W-:Y:S01]  /*10d0*/  IMAD R9, R9, 0x8, R15 ;  /* 0x0000000809097824 */ /* 0x000fe200078e020f */
[----:B------:R-:W-:Y:S01]  /*10e0*/  LOP3.LUT R2, R6, R2, RZ, 0x3c, !PT ;  /* 0x0000000206027212 */ /* 0x000fe200078e3cff */
[----:B------:R-:W-:Y:S01]  /*10f0*/  IMAD.MOV.U32 R10, RZ, RZ, 0x40 ;  /* 0x00000040ff0a7424 */ /* 0x000fe200078e00ff */
[----:B------:R-:W-:Y:S01]  /*1100*/  LOP3.LUT R4, R8, 0xfffffe00, RZ, 0xc0, !PT ;  /* 0xfffffe0008047812 */ /* 0x000fe200078ec0ff */
[----:B------:R-:W-:Y:S01]  /*1110*/  IMAD.IADD R8, R5, 0x1, R3 ;  /* 0x0000000105087824 */ /* 0x000fe200078e0203 */
[----:B------:R2:W-:Y:S01]  /*1120*/  STL [R1+0x14c], R9 ;  /* 0x00014c0901007387 */ /* 0x0005e20000100800 */
[----:B------:R-:W-:Y:S01]  /*1130*/  IADD3 R238, R232, 0x40, RZ ;  /* 0x00000040e8ee7810 */ /* 0x000fe20007ffe0ff */
[----:B------:R-:W-:Y:S01]  /*1140*/  IMAD.SHL.U32 R229, R11, 0x2, RZ ;  /* 0x000000020be57824 */ /* 0x000fe200078e00ff */
[CC--:B------:R-:W-:Y:S01]  /*1150*/  IADD3 R3, R2.reuse, R4.reuse, R7 ;  /* 0x0000000402037210 */ /* 0x0c0fe20007ffe007 */
[----:B------:R-:W-:Y:S01]  /*1160*/  IMAD.MOV.U32 R7, RZ, RZ, 0x20 ;  /* 0x00000020ff077424 */ /* 0x000fe200078e00ff */
[----:B------:R-:W-:-:S02]  /*1170*/  LOP3.LUT R4, R2, R4, RZ, 0xfc, !PT ;  /* 0x0000000402047212 */ /* 0x000fc400078efcff */
[----:B------:R-:W-:Y:S02]  /*1180*/  LOP3.LUT R2, R12, 0x7ffffffc, RZ, 0xc0, !PT ;  /* 0x7ffffffc0c027812 */ /* 0x000fe400078ec0ff */
[----:B------:R-:W-:Y:S02]  /*1190*/  IADD3 R239, R232, 0xc0, RZ ;  /* 0x000000c0e8ef7810 */ /* 0x000fe40007ffe0ff */
[----:B------:R-:W-:Y:S01]  /*11a0*/  SHF.R.S32.HI R12, RZ, 0x1f, R238 ;  /* 0x0000001fff0c7819 */ /* 0x000fe200000114ee */
[----:B------:R-:W-:Y:S01]  /*11b0*/  IMAD.IADD R2, R16, 0x1, -R2 ;  /* 0x0000000110027824 */ /* 0x000fe200078e0a02 */
[----:B------:R-:W-:Y:S02]  /*11c0*/  IADD3 R237, R232, 0x80, RZ ;  /* 0x00000080e8ed7810 */ /* 0x000fe40007ffe0ff */
[----:B------:R-:W-:Y:S01]  /*11d0*/  SHF.R.S32.HI R5, RZ, 0x1f, R232 ;  /* 0x0000001fff057819 */ /* 0x000fe200000114e8 */
[----:B------:R-:W-:Y:S01]  /*11e0*/  IMAD.SHL.U32 R41, R2, 0x2, RZ ;  /* 0x0000000202297824 */ /* 0x000fe200078e00ff */
[----:B------:R-:W-:-:S02]  /*11f0*/  SHF.R.S32.HI R6, RZ, 0x1f, R239 ;  /* 0x0000001fff067819 */ /* 0x000fc400000114ef */
[----:B------:R-:W-:Y:S02]  /*1200*/  LEA R135, R0, 0x8100, 0x1 ;  /* 0x0000810000877811 */ /* 0x000fe400078e08ff */
        /* <DEDUP_REMOVED lines=19> */
[----:B------:R3:W-:Y:S01]  /*1340*/  STL [R1+0xb8], R35 ;  /* 0x0000b82301007387 */ /* 0x0007e20000100800 */
        /* <DEDUP_REMOVED lines=18> */
[C---:B-1----:R-:W-:Y:S02]  /*1470*/  IADD3 R15, R41.reuse, 0xd0, RZ ;  /* 0x000000d0290f7810 */ /* 0x042fe40007ffe0ff */
[C---:B------:R-:W-:Y:S01]  /*1480*/  IADD3 R14, R41.reuse, 0xd8, RZ ;  /* 0x000000d8290e7810 */ /* 0x040fe20007ffe0ff */
[----:B------:R-:W-:Y:S01]  /*1490*/  STL [R1+0x9c], R28 ;  /* 0x00009c1c01007387 */ /* 0x000fe20000100800 */
[C---:B------:R-:W-:Y:S02]  /*14a0*/  IADD3 R13, R41.reuse, 0xe0, RZ ;  /* 0x000000e0290d7810 */ /* 0x040fe40007ffe0ff */
[C---:B------:R-:W-:Y:S01]  /*14b0*/  IADD3 R12, R41.reuse, 0xe8, RZ ;  /* 0x000000e8290c7810 */ /* 0x040fe20007ffe0ff */
[----:B------:R-:W-:Y:S01]  /*14c0*/  STL [R1+0x98], R27 ;  /* 0x0000981b01007387 */ /* 0x000fe20000100800 */
[----:B------:R-:W-:-:S02]  /*14d0*/  IADD3 R11, R41, 0xf0, RZ ;  /* 0x000000f0290b7810 */ /* 0x000fc40007ffe0ff */
[----:B--2---:R-:W-:Y:S01]  /*14e0*/  LEA R9, R8, 0x80, 0x1 ;  /* 0x0000008008097811 */ /* 0x004fe200078e08ff */
[----:B------:R1:W-:Y:S01]  /*14f0*/  STL [R1+0x94], R26 ;  /* 0x0000941a01007387 */ /* 0x0003e20000100800 */
[----:B------:R-:W-:Y:S02]  /*1500*/  SHF.R.S32.HI R8, RZ, 0x1f, R40 ;  /* 0x0000001fff087819 */ /* 0x000fe40000011428 */
[----:B------:R-:W-:Y:S01]  /*1510*/  SHF.R.S32.HI R5, RZ, 0x1f, R237 ;  /* 0x0000001fff057819 */ /* 0x000fe200000114ed */
[----:B------:R-:W-:Y:S01]  /*1520*/  STL [R1+0x90], R25 ;  /* 0x0000901901007387 */ /* 0x000fe20000100800 */
[C---:B------:R-:W-:Y:S02]  /*1530*/  SEL R6, R10.reuse, 0xffffffc0, !P2 ;  /* 0xffffffc00a067807 */ /* 0x040fe40005000000 */
[----:B------:R-:W-:Y:S01]  /*1540*/  SEL R0, R10, 0xffffffc0, !P3 ;  /* 0xffffffc00a007807 */ /* 0x000fe20005800000 */
[----:B------:R-:W-:Y:S01]  /*1550*/  STL [R1+0x8c], R24 ;  /* 0x00008c1801007387 */ /* 0x000fe20000100800 */
[----:B------:R-:W-:-:S02]  /*1560*/  SEL R5, R7, 0xffffffe0, !P1 ;  /* 0xffffffe007057807 */ /* 0x000fc40004800000 */
[----:B------:R-:W-:Y:S01]  /*1570*/  SEL R2, R7, 0xffffffe0, !P4 ;  /* 0xffffffe007027807 */ /* 0x000fe20006000000 */
[----:B------:R2:W-:Y:S01]  /*1580*/  STL [R1+0x88], R23 ;  /* 0x0000881701007387 */ /* 0x0005e20000100800 */
[----:B------:R-:W-:Y:S02]  /*1590*/  IADD3 R10, R41, 0xf8, RZ ;  /* 0x000000f8290a7810 */ /* 0x000fe40007ffe0ff */
[----:B------:R-:W-:Y:S01]  /*15a0*/  SHF.R.S32.HI R7, RZ, 0x1f, R39 ;  /* 0x0000001fff077819 */ /* 0x000fe20000011427 */
[----:B------:R-:W-:Y:S01]  /*15b0*/  STL [R1+0x84], R22 ;  /* 0x0000841601007387 */ /* 0x000fe20000100800 */
[----:B---3--:R-:W-:Y:S02]  /*15c0*/  SHF.R.S32.HI R35, RZ, 0x1f, R35 ;  /* 0x0000001fff237819 */ /* 0x008fe40000011423 */
[----:B----4-:R-:W-:Y:S01]  /*15d0*/  SHF.R.S32.HI R32, RZ, 0x1f, R32 ;  /* 0x0000001fff207819 */ /* 0x010fe20000011420 */
[----:B------:R-:W-:Y:S01]  /*15e0*/  STL [R1+0x80], R21 ;  /* 0x0000801501007387 */ /* 0x000fe20000100800 */
[----:B-----5:R-:W-:-:S02]  /*15f0*/  SHF.R.S32.HI R29, RZ, 0x1f, R29 ;  /* 0x0000001fff1d7819 */ /* 0x020fc4000001141d */
[----:B------:R-:W-:Y:S01]  /*1600*/  LEA R221, R3, 0x10100, 0x1 ;  /* 0x0001010003dd7811 */ /* 0x000fe200078e08ff */
[----:B------:R3:W-:Y:S01]  /*1610*/  STL [R1+0x7c], R20 ;  /* 0x00007c1401007387 */ /* 0x0007e20000100800 */
[----:B-1----:R-:W-:Y:S02]  /*1620*/  SHF.R.S32.HI R26, RZ, 0x1f, R26 ;  /* 0x0000001fff1a7819 */ /* 0x002fe4000001141a */
[----:B------:R-:W-:Y:S01]  /*1630*/  LEA R217, R4, 0x100, 0x1 ;  /* 0x0000010004d97811 */ /* 0x000fe200078e08ff */
[----:B------:R-:W-:Y:S01]  /*1640*/  STL [R1+0x78], R19 ;  /* 0x0000781301007387 */ /* 0x000fe20000100800 */
[C---:B------:R-:W-:Y:S02]  /*1650*/  IMAD.IADD R222, R221.reuse, 0x1, R2 ;  /* 0x00000001ddde7824 */ /* 0x040fe400078e0202 */
[----:B------:R-:W-:Y:S01]  /*1660*/  IMAD.IADD R224, R221, 0x1, R0 ;  /* 0x00000001dde07824 */ /* 0x000fe200078e0200 */
[----:B------:R-:W-:Y:S01]  /*1670*/  STL [R1+0x74], R18 ;  /* 0x0000741201007387 */ /* 0x000fe20000100800 */
[----:B------:R-:W-:-:S02]  /*1680*/  IMAD.IADD R218, R2, 0x1, R217 ;  /* 0x0000000102da7824 */ /* 0x000fc400078e02d9 */
[----:B------:R-:W-:Y:S01]  /*1690*/  IMAD.IADD R220, R0, 0x1, R217 ;  /* 0x0000000100dc7824 */ /* 0x000fe200078e02d9 */
[----:B------:R1:W-:Y:S01]  /*16a0*/  STL [R1+0x70], R17 ;  /* 0x0000701101007387 */ /* 0x0003e20000100800 */
[----:B--2---:R-:W-:Y:S01]  /*16b0*/  SHF.R.S32.HI R23, RZ, 0x1f, R23 ;  /* 0x0000001fff177819 */ /* 0x004fe20000011417 */
[----:B------:R-:W-:Y:S02]  /*16c0*/  IMAD.IADD R223, R222, 0x1, R0 ;  /* 0x00000001dedf7824 */ /* 0x000fe400078e0200 */
[----:B------:R-:W-:Y:S01]  /*16d0*/  STL [R1+0x6c], R16 ;  /* 0x00006c1001007387 */ /* 0x000fe20000100800 */
[----:B------:R-:W-:-:S03]  /*16e0*/  IMAD.IADD R219, R0, 0x1, R218 ;  /* 0x0000000100db7824 */ /* 0x000fc600078e02da */
[----:B------:R-:W-:Y:S04]  /*16f0*/  STL [R1+0x68], R15 ;  /* 0x0000680f01007387 */ /* 0x000fe80000100800 */
[----:B------:R2:W-:Y:S01]  /*1700*/  STL [R1+0x64], R14 ;  /* 0x0000640e01007387 */ /* 0x0005e20000100800 */
[----:B---3--:R-:W-:-:S03]  /*1710*/  SHF.R.S32.HI R20, RZ, 0x1f, R20 ;  /* 0x0000001fff147819 */ /* 0x008fc60000011414 */
[----:B------:R-:W-:Y:S04]  /*1720*/  STL [R1+0x60], R13 ;  /* 0x0000600d01007387 */ /* 0x000fe80000100800 */
[----:B------:R-:W-:Y:S04]  /*1730*/  STL [R1+0x5c], R12 ;  /* 0x00005c0c01007387 */ /* 0x000fe80000100800 */
[----:B------:R3:W-:Y:S01]  /*1740*/  STL [R1+0x58], R11 ;  /* 0x0000580b01007387 */ /* 0x0007e20000100800 */
[----:B-1----:R-:W-:-:S03]  /*1750*/  SHF.R.S32.HI R17, RZ, 0x1f, R17 ;  /* 0x0000001fff117819 */ /* 0x002fc60000011411 */
[----:B------:R1:W-:Y:S04]  /*1760*/  STL [R1+0x140], R8 ;  /* 0x0001400801007387 */ /* 0x0003e80000100800 */
[----:B------:R-:W-:Y:S04]  /*1770*/  STL [R1+0x54], R10 ;  /* 0x0000540a01007387 */ /* 0x000fe80000100800 */
[----:B------:R4:W-:Y:S01]  /*1780*/  STL [R1+0x13c], R7 ;  /* 0x00013c0701007387 */ /* 0x0009e20000100800 */
[----:B--2---:R-:W-:-:S03]  /*1790*/  SHF.R.S32.HI R14, RZ, 0x1f, R14 ;  /* 0x0000001fff0e7819 */ /* 0x004fc6000001140e */
[----:B------:R-:W-:Y:S01]  /*17a0*/  STL [R1+0x1c], R9 ;  /* 0x00001c0901007387 */ /* 0x000fe20000100800 */
[----:B---3--:R-:W-:Y:S02]  /*17b0*/  SHF.R.S32.HI R11, RZ, 0x1f, R11 ;  /* 0x0000001fff0b7819 */ /* 0x008fe4000001140b */
[----:B-1----:R-:W-:-:S05]  /*17c0*/  SHF.R.S32.HI R8, RZ, 0x1f, R38 ;  /* 0x0000001fff087819 */ /* 0x002fca0000011426 */
[----:B------:R1:W-:Y:S01]  /*17d0*/  STL [R1+0x138], R8 ;  /* 0x0001380801007387 */ /* 0x0003e20000100800 */
[----:B----4-:R-:W-:-:S05]  /*17e0*/  SHF.R.S32.HI R7, RZ, 0x1f, R37 ;  /* 0x0000001fff077819 */ /* 0x010fca0000011425 */
        /* <DEDUP_REMOVED lines=43> */
[----:B--2---:R-:W-:-:S03]  /*1aa0*/  IADD3 R7, R9, -0x10, RZ ;  /* 0xfffffff009077810 */ /* 0x004fc60007ffe0ff */
[----:B------:R2:W-:Y:S01]  /*1ab0*/  STL [R1+0xcc], R11 ;  /* 0x0000cc0b01007387 */ /* 0x0005e20000100800 */
[----:B------:R-:W-:-:S05]  /*1ac0*/  @P0 IADD3 R7, R9, 0x10, RZ ;  /* 0x0000001009070810 */ /* 0x000fca0007ffe0ff */
[----:B------:R-:W-:Y:S02]  /*1ad0*/  IMAD.IADD R3, R6, 0x1, R7 ;  /* 0x0000000106037824 */ /* 0x000fe400078e0207 */
[----:B-1----:R-:W-:Y:S02]  /*1ae0*/  IMAD.IADD R8, R9, 0x1, R5 ;  /* 0x0000000109087824 */ /* 0x002fe400078e0205 */
[----:B------:R-:W-:Y:S01]  /*1af0*/  IMAD.IADD R5, R5, 0x1, R7 ;  /* 0x0000000105057824 */ /* 0x000fe200078e0207 */
[----:B--2---:R-:W-:Y:S01]  /*1b00*/  SHF.R.S32.HI R11, RZ, 0x1f, R10 ;  /* 0x0000001fff0b7819 */ /* 0x004fe2000001140a */
[--C-:B------:R-:W-:Y:S02]  /*1b10*/  IMAD.IADD R10, R9, 0x1, R6.reuse ;  /* 0x00000001090a7824 */ /* 0x100fe400078e0206 */
[--C-:B------:R-:W-:Y:S02]  /*1b20*/  IMAD.IADD R2, R5, 0x1, R6.reuse ;  /* 0x0000000105027824 */ /* 0x100fe400078e0206 */
[----:B------:R-:W-:Y:S04]  /*1b30*/  STL [R1+0xc8], R11 ;  /* 0x0000c80b01007387 */ /* 0x000fe80000100800 */
[----:B------:R1:W-:Y:S04]  /*1b40*/  STL [R1+0x2c], R8 ;  /* 0x00002c0801007387 */ /* 0x0003e80000100800 */
[----:B------:R2:W-:Y:S01]  /*1b50*/  STL [R1+0x3c], R10 ;  /* 0x00003c0a01007387 */ /* 0x0005e20000100800 */
[----:B-1----:R-:W-:-:S05]  /*1b60*/  IMAD.IADD R8, R8, 0x1, R6 ;  /* 0x0000000108087824 */ /* 0x002fca00078e0206 */
[----:B------:R2:W-:Y:S04]  /*1b70*/  STL [R1+0x38], R8 ;  /* 0x0000380801007387 */ /* 0x0005e80000100800 */
[----:B------:R2:W-:Y:S04]  /*1b80*/  STL [R1+0x24], R7 ;  /* 0x0000240701007387 */ /* 0x0005e80000100800 */
[----:B------:R2:W-:Y:S04]  /*1b90*/  STL [R1+0x34], R3 ;  /* 0x0000340301007387 */ /* 0x0005e80000100800 */
[----:B------:R2:W-:Y:S04]  /*1ba0*/  STL [R1+0x28], R5 ;  /* 0x0000280501007387 */ /* 0x0005e80000100800 */
[----:B------:R2:W-:Y:S02]  /*1bb0*/  STL [R1+0x30], R2 ;  /* 0x0000300201007387 */ /* 0x0005e40000100800 */
.L_x_1653:
[----:B------:R-:W3:Y:S01]  /*1bc0*/  LDL R0, [R1+0xc] ;  /* 0x00000c0001007983 */ /* 0x000ee20000100800 */
[----:B--2---:R-:W-:Y:S01]  /*1bd0*/  IMAD.MOV.U32 R8, RZ, RZ, 0x4 ;  /* 0x00000004ff087424 */ /* 0x004fe200078e00ff */
[----:B------:R-:W-:-:S02]  /*1be0*/  ISETP.NE.U32.AND P0, PT, RZ, c[0x0][0x370], PT ;  /* 0x0000dc00ff007a0c */ /* 0x000fc40003f05070 */
[----:B------:R-:W-:Y:S02]  /*1bf0*/  ISETP.NE.U32.AND P1, PT, RZ, c[0x0][0x360], PT ;  /* 0x0000d800ff007a0c */ /* 0x000fe40003f25070 */
[----:B------:R-:W-:Y:S01]  /*1c00*/  ISETP.NE.AND.EX P3, PT, RZ, c[0x0][0x374], PT, P0 ;  /* 0x0000dd00ff007a0c */ /* 0x000fe20003f65300 */
[----:B---3--:R-:W-:-:S05]  /*1c10*/  IMAD.WIDE R2, R0, R8, c[0x0][0x588] ;  /* 0x0001620000027625 */ /* 0x008fca00078e0208 */
[----:B------:R-:W2:Y:S01]  /*1c20*/  LDG.E R252, [R2.64] ;  /* 0x0000000602fc7981 */ /* 0x000ea2000c1e1900 */
[----:B------:R-:W-:Y:S01]  /*1c30*/  ISETP.NE.AND.EX P1, PT, RZ, c[0x0][0x364], PT, P1 ;  /* 0x0000d900ff007a0c */ /* 0x000fe20003f25310 */
[----:B------:R-:W-:Y:S01]  /*1c40*/  IMAD.MOV.U32 R242, RZ, RZ, RZ ;  /* 0x000000fffff27224 */ /* 0x000fe200078e00ff */
[----:B------:R-:W-:Y:S01]  /*1c50*/  ISETP.NE.U32.AND P4, PT, RZ, c[0x0][0x348], PT ;  /* 0x0000d200ff007a0c */ /* 0x000fe20003f85070 */
[----:B------:R-:W-:-:S03]  /*1c60*/  IMAD.MOV.U32 R11, RZ, RZ, RZ ;  /* 0x000000ffff0b7224 */ /* 0x000fc600078e00ff */
[----:B------:R-:W-:Y:S02]  /*1c70*/  ISETP.NE.AND.EX P4, PT, RZ, c[0x0][0x34c], PT, P4 ;  /* 0x0000d300ff007a0c */ /* 0x000fe40003f85340 */
[----:B--2---:R-:W-:Y:S01]  /*1c80*/  SHF.R.S32.HI R12, RZ, 0x1f, R252 ;  /* 0x0000001fff0c7819 */ /* 0x004fe200000114fc */
[C---:B------:R-:W-:Y:S01]  /*1c90*/  IMAD.SHL.U32 R18, R252.reuse, 0x4, RZ ;  /* 0x00000004fc127824 */ /* 0x040fe200078e00ff */
[C---:B------:R-:W-:Y:S02]  /*1ca0*/  @P3 LEA R6, P0, R252.reuse, c[0x0][0x370], 0x2 ;  /* 0x0000dc00fc063a11 */ /* 0x040fe400078010ff */
[C-C-:B------:R-:W-:Y:S01]  /*1cb0*/  SHF.L.U64.HI R16, R252.reuse, 0x2, R12.reuse ;  /* 0x00000002fc107819 */ /* 0x140fe2000001020c */
[----:B------:R1:W-:Y:S01]  /*1cc0*/  STL [R1+0x50], R12 ;  /* 0x0000500c01007387 */ /* 0x0003e20000100800 */
[----:B------:R-:W-:Y:S02]  /*1cd0*/  @P3 LEA.HI.X R7, R252, c[0x0][0x374], R12, 0x2, P0 ;  /* 0x0000dd00fc073a11 */ /* 0x000fe400000f140c */
[C---:B------:R-:W-:Y:S01]  /*1ce0*/  @P1 IADD3 R4, P2, R18.reuse, c[0x0][0x360], RZ ;  /* 0x0000d80012041a10 */ /* 0x040fe20007f5e0ff */
[----:B------:R1:W-:Y:S01]  /*1cf0*/  STL [R1+0x14], R18 ;  /* 0x0000141201007387 */ /* 0x0003e20000100800 */
[----:B------:R-:W-:-:S02]  /*1d00*/  IADD3 R2, P0, R18, c[0x0][0x348], RZ ;  /* 0x0000d20012027a10 */ /* 0x000fc40007f1e0ff */
[C---:B------:R-:W-:Y:S01]  /*1d10*/  @P1 IADD3.X R5, R16.reuse, c[0x0][0x364], RZ, P2, !PT ;  /* 0x0000d90010051a10 */ /* 0x040fe200017fe4ff */
[----:B------:R1:W5:Y:S01]  /*1d20*/  @P3 LDG.E R242, [R6.64] ;  /* 0x0000000606f23981 */ /* 0x000362000c1e1900 */
[----:B------:R-:W-:-:S03]  /*1d30*/  IADD3.X R3, R16, c[0x0][0x34c], RZ, P0, !PT ;  /* 0x0000d30010037a10 */ /* 0x000fc600007fe4ff */
[----:B------:R1:W5:Y:S04]  /*1d40*/  @P1 LDG.E R13, [R4.64] ;  /* 0x00000006040d1981 */ /* 0x000368000c1e1900 */
[----:B------:R1:W5:Y:S04]  /*1d50*/  @P4 LDG.E R11, [R2.64] ;  /* 0x00000006020b4981 */ /* 0x000368000c1e1900 */
[----:B------:R1:W-:Y:S01]  /*1d60*/  STL [R1+0x18], R16 ;  /* 0x0000181001007387 */ /* 0x0003e20000100800 */
[----:B------:R-:W-:Y:S01]  /*1d70*/  YIELD ;  /* 0x0000000000007946 */ /* 0x000fe20003800000 */
[----:B------:R-:W-:Y:S05]  /*1d80*/  @P1 BRA `(.L_x_1563) ;  /* 0x0000005000001947 */ /* 0x000fea0003800000 */
[----:B-----5:R-:W-:Y:S01]  /*1d90*/  MOV R13, c[0x0][0x168] ;  /* 0x00005a00000d7a02 */ /* 0x020fe20000000f00 */
[----:B------:R-:W-:Y:S05]  /*1da0*/  @!P4 BRA `(.L_x_1563) ;  /* 0x000000300000c947 */ /* 0x000fea0003800000 */
[----:B------:R2:W3:Y:S04]  /*1db0*/  LDG.E R0, [R2.64] ;  /* 0x0000000602007981 */ /* 0x0004e8000c1e1900 */
[----:B-12---:R-:W3:Y:S02]  /*1dc0*/  LDG.E R2, [R2.64+0x4] ;  /* 0x0000040602027981 */ /* 0x006ee4000c1e1900 */
[----:B---3--:R-:W-:-:S02]  /*1dd0*/  IADD3 R13, -R0, R2, RZ ;  /* 0x00000002000d7210 */ /* 0x008fc40007ffe1ff */
.L_x_1563:
[----:B------:R-:W-:-:S04]  /*1de0*/  ISETP.NE.U32.AND P0, PT, RZ, c[0x0][0x368], PT ;  /* 0x0000da00ff007a0c */ /* 0x000fc80003f05070 */
[----:B------:R-:W-:-:S13]  /*1df0*/  ISETP.NE.AND.EX P0, PT, RZ, c[0x0][0x36c], PT, P0 ;  /* 0x0000db00ff007a0c */ /* 0x000fda0003f05300 */
[----:B------:R-:W-:Y:S05]  /*1e00*/  @!P0 BRA `(.L_x_1564) ;  /* 0x0000004000008947 */ /* 0x000fea0003800000 */
[----:B-1----:R-:W-:-:S04]  /*1e10*/  IADD3 R2, P0, R18, c[0x0][0x368], RZ ;  /* 0x0000da0012027a10 */ /* 0x002fc80007f1e0ff */
[----:B------:R-:W-:-:S05]  /*1e20*/  IADD3.X R3, R16, c[0x0][0x36c], RZ, P0, !PT ;  /* 0x0000db0010037a10 */ /* 0x000fca00007fe4ff */
[----:B------:R1:W5:Y:S01]  /*1e30*/  LDG.E R0, [R2.64] ;  /* 0x0000000602007981 */ /* 0x000362000c1e1900 */
[----:B------:R-:W-:Y:S05]  /*1e40*/  BRA `(.L_x_1565) ;  /* 0x0000008000007947 */ /* 0x000fea0003800000 */
.L_x_1564:
        /* <DEDUP_REMOVED lines=8> */
.L_x_1565:
[----:B------:R-:W2:Y:S01]  /*1ed0*/  LDL R14, [R1+0x8] ;  /* 0x00000800010e7983 */ /* 0x000ea20000100800 */
[----:B-----5:R-:W-:Y:S01]  /*1ee0*/  IMAD.IADD R17, R0, 0x1, -R242 ;  /* 0x0000000100117824 */ /* 0x020fe200078e0af2 */
[----:B------:R-:W-:Y:S04]  /*1ef0*/  BSSY B0, `(.L_x_1566) ;  /* 0x000002e000007945 */ /* 0x000fe80003800000 */
[----:B------:R-:W-:-:S02]  /*1f00*/  ISETP.GE.AND P0, PT, R17, 0x1, PT ;  /* 0x000000011100780c */ /* 0x000fc40003f06270 */
[----:B------:R-:W-:-:S04]  /*1f10*/  IADD3 R0, R17, 0x3f, RZ ;  /* 0x0000003f11007810 */ /* 0x000fc80007ffe0ff */
[----:B-1----:R-:W-:-:S04]  /*1f20*/  SHF.R.S32.HI R2, RZ, 0x1f, R0 ;  /* 0x0000001fff027819 */ /* 0x002fc80000011400 */
[----:B------:R-:W-:Y:S01]  /*1f30*/  LEA.HI R0, R2, R0, RZ, 0x6 ;  /* 0x0000000002007211 */ /* 0x000fe200078f30ff */
[----:B------:R-:W-:-:S03]  /*1f40*/  IMAD.MOV.U32 R2, RZ, RZ, RZ ;  /* 0x000000ffff027224 */ /* 0x000fc600078e00ff */
[----:B------:R-:W-:Y:S02]  /*1f50*/  SHF.R.S32.HI R10, RZ, 0x6, R0 ;  /* 0x00000006ff0a7819 */ /* 0x000fe40000011400 */
        /* <DEDUP_REMOVED lines=39> */
.L_x_1567:
[----:B------:R-:W-:Y:S05]  /*21d0*/  BSYNC B0 ;  /* 0x0000000000007941 */ /* 0x000fea0003800000 */
.L_x_1566:
[----:B------:R-:W-:Y:S01]  /*21e0*/  IMAD R240, R15, R2, RZ ;  /* 0x000000020ff07224 */ /* 0x000fe200078e02ff */
[----:B------:R-:W-:Y:S01]  /*21f0*/  PRMT R0, RZ, 0x7610, R0 ;  /* 0x00007610ff007816 */ /* 0x000fe20000000000 */
[----:B-1----:R-:W-:Y:S01]  /*2200*/  IMAD.MOV.U32 R15, RZ, RZ, RZ ;  /* 0x000000ffff0f7224 */ /* 0x002fe200078e00ff */
[----:B------:R-:W-:Y:S01]  /*2210*/  MOV R20, RZ ;  /* 0x000000ff00147202 */ /* 0x000fe20000000f00 */
[----:B------:R-:W-:Y:S01]  /*2220*/  IMAD.IADD R2, R240, 0x1, R2 ;  /* 0x00000001f0027824 */ /* 0x000fe200078e0202 */
[----:B------:R-:W-:Y:S01]  /*2230*/  CS2R R74, SRZ ;  /* 0x00000000004a7805 */ /* 0x000fe2000001ff00 */
        /* <DEDUP_REMOVED lines=66> */
[----:B------:R-:W2:Y:S01]  /*2660*/  LDL R6, [R1+0x4] ;  /* 0x0000040001067983 */ /* 0x000ea20000100800 */
[----:B------:R-:W-:-:S04]  /*2670*/  ISETP.NE.U32.AND P0, PT, RZ, c[0x0][0x340], PT ;  /* 0x0000d000ff007a0c */ /* 0x000fc80003f05070 */
[----:B------:R-:W-:-:S13]  /*2680*/  ISETP.NE.AND.EX P1, PT, RZ, c[0x0][0x344], PT, P0 ;  /* 0x0000d100ff007a0c */ /* 0x000fda0003f25300 */
[----:B------:R-:W-:-:S04]  /*2690*/  @P1 IADD3 R2, P0, R18, c[0x0][0x340], RZ ;  /* 0x0000d00012021a10 */ /* 0x000fc80007f1e0ff */
[----:B------:R-:W-:-:S05]  /*26a0*/  @P1 IADD3.X R3, R16, c[0x0][0x344], RZ, P0, !PT ;  /* 0x0000d10010031a10 */ /* 0x000fca00007fe4ff */
[----:B------:R1:W5:Y:S01]  /*26b0*/  @P1 LDG.E R15, [R2.64] ;  /* 0x00000006020f1981 */ /* 0x000362000c1e1900 */
[----:B------:R-:W-:Y:S01]  /*26c0*/  SHF.R.S32.HI R0, RZ, 0x1f, R11 ;  /* 0x0000001fff007819 */ /* 0x000fe2000001140b */
[----:B------:R-:W-:Y:S01]  /*26d0*/  IMAD.MOV.U32 R4, RZ, RZ, c[0x0][0x2c4] ;  /* 0x0000b100ff047624 */ /* 0x000fe200078e00ff */
[----:B------:R-:W-:Y:S01]  /*26e0*/  LOP3.LUT R16, R14, 0xffff, RZ, 0xc0, !PT ;  /* 0x0000ffff0e107812 */ /* 0x000fe200078ec0ff */
[----:B------:R-:W-:Y:S01]  /*26f0*/  IMAD R5, R236, 0x20, R241 ;  /* 0x00000020ec057824 */ /* 0x000fe200078e02f1 */
[----:B------:R-:W-:Y:S01]  /*2700*/  ISETP.GE.AND P6, PT, R238, c[0x0][0x198], PT ;  /* 0x00006600ee007a0c */ /* 0x000fe20003fc6270 */
[----:B------:R-:W-:Y:S01]  /*2710*/  IMAD R0, R0, c[0x0][0x178], RZ ;  /* 0x00005e0000007a24 */ /* 0x000fe200078e02ff */
[----:B------:R-:W-:Y:S02]  /*2720*/  ISETP.NE.AND P0, PT, R4, 0x1, PT ;  /* 0x000000010400780c */ /* 0x000fe40003f05270 */
[----:B------:R-:W-:Y:S01]  /*2730*/  SEL R4, R252, RZ, !P4 ;  /* 0x000000fffc047207 */ /* 0x000fe20006000000 */
[----:B------:R-:W-:Y:S01]  /*2740*/  IMAD R0, R11, c[0x0][0x17c], R0 ;  /* 0x00005f000b007a24 */ /* 0x000fe200078e0200 */
[----:B------:R-:W-:-:S02]  /*2750*/  ISETP.GE.AND P5, PT, R237, c[0x0][0x198], PT ;  /* 0x00006600ed007a0c */ /* 0x000fc40003fa6270 */
[----:B------:R-:W-:Y:S01]  /*2760*/  IADD3 R104, R206, -0x1, RZ ;  /* 0xffffffffce687810 */ /* 0x000fe20007ffe0ff */
[----:B-1----:R-:W-:-:S05]  /*2770*/  IMAD.WIDE.U32 R2, R11, c[0x0][0x178], RZ ;  /* 0x00005e000b027a25 */ /* 0x002fca00078e00ff */
[----:B------:R-:W-:-:S05]  /*2780*/  IADD3 R3, R3, R0, RZ ;  /* 0x0000000003037210 */ /* 0x000fca0007ffe0ff */
[----:B------:R-:W-:-:S04]  /*2790*/  IMAD.WIDE.U32 R2, R16, c[0x0][0x1b8], R2 ;  /* 0x00006e0010027a25 */ /* 0x000fc800078e0002 */
[----:B------:R-:W-:-:S04]  /*27a0*/  IMAD R3, R16, c[0x0][0x1bc], R3 ;  /* 0x00006f0010037a24 */ /* 0x000fc800078e0203 */
[----:B------:R-:W-:-:S04]  /*27b0*/  IMAD.WIDE.U32 R2, R4, c[0x0][0x1c0], R2 ;  /* 0x0000700004027a25 */ /* 0x000fc800078e0002 */
[----:B--2---:R-:W-:Y:S01]  /*27c0*/  IMAD R5, R6, 0x80, R5 ;  /* 0x0000008006057824 */ /* 0x004fe200078e0205 */
[----:B------:R-:W-:Y:S02]  /*27d0*/  SEL R6, R12, RZ, !P4 ;  /* 0x000000ff0c067207 */ /* 0x000fe40006000000 */
[----:B------:R-:W-:Y:S01]  /*27e0*/  ISETP.GE.AND P4, PT, R239, c[0x0][0x198], PT ;  /* 0x00006600ef007a0c */ /* 0x000fe20003f86270 */
[----:B------:R-:W-:Y:S01]  /*27f0*/  @P0 IMAD.HI.U32 R7, R5, c[0x0][0x2c8], RZ ;  /* 0x0000b20005070a27 */ /* 0x000fe200078e00ff */
[----:B------:R-:W-:-:S03]  /*2800*/  MOV R0, R5 ;  /* 0x0000000500007202 */ /* 0x000fc60000000f00 */
[----:B------:R-:W-:Y:S01]  /*2810*/  IMAD R6, R6, c[0x0][0x1c0], RZ ;  /* 0x0000700006067a24 */ /* 0x000fe200078e02ff */
[----:B------:R-:W-:Y:S02]  /*2820*/  @P0 SHF.R.U32.HI R0, RZ, c[0x0][0x2cc], R7 ;  /* 0x0000b300ff000a19 */ /* 0x000fe40000011607 */
[----:B------:R-:W-:Y:S01]  /*2830*/  ISETP.GE.AND P0, PT, R232, c[0x0][0x198], PT ;  /* 0x00006600e8007a0c */ /* 0x000fe20003f06270 */
[----:B------:R-:W-:Y:S01]  /*2840*/  IMAD R6, R4, c[0x0][0x1c4], R6 ;  /* 0x0000710004067a24 */ /* 0x000fe200078e0206 */
[--C-:B------:R-:W-:Y:S01]  /*2850*/  SHF.R.S32.HI R7, RZ, 0x1f, R0.reuse ;  /* 0x0000001fff077819 */ /* 0x100fe20000011400 */
[----:B------:R-:W-:-:S03]  /*2860*/  IMAD.MOV R4, RZ, RZ, -R0 ;  /* 0x000000ffff047224 */ /* 0x000fc600078e0a00 */
[----:B------:R-:W-:Y:S01]  /*2870*/  IADD3 R3, R3, R6, RZ ;  /* 0x0000000603037210 */ /* 0x000fe20007ffe0ff */
[----:B------:R-:W-:Y:S02]  /*2880*/  IMAD R4, R4, c[0x0][0x2c4], R5 ;  /* 0x0000b10004047a24 */ /* 0x000fe400078e0205 */
[----:B------:R-:W-:Y:S02]  /*2890*/  IMAD R5, R7, c[0x0][0x1b0], RZ ;  /* 0x00006c0007057a24 */ /* 0x000fe400078e02ff */
[----:B------:R-:W-:-:S04]  /*28a0*/  IMAD.WIDE.U32 R2, R0, c[0x0][0x1b0], R2 ;  /* 0x00006c0000027a25 */ /* 0x000fc800078e0002 */
[----:B------:R-:W-:Y:S01]  /*28b0*/  IMAD R6, R0, c[0x0][0x1b4], R5 ;  /* 0x00006d0000067a24 */ /* 0x000fe200078e0205 */
[----:B------:R-:W-:Y:S01]  /*28c0*/  SHF.R.S32.HI R5, RZ, 0x1f, R4 ;  /* 0x0000001fff057819 */ /* 0x000fe20000011404 */
[----:B------:R-:W-:Y:S02]  /*28d0*/  @!P1 IMAD.MOV.U32 R15, RZ, RZ, R252 ;  /* 0x000000ffff0f9224 */ /* 0x000fe400078e00fc */
[----:B------:R-:W-:Y:S02]  /*28e0*/  IMAD.IADD R3, R3, 0x1, R6 ;  /* 0x0000000103037824 */ /* 0x000fe400078e0206 */
[----:B------:R-:W-:Y:S02]  /*28f0*/  IMAD R0, R5, c[0x0][0x1a8], RZ ;  /* 0x00006a0005007a24 */ /* 0x000fe400078e02ff */
[----:B------:R-:W-:-:S04]  /*2900*/  IMAD.WIDE.U32 R2, R4, c[0x0][0x1a8], R2 ;  /* 0x00006a0004027a25 */ /* 0x000fc800078e0002 */
[----:B------:R-:W-:Y:S01]  /*2910*/  IMAD R0, R4, c[0x0][0x1ac], R0 ;  /* 0x00006b0004007a24 */ /* 0x000fe200078e0200 */
[----:B------:R-:W-:-:S04]  /*2920*/  LEA R14, P0, R2, c[0x0][0x160], 0x1 ;  /* 0x00005800020e7a11 */ /* 0x000fc800078008ff */
[----:B------:R-:W-:-:S04]  /*2930*/  IADD3 R0, R3, R0, RZ ;  /* 0x0000000003007210 */ /* 0x000fc80007ffe0ff */
[----:B------:R-:W-:Y:S01]  /*2940*/  LEA.HI.X R5, R2, c[0x0][0x164], R0, 0x1, P0 ;  /* 0x0000590002057a11 */ /* 0x000fe200000f0c00 */
[----:B------:R-:W-:Y:S05]  /*2950*/  BRA.DIV ~URZ, `(.L_x_1569) ;  /* 0x0000dc427f007947 */ /* 0x000fea000b800000 */
[----:B------:R1:W2:Y:S02]  /*2960*/  SHFL.IDX PT, R4, R5, RZ, 0x181f ;  /* 0x00181fff05047589 */ /* 0x0002a400000e0000 */
.L_x_1658:
[----:B------:R-:W-:Y:S05]  /*2970*/  BRA.DIV ~URZ, `(.L_x_1570) ;  /* 0x0000dc927f007947 */ /* 0x000fea000b800000 */
[----:B------:R3:W4:Y:S02]  /*2980*/  SHFL.IDX PT, R0, R14, RZ, 0x181f ;  /* 0x00181fff0e007589 */ /* 0x00072400000e0000 */
.L_x_1659:
[----:B---3--:R-:W3:Y:S01]  /*2990*/  LDL R2, [R1+0x4] ;  /* 0x0000040001027983 */ /* 0x008ee20000100800 */
[----:B------:R-:W-:Y:S01]  /*29a0*/  IMAD R13, R13, c[0x0][0x2c4], RZ ;  /* 0x0000b1000d0d7a24 */ /* 0x000fe200078e02ff */
[----:B------:R-:W-:Y:S01]  /*29b0*/  BSSY B0, `(.L_x_1571) ;  /* 0x0000018000007945 */ /* 0x000fe20003800000 */
[----:B---3--:R-:W-:-:S04]  /*29c0*/  LEA R12, R2, R241, 0x7 ;  /* 0x000000f1020c7211 */ /* 0x008fc800078e38ff */
[----:B------:R-:W-:-:S13]  /*29d0*/  ISETP.GE.AND P0, PT, R12, R13, PT ;  /* 0x0000000d0c00720c */ /* 0x000fda0003f06270 */
[----:B------:R-:W-:Y:S05]  /*29e0*/  @P0 BRA `(.L_x_1572) ;  /* 0x0000014000000947 */ /* 0x000fea0003800000 */
[C---:B------:R-:W-:Y:S02]  /*29f0*/  ISETP.GE.AND P3, PT, R232.reuse, c[0x0][0x198], PT ;  /* 0x00006600e8007a0c */ /* 0x040fe40003f66270 */
[----:B------:R-:W-:Y:S02]  /*2a00*/  SHF.R.S32.HI R2, RZ, 0x1f, R232 ;  /* 0x0000001fff027819 */ /* 0x000fe400000114e8 */
[-C--:B----4-:R-:W-:Y:S02]  /*2a10*/  LEA R10, P0, R232, R0.reuse, 0x1 ;  /* 0x00000000e80a7211 */ /* 0x090fe400078008ff */
[-C--:B------:R-:W-:Y:S02]  /*2a20*/  LEA R8, P2, R238, R0.reuse, 0x1 ;  /* 0x00000000ee087211 */ /* 0x080fe400078408ff */
[----:B------:R-:W-:Y:S02]  /*2a30*/  SHF.R.S32.HI R20, RZ, 0x1f, R238 ;  /* 0x0000001fff147819 */ /* 0x000fe400000114ee */
[----:B------:R-:W-:-:S02]  /*2a40*/  LEA R6, P1, R237, R0, 0x1 ;  /* 0x00000000ed067211 */ /* 0x000fc400078208ff */
[----:B--2---:R-:W-:Y:S02]  /*2a50*/  LEA.HI.X R11, R232, R4, R2, 0x1, P0 ;  /* 0x00000004e80b7211 */ /* 0x004fe400000f0c02 */
[----:B------:R-:W-:Y:S02]  /*2a60*/  SHF.R.S32.HI R19, RZ, 0x1f, R237 ;  /* 0x0000001fff137819 */ /* 0x000fe400000114ed */
[----:B------:R-:W-:Y:S01]  /*2a70*/  LEA R2, P0, R239, R0, 0x1 ;  /* 0x00000000ef027211 */ /* 0x000fe200078008ff */
[----:B------:R-:W-:Y:S01]  /*2a80*/  @!PT LDS RZ, [RZ] ;  /* 0x00000000fffff984 */ /* 0x000fe20000000800 */
[----:B------:R-:W-:Y:S01]  /*2a90*/  @!PT LDS RZ, [RZ] ;  /* 0x00000000fffff984 */ /* 0x000fe20000000800 */
[----:B------:R-:W-:Y:S01]  /*2aa0*/  @!PT LDS RZ, [RZ] ;  /* 0x00000000fffff984 */ /* 0x000fe20000000800 */
[----:B------:R2:W-:Y:S01]  /*2ab0*/  LDGSTS.E.BYPASS.LTC128B.128 [R229+0x10100], [R10.64], !P3 ;  /* 0x101000000ae57fae */ /* 0x0005e2000d901d46 */
[----:B------:R-:W-:Y:S02]  /*2ac0*/  SHF.R.S32.HI R18, RZ, 0x1f, R239 ;  /* 0x0000001fff127819 */ /* 0x000fe400000114ef */
[-C--:B------:R-:W-:Y:S02]  /*2ad0*/  LEA.HI.X R9, R238, R4.reuse, R20, 0x1, P2 ;  /* 0x00000004ee097211 */ /* 0x080fe400010f0c14 */
[----:B------:R-:W-:-:S02]  /*2ae0*/  LEA.HI.X R7, R237, R4, R19, 0x1, P1 ;  /* 0x00000004ed077211 */ /* 0x000fc400008f0c13 */
[----:B------:R-:W-:Y:S01]  /*2af0*/  LEA.HI.X R3, R239, R4, R18, 0x1, P0 ;  /* 0x00000004ef037211 */ /* 0x000fe200000f0c12 */
[----:B------:R2:W-:Y:S04]  /*2b00*/  LDGSTS.E.BYPASS.LTC128B.128 [R229+0x14100], [R8.64], !P6 ;  /* 0x1410000008e57fae */ /* 0x0005e8000f101d46 */
[----:B------:R2:W-:Y:S04]  /*2b10*/  LDGSTS.E.BYPASS.LTC128B.128 [R229+0x18100], [R6.64], !P5 ;  /* 0x1810000006e57fae */ /* 0x0005e8000e901d46 */
[----:B------:R2:W-:Y:S02]  /*2b20*/  LDGSTS.E.BYPASS.LTC128B.128 [R229+0x1c100], [R2.64], !P4 ;  /* 0x1c10000002e57fae */ /* 0x0005e4000e101d46 */
.L_x_1572:
[----:B------:R-:W-:Y:S05]  /*2b30*/  BSYNC B0 ;  /* 0x0000000000007941 */ /* 0x000fea0003800000 */
.L_x_1571:
[----:B------:R-:W-:Y:S05]  /*2b40*/  BRA.DIV ~URZ, `(.L_x_1573) ;  /* 0x0000db327f007947 */ /* 0x000fea000b800000 */
[----:B--2---:R2:W3:Y:S04]  /*2b50*/  SHFL.IDX PT, R4, R5, 0x1, 0x181f ;  /* 0x00381f0005047f89 */ /* 0x0044e800000e0000 */
[----:B----4-:R2:W4:Y:S02]  /*2b60*/  SHFL.IDX PT, R0, R14, 0x1, 0x181f ;  /* 0x00381f000e007f89 */ /* 0x01052400000e0000 */
.L_x_1660:
[----:B------:R-:W-:Y:S01]  /*2b70*/  IADD3 R2, R12, 0x20, RZ ;  /* 0x000000200c027810 */ /* 0x000fe20007ffe0ff */
[----:B------:R-:W-:Y:S03]  /*2b80*/  BSSY B0, `(.L_x_1574) ;  /* 0x0000017000007945 */ /* 0x000fe60003800000 */
        /* <DEDUP_REMOVED lines=8> */
[----:B---3--:R-:W-:Y:S02]  /*2c10*/  LEA.HI.X R11, R232, R4, R3, 0x1, P0 ;  /* 0x00000004e80b7211 */ /* 0x008fe400000f0c03 */
        /* <DEDUP_REMOVED lines=13> */
.L_x_1575:
[----:B------:R-:W-:Y:S05]  /*2cf0*/  BSYNC B0 ;  /* 0x0000000000007941 */ /* 0x000fea0003800000 */
.L_x_1574:
[----:B------:R-:W-:Y:S05]  /*2d00*/  BRA.DIV ~URZ, `(.L_x_1576) ;  /* 0x0000da427f007947 */ /* 0x000fea000b800000 */
[----:B---3--:R3:W1:Y:S02]  /*2d10*/  SHFL.IDX PT, R4, R5, 0x2, 0x181f ;  /* 0x00581f0005047f89 */ /* 0x00866400000e0000 */
.L_x_1661:
[----:B------:R-:W-:Y:S05]  /*2d20*/  BRA.DIV ~URZ, `(.L_x_1577) ;  /* 0x0000da927f007947 */ /* 0x000fea000b800000 */
[----:B----4-:R4:W2:Y:S02]  /*2d30*/  SHFL.IDX PT, R0, R14, 0x2, 0x181f ;  /* 0x00581f000e007f89 */ /* 0x0108a400000e0000 */
.L_x_1662:
[----:B------:R-:W-:Y:S01]  /*2d40*/  IADD3 R2, R12, 0x40, RZ ;  /* 0x000000400c027810 */ /* 0x000fe20007ffe0ff */
[----:B------:R-:W-:Y:S03]  /*2d50*/  BSSY B0, `(.L_x_1578) ;  /* 0x0000017000007945 */ /* 0x000fe60003800000 */
[----:B------:R-:W-:-:S13]  /*2d60*/  ISETP.GE.AND P0, PT, R2, R13, PT ;  /* 0x0000000d0200720c */ /* 0x000fda0003f06270 */
[----:B------:R-:W-:Y:S05]  /*2d70*/  @P0 BRA `(.L_x_1579) ;  /* 0x0000014000000947 */ /* 0x000fea0003800000 */
[C---:B------:R-:W-:Y:S02]  /*2d80*/  ISETP.GE.AND P3, PT, R232.reuse, c[0x0][0x198], PT ;  /* 0x00006600e8007a0c */ /* 0x040fe40003f66270 */
[----:B------:R-:W-:Y:S02]  /*2d90*/  SHF.R.S32.HI R3, RZ, 0x1f, R232 ;  /* 0x0000001fff037819 */ /* 0x000fe400000114e8 */
[-C--:B--2---:R-:W-:Y:S02]  /*2da0*/  LEA R10, P0, R232, R0.reuse, 0x1 ;  /* 0x00000000e80a7211 */ /* 0x084fe400078008ff */
[-C--:B------:R-:W-:Y:S02]  /*2db0*/  LEA R8, P2, R238, R0.reuse, 0x1 ;  /* 0x00000000ee087211 */ /* 0x080fe400078408ff */
[----:B------:R-:W-:Y:S02]  /*2dc0*/  SHF.R.S32.HI R20, RZ, 0x1f, R238 ;  /* 0x0000001fff147819 */ /* 0x000fe400000114ee */
[----:B------:R-:W-:-:S02]  /*2dd0*/  LEA R6, P1, R237, R0, 0x1 ;  /* 0x00000000ed067211 */ /* 0x000fc400078208ff */
[----:B-1----:R-:W-:Y:S02]  /*2de0*/  LEA.HI.X R11, R232, R4, R3, 0x1, P0 ;  /* 0x00000004e80b7211 */ /* 0x002fe400000f0c03 */
        /* <DEDUP_REMOVED lines=13> */
.L_x_1579:
[----:B------:R-:W-:Y:S05]  /*2ec0*/  BSYNC B0 ;  /* 0x0000000000007941 */ /* 0x000fea0003800000 */
.L_x_1578:
[----:B------:R-:W-:Y:S05]  /*2ed0*/  BRA.DIV ~URZ, `(.L_x_1580) ;  /* 0x0000d9527f007947 */ /* 0x000fea000b800000 */
[----:B-1----:R1:W3:Y:S04]  /*2ee0*/  SHFL.IDX PT, R4, R5, 0x3, 0x181f ;  /* 0x00781f0005047f89 */ /* 0x0022e800000e0000 */
[----:B--2---:R1:W2:Y:S02]  /*2ef0*/  SHFL.IDX PT, R0, R14, 0x3, 0x181f ;  /* 0x00781f000e007f89 */ /* 0x0042a400000e0000 */
.L_x_1663:
[----:B-1-3--:R-:W3:Y:S01]  /*2f00*/  LDL.LU R5, [R1+0x10] ;  /* 0x0000100001057983 */ /* 0x00aee20000300800 */
[----:B------:R-:W-:Y:S01]  /*2f10*/  IADD3 R2, R12, 0x60, RZ ;  /* 0x000000600c027810 */ /* 0x000fe20007ffe0ff */
[----:B-----5:R-:W-:Y:S01]  /*2f20*/  IMAD.WIDE.U32 R246, R15, c[0x0][0x2b0], RZ ;  /* 0x0000ac000ff67a25 */ /* 0x020fe200078e00ff */
[----:B------:R-:W-:-:S02]  /*2f30*/  SHF.R.S32.HI R19, RZ, 0x1f, R238 ;  /* 0x0000001fff137819 */ /* 0x000fc400000114ee */
[----:B------:R-:W-:Y:S01]  /*2f40*/  ISETP.GE.AND P0, PT, R2, R13, PT ;  /* 0x0000000d0200720c */ /* 0x000fe20003f06270 */
[----:B------:R-:W-:Y:S01]  /*2f50*/  IMAD R105, R236, 0x20, R241 ;  /* 0x00000020ec697824 */ /* 0x000fe200078e02f1 */
[----:B------:R-:W-:Y:S02]  /*2f60*/  SHF.R.S32.HI R24, RZ, 0x1f, R232 ;  /* 0x0000001fff187819 */ /* 0x000fe400000114e8 */
[----:B------:R-:W-:Y:S02]  /*2f70*/  SHF.R.S32.HI R18, RZ, 0x1f, R237 ;  /* 0x0000001fff127819 */ /* 0x000fe400000114ed */
[----:B------:R-:W-:-:S07]  /*2f80*/  SHF.R.S32.HI R23, RZ, 0x1f, R239 ;  /* 0x0000001fff177819 */ /* 0x000fce00000114ef */
[-C--:B--2---:R-:W-:Y:S02]  /*2f90*/  @!P0 LEA R8, P3, R238, R0.reuse, 0x1 ;  /* 0x00000000ee088211 */ /* 0x084fe400078608ff */
[----:B------:R-:W-:Y:S02]  /*2fa0*/  @!P0 LEA R10, P1, R232, R0, 0x1 ;  /* 0x00000000e80a8211 */ /* 0x000fe400078208ff */
[-C--:B------:R-:W-:Y:S02]  /*2fb0*/  @!P0 LEA.HI.X R9, R238, R4.reuse, R19, 0x1, P3 ;  /* 0x00000004ee098211 */ /* 0x080fe400018f0c13 */
[C---:B------:R-:W-:Y:S02]  /*2fc0*/  ISETP.GE.AND P3, PT, R232.reuse, c[0x0][0x198], PT ;  /* 0x00006600e8007a0c */ /* 0x040fe40003f66270 */
[----:B------:R-:W-:Y:S02]  /*2fd0*/  @!P0 LEA.HI.X R11, R232, R4, R24, 0x1, P1 ;  /* 0x00000004e80b8211 */ /* 0x000fe400008f0c18 */
[----:B------:R-:W-:-:S02]  /*2fe0*/  @!P0 LEA R6, P2, R237, R0, 0x1 ;  /* 0x00000000ed068211 */ /* 0x000fc400078408ff */
[----:B------:R-:W-:Y:S02]  /*2ff0*/  @!P0 LEA R2, P1, R239, R0, 0x1 ;  /* 0x00000000ef028211 */ /* 0x000fe400078208ff */
[-C--:B------:R-:W-:Y:S02]  /*3000*/  @!P0 LEA.HI.X R7, R237, R4.reuse, R18, 0x1, P2 ;  /* 0x00000004ed078211 */ /* 0x080fe400010f0c12 */
[C---:B------:R-:W-:Y:S02]  /*3010*/  ISETP.GE.AND P2, PT, R239.reuse, c[0x0][0x1d4], PT ;  /* 0x00007500ef007a0c */ /* 0x040fe40003f46270 */
[----:B------:R-:W-:Y:S01]  /*3020*/  SHF.R.S32.HI R0, RZ, 0x1f, R15 ;  /* 0x0000001fff007819 */ /* 0x000fe2000001140f */
[----:B------:R-:W-:Y:S01]  /*3030*/  @!PT LDS RZ, [RZ] ;  /* 0x00000000fffff984 */ /* 0x000fe20000000800 */
[----:B------:R-:W-:Y:S01]  /*3040*/  @!PT LDS RZ, [RZ] ;  /* 0x00000000fffff984 */ /* 0x000fe20000000800 */
[----:B------:R-:W-:Y:S01]  /*3050*/  @!PT LDS RZ, [RZ] ;  /* 0x00000000fffff984 */ /* 0x000fe20000000800 */
[----:B------:R1:W-:Y:S01]  /*3060*/  @!P0 LDGSTS.E.BYPASS.LTC128B.128 [R229+0x13100], [R10.64], !P3 ;  /* 0x131000000ae58fae */ /* 0x0003e2000d901d46 */
[----:B------:R-:W-:Y:S02]  /*3070*/  ISETP.GE.AND P3, PT, R238, c[0x0][0x1d4], PT ;  /* 0x00007500ee007a0c */ /* 0x000fe40003f66270 */
[----:B------:R-:W-:Y:S01]  /*3080*/  @!P0 LEA.HI.X R3, R239, R4, R23, 0x1, P1 ;  /* 0x00000004ef038211 */ /* 0x000fe200008f0c17 */
[----:B------:R1:W-:Y:S01]  /*3090*/  @!P0 LDGSTS.E.BYPASS.LTC128B.128 [R229+0x17100], [R8.64], !P6 ;  /* 0x1710000008e58fae */ /* 0x0003e2000f101d46 */
[----:B------:R-:W-:Y:S01]  /*30a0*/  ISETP.GE.AND P6, PT, R232, c[0x0][0x1d4], PT ;  /* 0x00007500e8007a0c */ /* 0x000fe20003fc6270 */
[----:B------:R-:W-:-:S02]  /*30b0*/  IMAD R0, R0, c[0x0][0x2b0], RZ ;  /* 0x0000ac0000007a24 */ /* 0x000fc400078e02ff */
[----:B------:R1:W-:Y:S01]  /*30c0*/  @!P0 LDGSTS.E.BYPASS.LTC128B.128 [R229+0x1b100], [R6.64], !P5 ;  /* 0x1b10000006e58fae */ /* 0x0003e2000e901d46 */
[----:B------:R-:W-:Y:S01]  /*30d0*/  ISETP.GE.AND P5, PT, R237, c[0x0][0x1d4], PT ;  /* 0x00007500ed007a0c */ /* 0x000fe20003fa6270 */
[----:B------:R-:W-:Y:S02]  /*30e0*/  IMAD R0, R15, c[0x0][0x2b4], R0 ;  /* 0x0000ad000f007a24 */ /* 0x000fe400078e0200 */
[----:B------:R1:W-:Y:S02]  /*30f0*/  @!P0 LDGSTS.E.BYPASS.LTC128B.128 [R229+0x1f100], [R2.64], !P4 ;  /* 0x1f10000002e58fae */ /* 0x0003e4000e101d46 */
[----:B------:R-:W-:Y:S02]  /*3100*/  IMAD.IADD R250, R247, 0x1, R0 ;  /* 0x00000001f7fa7824 */ /* 0x000fe400078e0200 */
[----:B------:R-:W0:Y:S01]  /*3110*/  LDGDEPBAR ;  /* 0x00000000000079af */ /* 0x000e220000000000 */
[----:B------:R-:W-:Y:S01]  /*3120*/  WARPSYNC 0xffffffff ;  /* 0xffffffff00007948 */ /* 0x000fe20003800000 */
[----:B---3--:R-:W-:-:S04]  /*3130*/  LOP3.LUT R5, R5, 0xfffffffe, RZ, 0xc0, !PT ;  /* 0xfffffffe05057812 */ /* 0x008fc800078ec0ff */
[----:B------:R-:W-:-:S04]  /*3140*/  @P6 LOP3.LUT R5, R5, 0x1, RZ, 0xfc, !PT ;  /* 0x0000000105056812 */ /* 0x000fc800078efcff */
[----:B------:R-:W-:-:S04]  /*3150*/  LOP3.LUT R5, R5, 0xfffffffd, RZ, 0xc0, !PT ;  /* 0xfffffffd05057812 */ /* 0x000fc800078ec0ff */
[----:B------:R-:W-:-:S04]  /*3160*/  @P3 LOP3.LUT R5, R5, 0x2, RZ, 0xfc, !PT ;  /* 0x0000000205053812 */ /* 0x000fc800078efcff */
[----:B------:R-:W-:-:S04]  /*3170*/  LOP3.LUT R5, R5, 0xfffffffb, RZ, 0xc0, !PT ;  /* 0xfffffffb05057812 */ /* 0x000fc800078ec0ff */
[----:B------:R-:W-:-:S05]  /*3180*/  @P2 LOP3.LUT R5, R5, 0x4, RZ, 0xfc, !PT ;  /* 0x0000000405052812 */ /* 0x000fca00078efcff */
[----:B------:R1:W-:Y:S02]  /*3190*/  STL [R1+0x10], R5 ;  /* 0x0000100501007387 */ /* 0x0003e40000100800 */
[----:B------:R-:W-:Y:S01]  /*31a0*/  IMAD.MOV.U32 R111, RZ, RZ, c[0x0][0x2b8] ;  /* 0x0000ae00ff6f7624 */ /* 0x000fe200078e00ff */
[----:B------:R-:W-:Y:S01]  /*31b0*/  BAR.SYNC.DEFER_BLOCKING 0x0 ;  /* 0x0000000000007b1d */ /* 0x000fe20000010000 */
[----:B-1----:R-:W-:Y:S01]  /*31c0*/  IMAD R2, R104, 0x40, R105 ;  /* 0x0000004068027824 */ /* 0x002fe200078e0269 */
[----:B------:R-:W-:Y:S02]  /*31d0*/  MOV R228, RZ ;  /* 0x000000ff00e47202 */ /* 0x000fe40000000f00 */
        /* <DEDUP_REMOVED lines=8> */
[----:B------:R-:W-:Y:S02]  /*3260*/  @!P0 LEA.HI.X.SX32 R5, R0, R250, 0x1, P1 ;  /* 0x000000fa00058211 */ /* 0x000fe400008f0eff */
[----:B------:R-:W-:-:S04]  /*3270*/  @!P0 LEA R4, P1, R3, c[0x0][0x2a0], 0x2 ;  /* 0x0000a80003048a11 */ /* 0x000fc800078210ff */
[----:B------:R-:W-:-:S05]  /*3280*/  @!P0 LEA.HI.X R5, R3, c[0x0][0x2a4], R5, 0x2, P1 ;  /* 0x0000a90003058a11 */ /* 0x000fca00008f1405 */
[----:B------:R1:W2:Y:S01]  /*3290*/  @!P0 LDG.E R228, [R4.64] ;  /* 0x0000000604e48981 */ /* 0x0002a2000c1e1900 */
[----:B------:R-:W-:Y:S01]  /*32a0*/  IMAD.MOV R0, RZ, RZ, -R0 ;  /* 0x000000ffff007224 */ /* 0x000fe200078e0a00 */
[----:B------:R-:W-:Y:S01]  /*32b0*/  SHF.L.U32 R107, R232, 0x1, RZ ;  /* 0x00000001e86b7819 */ /* 0x000fe200000006ff */
[----:B------:R-:W-:Y:S01]  /*32c0*/  IMAD.WIDE.U32 R244, R16, c[0x0][0x1e8], RZ ;  /* 0x00007a0010f47a25 */ /* 0x000fe200078e00ff */
[----:B------:R-:W-:Y:S01]  /*32d0*/  SHF.L.U64.HI R100, R232, 0x1, R24 ;  /* 0x00000001e8647819 */ /* 0x000fe20000010218 */
[----:B------:R-:W-:Y:S01]  /*32e0*/  BSSY B0, `(.L_x_1581) ;  /* 0x00001e6000007945 */ /* 0x000fe20003800000 */
[----:B------:R-:W-:Y:S01]  /*32f0*/  SHF.L.U64.HI R102, R238, 0x1, R19 ;  /* 0x00000001ee667819 */ /* 0x000fe20000010213 */
[----:B------:R-:W-:Y:S01]  /*3300*/  IMAD R231, R0, c[0x0][0x2b8], R2 ;  /* 0x0000ae0000e77a24 */ /* 0x000fe200078e0202 */
[----:B------:R-:W-:Y:S01]  /*3310*/  SHF.L.U64.HI R103, R237, 0x1, R18 ;  /* 0x00000001ed677819 */ /* 0x000fe20000010212 */
[----:B------:R-:W-:Y:S01]  /*3320*/  IMAD R243, R16, c[0x0][0x1ec], R245 ;  /* 0x00007b0010f37a24 */ /* 0x000fe200078e02f5 */
[----:B------:R-:W-:Y:S01]  /*3330*/  SHF.L.U64.HI R101, R239, 0x1, R23 ;  /* 0x00000001ef657819 */ /* 0x000fe20000010217 */
[----:B------:R-:W-:-:S04]  /*3340*/  IMAD.WIDE.U32 R2, R231, c[0x0][0x1e0], RZ ;  /* 0x00007800e7027a25 */ /* 0x000fc800078e00ff */
[----:B------:R-:W-:Y:S02]  /*3350*/  IMAD R106, R104, -0x40, R17 ;  /* 0xffffffc0686a7824 */ /* 0x000fe400078e0211 */
[----:B------:R-:W-:-:S04]  /*3360*/  IMAD.WIDE.U32 R248, R16, c[0x0][0x210], RZ ;  /* 0x0000840010f87a25 */ /* 0x000fc800078e00ff */
[----:B------:R-:W-:Y:S02]  /*3370*/  IMAD.IADD R20, R106, 0x1, -R241 ;  /* 0x000000016a147824 */ /* 0x000fe400078e0af1 */
[----:B------:R-:W-:Y:S01]  /*3380*/  IMAD R251, R16, c[0x0][0x214], R249 ;  /* 0x0000850010fb7a24 */ /* 0x000fe200078e02f9 */
[----:B-1----:R-:W-:Y:S01]  /*3390*/  SHF.R.S32.HI R5, RZ, 0x1f, R231 ;  /* 0x0000001fff057819 */ /* 0x002fe200000114e7 */
[----:B------:R-:W-:Y:S02]  /*33a0*/  IMAD.SHL.U32 R108, R238, 0x2, RZ ;  /* 0x00000002ee6c7824 */ /* 0x000fe400078e00ff */
[----:B------:R-:W-:Y:S02]  /*33b0*/  IMAD.SHL.U32 R110, R237, 0x2, RZ ;  /* 0x00000002ed6e7824 */ /* 0x000fe400078e00ff */
[----:B------:R-:W-:Y:S02]  /*33c0*/  IMAD R0, R5, c[0x0][0x1e0], RZ ;  /* 0x0000780005007a24 */ /* 0x000fe400078e02ff */
[----:B------:R-:W-:-:S02]  /*33d0*/  IMAD.SHL.U32 R109, R239, 0x2, RZ ;  /* 0x00000002ef6d7824 */ /* 0x000fc400078e00ff */
[----:B------:R-:W-:-:S04]  /*33e0*/  IMAD R0, R231, c[0x0][0x1e4], R0 ;  /* 0x00007900e7007a24 */ /* 0x000fc800078e0200 */
[----:B------:R-:W-:Y:S01]  /*33f0*/  IMAD.IADD R3, R3, 0x1, R0 ;  /* 0x0000000103037824 */ /* 0x000fe200078e0200 */
[----:B--2---:R-:W-:-:S03]  /*3400*/  SHF.R.S32.HI R13, RZ, 0x1f, R228 ;  /* 0x0000001fff0d7819 */ /* 0x004fc600000114e4 */
[----:B------:R-:W-:-:S04]  /*3410*/  IMAD.WIDE.U32 R2, R228, c[0x0][0x1f0], R2 ;  /* 0x00007c00e4027a25 */ /* 0x000fc800078e0002 */
[----:B------:R-:W-:-:S04]  /*3420*/  IMAD R0, R13, c[0x0][0x1f0], RZ ;  /* 0x00007c000d007a24 */ /* 0x000fc800078e02ff */
[----:B------:R-:W-:Y:S01]  /*3430*/  IMAD R4, R228, c[0x0][0x1f4], R0 ;  /* 0x00007d00e4047a24 */ /* 0x000fe200078e0200 */
[----:B------:R-:W-:-:S04]  /*3440*/  IADD3 R0, P0, R2, R244, RZ ;  /* 0x000000f402007210 */ /* 0x000fc80007f1e0ff */
[----:B------:R-:W-:Y:S01]  /*3450*/  IADD3.X R2, R243, R3, R4, P0, !PT ;  /* 0x00000003f3027210 */ /* 0x000fe200007fe404 */
[----:B------:R-:W-:Y:S01]  /*3460*/  IMAD R3, R5, c[0x0][0x208], RZ ;  /* 0x0000820005037a24 */ /* 0x000fe200078e02ff */
[----:B------:R-:W-:Y:S01]  /*3470*/  LEA R9, P0, R0, c[0x0][0x1c8], 0x1 ;  /* 0x0000720000097a11 */ /* 0x000fe200078008ff */
[----:B------:R-:W-:-:S03]  /*3480*/  IMAD.WIDE.U32 R4, R231, c[0x0][0x208], RZ ;  /* 0x00008200e7047a25 */ /* 0x000fc600078e00ff */
[----:B----4-:R-:W-:Y:S01]  /*3490*/  LEA.HI.X R14, R0, c[0x0][0x1cc], R2, 0x1, P0 ;  /* 0x00007300000e7a11 */ /* 0x010fe200000f0c02 */
[----:B------:R-:W-:Y:S01]  /*34a0*/  SHFL.IDX PT, R12, R9, 0x1, 0x181f ;  /* 0x00381f00090c7f89 */ /* 0x000fe200000e0000 */
[----:B------:R-:W-:Y:S01]  /*34b0*/  ISETP.GE.AND P0, PT, R20, 0x1, PT ;  /* 0x000000011400780c */ /* 0x000fe20003f06270 */
[----:B------:R-:W-:Y:S02]  /*34c0*/  IMAD R3, R231, c[0x0][0x20c], R3 ;  /* 0x00008300e7037a24 */ /* 0x000fe400078e0203 */
[----:B------:R-:W1:Y:S02]  /*34d0*/  SHFL.IDX PT, R0, R9, RZ, 0x181f ;  /* 0x00181fff09007589 */ /* 0x000e6400000e0000 */
[----:B------:R-:W-:Y:S02]  /*34e0*/  IMAD.IADD R5, R5, 0x1, R3 ;  /* 0x0000000105057824 */ /* 0x000fe400078e0203 */
[----:B------:R-:W2:Y:S04]  /*34f0*/  SHFL.IDX PT, R2, R14, RZ, 0x181f ;  /* 0x00181fff0e027589 */ /* 0x000ea800000e0000 */
[----:B------:R-:W3:Y:S02]  /*3500*/  SHFL.IDX PT, R14, R14, 0x1, 0x181f ;  /* 0x00381f000e0e7f89 */ /* 0x000ee400000e0000 */
[----:B-1----:R-:W-:-:S04]  /*3510*/  @P0 LEA R6, P1, R232, R0, 0x1 ;  /* 0x00000000e8060211 */ /* 0x002fc800078208ff */
[----:B--2---:R-:W-:Y:S02]  /*3520*/  @P0 LEA.HI.X R7, R232, R2, R24, 0x1, P1 ;  /* 0x00000002e8070211 */ /* 0x004fe400008f0c18 */
[----:B------:R-:W-:-:S03]  /*3530*/  @P0 LEA R10, P1, R238, R0, 0x1 ;  /* 0x00000000ee0a0211 */ /* 0x000fc600078208ff */
[----:B------:R1:W-:Y:S01]  /*3540*/  @P0 LDGSTS.E.BYPASS.LTC128B.128 [R229+0x8100], [R6.64], !P6 ;  /* 0x0810000006e50fae */ /* 0x0003e2000f101d46 */
[----:B------:R-:W-:Y:S02]  /*3550*/  @P0 LEA.HI.X R11, R238, R2, R19, 0x1, P1 ;  /* 0x00000002ee0b0211 */ /* 0x000fe400008f0c13 */
[----:B------:R-:W-:-:S03]  /*3560*/  @P0 LEA R8, P1, R237, R0, 0x1 ;  /* 0x00000000ed080211 */ /* 0x000fc600078208ff */
[----:B------:R2:W-:Y:S01]  /*3570*/  @P0 LDGSTS.E.BYPASS.LTC128B.128 [R229+0xa100], [R10.64], !P3 ;  /* 0x0a1000000ae50fae */ /* 0x0005e2000d901d46 */
[----:B------:R-:W-:-:S05]  /*3580*/  @P0 LEA.HI.X R9, R237, R2, R18, 0x1, P1 ;  /* 0x00000002ed090211 */ /* 0x000fca00008f0c12 */
[----:B------:R4:W-:Y:S01]  /*3590*/  @P0 LDGSTS.E.BYPASS.LTC128B.128 [R229+0xc100], [R8.64], !P5 ;  /* 0x0c10000008e50fae */ /* 0x0009e2000e901d46 */
[----:B-1----:R-:W-:Y:S01]  /*35a0*/  @P0 LEA R6, P1, R239, R0, 0x1 ;  /* 0x00000000ef060211 */ /* 0x002fe200078208ff */
[----:B------:R-:W-:-:S03]  /*35b0*/  IMAD R0, R13, c[0x0][0x218], RZ ;  /* 0x000086000d007a24 */ /* 0x000fc600078e02ff */
[----:B------:R-:W-:Y:S01]  /*35c0*/  @P0 LEA.HI.X R7, R239, R2, R23, 0x1, P1 ;  /* 0x00000002ef070211 */ /* 0x000fe200008f0c17 */
[----:B------:R-:W-:Y:S01]  /*35d0*/  IMAD.WIDE.U32 R2, R228, c[0x0][0x218], R4 ;  /* 0x00008600e4027a25 */ /* 0x000fe200078e0004 */
[----:B------:R-:W-:-:S03]  /*35e0*/  ISETP.GE.AND P1, PT, R20, 0x21, PT ;  /* 0x000000211400780c */ /* 0x000fc60003f26270 */
[----:B------:R1:W-:Y:S01]  /*35f0*/  @P0 LDGSTS.E.BYPASS.LTC128B.128 [R229+0xe100], [R6.64], !P2 ;  /* 0x0e10000006e50fae */ /* 0x0003e2000d101d46 */
[----:B------:R-:W-:Y:S01]  /*3600*/  IMAD R4, R228, c[0x0][0x21c], R0 ;  /* 0x00008700e4047a24 */ /* 0x000fe200078e0200 */
[----:B------:R-:W-:-:S04]  /*3610*/  IADD3 R0, P0, R2, R248, RZ ;  /* 0x000000f802007210 */ /* 0x000fc80007f1e0ff */
[----:B------:R-:W-:-:S04]  /*3620*/  IADD3.X R2, R251, R3, R4, P0, !PT ;  /* 0x00000003fb027210 */ /* 0x000fc800007fe404 */
[----:B----4-:R-:W-:-:S04]  /*3630*/  @P1 LEA R8, P0, R232, R12, 0x1 ;  /* 0x0000000ce8081211 */ /* 0x010fc800078008ff */
[----:B---3--:R-:W-:-:S05]  /*3640*/  @P1 LEA.HI.X R9, R232, R14, R24, 0x1, P0 ;  /* 0x0000000ee8091211 */ /* 0x008fca00000f0c18 */
[----:B------:R2:W-:Y:S01]  /*3650*/  @P1 LDGSTS.E.BYPASS.LTC128B.128 [R229+0x9100], [R8.64], !P6 ;  /* 0x0910000008e51fae */ /* 0x0005e2000f101d46 */
[----:B-1----:R-:W-:-:S04]  /*3660*/  @P1 LEA R6, P0, R238, R12, 0x1 ;  /* 0x0000000cee061211 */ /* 0x002fc800078008ff */
[----:B------:R-:W-:Y:S02]  /*3670*/  @P1 LEA.HI.X R7, R238, R14, R19, 0x1, P0 ;  /* 0x0000000eee071211 */ /* 0x000fe400000f0c13 */
[----:B------:R-:W-:-:S03]  /*3680*/  @P1 LEA R4, P0, R237, R12, 0x1 ;  /* 0x0000000ced041211 */ /* 0x000fc600078008ff */
[----:B------:R1:W-:Y:S01]  /*3690*/  @P1 LDGSTS.E.BYPASS.LTC128B.128 [R229+0xb100], [R6.64], !P3 ;  /* 0x0b10000006e51fae */ /* 0x0003e2000d901d46 */
[----:B------:R-:W-:Y:S02]  /*36a0*/  @P1 LEA.HI.X R5, R237, R14, R18, 0x1, P0 ;  /* 0x0000000eed051211 */ /* 0x000fe400000f0c12 */
[----:B------:R-:W-:-:S03]  /*36b0*/  LEA R21, P0, R0, c[0x0][0x1f8], 0x1 ;  /* 0x00007e0000157a11 */ /* 0x000fc600078008ff */
[----:B------:R1:W-:Y:S01]  /*36c0*/  @P1 LDGSTS.E.BYPASS.LTC128B.128 [R229+0xd100], [R4.64], !P5 ;  /* 0x0d10000004e51fae */ /* 0x0003e2000e901d46 */
[----:B------:R-:W-:Y:S01]  /*36d0*/  LEA.HI.X R22, R0, c[0x0][0x1fc], R2, 0x1, P0 ;  /* 0x00007f0000167a11 */ /* 0x000fe200000f0c02 */
[----:B------:R-:W-:Y:S01]  /*36e0*/  IMAD.MOV.U32 R0, RZ, RZ, 0x40 ;  /* 0x00000040ff007424 */ /* 0x000fe200078e00ff */
[C---:B------:R-:W-:Y:S01]  /*36f0*/  @P1 LEA R2, P0, R239.reuse, R12, 0x1 ;  /* 0x0000000cef021211 */ /* 0x040fe200078008ff */
[----:B------:R-:W3:Y:S03]  /*3700*/  SHFL.IDX PT, R13, R21, RZ, 0x181f ;  /* 0x00181fff150d7589 */ /* 0x000ee600000e0000 */
[----:B------:R-:W-:Y:S01]  /*3710*/  @P1 LEA.HI.X R3, R239, R14, R23, 0x1, P0 ;  /* 0x0000000eef031211 */ /* 0x000fe200000f0c17 */
[----:B------:R-:W4:Y:S04]  /*3720*/  SHFL.IDX PT, R12, R22, RZ, 0x181f ;  /* 0x00181fff160c7589 */ /* 0x000f2800000e0000 */
[----:B------:R5:W-:Y:S04]  /*3730*/  @P1 LDGSTS.E.BYPASS.LTC128B.128 [R229+0xf100], [R2.64], !P2 ;  /* 0x0f10000002e51fae */ /* 0x000be8000d101d46 */
[----:B------:R-:W0:Y:S01]  /*3740*/  LDGDEPBAR ;  /* 0x00000000000079af */ /* 0x000e220000000000 */
[----:B------:R-:W-:-:S02]  /*3750*/  R2P PR, R236, 0x6 ;  /* 0x00000006ec007804 */ /* 0x000fc40000000000 */
[----:B------:R-:W-:Y:S02]  /*3760*/  ISETP.GE.AND P4, PT, R232, c[0x0][0x1d4], PT ;  /* 0x00007500e8007a0c */ /* 0x000fe40003f86270 */
[----:B------:R-:W-:Y:S02]  /*3770*/  ISETP.GE.AND P3, PT, R238, c[0x0][0x1d4], PT ;  /* 0x00007500ee007a0c */ /* 0x000fe40003f66270 */
[----:B------:R-:W-:Y:S02]  /*3780*/  SEL R0, R0, 0xffffffc0, !P2 ;  /* 0xffffffc000007807 */ /* 0x000fe40005000000 */
[----:B------:R-:W-:Y:S02]  /*3790*/  ISETP.GE.AND P2, PT, R239, c[0x0][0x1d4], PT ;  /* 0x00007500ef007a0c */ /* 0x000fe40003f46270 */
[----:B------:R-:W-:Y:S02]  /*37a0*/  ISETP.GT.AND P6, PT, R105, 0x3f, PT ;  /* 0x0000003f6900780c */ /* 0x000fe40003fc4270 */
[----:B---3--:R-:W-:-:S05]  /*37b0*/  IADD3 R14, P0, R13, R107, RZ ;  /* 0x0000006b0d0e7210 */ /* 0x008fca0007f1e0ff */
[----:B----4-:R-:W-:Y:S01]  /*37c0*/  IMAD.X R15, R12, 0x1, R100, P0 ;  /* 0x000000010c0f7824 */ /* 0x010fe200000e0664 */
[----:B------:R-:W-:-:S04]  /*37d0*/  IADD3 R16, P0, R13, R108, RZ ;  /* 0x0000006c0d107210 */ /* 0x000fc80007f1e0ff */
[----:B------:R-:W-:Y:S01]  /*37e0*/  IADD3.X R17, R12, R102, RZ, P0, !PT ;  /* 0x000000660c117210 */ /* 0x000fe200007fe4ff */
[----:B------:R-:W-:-:S04]  /*37f0*/  DEPBAR.LE SB0, 0x1 ;  /* 0x000080400000791a */ /* 0x000fc80000000000 */
[----:B------:R-:W-:-:S04]  /*3800*/  DEPBAR.LE SB0, 0x0 ;  /* 0x000080000000791a */ /* 0x000fc80000000000 */
[----:B------:R-:W-:Y:S01]  /*3810*/  BAR.SYNC.DEFER_BLOCKING 0x0 ;  /* 0x0000000000007b1d */ /* 0x000fe20000010000 */
[----:B------:R-:W-:Y:S02]  /*3820*/  IADD3 R18, P0, R13, R110, RZ ;  /* 0x0000006e0d127210 */ /* 0x000fe40007f1e0ff */
[C---:B-----5:R-:W-:Y:S02]  /*3830*/  IADD3 R3, R135.reuse, 0x20, RZ ;  /* 0x0000002087037810 */ /* 0x060fe40007ffe0ff */
[----:B------:R-:W-:Y:S01]  /*3840*/  @P1 IADD3 R3, R135, -0x20, RZ ;  /* 0xffffffe087031810 */ /* 0x000fe20007ffe0ff */
[----:B------:R-:W-:Y:S01]  /*3850*/  IMAD.X R19, R12, 0x1, R103, P0 ;  /* 0x000000010c137824 */ /* 0x000fe200000e0667 */
[----:B------:R-:W-:Y:S01]  /*3860*/  ISETP.LT.OR P0, PT, R20, 0x1, P4 ;  /* 0x000000011400780c */ /* 0x000fe20002701670 */
[----:B------:R-:W-:Y:S01]  /*3870*/  SHFL.IDX PT, R2, R21, 0x1, 0x181f ;  /* 0x00381f0015027f89 */ /* 0x000fe200000e0000 */
[----:B------:R-:W-:-:S03]  /*3880*/  ISETP.GE.AND P1, PT, R237, c[0x0][0x1d4], PT ;  /* 0x00007500ed007a0c */ /* 0x000fc60003f26270 */
[----:B-1----:R-:W-:Y:S04]  /*3890*/  LDSM.16.M88.4 R4, [R221] ;  /* 0x00000000dd04783b */ /* 0x002fe80000000200 */
[----:B------:R-:W1:Y:S04]  /*38a0*/  LDSM.16.M88.4 R28, [R135] ;  /* 0x00000000871c783b */ /* 0x000e680000000200 */
[----:B------:R-:W-:Y:S04]  /*38b0*/  LDSM.16.M88.4 R36, [R135+0x800] ;  /* 0x000800008724783b */ /* 0x000fe80000000200 */
[----:B------:R-:W3:Y:S04]  /*38c0*/  LDSM.16.M88.4 R44, [R135+0x1000] ;  /* 0x00100000872c783b */ /* 0x000ee80000000200 */
[----:B------:R-:W-:Y:S04]  /*38d0*/  LDSM.16.M88.4 R40, [R135+0x1800] ;  /* 0x001800008728783b */ /* 0x000fe80000000200 */
[----:B--2---:R-:W-:Y:S04]  /*38e0*/  LDSM.16.M88.4 R8, [R222] ;  /* 0x00000000de08783b */ /* 0x004fe80000000200 */
[----:B------:R-:W2:Y:S04]  /*38f0*/  LDSM.16.M88.4 R60, [R3] ;  /* 0x00000000033c783b */ /* 0x000ea80000000200 */
[----:B------:R-:W-:Y:S04]  /*3900*/  LDSM.16.M88.4 R72, [R3+0x800] ;  /* 0x000800000348783b */ /* 0x000fe80000000200 */
[----:B------:R-:W-:Y:S04]  /*3910*/  LDSM.16.M88.4 R84, [R3+0x1000] ;  /* 0x001000000354783b */ /* 0x000fe80000000200 */
[----:B------:R-:W-:Y:S04]  /*3920*/  LDSM.16.M88.4 R92, [R3+0x1800] ;  /* 0x00180000035c783b */ /* 0x000fe80000000200 */
[----:B------:R-:W-:Y:S01]  /*3930*/  @!PT LDS RZ, [RZ] ;  /* 0x00000000fffff984 */ /* 0x000fe20000000800 */
[----:B------:R-:W-:Y:S01]  /*3940*/  @!PT LDS RZ, [RZ] ;  /* 0x00000000fffff984 */ /* 0x000fe20000000800 */
[----:B------:R-:W-:Y:S01]  /*3950*/  @!PT LDS RZ, [RZ] ;  /* 0x00000000fffff984 */ /* 0x000fe20000000800 */
[----:B------:R4:W-:Y:S01]  /*3960*/  LDGSTS.E.BYPASS.LTC128B.128 [R229+0x100], [R14.64], !P0 ;  /* 0x001000000ee57fae */ /* 0x0009e2000c101d46 */
[----:B------:R-:W-:Y:S01]  /*3970*/  ISETP.LT.OR P0, PT, R20, 0x1, P3 ;  /* 0x000000011400780c */ /* 0x000fe20001f01670 */
[C---:B-1----:R-:W-:Y:S08]  /*3980*/  HMMA.16816.F32 R24, R4.reuse, R28, RZ ;  /* 0x0000001c0418723c */ /* 0x042ff000000018ff */
[C---:B---3--:R-:W-:Y:S04]  /*3990*/  HMMA.16816.F32 R52, R4.reuse, R44, RZ ;  /* 0x0000002c0434723c */ /* 0x048fe800000018ff */
[----:B------:R1:W-:Y:S04]  /*39a0*/  LDGSTS.E.BYPASS.LTC128B.128 [R229+0x2100], [R16.64], !P0 ;  /* 0x0210000010e57fae */ /* 0x0003e8000c101d46 */
[----:B------:R-:W-:Y:S01]  /*39b0*/  HMMA.16816.F32 R56, R4, R46, RZ ;  /* 0x0000002e0438723c */ /* 0x000fe200000018ff */
[----:B----4-:R-:W-:-:S07]  /*39c0*/  IADD3 R14, P0, R13, R109, RZ ;  /* 0x0000006d0d0e7210 */ /* 0x010fce0007f1e0ff */
[----:B--2---:R-:W-:Y:S01]  /*39d0*/  HMMA.16816.F32 R44, R8, R60, R24 ;  /* 0x0000003c082c723c */ /* 0x004fe20000001818 */
[----:B------:R-:W-:Y:S02]  /*39e0*/  IADD3.X R15, R12, R101, RZ, P0, !PT ;  /* 0x000000650c0f7210 */ /* 0x000fe400007fe4ff */
[----:B------:R-:W2:Y:S01]  /*39f0*/  SHFL.IDX PT, R12, R22, 0x1, 0x181f ;  /* 0x00381f00160c7f89 */ /* 0x000ea200000e0000 */
[----:B------:R-:W-:-:S03]  /*3a00*/  ISETP.LT.OR P0, PT, R20, 0x1, P1 ;  /* 0x000000011400780c */ /* 0x000fc60000f01670 */
[----:B------:R-:W-:Y:S01]  /*3a10*/  IMAD.IADD R24, R135, 0x1, R0 ;  /* 0x0000000187187824 */ /* 0x000fe200078e0200 */
[----:B------:R-:W-:Y:S01]  /*3a20*/  ISETP.LT.OR P1, PT, R20, 0x21, P1 ;  /* 0x000000211400780c */ /* 0x000fe20000f21670 */
[C---:B------:R-:W-:Y:S08]  /*3a30*/  HMMA.16816.F32 R32, R4.reuse, R36, RZ ;  /* 0x000000240420723c */ /* 0x040ff000000018ff */
[----:B------:R-:W-:Y:S01]  /*3a40*/  HMMA.16816.F32 R28, R4, R30, RZ ;  /* 0x0000001e041c723c */ /* 0x000fe200000018ff */
[----:B------:R3:W-:Y:S01]  /*3a50*/  LDGSTS.E.BYPASS.LTC128B.128 [R229+0x4100], [R18.64], !P0 ;  /* 0x0410000012e57fae */ /* 0x0007e2000c101d46 */
[----:B-1----:R-:W-:-:S06]  /*3a60*/  IADD3 R16, P0, R2, R107, RZ ;  /* 0x0000006b02107210 */ /* 0x002fcc0007f1e0ff */
[----:B------:R-:W-:Y:S01]  /*3a70*/  HMMA.16816.F32 R36, R4, R38, RZ ;  /* 0x000000260424723c */ /* 0x000fe200000018ff */
[----:B--2---:R-:W-:Y:S01]  /*3a80*/  IMAD.X R17, R12, 0x1, R100, P0 ;  /* 0x000000010c117824 */ /* 0x004fe200000e0664 */
[----:B------:R-:W-:-:S06]  /*3a90*/  ISETP.LT.OR P0, PT, R20, 0x1, P2 ;  /* 0x000000011400780c */ /* 0x000fcc0001701670 */
[C---:B------:R-:W-:Y:S08]  /*3aa0*/  HMMA.16816.F32 R64, R4.reuse, R40, RZ ;  /* 0x000000280440723c */ /* 0x040ff000000018ff */
[----:B------:R-:W-:Y:S01]  /*3ab0*/  HMMA.16816.F32 R48, R4, R42, RZ ;  /* 0x0000002a0430723c */ /* 0x000fe200000018ff */
[----:B------:R1:W-:Y:S11]  /*3ac0*/  LDGSTS.E.BYPASS.LTC128B.128 [R229+0x6100], [R14.64], !P0 ;  /* 0x061000000ee57fae */ /* 0x0003f6000c101d46 */
[----:B------:R-:W-:Y:S11]  /*3ad0*/  @!UPT UIADD3 URZ, URZ, URZ, URZ ;  /* 0x0000003f3f3ff290 */ /* 0x000ff6000fffe03f */
[----:B------:R-:W-:Y:S01]  /*3ae0*/  @!UPT UIADD3 URZ, URZ, URZ, URZ ;  /* 0x0000003f3f3ff290 */ /* 0x000fe2000fffe03f */
[----:B------:R-:W-:Y:S01]  /*3af0*/  HMMA.16816.F32 R48, R8, R94, R48 ;  /* 0x0000005e0830723c */ /* 0x000fe20000001830 */
[----:B-1----:R-:W-:-:S05]  /*3b00*/  IADD3 R14, P0, R2, R108, RZ ;  /* 0x0000006c020e7210 */ /* 0x002fca0007f1e0ff */
[----:B------:R-:W-:Y:S01]  /*3b10*/  IMAD.X R15, R12, 0x1, R102, P0 ;  /* 0x000000010c0f7824 */ /* 0x000fe200000e0666 */
[----:B------:R-:W-:Y:S11]  /*3b20*/  ISETP.LT.OR P0, PT, R20, 0x21, P4 ;  /* 0x000000211400780c */ /* 0x000ff60002701670 */
[----:B------:R-:W-:Y:S02]  /*3b30*/  @!UPT UIADD3 URZ, URZ, URZ, URZ ;  /* 0x0000003f3f3ff290 */ /* 0x000fe4000fffe03f */
[----:B------:R1:W-:Y:S02]  /*3b40*/  LDGSTS.E.BYPASS.LTC128B.128 [R229+0x1100], [R16.64], !P0 ;  /* 0x0110000010e57fae */ /* 0x0003e4000c101d46 */
[----:B-1----:R-:W-:-:S05]  /*3b50*/  IADD3 R16, P0, R2, R110, RZ ;  /* 0x0000006e02107210 */ /* 0x002fca0007f1e0ff */
[----:B------:R-:W-:Y:S01]  /*3b60*/  IMAD.X R17, R12, 0x1, R103, P0 ;  /* 0x000000010c117824 */ /* 0x000fe200000e0667 */
[----:B------:R-:W-:Y:S11]  /*3b70*/  ISETP.LT.OR P0, PT, R20, 0x21, P3 ;  /* 0x000000211400780c */ /* 0x000ff60001f01670 */
[----:B------:R-:W-:Y:S02]  /*3b80*/  @!UPT UIADD3 URZ, URZ, URZ, URZ ;  /* 0x0000003f3f3ff290 */ /* 0x000fe4000fffe03f */
[----:B------:R1:W-:Y:S04]  /*3b90*/  LDGSTS.E.BYPASS.LTC128B.128 [R229+0x3100], [R14.64], !P0 ;  /* 0x031000000ee57fae */ /* 0x0003e8000c101d46 */
[----:B------:R3:W-:Y:S01]  /*3ba0*/  LDGSTS.E.BYPASS.LTC128B.128 [R229+0x5100], [R16.64], !P1 ;  /* 0x0510000010e57fae */ /* 0x0007e2000c901d46 */
[----:B-1----:R-:W-:Y:S02]  /*3bb0*/  IADD3 R14, P0, R2, R109, RZ ;  /* 0x0000006d020e7210 */ /* 0x002fe40007f1e0ff */
[----:B------:R-:W-:Y:S02]  /*3bc0*/  IADD3 R2, R3, 0x6000, RZ ;  /* 0x0000600003027810 */ /* 0x000fe40007ffe0ff */
[----:B------:R-:W-:Y:S01]  /*3bd0*/  IADD3.X R15, R12, R101, RZ, P0, !PT ;  /* 0x000000650c0f7210 */ /* 0x000fe200007fe4ff */
[----:B---3--:R-:W-:Y:S01]  /*3be0*/  HMMA.16816.F32 R16, R8, R62, R28 ;  /* 0x0000003e0810723c */ /* 0x008fe2000000181c */
[----:B------:R-:W-:Y:S01]  /*3bf0*/  ISETP.LT.OR P0, PT, R20, 0x21, P2 ;  /* 0x000000211400780c */ /* 0x000fe20001701670 */
[----:B------:R-:W-:-:S06]  /*3c00*/  IMAD.IADD R216, R2, 0x1, R0 ;  /* 0x0000000102d87824 */ /* 0x000fcc00078e0200 */
[C---:B------:R-:W-:Y:S06]  /*3c10*/  HMMA.16816.F32 R20, R8.reuse, R72, R32 ;  /* 0x000000480814723c */ /* 0x040fec0000001820 */
[----:B------:R1:W-:Y:S01]  /*3c20*/  LDGSTS.E.BYPASS.LTC128B.128 [R229+0x7100], [R14.64], !P0 ;  /* 0x071000000ee57fae */ /* 0x0003e2000c101d46 */
[----:B------:R-:W-:Y:S01]  /*3c30*/  ISETP.GT.AND P0, PT, R104, R240, PT ;  /* 0x000000f06800720c */ /* 0x000fe20003f04270 */
[C---:B------:R-:W-:Y:S02]  /*3c40*/  HMMA.16816.F32 R32, R8.reuse, R74, R36 ;  /* 0x0000004a0820723c */ /* 0x040fe40000001824 */
[----:B------:R-:W-:Y:S04]  /*3c50*/  LDSM.16.M88.4 R4, [R224] ;  /* 0x00000000e004783b */ /* 0x000fe80000000200 */
[----:B------:R-:W2:Y:S02]  /*3c60*/  LDSM.16.M88.4 R40, [R24] ;  /* 0x000000001828783b */ /* 0x000ea40000000200 */
[C---:B------:R-:W-:Y:S02]  /*3c70*/  HMMA.16816.F32 R36, R8.reuse, R84, R52 ;  /* 0x000000540824723c */ /* 0x040fe40000001834 */
[----:B------:R-:W3:Y:S04]  /*3c80*/  LDSM.16.M88.4 R68, [R24+0x800] ;  /* 0x000800001844783b */ /* 0x000ee80000000200 */
[----:B------:R-:W4:Y:S02]  /*3c90*/  LDSM.16.M88.4 R76, [R24+0x1000] ;  /* 0x00100000184c783b */ /* 0x000f240000000200 */
[C---:B------:R-:W-:Y:S02]  /*3ca0*/  HMMA.16816.F32 R52, R8.reuse, R86, R56 ;  /* 0x000000560834723c */ /* 0x040fe40000001838 */
[----:B------:R-:W5:Y:S04]  /*3cb0*/  LDSM.16.M88.4 R72, [R24+0x1800] ;  /* 0x001800001848783b */ /* 0x000f680000000200 */
[----:B------:R-:W-:Y:S02]  /*3cc0*/  LDSM.16.M88.4 R80, [R216+-0x6000] ;  /* 0xffa00000d850783b */ /* 0x000fe40000000200 */
[----:B------:R-:W-:Y:S02]  /*3cd0*/  HMMA.16816.F32 R56, R8, R92, R64 ;  /* 0x0000005c0838723c */ /* 0x000fe40000001840 */
[----:B-1----:R-:W1:Y:S04]  /*3ce0*/  LDSM.16.M88.4 R12, [R223] ;  /* 0x00000000df0c783b */ /* 0x002e680000000200 */
[----:B------:R-:W1:Y:S04]  /*3cf0*/  LDSM.16.M88.4 R88, [R216+-0x5800] ;  /* 0xffa80000d858783b */ /* 0x000e680000000200 */
[----:B------:R-:W1:Y:S04]  /*3d00*/  LDSM.16.M88.4 R96, [R216+-0x5000] ;  /* 0xffb00000d860783b */ /* 0x000e680000000200 */
[----:B------:R-:W1:Y:S04]  /*3d10*/  LDSM.16.M88.4 R60, [R216+-0x4800] ;  /* 0xffb80000d83c783b */ /* 0x000e680000000200 */
[----:B------:R-:W-:Y:S01]  /*3d20*/  LDSM.16.M88.4 R8, [R221+0x4000] ;  /* 0x00400000dd08783b */ /* 0x000fe20000000200 */
[C---:B--2---:R-:W-:Y:S03]  /*3d30*/  HMMA.16816.F32 R28, R4.reuse, R40, R44 ;  /* 0x00000028041c723c */ /* 0x044fe6000000182c */
[----:B------:R-:W-:Y:S04]  /*3d40*/  LDSM.16.M88.4 R84, [R135+0x2800] ;  /* 0x002800008754783b */ /* 0x000fe80000000200 */
[----:B------:R-:W-:Y:S01]  /*3d50*/  LDSM.16.M88.4 R92, [R135+0x3000] ;  /* 0x00300000875c783b */ /* 0x000fe20000000200 */
[C---:B------:R-:W-:Y:S03]  /*3d60*/  HMMA.16816.F32 R16, R4.reuse, R42, R16 ;  /* 0x0000002a0410723c */ /* 0x040fe60000001810 */
[----:B------:R-:W-:Y:S04]  /*3d70*/  LDSM.16.M88.4 R64, [R135+0x3800] ;  /* 0x003800008740783b */ /* 0x000fe80000000200 */
[----:B------:R-:W0:Y:S01]  /*3d80*/  LDGDEPBAR ;  /* 0x00000000000079af */ /* 0x000e220000000000 */
[C---:B---3--:R-:W-:Y:S08]  /*3d90*/  HMMA.16816.F32 R20, R4.reuse, R68, R20 ;  /* 0x000000440414723c */ /* 0x048ff00000001814 */
[C---:B------:R-:W-:Y:S01]  /*3da0*/  HMMA.16816.F32 R32, R4.reuse, R70, R32 ;  /* 0x000000460420723c */ /* 0x040fe20000001820 */
[----:B------:R-:W2:Y:S07]  /*3db0*/  LDSM.16.M88.4 R68, [R135+0x2000] ;  /* 0x002000008744783b */ /* 0x000eae0000000200 */
[C---:B----4-:R-:W-:Y:S08]  /*3dc0*/  HMMA.16816.F32 R36, R4.reuse, R76, R36 ;  /* 0x0000004c0424723c */ /* 0x050ff00000001824 */
[C---:B------:R-:W-:Y:S01]  /*3dd0*/  HMMA.16816.F32 R52, R4.reuse, R78, R52 ;  /* 0x0000004e0434723c */ /* 0x040fe20000001834 */
[----:B------:R-:W-:Y:S07]  /*3de0*/  LDSM.16.M88.4 R76, [R24+0x2800] ;  /* 0x00280000184c783b */ /* 0x000fee0000000200 */
[C---:B-----5:R-:W-:Y:S08]  /*3df0*/  HMMA.16816.F32 R56, R4.reuse, R72, R56 ;  /* 0x000000480438723c */ /* 0x060ff00000001838 */
[----:B------:R-:W-:Y:S01]  /*3e00*/  HMMA.16816.F32 R44, R4, R74, R48 ;  /* 0x0000004a042c723c */ /* 0x000fe20000001830 */
[----:B------:R-:W-:Y:S04]  /*3e10*/  LDSM.16.M88.4 R4, [R222+0x4000] ;  /* 0x00400000de04783b */ /* 0x000fe80000000200 */
[----:B------:R-:W3:Y:S03]  /*3e20*/  LDSM.16.M88.4 R72, [R3+0x2000] ;  /* 0x002000000348783b */ /* 0x000ee60000000200 */
[C---:B-1----:R-:W-:Y:S01]  /*3e30*/  HMMA.16816.F32 R40, R12.reuse, R80, R28 ;  /* 0x000000500c28723c */ /* 0x042fe2000000181c */
[----:B------:R-:W-:Y:S07]  /*3e40*/  LDSM.16.M88.4 R28, [R3+0x3800] ;  /* 0x00380000031c783b */ /* 0x000fee0000000200 */
[C---:B------:R-:W-:Y:S01]  /*3e50*/  HMMA.16816.F32 R16, R12.reuse, R82, R16 ;  /* 0x000000520c10723c */ /* 0x040fe20000001810 */
[----:B------:R-:W1:Y:S07]  /*3e60*/  LDSM.16.M88.4 R80, [R3+0x2800] ;  /* 0x002800000350783b */ /* 0x000e6e0000000200 */
[C---:B------:R-:W-:Y:S08]  /*3e70*/  HMMA.16816.F32 R20, R12.reuse, R88, R20 ;  /* 0x000000580c14723c */ /* 0x040ff00000001814 */
[C---:B------:R-:W-:Y:S01]  /*3e80*/  HMMA.16816.F32 R32, R12.reuse, R90, R32 ;  /* 0x0000005a0c20723c */ /* 0x040fe20000001820 */
[----:B------:R-:W4:Y:S07]  /*3e90*/  LDSM.16.M88.4 R88, [R3+0x3000] ;  /* 0x003000000358783b */ /* 0x000f2e0000000200 */
        /* <DEDUP_REMOVED lines=8> */
[----:B------:R-:W-:Y:S07]  /*3f20*/  LDSM.16.M88.4 R68, [R216+-0x4000] ;  /* 0xffc00000d844783b */ /* 0x000fee0000000200 */
[C---:B------:R-:W-:Y:S01]  /*3f30*/  HMMA.16816.F32 R16, R8.reuse, R84, R20 ;  /* 0x000000540810723c */ /* 0x040fe20000001814 */
[----:B------:R-:W2:Y:S07]  /*3f40*/  LDSM.16.M88.4 R20, [R224+0x4000] ;  /* 0x00400000e014783b */ /* 0x000eae0000000200 */
[C---:B------:R-:W-:Y:S01]  /*3f50*/  HMMA.16816.F32 R32, R8.reuse, R86, R32 ;  /* 0x000000560820723c */ /* 0x040fe20000001820 */
[----:B------:R-:W5:Y:S07]  /*3f60*/  LDSM.16.M88.4 R84, [R24+0x3000] ;  /* 0x003000001854783b */ /* 0x000f6e0000000200 */
[C---:B------:R-:W-:Y:S08]  /*3f70*/  HMMA.16816.F32 R36, R8.reuse, R92, R36 ;  /* 0x0000005c0824723c */ /* 0x040ff00000001824 */
[C---:B------:R-:W-:Y:S01]  /*3f80*/  HMMA.16816.F32 R48, R8.reuse, R94, R48 ;  /* 0x0000005e0830723c */ /* 0x040fe20000001830 */
[----:B------:R-:W-:Y:S07]  /*3f90*/  LDSM.16.M88.4 R92, [R216+-0x3000] ;  /* 0xffd00000d85c783b */ /* 0x000fee0000000200 */
[C---:B------:R-:W-:Y:S08]  /*3fa0*/  HMMA.16816.F32 R56, R8.reuse, R64, R56 ;  /* 0x000000400838723c */ /* 0x040ff00000001838 */
[----:B------:R-:W-:Y:S01]  /*3fb0*/  HMMA.16816.F32 R44, R8, R66, R44 ;  /* 0x00000042082c723c */ /* 0x000fe2000000182c */
[----:B------:R-:W-:Y:S07]  /*3fc0*/  LDSM.16.M88.4 R64, [R135+0x4000] ;  /* 0x004000008740783b */ /* 0x000fee0000000200 */
[C---:B---3--:R-:W-:Y:S08]  /*3fd0*/  HMMA.16816.F32 R40, R4.reuse, R72, R40 ;  /* 0x000000480428723c */ /* 0x048ff00000001828 */
[C---:B------:R-:W-:Y:S01]  /*3fe0*/  HMMA.16816.F32 R8, R4.reuse, R74, R12 ;  /* 0x0000004a0408723c */ /* 0x040fe2000000180c */
[----:B------:R-:W-:Y:S07]  /*3ff0*/  LDSM.16.M88.4 R72, [R135+0x4800] ;  /* 0x004800008748783b */ /* 0x000fee0000000200 */
[C---:B-1----:R-:W-:Y:S01]  /*4000*/  HMMA.16816.F32 R12, R4.reuse, R80, R16 ;  /* 0x00000050040c723c */ /* 0x042fe20000001810 */
[----:B------:R-:W1:Y:S07]  /*4010*/  LDSM.16.M88.4 R16, [R223+0x4000] ;  /* 0x00400000df10783b */ /* 0x000e6e0000000200 */
[C---:B------:R-:W-:Y:S01]  /*4020*/  HMMA.16816.F32 R32, R4.reuse, R82, R32 ;  /* 0x000000520420723c */ /* 0x040fe20000001820 */
[----:B------:R-:W3:Y:S07]  /*4030*/  LDSM.16.M88.4 R80, [R216+-0x3800] ;  /* 0xffc80000d850783b */ /* 0x000eee0000000200 */
[C---:B----4-:R-:W-:Y:S08]  /*4040*/  HMMA.16816.F32 R36, R4.reuse, R88, R36 ;  /* 0x000000580424723c */ /* 0x050ff00000001824 */
[C---:B------:R-:W-:Y:S01]  /*4050*/  HMMA.16816.F32 R48, R4.reuse, R90, R48 ;  /* 0x0000005a0430723c */ /* 0x040fe20000001830 */
[----:B------:R-:W-:Y:S07]  /*4060*/  LDSM.16.M88.4 R88, [R135+0x5000] ;  /* 0x005000008758783b */ /* 0x000fee0000000200 */
[C---:B------:R-:W-:Y:S08]  /*4070*/  HMMA.16816.F32 R56, R4.reuse, R28, R56 ;  /* 0x0000001c0438723c */ /* 0x040ff00000001838 */
[----:B------:R-:W-:Y:S01]  /*4080*/  HMMA.16816.F32 R44, R4, R30, R44 ;  /* 0x0000001e042c723c */ /* 0x000fe2000000182c */
[----:B------:R-:W4:Y:S07]  /*4090*/  LDSM.16.M88.4 R28, [R216+-0x2800] ;  /* 0xffd80000d81c783b */ /* 0x000f2e0000000200 */
[C---:B--2---:R-:W-:Y:S08]  /*40a0*/  HMMA.16816.F32 R40, R20.reuse, R60, R40 ;  /* 0x0000003c1428723c */ /* 0x044ff00000001828 */
[C---:B------:R-:W-:Y:S01]  /*40b0*/  HMMA.16816.F32 R4, R20.reuse, R62, R8 ;  /* 0x0000003e1404723c */ /* 0x040fe20000001808 */
[----:B------:R-:W-:Y:S07]  /*40c0*/  LDSM.16.M88.4 R60, [R135+0x5800] ;  /* 0x00580000873c783b */ /* 0x000fee0000000200 */
[C---:B------:R-:W-:Y:S01]  /*40d0*/  HMMA.16816.F32 R8, R20.reuse, R76, R12 ;  /* 0x0000004c1408723c */ /* 0x040fe2000000180c */
[----:B------:R-:W2:Y:S07]  /*40e0*/  LDSM.16.M88.4 R12, [R221+0x8000] ;  /* 0x00800000dd0c783b */ /* 0x000eae0000000200 */
[C---:B------:R-:W-:Y:S01]  /*40f0*/  HMMA.16816.F32 R32, R20.reuse, R78, R32 ;  /* 0x0000004e1420723c */ /* 0x040fe20000001820 */
[----:B------:R-:W-:Y:S07]  /*4100*/  LDSM.16.M88.4 R76, [R24+0x4000] ;  /* 0x00400000184c783b */ /* 0x000fee0000000200 */
[C---:B-----5:R-:W-:Y:S08]  /*4110*/  HMMA.16816.F32 R36, R20.reuse, R84, R36 ;  /* 0x000000541424723c */ /* 0x060ff00000001824 */
[C---:B------:R-:W-:Y:S01]  /*4120*/  HMMA.16816.F32 R48, R20.reuse, R86, R48 ;  /* 0x000000561430723c */ /* 0x040fe20000001830 */
[----:B------:R-:W-:Y:S07]  /*4130*/  LDSM.16.M88.4 R84, [R24+0x4800] ;  /* 0x004800001854783b */ /* 0x000fee0000000200 */
[C---:B------:R-:W-:Y:S08]  /*4140*/  HMMA.16816.F32 R56, R20.reuse, R52, R56 ;  /* 0x000000341438723c */ /* 0x040ff00000001838 */
[----:B------:R-:W-:Y:S08]  /*4150*/  HMMA.16816.F32 R44, R20, R54, R44 ;  /* 0x00000036142c723c */ /* 0x000ff0000000182c */
[C---:B-1----:R-:W-:Y:S08]  /*4160*/  HMMA.16816.F32 R40, R16.reuse, R68, R40 ;  /* 0x000000441028723c */ /* 0x042ff00000001828 */
[C---:B------:R-:W-:Y:S01]  /*4170*/  HMMA.16816.F32 R20, R16.reuse, R70, R4 ;  /* 0x000000461014723c */ /* 0x040fe20000001804 */
[----:B------:R-:W-:Y:S07]  /*4180*/  LDSM.16.M88.4 R68, [R3+0x4000] ;  /* 0x004000000344783b */ /* 0x000fee0000000200 */
[C---:B---3--:R-:W-:Y:S01]  /*4190*/  HMMA.16816.F32 R4, R16.reuse, R80, R8 ;  /* 0x000000501004723c */ /* 0x048fe20000001808 */
[----:B------:R-:W1:Y:S07]  /*41a0*/  LDSM.16.M88.4 R8, [R222+0x8000] ;  /* 0x00800000de08783b */ /* 0x000e6e0000000200 */
[C---:B------:R-:W-:Y:S01]  /*41b0*/  HMMA.16816.F32 R32, R16.reuse, R82, R32 ;  /* 0x000000521020723c */ /* 0x040fe20000001820 */
[----:B------:R-:W3:Y:S07]  /*41c0*/  LDSM.16.M88.4 R80, [R3+0x4800] ;  /* 0x004800000350783b */ /* 0x000eee0000000200 */
[C---:B------:R-:W-:Y:S08]  /*41d0*/  HMMA.16816.F32 R36, R16.reuse, R92, R36 ;  /* 0x0000005c1024723c */ /* 0x040ff00000001824 */
[C---:B------:R-:W-:Y:S01]  /*41e0*/  HMMA.16816.F32 R48, R16.reuse, R94, R48 ;  /* 0x0000005e1030723c */ /* 0x040fe20000001830 */
[----:B------:R-:W5:Y:S07]  /*41f0*/  LDSM.16.M88.4 R92, [R3+0x5000] ;  /* 0x00500000035c783b */ /* 0x000f6e0000000200 */
[C---:B----4-:R-:W-:Y:S08]  /*4200*/  HMMA.16816.F32 R56, R16.reuse, R28, R56 ;  /* 0x0000001c1038723c */ /* 0x050ff00000001838 */
[----:B------:R-:W-:Y:S08]  /*4210*/  HMMA.16816.F32 R44, R16, R30, R44 ;  /* 0x0000001e102c723c */ /* 0x000ff0000000182c */
[C---:B--2---:R-:W-:Y:S08]  /*4220*/  HMMA.16816.F32 R40, R12.reuse, R64, R40 ;  /* 0x000000400c28723c */ /* 0x044ff00000001828 */
[C---:B------:R-:W-:Y:S01]  /*4230*/  HMMA.16816.F32 R28, R12.reuse, R66, R20 ;  /* 0x000000420c1c723c */ /* 0x040fe20000001814 */
[----:B------:R-:W2:Y:S07]  /*4240*/  LDSM.16.M88.4 R64, [R3+0x5800] ;  /* 0x005800000340783b */ /* 0x000eae0000000200 */
[C---:B------:R-:W-:Y:S01]  /*4250*/  HMMA.16816.F32 R20, R12.reuse, R72, R4 ;  /* 0x000000480c14723c */ /* 0x040fe20000001804 */
[----:B------:R-:W4:Y:S07]  /*4260*/  LDSM.16.M88.4 R4, [R224+0x8000] ;  /* 0x00800000e004783b */ /* 0x000f2e0000000200 */
[C---:B------:R-:W-:Y:S01]  /*4270*/  HMMA.16816.F32 R16, R12.reuse, R74, R32 ;  /* 0x0000004a0c10723c */ /* 0x040fe20000001820 */
[----:B------:R-:W-:Y:S07]  /*4280*/  LDSM.16.M88.4 R72, [R216+-0x2000] ;  /* 0xffe00000d848783b */ /* 0x000fee0000000200 */
[C---:B------:R-:W-:Y:S08]  /*4290*/  HMMA.16816.F32 R36, R12.reuse, R88, R36 ;  /* 0x000000580c24723c */ /* 0x040ff00000001824 */
[C---:B------:R-:W-:Y:S01]  /*42a0*/  HMMA.16816.F32 R52, R12.reuse, R90, R48 ;  /* 0x0000005a0c34723c */ /* 0x040fe20000001830 */
[----:B------:R-:W2:Y:S07]  /*42b0*/  LDSM.16.M88.4 R88, [R24+0x5000] ;  /* 0x005000001858783b */ /* 0x000eae0000000200 */
[C---:B------:R-:W-:Y:S08]  /*42c0*/  HMMA.16816.F32 R48, R12.reuse, R60, R56 ;  /* 0x0000003c0c30723c */ /* 0x040ff00000001838 */
[----:B------:R-:W-:Y:S08]  /*42d0*/  HMMA.16816.F32 R44, R12, R62, R44 ;  /* 0x0000003e0c2c723c */ /* 0x000ff0000000182c */
[C---:B-1----:R-:W-:Y:S08]  /*42e0*/  HMMA.16816.F32 R40, R8.reuse, R68, R40 ;  /* 0x000000440828723c */ /* 0x042ff00000001828 */
[C---:B------:R-:W-:Y:S01]  /*42f0*/  HMMA.16816.F32 R32, R8.reuse, R70, R28 ;  /* 0x000000460820723c */ /* 0x040fe2000000181c */
[----:B------:R-:W1:Y:S07]  /*4300*/  LDSM.16.M88.4 R68, [R24+0x5800] ;  /* 0x005800001844783b */ /* 0x000e6e0000000200 */
[C---:B---3--:R-:W-:Y:S01]  /*4310*/  HMMA.16816.F32 R28, R8.reuse, R80, R20 ;  /* 0x00000050081c723c */ /* 0x048fe20000001814 */
[----:B------:R-:W3:Y:S07]  /*4320*/  LDSM.16.M88.4 R20, [R223+0x8000] ;  /* 0x00800000df14783b */ /* 0x000eee0000000200 */
[C---:B------:R-:W-:Y:S01]  /*4330*/  HMMA.16816.F32 R16, R8.reuse, R82, R16 ;  /* 0x000000520810723c */ /* 0x040fe20000001810 */
[----:B------:R-:W1:Y:S07]  /*4340*/  LDSM.16.M88.4 R80, [R216+-0x1800] ;  /* 0xffe80000d850783b */ /* 0x000e6e0000000200 */
[C---:B-----5:R-:W-:Y:S08]  /*4350*/  HMMA.16816.F32 R12, R8.reuse, R92, R36 ;  /* 0x0000005c080c723c */ /* 0x060ff00000001824 */
[C---:B------:R-:W-:Y:S08]  /*4360*/  HMMA.16816.F32 R60, R8.reuse, R94, R52 ;  /* 0x0000005e083c723c */ /* 0x040ff00000001834 */
[C---:B--2---:R-:W-:Y:S08]  /*4370*/  HMMA.16816.F32 R52, R8.reuse, R64, R48 ;  /* 0x000000400834723c */ /* 0x044ff00000001830 */
[----:B------:R-:W-:Y:S01]  /*4380*/  HMMA.16816.F32 R48, R8, R66, R44 ;  /* 0x000000420830723c */ /* 0x000fe2000000182c */
[----:B------:R-:W-:Y:S04]  /*4390*/  LDSM.16.M88.4 R64, [R135+0x6000] ;  /* 0x006000008740783b */ /* 0x000fe80000000200 */
[----:B------:R-:W-:Y:S03]  /*43a0*/  LDSM.16.M88.4 R44, [R216+-0x1000] ;  /* 0xfff00000d82c783b */ /* 0x000fe60000000200 */
[C---:B----4-:R-:W-:Y:S08]  /*43b0*/  HMMA.16816.F32 R40, R4.reuse, R76, R40 ;  /* 0x0000004c0428723c */ /* 0x050ff00000001828 */
[C---:B------:R-:W-:Y:S01]  /*43c0*/  HMMA.16816.F32 R56, R4.reuse, R86, R16 ;  /* 0x000000560438723c */ /* 0x040fe20000001810 */
[----:B------:R-:W2:Y:S07]  /*43d0*/  LDSM.16.M88.4 R16, [R221+0xc000] ;  /* 0x00c00000dd10783b */ /* 0x000eae0000000200 */
[C---:B------:R-:W-:Y:S08]  /*43e0*/  HMMA.16816.F32 R36, R4.reuse, R84, R28 ;  /* 0x000000540424723c */ /* 0x040ff0000000181c */
[C---:B------:R-:W-:Y:S01]  /*43f0*/  HMMA.16816.F32 R28, R4.reuse, R88, R12 ;  /* 0x00000058041c723c */ /* 0x040fe2000000180c */
[----:B------:R-:W-:Y:S07]  /*4400*/  LDSM.16.M88.4 R12, [R222+0xc000] ;  /* 0x00c00000de0c783b */ /* 0x000fee0000000200 */
[C---:B------:R-:W-:Y:S01]  /*4410*/  HMMA.16816.F32 R8, R4.reuse, R90, R60 ;  /* 0x0000005a0408723c */ /* 0x040fe2000000183c */
[----:B------:R-:W4:Y:S04]  /*4420*/  LDSM.16.M88.4 R88, [R216+-0x800] ;  /* 0xfff80000d858783b */ /* 0x000f280000000200 */
[----:B------:R-:W-:Y:S03]  /*4430*/  LDSM.16.M88.4 R60, [R216] ;  /* 0x00000000d83c783b */ /* 0x000fe60000000200 */
[C---:B------:R-:W-:Y:S01]  /*4440*/  HMMA.16816.F32 R32, R4.reuse, R78, R32 ;  /* 0x0000004e0420723c */ /* 0x040fe20000001820 */
[----:B------:R-:W-:Y:S07]  /*4450*/  LDSM.16.M88.4 R76, [R135+0x7800] ;  /* 0x00780000874c783b */ /* 0x000fee0000000200 */
[C---:B-1----:R-:W-:Y:S08]  /*4460*/  HMMA.16816.F32 R52, R4.reuse, R68, R52 ;  /* 0x000000440434723c */ /* 0x042ff00000001834 */
[----:B------:R-:W-:Y:S01]  /*4470*/  HMMA.16816.F32 R96, R4, R70, R48 ;  /* 0x000000460460723c */ /* 0x000fe20000001830 */
[----:B------:R-:W-:Y:S07]  /*4480*/  LDSM.16.M88.4 R48, [R135+0x7000] ;  /* 0x007000008730783b */ /* 0x000fee0000000200 */
[C---:B---3--:R-:W-:Y:S01]  /*4490*/  HMMA.16816.F32 R4, R20.reuse, R72, R40 ;  /* 0x000000481404723c */ /* 0x048fe20000001828 */
[----:B------:R-:W1:Y:S07]  /*44a0*/  LDSM.16.M88.4 R40, [R3+0x6000] ;  /* 0x006000000328783b */ /* 0x000e6e0000000200 */
[C---:B------:R-:W-:Y:S01]  /*44b0*/  HMMA.16816.F32 R32, R20.reuse, R74, R32 ;  /* 0x0000004a1420723c */ /* 0x040fe20000001820 */
[----:B------:R-:W-:Y:S07]  /*44c0*/  LDSM.16.M88.4 R72, [R3+0x6800] ;  /* 0x006800000348783b */ /* 0x000fee0000000200 */
[----:B------:R-:W-:Y:S01]  /*44d0*/  HMMA.16816.F32 R68, R20, R82, R56 ;  /* 0x000000521444723c */ /* 0x000fe20000001838 */
[----:B------:R-:W3:Y:S07]  /*44e0*/  LDSM.16.M88.4 R56, [R135+0x6800] ;  /* 0x006800008738783b */ /* 0x000eee0000000200 */
[----:B--2---:R-:W-:Y:S08]  /*44f0*/  HMMA.16816.F32 R4, R16, R64, R4 ;  /* 0x000000401004723c */ /* 0x004ff00000001804 */
[C---:B------:R-:W-:Y:S08]  /*4500*/  HMMA.16816.F32 R36, R20.reuse, R80, R36 ;  /* 0x000000501424723c */ /* 0x040ff00000001824 */
[C---:B------:R-:W-:Y:S01]  /*4510*/  HMMA.16816.F32 R80, R20.reuse, R46, R8 ;  /* 0x0000002e1450723c */ /* 0x040fe20000001808 */
[----:B------:R-:W-:Y:S07]  /*4520*/  LDSM.16.M88.4 R8, [R224+0xc000] ;  /* 0x00c00000e008783b */ /* 0x000fee0000000200 */
[----:B----4-:R-:W-:Y:S01]  /*4530*/  HMMA.16816.F32 R92, R20, R88, R52 ;  /* 0x00000058145c723c */ /* 0x010fe20000001834 */
[----:B------:R-:W2:Y:S07]  /*4540*/  LDSM.16.M88.4 R52, [R24+0x6000] ;  /* 0x006000001834783b */ /* 0x000eae0000000200 */
[----:B------:R-:W-:Y:S01]  /*4550*/  HMMA.16816.F32 R32, R16, R66, R32 ;  /* 0x000000421020723c */ /* 0x000fe20000001820 */
[----:B------:R-:W-:Y:S07]  /*4560*/  LDSM.16.M88.4 R64, [R24+0x6800] ;  /* 0x006800001840783b */ /* 0x000fee0000000200 */
[----:B------:R-:W-:Y:S08]  /*4570*/  HMMA.16816.F32 R84, R20, R44, R28 ;  /* 0x0000002c1454723c */ /* 0x000ff0000000181c */
[----:B-1----:R-:W-:Y:S01]  /*4580*/  HMMA.16816.F32 R28, R12, R40, R4 ;  /* 0x000000280c1c723c */ /* 0x002fe20000001804 */
[----:B------:R-:W1:Y:S07]  /*4590*/  LDSM.16.M88.4 R4, [R223+0xc000] ;  /* 0x00c00000df04783b */ /* 0x000e6e0000000200 */
[----:B---3--:R-:W-:Y:S08]  /*45a0*/  HMMA.16816.F32 R36, R16, R56, R36 ;  /* 0x000000381024723c */ /* 0x008ff00000001824 */
[----:B------:R-:W-:Y:S08]  /*45b0*/  HMMA.16816.F32 R32, R12, R42, R32 ;  /* 0x0000002a0c20723c */ /* 0x000ff00000001820 */
[----:B--2---:R-:W-:Y:S08]  /*45c0*/  HMMA.16816.F32 R28, R8, R52, R28 ;  /* 0x00000034081c723c */ /* 0x004ff0000000181c */
[----:B------:R-:W-:Y:S01]  /*45d0*/  HMMA.16816.F32 R44, R16, R58, R68 ;  /* 0x0000003a102c723c */ /* 0x000fe20000001844 */
[----:B------:R-:W2:Y:S04]  /*45e0*/  LDSM.16.M88.4 R68, [R3+0x7000] ;  /* 0x007000000344783b */ /* 0x000ea80000000200 */
[----:B------:R-:W3:Y:S03]  /*45f0*/  LDSM.16.M88.4 R56, [R216+0x800] ;  /* 0x00080000d838783b */ /* 0x000ee60000000200 */
[----:B------:R-:W-:Y:S08]  /*4600*/  HMMA.16816.F32 R40, R12, R72, R36 ;  /* 0x000000480c28723c */ /* 0x000ff00000001824 */
[----:B------:R-:W-:Y:S08]  /*4610*/  HMMA.16816.F32 R36, R8, R54, R32 ;  /* 0x000000360824723c */ /* 0x000ff00000001820 */
[----:B-1----:R-:W-:Y:S08]  /*4620*/  HMMA.16816.F32 R52, R4, R60, R28 ;  /* 0x0000003c0434723c */ /* 0x002ff0000000181c */
[----:B------:R-:W-:Y:S08]  /*4630*/  HMMA.16816.F32 R28, R16, R48, R84 ;  /* 0x00000030101c723c */ /* 0x000ff00000001854 */
[----:B------:R-:W-:Y:S08]  /*4640*/  HMMA.16816.F32 R88, R20, R90, R96 ;  /* 0x0000005a1458723c */ /* 0x000ff00000001860 */
[----:B------:R-:W-:Y:S01]  /*4650*/  HMMA.16816.F32 R20, R12, R74, R44 ;  /* 0x0000004a0c14723c */ /* 0x000fe2000000182c */
[----:B------:R-:W-:-:S07]  /*4660*/  FMUL.FTZ R0, R52, c[0x0][0x320] ;  /* 0x0000c80034007a20 */ /* 0x000fce0000410000 */
[----:B------:R-:W-:Y:S08]  /*4670*/  HMMA.16816.F32 R32, R8, R64, R40 ;  /* 0x000000400820723c */ /* 0x000ff00000001828 */
[----:B------:R-:W-:Y:S01]  /*4680*/  HMMA.16816.F32 R48, R16, R50, R80 ;  /* 0x000000321030723c */ /* 0x000fe20000001850 */
[----:B------:R1:W4:Y:S07]  /*4690*/  MUFU.TANH R80, R0 ;  /* 0x0000000000507308 */ /* 0x00032e0000002400 */
[----:B------:R-:W-:Y:S01]  /*46a0*/  HMMA.16816.F32 R40, R4, R62, R36 ;  /* 0x0000003e0428723c */ /* 0x000fe20000001824 */
[----:B------:R-:W5:Y:S07]  /*46b0*/  LDSM.16.M88.4 R60, [R24+0x7000] ;  /* 0x00700000183c783b */ /* 0x000f6e0000000200 */
[----:B------:R-:W-:Y:S01]  /*46c0*/  HMMA.16816.F32 R72, R16, R76, R92 ;  /* 0x0000004c1048723c */ /* 0x000fe2000000185c */
[----:B-1----:R-:W-:-:S04]  /*46d0*/  FMUL.FTZ R0, R53, c[0x0][0x320] ;  /* 0x0000c80035007a20 */ /* 0x002fc80000410000 */
[----:B------:R1:W1:Y:S03]  /*46e0*/  MUFU.TANH R76, R0 ;  /* 0x00000000004c7308 */ /* 0x0002660000002400 */
[----:B--2---:R-:W-:Y:S08]  /*46f0*/  HMMA.16816.F32 R36, R12, R68, R28 ;  /* 0x000000440c24723c */ /* 0x004ff0000000181c */
[----:B------:R-:W-:Y:S01]  /*4700*/  HMMA.16816.F32 R20, R8, R66, R20 ;  /* 0x000000420814723c */ /* 0x000fe20000001814 */
[----:B-1----:R-:W-:-:S07]  /*4710*/  FMUL.FTZ R0, R54, c[0x0][0x320] ;  /* 0x0000c80036007a20 */ /* 0x002fce0000410000 */
[----:B------:R-:W-:Y:S01]  /*4720*/  HMMA.16816.F32 R44, R12, R70, R48 ;  /* 0x000000460c2c723c */ /* 0x000fe20000001830 */
[----:B------:R1:W2:Y:S01]  /*4730*/  MUFU.TANH R68, R0 ;  /* 0x0000000000447308 */ /* 0x0002a20000002400 */
[----:B------:R-:W-:Y:S06]  /*4740*/  LDSM.16.M88.4 R48, [R216+0x1000] ;  /* 0x00100000d830783b */ /* 0x000fec0000000200 */
[----:B---3--:R-:W-:Y:S08]  /*4750*/  HMMA.16816.F32 R28, R4, R56, R32 ;  /* 0x00000038041c723c */ /* 0x008ff00000001820 */
[----:B-----5:R-:W-:Y:S01]  /*4760*/  HMMA.16816.F32 R36, R8, R60, R36 ;  /* 0x0000003c0824723c */ /* 0x020fe20000001824 */
[----:B-1----:R-:W-:-:S02]  /*4770*/  FMUL.FTZ R0, R55, c[0x0][0x320] ;  /* 0x0000c80037007a20 */ /* 0x002fc40000410000 */
[----:B------:R-:W1:Y:S02]  /*4780*/  LDSM.16.M88.4 R52, [R3+0x7800] ;  /* 0x007800000334783b */ /* 0x000e640000000200 */
[----:B------:R3:W1:Y:S03]  /*4790*/  MUFU.TANH R67, R0 ;  /* 0x0000000000437308 */ /* 0x0006660000002400 */
[----:B------:R-:W-:Y:S08]  /*47a0*/  HMMA.16816.F32 R32, R4, R58, R20 ;  /* 0x0000003a0420723c */ /* 0x000ff00000001814 */
[----:B------:R-:W-:Y:S01]  /*47b0*/  HMMA.16816.F32 R16, R16, R78, R88 ;  /* 0x0000004e1010723c */ /* 0x000fe20000001858 */
[----:B---3--:R-:W-:-:S04]  /*47c0*/  FMUL.FTZ R0, R40, c[0x0][0x320] ;  /* 0x0000c80028007a20 */ /* 0x008fc80000410000 */
[----:B------:R3:W1:Y:S02]  /*47d0*/  MUFU.TANH R66, R0 ;  /* 0x0000000000427308 */ /* 0x0006640000002400 */
[----:B---3--:R-:W-:Y:S01]  /*47e0*/  FMUL.FTZ R0, R41, c[0x0][0x320] ;  /* 0x0000c80029007a20 */ /* 0x008fe20000410000 */
[C---:B-1----:R-:W-:Y:S05]  /*47f0*/  HMMA.16816.F32 R20, R12.reuse, R52, R72 ;  /* 0x000000340c14723c */ /* 0x042fea0000001848 */
[----:B------:R1:W3:Y:S11]  /*4800*/  MUFU.TANH R65, R0 ;  /* 0x0000000000417308 */ /* 0x0002f60000002400 */
[----:B------:R-:W-:Y:S01]  /*4810*/  HMMA.16816.F32 R12, R12, R54, R16 ;  /* 0x000000360c0c723c */ /* 0x000fe20000001810 */
[----:B-1----:R-:W-:-:S04]  /*4820*/  FMUL.FTZ R0, R42, c[0x0][0x320] ;  /* 0x0000c8002a007a20 */ /* 0x002fc80000410000 */
[----:B------:R1:W1:Y:S02]  /*4830*/  MUFU.TANH R64, R0 ;  /* 0x0000000000407308 */ /* 0x0002640000002400 */
[----:B-1----:R-:W-:Y:S02]  /*4840*/  FMUL.FTZ R0, R43, c[0x0][0x320] ;  /* 0x0000c8002b007a20 */ /* 0x002fe40000410000 */
[----:B------:R1:W5:Y:S04]  /*4850*/  LDSM.16.M88.4 R40, [R24+0x7800] ;  /* 0x007800001828783b */ /* 0x0003680000000200 */
[----:B------:R2:W1:Y:S02]  /*4860*/  MUFU.TANH R60, R0 ;  /* 0x00000000003c7308 */ /* 0x0004640000002400 */
[----:B--2---:R-:W-:-:S06]  /*4870*/  FMUL.FTZ R0, R28, c[0x0][0x320] ;  /* 0x0000c8001c007a20 */ /* 0x004fcc0000410000 */
[----:B------:R2:W2:Y:S01]  /*4880*/  MUFU.TANH R57, R0 ;  /* 0x0000000000397308 */ /* 0x0004a20000002400 */
[----:B-1----:R-:W-:Y:S01]  /*4890*/  HMMA.16816.F32 R24, R8, R62, R44 ;  /* 0x0000003e0818723c */ /* 0x002fe2000000182c */
[----:B--2---:R-:W-:-:S07]  /*48a0*/  FMUL.FTZ R0, R29, c[0x0][0x320] ;  /* 0x0000c8001d007a20 */ /* 0x004fce0000410000 */
[----:B-----5:R-:W-:Y:S01]  /*48b0*/  HMMA.16816.F32 R16, R8, R40, R20 ;  /* 0x000000280810723c */ /* 0x020fe20000001814 */
[----:B------:R1:W2:Y:S11]  /*48c0*/  MUFU.TANH R56, R0 ;  /* 0x0000000000387308 */ /* 0x0002b60000002400 */
[----:B------:R-:W-:Y:S04]  /*48d0*/  @!UPT UIADD3 URZ, URZ, URZ, URZ ;  /* 0x0000003f3f3ff290 */ /* 0x000fe8000fffe03f */
[----:B------:R-:W-:Y:S08]  /*48e0*/  HMMA.16816.F32 R20, R4, R50, R24 ;  /* 0x000000320414723c */ /* 0x000ff00000001818 */
        /* <DEDUP_REMOVED lines=8> */
[----:B-----5:R-:W-:-:S04]  /*4970*/  FMUL.FTZ R0, R32, c[0x0][0x320] ;  /* 0x0000c80020007a20 */ /* 0x020fc80000410000 */
[----:B------:R5:W1:Y:S02]  /*4980*/  MUFU.TANH R47, R0 ;  /* 0x00000000002f7308 */ /* 0x000a640000002400 */
[----:B-----5:R-:W-:Y:S01]  /*4990*/  FMUL.FTZ R0, R33, c[0x0][0x320] ;  /* 0x0000c80021007a20 */ /* 0x020fe20000410000 */
[C---:B-1----:R-:W-:Y:S05]  /*49a0*/  HMMA.16816.F32 R12, R4.reuse, R36, R16 ;  /* 0x00000024040c723c */ /* 0x042fea0000001810 */
[----:B------:R1:W1:Y:S03]  /*49b0*/  MUFU.TANH R48, R0 ;  /* 0x0000000000307308 */ /* 0x0002660000002400 */
[----:B------:R-:W-:Y:S01]  /*49c0*/  HMMA.16816.F32 R4, R4, R38, R8 ;  /* 0x000000260404723c */ /* 0x000fe20000001808 */
[----:B-1----:R-:W-:-:S04]  /*49d0*/  FMUL.FTZ R0, R34, c[0x0][0x320] ;  /* 0x0000c80022007a20 */ /* 0x002fc80000410000 */
        /* <DEDUP_REMOVED lines=49> */
[----:B------:R-:W-:Y:S01]  /*4cf0*/  IMAD.MOV R0, RZ, RZ, -R0 ;  /* 0x000000ffff007224 */ /* 0x000fe200078e0a00 */
[----:B------:R-:W-:-:S03]  /*4d00*/  ISETP.GE.AND P4, PT, R239, c[0x0][0x1d4], PT ;  /* 0x00007500ef007a0c */ /* 0x000fc60003f86270 */
[----:B------:R-:W-:Y:S01]  /*4d10*/  IMAD R231, R0, c[0x0][0x2b8], R2 ;  /* 0x0000ae0000e77a24 */ /* 0x000fe200078e0202 */
[----:B------:R-:W-:-:S03]  /*4d20*/  SEL R14, RZ, 0x10, P4 ;  /* 0x00000010ff0e7807 */ /* 0x000fc60002000000 */
        /* <DEDUP_REMOVED lines=15> */
.L_x_1664:
[----:B------:R-:W-:Y:S05]  /*4e20*/  BRA.DIV ~URZ, `(.L_x_1584) ;  /* 0x0000bb427f007947 */ /* 0x000fea000b800000 */
[----:B------:R-:W3:Y:S01]  /*4e30*/  SHFL.IDX PT, R0, R15, RZ, 0x181f ;  /* 0x00181fff0f007589 */ /* 0x000ee200000e0000 */
[----:B------:R-:W-:Y:S02]  /*4e40*/  ISETP.GE.AND P3, PT, R232, c[0x0][0x1d4], PT ;  /* 0x00007500e8007a0c */ /* 0x000fe40003f66270 */
[----:B------:R-:W-:Y:S02]  /*4e50*/  ISETP.GE.AND P4, PT, R238, c[0x0][0x1d4], PT ;  /* 0x00007500ee007a0c */ /* 0x000fe40003f86270 */
[----:B------:R-:W-:Y:S02]  /*4e60*/  SEL R12, RZ, 0x10, P5 ;  /* 0x00000010ff0c7807 */ /* 0x000fe40002800000 */
[----:B------:R-:W-:Y:S02]  /*4e70*/  SEL R13, RZ, 0x10, P4 ;  /* 0x00000010ff0d7807 */ /* 0x000fe40002000000 */
[----:B---3--:R-:W-:-:S02]  /*4e80*/  IADD3 R2, P2, R0, R108, RZ ;  /* 0x0000006c00027210 */ /* 0x008fc40007f5e0ff */
[C---:B------:R-:W-:Y:S02]  /*4e90*/  IADD3 R6, P0, R0.reuse, R107, RZ ;  /* 0x0000006b00067210 */ /* 0x040fe40007f1e0ff */
[----:B------:R-:W-:Y:S01]  /*4ea0*/  IADD3 R10, P1, R0, R110, RZ ;  /* 0x0000006e000a7210 */ /* 0x000fe20007f3e0ff */
[C---:B--2---:R-:W-:Y:S01]  /*4eb0*/  IMAD.X R3, R4.reuse, 0x1, R102, P2 ;  /* 0x0000000104037824 */ /* 0x044fe200010e0666 */
[----:B------:R-:W-:Y:S01]  /*4ec0*/  ISETP.GE.AND P2, PT, R239, c[0x0][0x1d4], PT ;  /* 0x00007500ef007a0c */ /* 0x000fe20003f46270 */
[----:B------:R-:W-:Y:S01]  /*4ed0*/  IMAD.X R7, R4, 0x1, R100, P0 ;  /* 0x0000000104077824 */ /* 0x000fe200000e0664 */
[----:B------:R-:W-:Y:S01]  /*4ee0*/  IADD3 R8, P0, R0, R109, RZ ;  /* 0x0000006d00087210 */ /* 0x000fe20007f1e0ff */
[C---:B------:R-:W-:Y:S01]  /*4ef0*/  IMAD.X R11, R4.reuse, 0x1, R103, P1 ;  /* 0x00000001040b7824 */ /* 0x040fe200008e0667 */
[----:B------:R2:W3:Y:S03]  /*4f00*/  SHFL.IDX PT, R0, R15, 0x1, 0x181f ;  /* 0x00381f000f007f89 */ /* 0x0004e600000e0000 */
[----:B------:R-:W-:Y:S01]  /*4f10*/  IMAD.X R9, R4, 0x1, R101, P0 ;  /* 0x0000000104097824 */ /* 0x000fe200000e0665 */
[----:B------:R-:W-:Y:S01]  /*4f20*/  @!PT LDS RZ, [RZ] ;  /* 0x00000000fffff984 */ /* 0x000fe20000000800 */
[----:B------:R4:W-:Y:S04]  /*4f30*/  LDGSTS.E.BYPASS.LTC128B.128 [R229+0x8100], [R6.64], !P3 ;  /* 0x0810000006e57fae */ /* 0x0009e8000d901d46 */
[----:B------:R2:W-:Y:S04]  /*4f40*/  LDGSTS.E.BYPASS.LTC128B.128 [R229+0xa100], [R2.64], !P4 ;  /* 0x0a10000002e57fae */ /* 0x0005e8000e101d46 */
[----:B------:R2:W-:Y:S04]  /*4f50*/  LDGSTS.E.BYPASS.LTC128B.128 [R229+0xc100], [R10.64], !P5 ;  /* 0x0c1000000ae57fae */ /* 0x0005e8000e901d46 */
[----:B------:R2:W1:Y:S04]  /*4f60*/  SHFL.IDX PT, R4, R5, 0x1, 0x181f ;  /* 0x00381f0005047f89 */ /* 0x00046800000e0000 */
[----:B------:R2:W-:Y:S01]  /*4f70*/  LDGSTS.E.BYPASS.LTC128B.128 [R229+0xe100], [R8.64], !P2 ;  /* 0x0e10000008e57fae */ /* 0x0005e2000d101d46 */
[----:B----4-:R-:W-:-:S04]  /*4f80*/  SEL R7, RZ, 0x10, P3 ;  /* 0x00000010ff077807 */ /* 0x010fc80001800000 */
.L_x_1665:
[----:B--23--:R-:W-:Y:S02]  /*4f90*/  IADD3 R2, -R7, 0x10, RZ ;  /* 0x0000001007027810 */ /* 0x00cfe40007ffe1ff */
[----:B------:R-:W-:-:S02]  /*4fa0*/  IADD3 R3, -R13, 0x10, RZ ;  /* 0x000000100d037810 */ /* 0x000fc40007ffe1ff */
[----:B------:R-:W-:Y:S02]  /*4fb0*/  LOP3.LUT R2, R2, 0xf, RZ, 0xc0, !PT ;  /* 0x0000000f02027812 */ /* 0x000fe400078ec0ff */
[----:B-1----:R-:W-:Y:S02]  /*4fc0*/  IADD3 R5, -R12, 0x10, RZ ;  /* 0x000000100c057810 */ /* 0x002fe40007ffe1ff */
[----:B------:R-:W-:Y:S02]  /*4fd0*/  LOP3.LUT R3, R3, 0xf, RZ, 0xc0, !PT ;  /* 0x0000000f03037812 */ /* 0x000fe400078ec0ff */
[----:B------:R-:W-:Y:S02]  /*4fe0*/  IADD3 R6, -R14, 0x10, RZ ;  /* 0x000000100e067810 */ /* 0x000fe40007ffe1ff */
[----:B------:R-:W-:Y:S02]  /*4ff0*/  IADD3 R10, P1, P0, R2, R0, R107 ;  /* 0x00000000020a7210 */ /* 0x000fe4000783e06b */
[----:B------:R-:W-:-:S02]  /*5000*/  LOP3.LUT R2, R5, 0xf, RZ, 0xc0, !PT ;  /* 0x0000000f05027812 */ /* 0x000fc400078ec0ff */
[----:B------:R-:W-:Y:S02]  /*5010*/  IADD3 R8, P3, P2, R3, R0, R108 ;  /* 0x0000000003087210 */ /* 0x000fe40007a7e06c */
[----:B------:R-:W-:Y:S02]  /*5020*/  LOP3.LUT R3, R6, 0xf, RZ, 0xc0, !PT ;  /* 0x0000000f06037812 */ /* 0x000fe400078ec0ff */
[----:B------:R-:W-:Y:S02]  /*5030*/  IADD3.X R11, RZ, R4, R100, P1, P0 ;  /* 0x00000004ff0b7210 */ /* 0x000fe40000fe0464 */
[----:B------:R-:W-:Y:S02]  /*5040*/  IADD3 R6, P1, P0, R2, R0, R110 ;  /* 0x0000000002067210 */ /* 0x000fe4000783e06e */
[----:B------:R-:W-:Y:S02]  /*5050*/  ISETP.NE.U32.AND P5, PT, R7, RZ, PT ;  /* 0x000000ff0700720c */ /* 0x000fe40003fa5070 */
[----:B------:R-:W-:-:S02]  /*5060*/  IADD3.X R9, RZ, R4, R102, P3, P2 ;  /* 0x00000004ff097210 */ /* 0x000fc40001fe4466 */
[----:B------:R-:W-:Y:S02]  /*5070*/  IADD3.X R7, RZ, R4, R103, P1, P0 ;  /* 0x00000004ff077210 */ /* 0x000fe40000fe0467 */
[----:B------:R-:W-:Y:S02]  /*5080*/  ISETP.NE.U32.AND P2, PT, R13, RZ, PT ;  /* 0x000000ff0d00720c */ /* 0x000fe40003f45070 */
[----:B------:R-:W-:Y:S02]  /*5090*/  ISETP.NE.U32.AND P1, PT, R12, RZ, PT ;  /* 0x000000ff0c00720c */ /* 0x000fe40003f25070 */
[----:B------:R-:W-:Y:S02]  /*50a0*/  ISETP.NE.U32.AND P0, PT, R14, RZ, PT ;  /* 0x000000ff0e00720c */ /* 0x000fe40003f05070 */
[----:B------:R-:W-:Y:S01]  /*50b0*/  IADD3 R2, P4, P3, R3, R0, R109 ;  /* 0x0000000003027210 */ /* 0x000fe20007b9e06d */
[----:B------:R-:W-:Y:S01]  /*50c0*/  @!PT LDS RZ, [RZ] ;  /* 0x00000000fffff984 */ /* 0x000fe20000000800 */
[----:B------:R-:W-:Y:S01]  /*50d0*/  @!PT LDS RZ, [RZ] ;  /* 0x00000000fffff984 */ /* 0x000fe20000000800 */
[----:B------:R-:W-:Y:S01]  /*50e0*/  @!PT LDS RZ, [RZ] ;  /* 0x00000000fffff984 */ /* 0x000fe20000000800 */
[----:B------:R1:W-:Y:S03]  /*50f0*/  LDGSTS.E.BYPASS.LTC128B.128.ZFILL [R229+0x9100], [R10.64], P5 ;  /* 0x091000000ae57fae */ /* 0x0003e6000a941d46 */
[----:B------:R-:W-:-:S03]  /*5100*/  IADD3.X R3, RZ, R4, R101, P4, P3 ;  /* 0x00000004ff037210 */ /* 0x000fc600027e6465 */
[----:B------:R1:W-:Y:S04]  /*5110*/  LDGSTS.E.BYPASS.LTC128B.128.ZFILL [R229+0xb100], [R8.64], P2 ;  /* 0x0b10000008e57fae */ /* 0x0003e80009141d46 */
[----:B------:R1:W-:Y:S04]  /*5120*/  LDGSTS.E.BYPASS.LTC128B.128.ZFILL [R229+0xd100], [R6.64], P1 ;  /* 0x0d10000006e57fae */ /* 0x0003e80008941d46 */
[----:B------:R1:W-:Y:S02]  /*5130*/  LDGSTS.E.BYPASS.LTC128B.128.ZFILL [R229+0xf100], [R2.64], P0 ;  /* 0x0f10000002e57fae */ /* 0x0003e40008141d46 */
.L_x_1582:
[----:B--234-:R-:W-:Y:S05]  /*5140*/  BSYNC B0 ;  /* 0x0000000000007941 */ /* 0x01cfea0003800000 */
.L_x_1581:
        /* <DEDUP_REMOVED lines=12> */
[----:B------:R-:W-:Y:S02]  /*5210*/  FMNMX.FTZ R2, R6, R7, !PT ;  /* 0x0000000706027209 */ /* 0x000fe40007810000 */
[----:B------:R-:W-:Y:S02]  /*5220*/  FSEL R16, R64, -INF , P3 ;  /* 0xff80000040107808 */ /* 0x000fe40001800000 */
[----:B------:R-:W-:-:S02]  /*5230*/  FMNMX.FTZ R3, R14, R15, !PT ;  /* 0x0000000f0e037209 */ /* 0x000fc40007810000 */
[----:B------:R-:W-:Y:S02]  /*5240*/  ISETP.GT.AND P3, PT, R0, 0x10, PT ;  /* 0x000000100000780c */ /* 0x000fe40003f64270 */
[----:B------:R-:W-:Y:S02]  /*5250*/  FSEL R9, R65, -INF , P5 ;  /* 0xff80000041097808 */ /* 0x000fe40002800000 */
[----:B------:R-:W-:Y:S02]  /*5260*/  FMNMX.FTZ R2, R8, R2, !PT ;  /* 0x0000000208027209 */ /* 0x000fe40007810000 */
[----:B------:R-:W-:Y:S02]  /*5270*/  FSEL R17, R60, -INF , P5 ;  /* 0xff8000003c117808 */ /* 0x000fe40002800000 */
[----:B------:R-:W-:Y:S02]  /*5280*/  FMNMX.FTZ R3, R16, R3, !PT ;  /* 0x0000000310037209 */ /* 0x000fe40007810000 */
[----:B------:R-:W-:-:S02]  /*5290*/  ISETP.GT.AND P4, PT, R0, 0x11, PT ;  /* 0x000000110000780c */ /* 0x000fc40003f84270 */
[----:B------:R-:W-:Y:S02]  /*52a0*/  FSEL R10, R57, -INF , P3 ;  /* 0xff800000390a7808 */ /* 0x000fe40001800000 */
[----:B------:R-:W-:Y:S02]  /*52b0*/  FMNMX.FTZ R2, R9, R2, !PT ;  /* 0x0000000209027209 */ /* 0x000fe40007810000 */
[----:B------:R-:W-:Y:S02]  /*52c0*/  FSEL R18, R53, -INF , P3 ;  /* 0xff80000035127808 */ /* 0x000fe40001800000 */
[----:B------:R-:W-:Y:S02]  /*52d0*/  FMNMX.FTZ R3, R17, R3, !PT ;  /* 0x0000000311037209 */ /* 0x000fe40007810000 */
[----:B------:R-:W-:Y:S02]  /*52e0*/  ISETP.GT.AND P2, PT, R0, 0x18, PT ;  /* 0x000000180000780c */ /* 0x000fe40003f44270 */
[----:B------:R-:W-:-:S02]  /*52f0*/  FSEL R12, R56, -INF , P4 ;  /* 0xff800000380c7808 */ /* 0x000fc40002000000 */
[----:B------:R-:W-:Y:S02]  /*5300*/  FMNMX.FTZ R2, R10, R2, !PT ;  /* 0x000000020a027209 */ /* 0x000fe40007810000 */
[----:B------:R-:W-:Y:S02]  /*5310*/  FSEL R20, R52, -INF , P4 ;  /* 0xff80000034147808 */ /* 0x000fe40002000000 */
[----:B------:R-:W-:Y:S02]  /*5320*/  FMNMX.FTZ R3, R18, R3, !PT ;  /* 0x0000000312037209 */ /* 0x000fe40007810000 */
[----:B------:R-:W-:Y:S02]  /*5330*/  ISETP.GT.AND P1, PT, R0, 0x19, PT ;  /* 0x000000190000780c */ /* 0x000fe40003f24270 */
[----:B------:R-:W-:Y:S02]  /*5340*/  FSEL R13, R47, -INF , P2 ;  /* 0xff8000002f0d7808 */ /* 0x000fe40001000000 */
[----:B------:R-:W-:-:S02]  /*5350*/  FMNMX.FTZ R2, R12, R2, !PT ;  /* 0x000000020c027209 */ /* 0x000fc40007810000 */
[----:B------:R-:W-:Y:S02]  /*5360*/  FSEL R21, R46, -INF , P2 ;  /* 0xff8000002e157808 */ /* 0x000fe40001000000 */
[----:B------:R-:W-:Y:S02]  /*5370*/  FMNMX.FTZ R3, R20, R3, !PT ;  /* 0x0000000314037209 */ /* 0x000fe40007810000 */
[----:B------:R-:W-:Y:S02]  /*5380*/  ISETP.GT.AND P0, PT, R0, 0x20, PT ;  /* 0x000000200000780c */ /* 0x000fe40003f04270 */
[----:B------:R-:W-:Y:S02]  /*5390*/  FSEL R11, R48, -INF , P1 ;  /* 0xff800000300b7808 */ /* 0x000fe40000800000 */
[----:B------:R-:W-:Y:S02]  /*53a0*/  FMNMX.FTZ R2, R13, R2, !PT ;  /* 0x000000020d027209 */ /* 0x000fe40007810000 */
[----:B------:R-:W-:-:S02]  /*53b0*/  FSEL R22, R45, -INF , P1 ;  /* 0xff8000002d167808 */ /* 0x000fc40000800000 */
[----:B------:R-:W-:Y:S02]  /*53c0*/  FMNMX.FTZ R3, R21, R3, !PT ;  /* 0x0000000315037209 */ /* 0x000fe40007810000 */
[----:B------:R-:W-:Y:S02]  /*53d0*/  FSEL R89, R41, -INF , P0 ;  /* 0xff80000029597808 */ /* 0x000fe40000000000 */
[----:B------:R-:W-:Y:S02]  /*53e0*/  ISETP.GT.AND P1, PT, R0, 0x21, PT ;  /* 0x000000210000780c */ /* 0x000fe40003f24270 */
[----:B------:R-:W-:Y:S02]  /*53f0*/  FMNMX.FTZ R2, R11, R2, !PT ;  /* 0x000000020b027209 */ /* 0x000fe40007810000 */
[----:B------:R-:W-:Y:S02]  /*5400*/  FSEL R97, R40, -INF , P0 ;  /* 0xff80000028617808 */ /* 0x000fe40000000000 */
[----:B------:R-:W-:-:S02]  /*5410*/  FMNMX.FTZ R3, R22, R3, !PT ;  /* 0x0000000316037209 */ /* 0x000fc40007810000 */
[----:B------:R-:W-:Y:S02]  /*5420*/  FSEL R88, R44, -INF , P1 ;  /* 0xff8000002c587808 */ /* 0x000fe40000800000 */
[----:B------:R-:W-:Y:S02]  /*5430*/  FMNMX.FTZ R2, R89, R2, !PT ;  /* 0x0000000259027209 */ /* 0x000fe40007810000 */
[C---:B------:R-:W-:Y:S02]  /*5440*/  ISETP.GT.AND P5, PT, R0.reuse, 0x28, PT ;  /* 0x000000280000780c */ /* 0x040fe40003fa4270 */
[----:B------:R-:W-:Y:S02]  /*5450*/  FSEL R96, R35, -INF , P1 ;  /* 0xff80000023607808 */ /* 0x000fe40000800000 */
[----:B------:R-:W-:Y:S02]  /*5460*/  FMNMX.FTZ R3, R97, R3, !PT ;  /* 0x0000000361037209 */ /* 0x000fe40007810000 */
[----:B------:R-:W-:-:S02]  /*5470*/  ISETP.GT.AND P4, PT, R0, 0x29, PT ;  /* 0x000000290000780c */ /* 0x000fc40003f84270 */
[C---:B------:R-:W-:Y:S02]  /*5480*/  ISETP.GT.AND P3, PT, R0.reuse, 0x30, PT ;  /* 0x000000300000780c */ /* 0x040fe40003f64270 */
[C---:B------:R-:W-:Y:S02]  /*5490*/  ISETP.GT.AND P2, PT, R0.reuse, 0x31, PT ;  /* 0x000000310000780c */ /* 0x040fe40003f44270 */
[C---:B------:R-:W-:Y:S02]  /*54a0*/  ISETP.GT.AND P1, PT, R0.reuse, 0x38, PT ;  /* 0x000000380000780c */ /* 0x040fe40003f24270 */
[----:B------:R-:W-:Y:S02]  /*54b0*/  ISETP.GT.AND P0, PT, R0, 0x39, PT ;  /* 0x000000390000780c */ /* 0x000fe40003f04270 */
[----:B------:R-:W-:Y:S02]  /*54c0*/  FMNMX.FTZ R0, R88, R2, !PT ;  /* 0x0000000258007209 */ /* 0x000fe40007810000 */
[----:B------:R-:W-:-:S02]  /*54d0*/  FSEL R95, R30, -INF , P5 ;  /* 0xff8000001e5f7808 */ /* 0x000fc40002800000 */
[----:B------:R-:W-:Y:S02]  /*54e0*/  FSEL R87, R33, -INF , P5 ;  /* 0xff80000021577808 */ /* 0x000fe40002800000 */
        /* <DEDUP_REMOVED lines=21> */
[----:B------:R-:W-:Y:S02]  /*5640*/  FMNMX.FTZ R4, R31, R0, !PT ;  /* 0x000000001f047209 */ /* 0x000fe40007810000 */
[----:B------:R-:W-:Y:S01]  /*5650*/  FMNMX.FTZ R5, R90, R2, !PT ;  /* 0x000000025a057209 */ /* 0x000fe20007810000 */
[----:B------:R-:W-:Y:S05]  /*5660*/  BRA.DIV ~URZ, `(.L_x_1585) ;  /* 0x0000b5727f007947 */ /* 0x000fea000b800000 */
[----:B------:R-:W1:Y:S04]  /*5670*/  SHFL.BFLY PT, R0, R4, 0x2, 0x1f ;  /* 0x0c401f0004007f89 */ /* 0x000e6800000e0000 */
[----:B------:R-:W2:Y:S01]  /*5680*/  SHFL.BFLY PT, R3, R5, 0x2, 0x1f ;  /* 0x0c401f0005037f89 */ /* 0x000ea200000e0000 */
[----:B-1----:R-:W-:-:S02]  /*5690*/  FMNMX.FTZ R0, R4, R0, !PT ;  /* 0x0000000004007209 */ /* 0x002fc40007810000 */
[----:B--2---:R-:W-:-:S03]  /*56a0*/  FMNMX.FTZ R5, R5, R3, !PT ;  /* 0x0000000305057209 */ /* 0x004fc60007810000 */
[----:B------:R-:W1:Y:S04]  /*56b0*/  SHFL.BFLY PT, R2, R0, 0x1, 0x1f ;  /* 0x0c201f0000027f89 */ /* 0x000e6800000e0000 */
[----:B------:R2:W3:Y:S01]  /*56c0*/  SHFL.BFLY PT, R3, R5, 0x1, 0x1f ;  /* 0x0c201f0005037f89 */ /* 0x0004e200000e0000 */
[----:B-1----:R-:W-:-:S05]  /*56d0*/  FMNMX.FTZ R132, R0, R2, !PT ;  /* 0x0000000200847209 */ /* 0x002fca0007810000 */
.L_x_1666:
[C---:B------:R-:W-:Y:S01]  /*56e0*/  FMUL.FTZ R2, R132.reuse, c[0x0][0x2d0] ;  /* 0x0000b40084027a20 */ /* 0x040fe20000410000 */
[----:B------:R-:W-:Y:S01]  /*56f0*/  FSETP.NEU.FTZ.AND P0, PT, R132, -INF , PT ;  /* 0xff8000008400780b */ /* 0x000fe20003f1d000 */
[----:B------:R-:W-:Y:S01]  /*5700*/  WARPSYNC 0xffffffff ;  /* 0xffffffff00007948 */ /* 0x000fe20003800000 */
[----:B---3--:R-:W-:Y:S01]  /*5710*/  FMNMX.FTZ R28, R3, R5, !PT ;  /* 0x00000005031c7209 */ /* 0x008fe20007810000 */
[----:B------:R-:W-:Y:S01]  /*5720*/  LDSM.16.MT88.4 R36, [R217+0x800] ;  /* 0x00080000d924783b */ /* 0x000fe20000004200 */
[----:B------:R-:W-:-:S02]  /*5730*/  FSEL R2, R2, RZ, P0 ;  /* 0x000000ff02027208 */ /* 0x000fc40000000000 */
[----:B------:R-:W-:Y:S01]  /*5740*/  FSETP.NEU.FTZ.AND P0, PT, R28, -INF , PT ;  /* 0xff8000001c00780b */ /* 0x000fe20003f1d000 */
[----:B------:R-:W-:Y:S02]  /*5750*/  LDSM.16.MT88.4 R44, [R220] ;  /* 0x00000000dc2c783b */ /* 0x000fe40000004200 */
[--C-:B------:R-:W-:Y:S02]  /*5760*/  FFMA.FTZ R0, R6, c[0x0][0x2d0], -R2.reuse ;  /* 0x0000b40006007a23 */ /* 0x100fe40000010802 */
[--C-:B------:R-:W-:Y:S01]  /*5770*/  FFMA.FTZ R3, R13, c[0x0][0x2d0], -R2.reuse ;  /* 0x0000b4000d037a23 */ /* 0x100fe20000010802 */
[----:B------:R-:W-:Y:S01]  /*5780*/  LDSM.16.MT88.4 R40, [R218+0x800] ;  /* 0x00080000da28783b */ /* 0x000fe20000004200 */
[----:B------:R1:W-:Y:S01]  /*5790*/  MUFU.EX2 R112, R0 ;  /* 0x0000000000707308 */ /* 0x0003e20000000800 */
[--C-:B------:R-:W-:Y:S02]  /*57a0*/  FFMA.FTZ R30, R30, c[0x0][0x2d0], -R2.reuse ;  /* 0x0000b4001e1e7a23 */ /* 0x100fe40000010802 */
[----:B------:R-:W-:Y:S04]  /*57b0*/  LDSM.16.MT88.4 R24, [R219] ;  /* 0x00000000db18783b */ /* 0x000fe80000004200 */
[----:B------:R-:W-:Y:S01]  /*57c0*/  LDSM.16.MT88.4 R68, [R218+0x2000] ;  /* 0x00200000da44783b */ /* 0x000fe20000004200 */
[----:B------:R3:W-:Y:S03]  /*57d0*/  MUFU.EX2 R131, R3 ;  /* 0x0000000300837308 */ /* 0x0007e60000000800 */
[----:B------:R-:W-:Y:S04]  /*57e0*/  LDSM.16.MT88.4 R60, [R220+0x800] ;  /* 0x00080000dc3c783b */ /* 0x000fe80000004200 */
[----:B------:R-:W-:Y:S01]  /*57f0*/  LDSM.16.MT88.4 R64, [R219+0x800] ;  /* 0x00080000db40783b */ /* 0x000fe20000004200 */
[----:B-1----:R-:W-:-:S03]  /*5800*/  FFMA.FTZ R0, R7, c[0x0][0x2d0], -R2 ;  /* 0x0000b40007007a23 */ /* 0x002fc60000010802 */
[----:B------:R-:W-:Y:S01]  /*5810*/  LDSM.16.MT88.4 R72, [R220+0x2000] ;  /* 0x00200000dc48783b */ /* 0x000fe20000004200 */
[----:B------:R1:W4:Y:S03]  /*5820*/  MUFU.EX2 R99, R0 ;  /* 0x0000000000637308 */ /* 0x0003260000000800 */
[----:B------:R-:W-:Y:S01]  /*5830*/  LDSM.16.MT88.4 R48, [R217+0x2800] ;  /* 0x00280000d930783b */ /* 0x000fe20000004200 */
[----:B---3--:R-:W-:-:S03]  /*5840*/  FFMA.FTZ R3, R11, c[0x0][0x2d0], -R2 ;  /* 0x0000b4000b037a23 */ /* 0x008fc60000010802 */
[----:B------:R-:W-:Y:S01]  /*5850*/  LDSM.16.MT88.4 R56, [R219+0x2000] ;  /* 0x00200000db38783b */ /* 0x000fe20000004200 */
[----:B------:R-:W-:Y:S03]  /*5860*/  MUFU.EX2 R204, R3 ;  /* 0x0000000300cc7308 */ /* 0x000fe60000000800 */
[----:B------:R-:W-:Y:S04]  /*5870*/  LDSM.16.MT88.4 R76, [R220+0x2800] ;  /* 0x00280000dc4c783b */ /* 0x000fe80000004200 */
[----:B------:R-:W-:Y:S01]  /*5880*/  LDSM.16.MT88.4 R80, [R217+0x4000] ;  /* 0x00400000d950783b */ /* 0x000fe20000004200 */
[----:B-1----:R-:W-:-:S04]  /*5890*/  FFMA.FTZ R0, R8, c[0x0][0x2d0], -R2 ;  /* 0x0000b40008007a23 */ /* 0x002fc80000010802 */
[----:B------:R1:W-:Y:S02]  /*58a0*/  MUFU.EX2 R117, R0 ;  /* 0x0000000000757308 */ /* 0x0003e40000000800 */
[----:B-1----:R-:W-:-:S06]  /*58b0*/  FFMA.FTZ R0, R9, c[0x0][0x2d0], -R2 ;  /* 0x0000b40009007a23 */ /* 0x002fcc0000010802 */
[----:B------:R1:W3:Y:S02]  /*58c0*/  MUFU.EX2 R119, R0 ;  /* 0x0000000000777308 */ /* 0x0002e40000000800 */
[--C-:B-1----:R-:W-:Y:S02]  /*58d0*/  FFMA.FTZ R0, R10, c[0x0][0x2d0], -R2.reuse ;  /* 0x0000b4000a007a23 */ /* 0x102fe40000010802 */
[----:B------:R-:W1:Y:S04]  /*58e0*/  LDSM.16.MT88.4 R8, [R217] ;  /* 0x00000000d908783b */ /* 0x000e680000004200 */
[----:B------:R5:W-:Y:S02]  /*58f0*/  MUFU.EX2 R129, R0 ;  /* 0x0000000000817308 */ /* 0x000be40000000800 */
[----:B-----5:R-:W-:Y:S01]  /*5900*/  FFMA.FTZ R0, R12, c[0x0][0x2d0], -R2 ;  /* 0x0000b4000c007a23 */ /* 0x020fe20000010802 */
[----:B----4-:R-:W-:-:S05]  /*5910*/  F2FP.PACK_AB R12, R99, R112 ;  /* 0x00000070630c723e */ /* 0x010fca00000000ff */
[----:B------:R4:W-:Y:S02]  /*5920*/  MUFU.EX2 R130, R0 ;  /* 0x0000000000827308 */ /* 0x0009e40000000800 */
[----:B----4-:R-:W-:-:S05]  /*5930*/  FMUL.FTZ R0, R28, c[0x0][0x2d0] ;  /* 0x0000b4001c007a20 */ /* 0x010fca0000410000 */
[----:B------:R-:W-:-:S05]  /*5940*/  FSEL R0, R0, RZ, P0 ;  /* 0x000000ff00007208 */ /* 0x000fca0000000000 */
[----:B------:R-:W-:Y:S01]  /*5950*/  FFMA.FTZ R3, R14, c[0x0][0x2d0], -R0 ;  /* 0x0000b4000e037a23 */ /* 0x000fe20000010800 */
[----:B---3--:R-:W-:-:S03]  /*5960*/  F2FP.PACK_AB R14, R119, R117 ;  /* 0x00000075770e723e */ /* 0x008fc600000000ff */
[----:B------:R3:W-:Y:S02]  /*5970*/  MUFU.EX2 R98, R3 ;  /* 0x0000000300627308 */ /* 0x0007e40000000800 */
[----:B---3--:R-:W-:-:S06]  /*5980*/  FFMA.FTZ R3, R15, c[0x0][0x2d0], -R0 ;  /* 0x0000b4000f037a23 */ /* 0x008fcc0000010800 */
[----:B------:R3:W4:Y:S02]  /*5990*/  MUFU.EX2 R29, R3 ;  /* 0x00000003001d7308 */ /* 0x0007240000000800 */
[----:B---3--:R-:W-:Y:S01]  /*59a0*/  FFMA.FTZ R3, R16, c[0x0][0x2d0], -R0 ;  /* 0x0000b40010037a23 */ /* 0x008fe20000010800 */
[----:B----4-:R-:W-:-:S05]  /*59b0*/  F2FP.PACK_AB R13, R29, R98 ;  /* 0x000000621d0d723e */ /* 0x010fca00000000ff */
[----:B------:R3:W-:Y:S02]  /*59c0*/  MUFU.EX2 R116, R3 ;  /* 0x0000000300747308 */ /* 0x0007e40000000800 */
[----:B---3--:R-:W-:-:S06]  /*59d0*/  FFMA.FTZ R3, R17, c[0x0][0x2d0], -R0 ;  /* 0x0000b40011037a23 */ /* 0x008fcc0000010800 */
[----:B------:R3:W4:Y:S02]  /*59e0*/  MUFU.EX2 R118, R3 ;  /* 0x0000000300767308 */ /* 0x0007240000000800 */
[--C-:B---3--:R-:W-:Y:S01]  /*59f0*/  FFMA.FTZ R3, R18, c[0x0][0x2d0], -R0.reuse ;  /* 0x0000b40012037a23 */ /* 0x108fe20000010800 */
[----:B----4-:R-:W-:Y:S01]  /*5a00*/  F2FP.PACK_AB R15, R118, R116 ;  /* 0x00000074760f723e */ /* 0x010fe200000000ff */
[----:B------:R-:W3:Y:S04]  /*5a10*/  LDSM.16.MT88.4 R16, [R218] ;  /* 0x00000000da10783b */ /* 0x000ee80000004200 */
[----:B------:R4:W-:Y:S02]  /*5a20*/  MUFU.EX2 R128, R3 ;  /* 0x0000000300807308 */ /* 0x0009e40000000800 */
[C---:B-12---:R-:W-:Y:S07]  /*5a30*/  HMMA.16816.F32 R4, R12.reuse, R8, RZ ;  /* 0x000000080c04723c */ /* 0x046fee00000018ff */
[----:B------:R-:W-:Y:S01]  /*5a40*/  F2FP.PACK_AB R8, R130, R129 ;  /* 0x000000818208723e */ /* 0x000fe200000000ff */
[----:B------:R-:W-:Y:S01]  /*5a50*/  HMMA.16816.F32 R52, R12, R46, RZ ;  /* 0x0000002e0c34723c */ /* 0x000fe200000018ff */
[----:B----4-:R-:W-:-:S04]  /*5a60*/  FFMA.FTZ R3, R20, c[0x0][0x2d0], -R0 ;  /* 0x0000b40014037a23 */ /* 0x010fc80000010800 */
[----:B------:R1:W2:Y:S02]  /*5a70*/  MUFU.EX2 R133, R3 ;  /* 0x0000000300857308 */ /* 0x0002a40000000800 */
[--C-:B-1----:R-:W-:Y:S01]  /*5a80*/  FFMA.FTZ R3, R21, c[0x0][0x2d0], -R0.reuse ;  /* 0x0000b40015037a23 */ /* 0x102fe20000010800 */
[----:B--2---:R-:W-:Y:S01]  /*5a90*/  F2FP.PACK_AB R9, R133, R128 ;  /* 0x000000808509723e */ /* 0x004fe200000000ff */
[C---:B---3--:R-:W-:Y:S04]  /*5aa0*/  HMMA.16816.F32 R32, R12.reuse, R16, RZ ;  /* 0x000000100c20723c */ /* 0x048fe800000018ff */
[----:B------:R1:W-:Y:S04]  /*5ab0*/  MUFU.EX2 R134, R3 ;  /* 0x0000000300867308 */ /* 0x0003e80000000800 */
[----:B------:R-:W-:Y:S01]  /*5ac0*/  HMMA.16816.F32 R16, R12, R18, RZ ;  /* 0x000000120c10723c */ /* 0x000fe200000018ff */
[----:B-1----:R-:W-:-:S07]  /*5ad0*/  FFMA.FTZ R3, R22, c[0x0][0x2d0], -R0 ;  /* 0x0000b40016037a23 */ /* 0x002fce0000010800 */
[----:B------:R-:W-:Y:S01]  /*5ae0*/  HMMA.16816.F32 R20, R12, R10, RZ ;  /* 0x0000000a0c14723c */ /* 0x000fe200000018ff */
[----:B------:R-:W1:Y:S06]  /*5af0*/  MUFU.EX2 R205, R3 ;  /* 0x0000000300cd7308 */ /* 0x000e6c0000000800 */
[----:B------:R-:W-:Y:S02]  /*5b00*/  F2FP.PACK_AB R10, R204, R131 ;  /* 0x00000083cc0a723e */ /* 0x000fe400000000ff */
[----:B-1----:R-:W-:Y:S01]  /*5b10*/  F2FP.PACK_AB R11, R205, R134 ;  /* 0x00000086cd0b723e */ /* 0x002fe200000000ff */
[----:B------:R-:W-:-:S04]  /*5b20*/  FADD.FTZ R3, R112, R99 ;  /* 0x0000006370037221 */ /* 0x000fc80000010000 */
[----:B------:R-:W-:-:S10]  /*5b30*/  FADD.FTZ R3, R117, R3 ;  /* 0x0000000375037221 */ /* 0x000fd40000010000 */
[----:B------:R-:W-:Y:S01]  /*5b40*/  HMMA.16816.F32 R200, R8, R38, R20 ;  /* 0x0000002608c8723c */ /* 0x000fe20000001814 */
[----:B------:R-:W1:Y:S01]  /*5b50*/  LDSM.16.MT88.4 R20, [R217+0x2000] ;  /* 0x00200000d914783b */ /* 0x000e620000004200 */
[----:B------:R-:W-:-:S04]  /*5b60*/  FADD.FTZ R3, R119, R3 ;  /* 0x0000000377037221 */ /* 0x000fc80000010000 */
[----:B------:R-:W-:Y:S02]  /*5b70*/  FADD.FTZ R3, R129, R3 ;  /* 0x0000000381037221 */ /* 0x000fe40000010000 */
[----:B------:R-:W-:Y:S02]  /*5b80*/  HMMA.16816.F32 R164, R8, R36, R4 ;  /* 0x0000002408a4723c */ /* 0x000fe40000001804 */
[----:B------:R-:W-:-:S06]  /*5b90*/  FADD.FTZ R3, R130, R3 ;  /* 0x0000000382037221 */ /* 0x000fcc0000010000 */
[----:B------:R-:W-:Y:S01]  /*5ba0*/  HMMA.16816.F32 R4, R12, R44, RZ ;  /* 0x0000002c0c04723c */ /* 0x000fe200000018ff */
[----:B------:R-:W2:Y:S07]  /*5bb0*/  LDSM.16.MT88.4 R44, [R218+0x2800] ;  /* 0x00280000da2c783b */ /* 0x000eae0000004200 */
[C---:B------:R-:W-:Y:S08]  /*5bc0*/  HMMA.16816.F32 R156, R8.reuse, R40, R32 ;  /* 0x00000028089c723c */ /* 0x040ff00000001820 */
[----:B------:R-:W-:Y:S08]  /*5bd0*/  HMMA.16816.F32 R148, R8, R42, R16 ;  /* 0x0000002a0894723c */ /* 0x000ff00000001810 */
[C---:B------:R-:W-:Y:S08]  /*5be0*/  HMMA.16816.F32 R40, R12.reuse, R24, RZ ;  /* 0x000000180c28723c */ /* 0x040ff000000018ff */
[C---:B------:R-:W-:Y:S08]  /*5bf0*/  HMMA.16816.F32 R36, R12.reuse, R26, RZ ;  /* 0x0000001a0c24723c */ /* 0x040ff000000018ff */
[C---:B-1----:R-:W-:Y:S08]  /*5c00*/  HMMA.16816.F32 R32, R12.reuse, R20, RZ ;  /* 0x000000140c20723c */ /* 0x042ff000000018ff */
[C---:B------:R-:W-:Y:S08]  /*5c10*/  HMMA.16816.F32 R24, R12.reuse, R22, RZ ;  /* 0x000000160c18723c */ /* 0x040ff000000018ff */
[C---:B------:R-:W-:Y:S08]  /*5c20*/  HMMA.16816.F32 R20, R12.reuse, R68, RZ ;  /* 0x000000440c14723c */ /* 0x040ff000000018ff */
[----:B------:R-:W-:Y:S08]  /*5c30*/  HMMA.16816.F32 R16, R12, R70, RZ ;  /* 0x000000460c10723c */ /* 0x000ff000000018ff */
[C---:B------:R-:W-:Y:S01]  /*5c40*/  HMMA.16816.F32 R140, R8.reuse, R62, R52 ;  /* 0x0000003e088c723c */ /* 0x040fe20000001834 */
[----:B------:R-:W1:Y:S07]  /*5c50*/  LDSM.16.MT88.4 R52, [R219+0x2800] ;  /* 0x00280000db34783b */ /* 0x000e6e0000004200 */
[C---:B------:R-:W-:Y:S01]  /*5c60*/  HMMA.16816.F32 R192, R8.reuse, R64, R40 ;  /* 0x0000004008c0723c */ /* 0x040fe20000001828 */
[----:B------:R-:W3:Y:S07]  /*5c70*/  LDSM.16.MT88.4 R40, [R218+0x4000] ;  /* 0x00400000da28783b */ /* 0x000eee0000004200 */
[----:B------:R-:W-:Y:S01]  /*5c80*/  HMMA.16816.F32 R196, R8, R60, R4 ;  /* 0x0000003c08c4723c */ /* 0x000fe20000001804 */
[----:B------:R-:W4:Y:S07]  /*5c90*/  LDSM.16.MT88.4 R60, [R217+0x4800] ;  /* 0x00480000d93c783b */ /* 0x000f2e0000004200 */
[----:B------:R-:W-:Y:S08]  /*5ca0*/  HMMA.16816.F32 R4, R12, R72, RZ ;  /* 0x000000480c04723c */ /* 0x000ff000000018ff */
[C---:B------:R-:W-:Y:S08]  /*5cb0*/  HMMA.16816.F32 R172, R8.reuse, R50, R24 ;  /* 0x0000003208ac723c */ /* 0x040ff00000001818 */
[C---:B--2---:R-:W-:Y:S08]  /*5cc0*/  HMMA.16816.F32 R184, R8.reuse, R44, R20 ;  /* 0x0000002c08b8723c */ /* 0x044ff00000001814 */
[----:B------:R-:W-:Y:S01]  /*5cd0*/  HMMA.16816.F32 R68, R8, R46, R16 ;  /* 0x0000002e0844723c */ /* 0x000fe20000001810 */
[----:B------:R-:W2:Y:S07]  /*5ce0*/  LDSM.16.MT88.4 R44, [R220+0x4000] ;  /* 0x00400000dc2c783b */ /* 0x000eae0000004200 */
[C---:B------:R-:W-:Y:S08]  /*5cf0*/  HMMA.16816.F32 R24, R12.reuse, R74, RZ ;  /* 0x0000004a0c18723c */ /* 0x040ff000000018ff */
[C---:B------:R-:W-:Y:S08]  /*5d00*/  HMMA.16816.F32 R20, R12.reuse, R56, RZ ;  /* 0x000000380c14723c */ /* 0x040ff000000018ff */
[----:B------:R-:W-:Y:S08]  /*5d10*/  HMMA.16816.F32 R16, R12, R58, RZ ;  /* 0x0000003a0c10723c */ /* 0x000ff000000018ff */
[C---:B------:R-:W-:Y:S01]  /*5d20*/  HMMA.16816.F32 R188, R8.reuse, R48, R32 ;  /* 0x0000003008bc723c */ /* 0x040fe20000001820 */
[----:B------:R-:W5:Y:S07]  /*5d30*/  LDSM.16.MT88.4 R32, [R218+0x4800] ;  /* 0x00480000da20783b */ /* 0x000f6e0000004200 */
[----:B------:R-:W-:Y:S08]  /*5d40*/  HMMA.16816.F32 R180, R8, R76, R4 ;  /* 0x0000004c08b4723c */ /* 0x000ff00000001804 */
[----:B------:R-:W-:Y:S08]  /*5d50*/  HMMA.16816.F32 R4, R12, R80, RZ ;  /* 0x000000500c04723c */ /* 0x000ff000000018ff */
[C---:B------:R-:W-:Y:S08]  /*5d60*/  HMMA.16816.F32 R72, R8.reuse, R78, R24 ;  /* 0x0000004e0848723c */ /* 0x040ff00000001818 */
[C---:B------:R-:W-:Y:S01]  /*5d70*/  HMMA.16816.F32 R176, R8.reuse, R66, R36 ;  /* 0x0000004208b0723c */ /* 0x040fe20000001824 */
[----:B------:R-:W2:Y:S07]  /*5d80*/  LDSM.16.MT88.4 R36, [R220+0x4800] ;  /* 0x00480000dc24783b */ /* 0x000eae0000004200 */
[C---:B-1----:R-:W-:Y:S08]  /*5d90*/  HMMA.16816.F32 R76, R8.reuse, R52, R20 ;  /* 0x00000034084c723c */ /* 0x042ff00000001814 */
[----:B------:R-:W-:Y:S08]  /*5da0*/  HMMA.16816.F32 R160, R8, R54, R16 ;  /* 0x0000003608a0723c */ /* 0x000ff00000001810 */
[C---:B---3--:R-:W-:Y:S08]  /*5db0*/  HMMA.16816.F32 R20, R12.reuse, R40, RZ ;  /* 0x000000280c14723c */ /* 0x048ff000000018ff */
[----:B------:R-:W-:Y:S01]  /*5dc0*/  HMMA.16816.F32 R16, R12, R42, RZ ;  /* 0x0000002a0c10723c */ /* 0x000fe200000018ff */
[----:B------:R-:W1:Y:S07]  /*5dd0*/  LDSM.16.MT88.4 R40, [R219+0x4000] ;  /* 0x00400000db28783b */ /* 0x000e6e0000004200 */
[----:B----4-:R-:W-:Y:S08]  /*5de0*/  HMMA.16816.F32 R168, R8, R60, R4 ;  /* 0x0000003c08a8723c */ /* 0x010ff00000001804 */
[----:B--2---:R-:W-:Y:S08]  /*5df0*/  HMMA.16816.F32 R4, R12, R44, RZ ;  /* 0x0000002c0c04723c */ /* 0x004ff000000018ff */
[----:B-----5:R-:W-:Y:S01]  /*5e00*/  HMMA.16816.F32 R152, R8, R32, R20 ;  /* 0x000000200898723c */ /* 0x020fe20000001814 */
[----:B------:R-:W2:Y:S06]  /*5e10*/  LDSM.16.MT88.4 R20, [R219+0x4800] ;  /* 0x00480000db14783b */ /* 0x000eac0000004200 */
[----:B------:R-:W-:Y:S01]  /*5e20*/  FFMA.FTZ R33, R85, c[0x0][0x2d0], -R2 ;  /* 0x0000b40055217a23 */ /* 0x000fe20000010802 */
[----:B------:R-:W-:Y:S01]  /*5e30*/  HMMA.16816.F32 R24, R12, R82, RZ ;  /* 0x000000520c18723c */ /* 0x000fe200000018ff */
[----:B------:R-:W-:-:S07]  /*5e40*/  FFMA.FTZ R32, R92, c[0x0][0x2d0], -R0 ;  /* 0x0000b4005c207a23 */ /* 0x000fce0000010800 */
[----:B------:R-:W-:Y:S07]  /*5e50*/  HMMA.16816.F32 R144, R8, R36, R4 ;  /* 0x000000240890723c */ /* 0x000fee0000001804 */
[--C-:B------:R-:W-:Y:S01]  /*5e60*/  FFMA.FTZ R37, R84, c[0x0][0x2d0], -R2.reuse ;  /* 0x0000b40054257a23 */ /* 0x100fe20000010802 */
[----:B-1----:R-:W-:Y:S01]  /*5e70*/  HMMA.16816.F32 R4, R12, R40, RZ ;  /* 0x000000280c04723c */ /* 0x002fe200000018ff */
[----:B------:R-:W-:Y:S02]  /*5e80*/  FFMA.FTZ R36, R31, c[0x0][0x2d0], -R2 ;  /* 0x0000b4001f247a23 */ /* 0x000fe40000010802 */
[----:B------:R-:W-:-:S02]  /*5e90*/  FFMA.FTZ R31, R97, c[0x0][0x2d0], -R0 ;  /* 0x0000b400611f7a23 */ /* 0x000fc40000010800 */
[----:B------:R-:W-:Y:S03]  /*5ea0*/  MUFU.EX2 R37, R37 ;  /* 0x0000002500257308 */ /* 0x000fe60000000800 */
[C---:B------:R-:W-:Y:S07]  /*5eb0*/  HMMA.16816.F32 R100, R8.reuse, R34, R16 ;  /* 0x000000220864723c */ /* 0x040fee0000001810 */
[--C-:B------:R-:W-:Y:S01]  /*5ec0*/  FFMA.FTZ R35, R91, c[0x0][0x2d0], -R0.reuse ;  /* 0x0000b4005b237a23 */ /* 0x100fe20000010800 */
[----:B------:R-:W-:Y:S01]  /*5ed0*/  HMMA.16816.F32 R136, R8, R62, R24 ;  /* 0x0000003e0888723c */ /* 0x000fe20000001818 */
[----:B------:R-:W1:Y:S01]  /*5ee0*/  LDSM.16.MT88.4 R24, [R217+0x6000] ;  /* 0x00600000d918783b */ /* 0x000e620000004200 */
[----:B------:R-:W-:-:S06]  /*5ef0*/  FFMA.FTZ R34, R90, c[0x0][0x2d0], -R0 ;  /* 0x0000b4005a227a23 */ /* 0x000fcc0000010800 */
[----:B------:R-:W-:Y:S08]  /*5f00*/  HMMA.16816.F32 R16, R12, R46, RZ ;  /* 0x0000002e0c10723c */ /* 0x000ff000000018ff */
[----:B--2---:R-:W-:Y:S07]  /*5f10*/  HMMA.16816.F32 R108, R8, R20, R4 ;  /* 0x00000014086c723c */ /* 0x004fee0000001804 */
[----:B------:R-:W-:Y:S01]  /*5f20*/  FADD.FTZ R20, R98, R29 ;  /* 0x0000001d62147221 */ /* 0x000fe20000010000 */
[----:B------:R-:W-:Y:S01]  /*5f30*/  HMMA.16816.F32 R4, R12, R42, RZ ;  /* 0x0000002a0c04723c */ /* 0x000fe200000018ff */
[----:B------:R-:W-:-:S07]  /*5f40*/  FFMA.FTZ R29, R89, c[0x0][0x2d0], -R2 ;  /* 0x0000b400591d7a23 */ /* 0x000fce0000010802 */
[C---:B------:R-:W-:Y:S01]  /*5f50*/  HMMA.16816.F32 R104, R8.reuse, R38, R16 ;  /* 0x000000260868723c */ /* 0x040fe20000001810 */
[----:B------:R-:W2:Y:S11]  /*5f60*/  LDSM.16.MT88.4 R16, [R217+0x6800] ;  /* 0x00680000d910783b */ /* 0x000eb60000004200 */
[----:B------:R-:W-:Y:S04]  /*5f70*/  @!UPT UIADD3 URZ, URZ, URZ, URZ ;  /* 0x0000003f3f3ff290 */ /* 0x000fe8000fffe03f */
[----:B------:R-:W-:Y:S08]  /*5f80*/  HMMA.16816.F32 R112, R8, R22, R4 ;  /* 0x000000160870723c */ /* 0x000ff00000001804 */
[----:B-1----:R-:W-:Y:S07]  /*5f90*/  HMMA.16816.F32 R4, R12, R24, RZ ;  /* 0x000000180c04723c */ /* 0x002fee00000018ff */
[----:B------:R-:W-:Y:S11]  /*5fa0*/  FFMA.FTZ R25, R86, c[0x0][0x2d0], -R2 ;  /* 0x0000b40056197a23 */ /* 0x000ff60000010802 */
[----:B------:R-:W-:Y:S06]  /*5fb0*/  @!UPT UIADD3 URZ, URZ, URZ, URZ ;  /* 0x0000003f3f3ff290 */ /* 0x000fec000fffe03f */
[----:B--2---:R-:W-:Y:S07]  /*5fc0*/  HMMA.16816.F32 R124, R8, R16, R4 ;  /* 0x00000010087c723c */ /* 0x004fee0000001804 */
[----:B------:R-:W-:Y:S01]  /*5fd0*/  FADD.FTZ R16, R116, R20 ;  /* 0x0000001474107221 */ /* 0x000fe20000010000 */
[----:B------:R-:W-:Y:S01]  /*5fe0*/  HMMA.16816.F32 R4, R12, R26, RZ ;  /* 0x0000001a0c04723c */ /* 0x000fe200000018ff */
[----:B------:R-:W1:Y:S06]  /*5ff0*/  LDSM.16.MT88.4 R20, [R218+0x6000] ;  /* 0x00600000da14783b */ /* 0x000e6c0000004200 */
[----:B------:R-:W-:-:S02]  /*6000*/  FFMA.FTZ R27, R88, c[0x0][0x2d0], -R2 ;  /* 0x0000b400581b7a23 */ /* 0x000fc40000010802 */
[----:B------:R-:W-:Y:S02]  /*6010*/  FFMA.FTZ R26, R87, c[0x0][0x2d0], -R2 ;  /* 0x0000b400571a7a23 */ /* 0x000fe40000010802 */
[----:B------:R-:W-:-:S04]  /*6020*/  FADD.FTZ R2, R131, R3 ;  /* 0x0000000383027221 */ /* 0x000fc80000010000 */
[----:B------:R-:W-:-:S09]  /*6030*/  FADD.FTZ R2, R204, R2 ;  /* 0x00000002cc027221 */ /* 0x000fd20000010000 */
[----:B------:R-:W-:Y:S07]  /*6040*/  HMMA.16816.F32 R120, R8, R18, R4 ;  /* 0x000000120878723c */ /* 0x000fee0000001804 */
[----:B------:R-:W-:Y:S02]  /*6050*/  FADD.FTZ R4, R118, R16 ;  /* 0x0000001076047221 */ /* 0x000fe40000010000 */
[----:B------:R-:W2:Y:S02]  /*6060*/  LDSM.16.MT88.4 R16, [R218+0x6800] ;  /* 0x00680000da10783b */ /* 0x000ea40000004200 */
[----:B------:R-:W-:-:S04]  /*6070*/  FADD.FTZ R24, R128, R4 ;  /* 0x0000000480187221 */ /* 0x000fc80000010000 */
[----:B------:R-:W-:Y:S01]  /*6080*/  FADD.FTZ R3, R133, R24 ;  /* 0x0000001885037221 */ /* 0x000fe20000010000 */
[----:B-1----:R-:W-:Y:S01]  /*6090*/  HMMA.16816.F32 R4, R12, R20, RZ ;  /* 0x000000140c04723c */ /* 0x002fe200000018ff */
[----:B------:R-:W-:Y:S02]  /*60a0*/  MUFU.EX2 R21, R27 ;  /* 0x0000001b00157308 */ /* 0x000fe40000000800 */
[----:B------:R-:W-:-:S06]  /*60b0*/  FADD.FTZ R3, R134, R3 ;  /* 0x0000000386037221 */ /* 0x000fcc0000010000 */
[----:B------:R-:W-:Y:S11]  /*60c0*/  MUFU.EX2 R20, R25 ;  /* 0x0000001900147308 */ /* 0x000ff60000000800 */
[----:B------:R-:W-:Y:S04]  /*60d0*/  @!UPT UIADD3 URZ, URZ, URZ, URZ ;  /* 0x0000003f3f3ff290 */ /* 0x000fe8000fffe03f */
[----:B--2---:R-:W-:Y:S01]  /*60e0*/  HMMA.16816.F32 R116, R8, R16, R4 ;  /* 0x000000100874723c */ /* 0x004fe20000001804 */
[----:B------:R1:W-:Y:S07]  /*60f0*/  MUFU.EX2 R17, R30 ;  /* 0x0000001e00117308 */ /* 0x0003ee0000000800 */
[----:B------:R-:W-:Y:S01]  /*6100*/  HMMA.16816.F32 R4, R12, R22, RZ ;  /* 0x000000160c04723c */ /* 0x000fe200000018ff */
[----:B------:R2:W3:Y:S08]  /*6110*/  MUFU.EX2 R23, R29 ;  /* 0x0000001d00177308 */ /* 0x0004f00000000800 */
[----:B------:R4:W5:Y:S01]  /*6120*/  MUFU.EX2 R22, R26 ;  /* 0x0000001a00167308 */ /* 0x0009620000000800 */
[----:B-1----:R-:W-:-:S02]  /*6130*/  FFMA.FTZ R30, R96, c[0x0][0x2d0], -R0 ;  /* 0x0000b400601e7a23 */ /* 0x002fc40000010800 */
[----:B--2---:R-:W-:-:S05]  /*6140*/  FFMA.FTZ R29, R95, c[0x0][0x2d0], -R0 ;  /* 0x0000b4005f1d7a23 */ /* 0x004fca0000010800 */
[----:B------:R-:W1:Y:S07]  /*6150*/  MUFU.EX2 R16, R33 ;  /* 0x0000002100107308 */ /* 0x000e6e0000000800 */
[----:B------:R-:W-:Y:S01]  /*6160*/  HMMA.16816.F32 R64, R8, R18, R4 ;  /* 0x000000120840723c */ /* 0x000fe20000001804 */
[----:B----4-:R-:W2:Y:S01]  /*6170*/  LDSM.16.MT88.4 R24, [R220+0x6000] ;  /* 0x00600000dc18783b */ /* 0x010ea20000004200 */
[----:B------:R-:W4:Y:S05]  /*6180*/  MUFU.EX2 R33, R36 ;  /* 0x0000002400217308 */ /* 0x000f2a0000000800 */
[--C-:B------:R-:W-:Y:S01]  /*6190*/  FFMA.FTZ R7, R94, c[0x0][0x2d0], -R0.reuse ;  /* 0x0000b4005e077a23 */ /* 0x100fe20000010800 */
[----:B---3--:R-:W-:Y:S01]  /*61a0*/  F2FP.PACK_AB R4, R21, R23 ;  /* 0x000000171504723e */ /* 0x008fe200000000ff */
[----:B------:R-:W-:Y:S01]  /*61b0*/  FFMA.FTZ R5, R93, c[0x0][0x2d0], -R0 ;  /* 0x0000b4005d057a23 */ /* 0x000fe20000010800 */
[----:B-----5:R-:W-:Y:S01]  /*61c0*/  F2FP.PACK_AB R6, R20, R22 ;  /* 0x000000161406723e */ /* 0x020fe200000000ff */
[----:B------:R-:W-:Y:S01]  /*61d0*/  FADD.FTZ R0, R23, R2 ;  /* 0x0000000217007221 */ /* 0x000fe20000010000 */
[----:B-1----:R-:W-:Y:S01]  /*61e0*/  F2FP.PACK_AB R128, R16, R17 ;  /* 0x000000111080723e */ /* 0x002fe200000000ff */
[----:B------:R-:W-:Y:S01]  /*61f0*/  FADD.FTZ R2, R205, R3 ;  /* 0x00000003cd027221 */ /* 0x000fe20000010000 */
[----:B------:R-:W-:Y:S01]  /*6200*/  MUFU.EX2 R7, R7 ;  /* 0x0000000700077308 */ /* 0x000fe20000000800 */
[----:B------:R-:W-:Y:S01]  /*6210*/  FADD.FTZ R0, R21, R0 ;  /* 0x0000000015007221 */ /* 0x000fe20000010000 */
[----:B----4-:R-:W-:-:S03]  /*6220*/  F2FP.PACK_AB R130, R33, R37 ;  /* 0x000000252182723e */ /* 0x010fc600000000ff */
[----:B------:R-:W-:-:S04]  /*6230*/  FADD.FTZ R0, R22, R0 ;  /* 0x0000000016007221 */ /* 0x000fc80000010000 */
[----:B------:R-:W-:Y:S02]  /*6240*/  FADD.FTZ R0, R20, R0 ;  /* 0x0000000014007221 */ /* 0x000fe40000010000 */
[----:B------:R-:W1:Y:S02]  /*6250*/  LDSM.16.MT88.4 R20, [R220+0x6800] ;  /* 0x00680000dc14783b */ /* 0x000e640000004200 */
[----:B------:R-:W-:-:S04]  /*6260*/  FADD.FTZ R0, R17, R0 ;  /* 0x0000000011007221 */ /* 0x000fc80000010000 */
[----:B------:R-:W-:Y:S02]  /*6270*/  FADD.FTZ R3, R16, R0 ;  /* 0x0000000010037221 */ /* 0x000fe40000010000 */
[----:B--2---:R-:W-:Y:S01]  /*6280*/  HMMA.16816.F32 R16, R12, R24, RZ ;  /* 0x000000180c10723c */ /* 0x004fe200000018ff */
[----:B------:R-:W2:Y:S08]  /*6290*/  MUFU.EX2 R25, R31 ;  /* 0x0000001f00197308 */ /* 0x000eb00000000800 */
[----:B------:R-:W-:Y:S01]  /*62a0*/  MUFU.EX2 R24, R29 ;  /* 0x0000001d00187308 */ /* 0x000fe20000000800 */
[----:B--2---:R-:W-:Y:S11]  /*62b0*/  FADD.FTZ R0, R25, R2 ;  /* 0x0000000219007221 */ /* 0x004ff60000010000 */
[----:B------:R-:W-:Y:S03]  /*62c0*/  @!UPT UIADD3 URZ, URZ, URZ, URZ ;  /* 0x0000003f3f3ff290 */ /* 0x000fe6000fffe03f */
[----:B-1----:R-:W-:Y:S01]  /*62d0*/  HMMA.16816.F32 R48, R8, R20, R16 ;  /* 0x000000140830723c */ /* 0x002fe20000001810 */
[----:B------:R-:W1:Y:S07]  /*62e0*/  MUFU.EX2 R20, R30 ;  /* 0x0000001e00147308 */ /* 0x000e6e0000000800 */
[----:B------:R-:W-:Y:S01]  /*62f0*/  HMMA.16816.F32 R16, R12, R26, RZ ;  /* 0x0000001a0c10723c */ /* 0x000fe200000018ff */
[----:B------:R2:W3:Y:S01]  /*6300*/  MUFU.EX2 R21, R5 ;  /* 0x0000000500157308 */ /* 0x0004e20000000800 */
[----:B-1----:R-:W-:-:S02]  /*6310*/  FADD.FTZ R2, R20, R0 ;  /* 0x0000000014027221 */ /* 0x002fc40000010000 */
[----:B------:R-:W-:Y:S02]  /*6320*/  FADD.FTZ R0, R37, R3 ;  /* 0x0000000325007221 */ /* 0x000fe40000010000 */
[----:B------:R-:W-:-:S03]  /*6330*/  FADD.FTZ R2, R24, R2 ;  /* 0x0000000218027221 */ /* 0x000fc60000010000 */
[----:B------:R-:W-:Y:S01]  /*6340*/  MUFU.EX2 R3, R35 ;  /* 0x0000002300037308 */ /* 0x000fe20000000800 */
[----:B------:R-:W-:Y:S02]  /*6350*/  FADD.FTZ R235, R33, R0 ;  /* 0x0000000021eb7221 */ /* 0x000fe40000010000 */
[C---:B------:R-:W-:Y:S01]  /*6360*/  FADD.FTZ R0, R7.reuse, R2 ;  /* 0x0000000207007221 */ /* 0x040fe20000010000 */
[----:B--2---:R-:W-:Y:S02]  /*6370*/  F2FP.PACK_AB R5, R20, R25 ;  /* 0x000000191405723e */ /* 0x004fe400000000ff */
[----:B------:R-:W-:Y:S01]  /*6380*/  F2FP.PACK_AB R7, R7, R24 ;  /* 0x000000180707723e */ /* 0x000fe200000000ff */
[----:B---3--:R-:W-:Y:S01]  /*6390*/  FADD.FTZ R0, R21, R0 ;  /* 0x0000000015007221 */ /* 0x008fe20000010000 */
[----:B------:R-:W1:Y:S07]  /*63a0*/  MUFU.EX2 R2, R34 ;  /* 0x0000002200027308 */ /* 0x000e6e0000000800 */
[----:B------:R-:W-:Y:S01]  /*63b0*/  HMMA.16816.F32 R40, R8, R22, R16 ;  /* 0x000000160828723c */ /* 0x000fe20000001810 */
[----:B------:R-:W2:Y:S01]  /*63c0*/  MUFU.EX2 R16, R32 ;  /* 0x0000002000107308 */ /* 0x000ea20000000800 */
[----:B-1----:R-:W-:Y:S01]  /*63d0*/  F2FP.PACK_AB R131, R2, R3 ;  /* 0x000000030283723e */ /* 0x002fe200000000ff */
[C---:B--2---:R-:W-:Y:S01]  /*63e0*/  FADD.FTZ R0, R16.reuse, R0 ;  /* 0x0000000010007221 */ /* 0x044fe20000010000 */
[----:B------:R-:W-:-:S02]  /*63f0*/  F2FP.PACK_AB R129, R16, R21 ;  /* 0x000000151081723e */ /* 0x000fc400000000ff */
[----:B------:R-:W1:Y:S01]  /*6400*/  LDSM.16.MT88.4 R16, [R219+0x6000] ;  /* 0x00600000db10783b */ /* 0x000e620000004200 */
[----:B------:R-:W-:-:S04]  /*6410*/  FADD.FTZ R0, R3, R0 ;  /* 0x0000000003007221 */ /* 0x000fc80000010000 */
[----:B------:R-:W-:Y:S01]  /*6420*/  FADD.FTZ R234, R2, R0 ;  /* 0x0000000002ea7221 */ /* 0x000fe20000010000 */
[----:B------:R-:W-:-:S04]  /*6430*/  IADD3 R0, R206, -0x2, RZ ;  /* 0xfffffffece007810 */ /* 0x000fc80007ffe0ff */
[----:B------:R-:W-:Y:S01]  /*6440*/  ISETP.GE.AND P0, PT, R0, R240, PT ;  /* 0x000000f00000720c */ /* 0x000fe20003f06270 */
[C---:B-1----:R-:W-:Y:S08]  /*6450*/  HMMA.16816.F32 R20, R12.reuse, R16, RZ ;  /* 0x000000100c14723c */ /* 0x042ff000000018ff */
[----:B------:R-:W-:Y:S01]  /*6460*/  HMMA.16816.F32 R12, R12, R18, RZ ;  /* 0x000000120c0c723c */ /* 0x000fe200000018ff */
[----:B------:R-:W1:Y:S11]  /*6470*/  LDSM.16.MT88.4 R16, [R219+0x6800] ;  /* 0x00680000db10783b */ /* 0x000e760000004200 */
[----:B------:R-:W-:Y:S04]  /*6480*/  @!UPT UIADD3 URZ, URZ, URZ, URZ ;  /* 0x0000003f3f3ff290 */ /* 0x000fe8000fffe03f */
[C---:B-1----:R-:W-:Y:S08]  /*6490*/  HMMA.16816.F32 R20, R8.reuse, R16, R20 ;  /* 0x000000100814723c */ /* 0x042ff00000001814 */
[----:B------:R-:W-:Y:S01]  /*64a0*/  HMMA.16816.F32 R12, R8, R18, R12 ;  /* 0x00000012080c723c */ /* 0x000fe2000000180c */
        /* <DEDUP_REMOVED lines=24> */
[----:B------:R-:W1:Y:S04]  /*6630*/  LDSM.16.MT88.4 R8, [R217+0x5000] ;  /* 0x00500000d908783b */ /* 0x000e680000004200 */
[----:B------:R-:W2:Y:S03]  /*6640*/  LDSM.16.MT88.4 R160, [R217+0x1800] ;  /* 0x00180000d9a0783b */ /* 0x000ea60000004200 */
[C---:B-1----:R-:W-:Y:S08]  /*6650*/  HMMA.16816.F32 R84, R4.reuse, R8, R168 ;  /* 0x000000080454723c */ /* 0x042ff000000018a8 */
[----:B------:R-:W-:Y:S01]  /*6660*/  HMMA.16816.F32 R88, R4, R10, R136 ;  /* 0x0000000a0458723c */ /* 0x000fe20000001888 */
[----:B------:R-:W1:Y:S04]  /*6670*/  LDSM.16.MT88.4 R8, [R218+0x5000] ;  /* 0x00500000da08783b */ /* 0x000e680000004200 */
[----:B------:R-:W3:Y:S03]  /*6680*/  LDSM.16.MT88.4 R136, [R219+0x1800] ;  /* 0x00180000db88783b */ /* 0x000ee60000004200 */
[C---:B--2---:R-:W-:Y:S08]  /*6690*/  HMMA.16816.F32 R164, R128.reuse, R160, R164 ;  /* 0x000000a080a4723c */ /* 0x044ff000000018a4 */
[----:B------:R-:W-:Y:S08]  /*66a0*/  HMMA.16816.F32 R160, R128, R162, R16 ;  /* 0x000000a280a0723c */ /* 0x000ff00000001810 */
[C---:B-1----:R-:W-:Y:S01]  /*66b0*/  HMMA.16816.F32 R92, R4.reuse, R8, R152 ;  /* 0x00000008045c723c */ /* 0x042fe20000001898 */
[----:B------:R-:W1:Y:S07]  /*66c0*/  LDSM.16.MT88.4 R152, [R218+0x1800] ;  /* 0x00180000da98783b */ /* 0x000e6e0000004200 */
[----:B------:R-:W-:Y:S01]  /*66d0*/  HMMA.16816.F32 R96, R4, R10, R100 ;  /* 0x0000000a0460723c */ /* 0x000fe20000001864 */
[----:B------:R-:W2:Y:S07]  /*66e0*/  LDSM.16.MT88.4 R8, [R220+0x5000] ;  /* 0x00500000dc08783b */ /* 0x000eae0000004200 */
[C---:B---3--:R-:W-:Y:S08]  /*66f0*/  HMMA.16816.F32 R140, R128.reuse, R136, R140 ;  /* 0x00000088808c723c */ /* 0x048ff0000000188c */
[C---:B------:R-:W-:Y:S08]  /*6700*/  HMMA.16816.F32 R136, R128.reuse, R138, R36 ;  /* 0x0000008a8088723c */ /* 0x040ff00000001824 */
[----:B-1----:R-:W-:Y:S08]  /*6710*/  HMMA.16816.F32 R156, R128, R152, R156 ;  /* 0x00000098809c723c */ /* 0x002ff0000000189c */
[C---:B--2---:R-:W-:Y:S01]  /*6720*/  HMMA.16816.F32 R100, R4.reuse, R8, R144 ;  /* 0x000000080464723c */ /* 0x044fe20000001890 */
[----:B------:R-:W1:Y:S07]  /*6730*/  LDSM.16.MT88.4 R144, [R220+0x1800] ;  /* 0x00180000dc90783b */ /* 0x000e6e0000004200 */
[----:B------:R-:W-:Y:S01]  /*6740*/  HMMA.16816.F32 R104, R4, R10, R104 ;  /* 0x0000000a0468723c */ /* 0x000fe20000001868 */
[----:B------:R-:W2:Y:S07]  /*6750*/  LDSM.16.MT88.4 R8, [R219+0x5000] ;  /* 0x00500000db08783b */ /* 0x000eae0000004200 */
[C---:B------:R-:W-:Y:S08]  /*6760*/  HMMA.16816.F32 R152, R128.reuse, R154, R24 ;  /* 0x0000009a8098723c */ /* 0x040ff00000001818 */
[----:B-1----:R-:W-:Y:S08]  /*6770*/  HMMA.16816.F32 R148, R128, R144, R148 ;  /* 0x000000908094723c */ /* 0x002ff00000001894 */
[C---:B--2---:R-:W-:Y:S08]  /*6780*/  HMMA.16816.F32 R108, R4.reuse, R8, R108 ;  /* 0x00000008046c723c */ /* 0x044ff0000000186c */
[----:B------:R-:W-:Y:S01]  /*6790*/  HMMA.16816.F32 R112, R4, R10, R112 ;  /* 0x0000000a0470723c */ /* 0x000fe20000001870 */
[----:B------:R-:W1:Y:S07]  /*67a0*/  LDSM.16.MT88.4 R8, [R217+0x7000] ;  /* 0x00700000d908783b */ /* 0x000e6e0000004200 */
[----:B------:R-:W-:Y:S08]  /*67b0*/  HMMA.16816.F32 R144, R128, R146, R32 ;  /* 0x000000928090723c */ /* 0x000ff00000001820 */
[C---:B-1----:R-:W-:Y:S08]  /*67c0*/  HMMA.16816.F32 R176, R4.reuse, R8, R124 ;  /* 0x0000000804b0723c */ /* 0x042ff0000000187c */
[C---:B------:R-:W-:Y:S01]  /*67d0*/  HMMA.16816.F32 R168, R4.reuse, R10, R120 ;  /* 0x0000000a04a8723c */ /* 0x040fe20000001878 */
[----:B------:R-:W1:Y:S07]  /*67e0*/  LDSM.16.MT88.4 R8, [R218+0x7000] ;  /* 0x00700000da08783b */ /* 0x000e6e0000004200 */
[C---:B-1----:R-:W-:Y:S08]  /*67f0*/  HMMA.16816.F32 R120, R4.reuse, R8, R116 ;  /* 0x000000080478723c */ /* 0x042ff00000001874 */
[C---:B------:R-:W-:Y:S01]  /*6800*/  HMMA.16816.F32 R116, R4.reuse, R10, R64 ;  /* 0x0000000a0474723c */ /* 0x040fe20000001840 */
[----:B------:R-:W1:Y:S04]  /*6810*/  LDSM.16.MT88.4 R8, [R220+0x7000] ;  /* 0x00700000dc08783b */ /* 0x000e680000004200 */
[----:B------:R-:W-:Y:S03]  /*6820*/  LDSM.16.MT88.4 R64, [R219+0x3800] ;  /* 0x00380000db40783b */ /* 0x000fe60000004200 */
[C---:B-1----:R-:W-:Y:S01]  /*6830*/  HMMA.16816.F32 R124, R4.reuse, R10, R40 ;  /* 0x0000000a047c723c */ /* 0x042fe20000001828 */
[----:B------:R-:W1:Y:S07]  /*6840*/  LDSM.16.MT88.4 R40, [R217+0x3800] ;  /* 0x00380000d928783b */ /* 0x000e6e0000004200 */
[----:B------:R-:W-:Y:S01]  /*6850*/  HMMA.16816.F32 R172, R4, R8, R48 ;  /* 0x0000000804ac723c */ /* 0x000fe20000001830 */
[----:B------:R-:W2:Y:S04]  /*6860*/  LDSM.16.MT88.4 R48, [R218+0x3800] ;  /* 0x00380000da30783b */ /* 0x000ea80000004200 */
[----:B------:R-:W3:Y:S03]  /*6870*/  LDSM.16.MT88.4 R8, [R219+0x7000] ;  /* 0x00700000db08783b */ /* 0x000ee60000004200 */
[C---:B-1----:R-:W-:Y:S08]  /*6880*/  HMMA.16816.F32 R36, R128.reuse, R40, R44 ;  /* 0x000000288024723c */ /* 0x042ff0000000182c */
[C---:B--2---:R-:W-:Y:S01]  /*6890*/  HMMA.16816.F32 R44, R128.reuse, R48, R56 ;  /* 0x00000030802c723c */ /* 0x044fe20000001838 */
[----:B------:R-:W1:Y:S07]  /*68a0*/  LDSM.16.MT88.4 R56, [R220+0x3800] ;  /* 0x00380000dc38783b */ /* 0x000e6e0000004200 */
[C---:B------:R-:W-:Y:S08]  /*68b0*/  HMMA.16816.F32 R48, R128.reuse, R50, R60 ;  /* 0x000000328030723c */ /* 0x040ff0000000183c */
[C---:B------:R-:W-:Y:S08]  /*68c0*/  HMMA.16816.F32 R60, R128.reuse, R64, R76 ;  /* 0x00000040803c723c */ /* 0x040ff0000000184c */
[C---:B------:R-:W-:Y:S01]  /*68d0*/  HMMA.16816.F32 R64, R128.reuse, R66, R80 ;  /* 0x000000428040723c */ /* 0x040fe20000001850 */
[----:B------:R-:W2:Y:S07]  /*68e0*/  LDSM.16.MT88.4 R80, [R218+0x5800] ;  /* 0x00580000da50783b */ /* 0x000eae0000004200 */
[----:B------:R-:W-:Y:S08]  /*68f0*/  HMMA.16816.F32 R40, R128, R42, R52 ;  /* 0x0000002a8028723c */ /* 0x000ff00000001834 */
[----:B---3--:R-:W-:Y:S08]  /*6900*/  HMMA.16816.F32 R20, R4, R8, R20 ;  /* 0x000000080414723c */ /* 0x008ff00000001814 */
[C---:B-1----:R-:W-:Y:S08]  /*6910*/  HMMA.16816.F32 R52, R128.reuse, R56, R68 ;  /* 0x000000388034723c */ /* 0x042ff00000001844 */
[----:B------:R-:W-:Y:S01]  /*6920*/  HMMA.16816.F32 R56, R128, R58, R72 ;  /* 0x0000003a8038723c */ /* 0x000fe20000001848 */
[----:B------:R-:W1:Y:S07]  /*6930*/  LDSM.16.MT88.4 R72, [R217+0x5800] ;  /* 0x00580000d948783b */ /* 0x000e6e0000004200 */
[----:B------:R-:W-:Y:S01]  /*6940*/  HMMA.16816.F32 R12, R4, R10, R12 ;  /* 0x0000000a040c723c */ /* 0x000fe2000000180c */
[----:B------:R-:W-:Y:S07]  /*6950*/  LDSM.16.MT88.4 R4, [R219+0x7800] ;  /* 0x00780000db04783b */ /* 0x000fee0000004200 */
        /* <DEDUP_REMOVED lines=12> */
[C---:B--2---:R-:W-:Y:S01]  /*6a20*/  HMMA.16816.F32 R108, R128.reuse, R112, R120 ;  /* 0x00000070806c723c */ /* 0x044fe20000001878 */
[----:B------:R-:W2:Y:S07]  /*6a30*/  LDSM.16.MT88.4 R120, [R220+0x7800] ;  /* 0x00780000dc78783b */ /* 0x000eae0000004200 */
[C---:B------:R-:W-:Y:S08]  /*6a40*/  HMMA.16816.F32 R112, R128.reuse, R114, R116 ;  /* 0x000000728070723c */ /* 0x040ff00000001874 */
[C---:B-1----:R-:W-:Y:S08]  /*6a50*/  HMMA.16816.F32 R100, R128.reuse, R104, R176 ;  /* 0x000000688064723c */ /* 0x042ff000000018b0 */
[C---:B------:R-:W-:Y:S08]  /*6a60*/  HMMA.16816.F32 R104, R128.reuse, R106, R168 ;  /* 0x0000006a8068723c */ /* 0x040ff000000018a8 */
[C---:B--2---:R-:W-:Y:S08]  /*6a70*/  HMMA.16816.F32 R116, R128.reuse, R120, R172 ;  /* 0x000000788074723c */ /* 0x044ff000000018ac */
[C---:B------:R-:W-:Y:S08]  /*6a80*/  HMMA.16816.F32 R120, R128.reuse, R122, R124 ;  /* 0x0000007a8078723c */ /* 0x040ff0000000187c */
[C---:B------:R-:W-:Y:S08]  /*6a90*/  HMMA.16816.F32 R124, R128.reuse, R4, R20 ;  /* 0x00000004807c723c */ /* 0x040ff00000001814 */
[----:B------:R-:W-:Y:S01]  /*6aa0*/  HMMA.16816.F32 R128, R128, R6, R12 ;  /* 0x000000068080723c */ /* 0x000fe2000000180c */
[----:B------:R-:W-:Y:S07]  /*6ab0*/  @!UPT UIADD3 URZ, URZ, URZ, URZ ;  /* 0x0000003f3f3ff290 */ /* 0x000fee000fffe03f */
[----:B------:R-:W-:Y:S11]  /*6ac0*/  @!P0 BRA `(.L_x_1586) ;  /* 0x00003c5000008947 */ /* 0x000ff60003800000 */
[----:B------:R-:W-:Y:S02]  /*6ad0*/  MOV R233, R0 ;  /* 0x0000000000e97202 */ /* 0x000fe40000000f00 */
[----:B------:R-:W-:-:S02]  /*6ae0*/  MOV R134, R28 ;  /* 0x0000001c00867202 */ /* 0x000fc40000000f00 */
[----:B------:R-:W-:Y:S02]  /*6af0*/  MOV R133, R132 ;  /* 0x0000008400857202 */ /* 0x000fe40000000f00 */
.L_x_1593:
[----:B------:R-:W-:Y:S01]  /*6b00*/  SHF.R.S32.HI R0, RZ, 0x1f, R231 ;  /* 0x0000001fff007819 */ /* 0x000fe200000114e7 */
[----:B------:R-:W-:Y:S04]  /*6b10*/  DEPBAR.LE SB0, 0x0 ;  /* 0x000080000000791a */ /* 0x000fe80000000000 */
[----:B------:R-:W-:Y:S01]  /*6b20*/  SHF.R.S32.HI R6, RZ, 0x1f, R239 ;  /* 0x0000001fff067819 */ /* 0x000fe200000114ef */
[----:B------:R-:W-:Y:S01]  /*6b30*/  WARPSYNC 0xffffffff ;  /* 0xffffffff00007948 */ /* 0x000fe20003800000 */
[----:B------:R-:W-:Y:S01]  /*6b40*/  SHF.R.S32.HI R4, RZ, 0x1f, R228 ;  /* 0x0000001fff047819 */ /* 0x000fe200000114e4 */
[----:B------:R-:W-:Y:S01]  /*6b50*/  BAR.SYNC.DEFER_BLOCKING 0x0 ;  /* 0x0000000000007b1d */ /* 0x000fe20000010000 */
[----:B------:R-:W-:Y:S01]  /*6b60*/  SHF.R.S32.HI R5, RZ, 0x1f, R237 ;  /* 0x0000001fff057819 */ /* 0x000fe200000114ed */
[----:B------:R-:W-:Y:S01]  /*6b70*/  IMAD R0, R0, c[0x0][0x208], RZ ;  /* 0x0000820000007a24 */ /* 0x000fe200078e02ff */
[----:B------:R-:W-:Y:S01]  /*6b80*/  IADD3 R132, R135, 0x40, RZ ;  /* 0x0000004087847810 */ /* 0x000fe20007ffe0ff */
[----:B------:R-:W-:Y:S01]  /*6b90*/  IMAD.WIDE.U32 R2, R231, c[0x0][0x208], RZ ;  /* 0x00008200e7027a25 */ /* 0x000fe200078e00ff */
[----:B------:R-:W-:Y:S02]  /*6ba0*/  SHF.L.U64.HI R22, R239, 0x1, R6 ;  /* 0x00000001ef167819 */ /* 0x000fe40000010206 */
[----:B------:R-:W-:Y:S01]  /*6bb0*/  SHF.L.U64.HI R21, R237, 0x1, R5 ;  /* 0x00000001ed157819 */ /* 0x000fe20000010205 */
[----:B------:R-:W-:Y:S01]  /*6bc0*/  IMAD R0, R231, c[0x0][0x20c], R0 ;  /* 0x00008300e7007a24 */ /* 0x000fe200078e0200 */
[----:B------:R-:W-:Y:S01]  /*6bd0*/  SHF.R.S32.HI R6, RZ, 0x1f, R238 ;  /* 0x0000001fff067819 */ /* 0x000fe200000114ee */
[----:B------:R-:W-:Y:S01]  /*6be0*/  IMAD R4, R4, c[0x0][0x218], RZ ;  /* 0x0000860004047a24 */ /* 0x000fe200078e02ff */
[----:B------:R-:W-:Y:S01]  /*6bf0*/  SHF.R.S32.HI R5, RZ, 0x1f, R232 ;  /* 0x0000001fff057819 */ /* 0x000fe200000114e8 */
[----:B------:R-:W-:Y:S01]  /*6c00*/  IMAD.IADD R3, R3, 0x1, R0 ;  /* 0x0000000103037824 */ /* 0x000fe200078e0200 */
[----:B------:R-:W-:Y:S01]  /*6c10*/  SHF.L.U64.HI R20, R238, 0x1, R6 ;  /* 0x00000001ee147819 */ /* 0x000fe20000010206 */
[----:B------:R-:W-:Y:S01]  /*6c20*/  IMAD R4, R228, c[0x0][0x21c], R4 ;  /* 0x00008700e4047a24 */ /* 0x000fe200078e0204 */
[----:B------:R-:W-:Y:S01]  /*6c30*/  SHF.L.U64.HI R15, R232, 0x1, R5 ;  /* 0x00000001e80f7819 */ /* 0x000fe20000010205 */
[----:B------:R-:W-:Y:S04]  /*6c40*/  IMAD.WIDE.U32 R2, R228, c[0x0][0x218], R2 ;  /* 0x00008600e4027a25 */ /* 0x000fe800078e0002 */
[----:B------:R-:W-:Y:S01]  /*6c50*/  IMAD.SHL.U32 R30, R239, 0x2, RZ ;  /* 0x00000002ef1e7824 */ /* 0x000fe200078e00ff */
[----:B------:R-:W-:Y:S01]  /*6c60*/  IADD3 R0, P0, R248, R2, RZ ;  /* 0x00000002f8007210 */ /* 0x000fe20007f1e0ff */
[----:B------:R-:W-:Y:S01]  /*6c70*/  IMAD.SHL.U32 R29, R237, 0x2, RZ ;  /* 0x00000002ed1d7824 */ /* 0x000fe200078e00ff */
[----:B------:R-:W1:Y:S02]  /*6c80*/  LDSM.16.M88.4 R32, [R221] ;  /* 0x00000000dd20783b */ /* 0x000e640000000200 */
[----:B------:R-:W-:Y:S01]  /*6c90*/  IADD3.X R2, R251, R3, R4, P0, !PT ;  /* 0x00000003fb027210 */ /* 0x000fe200007fe404 */
[----:B------:R-:W-:Y:S01]  /*6ca0*/  IMAD.SHL.U32 R28, R238, 0x2, RZ ;  /* 0x00000002ee1c7824 */ /* 0x000fe200078e00ff */
[----:B------:R-:W-:Y:S01]  /*6cb0*/  LEA R14, P0, R0, c[0x0][0x1f8], 0x1 ;  /* 0x00007e00000e7a11 */ /* 0x000fe200078008ff */
[----:B------:R-:W-:Y:S01]  /*6cc0*/  IMAD.SHL.U32 R23, R232, 0x2, RZ ;  /* 0x00000002e8177824 */ /* 0x000fe200078e00ff */
[----:B------:R-:W2:Y:S02]  /*6cd0*/  LDSM.16.M88.4 R8, [R135] ;  /* 0x000000008708783b */ /* 0x000ea40000000200 */
[----:B------:R-:W-:Y:S02]  /*6ce0*/  R2P PR, R236, 0x6 ;  /* 0x00000006ec007804 */ /* 0x000fe40000000000 */
[----:B------:R-:W-:Y:S01]  /*6cf0*/  ISETP.GE.AND P5, PT, R239, c[0x0][0x1d4], PT ;  /* 0x00007500ef007a0c */ /* 0x000fe20003fa6270 */
[----:B------:R-:W3:Y:S01]  /*6d00*/  LDSM.16.M88.4 R16, [R135+0x800] ;  /* 0x000800008710783b */ /* 0x000ee20000000200 */
[----:B------:R-:W-:Y:S02]  /*6d10*/  LEA.HI.X R4, R0, c[0x0][0x1fc], R2, 0x1, P0 ;  /* 0x00007f0000047a11 */ /* 0x000fe400000f0c02 */
[----:B------:R-:W-:Y:S02]  /*6d20*/  ISETP.GE.AND P4, PT, R237, c[0x0][0x1d4], PT ;  /* 0x00007500ed007a0c */ /* 0x000fe40003f86270 */
[C---:B------:R-:W-:Y:S01]  /*6d30*/  IADD3 R0, R135.reuse, 0x20, RZ ;  /* 0x0000002087007810 */ /* 0x040fe20007ffe0ff */
[----:B------:R-:W4:Y:S01]  /*6d40*/  LDSM.16.M88.4 R24, [R135+0x1000] ;  /* 0x001000008718783b */ /* 0x000f220000000200 */
[----:B------:R-:W-:Y:S03]  /*6d50*/  ISETP.GE.AND P3, PT, R238, c[0x0][0x1d4], PT ;  /* 0x00007500ee007a0c */ /* 0x000fe60003f66270 */
[C---:B------:R-:W-:Y:S01]  /*6d60*/  @P1 IADD3 R0, R135.reuse, -0x20, RZ ;  /* 0xffffffe087001810 */ /* 0x040fe20007ffe0ff */
[----:B------:R-:W1:Y:S01]  /*6d70*/  LDSM.16.M88.4 R168, [R135+0x1800] ;  /* 0x0018000087a8783b */ /* 0x000e620000000200 */
[----:B------:R-:W-:Y:S02]  /*6d80*/  @P2 IADD3 R132, R135, -0x40, RZ ;  /* 0xffffffc087842810 */ /* 0x000fe40007ffe0ff */
[C---:B------:R-:W-:Y:S02]  /*6d90*/  IADD3 R213, R0.reuse, 0x7800, RZ ;  /* 0x0000780000d57810 */ /* 0x040fe40007ffe0ff */
[C---:B------:R-:W-:Y:S01]  /*6da0*/  IADD3 R212, R0.reuse, 0x7000, RZ ;  /* 0x0000700000d47810 */ /* 0x040fe20007ffe0ff */
[----:B------:R-:W1:Y:S01]  /*6db0*/  LDSM.16.M88.4 R172, [R222] ;  /* 0x00000000deac783b */ /* 0x000e620000000200 */
[C---:B------:R-:W-:Y:S02]  /*6dc0*/  IADD3 R211, R0.reuse, 0x6800, RZ ;  /* 0x0000680000d37810 */ /* 0x040fe40007ffe0ff */
[C---:B------:R-:W-:Y:S02]  /*6dd0*/  IADD3 R210, R0.reuse, 0x6000, RZ ;  /* 0x0000600000d27810 */ /* 0x040fe40007ffe0ff */
[C---:B------:R-:W-:Y:S01]  /*6de0*/  IADD3 R205, R0.reuse, 0x5800, RZ ;  /* 0x0000580000cd7810 */ /* 0x040fe20007ffe0ff */
[----:B------:R-:W1:Y:S01]  /*6df0*/  LDSM.16.M88.4 R176, [R0] ;  /* 0x0000000000b0783b */ /* 0x000e620000000200 */
[C---:B------:R-:W-:Y:S02]  /*6e00*/  IADD3 R204, R0.reuse, 0x5000, RZ ;  /* 0x0000500000cc7810 */ /* 0x040fe40007ffe0ff */
[C---:B------:R-:W-:Y:S02]  /*6e10*/  IADD3 R203, R0.reuse, 0x4800, RZ ;  /* 0x0000480000cb7810 */ /* 0x040fe40007ffe0ff */
[C---:B------:R-:W-:Y:S01]  /*6e20*/  IADD3 R202, R0.reuse, 0x4000, RZ ;  /* 0x0000400000ca7810 */ /* 0x040fe20007ffe0ff */
[----:B------:R-:W1:Y:S01]  /*6e30*/  LDSM.16.M88.4 R180, [R0+0x800] ;  /* 0x0008000000b4783b */ /* 0x000e620000000200 */
[C---:B------:R-:W-:Y:S02]  /*6e40*/  IADD3 R197, R0.reuse, 0x3800, RZ ;  /* 0x0000380000c57810 */ /* 0x040fe40007ffe0ff */
[C---:B------:R-:W-:Y:S02]  /*6e50*/  IADD3 R196, R0.reuse, 0x3000, RZ ;  /* 0x0000300000c47810 */ /* 0x040fe40007ffe0ff */
[C---:B------:R-:W-:Y:S01]  /*6e60*/  IADD3 R195, R0.reuse, 0x2800, RZ ;  /* 0x0000280000c37810 */ /* 0x040fe20007ffe0ff */
[----:B------:R-:W1:Y:S01]  /*6e70*/  LDSM.16.M88.4 R184, [R0+0x1000] ;  /* 0x0010000000b8783b */ /* 0x000e620000000200 */
[----:B------:R-:W-:Y:S02]  /*6e80*/  IADD3 R194, R0, 0x2000, RZ ;  /* 0x0000200000c27810 */ /* 0x000fe40007ffe0ff */
[C---:B------:R-:W-:Y:S02]  /*6e90*/  IADD3 R226, R132.reuse, 0x7800, RZ ;  /* 0x0000780084e27810 */ /* 0x040fe40007ffe0ff */
[C---:B------:R-:W-:Y:S01]  /*6ea0*/  IADD3 R225, R132.reuse, 0x7000, RZ ;  /* 0x0000700084e17810 */ /* 0x040fe20007ffe0ff */
[----:B------:R5:W1:Y:S01]  /*6eb0*/  LDSM.16.M88.4 R188, [R0+0x1800] ;  /* 0x0018000000bc783b */ /* 0x000a620000000200 */
[C---:B------:R-:W-:Y:S02]  /*6ec0*/  IADD3 R215, R132.reuse, 0x6800, RZ ;  /* 0x0000680084d77810 */ /* 0x040fe40007ffe0ff */
        /* <DEDUP_REMOVED lines=11> */
[----:B-----5:R-:W-:Y:S01]  /*6f80*/  IADD3 R0, R132, 0x800, RZ ;  /* 0x0000080084007810 */ /* 0x020fe20007ffe0ff */
[----:B------:R-:W-:-:S05]  /*6f90*/  BRA.DIV ~URZ, `(.L_x_1587) ;  /* 0x00009d727f007947 */ /* 0x000fca000b800000 */
[----:B--234-:R2:W3:Y:S02]  /*6fa0*/  SHFL.IDX PT, R2, R4, RZ, 0x181f ;  /* 0x00181fff04027589 */ /* 0x01c4e400000e0000 */
.L_x_1667:
[----:B------:R-:W4:Y:S01]  /*6fb0*/  SHFL.IDX PT, R5, R14, RZ, 0x181f ;  /* 0x00181fff0e057589 */ /* 0x000f2200000e0000 */
[----:B------:R-:W-:Y:S01]  /*6fc0*/  ISETP.GE.AND P1, PT, R232, c[0x0][0x1d4], PT ;  /* 0x00007500e8007a0c */ /* 0x000fe20003f26270 */
[----:B------:R-:W-:Y:S03]  /*6fd0*/  BSSY B0, `(.L_x_1588) ;  /* 0x0000189000007945 */ /* 0x000fe60003800000 */
[----:B------:R-:W-:Y:S02]  /*6fe0*/  SEL R227, RZ, 0x10, P1 ;  /* 0x00000010ffe37807 */ /* 0x000fe40000800000 */
[----:B------:R5:W2:Y:S07]  /*6ff0*/  SHFL.IDX PT, R3, R14, 0x1, 0x181f ;  /* 0x00381f000e037f89 */ /* 0x000aae00000e0000 */
[----:B--2---:R-:W2:Y:S01]  /*7000*/  SHFL.IDX PT, R4, R4, 0x1, 0x181f ;  /* 0x00381f0004047f89 */ /* 0x004ea200000e0000 */
[----:B-----5:R-:W-:Y:S02]  /*7010*/  SEL R14, RZ, 0x10, P4 ;  /* 0x00000010ff0e7807 */ /* 0x020fe40002000000 */
[C---:B----4-:R-:W-:Y:S04]  /*7020*/  IADD3 R6, P0, R5.reuse, R23, RZ ;  /* 0x0000001705067210 */ /* 0x050fe80007f1e0ff */
[C---:B---3--:R-:W-:Y:S05]  /*7030*/  IADD3.X R7, R2.reuse, R15, RZ, P0, !PT ;  /* 0x0000000f02077210 */ /* 0x048fea00007fe4ff */
[----:B------:R3:W-:Y:S02]  /*7040*/  LDGSTS.E.BYPASS.LTC128B.128 [R229+0x100], [R6.64], !P1 ;  /* 0x0010000006e57fae */ /* 0x0007e4000c901d46 */
[C---:B---3--:R-:W-:Y:S04]  /*7050*/  IADD3 R6, P0, R5.reuse, R28, RZ ;  /* 0x0000001c05067210 */ /* 0x048fe80007f1e0ff */
[C---:B------:R-:W-:Y:S02]  /*7060*/  IADD3.X R7, R2.reuse, R20, RZ, P0, !PT ;  /* 0x0000001402077210 */ /* 0x040fe400007fe4ff */
[C---:B------:R-:W-:Y:S03]  /*7070*/  IADD3 R12, P0, R5.reuse, R29, RZ ;  /* 0x0000001d050c7210 */ /* 0x040fe60007f1e0ff */
[----:B------:R3:W-:Y:S01]  /*7080*/  LDGSTS.E.BYPASS.LTC128B.128 [R229+0x2100], [R6.64], !P3 ;  /* 0x0210000006e57fae */ /* 0x0007e2000d901d46 */
[C---:B------:R-:W-:Y:S06]  /*7090*/  IADD3.X R13, R2.reuse, R21, RZ, P0, !PT ;  /* 0x00000015020d7210 */ /* 0x040fec00007fe4ff */
[----:B------:R4:W-:Y:S01]  /*70a0*/  LDGSTS.E.BYPASS.LTC128B.128 [R229+0x4100], [R12.64], !P4 ;  /* 0x041000000ce57fae */ /* 0x0009e2000e101d46 */
[----:B---3--:R-:W-:Y:S02]  /*70b0*/  IADD3 R6, P0, R5, R30, RZ ;  /* 0x0000001e05067210 */ /* 0x008fe40007f1e0ff */
[----:B------:R-:W-:Y:S02]  /*70c0*/  SEL R5, RZ, 0x10, P3 ;  /* 0x00000010ff057807 */ /* 0x000fe40001800000 */
[----:B------:R-:W-:Y:S02]  /*70d0*/  IADD3.X R7, R2, R22, RZ, P0, !PT ;  /* 0x0000001602077210 */ /* 0x000fe400007fe4ff */
[----:B------:R-:W-:Y:S03]  /*70e0*/  IADD3 R2, -R227, 0x10, RZ ;  /* 0x00000010e3027810 */ /* 0x000fe60007ffe1ff */
[----:B------:R3:W-:Y:S01]  /*70f0*/  LDGSTS.E.BYPASS.LTC128B.128 [R229+0x6100], [R6.64], !P5 ;  /* 0x0610000006e57fae */ /* 0x0007e2000e901d46 */
[----:B------:R-:W-:Y:S04]  /*7100*/  LOP3.LUT R2, R2, 0xf, RZ, 0xc0, !PT ;  /* 0x0000000f02027812 */ /* 0x000fe800078ec0ff */
[-C--:B---3--:R-:W-:Y:S02]  /*7110*/  IADD3 R6, P1, P0, R2, R3.reuse, R23 ;  /* 0x0000000302067210 */ /* 0x088fe4000783e017 */
[----:B------:R-:W-:Y:S02]  /*7120*/  IADD3 R2, -R5, 0x10, RZ ;  /* 0x0000001005027810 */ /* 0x000fe40007ffe1ff */
[-C--:B--2---:R-:W-:Y:S02]  /*7130*/  IADD3.X R7, RZ, R4.reuse, R15, P1, P0 ;  /* 0x00000004ff077210 */ /* 0x084fe40000fe040f */
[----:B------:R-:W-:Y:S02]  /*7140*/  ISETP.NE.U32.AND P0, PT, R227, RZ, PT ;  /* 0x000000ffe300720c */ /* 0x000fe40003f05070 */
[----:B------:R-:W-:Y:S02]  /*7150*/  LOP3.LUT R2, R2, 0xf, RZ, 0xc0, !PT ;  /* 0x0000000f02027812 */ /* 0x000fe400078ec0ff */
[----:B------:R-:W-:Y:S09]  /*7160*/  SEL R15, RZ, 0x10, P5 ;  /* 0x00000010ff0f7807 */ /* 0x000ff20002800000 */
[----:B------:R2:W-:Y:S01]  /*7170*/  LDGSTS.E.BYPASS.LTC128B.128.ZFILL [R229+0x1100], [R6.64], P0 ;  /* 0x0110000006e57fae */ /* 0x0005e20008141d46 */
[-C--:B----4-:R-:W-:Y:S04]  /*7180*/  IADD3 R12, P1, P0, R2, R3.reuse, R28 ;  /* 0x00000003020c7210 */ /* 0x090fe8000783e01c */
[-C--:B------:R-:W-:Y:S02]  /*7190*/  IADD3.X R13, RZ, R4.reuse, R20, P1, P0 ;  /* 0x00000004ff0d7210 */ /* 0x080fe40000fe0414 */
[----:B--2---:R-:W-:Y:S04]  /*71a0*/  IADD3 R6, -R14, 0x10, RZ ;  /* 0x000000100e067810 */ /* 0x004fe80007ffe1ff */
[----:B------:R-:W-:Y:S04]  /*71b0*/  LOP3.LUT R2, R6, 0xf, RZ, 0xc0, !PT ;  /* 0x0000000f06027812 */ /* 0x000fe800078ec0ff */
[-C--:B------:R-:W-:Y:S02]  /*71c0*/  IADD3 R20, P1, P0, R2, R3.reuse, R29 ;  /* 0x0000000302147210 */ /* 0x080fe4000783e01d */
[----:B------:R-:W-:Y:S02]  /*71d0*/  IADD3 R2, -R15, 0x10, RZ ;  /* 0x000000100f027810 */ /* 0x000fe40007ffe1ff */
[-C--:B------:R-:W-:Y:S02]  /*71e0*/  IADD3.X R21, RZ, R4.reuse, R21, P1, P0 ;  /* 0x00000004ff157210 */ /* 0x080fe40000fe0415 */
[----:B------:R-:W-:Y:S04]  /*71f0*/  LOP3.LUT R2, R2, 0xf, RZ, 0xc0, !PT ;  /* 0x0000000f02027812 */ /* 0x000fe800078ec0ff */
[----:B------:R-:W-:Y:S04]  /*7200*/  IADD3 R2, P1, P0, R2, R3, R30 ;  /* 0x0000000302027210 */ /* 0x000fe8000783e01e */
[----:B------:R-:W-:Y:S02]  /*7210*/  IADD3.X R3, RZ, R4, R22, P1, P0 ;  /* 0x00000004ff037210 */ /* 0x000fe40000fe0416 */
[----:B------:R-:W-:Y:S02]  /*7220*/  ISETP.NE.U32.AND P0, PT, R5, RZ, PT ;  /* 0x000000ff0500720c */ /* 0x000fe40003f05070 */
[C---:B-1----:R-:W-:Y:S03]  /*7230*/  HMMA.16816.F32 R4, R32.reuse, R8, RZ ;  /* 0x000000082004723c */ /* 0x042fe600000018ff */
[----:B------:R-:W-:Y:S05]  /*7240*/  ISETP.NE.U32.AND P1, PT, R14, RZ, PT ;  /* 0x000000ff0e00720c */ /* 0x000fea0003f25070 */
[C---:B------:R-:W-:Y:S03]  /*7250*/  HMMA.16816.F32 R8, R32.reuse, R10, RZ ;  /* 0x0000000a2008723c */ /* 0x040fe600000018ff */
[----:B------:R1:W-:Y:S01]  /*7260*/  LDGSTS.E.BYPASS.LTC128B.128.ZFILL [R229+0x3100], [R12.64], P0 ;  /* 0x031000000ce57fae */ /* 0x0003e20008141d46 */
[----:B------:R-:W-:Y:S06]  /*7270*/  ISETP.NE.U32.AND P0, PT, R15, RZ, PT ;  /* 0x000000ff0f00720c */ /* 0x000fec0003f05070 */
[----:B------:R2:W-:Y:S07]  /*7280*/  LDGSTS.E.BYPASS.LTC128B.128.ZFILL [R229+0x5100], [R20.64], P1 ;  /* 0x0510000014e57fae */ /* 0x0005ee0008941d46 */
[----:B------:R3:W-:Y:S01]  /*7290*/  LDGSTS.E.BYPASS.LTC128B.128.ZFILL [R229+0x7100], [R2.64], P0 ;  /* 0x0710000002e57fae */ /* 0x0007e20008141d46 */
[----:B------:R-:W-:Y:S06]  /*72a0*/  ISETP.GT.AND P0, PT, R233, R240, PT ;  /* 0x000000f0e900720c */ /* 0x000fec0003f04270 */
[----:B------:R-:W0:Y:S01]  /*72b0*/  LDGDEPBAR ;  /* 0x00000000000079af */ /* 0x000e220000000000 */
[C---:B-1----:R-:W-:Y:S08]  /*72c0*/  HMMA.16816.F32 R12, R32.reuse, R16, RZ ;  /* 0x00000010200c723c */ /* 0x042ff000000018ff */
[C---:B------:R-:W-:Y:S08]  /*72d0*/  HMMA.16816.F32 R16, R32.reuse, R18, RZ ;  /* 0x000000122010723c */ /* 0x040ff000000018ff */
[C---:B--2---:R-:W-:Y:S08]  /*72e0*/  HMMA.16816.F32 R20, R32.reuse, R24, RZ ;  /* 0x000000182014723c */ /* 0x044ff000000018ff */
[C---:B------:R-:W-:Y:S08]  /*72f0*/  HMMA.16816.F32 R24, R32.reuse, R26, RZ ;  /* 0x0000001a2018723c */ /* 0x040ff000000018ff */
[C---:B------:R-:W-:Y:S08]  /*7300*/  HMMA.16816.F32 R28, R32.reuse, R168, RZ ;  /* 0x000000a8201c723c */ /* 0x040ff000000018ff */
[----:B------:R-:W-:Y:S01]  /*7310*/  HMMA.16816.F32 R32, R32, R170, RZ ;  /* 0x000000aa2020723c */ /* 0x000fe200000018ff */
[----:B------:R-:W-:Y:S07]  /*7320*/  LDSM.16.M88.4 R168, [R224] ;  /* 0x00000000e0a8783b */ /* 0x000fee0000000200 */
[C---:B------:R-:W-:Y:S08]  /*7330*/  HMMA.16816.F32 R4, R172.reuse, R176, R4 ;  /* 0x000000b0ac04723c */ /* 0x040ff00000001804 */
[C---:B------:R-:W-:Y:S01]  /*7340*/  HMMA.16816.F32 R8, R172.reuse, R178, R8 ;  /* 0x000000b2ac08723c */ /* 0x040fe20000001808 */
[----:B------:R-:W1:Y:S07]  /*7350*/  LDSM.16.M88.4 R176, [R132] ;  /* 0x0000000084b0783b */ /* 0x000e6e0000000200 */
[C---:B------:R-:W-:Y:S08]  /*7360*/  HMMA.16816.F32 R12, R172.reuse, R180, R12 ;  /* 0x000000b4ac0c723c */ /* 0x040ff0000000180c */
[C---:B------:R-:W-:Y:S01]  /*7370*/  HMMA.16816.F32 R16, R172.reuse, R182, R16 ;  /* 0x000000b6ac10723c */ /* 0x040fe20000001810 */
[----:B------:R-:W2:Y:S07]  /*7380*/  LDSM.16.M88.4 R180, [R0] ;  /* 0x0000000000b4783b */ /* 0x000eae0000000200 */
[C---:B------:R-:W-:Y:S08]  /*7390*/  HMMA.16816.F32 R20, R172.reuse, R184, R20 ;  /* 0x000000b8ac14723c */ /* 0x040ff00000001814 */
[C---:B------:R-:W-:Y:S01]  /*73a0*/  HMMA.16816.F32 R24, R172.reuse, R186, R24 ;  /* 0x000000baac18723c */ /* 0x040fe20000001818 */
[----:B------:R-:W4:Y:S07]  /*73b0*/  LDSM.16.M88.4 R184, [R192] ;  /* 0x00000000c0b8783b */ /* 0x000f2e0000000200 */
[C---:B------:R-:W-:Y:S08]  /*73c0*/  HMMA.16816.F32 R28, R172.reuse, R188, R28 ;  /* 0x000000bcac1c723c */ /* 0x040ff0000000181c */
[----:B------:R-:W-:Y:S01]  /*73d0*/  HMMA.16816.F32 R32, R172, R190, R32 ;  /* 0x000000beac20723c */ /* 0x000fe20000001820 */
[----:B------:R-:W5:Y:S07]  /*73e0*/  LDSM.16.M88.4 R172, [R193] ;  /* 0x00000000c1ac783b */ /* 0x000f6e0000000200 */
[C---:B-1----:R-:W-:Y:S01]  /*73f0*/  HMMA.16816.F32 R4, R168.reuse, R176, R4 ;  /* 0x000000b0a804723c */ /* 0x042fe20000001804 */
[----:B------:R-:W-:Y:S07]  /*7400*/  LDSM.16.M88.4 R188, [R216+-0x5800] ;  /* 0xffa80000d8bc783b */ /* 0x000fee0000000200 */
[C---:B------:R-:W-:Y:S01]  /*7410*/  HMMA.16816.F32 R8, R168.reuse, R178, R8 ;  /* 0x000000b2a808723c */ /* 0x040fe20000001808 */
[----:B------:R-:W-:Y:S07]  /*7420*/  LDSM.16.M88.4 R176, [R223] ;  /* 0x00000000dfb0783b */ /* 0x000fee0000000200 */
[C---:B--2---:R-:W-:Y:S08]  /*7430*/  HMMA.16816.F32 R12, R168.reuse, R180, R12 ;  /* 0x000000b4a80c723c */ /* 0x044ff0000000180c */
[C---:B------:R-:W-:Y:S01]  /*7440*/  HMMA.16816.F32 R16, R168.reuse, R182, R16 ;  /* 0x000000b6a810723c */ /* 0x040fe20000001810 */
[----:B------:R-:W1:Y:S07]  /*7450*/  LDSM.16.M88.4 R180, [R216+-0x6000] ;  /* 0xffa00000d8b4783b */ /* 0x000e6e0000000200 */
[C---:B----4-:R-:W-:Y:S08]  /*7460*/  HMMA.16816.F32 R20, R168.reuse, R184, R20 ;  /* 0x000000b8a814723c */ /* 0x050ff00000001814 */
[C---:B------:R-:W-:Y:S01]  /*7470*/  HMMA.16816.F32 R24, R168.reuse, R186, R24 ;  /* 0x000000baa818723c */ /* 0x040fe20000001818 */
[----:B------:R-:W2:Y:S07]  /*7480*/  LDSM.16.M88.4 R184, [R216+-0x5000] ;  /* 0xffb00000d8b8783b */ /* 0x000eae0000000200 */
[C---:B-----5:R-:W-:Y:S08]  /*7490*/  HMMA.16816.F32 R28, R168.reuse, R172, R28 ;  /* 0x000000aca81c723c */ /* 0x060ff0000000181c */
[----:B------:R-:W-:Y:S01]  /*74a0*/  HMMA.16816.F32 R32, R168, R174, R32 ;  /* 0x000000aea820723c */ /* 0x000fe20000001820 */
[----:B------:R-:W4:Y:S07]  /*74b0*/  LDSM.16.M88.4 R168, [R216+-0x4800] ;  /* 0xffb80000d8a8783b */ /* 0x000f2e0000000200 */
[----:B------:R-:W-:Y:S01]  /*74c0*/  LDSM.16.M88.4 R172, [R221+0x4000] ;  /* 0x00400000ddac783b */ /* 0x000fe20000000200 */
[C---:B-1----:R-:W-:Y:S08]  /*74d0*/  HMMA.16816.F32 R4, R176.reuse, R180, R4 ;  /* 0x000000b4b004723c */ /* 0x042ff00000001804 */
[C---:B------:R-:W-:Y:S01]  /*74e0*/  HMMA.16816.F32 R8, R176.reuse, R182, R8 ;  /* 0x000000b6b008723c */ /* 0x040fe20000001808 */
[----:B------:R-:W1:Y:S07]  /*74f0*/  LDSM.16.M88.4 R180, [R135+0x2000] ;  /* 0x0020000087b4783b */ /* 0x000e6e0000000200 */
[C---:B------:R-:W-:Y:S08]  /*7500*/  HMMA.16816.F32 R12, R176.reuse, R188, R12 ;  /* 0x000000bcb00c723c */ /* 0x040ff0000000180c */
[C---:B------:R-:W-:Y:S01]  /*7510*/  HMMA.16816.F32 R16, R176.reuse, R190, R16 ;  /* 0x000000beb010723c */ /* 0x040fe20000001810 */
[----:B------:R-:W5:Y:S07]  /*7520*/  LDSM.16.M88.4 R188, [R135+0x2800] ;  /* 0x0028000087bc783b */ /* 0x000f6e0000000200 */
[C---:B--2---:R-:W-:Y:S08]  /*7530*/  HMMA.16816.F32 R20, R176.reuse, R184, R20 ;  /* 0x000000b8b014723c */ /* 0x044ff00000001814 */
[C---:B------:R-:W-:Y:S01]  /*7540*/  HMMA.16816.F32 R24, R176.reuse, R186, R24 ;  /* 0x000000bab018723c */ /* 0x040fe20000001818 */
[----:B------:R-:W2:Y:S07]  /*7550*/  LDSM.16.M88.4 R184, [R135+0x3000] ;  /* 0x0030000087b8783b */ /* 0x000eae0000000200 */
[C---:B----4-:R-:W-:Y:S08]  /*7560*/  HMMA.16816.F32 R28, R176.reuse, R168, R28 ;  /* 0x000000a8b01c723c */ /* 0x050ff0000000181c */
[----:B------:R-:W-:Y:S01]  /*7570*/  HMMA.16816.F32 R32, R176, R170, R32 ;  /* 0x000000aab020723c */ /* 0x000fe20000001820 */
[----:B------:R-:W4:Y:S07]  /*7580*/  LDSM.16.M88.4 R168, [R135+0x3800] ;  /* 0x0038000087a8783b */ /* 0x000f2e0000000200 */
[C---:B-1----:R-:W-:Y:S01]  /*7590*/  HMMA.16816.F32 R4, R172.reuse, R180, R4 ;  /* 0x000000b4ac04723c */ /* 0x042fe20000001804 */
[----:B------:R-:W-:Y:S07]  /*75a0*/  LDSM.16.M88.4 R176, [R222+0x4000] ;  /* 0x00400000deb0783b */ /* 0x000fee0000000200 */
[C---:B------:R-:W-:Y:S01]  /*75b0*/  HMMA.16816.F32 R8, R172.reuse, R182, R8 ;  /* 0x000000b6ac08723c */ /* 0x040fe20000001808 */
[----:B------:R-:W1:Y:S07]  /*75c0*/  LDSM.16.M88.4 R180, [R194] ;  /* 0x00000000c2b4783b */ /* 0x000e6e0000000200 */
[C---:B-----5:R-:W-:Y:S08]  /*75d0*/  HMMA.16816.F32 R12, R172.reuse, R188, R12 ;  /* 0x000000bcac0c723c */ /* 0x060ff0000000180c */
[C---:B------:R-:W-:Y:S01]  /*75e0*/  HMMA.16816.F32 R16, R172.reuse, R190, R16 ;  /* 0x000000beac10723c */ /* 0x040fe20000001810 */
[----:B------:R-:W5:Y:S07]  /*75f0*/  LDSM.16.M88.4 R188, [R195] ;  /* 0x00000000c3bc783b */ /* 0x000f6e0000000200 */
[C---:B--2---:R-:W-:Y:S01]  /*7600*/  HMMA.16816.F32 R20, R172.reuse, R184, R20 ;  /* 0x000000b8ac14723c */ /* 0x044fe20000001814 */
[----:B------:R-:W2:Y:S07]  /*7610*/  LDSM.16.M88.4 R192, [R196] ;  /* 0x00000000c4c0783b */ /* 0x000eae0000000200 */
[C---:B------:R-:W-:Y:S01]  /*7620*/  HMMA.16816.F32 R24, R172.reuse, R186, R24 ;  /* 0x000000baac18723c */ /* 0x040fe20000001818 */
[----:B------:R-:W2:Y:S07]  /*7630*/  LDSM.16.M88.4 R184, [R197] ;  /* 0x00000000c5b8783b */ /* 0x000eae0000000200 */
[C---:B----4-:R-:W-:Y:S08]  /*7640*/  HMMA.16816.F32 R28, R172.reuse, R168, R28 ;  /* 0x000000a8ac1c723c */ /* 0x050ff0000000181c */
[----:B------:R-:W-:Y:S01]  /*7650*/  HMMA.16816.F32 R32, R172, R170, R32 ;  /* 0x000000aaac20723c */ /* 0x000fe20000001820 */
[----:B------:R-:W-:Y:S07]  /*7660*/  LDSM.16.M88.4 R172, [R198] ;  /* 0x00000000c6ac783b */ /* 0x000fee0000000200 */
[C---:B-1----:R-:W-:Y:S01]  /*7670*/  HMMA.16816.F32 R4, R176.reuse, R180, R4 ;  /* 0x000000b4b004723c */ /* 0x042fe20000001804 */
[----:B------:R-:W1:Y:S07]  /*7680*/  LDSM.16.M88.4 R168, [R224+0x4000] ;  /* 0x00400000e0a8783b */ /* 0x000e6e0000000200 */
[C---:B------:R-:W-:Y:S01]  /*7690*/  HMMA.16816.F32 R8, R176.reuse, R182, R8 ;  /* 0x000000b6b008723c */ /* 0x040fe20000001808 */
[----:B------:R-:W4:Y:S07]  /*76a0*/  LDSM.16.M88.4 R196, [R199] ;  /* 0x00000000c7c4783b */ /* 0x000f2e0000000200 */
[C---:B-----5:R-:W-:Y:S01]  /*76b0*/  HMMA.16816.F32 R12, R176.reuse, R188, R12 ;  /* 0x000000bcb00c723c */ /* 0x060fe2000000180c */
[----:B------:R-:W5:Y:S07]  /*76c0*/  LDSM.16.M88.4 R180, [R200] ;  /* 0x00000000c8b4783b */ /* 0x000f6e0000000200 */
[C---:B------:R-:W-:Y:S01]  /*76d0*/  HMMA.16816.F32 R16, R176.reuse, R190, R16 ;  /* 0x000000beb010723c */ /* 0x040fe20000001810 */
[----:B------:R-:W-:Y:S07]  /*76e0*/  LDSM.16.M88.4 R188, [R216+-0x4000] ;  /* 0xffc00000d8bc783b */ /* 0x000fee0000000200 */
[C---:B--2---:R-:W-:Y:S08]  /*76f0*/  HMMA.16816.F32 R20, R176.reuse, R192, R20 ;  /* 0x000000c0b014723c */ /* 0x044ff00000001814 */
[C---:B------:R-:W-:Y:S01]  /*7700*/  HMMA.16816.F32 R24, R176.reuse, R194, R24 ;  /* 0x000000c2b018723c */ /* 0x040fe20000001818 */
[----:B------:R-:W-:Y:S07]  /*7710*/  LDSM.16.M88.4 R192, [R216+-0x3800] ;  /* 0xffc80000d8c0783b */ /* 0x000fee0000000200 */
[C---:B------:R-:W-:Y:S08]  /*7720*/  HMMA.16816.F32 R28, R176.reuse, R184, R28 ;  /* 0x000000b8b01c723c */ /* 0x040ff0000000181c */
[----:B------:R-:W-:Y:S01]  /*7730*/  HMMA.16816.F32 R32, R176, R186, R32 ;  /* 0x000000bab020723c */ /* 0x000fe20000001820 */
[----:B------:R-:W2:Y:S07]  /*7740*/  LDSM.16.M88.4 R176, [R201] ;  /* 0x00000000c9b0783b */ /* 0x000eae0000000200 */
[C---:B-1----:R-:W-:Y:S01]  /*7750*/  HMMA.16816.F32 R4, R168.reuse, R172, R4 ;  /* 0x000000aca804723c */ /* 0x042fe20000001804 */
[----:B------:R-:W1:Y:S07]  /*7760*/  LDSM.16.M88.4 R184, [R223+0x4000] ;  /* 0x00400000dfb8783b */ /* 0x000e6e0000000200 */
[C---:B------:R-:W-:Y:S01]  /*7770*/  HMMA.16816.F32 R8, R168.reuse, R174, R8 ;  /* 0x000000aea808723c */ /* 0x040fe20000001808 */
[----:B------:R-:W1:Y:S07]  /*7780*/  LDSM.16.M88.4 R172, [R216+-0x3000] ;  /* 0xffd00000d8ac783b */ /* 0x000e6e0000000200 */
[C---:B----4-:R-:W-:Y:S08]  /*7790*/  HMMA.16816.F32 R12, R168.reuse, R196, R12 ;  /* 0x000000c4a80c723c */ /* 0x050ff0000000180c */
[C---:B------:R-:W-:Y:S01]  /*77a0*/  HMMA.16816.F32 R16, R168.reuse, R198, R16 ;  /* 0x000000c6a810723c */ /* 0x040fe20000001810 */
[----:B------:R-:W4:Y:S07]  /*77b0*/  LDSM.16.M88.4 R196, [R216+-0x2800] ;  /* 0xffd80000d8c4783b */ /* 0x000f2e0000000200 */
[C---:B-----5:R-:W-:Y:S08]  /*77c0*/  HMMA.16816.F32 R20, R168.reuse, R180, R20 ;  /* 0x000000b4a814723c */ /* 0x060ff00000001814 */
[C---:B------:R-:W-:Y:S01]  /*77d0*/  HMMA.16816.F32 R24, R168.reuse, R182, R24 ;  /* 0x000000b6a818723c */ /* 0x040fe20000001818 */
[----:B------:R-:W-:Y:S07]  /*77e0*/  LDSM.16.M88.4 R180, [R135+0x4800] ;  /* 0x0048000087b4783b */ /* 0x000fee0000000200 */
[C---:B--2---:R-:W-:Y:S08]  /*77f0*/  HMMA.16816.F32 R28, R168.reuse, R176, R28 ;  /* 0x000000b0a81c723c */ /* 0x044ff0000000181c */
[----:B------:R-:W-:Y:S01]  /*7800*/  HMMA.16816.F32 R32, R168, R178, R32 ;  /* 0x000000b2a820723c */ /* 0x000fe20000001820 */
[----:B------:R-:W-:Y:S07]  /*7810*/  LDSM.16.M88.4 R168, [R221+0x8000] ;  /* 0x00800000dda8783b */ /* 0x000fee0000000200 */
[C---:B-1----:R-:W-:Y:S01]  /*7820*/  HMMA.16816.F32 R4, R184.reuse, R188, R4 ;  /* 0x000000bcb804723c */ /* 0x042fe20000001804 */
[----:B------:R-:W1:Y:S07]  /*7830*/  LDSM.16.M88.4 R176, [R135+0x4000] ;  /* 0x0040000087b0783b */ /* 0x000e6e0000000200 */
[C---:B------:R-:W-:Y:S01]  /*7840*/  HMMA.16816.F32 R8, R184.reuse, R190, R8 ;  /* 0x000000beb808723c */ /* 0x040fe20000001808 */
[----:B------:R-:W2:Y:S07]  /*7850*/  LDSM.16.M88.4 R188, [R135+0x5000] ;  /* 0x0050000087bc783b */ /* 0x000eae0000000200 */
[C---:B------:R-:W-:Y:S08]  /*7860*/  HMMA.16816.F32 R12, R184.reuse, R192, R12 ;  /* 0x000000c0b80c723c */ /* 0x040ff0000000180c */
[C---:B------:R-:W-:Y:S01]  /*7870*/  HMMA.16816.F32 R16, R184.reuse, R194, R16 ;  /* 0x000000c2b810723c */ /* 0x040fe20000001810 */
[----:B------:R-:W5:Y:S07]  /*7880*/  LDSM.16.M88.4 R192, [R135+0x5800] ;  /* 0x0058000087c0783b */ /* 0x000f6e0000000200 */
[C---:B------:R-:W-:Y:S08]  /*7890*/  HMMA.16816.F32 R20, R184.reuse, R172, R20 ;  /* 0x000000acb814723c */ /* 0x040ff00000001814 */
[C---:B------:R-:W-:Y:S01]  /*78a0*/  HMMA.16816.F32 R24, R184.reuse, R174, R24 ;  /* 0x000000aeb818723c */ /* 0x040fe20000001818 */
[----:B------:R-:W-:Y:S07]  /*78b0*/  LDSM.16.M88.4 R172, [R222+0x8000] ;  /* 0x00800000deac783b */ /* 0x000fee0000000200 */
[C---:B----4-:R-:W-:Y:S08]  /*78c0*/  HMMA.16816.F32 R28, R184.reuse, R196, R28 ;  /* 0x000000c4b81c723c */ /* 0x050ff0000000181c */
[----:B------:R-:W-:Y:S01]  /*78d0*/  HMMA.16816.F32 R32, R184, R198, R32 ;  /* 0x000000c6b820723c */ /* 0x000fe20000001820 */
[----:B------:R-:W4:Y:S07]  /*78e0*/  LDSM.16.M88.4 R184, [R202] ;  /* 0x00000000cab8783b */ /* 0x000f2e0000000200 */
[C---:B-1----:R-:W-:Y:S01]  /*78f0*/  HMMA.16816.F32 R4, R168.reuse, R176, R4 ;  /* 0x000000b0a804723c */ /* 0x042fe20000001804 */
[----:B------:R-:W1:Y:S07]  /*7900*/  LDSM.16.M88.4 R196, [R203] ;  /* 0x00000000cbc4783b */ /* 0x000e6e0000000200 */
[C---:B------:R-:W-:Y:S01]  /*7910*/  HMMA.16816.F32 R8, R168.reuse, R178, R8 ;  /* 0x000000b2a808723c */ /* 0x040fe20000001808 */
[----:B------:R-:W1:Y:S07]  /*7920*/  LDSM.16.M88.4 R200, [R204] ;  /* 0x00000000ccc8783b */ /* 0x000e6e0000000200 */
[C---:B------:R-:W-:Y:S01]  /*7930*/  HMMA.16816.F32 R12, R168.reuse, R180, R12 ;  /* 0x000000b4a80c723c */ /* 0x040fe2000000180c */
[----:B------:R-:W1:Y:S07]  /*7940*/  LDSM.16.M88.4 R176, [R205] ;  /* 0x00000000cdb0783b */ /* 0x000e6e0000000200 */
[C---:B------:R-:W-:Y:S01]  /*7950*/  HMMA.16816.F32 R16, R168.reuse, R182, R16 ;  /* 0x000000b6a810723c */ /* 0x040fe20000001810 */
[----:B------:R-:W-:Y:S07]  /*7960*/  LDSM.16.M88.4 R180, [R224+0x8000] ;  /* 0x00800000e0b4783b */ /* 0x000fee0000000200 */
[C---:B--2---:R-:W-:Y:S08]  /*7970*/  HMMA.16816.F32 R20, R168.reuse, R188, R20 ;  /* 0x000000bca814723c */ /* 0x044ff00000001814 */
[C---:B------:R-:W-:Y:S01]  /*7980*/  HMMA.16816.F32 R24, R168.reuse, R190, R24 ;  /* 0x000000bea818723c */ /* 0x040fe20000001818 */
[----:B------:R-:W2:Y:S07]  /*7990*/  LDSM.16.M88.4 R188, [R206] ;  /* 0x00000000cebc783b */ /* 0x000eae0000000200 */
[C---:B-----5:R-:W-:Y:S01]  /*79a0*/  HMMA.16816.F32 R28, R168.reuse, R192, R28 ;  /* 0x000000c0a81c723c */ /* 0x060fe2000000181c */
[----:B------:R-:W5:Y:S07]  /*79b0*/  LDSM.16.M88.4 R204, [R207] ;  /* 0x00000000cfcc783b */ /* 0x000f6e0000000200 */
[----:B------:R-:W-:Y:S01]  /*79c0*/  HMMA.16816.F32 R32, R168, R194, R32 ;  /* 0x000000c2a820723c */ /* 0x000fe20000001820 */
[----:B------:R-:W2:Y:S07]  /*79d0*/  LDSM.16.M88.4 R168, [R208] ;  /* 0x00000000d0a8783b */ /* 0x000eae0000000200 */
[C---:B----4-:R-:W-:Y:S01]  /*79e0*/  HMMA.16816.F32 R4, R172.reuse, R184, R4 ;  /* 0x000000b8ac04723c */ /* 0x050fe20000001804 */
[----:B------:R-:W-:Y:S07]  /*79f0*/  LDSM.16.M88.4 R192, [R223+0x8000] ;  /* 0x00800000dfc0783b */ /* 0x000fee0000000200 */
[C---:B------:R-:W-:Y:S01]  /*7a00*/  HMMA.16816.F32 R8, R172.reuse, R186, R8 ;  /* 0x000000baac08723c */ /* 0x040fe20000001808 */
[----:B------:R-:W4:Y:S07]  /*7a10*/  LDSM.16.M88.4 R184, [R209] ;  /* 0x00000000d1b8783b */ /* 0x000f2e0000000200 */
[C---:B-1----:R-:W-:Y:S08]  /*7a20*/  HMMA.16816.F32 R12, R172.reuse, R196, R12 ;  /* 0x000000c4ac0c723c */ /* 0x042ff0000000180c */
        /* <DEDUP_REMOVED lines=8> */
[C---:B--2---:R-:W-:Y:S01]  /*7ab0*/  HMMA.16816.F32 R4, R180.reuse, R188, R4 ;  /* 0x000000bcb404723c */ /* 0x044fe20000001804 */
[----:B------:R-:W2:Y:S07]  /*7ac0*/  LDSM.16.M88.4 R176, [R216+-0x800] ;  /* 0xfff80000d8b0783b */ /* 0x000eae0000000200 */
[C---:B------:R-:W-:Y:S01]  /*7ad0*/  HMMA.16816.F32 R8, R180.reuse, R190, R8 ;  /* 0x000000beb408723c */ /* 0x040fe20000001808 */
[----:B------:R-:W-:Y:S07]  /*7ae0*/  LDSM.16.M88.4 R188, [R221+0xc000] ;  /* 0x00c00000ddbc783b */ /* 0x000fee0000000200 */
[C---:B-----5:R-:W-:Y:S08]  /*7af0*/  HMMA.16816.F32 R12, R180.reuse, R204, R12 ;  /* 0x000000ccb40c723c */ /* 0x060ff0000000180c */
[C---:B------:R-:W-:Y:S01]  /*7b00*/  HMMA.16816.F32 R16, R180.reuse, R206, R16 ;  /* 0x000000ceb410723c */ /* 0x040fe20000001810 */
[----:B------:R-:W5:Y:S07]  /*7b10*/  LDSM.16.M88.4 R204, [R135+0x6000] ;  /* 0x0060000087cc783b */ /* 0x000f6e0000000200 */
[C---:B------:R-:W-:Y:S08]  /*7b20*/  HMMA.16816.F32 R20, R180.reuse, R168, R20 ;  /* 0x000000a8b414723c */ /* 0x040ff00000001814 */
[C---:B------:R-:W-:Y:S01]  /*7b30*/  HMMA.16816.F32 R24, R180.reuse, R170, R24 ;  /* 0x000000aab418723c */ /* 0x040fe20000001818 */
[----:B------:R-:W2:Y:S07]  /*7b40*/  LDSM.16.M88.4 R168, [R135+0x6800] ;  /* 0x0068000087a8783b */ /* 0x000eae0000000200 */
[C---:B----4-:R-:W-:Y:S08]  /*7b50*/  HMMA.16816.F32 R28, R180.reuse, R184, R28 ;  /* 0x000000b8b41c723c */ /* 0x050ff0000000181c */
[----:B------:R-:W-:Y:S01]  /*7b60*/  HMMA.16816.F32 R32, R180, R186, R32 ;  /* 0x000000bab420723c */ /* 0x000fe20000001820 */
[----:B------:R-:W4:Y:S07]  /*7b70*/  LDSM.16.M88.4 R180, [R135+0x7000] ;  /* 0x0070000087b4783b */ /* 0x000f2e0000000200 */
[C---:B-1----:R-:W-:Y:S01]  /*7b80*/  HMMA.16816.F32 R4, R192.reuse, R196, R4 ;  /* 0x000000c4c004723c */ /* 0x042fe20000001804 */
[----:B------:R-:W1:Y:S07]  /*7b90*/  LDSM.16.M88.4 R184, [R135+0x7800] ;  /* 0x0078000087b8783b */ /* 0x000e6e0000000200 */
[C---:B------:R-:W-:Y:S01]  /*7ba0*/  HMMA.16816.F32 R8, R192.reuse, R198, R8 ;  /* 0x000000c6c008723c */ /* 0x040fe20000001808 */
[----:B------:R-:W-:Y:S07]  /*7bb0*/  LDSM.16.M88.4 R196, [R222+0xc000] ;  /* 0x00c00000dec4783b */ /* 0x000fee0000000200 */
[C---:B------:R-:W-:Y:S08]  /*7bc0*/  HMMA.16816.F32 R12, R192.reuse, R200, R12 ;  /* 0x000000c8c00c723c */ /* 0x040ff0000000180c */
[C---:B------:R-:W-:Y:S01]  /*7bd0*/  HMMA.16816.F32 R16, R192.reuse, R202, R16 ;  /* 0x000000cac010723c */ /* 0x040fe20000001810 */
[----:B------:R-:W1:Y:S07]  /*7be0*/  LDSM.16.M88.4 R200, [R210] ;  /* 0x00000000d2c8783b */ /* 0x000e6e0000000200 */
[C---:B------:R-:W-:Y:S08]  /*7bf0*/  HMMA.16816.F32 R20, R192.reuse, R172, R20 ;  /* 0x000000acc014723c */ /* 0x040ff00000001814 */
[C---:B------:R-:W-:Y:S01]  /*7c00*/  HMMA.16816.F32 R24, R192.reuse, R174, R24 ;  /* 0x000000aec018723c */ /* 0x040fe20000001818 */
[----:B------:R-:W1:Y:S07]  /*7c10*/  LDSM.16.M88.4 R172, [R211] ;  /* 0x00000000d3ac783b */ /* 0x000e6e0000000200 */
[C---:B--2---:R-:W-:Y:S01]  /*7c20*/  HMMA.16816.F32 R28, R192.reuse, R176, R28 ;  /* 0x000000b0c01c723c */ /* 0x044fe2000000181c */
[----:B------:R-:W-:Y:S07]  /*7c30*/  LDSM.16.M88.4 R208, [R214] ;  /* 0x00000000d6d0783b */ /* 0x000fee0000000200 */
[----:B------:R-:W-:Y:S01]  /*7c40*/  HMMA.16816.F32 R32, R192, R178, R32 ;  /* 0x000000b2c020723c */ /* 0x000fe20000001820 */
[----:B------:R-:W2:Y:S07]  /*7c50*/  LDSM.16.M88.4 R176, [R212] ;  /* 0x00000000d4b0783b */ /* 0x000eae0000000200 */
[C---:B-----5:R-:W-:Y:S01]  /*7c60*/  HMMA.16816.F32 R4, R188.reuse, R204, R4 ;  /* 0x000000ccbc04723c */ /* 0x060fe20000001804 */
[----:B------:R-:W5:Y:S07]  /*7c70*/  LDSM.16.M88.4 R192, [R213] ;  /* 0x00000000d5c0783b */ /* 0x000f6e0000000200 */
[C---:B------:R-:W-:Y:S01]  /*7c80*/  HMMA.16816.F32 R8, R188.reuse, R206, R8 ;  /* 0x000000cebc08723c */ /* 0x040fe20000001808 */
[----:B------:R-:W2:Y:S07]  /*7c90*/  LDSM.16.M88.4 R204, [R224+0xc000] ;  /* 0x00c00000e0cc783b */ /* 0x000eae0000000200 */
[C---:B------:R-:W-:Y:S08]  /*7ca0*/  HMMA.16816.F32 R12, R188.reuse, R168, R12 ;  /* 0x000000a8bc0c723c */ /* 0x040ff0000000180c */
[C---:B------:R-:W-:Y:S01]  /*7cb0*/  HMMA.16816.F32 R16, R188.reuse, R170, R16 ;  /* 0x000000aabc10723c */ /* 0x040fe20000001810 */
[----:B------:R-:W2:Y:S07]  /*7cc0*/  LDSM.16.M88.4 R168, [R215] ;  /* 0x00000000d7a8783b */ /* 0x000eae0000000200 */
[C---:B----4-:R-:W-:Y:S01]  /*7cd0*/  HMMA.16816.F32 R20, R188.reuse, R180, R20 ;  /* 0x000000b4bc14723c */ /* 0x050fe20000001814 */
[----:B------:R-:W-:Y:S07]  /*7ce0*/  LDSM.16.M88.4 R212, [R216] ;  /* 0x00000000d8d4783b */ /* 0x000fee0000000200 */
[C---:B------:R-:W-:Y:S01]  /*7cf0*/  HMMA.16816.F32 R24, R188.reuse, R182, R24 ;  /* 0x000000b6bc18723c */ /* 0x040fe20000001818 */
[----:B------:R-:W4:Y:S07]  /*7d00*/  LDSM.16.M88.4 R180, [R225] ;  /* 0x00000000e1b4783b */ /* 0x000f2e0000000200 */
[C---:B-1----:R-:W-:Y:S08]  /*7d10*/  HMMA.16816.F32 R28, R188.reuse, R184, R28 ;  /* 0x000000b8bc1c723c */ /* 0x042ff0000000181c */
[----:B------:R-:W-:Y:S01]  /*7d20*/  HMMA.16816.F32 R32, R188, R186, R32 ;  /* 0x000000babc20723c */ /* 0x000fe20000001820 */
[----:B------:R-:W1:Y:S07]  /*7d30*/  LDSM.16.M88.4 R184, [R226] ;  /* 0x00000000e2b8783b */ /* 0x000e6e0000000200 */
[C---:B------:R-:W-:Y:S01]  /*7d40*/  HMMA.16816.F32 R4, R196.reuse, R200, R4 ;  /* 0x000000c8c404723c */ /* 0x040fe20000001804 */
[----:B------:R-:W1:Y:S07]  /*7d50*/  LDSM.16.M88.4 R188, [R223+0xc000] ;  /* 0x00c00000dfbc783b */ /* 0x000e6e0000000200 */
[C---:B------:R-:W-:Y:S08]  /*7d60*/  HMMA.16816.F32 R8, R196.reuse, R202, R8 ;  /* 0x000000cac408723c */ /* 0x040ff00000001808 */
[C---:B------:R-:W-:Y:S08]  /*7d70*/  HMMA.16816.F32 R12, R196.reuse, R172, R12 ;  /* 0x000000acc40c723c */ /* 0x040ff0000000180c */
[C---:B------:R-:W-:Y:S08]  /*7d80*/  HMMA.16816.F32 R16, R196.reuse, R174, R16 ;  /* 0x000000aec410723c */ /* 0x040ff00000001810 */
[C---:B--2---:R-:W-:Y:S08]  /*7d90*/  HMMA.16816.F32 R20, R196.reuse, R176, R20 ;  /* 0x000000b0c414723c */ /* 0x044ff00000001814 */
[C---:B------:R-:W-:Y:S08]  /*7da0*/  HMMA.16816.F32 R24, R196.reuse, R178, R24 ;  /* 0x000000b2c418723c */ /* 0x040ff00000001818 */
[C---:B-----5:R-:W-:Y:S08]  /*7db0*/  HMMA.16816.F32 R28, R196.reuse, R192, R28 ;  /* 0x000000c0c41c723c */ /* 0x060ff0000000181c */
[----:B------:R-:W-:Y:S08]  /*7dc0*/  HMMA.16816.F32 R32, R196, R194, R32 ;  /* 0x000000c2c420723c */ /* 0x000ff00000001820 */
[C---:B------:R-:W-:Y:S08]  /*7dd0*/  HMMA.16816.F32 R4, R204.reuse, R208, R4 ;  /* 0x000000d0cc04723c */ /* 0x040ff00000001804 */
[C---:B------:R-:W-:Y:S08]  /*7de0*/  HMMA.16816.F32 R8, R204.reuse, R210, R8 ;  /* 0x000000d2cc08723c */ /* 0x040ff00000001808 */
[C---:B------:R-:W-:Y:S08]  /*7df0*/  HMMA.16816.F32 R12, R204.reuse, R168, R12 ;  /* 0x000000a8cc0c723c */ /* 0x040ff0000000180c */
[C---:B------:R-:W-:Y:S01]  /*7e00*/  HMMA.16816.F32 R16, R204.reuse, R170, R16 ;  /* 0x000000aacc10723c */ /* 0x040fe20000001810 */
[----:B------:R-:W2:Y:S07]  /*7e10*/  LDSM.16.M88.4 R168, [R216+0x800] ;  /* 0x00080000d8a8783b */ /* 0x000eae0000000200 */
[C---:B----4-:R-:W-:Y:S08]  /*7e20*/  HMMA.16816.F32 R20, R204.reuse, R180, R20 ;  /* 0x000000b4cc14723c */ /* 0x050ff00000001814 */
[C---:B------:R-:W-:Y:S08]  /*7e30*/  HMMA.16816.F32 R24, R204.reuse, R182, R24 ;  /* 0x000000b6cc18723c */ /* 0x040ff00000001818 */
[C---:B-1----:R-:W-:Y:S08]  /*7e40*/  HMMA.16816.F32 R28, R204.reuse, R184, R28 ;  /* 0x000000b8cc1c723c */ /* 0x042ff0000000181c */
[----:B------:R-:W-:Y:S08]  /*7e50*/  HMMA.16816.F32 R32, R204, R186, R32 ;  /* 0x000000bacc20723c */ /* 0x000ff00000001820 */
[C---:B------:R-:W-:Y:S08]  /*7e60*/  HMMA.16816.F32 R4, R188.reuse, R212, R4 ;  /* 0x000000d4bc04723c */ /* 0x040ff00000001804 */
[C---:B------:R-:W-:Y:S08]  /*7e70*/  HMMA.16816.F32 R8, R188.reuse, R214, R8 ;  /* 0x000000d6bc08723c */ /* 0x040ff00000001808 */
[C---:B--2---:R-:W-:Y:S08]  /*7e80*/  HMMA.16816.F32 R12, R188.reuse, R168, R12 ;  /* 0x000000a8bc0c723c */ /* 0x044ff0000000180c */
[----:B------:R-:W-:Y:S01]  /*7e90*/  FMUL.FTZ R0, R4, c[0x0][0x320] ;  /* 0x0000c80004007a20 */ /* 0x000fe20000410000 */
[C---:B------:R-:W-:Y:S03]  /*7ea0*/  HMMA.16816.F32 R16, R188.reuse, R170, R16 ;  /* 0x000000aabc10723c */ /* 0x040fe60000001810 */
[----:B------:R1:W2:Y:S04]  /*7eb0*/  MUFU.TANH R181, R0 ;  /* 0x0000000000b57308 */ /* 0x0002a80000002400 */
[----:B------:R-:W-:Y:S02]  /*7ec0*/  FMUL.FTZ R10, R10, c[0x0][0x320] ;  /* 0x0000c8000a0a7a20 */ /* 0x000fe40000410000 */
[----:B---3--:R-:W-:Y:S04]  /*7ed0*/  FMUL.FTZ R3, R11, c[0x0][0x320] ;  /* 0x0000c8000b037a20 */ /* 0x008fe80000410000 */
[----:B------:R-:W3:Y:S02]  /*7ee0*/  MUFU.TANH R185, R10 ;  /* 0x0000000a00b97308 */ /* 0x000ee40000002400 */
[----:B------:R-:W-:Y:S08]  /*7ef0*/  FMUL.FTZ R2, R12, c[0x0][0x320] ;  /* 0x0000c8000c027a20 */ /* 0x000ff00000410000 */
[----:B------:R-:W4:Y:S01]  /*7f00*/  MUFU.TANH R177, R2 ;  /* 0x0000000200b17308 */ /* 0x000f220000002400 */
[----:B-1----:R-:W-:Y:S09]  /*7f10*/  FMUL.FTZ R0, R5, c[0x0][0x320] ;  /* 0x0000c80005007a20 */ /* 0x002ff20000410000 */
[----:B------:R1:W1:Y:S10]  /*7f20*/  MUFU.TANH R184, R0 ;  /* 0x0000000000b87308 */ /* 0x0002740000002400 */
[----:B------:R5:W2:Y:S01]  /*7f30*/  MUFU.TANH R183, R3 ;  /* 0x0000000300b77308 */ /* 0x000aa20000002400 */
[----:B-1----:R-:W-:Y:S09]  /*7f40*/  FMUL.FTZ R0, R6, c[0x0][0x320] ;  /* 0x0000c80006007a20 */ /* 0x002ff20000410000 */
[----:B------:R1:W1:Y:S01]  /*7f50*/  MUFU.TANH R186, R0 ;  /* 0x0000000000ba7308 */ /* 0x0002620000002400 */
[----:B-----5:R-:W-:Y:S09]  /*7f60*/  FMUL.FTZ R3, R19, c[0x0][0x320] ;  /* 0x0000c80013037a20 */ /* 0x020ff20000410000 */
[----:B------:R-:W2:Y:S01]  /*7f70*/  MUFU.TANH R173, R3 ;  /* 0x0000000300ad7308 */ /* 0x000ea20000002400 */
[----:B-1----:R-:W-:Y:S02]  /*7f80*/  FMUL.FTZ R0, R7, c[0x0][0x320] ;  /* 0x0000c80007007a20 */ /* 0x002fe40000410000 */
[----:B------:R-:W1:Y:S07]  /*7f90*/  LDSM.16.M88.4 R4, [R216+0x1000] ;  /* 0x00100000d804783b */ /* 0x000e6e0000000200 */
[----:B------:R5:W1:Y:S02]  /*7fa0*/  MUFU.TANH R187, R0 ;  /* 0x0000000000bb7308 */ /* 0x000a640000002400 */
[----:B-----5:R-:W-:Y:S08]  /*7fb0*/  FMUL.FTZ R0, R8, c[0x0][0x320] ;  /* 0x0000c80008007a20 */ /* 0x020ff00000410000 */
[----:B------:R5:W2:Y:S01]  /*7fc0*/  MUFU.TANH R182, R0 ;  /* 0x0000000000b67308 */ /* 0x000aa20000002400 */
[C---:B-1----:R-:W-:Y:S07]  /*7fd0*/  HMMA.16816.F32 R20, R188.reuse, R4, R20 ;  /* 0x00000004bc14723c */ /* 0x042fee0000001814 */
[----:B------:R-:W-:Y:S01]  /*7fe0*/  FMUL.FTZ R4, R18, c[0x0][0x320] ;  /* 0x0000c80012047a20 */ /* 0x000fe20000410000 */
[C---:B------:R-:W-:Y:S03]  /*7ff0*/  HMMA.16816.F32 R24, R188.reuse, R6, R24 ;  /* 0x00000006bc18723c */ /* 0x040fe60000001818 */
[----:B------:R-:W1:Y:S01]  /*8000*/  MUFU.TANH R174, R4 ;  /* 0x0000000400ae7308 */ /* 0x000e620000002400 */
[----:B-----5:R-:W-:Y:S02]  /*8010*/  FMUL.FTZ R0, R9, c[0x0][0x320] ;  /* 0x0000c80009007a20 */ /* 0x020fe40000410000 */
[----:B------:R-:W5:Y:S02]  /*8020*/  LDSM.16.M88.4 R8, [R216+0x1800] ;  /* 0x00180000d808783b */ /* 0x000f640000000200 */
[----:B------:R-:W-:Y:S05]  /*8030*/  DEPBAR.LE SB0, 0x0 ;  /* 0x000080000000791a */ /* 0x000fea0000000000 */
[----:B------:R1:W1:Y:S01]  /*8040*/  MUFU.TANH R180, R0 ;  /* 0x0000000000b47308 */ /* 0x0002620000002400 */
[----:B------:R-:W-:Y:S02]  /*8050*/  BAR.SYNC.DEFER_BLOCKING 0x0 ;  /* 0x0000000000007b1d */ /* 0x000fe40000010000 */
[----:B------:R-:W-:Y:S07]  /*8060*/  FMUL.FTZ R2, R21, c[0x0][0x320] ;  /* 0x0000c80015027a20 */ /* 0x000fee0000410000 */
[----:B------:R-:W2:Y:S01]  /*8070*/  MUFU.TANH R168, R2 ;  /* 0x0000000200a87308 */ /* 0x000ea20000002400 */
[----:B-1----:R-:W-:Y:S09]  /*8080*/  FMUL.FTZ R0, R13, c[0x0][0x320] ;  /* 0x0000c8000d007a20 */ /* 0x002ff20000410000 */
[----:B------:R1:W1:Y:S01]  /*8090*/  MUFU.TANH R176, R0 ;  /* 0x0000000000b07308 */ /* 0x0002620000002400 */
[C---:B-----5:R-:W-:Y:S08]  /*80a0*/  HMMA.16816.F32 R28, R188.reuse, R8, R28 ;  /* 0x00000008bc1c723c */ /* 0x060ff0000000181c */
[----:B------:R-:W-:Y:S04]  /*80b0*/  HMMA.16816.F32 R32, R188, R10, R32 ;  /* 0x0000000abc20723c */ /* 0x000fe80000001820 */
[----:B-1----:R-:W-:Y:S04]  /*80c0*/  FMUL.FTZ R0, R14, c[0x0][0x320] ;  /* 0x0000c8000e007a20 */ /* 0x002fe80000410000 */
[----:B------:R1:W1:Y:S04]  /*80d0*/  MUFU.TANH R179, R0 ;  /* 0x0000000000b37308 */ /* 0x0002680000002400 */
[----:B-1----:R-:W-:Y:S06]  /*80e0*/  FMUL.FTZ R0, R15, c[0x0][0x320] ;  /* 0x0000c8000f007a20 */ /* 0x002fec0000410000 */
        /* <DEDUP_REMOVED lines=37> */
[----:B------:R-:W-:Y:S01]  /*8340*/  SHF.R.S32.HI R230, RZ, 0x1f, R239 ;  /* 0x0000001fffe67819 */ /* 0x000fe200000114ef */
[----:B------:R-:W-:Y:S01]  /*8350*/  IMAD R2, R233, 0x40, R242 ;  /* 0x00000040e9027824 */ /* 0x000fe200078e02f2 */
[----:B------:R-:W-:Y:S01]  /*8360*/  SHF.R.S32.HI R132, RZ, 0x1f, R238 ;  /* 0x0000001fff847819 */ /* 0x000fe200000114ee */
[----:B------:R-:W-:Y:S01]  /*8370*/  IMAD.MOV.U32 R228, RZ, RZ, RZ ;  /* 0x000000ffffe47224 */ /* 0x000fe200078e00ff */
[----:B------:R-:W-:Y:S01]  /*8380*/  ISETP.NE.AND P0, PT, R0, c[0x0][0x2b8], PT ;  /* 0x0000ae0000007a0c */ /* 0x000fe20003f05270 */
[----:B------:R-:W-:Y:S01]  /*8390*/  IMAD R0, R236, 0x20, R241 ;  /* 0x00000020ec007824 */ /* 0x000fe200078e02f1 */
[C---:B------:R-:W-:Y:S01]  /*83a0*/  SHF.L.U64.HI R12, R239.reuse, 0x1, R230 ;  /* 0x00000001ef0c7819 */ /* 0x040fe200000102e6 */
[----:B------:R-:W-:Y:S01]  /*83b0*/  IMAD.SHL.U32 R28, R239, 0x2, RZ ;  /* 0x00000002ef1c7824 */ /* 0x000fe200078e00ff */
[----:B------:R-:W-:Y:S01]  /*83c0*/  SHF.R.S32.HI R230, RZ, 0x1f, R237 ;  /* 0x0000001fffe67819 */ /* 0x000fe200000114ed */
[C---:B------:R-:W-:Y:S01]  /*83d0*/  IMAD.SHL.U32 R27, R237.reuse, 0x2, RZ ;  /* 0x00000002ed1b7824 */ /* 0x040fe200078e00ff */
[----:B------:R-:W-:Y:S01]  /*83e0*/  IADD3 R2, R2, -0x40, R0 ;  /* 0xffffffc002027810 */ /* 0x000fe20007ffe000 */
[----:B------:R-:W-:Y:S01]  /*83f0*/  IMAD.SHL.U32 R26, R238, 0x2, RZ ;  /* 0x00000002ee1a7824 */ /* 0x000fe200078e00ff */
[----:B------:R-:W-:Y:S01]  /*8400*/  SHF.L.U64.HI R11, R237, 0x1, R230 ;  /* 0x00000001ed0b7819 */ /* 0x000fe200000102e6 */
[----:B------:R-:W-:Y:S01]  /*8410*/  IMAD.SHL.U32 R25, R232, 0x2, RZ ;  /* 0x00000002e8197824 */ /* 0x000fe200078e00ff */
[----:B------:R-:W-:Y:S01]  /*8420*/  SHF.R.S32.HI R230, RZ, 0x1f, R232 ;  /* 0x0000001fffe67819 */ /* 0x000fe200000114e8 */
[----:B------:R-:W-:Y:S01]  /*8430*/  IMAD.MOV.U32 R0, RZ, RZ, R2 ;  /* 0x000000ffff007224 */ /* 0x000fe200078e0002 */
[----:B------:R-:W-:Y:S01]  /*8440*/  SHF.L.U64.HI R10, R238, 0x1, R132 ;  /* 0x00000001ee0a7819 */ /* 0x000fe20000010284 */
[----:B------:R-:W-:Y:S01]  /*8450*/  @P0 IMAD.HI.U32 R3, R2, c[0x0][0x2bc], RZ ;  /* 0x0000af0002030a27 */ /* 0x000fe200078e00ff */
[----:B------:R-:W-:Y:S04]  /*8460*/  SHF.L.U64.HI R9, R232, 0x1, R230 ;  /* 0x00000001e8097819 */ /* 0x000fe800000102e6 */
[----:B------:R-:W-:Y:S04]  /*8470*/  @P0 SHF.R.U32.HI R0, RZ, c[0x0][0x2c0], R3 ;  /* 0x0000b000ff000a19 */ /* 0x000fe80000011603 */
[C---:B------:R-:W-:Y:S04]  /*8480*/  @!P6 IADD3 R3, P0, R0.reuse, R246, RZ ;  /* 0x000000f60003e210 */ /* 0x040fe80007f1e0ff */
[----:B------:R-:W-:Y:S01]  /*8490*/  @!P6 LEA.HI.X.SX32 R5, R0, R250, 0x1, P0 ;  /* 0x000000fa0005e211 */ /* 0x000fe200000f0eff */
[----:B------:R-:W-:Y:S01]  /*84a0*/  IMAD.MOV R0, RZ, RZ, -R0 ;  /* 0x000000ffff007224 */ /* 0x000fe200078e0a00 */
[C---:B------:R-:W-:Y:S03]  /*84b0*/  @!P6 LEA R4, P0, R3.reuse, c[0x0][0x2a0], 0x2 ;  /* 0x0000a8000304ea11 */ /* 0x040fe600078010ff */
[----:B------:R-:W-:Y:S01]  /*84c0*/  IMAD R231, R0, c[0x0][0x2b8], R2 ;  /* 0x0000ae0000e77a24 */ /* 0x000fe200078e0202 */
[----:B------:R-:W-:Y:S03]  /*84d0*/  @!P6 LEA.HI.X R5, R3, c[0x0][0x2a4], R5, 0x2, P0 ;  /* 0x0000a9000305ea11 */ /* 0x000fe600000f1405 */
[C---:B------:R-:W-:Y:S01]  /*84e0*/  IMAD.WIDE.U32 R2, R231.reuse, c[0x0][0x1e0], RZ ;  /* 0x00007800e7027a25 */ /* 0x040fe200078e00ff */
[----:B------:R-:W-:Y:S01]  /*84f0*/  SHF.R.S32.HI R0, RZ, 0x1f, R231 ;  /* 0x0000001fff007819 */ /* 0x000fe200000114e7 */
[----:B------:R-:W2:Y:S04]  /*8500*/  @!P6 LDG.E R228, [R4.64] ;  /* 0x0000000604e4e981 */ /* 0x000ea8000c1e1900 */
[----:B------:R-:W-:Y:S04]  /*8510*/  IMAD R0, R0, c[0x0][0x1e0], RZ ;  /* 0x0000780000007a24 */ /* 0x000fe800078e02ff */
[----:B------:R-:W-:Y:S04]  /*8520*/  IMAD R0, R231, c[0x0][0x1e4], R0 ;  /* 0x00007900e7007a24 */ /* 0x000fe800078e0200 */
        /* <DEDUP_REMOVED lines=11> */
.L_x_1668:
[----:B------:R-:W-:-:S05]  /*85e0*/  BRA.DIV ~URZ, `(.L_x_1591) ;  /* 0x000088027f007947 */ /* 0x000fca000b800000 */
[----:B------:R-:W3:Y:S01]  /*85f0*/  SHFL.IDX PT, R0, R8, RZ, 0x181f ;  /* 0x00181fff08007589 */ /* 0x000ee200000e0000 */
[C---:B------:R-:W-:Y:S04]  /*8600*/  IADD3 R2, -R227.reuse, 0x10, RZ ;  /* 0x00000010e3027810 */ /* 0x040fe80007ffe1ff */
[----:B------:R-:W-:Y:S04]  /*8610*/  LOP3.LUT R2, R2, 0xf, RZ, 0xc0, !PT ;  /* 0x0000000f02027812 */ /* 0x000fe800078ec0ff */
[----:B---3--:R-:W-:Y:S04]  /*8620*/  IADD3 R2, P1, P0, R2, R0, R25 ;  /* 0x0000000002027210 */ /* 0x008fe8000783e019 */
[----:B--2---:R-:W-:Y:S02]  /*8630*/  IADD3.X R3, RZ, R4, R9, P1, P0 ;  /* 0x00000004ff037210 */ /* 0x004fe40000fe0409 */
[----:B------:R-:W-:Y:S11]  /*8640*/  ISETP.NE.U32.AND P0, PT, R227, RZ, PT ;  /* 0x000000ffe300720c */ /* 0x000ff60003f05070 */
[----:B------:R-:W-:Y:S02]  /*8650*/  @!UPT UIADD3 URZ, URZ, URZ, URZ ;  /* 0x0000003f3f3ff290 */ /* 0x000fe4000fffe03f */
[----:B------:R-:W-:Y:S01]  /*8660*/  @!PT LDS RZ, [RZ] ;  /* 0x00000000fffff984 */ /* 0x000fe20000000800 */
[----:B------:R-:W-:Y:S01]  /*8670*/  @!PT LDS RZ, [RZ] ;  /* 0x00000000fffff984 */ /* 0x000fe20000000800 */
[----:B------:R2:W-:Y:S02]  /*8680*/  LDGSTS.E.BYPASS.LTC128B.128.ZFILL [R229+0x8100], [R2.64], P0 ;  /* 0x0810000002e57fae */ /* 0x0005e40008141d46 */
[----:B--2---:R-:W-:Y:S05]  /*8690*/  IADD3 R2, P0, R0, R26, RZ ;  /* 0x0000001a00027210 */ /* 0x004fea0007f1e0ff */
[----:B------:R-:W-:Y:S01]  /*86a0*/  IMAD.X R3, R4, 0x1, R10, P0 ;  /* 0x0000000104037824 */ /* 0x000fe200000e060a */
[----:B------:R-:W-:Y:S04]  /*86b0*/  IADD3 R6, P0, R0, R27, RZ ;  /* 0x0000001b00067210 */ /* 0x000fe80007f1e0ff */
[----:B------:R2:W-:Y:S01]  /*86c0*/  LDGSTS.E.BYPASS.LTC128B.128 [R229+0xa100], [R2.64], !P3 ;  /* 0x0a10000002e57fae */ /* 0x0005e2000d901d46 */
[----:B------:R-:W-:Y:S05]  /*86d0*/  IMAD.X R7, R4, 0x1, R11, P0 ;  /* 0x0000000104077824 */ /* 0x000fea00000e060b */
[----:B------:R3:W-:Y:S01]  /*86e0*/  LDGSTS.E.BYPASS.LTC128B.128 [R229+0xc100], [R6.64], !P4 ;  /* 0x0c10000006e57fae */ /* 0x0007e2000e101d46 */
[----:B--2---:R-:W-:Y:S03]  /*86f0*/  IADD3 R2, P0, R0, R28, RZ ;  /* 0x0000001c00027210 */ /* 0x004fe60007f1e0ff */
[----:B------:R3:W2:Y:S02]  /*8700*/  SHFL.IDX PT, R0, R8, 0x1, 0x181f ;  /* 0x00381f0008007f89 */ /* 0x0006a400000e0000 */
[----:B------:R-:W-:Y:S02]  /*8710*/  IMAD.X R3, R4, 0x1, R12, P0 ;  /* 0x0000000104037824 */ /* 0x000fe400000e060c */
[----:B------:R3:W4:Y:S04]  /*8720*/  SHFL.IDX PT, R4, R5, 0x1, 0x181f ;  /* 0x00381f0005047f89 */ /* 0x00072800000e0000 */
[----:B------:R3:W-:Y:S02]  /*8730*/  LDGSTS.E.BYPASS.LTC128B.128 [R229+0xe100], [R2.64], !P5 ;  /* 0x0e10000002e57fae */ /* 0x0007e4000e901d46 */
.L_x_1669:
[C---:B---3--:R-:W-:Y:S02]  /*8740*/  IADD3 R2, -R227.reuse, 0x10, RZ ;  /* 0x00000010e3027810 */ /* 0x048fe40007ffe1ff */
[----:B------:R-:W-:Y:S02]  /*8750*/  ISETP.NE.U32.AND P0, PT, R227, RZ, PT ;  /* 0x000000ffe300720c */ /* 0x000fe40003f05070 */
[----:B------:R-:W-:Y:S04]  /*8760*/  LOP3.LUT R2, R2, 0xf, RZ, 0xc0, !PT ;  /* 0x0000000f02027812 */ /* 0x000fe800078ec0ff */
[----:B--2---:R-:W-:Y:S04]  /*8770*/  IADD3 R2, P2, P1, R2, R0, R25 ;  /* 0x0000000002027210 */ /* 0x004fe8000795e019 */
[----:B----4-:R-:W-:Y:S02]  /*8780*/  IADD3.X R3, RZ, R4, R9, P2, P1 ;  /* 0x00000004ff037210 */ /* 0x010fe400017e2409 */
[C---:B------:R-:W-:Y:S03]  /*8790*/  IADD3 R6, P1, R0.reuse, R27, RZ ;  /* 0x0000001b00067210 */ /* 0x040fe60007f3e0ff */
[----:B------:R-:W-:Y:S01]  /*87a0*/  @!PT LDS RZ, [RZ] ;  /* 0x00000000fffff984 */ /* 0x000fe20000000800 */
[----:B------:R-:W-:Y:S01]  /*87b0*/  @!PT LDS RZ, [RZ] ;  /* 0x00000000fffff984 */ /* 0x000fe20000000800 */
[----:B------:R-:W-:Y:S01]  /*87c0*/  @!PT LDS RZ, [RZ] ;  /* 0x00000000fffff984 */ /* 0x000fe20000000800 */
[----:B------:R2:W-:Y:S01]  /*87d0*/  LDGSTS.E.BYPASS.LTC128B.128.ZFILL [R229+0x9100], [R2.64], P0 ;  /* 0x0910000002e57fae */ /* 0x0005e20008141d46 */
[----:B------:R-:W-:Y:S01]  /*87e0*/  IADD3 R8, P0, R0, R26, RZ ;  /* 0x0000001a00087210 */ /* 0x000fe20007f1e0ff */
[C---:B------:R-:W-:Y:S04]  /*87f0*/  IMAD.X R7, R4.reuse, 0x1, R11, P1 ;  /* 0x0000000104077824 */ /* 0x040fe800008e060b */
[----:B------:R-:W-:Y:S05]  /*8800*/  IMAD.X R9, R4, 0x1, R10, P0 ;  /* 0x0000000104097824 */ /* 0x000fea00000e060a */
[----:B------:R3:W-:Y:S04]  /*8810*/  LDGSTS.E.BYPASS.LTC128B.128 [R229+0xb100], [R8.64], !P3 ;  /* 0x0b10000008e57fae */ /* 0x0007e8000d901d46 */
[----:B------:R3:W-:Y:S01]  /*8820*/  LDGSTS.E.BYPASS.LTC128B.128 [R229+0xd100], [R6.64], !P4 ;  /* 0x0d10000006e57fae */ /* 0x0007e2000e101d46 */
[----:B--2---:R-:W-:Y:S05]  /*8830*/  IADD3 R2, P0, R0, R28, RZ ;  /* 0x0000001c00027210 */ /* 0x004fea0007f1e0ff */
[----:B------:R-:W-:Y:S05]  /*8840*/  IMAD.X R3, R4, 0x1, R12, P0 ;  /* 0x0000000104037824 */ /* 0x000fea00000e060c */
[----:B------:R3:W-:Y:S03]  /*8850*/  LDGSTS.E.BYPASS.LTC128B.128 [R229+0xf100], [R2.64], !P5 ;  /* 0x0f10000002e57fae */ /* 0x0007e6000e901d46 */
.L_x_1589:
[----:B--234-:R-:W-:Y:S05]  /*8860*/  BSYNC B0 ;  /* 0x0000000000007941 */ /* 0x01cfea0003800000 */
.L_x_1588:
        /* <DEDUP_REMOVED lines=41> */
.L_x_1670:
[----:B--2---:R-:W-:Y:S01]  /*8b00*/  FMNMX.FTZ R3, R0, R4, !PT ;  /* 0x0000000400037209 */ /* 0x004fe20007810000 */
[C---:B------:R-:W-:Y:S01]  /*8b10*/  FADD.FTZ R0, -R132.reuse, R133 ;  /* 0x0000008584007221 */ /* 0x040fe20000010100 */
[----:B------:R-:W-:Y:S01]  /*8b20*/  WARPSYNC 0xffffffff ;  /* 0xffffffff00007948 */ /* 0x000fe20003800000 */
[----:B-1----:R-:W-:Y:S01]  /*8b30*/  FMUL.FTZ R4, R132, c[0x0][0x2d0] ;  /* 0x0000b40084047a20 */ /* 0x002fe20000410000 */
[----:B------:R-:W-:Y:S01]  /*8b40*/  ISETP.GT.AND P0, PT, R233, R240, PT ;  /* 0x000000f0e900720c */ /* 0x000fe20003f04270 */
        /* <DEDUP_REMOVED lines=18> */
[--C-:B------:R-:W-:Y:S02]  /*8c70*/  FFMA.FTZ R180, R176, c[0x0][0x2d0], -R4.reuse ;  /* 0x0000b400b0b47a23 */ /* 0x100fe40000010804 */
[----:B------:R-:W-:Y:S07]  /*8c80*/  FFMA.FTZ R176, R172, c[0x0][0x2d0], -R4 ;  /* 0x0000b400acb07a23 */ /* 0x000fee0000010804 */
[----:B------:R-:W2:Y:S10]  /*8c90*/  MUFU.EX2 R4, R7 ;  /* 0x0000000700047308 */ /* 0x000eb40000000800 */
[----:B------:R-:W3:Y:S01]  /*8ca0*/  MUFU.EX2 R8, R8 ;  /* 0x0000000800087308 */ /* 0x000ee20000000800 */
[C---:B-1----:R-:W-:Y:S02]  /*8cb0*/  FMUL.FTZ R32, R2.reuse, R136 ;  /* 0x0000008802207220 */ /* 0x042fe40000410000 */
[C---:B------:R-:W-:Y:S02]  /*8cc0*/  FMUL.FTZ R33, R2.reuse, R137 ;  /* 0x0000008902217220 */ /* 0x040fe40000410000 */
[C---:B------:R-:W-:Y:S02]  /*8cd0*/  FMUL.FTZ R12, R2.reuse, R156 ;  /* 0x0000009c020c7220 */ /* 0x040fe40000410000 */
[C---:B------:R-:W-:Y:S02]  /*8ce0*/  FMUL.FTZ R13, R2.reuse, R157 ;  /* 0x0000009d020d7220 */ /* 0x040fe40000410000 */
[C---:B------:R-:W-:Y:S02]  /*8cf0*/  FMUL.FTZ R21, R2.reuse, R149 ;  /* 0x0000009502157220 */ /* 0x040fe40000410000 */
[C---:B------:R-:W-:Y:S02]  /*8d00*/  FMUL.FTZ R20, R2.reuse, R148 ;  /* 0x0000009402147220 */ /* 0x040fe40000410000 */
[----:B------:R-:W-:Y:S01]  /*8d10*/  FMUL.FTZ R25, R2, R145 ;  /* 0x0000009102197220 */ /* 0x000fe20000410000 */
[----:B--2---:R-:W-:Y:S01]  /*8d20*/  F2FP.PACK_AB R168, R6, R4 ;  /* 0x0000000406a8723e */ /* 0x004fe200000000ff */
[----:B------:R-:W-:Y:S01]  /*8d30*/  FFMA.FTZ R0, R2, R235, R4 ;  /* 0x000000eb02007223 */ /* 0x000fe20000010004 */
[----:B------:R-:W-:Y:S01]  /*8d40*/  MUFU.EX2 R148, R189 ;  /* 0x000000bd00947308 */ /* 0x000fe20000000800 */
[C---:B------:R-:W-:Y:S02]  /*8d50*/  FMUL.FTZ R4, R3.reuse, c[0x0][0x2d0] ;  /* 0x0000b40003047a20 */ /* 0x040fe40000410000 */
[----:B------:R-:W-:Y:S02]  /*8d60*/  FADD.FTZ R7, R6, R0 ;  /* 0x0000000006077221 */ /* 0x000fe40000010000 */
        /* <DEDUP_REMOVED lines=15> */
[--C-:B------:R-:W-:Y:S01]  /*8e60*/  FFMA.FTZ R182, R170, c[0x0][0x2d0], -R4.reuse ;  /* 0x0000b400aab67a23 */ /* 0x100fe20000010804 */
[----:B------:R-:W-:Y:S01]  /*8e70*/  MUFU.EX2 R156, R134 ;  /* 0x00000086009c7308 */ /* 0x000fe20000000800 */
[--C-:B------:R-:W-:Y:S01]  /*8e80*/  FFMA.FTZ R179, R169, c[0x0][0x2d0], -R4.reuse ;  /* 0x0000b400a9b37a23 */ /* 0x100fe20000010804 */
[----:B---3--:R-:W-:Y:S01]  /*8e90*/  F2FP.PACK_AB R170, R8, R9 ;  /* 0x0000000908aa723e */ /* 0x008fe200000000ff */
[--C-:B------:R-:W-:Y:S02]  /*8ea0*/  FFMA.FTZ R183, R24, c[0x0][0x2d0], -R4.reuse ;  /* 0x0000b40018b77a23 */ /* 0x100fe40000010804 */
[--C-:B------:R-:W-:Y:S02]  /*8eb0*/  FFMA.FTZ R187, R17, c[0x0][0x2d0], -R4.reuse ;  /* 0x0000b40011bb7a23 */ /* 0x100fe40000010804 */
[----:B------:R-:W-:Y:S02]  /*8ec0*/  FFMA.FTZ R196, R16, c[0x0][0x2d0], -R4 ;  /* 0x0000b40010c47a23 */ /* 0x000fe40000010804 */
[----:B------:R-:W-:Y:S01]  /*8ed0*/  FADD.FTZ R4, R9, R7 ;  /* 0x0000000709047221 */ /* 0x000fe20000010000 */
[----:B------:R-:W-:Y:S01]  /*8ee0*/  MUFU.EX2 R134, R176 ;  /* 0x000000b000867308 */ /* 0x000fe20000000800 */
[----:B------:R-:W-:Y:S02]  /*8ef0*/  FMUL.FTZ R17, R2, R153 ;  /* 0x0000009902117220 */ /* 0x000fe40000410000 */
[----:B------:R-:W-:Y:S02]  /*8f00*/  FADD.FTZ R178, R8, R4 ;  /* 0x0000000408b27221 */ /* 0x000fe40000010000 */
[C---:B-1----:R-:W-:Y:S02]  /*8f10*/  FMUL.FTZ R34, R0.reuse, R138 ;  /* 0x0000008a00227220 */ /* 0x042fe40000410000 */
[----:B------:R-:W-:Y:S02]  /*8f20*/  FMUL.FTZ R35, R0, R139 ;  /* 0x0000008b00237220 */ /* 0x000fe40000410000 */
[----:B------:R-:W1:Y:S01]  /*8f30*/  LDSM.16.MT88.4 R136, [R217] ;  /* 0x00000000d988783b */ /* 0x000e620000004200 */
[----:B------:R-:W2:Y:S01]  /*8f40*/  MUFU.EX2 R7, R6 ;  /* 0x0000000600077308 */ /* 0x000ea20000000800 */
[C---:B------:R-:W-:Y:S02]  /*8f50*/  FMUL.FTZ R4, R2.reuse, R164 ;  /* 0x000000a402047220 */ /* 0x040fe40000410000 */
[C---:B------:R-:W-:Y:S02]  /*8f60*/  FMUL.FTZ R5, R2.reuse, R165 ;  /* 0x000000a502057220 */ /* 0x040fe40000410000 */
[C---:B------:R-:W-:Y:S02]  /*8f70*/  FMUL.FTZ R16, R2.reuse, R152 ;  /* 0x0000009802107220 */ /* 0x040fe40000410000 */
[C---:B------:R-:W-:Y:S02]  /*8f80*/  FMUL.FTZ R8, R2.reuse, R160 ;  /* 0x000000a002087220 */ /* 0x040fe40000410000 */
[----:B------:R-:W-:Y:S01]  /*8f90*/  FMUL.FTZ R9, R2, R161 ;  /* 0x000000a102097220 */ /* 0x000fe20000410000 */
        /* <DEDUP_REMOVED lines=9> */
[C---:B--2---:R-:W-:Y:S01]  /*9030*/  F2FP.PACK_AB R169, R7.reuse, R10 ;  /* 0x0000000a07a9723e */ /* 0x044fe200000000ff */
[C---:B------:R-:W-:Y:S02]  /*9040*/  FFMA.FTZ R6, R0.reuse, R234, R10 ;  /* 0x000000ea00067223 */ /* 0x040fe4000001000a */
[C---:B------:R-:W-:Y:S02]  /*9050*/  FMUL.FTZ R10, R0.reuse, R162 ;  /* 0x000000a2000a7220 */ /* 0x040fe40000410000 */
[----:B------:R-:W-:Y:S01]  /*9060*/  FADD.FTZ R152, R7, R6 ;  /* 0x0000000607987221 */ /* 0x000fe20000010000 */
[----:B------:R-:W-:Y:S01]  /*9070*/  LDSM.16.MT88.4 R160, [R217+0x1800] ;  /* 0x00180000d9a0783b */ /* 0x000fe20000004200 */
[C---:B------:R-:W-:Y:S01]  /*9080*/  FMUL.FTZ R6, R0.reuse, R166 ;  /* 0x000000a600067220 */ /* 0x040fe20000410000 */
[----:B------:R-:W-:Y:S01]  /*9090*/  MUFU.EX2 R176, R183 ;  /* 0x000000b700b07308 */ /* 0x000fe20000000800 */
[----:B------:R-:W-:Y:S01]  /*90a0*/  FMUL.FTZ R7, R0, R167 ;  /* 0x000000a700077220 */ /* 0x000fe20000410000 */
[----:B---3--:R-:W-:Y:S01]  /*90b0*/  F2FP.PACK_AB R171, R156, R153 ;  /* 0x000000999cab723e */ /* 0x008fe200000000ff */
[C---:B------:R-:W-:Y:S02]  /*90c0*/  FMUL.FTZ R26, R0.reuse, R146 ;  /* 0x00000092001a7220 */ /* 0x040fe40000410000 */
[----:B------:R-:W-:Y:S02]  /*90d0*/  FMUL.FTZ R27, R0, R147 ;  /* 0x00000093001b7220 */ /* 0x000fe40000410000 */
[C---:B------:R-:W-:Y:S02]  /*90e0*/  FMUL.FTZ R28, R2.reuse, R140 ;  /* 0x0000008c021c7220 */ /* 0x040fe40000410000 */
[C---:B-1----:R-:W-:Y:S01]  /*90f0*/  HMMA.16816.F32 R4, R168.reuse, R136, R4 ;  /* 0x00000088a804723c */ /* 0x042fe20000001804 */
[----:B------:R-:W1:Y:S04]  /*9100*/  MUFU.EX2 R133, R181 ;  /* 0x000000b500857308 */ /* 0x000e680000000800 */
[----:B------:R-:W-:Y:S02]  /*9110*/  FMUL.FTZ R29, R2, R141 ;  /* 0x0000008d021d7220 */ /* 0x000fe40000410000 */
[C---:B------:R-:W-:Y:S01]  /*9120*/  FMUL.FTZ R30, R0.reuse, R142 ;  /* 0x0000008e001e7220 */ /* 0x040fe20000410000 */
[C---:B------:R-:W-:Y:S01]  /*9130*/  HMMA.16816.F32 R8, R168.reuse, R138, R8 ;  /* 0x0000008aa808723c */ /* 0x040fe20000001808 */
[----:B------:R-:W2:Y:S02]  /*9140*/  LDSM.16.MT88.4 R136, [R218] ;  /* 0x00000000da88783b */ /* 0x000ea40000004200 */
[----:B------:R-:W-:Y:S01]  /*9150*/  MUFU.EX2 R198, R175 ;  /* 0x000000af00c67308 */ /* 0x000fe20000000800 */
[----:B------:R-:W-:Y:S02]  /*9160*/  FMUL.FTZ R31, R0, R143 ;  /* 0x0000008f001f7220 */ /* 0x000fe40000410000 */
[C---:B------:R-:W-:Y:S02]  /*9170*/  FMUL.FTZ R24, R2.reuse, R144 ;  /* 0x0000009002187220 */ /* 0x040fe40000410000 */
[C---:B------:R-:W-:Y:S01]  /*9180*/  FMUL.FTZ R36, R2.reuse, R36 ;  /* 0x0000002402247220 */ /* 0x040fe20000410000 */
[----:B------:R-:W-:Y:S03]  /*9190*/  LDSM.16.MT88.4 R140, [R217+0x800] ;  /* 0x00080000d98c783b */ /* 0x000fe60000004200 */
        /* <DEDUP_REMOVED lines=17> */
[----:B------:R-:W-:Y:S01]  /*92b0*/  FMUL.FTZ R51, R0, R51 ;  /* 0x0000003300337220 */ /* 0x000fe20000410000 */
[C---:B--2---:R-:W-:Y:S02]  /*92c0*/  HMMA.16816.F32 R12, R168.reuse, R136, R12 ;  /* 0x00000088a80c723c */ /* 0x044fe4000000180c */
[----:B------:R-:W-:Y:S01]  /*92d0*/  MUFU.EX2 R197, R172 ;  /* 0x000000ac00c57308 */ /* 0x000fe20000000800 */
[C---:B------:R-:W-:Y:S02]  /*92e0*/  FMUL.FTZ R52, R2.reuse, R52 ;  /* 0x0000003402347220 */ /* 0x040fe40000410000 */
[----:B------:R-:W-:Y:S02]  /*92f0*/  FMUL.FTZ R53, R2, R53 ;  /* 0x0000003502357220 */ /* 0x000fe40000410000 */
[C---:B------:R-:W-:Y:S01]  /*9300*/  FMUL.FTZ R54, R0.reuse, R54 ;  /* 0x0000003600367220 */ /* 0x040fe20000410000 */
[C---:B------:R-:W-:Y:S01]  /*9310*/  HMMA.16816.F32 R16, R168.reuse, R138, R16 ;  /* 0x0000008aa810723c */ /* 0x040fe20000001810 */
[----:B------:R-:W2:Y:S03]  /*9320*/  LDSM.16.MT88.4 R136, [R220] ;  /* 0x00000000dc88783b */ /* 0x000ea60000004200 */
[----:B------:R-:W-:Y:S01]  /*9330*/  FMUL.FTZ R55, R0, R55 ;  /* 0x0000003700377220 */ /* 0x000fe20000410000 */
[----:B------:R-:W-:Y:S01]  /*9340*/  MUFU.EX2 R181, R174 ;  /* 0x000000ae00b57308 */ /* 0x000fe20000000800 */
[C---:B------:R-:W-:Y:S02]  /*9350*/  FMUL.FTZ R56, R2.reuse, R56 ;  /* 0x0000003802387220 */ /* 0x040fe40000410000 */
[----:B------:R-:W-:Y:S04]  /*9360*/  FMUL.FTZ R57, R2, R57 ;  /* 0x0000003902397220 */ /* 0x000fe80000410000 */
        /* <DEDUP_REMOVED lines=22> */
[----:B------:R-:W2:Y:S03]  /*94d0*/  LDSM.16.MT88.4 R136, [R219] ;  /* 0x00000000db88783b */ /* 0x000ea60000004200 */
        /* <DEDUP_REMOVED lines=18> */
[C---:B--2---:R-:W-:Y:S03]  /*9600*/  HMMA.16816.F32 R28, R168.reuse, R136, R28 ;  /* 0x00000088a81c723c */ /* 0x044fe6000000181c */
[C---:B------:R-:W-:Y:S02]  /*9610*/  FMUL.FTZ R94, R0.reuse, R94 ;  /* 0x0000005e005e7220 */ /* 0x040fe40000410000 */
[----:B------:R-:W-:Y:S02]  /*9620*/  FMUL.FTZ R95, R0, R95 ;  /* 0x0000005f005f7220 */ /* 0x000fe40000410000 */
[C---:B------:R-:W-:Y:S01]  /*9630*/  FMUL.FTZ R96, R2.reuse, R96 ;  /* 0x0000006002607220 */ /* 0x040fe20000410000 */
[C---:B------:R-:W-:Y:S01]  /*9640*/  HMMA.16816.F32 R32, R168.reuse, R138, R32 ;  /* 0x0000008aa820723c */ /* 0x040fe20000001820 */
[----:B------:R-:W2:Y:S03]  /*9650*/  LDSM.16.MT88.4 R136, [R217+0x2000] ;  /* 0x00200000d988783b */ /* 0x000ea60000004200 */
        /* <DEDUP_REMOVED lines=23> */
[----:B------:R-:W2:Y:S03]  /*97d0*/  LDSM.16.MT88.4 R136, [R218+0x2000] ;  /* 0x00200000da88783b */ /* 0x000ea60000004200 */
[C---:B------:R-:W-:Y:S02]  /*97e0*/  FMUL.FTZ R118, R0.reuse, R118 ;  /* 0x0000007600767220 */ /* 0x040fe40000410000 */
[----:B------:R-:W-:Y:S02]  /*97f0*/  FMUL.FTZ R119, R0, R119 ;  /* 0x0000007700777220 */ /* 0x000fe40000410000 */
[C---:B------:R-:W-:Y:S04]  /*9800*/  FMUL.FTZ R120, R2.reuse, R120 ;  /* 0x0000007802787220 */ /* 0x040fe80000410000 */
[----:B------:R-:W-:Y:S02]  /*9810*/  FMUL.FTZ R121, R2, R121 ;  /* 0x0000007902797220 */ /* 0x000fe40000410000 */
[C---:B------:R-:W-:Y:S02]  /*9820*/  FMUL.FTZ R122, R0.reuse, R122 ;  /* 0x0000007a007a7220 */ /* 0x040fe40000410000 */
[----:B------:R-:W-:Y:S02]  /*9830*/  FMUL.FTZ R123, R0, R123 ;  /* 0x0000007b007b7220 */ /* 0x000fe40000410000 */
[C---:B------:R-:W-:Y:S02]  /*9840*/  FMUL.FTZ R124, R2.reuse, R124 ;  /* 0x0000007c027c7220 */ /* 0x040fe40000410000 */
[C---:B------:R-:W-:Y:S02]  /*9850*/  FMUL.FTZ R125, R2.reuse, R125 ;  /* 0x0000007d027d7220 */ /* 0x040fe40000410000 */
[C---:B------:R-:W-:Y:S02]  /*9860*/  FMUL.FTZ R128, R2.reuse, R128 ;  /* 0x0000008002807220 */ /* 0x040fe40000410000 */
[----:B------:R-:W-:Y:S02]  /*9870*/  FMUL.FTZ R129, R2, R129 ;  /* 0x0000008102817220 */ /* 0x000fe40000410000 */
[----:B------:R-:W3:Y:S01]  /*9880*/  MUFU.EX2 R2, R180 ;  /* 0x000000b400027308 */ /* 0x000ee20000000800 */
[C---:B------:R-:W-:Y:S02]  /*9890*/  FMUL.FTZ R126, R0.reuse, R126 ;  /* 0x0000007e007e7220 */ /* 0x040fe40000410000 */
[C---:B------:R-:W-:Y:S02]  /*98a0*/  FMUL.FTZ R127, R0.reuse, R127 ;  /* 0x0000007f007f7220 */ /* 0x040fe40000410000 */
[C---:B------:R-:W-:Y:S02]  /*98b0*/  FMUL.FTZ R130, R0.reuse, R130 ;  /* 0x0000008200827220 */ /* 0x040fe40000410000 */
[----:B------:R-:W-:Y:S02]  /*98c0*/  FMUL.FTZ R131, R0, R131 ;  /* 0x0000008300837220 */ /* 0x000fe40000410000 */
[----:B-1----:R-:W-:Y:S01]  /*98d0*/  FADD.FTZ R0, R133, R178 ;  /* 0x000000b285007221 */ /* 0x002fe20000010000 */
[----:B------:R-:W1:Y:S01]  /*98e0*/  MUFU.EX2 R180, R173 ;  /* 0x000000ad00b47308 */ /* 0x000e620000000800 */
[C---:B--2---:R-:W-:Y:S09]  /*98f0*/  HMMA.16816.F32 R44, R168.reuse, R136, R44 ;  /* 0x00000088a82c723c */ /* 0x044ff2000000182c */
[----:B------:R-:W2:Y:S01]  /*9900*/  MUFU.EX2 R173, R186 ;  /* 0x000000ba00ad7308 */ /* 0x000ea20000000800 */
[C---:B------:R-:W-:Y:S01]  /*9910*/  HMMA.16816.F32 R48, R168.reuse, R138, R48 ;  /* 0x0000008aa830723c */ /* 0x040fe20000001830 */
[----:B------:R-:W4:Y:S02]  /*9920*/  LDSM.16.MT88.4 R136, [R220+0x2000] ;  /* 0x00200000dc88783b */ /* 0x000f240000004200 */
[----:B---3--:R-:W-:Y:S04]  /*9930*/  FADD.FTZ R0, R2, R0 ;  /* 0x0000000002007221 */ /* 0x008fe80000010000 */
[----:B------:R-:W-:Y:S05]  /*9940*/  FADD.FTZ R0, R144, R0 ;  /* 0x0000000090007221 */ /* 0x000fea0000010000 */
[----:B------:R-:W-:Y:S01]  /*9950*/  FADD.FTZ R0, R134, R0 ;  /* 0x0000000086007221 */ /* 0x000fe20000010000 */
[C---:B----4-:R-:W-:Y:S08]  /*9960*/  HMMA.16816.F32 R52, R168.reuse, R136, R52 ;  /* 0x00000088a834723c */ /* 0x050ff00000001834 */
[C---:B------:R-:W-:Y:S01]  /*9970*/  HMMA.16816.F32 R56, R168.reuse, R138, R56 ;  /* 0x0000008aa838723c */ /* 0x040fe20000001838 */
[----:B------:R-:W3:Y:S07]  /*9980*/  LDSM.16.MT88.4 R136, [R219+0x2000] ;  /* 0x00200000db88783b */ /* 0x000eee0000004200 */
[C---:B---3--:R-:W-:Y:S08]  /*9990*/  HMMA.16816.F32 R60, R168.reuse, R136, R60 ;  /* 0x00000088a83c723c */ /* 0x048ff0000000183c */
        /* <DEDUP_REMOVED lines=23> */
[C---:B---3--:R-:W-:Y:S07]  /*9b10*/  HMMA.16816.F32 R124, R168.reuse, R136, R124 ;  /* 0x00000088a87c723c */ /* 0x048fee000000187c */
[----:B------:R-:W-:Y:S01]  /*9b20*/  F2FP.PACK_AB R136, R2, R133 ;  /* 0x000000850288723e */ /* 0x000fe200000000ff */
[----:B------:R-:W-:Y:S01]  /*9b30*/  HMMA.16816.F32 R128, R168, R138, R128 ;  /* 0x0000008aa880723c */ /* 0x000fe20000001880 */
[----:B------:R-:W3:Y:S03]  /*9b40*/  MUFU.EX2 R133, R191 ;  /* 0x000000bf00857308 */ /* 0x000ee60000000800 */
[----:B------:R-:W-:Y:S03]  /*9b50*/  F2FP.PACK_AB R137, R197, R198 ;  /* 0x000000c6c589723e */ /* 0x000fe600000000ff */
[----:B------:R-:W-:Y:S02]  /*9b60*/  F2FP.PACK_AB R138, R134, R144 ;  /* 0x00000090868a723e */ /* 0x000fe400000000ff */
[----:B------:R-:W4:Y:S02]  /*9b70*/  LDSM.16.MT88.4 R144, [R218+0x800] ;  /* 0x00080000da90783b */ /* 0x000f240000004200 */
[----:B------:R-:W5:Y:S01]  /*9b80*/  MUFU.EX2 R2, R190 ;  /* 0x000000be00027308 */ /* 0x000f620000000800 */
[----:B-1----:R-:W-:Y:S02]  /*9b90*/  F2FP.PACK_AB R139, R180, R181 ;  /* 0x000000b5b48b723e */ /* 0x002fe400000000ff */
[----:B--2---:R-:W-:Y:S05]  /*9ba0*/  F2FP.PACK_AB R169, R173, R174 ;  /* 0x000000aeada9723e */ /* 0x004fea00000000ff */
[C---:B------:R-:W-:Y:S02]  /*9bb0*/  HMMA.16816.F32 R4, R136.reuse, R140, R4 ;  /* 0x0000008c8804723c */ /* 0x040fe40000001804 */
[----:B------:R-:W1:Y:S03]  /*9bc0*/  MUFU.EX2 R134, R188 ;  /* 0x000000bc00867308 */ /* 0x000e660000000800 */
[----:B---3--:R-:W-:Y:S03]  /*9bd0*/  FADD.FTZ R0, R133, R0 ;  /* 0x0000000085007221 */ /* 0x008fe60000010000 */
[C---:B------:R-:W-:Y:S01]  /*9be0*/  HMMA.16816.F32 R8, R136.reuse, R142, R8 ;  /* 0x0000008e8808723c */ /* 0x040fe20000001808 */
[----:B------:R-:W2:Y:S03]  /*9bf0*/  LDSM.16.MT88.4 R140, [R220+0x800] ;  /* 0x00080000dc8c783b */ /* 0x000ea60000004200 */
[----:B-----5:R-:W-:Y:S04]  /*9c00*/  FADD.FTZ R0, R2, R0 ;  /* 0x0000000002007221 */ /* 0x020fe80000010000 */
[----:B------:R-:W-:Y:S04]  /*9c10*/  FADD.FTZ R0, R148, R0 ;  /* 0x0000000094007221 */ /* 0x000fe80000010000 */
[C---:B-1----:R-:W-:Y:S01]  /*9c20*/  FADD.FTZ R0, R134.reuse, R0 ;  /* 0x0000000086007221 */ /* 0x042fe20000010000 */
[C---:B----4-:R-:W-:Y:S08]  /*9c30*/  HMMA.16816.F32 R12, R136.reuse, R144, R12 ;  /* 0x00000090880c723c */ /* 0x050ff0000000180c */
        /* <DEDUP_REMOVED lines=42> */
[----:B------:R-:W-:Y:S01]  /*9ee0*/  HMMA.16816.F32 R128, R136, R146, R128 ;  /* 0x000000928880723c */ /* 0x000fe20000001880 */
[----:B------:R-:W1:Y:S06]  /*9ef0*/  LDSM.16.MT88.4 R144, [R218+0x1000] ;  /* 0x00100000da90783b */ /* 0x000e6c0000004200 */
[----:B------:R-:W-:Y:S02]  /*9f00*/  F2FP.PACK_AB R138, R134, R148 ;  /* 0x00000094868a723e */ /* 0x000fe400000000ff */
[----:B------:R-:W3:Y:S01]  /*9f10*/  LDSM.16.MT88.4 R148, [R220+0x1000] ;  /* 0x00100000dc94783b */ /* 0x000ee20000004200 */
[----:B------:R-:W-:Y:S02]  /*9f20*/  MUFU.EX2 R134, R194 ;  /* 0x000000c200867308 */ /* 0x000fe40000000800 */
[----:B------:R-:W-:Y:S02]  /*9f30*/  F2FP.PACK_AB R136, R2, R133 ;  /* 0x000000850288723e */ /* 0x000fe400000000ff */
[----:B------:R-:W-:Y:S02]  /*9f40*/  F2FP.PACK_AB R137, R179, R177 ;  /* 0x000000b1b389723e */ /* 0x000fe400000000ff */
[----:B------:R-:W-:Y:S04]  /*9f50*/  F2FP.PACK_AB R139, R175, R176 ;  /* 0x000000b0af8b723e */ /* 0x000fe800000000ff */
[----:B------:R-:W-:Y:S03]  /*9f60*/  MUFU.EX2 R2, R193 ;  /* 0x000000c100027308 */ /* 0x000fe60000000800 */
[C---:B--2---:R-:W-:Y:S07]  /*9f70*/  HMMA.16816.F32 R4, R136.reuse, R140, R4 ;  /* 0x0000008c8804723c */ /* 0x044fee0000001804 */
[----:B------:R-:W2:Y:S01]  /*9f80*/  MUFU.EX2 R133, R192 ;  /* 0x000000c000857308 */ /* 0x000ea20000000800 */
[C---:B------:R-:W-:Y:S01]  /*9f90*/  HMMA.16816.F32 R8, R136.reuse, R142, R8 ;  /* 0x0000008e8808723c */ /* 0x040fe20000001808 */
[----:B------:R-:W4:Y:S07]  /*9fa0*/  LDSM.16.MT88.4 R140, [R219+0x1000] ;  /* 0x00100000db8c783b */ /* 0x000f2e0000004200 */
[C---:B-1----:R-:W-:Y:S08]  /*9fb0*/  HMMA.16816.F32 R12, R136.reuse, R144, R12 ;  /* 0x00000090880c723c */ /* 0x042ff0000000180c */
[C---:B------:R-:W-:Y:S01]  /*9fc0*/  HMMA.16816.F32 R16, R136.reuse, R146, R16 ;  /* 0x000000928810723c */ /* 0x040fe20000001810 */
[----:B------:R-:W1:Y:S03]  /*9fd0*/  LDSM.16.MT88.4 R144, [R217+0x3000] ;  /* 0x00300000d990783b */ /* 0x000e660000004200 */
[C---:B--2---:R-:W-:Y:S01]  /*9fe0*/  F2FP.PACK_AB R168, R2.reuse, R133 ;  /* 0x0000008502a8723e */ /* 0x044fe200000000ff */
[----:B------:R-:W-:Y:S03]  /*9ff0*/  FADD.FTZ R0, R133, R0 ;  /* 0x0000000085007221 */ /* 0x000fe60000010000 */
[C---:B---3--:R-:W-:Y:S01]  /*a000*/  HMMA.16816.F32 R20, R136.reuse, R148, R20 ;  /* 0x000000948814723c */ /* 0x048fe20000001814 */
[----:B------:R-:W2:Y:S03]  /*a010*/  MUFU.EX2 R133, R196 ;  /* 0x000000c400857308 */ /* 0x000ea60000000800 */
[----:B------:R-:W-:Y:S02]  /*a020*/  FADD.FTZ R0, R2, R0 ;  /* 0x0000000002007221 */ /* 0x000fe40000010000 */
[----:B------:R-:W-:Y:S02]  /*a030*/  FADD.FTZ R2, R153, R152 ;  /* 0x0000009899027221 */ /* 0x000fe40000010000 */
[C---:B------:R-:W-:Y:S01]  /*a040*/  HMMA.16816.F32 R24, R136.reuse, R150, R24 ;  /* 0x000000968818723c */ /* 0x040fe20000001818 */
[----:B------:R-:W3:Y:S07]  /*a050*/  LDSM.16.MT88.4 R148, [R218+0x3000] ;  /* 0x00300000da94783b */ /* 0x000eee0000004200 */
[C---:B----4-:R-:W-:Y:S01]  /*a060*/  HMMA.16816.F32 R28, R136.reuse, R140, R28 ;  /* 0x0000008c881c723c */ /* 0x050fe2000000181c */
[----:B------:R-:W-:Y:S07]  /*a070*/  LDSM.16.MT88.4 R152, [R218+0x1800] ;  /* 0x00180000da98783b */ /* 0x000fee0000004200 */
[C---:B------:R-:W-:Y:S01]  /*a080*/  HMMA.16816.F32 R32, R136.reuse, R142, R32 ;  /* 0x0000008e8820723c */ /* 0x040fe20000001820 */
[----:B------:R-:W4:Y:S03]  /*a090*/  LDSM.16.MT88.4 R140, [R220+0x3000] ;  /* 0x00300000dc8c783b */ /* 0x000f260000004200 */
[----:B--2---:R-:W-:Y:S04]  /*a0a0*/  F2FP.PACK_AB R171, R133, R172 ;  /* 0x000000ac85ab723e */ /* 0x004fe800000000ff */
[C---:B-1----:R-:W-:Y:S08]  /*a0b0*/  HMMA.16816.F32 R36, R136.reuse, R144, R36 ;  /* 0x000000908824723c */ /* 0x042ff00000001824 */
[C---:B------:R-:W-:Y:S01]  /*a0c0*/  HMMA.16816.F32 R40, R136.reuse, R146, R40 ;  /* 0x000000928828723c */ /* 0x040fe20000001828 */
[----:B------:R-:W1:Y:S07]  /*a0d0*/  LDSM.16.MT88.4 R144, [R219+0x3000] ;  /* 0x00300000db90783b */ /* 0x000e6e0000004200 */
        /* <DEDUP_REMOVED lines=24> */
[C---:B-1----:R-:W-:Y:S01]  /*a260*/  HMMA.16816.F32 R108, R136.reuse, R144, R108 ;  /* 0x00000090886c723c */ /* 0x042fe2000000186c */
[----:B------:R-:W1:Y:S07]  /*a270*/  MUFU.EX2 R144, R195 ;  /* 0x000000c300907308 */ /* 0x000e6e0000000800 */
[C---:B------:R-:W-:Y:S08]  /*a280*/  HMMA.16816.F32 R112, R136.reuse, R146, R112 ;  /* 0x000000928870723c */ /* 0x040ff00000001870 */
[C---:B--2---:R-:W-:Y:S08]  /*a290*/  HMMA.16816.F32 R116, R136.reuse, R148, R116 ;  /* 0x000000948874723c */ /* 0x044ff00000001874 */
[C---:B------:R-:W-:Y:S04]  /*a2a0*/  HMMA.16816.F32 R120, R136.reuse, R150, R120 ;  /* 0x000000968878723c */ /* 0x040fe80000001878 */
[----:B-1----:R-:W-:Y:S01]  /*a2b0*/  FADD.FTZ R0, R144, R0 ;  /* 0x0000000090007221 */ /* 0x002fe20000010000 */
[C---:B------:R-:W-:Y:S02]  /*a2c0*/  F2FP.PACK_AB R170, R134.reuse, R144 ;  /* 0x0000009086aa723e */ /* 0x040fe400000000ff */
[----:B------:R-:W1:Y:S01]  /*a2d0*/  LDSM.16.MT88.4 R144, [R220+0x1800] ;  /* 0x00180000dc90783b */ /* 0x000e620000004200 */
[C---:B---3--:R-:W-:Y:S04]  /*a2e0*/  HMMA.16816.F32 R124, R136.reuse, R140, R124 ;  /* 0x0000008c887c723c */ /* 0x048fe8000000187c */
[----:B------:R-:W-:Y:S01]  /*a2f0*/  FADD.FTZ R235, R134, R0 ;  /* 0x0000000086eb7221 */ /* 0x000fe20000010000 */
[-C--:B------:R-:W-:Y:S01]  /*a300*/  MOV R134, R3.reuse ;  /* 0x0000000300867202 */ /* 0x080fe20000000f00 */
[----:B------:R-:W-:Y:S02]  /*a310*/  FADD.FTZ R0, R156, R2 ;  /* 0x000000029c007221 */ /* 0x000fe40000010000 */
[----:B------:R-:W-:Y:S01]  /*a320*/  HMMA.16816.F32 R128, R136, R142, R128 ;  /* 0x0000008e8880723c */ /* 0x000fe20000001880 */
[----:B------:R-:W2:Y:S03]  /*a330*/  LDSM.16.MT88.4 R136, [R219+0x1800] ;  /* 0x00180000db88783b */ /* 0x000ea60000004200 */
[----:B------:R-:W-:Y:S04]  /*a340*/  FADD.FTZ R0, R198, R0 ;  /* 0x00000000c6007221 */ /* 0x000fe80000010000 */
[C---:B------:R-:W-:Y:S01]  /*a350*/  HMMA.16816.F32 R164, R168.reuse, R160, R4 ;  /* 0x000000a0a8a4723c */ /* 0x040fe20000001804 */
[----:B------:R-:W3:Y:S04]  /*a360*/  LDSM.16.MT88.4 R4, [R217+0x3800] ;  /* 0x00380000d904783b */ /* 0x000ee80000004200 */
[----:B------:R-:W-:Y:S03]  /*a370*/  FADD.FTZ R0, R197, R0 ;  /* 0x00000000c5007221 */ /* 0x000fe60000010000 */
[C---:B------:R-:W-:Y:S01]  /*a380*/  HMMA.16816.F32 R160, R168.reuse, R162, R8 ;  /* 0x000000a2a8a0723c */ /* 0x040fe20000001808 */
[----:B------:R-:W4:Y:S03]  /*a390*/  LDSM.16.MT88.4 R8, [R218+0x3800] ;  /* 0x00380000da08783b */ /* 0x000f260000004200 */
[----:B------:R-:W-:Y:S04]  /*a3a0*/  FADD.FTZ R0, R181, R0 ;  /* 0x00000000b5007221 */ /* 0x000fe80000010000 */
[C---:B------:R-:W-:Y:S01]  /*a3b0*/  HMMA.16816.F32 R156, R168.reuse, R152, R12 ;  /* 0x00000098a89c723c */ /* 0x040fe2000000180c */
[----:B------:R-:W5:Y:S03]  /*a3c0*/  LDSM.16.MT88.4 R12, [R220+0x3800] ;  /* 0x00380000dc0c783b */ /* 0x000f660000004200 */
[----:B------:R-:W-:Y:S04]  /*a3d0*/  FADD.FTZ R0, R180, R0 ;  /* 0x00000000b4007221 */ /* 0x000fe80000010000 */
[C---:B------:R-:W-:Y:S01]  /*a3e0*/  HMMA.16816.F32 R152, R168.reuse, R154, R16 ;  /* 0x0000009aa898723c */ /* 0x040fe20000001810 */
[----:B------:R-:W4:Y:S03]  /*a3f0*/  LDSM.16.MT88.4 R16, [R219+0x3800] ;  /* 0x00380000db10783b */ /* 0x000f260000004200 */
[----:B------:R-:W-:Y:S04]  /*a400*/  FADD.FTZ R0, R177, R0 ;  /* 0x00000000b1007221 */ /* 0x000fe80000010000 */
[C---:B-1----:R-:W-:Y:S04]  /*a410*/  HMMA.16816.F32 R148, R168.reuse, R144, R20 ;  /* 0x00000090a894723c */ /* 0x042fe80000001814 */
[----:B------:R-:W-:Y:S04]  /*a420*/  FADD.FTZ R0, R179, R0 ;  /* 0x00000000b3007221 */ /* 0x000fe80000010000 */
[C---:B------:R-:W-:Y:S04]  /*a430*/  HMMA.16816.F32 R144, R168.reuse, R146, R24 ;  /* 0x00000092a890723c */ /* 0x040fe80000001818 */
[----:B------:R-:W-:Y:S04]  /*a440*/  FADD.FTZ R0, R176, R0 ;  /* 0x00000000b0007221 */ /* 0x000fe80000010000 */
[C---:B--2---:R-:W-:Y:S04]  /*a450*/  HMMA.16816.F32 R140, R168.reuse, R136, R28 ;  /* 0x00000088a88c723c */ /* 0x044fe8000000181c */
[----:B------:R-:W-:Y:S03]  /*a460*/  FADD.FTZ R0, R175, R0 ;  /* 0x00000000af007221 */ /* 0x000fe60000010000 */
[----:B------:R-:W-:Y:S01]  /*a470*/  MOV R28, R3 ;  /* 0x00000003001c7202 */ /* 0x000fe20000000f00 */
[C---:B------:R-:W-:Y:S04]  /*a480*/  HMMA.16816.F32 R136, R168.reuse, R138, R32 ;  /* 0x0000008aa888723c */ /* 0x040fe80000001820 */
[----:B------:R-:W-:Y:S04]  /*a490*/  FADD.FTZ R0, R174, R0 ;  /* 0x00000000ae007221 */ /* 0x000fe80000010000 */
[C---:B---3--:R-:W-:Y:S04]  /*a4a0*/  HMMA.16816.F32 R36, R168.reuse, R4, R36 ;  /* 0x00000004a824723c */ /* 0x048fe80000001824 */
[----:B------:R-:W-:Y:S04]  /*a4b0*/  FADD.FTZ R0, R173, R0 ;  /* 0x00000000ad007221 */ /* 0x000fe80000010000 */
[C---:B------:R-:W-:Y:S01]  /*a4c0*/  HMMA.16816.F32 R40, R168.reuse, R6, R40 ;  /* 0x00000006a828723c */ /* 0x040fe20000001828 */
[----:B------:R-:W1:Y:S03]  /*a4d0*/  LDSM.16.MT88.4 R4, [R217+0x5800] ;  /* 0x00580000d904783b */ /* 0x000e660000004200 */
[----:B------:R-:W-:Y:S01]  /*a4e0*/  FADD.FTZ R2, R172, R0 ;  /* 0x00000000ac027221 */ /* 0x000fe20000010000 */
[----:B------:R-:W-:Y:S03]  /*a4f0*/  IADD3 R0, R233, -0x1, RZ ;  /* 0xffffffffe9007810 */ /* 0x000fe60007ffe0ff */
[C---:B----4-:R-:W-:Y:S04]  /*a500*/  HMMA.16816.F32 R44, R168.reuse, R8, R44 ;  /* 0x00000008a82c723c */ /* 0x050fe8000000182c */
[----:B------:R-:W-:Y:S01]  /*a510*/  FADD.FTZ R234, R133, R2 ;  /* 0x0000000285ea7221 */ /* 0x000fe20000010000 */
[----:B------:R-:W-:Y:S02]  /*a520*/  MOV R233, R0 ;  /* 0x0000000000e97202 */ /* 0x000fe40000000f00 */
[----:B------:R-:W-:Y:S01]  /*a530*/  MOV R133, R132 ;  /* 0x0000008400857202 */ /* 0x000fe20000000f00 */
        /* <DEDUP_REMOVED lines=28> */
[----:B------:R-:W-:Y:S07]  /*a700*/  @!UPT UIADD3 URZ, URZ, URZ, URZ ;  /* 0x0000003f3f3ff290 */ /* 0x000fee000fffe03f */
[----:B------:R-:W-:-:S11]  /*a710*/  @P0 BRA `(.L_x_1593) ;  /* 0xffffc3e000000947 */ /* 0x000fd6000383ffff */
.L_x_1586:
[----:B------:R-:W-:Y:S05]  /*a720*/  BRA.DIV ~URZ, `(.L_x_1594) ;  /* 0x00006a227f007947 */ /* 0x000fea000b800000 */
[----:B------:R1:W2:Y:S02]  /*a730*/  SHFL.BFLY PT, R0, R235, 0x2, 0x1f ;  /* 0x0c401f00eb007f89 */ /* 0x0002a400000e0000 */
.L_x_1671:
[----:B--2---:R-:W-:Y:S01]  /*a740*/  FADD.FTZ R5, R0, R235 ;  /* 0x000000eb00057221 */ /* 0x004fe20000010000 */
[----:B------:R-:W-:Y:S05]  /*a750*/  BRA.DIV ~URZ, `(.L_x_1595) ;  /* 0x00006a427f007947 */ /* 0x000fea000b800000 */
[----:B------:R-:W2:Y:S02]  /*a760*/  SHFL.BFLY PT, R0, R234, 0x2, 0x1f ;  /* 0x0c401f00ea007f89 */ /* 0x000ea400000e0000 */
[----:B--2---:R-:W-:-:S02]  /*a770*/  FADD.FTZ R4, R0, R234 ;  /* 0x000000ea00047221 */ /* 0x004fc40000010000 */
[----:B------:R-:W2:Y:S04]  /*a780*/  SHFL.BFLY PT, R0, R5, 0x1, 0x1f ;  /* 0x0c201f0005007f89 */ /* 0x000ea800000e0000 */
[----:B------:R3:W4:Y:S01]  /*a790*/  SHFL.BFLY PT, R3, R4, 0x1, 0x1f ;  /* 0x0c201f0004037f89 */ /* 0x00072200000e0000 */
[----:B--2---:R-:W-:-:S05]  /*a7a0*/  FADD.FTZ R5, R5, R0 ;  /* 0x0000000005057221 */ /* 0x004fca0000010000 */
.L_x_1672:
[----:B------:R-:W-:Y:S01]  /*a7b0*/  FSETP.NE.FTZ.AND P1, PT, R5, RZ, PT ;  /* 0x000000ff0500720b */ /* 0x000fe20003f35000 */
[----:B----4-:R-:W-:Y:S01]  /*a7c0*/  FADD.FTZ R3, R3, R4 ;  /* 0x0000000403037221 */ /* 0x010fe20000010000 */
[----:B------:R-:W-:Y:S02]  /*a7d0*/  MOV R15, 0xff800000 ;  /* 0xff800000000f7802 */ /* 0x000fe40000000f00 */
[----:B------:R-:W-:Y:S02]  /*a7e0*/  MOV R20, 0xff800000 ;  /* 0xff80000000147802 */ /* 0x000fe40000000f00 */
[----:B------:R-:W-:-:S07]  /*a7f0*/  FSETP.NE.FTZ.AND P0, PT, R3, RZ, PT ;  /* 0x000000ff0300720b */ /* 0x000fce0003f15000 */
[----:B------:R-:W2:Y:S01]  /*a800*/  @P1 MUFU.LG2 R0, R5 ;  /* 0x0000000500001308 */ /* 0x000ea20000000c00 */
[----:B------:R-:W-:-:S05]  /*a810*/  @P1 MOV R2, 0x3f317218 ;  /* 0x3f31721800021802 */ /* 0x000fca0000000f00 */
[----:B------:R-:W-:Y:S01]  /*a820*/  @P1 FMUL.FTZ R2, R2, c[0x0][0x2d0] ;  /* 0x0000b40002021a20 */ /* 0x000fe20000410000 */
[----:B---3--:R-:W-:-:S05]  /*a830*/  @P0 MOV R4, 0x3f317218 ;  /* 0x3f31721800040802 */ /* 0x008fca0000000f00 */
[----:B------:R-:W-:Y:S02]  /*a840*/  @P0 FMUL.FTZ R4, R4, c[0x0][0x2d0] ;  /* 0x0000b40004040a20 */ /* 0x000fe40000410000 */
[----:B--2---:R-:W-:-:S04]  /*a850*/  @P1 FMUL.FTZ R0, R0, 0.69314718246459960938 ;  /* 0x3f31721800001820 */ /* 0x004fc80000410000 */
[----:B------:R-:W-:Y:S01]  /*a860*/  @P1 FFMA.FTZ R15, R2, R132, R0 ;  /* 0x00000084020f1223 */ /* 0x000fe20000010000 */
[----:B------:R-:W-:Y:S01]  /*a870*/  MOV R2, RZ ;  /* 0x000000ff00027202 */ /* 0x000fe20000000f00 */
[----:B------:R-:W2:Y:S08]  /*a880*/  @P0 MUFU.LG2 R0, R3 ;  /* 0x0000000300000308 */ /* 0x000eb00000000c00 */
[----:B------:R-:W3:Y:S01]  /*a890*/  @P1 MUFU.RCP R2, R5 ;  /* 0x0000000500021308 */ /* 0x000ee20000001000 */
[----:B--2---:R-:W-:-:S04]  /*a8a0*/  @P0 FMUL.FTZ R0, R0, 0.69314718246459960938 ;  /* 0x3f31721800000820 */ /* 0x004fc80000410000 */
[----:B------:R-:W-:Y:S01]  /*a8b0*/  @P0 FFMA.FTZ R20, R4, R28, R0 ;  /* 0x0000001c04140223 */ /* 0x000fe20000010000 */
[----:B------:R-:W-:Y:S01]  /*a8c0*/  MOV R0, RZ ;  /* 0x000000ff00007202 */ /* 0x000fe20000000f00 */
[C---:B---3--:R-:W-:Y:S02]  /*a8d0*/  FMUL.FTZ R132, R2.reuse, R144 ;  /* 0x0000009002847220 */ /* 0x048fe40000410000 */
[----:B------:R-:W-:-:S03]  /*a8e0*/  FMUL.FTZ R133, R2, R145 ;  /* 0x0000009102857220 */ /* 0x000fc60000410000 */
        /* <DEDUP_REMOVED lines=11> */
[C---:B--2---:R-:W-:Y:S02]  /*a9a0*/  FMUL.FTZ R124, R0.reuse, R142 ;  /* 0x0000008e007c7220 */ /* 0x044fe40000410000 */
        /* <DEDUP_REMOVED lines=115> */
[----:B------:R-:W-:Y:S02]  /*b0e0*/  FMUL.FTZ R97, R2, R97 ;  /* 0x0000006102617220 */ /* 0x000fe40000410000 */
.L_x_1568:
[----:B------:R2:W5:Y:S04]  /*b0f0*/  LDL R6, [R1] ;  /* 0x0000000001067983 */ /* 0x0005680000100800 */
[----:B------:R-:W3:Y:S01]  /*b100*/  S2R R2, SR_TID.X ;  /* 0x0000000000027919 */ /* 0x000ee20000002100 */
[----:B------:R-:W-:Y:S01]  /*b110*/  BSSY B0, `(.L_x_1596) ;  /* 0x0000011000007945 */ /* 0x000fe20003800000 */
[----:B---3--:R-:W-:-:S13]  /*b120*/  LOP3.LUT P0, RZ, R2, 0xff, RZ, 0xc0, !PT ;  /* 0x000000ff02ff7812 */ /* 0x008fda000780c0ff */
[----:B------:R-:W-:Y:S05]  /*b130*/  @P0 BRA `(.L_x_1597) ;  /* 0x000000e000000947 */ /* 0x000fea0003800000 */
[----:B--2---:R-:W2:Y:S01]  /*b140*/  S2R R2, SR_LANEID ;  /* 0x0000000000027919 */ /* 0x004ea20000000000 */
[----:B------:R-:W-:Y:S01]  /*b150*/  VOTEU.ANY UR4, UPT, PT ;  /* 0x0000000000047886 */ /* 0x000fe200038e0100 */
[----:B------:R-:W-:Y:S01]  /*b160*/  IMAD.MOV.U32 R4, RZ, RZ, c[0x0][0x560] ;  /* 0x00015800ff047624 */ /* 0x000fe200078e00ff */
[----:B------:R-:W2:Y:S01]  /*b170*/  FLO.U32 R3, UR4 ;  /* 0x0000000400037d00 */ /* 0x000ea200080e0000 */
[----:B------:R-:W-:Y:S01]  /*b180*/  IMAD.MOV.U32 R5, RZ, RZ, c[0x0][0x564] ;  /* 0x00015900ff057624 */ /* 0x000fe200078e00ff */
[----:B--2---:R-:W-:-:S06]  /*b190*/  ISETP.EQ.U32.AND P0, PT, R3, R2, PT ;  /* 0x000000020300720c */ /* 0x004fcc0003f02070 */
[----:B------:R-:W2:Y:S07]  /*b1a0*/  POPC R2, UR4 ;  /* 0x0000000400027d09 */ /* 0x000eae0008000000 */
[----:B--2---:R2:W3:Y:S04]  /*b1b0*/  @P0 ATOMG.E.ADD.STRONG.GPU PT, R2, [R4.64], R2 ;  /* 0x00000002040209a8 */ /* 0x0044e800081ee1c6 */
[----:B--2---:R-:W2:Y:S04]  /*b1c0*/  S2R R4, SR_LTMASK ;  /* 0x0000000000047919 */ /* 0x004ea80000003900 */
[----:B---3--:R2:W3:Y:S02]  /*b1d0*/  SHFL.IDX PT, R3, R2, R3, 0x1f ;  /* 0x00001f0302037589 */ /* 0x0084e400000e0000 */
[----:B--2---:R-:W-:-:S06]  /*b1e0*/  LOP3.LUT R2, R4, UR4, RZ, 0xc0, !PT ;  /* 0x0000000404027c12 */ /* 0x004fcc000f8ec0ff */
[----:B------:R-:W3:Y:S02]  /*b1f0*/  POPC R2, R2 ;  /* 0x0000000200027309 */ /* 0x000ee40000000000 */
[----:B---3-5:R-:W-:-:S05]  /*b200*/  IADD3 R6, R3, c[0x0][0xc], R2 ;  /* 0x0000030003067a10 */ /* 0x028fca0007ffe002 */
[----:B------:R2:W-:Y:S02]  /*b210*/  STL [R1], R6 ;  /* 0x0000000601007387 */ /* 0x0005e40000100800 */
.L_x_1597:
[----:B--2---:R-:W-:Y:S05]  /*b220*/  BSYNC B0 ;  /* 0x0000000000007941 */ /* 0x004fea0003800000 */
.L_x_1596:
        /* <DEDUP_REMOVED lines=20> */
[----:B--2---:R-:W-:Y:S02]  /*b370*/  F2FP.PACK_AB R2, R27, R26 ;  /* 0x0000001a1b02723e */ /* 0x004fe400000000ff */
[----:B-1----:R-:W-:-:S03]  /*b380*/  F2FP.PACK_AB R0, R157, R156 ;  /* 0x0000009c9d00723e */ /* 0x002fc600000000ff */
        /* <DEDUP_REMOVED lines=144> */
.L_x_1600:
[----:B-1----:R-:W2:Y:S04]  /*bc90*/  LDL.LU R3, [R1+0x8] ;  /* 0x0000080001037983 */ /* 0x002ea80000300800 */
[----:B------:R-:W3:Y:S04]  /*bca0*/  LDL.LU R2, [R1+0x50] ;  /* 0x0000500001027983 */ /* 0x000ee80000300800 */
[----:B------:R-:W4:Y:S01]  /*bcb0*/  LDL R110, [R1+0x4c] ;  /* 0x00004c00016e7983 */ /* 0x000f220000100800 */
[----:B------:R-:W-:Y:S01]  /*bcc0*/  IMAD.MOV.U32 R10, RZ, RZ, 0x368 ;  /* 0x00000368ff0a7424 */ /* 0x000fe200078e00ff */
[----:B------:R-:W-:-:S02]  /*bcd0*/  ISETP.GT.AND P2, PT, R5, 0x1, PT ;  /* 0x000000010500780c */ /* 0x000fc40003f44270 */
[----:B------:R-:W4:Y:S02]  /*bce0*/  LDL R31, [R1+0x14c] ;  /* 0x00014c00011f7983 */ /* 0x000f240000100800 */
[----:B------:R-:W-:Y:S02]  /*bcf0*/  SEL R10, R10, 0x328, P2 ;  /* 0x000003280a0a7807 */ /* 0x000fe40001000000 */
[----:B------:R-:W4:Y:S01]  /*bd00*/  LDL R21, [R1+0x4] ;  /* 0x0000040001157983 */ /* 0x000f220000100800 */
[----:B------:R-:W-:Y:S01]  /*bd10*/  ISETP.NE.U32.AND P0, PT, RZ, c[0x0][0x500], PT ;  /* 0x00014000ff007a0c */ /* 0x000fe20003f05070 */
[----:B------:R-:W1:Y:S03]  /*bd20*/  LDC.64 R4, c[0x0][R10+0x170] ;  /* 0x00005c000a047b82 */ /* 0x000e660000000a00 */
[----:B------:R-:W-:-:S04]  /*bd30*/  ISETP.NE.AND.EX P0, PT, RZ, c[0x0][0x504], PT, P0 ;  /* 0x00014100ff007a0c */ /* 0x000fc80003f05300 */
[----:B------:R-:W-:Y:S01]  /*bd40*/  SEL R8, R252, RZ, !P0 ;  /* 0x000000fffc087207 */ /* 0x000fe20004000000 */
[----:B------:R-:W1:Y:S08]  /*bd50*/  LDC.64 R12, c[0x0][R10+0x168] ;  /* 0x00005a000a0c7b82 */ /* 0x000e700000000a00 */
[----:B------:R4:W1:Y:S08]  /*bd60*/  LDC.64 R18, c[0x0][R10+0x178] ;  /* 0x00005e000a127b82 */ /* 0x0008700000000a00 */
[----:B------:R4:W1:Y:S01]  /*bd70*/  LDC.64 R16, c[0x0][R10+0x160] ;  /* 0x000058000a107b82 */ /* 0x0008620000000a00 */
[----:B--2---:R-:W-:-:S02]  /*bd80*/  LOP3.LUT R11, R3, 0xffff, RZ, 0xc0, !PT ;  /* 0x0000ffff030b7812 */ /* 0x004fc400078ec0ff */
[----:B---3--:R-:W-:Y:S01]  /*bd90*/  SEL R3, R2, RZ, !P0 ;  /* 0x000000ff02037207 */ /* 0x008fe20004000000 */
[-C--:B-1----:R-:W-:Y:S02]  /*bda0*/  IMAD R2, R5, R8.reuse, RZ ;  /* 0x0000000805027224 */ /* 0x082fe400078e02ff */
        /* <DEDUP_REMOVED lines=8> */
[----:B----4-:R-:W-:Y:S01]  /*be30*/  IMAD R10, R21, 0x80, R31 ;  /* 0x00000080150a7824 */ /* 0x010fe200078e021f */
[----:B------:R-:W-:Y:S02]  /*be40*/  ISETP.NE.AND P5, PT, R2, 0x1, PT ;  /* 0x000000010200780c */ /* 0x000fe40003fa5270 */
[----:B------:R-:W-:-:S05]  /*be50*/  SEL R2, R110, RZ, P2 ;  /* 0x000000ff6e027207 */ /* 0x000fca0001000000 */
[-C--:B------:R-:W-:Y:S02]  /*be60*/  IMAD.WIDE.U32 R4, R18, R2.reuse, RZ ;  /* 0x0000000212047225 */ /* 0x080fe400078e00ff */
[----:B------:R-:W2:Y:S02]  /*be70*/  LDL R18, [R1+0x148] ;  /* 0x0001480001127983 */ /* 0x000ea40000100800 */
[----:B------:R-:W-:Y:S02]  /*be80*/  IMAD R6, R19, R2, RZ ;  /* 0x0000000213067224 */ /* 0x000fe400078e02ff */
[----:B------:R-:W-:-:S04]  /*be90*/  @P5 IMAD.HI.U32 R3, R10, c[0x0][0x4ec], RZ ;  /* 0x00013b000a035a27 */ /* 0x000fc800078e00ff */
[----:B------:R-:W-:Y:S01]  /*bea0*/  IMAD.MOV.U32 R2, RZ, RZ, R10 ;  /* 0x000000ffff027224 */ /* 0x000fe200078e000a */
[----:B------:R-:W-:Y:S01]  /*beb0*/  @P5 SHF.R.U32.HI R2, RZ, c[0x0][0x4f0], R3 ;  /* 0x00013c00ff025a19 */ /* 0x000fe20000011603 */
[----:B------:R-:W-:Y:S01]  /*bec0*/  IMAD.IADD R6, R5, 0x1, R6 ;  /* 0x0000000105067824 */ /* 0x000fe200078e0206 */
[----:B------:R-:W1:Y:S02]  /*bed0*/  S2R R13, SR_TID.X ;  /* 0x00000000000d7919 */ /* 0x000e640000002100 */
[----:B------:R-:W-:Y:S02]  /*bee0*/  IADD3 R4, P1, P0, R2, R9, R4 ;  /* 0x0000000902047210 */ /* 0x000fe4000783e004 */
[--C-:B------:R-:W-:Y:S01]  /*bef0*/  SHF.R.S32.HI R5, RZ, 0x1f, R2.reuse ;  /* 0x0000001fff057819 */ /* 0x100fe20000011402 */
[----:B------:R-:W-:Y:S01]  /*bf00*/  IMAD.MOV R2, RZ, RZ, -R2 ;  /* 0x000000ffff027224 */ /* 0x000fe200078e0a02 */
[----:B------:R-:W-:-:S03]  /*bf10*/  SHF.R.S32.HI R9, RZ, 0x1f, R0 ;  /* 0x0000001fff097819 */ /* 0x000fc60000011400 */
[----:B------:R-:W-:Y:S01]  /*bf20*/  IMAD R2, R2, c[0x0][0x4e8], R10 ;  /* 0x00013a0002027a24 */ /* 0x000fe200078e020a */
[----:B------:R-:W-:-:S04]  /*bf30*/  IADD3.X R3, R12, R7, R9, P4, P3 ;  /* 0x000000070c037210 */ /* 0x000fc800027e6409 */
[----:B------:R-:W-:Y:S01]  /*bf40*/  IADD3.X R5, R5, R3, R6, P1, P0 ;  /* 0x0000000305057210 */ /* 0x000fe20000fe0406 */
[----:B------:R-:W-:Y:S01]  /*bf50*/  IMAD R3, R17, R2, RZ ;  /* 0x0000000211037224 */ /* 0x000fe200078e02ff */
[----:B------:R-:W-:-:S05]  /*bf60*/  SHF.R.S32.HI R6, RZ, 0x1f, R2 ;  /* 0x0000001fff067819 */ /* 0x000fca0000011402 */
[C---:B------:R-:W-:Y:S02]  /*bf70*/  IMAD R6, R16.reuse, R6, R3 ;  /* 0x0000000610067224 */ /* 0x040fe400078e0203 */
[----:B------:R-:W-:-:S04]  /*bf80*/  IMAD.WIDE.U32 R2, R16, R2, R4 ;  /* 0x0000000210027225 */ /* 0x000fc800078e0004 */
[----:B------:R-:W-:Y:S02]  /*bf90*/  IMAD.MOV.U32 R4, RZ, RZ, c[0x0][0x4a8] ;  /* 0x00012a00ff047624 */ /* 0x000fe400078e00ff */
[----:B------:R-:W-:Y:S01]  /*bfa0*/  IMAD.MOV.U32 R5, RZ, RZ, c[0x0][0x4ac] ;  /* 0x00012b00ff057624 */ /* 0x000fe200078e00ff */
[----:B-1----:R-:W-:Y:S02]  /*bfb0*/  SHF.R.S32.HI R31, RZ, 0x1f, R13 ;  /* 0x0000001fff1f7819 */ /* 0x002fe4000001140d */
[----:B------:R-:W-:Y:S01]  /*bfc0*/  SEL R4, R4, c[0x0][0x450], P2 ;  /* 0x0001140004047a07 */ /* 0x000fe20001000000 */
[----:B------:R-:W-:Y:S01]  /*bfd0*/  IMAD.IADD R3, R3, 0x1, R6 ;  /* 0x0000000103037824 */ /* 0x000fe200078e0206 */
[----:B------:R-:W-:Y:S02]  /*bfe0*/  SEL R5, R5, c[0x0][0x454], P2 ;  /* 0x0001150005057a07 */ /* 0x000fe40001000000 */
[----:B------:R-:W-:Y:S02]  /*bff0*/  LEA R4, P0, R2, R4, 0x2 ;  /* 0x0000000402047211 */ /* 0x000fe400078010ff */
[----:B------:R-:W-:-:S02]  /*c000*/  LEA.HI R31, R31, R13, RZ, 0x5 ;  /* 0x0000000d1f1f7211 */ /* 0x000fc400078f28ff */
[----:B------:R-:W-:Y:S02]  /*c010*/  LEA.HI.X R2, R2, R5, R3, 0x2, P0 ;  /* 0x0000000502027211 */ /* 0x000fe400000f1403 */
[----:B------:R-:W-:Y:S01]  /*c020*/  LOP3.LUT R31, R31, 0xffffffe0, RZ, 0xc0, !PT ;  /* 0xffffffe01f1f7812 */ /* 0x000fe200078ec0ff */
[----:B------:R-:W-:Y:S04]  /*c030*/  SHFL.IDX PT, R6, R4, RZ, 0x1c1f ;  /* 0x001c1fff04067589 */ /* 0x000fe800000e0000 */
[----:B------:R-:W1:Y:S01]  /*c040*/  SHFL.IDX PT, R7, R2, RZ, 0x1c1f ;  /* 0x001c1fff02077589 */ /* 0x000e6200000e0000 */
[----:B------:R-:W-:-:S03]  /*c050*/  IMAD.IADD R31, R13, 0x1, -R31 ;  /* 0x000000010d1f7824 */ /* 0x000fc600078e0a1f */
[----:B------:R-:W-:Y:S01]  /*c060*/  SHFL.IDX PT, R4, R4, 0x1, 0x1c1f ;  /* 0x003c1f0004047f89 */ /* 0x000fe200000e0000 */
[----:B------:R-:W-:-:S03]  /*c070*/  IMAD R13, R14, c[0x0][0x4e8], RZ ;  /* 0x00013a000e0d7a24 */ /* 0x000fc600078e02ff */
[----:B------:R2:W3:Y:S01]  /*c080*/  SHFL.IDX PT, R5, R2, 0x1, 0x1c1f ;  /* 0x003c1f0002057f89 */ /* 0x0004e200000e0000 */
        /* <DEDUP_REMOVED lines=12> */
[----:B-1----:R-:W-:Y:S01]  /*c150*/  LEA R4, R236, R241, 0x5 ;  /* 0x000000f1ec047211 */ /* 0x002fe200078e28ff */
[C---:B------:R-:W-:Y:S01]  /*c160*/  IMAD.WIDE.U32 R2, R0.reuse, c[0x0][0x3a0], RZ ;  /* 0x0000e80000027a25 */ /* 0x040fe200078e00ff */
[----:B------:R-:W-:Y:S01]  /*c170*/  SHF.R.S32.HI R5, RZ, 0x1f, R8 ;  /* 0x0000001fff057819 */ /* 0x000fe20000011408 */
[----:B------:R1:W2:Y:S01]  /*c180*/  LDS.128 R32, [R229+0x80] ;  /* 0x00008000e5207984 */ /* 0x0002a20000000c00 */
[----:B------:R-:W-:Y:S01]  /*c190*/  LEA R4, R21, R4, 0x7 ;  /* 0x0000000415047211 */ /* 0x000fe200078e38ff */
[----:B------:R-:W-:-:S02]  /*c1a0*/  IMAD R0, R0, c[0x0][0x3a4], R9 ;  /* 0x0000e90000007a24 */ /* 0x000fc400078e0209 */
[----:B------:R1:W3:Y:S01]  /*c1b0*/  LDS.128 R48, [R229+0x1080] ;  /* 0x00108000e5307984 */ /* 0x0002e20000000c00 */
[----:B------:R-:W-:Y:S02]  /*c1c0*/  IMAD R5, R5, c[0x0][0x3f0], RZ ;  /* 0x0000fc0005057a24 */ /* 0x000fe400078e02ff */
[----:B------:R-:W-:Y:S01]  /*c1d0*/  IADD3 R3, R3, R0, RZ ;  /* 0x0000000003037210 */ /* 0x000fe20007ffe0ff */
[----:B------:R-:W-:Y:S01]  /*c1e0*/  @P5 IMAD.HI.U32 R6, R4, c[0x0][0x4ec], RZ ;  /* 0x00013b0004065a27 */ /* 0x000fe200078e00ff */
[----:B------:R1:W4:Y:S01]  /*c1f0*/  LDS.128 R64, [R229+0x2080] ;  /* 0x00208000e5407984 */ /* 0x0003220000000c00 */
[----:B------:R-:W-:Y:S02]  /*c200*/  MOV R0, R4 ;  /* 0x0000000400007202 */ /* 0x000fe40000000f00 */
[----:B------:R-:W-:Y:S01]  /*c210*/  IMAD.WIDE.U32 R2, R11, c[0x0][0x3e8], R2 ;  /* 0x0000fa000b027a25 */ /* 0x000fe200078e0002 */
[----:B------:R1:W1:Y:S01]  /*c220*/  LDS.128 R76, [R229+0x3080] ;  /* 0x00308000e54c7984 */ /* 0x0002620000000c00 */
[----:B------:R-:W-:-:S02]  /*c230*/  @P5 SHF.R.U32.HI R0, RZ, c[0x0][0x4f0], R6 ;  /* 0x00013c00ff005a19 */ /* 0x000fc40000011606 */
[----:B------:R-:W-:Y:S01]  /*c240*/  IMAD R3, R11, c[0x0][0x3ec], R3 ;  /* 0x0000fb000b037a24 */ /* 0x000fe200078e0203 */
[----:B------:R1:W1:Y:S01]  /*c250*/  LDS.128 R24, [R229+0x4080] ;  /* 0x00408000e5187984 */ /* 0x0002620000000c00 */
[C---:B------:R-:W-:Y:S01]  /*c260*/  IMAD R7, R8.reuse, c[0x0][0x3f4], R5 ;  /* 0x0000fd0008077a24 */ /* 0x040fe200078e0205 */
[----:B------:R-:W-:Y:S01]  /*c270*/  SHF.R.S32.HI R6, RZ, 0x1f, R0 ;  /* 0x0000001fff067819 */ /* 0x000fe20000011400 */
[----:B------:R-:W-:Y:S01]  /*c280*/  IMAD.WIDE.U32 R2, R8, c[0x0][0x3f0], R2 ;  /* 0x0000fc0008027a25 */ /* 0x000fe200078e0002 */
[----:B------:R1:W1:Y:S01]  /*c290*/  LDS.128 R44, [R229+0x5080] ;  /* 0x00508000e52c7984 */ /* 0x0002620000000c00 */
[----:B------:R-:W-:Y:S02]  /*c2a0*/  IADD3 R5, -R0, RZ, RZ ;  /* 0x000000ff00057210 */ /* 0x000fe40007ffe1ff */
[----:B------:R-:W-:Y:S01]  /*c2b0*/  IMAD R6, R6, c[0x0][0x3e0], RZ ;  /* 0x0000f80006067a24 */ /* 0x000fe200078e02ff */
[----:B------:R1:W1:Y:S01]  /*c2c0*/  LDS.128 R60, [R229+0x6080] ;  /* 0x00608000e53c7984 */ /* 0x0002620000000c00 */
[----:B------:R-:W-:Y:S01]  /*c2d0*/  IADD3 R3, R3, R7, RZ ;  /* 0x0000000703037210 */ /* 0x000fe20007ffe0ff */
[----:B------:R-:W-:-:S02]  /*c2e0*/  IMAD R4, R5, c[0x0][0x4e8], R4 ;  /* 0x00013a0005047a24 */ /* 0x000fc400078e0204 */
        /* <DEDUP_REMOVED lines=18> */
[----:B------:R1:W1:Y:S01]  /*c410*/  LDS.128 R80, [R229+0xf080] ;  /* 0x00f08000e5507984 */ /* 0x0002620000000c00 */
[----:B------:R-:W-:Y:S05]  /*c420*/  BRA.DIV ~URZ, `(.L_x_1602) ;  /* 0x00004e627f007947 */ /* 0x000fea000b800000 */
[----:B--234-:R2:W3:Y:S02]  /*c430*/  SHFL.IDX PT, R4, R5, RZ, 0x181f ;  /* 0x00181fff05047589 */ /* 0x01c4e400000e0000 */
.L_x_1673:
[----:B------:R-:W-:Y:S05]  /*c440*/  BRA.DIV ~URZ, `(.L_x_1603) ;  /* 0x00004eb27f007947 */ /* 0x000fea000b800000 */
[----:B------:R4:W2:Y:S02]  /*c450*/  SHFL.IDX PT, R0, R14, RZ, 0x181f ;  /* 0x00181fff0e007589 */ /* 0x0008a400000e0000 */
.L_x_1674:
[----:B------:R-:W5:Y:S01]  /*c460*/  LDL.LU R2, [R1+0x4] ;  /* 0x0000040001027983 */ /* 0x000f620000300800 */
[----:B------:R-:W-:Y:S01]  /*c470*/  BSSY B0, `(.L_x_1604) ;  /* 0x0000018000007945 */ /* 0x000fe20003800000 */
[----:B-----5:R-:W-:-:S04]  /*c480*/  LEA R12, R2, R241, 0x7 ;  /* 0x000000f1020c7211 */ /* 0x020fc800078e38ff */
[----:B------:R-:W-:-:S13]  /*c490*/  ISETP.GE.AND P0, PT, R12, R13, PT ;  /* 0x0000000d0c00720c */ /* 0x000fda0003f06270 */
[----:B------:R-:W-:Y:S05]  /*c4a0*/  @P0 BRA `(.L_x_1605) ;  /* 0x0000014000000947 */ /* 0x000fea0003800000 */
[----:B------:R-:W-:Y:S02]  /*c4b0*/  ISETP.GE.AND P3, PT, R232, c[0x0][0x3c8], PT ;  /* 0x0000f200e8007a0c */ /* 0x000fe40003f66270 */
[----:B------:R-:W-:Y:S02]  /*c4c0*/  ISETP.GE.AND P2, PT, R238, c[0x0][0x3c8], PT ;  /* 0x0000f200ee007a0c */ /* 0x000fe40003f46270 */
[----:B------:R-:W-:Y:S02]  /*c4d0*/  ISETP.GE.AND P1, PT, R237, c[0x0][0x3c8], PT ;  /* 0x0000f200ed007a0c */ /* 0x000fe40003f26270 */
[----:B------:R-:W-:Y:S02]  /*c4e0*/  ISETP.GE.AND P0, PT, R239, c[0x0][0x3c8], PT ;  /* 0x0000f200ef007a0c */ /* 0x000fe40003f06270 */
[----:B------:R-:W-:Y:S02]  /*c4f0*/  SHF.R.S32.HI R2, RZ, 0x1f, R232 ;  /* 0x0000001fff027819 */ /* 0x000fe400000114e8 */
[----:B------:R-:W-:-:S02]  /*c500*/  SHF.R.S32.HI R29, RZ, 0x1f, R238 ;  /* 0x0000001fff1d7819 */ /* 0x000fc400000114ee */
[----:B------:R-:W-:Y:S02]  /*c510*/  SHF.R.S32.HI R28, RZ, 0x1f, R237 ;  /* 0x0000001fff1c7819 */ /* 0x000fe400000114ed */
[-C--:B--2---:R-:W-:Y:S02]  /*c520*/  @!P3 LEA R10, P4, R232, R0.reuse, 0x1 ;  /* 0x00000000e80ab211 */ /* 0x084fe400078808ff */
[-C--:B------:R-:W-:Y:S02]  /*c530*/  @!P2 LEA R8, P6, R238, R0.reuse, 0x1 ;  /* 0x00000000ee08a211 */ /* 0x080fe400078c08ff */
[----:B------:R-:W-:Y:S02]  /*c540*/  @!P1 LEA R6, P5, R237, R0, 0x1 ;  /* 0x00000000ed069211 */ /* 0x000fe400078a08ff */
[----:B---3--:R-:W-:Y:S02]  /*c550*/  @!P3 LEA.HI.X R11, R232, R4, R2, 0x1, P4 ;  /* 0x00000004e80bb211 */ /* 0x008fe400020f0c02 */
[----:B------:R-:W-:-:S02]  /*c560*/  SHF.R.S32.HI R15, RZ, 0x1f, R239 ;  /* 0x0000001fff0f7819 */ /* 0x000fc400000114ef */
[----:B------:R-:W-:Y:S01]  /*c570*/  @!P0 LEA R2, P4, R239, R0, 0x1 ;  /* 0x00000000ef028211 */ /* 0x000fe200078808ff */
[----:B------:R2:W-:Y:S01]  /*c580*/  @!P3 ST.E.128 [R10.64], R32 ;  /* 0x000000200a00b985 */ /* 0x0005e2000c101d06 */
[-C--:B------:R-:W-:Y:S02]  /*c590*/  @!P2 LEA.HI.X R9, R238, R4.reuse, R29, 0x1, P6 ;  /* 0x00000004ee09a211 */ /* 0x080fe400030f0c1d */
[-C--:B------:R-:W-:Y:S02]  /*c5a0*/  @!P1 LEA.HI.X R7, R237, R4.reuse, R28, 0x1, P5 ;  /* 0x00000004ed079211 */ /* 0x080fe400028f0c1c */
[----:B------:R-:W-:Y:S01]  /*c5b0*/  @!P0 LEA.HI.X R3, R239, R4, R15, 0x1, P4 ;  /* 0x00000004ef038211 */ /* 0x000fe200020f0c0f */
[----:B-1----:R2:W-:Y:S04]  /*c5c0*/  @!P2 ST.E.128 [R8.64], R24 ;  /* 0x000000180800a985 */ /* 0x0025e8000c101d06 */
[----:B------:R2:W-:Y:S04]  /*c5d0*/  @!P1 ST.E.128 [R6.64], R20 ;  /* 0x0000001406009985 */ /* 0x0005e8000c101d06 */
[----:B------:R2:W-:Y:S02]  /*c5e0*/  @!P0 ST.E.128 [R2.64], R16 ;  /* 0x0000001002008985 */ /* 0x0005e4000c101d06 */
.L_x_1605:
[----:B------:R-:W-:Y:S05]  /*c5f0*/  BSYNC B0 ;  /* 0x0000000000007941 */ /* 0x000fea0003800000 */
.L_x_1604:
[----:B------:R-:W-:Y:S05]  /*c600*/  BRA.DIV ~URZ, `(.L_x_1606) ;  /* 0x00004d627f007947 */ /* 0x000fea000b800000 */
[----:B---3--:R3:W4:Y:S04]  /*c610*/  SHFL.IDX PT, R4, R5, 0x1, 0x181f ;  /* 0x00381f0005047f89 */ /* 0x00872800000e0000 */
[----:B--2---:R3:W2:Y:S02]  /*c620*/  SHFL.IDX PT, R0, R14, 0x1, 0x181f ;  /* 0x00381f000e007f89 */ /* 0x0046a400000e0000 */
.L_x_1675:
[----:B------:R-:W-:Y:S01]  /*c630*/  IADD3 R2, R12, 0x20, RZ ;  /* 0x000000200c027810 */ /* 0x000fe20007ffe0ff */
[----:B------:R-:W-:Y:S03]  /*c640*/  BSSY B0, `(.L_x_1607) ;  /* 0x0000017000007945 */ /* 0x000fe60003800000 */
[----:B------:R-:W-:-:S13]  /*c650*/  ISETP.GE.AND P0, PT, R2, R13, PT ;  /* 0x0000000d0200720c */ /* 0x000fda0003f06270 */
[----:B------:R-:W-:Y:S05]  /*c660*/  @P0 BRA `(.L_x_1608) ;  /* 0x0000014000000947 */ /* 0x000fea0003800000 */
[----:B------:R-:W-:Y:S02]  /*c670*/  ISETP.GE.AND P3, PT, R232, c[0x0][0x3c8], PT ;  /* 0x0000f200e8007a0c */ /* 0x000fe40003f66270 */
[----:B------:R-:W-:Y:S02]  /*c680*/  ISETP.GE.AND P2, PT, R238, c[0x0][0x3c8], PT ;  /* 0x0000f200ee007a0c */ /* 0x000fe40003f46270 */
[----:B------:R-:W-:Y:S02]  /*c690*/  ISETP.GE.AND P1, PT, R237, c[0x0][0x3c8], PT ;  /* 0x0000f200ed007a0c */ /* 0x000fe40003f26270 */
[----:B------:R-:W-:Y:S02]  /*c6a0*/  ISETP.GE.AND P0, PT, R239, c[0x0][0x3c8], PT ;  /* 0x0000f200ef007a0c */ /* 0x000fe40003f06270 */
[----:B------:R-:W-:Y:S02]  /*c6b0*/  SHF.R.S32.HI R3, RZ, 0x1f, R232 ;  /* 0x0000001fff037819 */ /* 0x000fe400000114e8 */
[----:B-1----:R-:W-:-:S02]  /*c6c0*/  SHF.R.S32.HI R17, RZ, 0x1f, R238 ;  /* 0x0000001fff117819 */ /* 0x002fc400000114ee */
[----:B------:R-:W-:Y:S02]  /*c6d0*/  SHF.R.S32.HI R16, RZ, 0x1f, R237 ;  /* 0x0000001fff107819 */ /* 0x000fe400000114ed */
[-C--:B--2---:R-:W-:Y:S02]  /*c6e0*/  @!P3 LEA R10, P4, R232, R0.reuse, 0x1 ;  /* 0x00000000e80ab211 */ /* 0x084fe400078808ff */
[-C--:B------:R-:W-:Y:S02]  /*c6f0*/  @!P2 LEA R8, P6, R238, R0.reuse, 0x1 ;  /* 0x00000000ee08a211 */ /* 0x080fe400078c08ff */
[----:B------:R-:W-:Y:S02]  /*c700*/  @!P1 LEA R6, P5, R237, R0, 0x1 ;  /* 0x00000000ed069211 */ /* 0x000fe400078a08ff */
[----:B----4-:R-:W-:Y:S02]  /*c710*/  @!P3 LEA.HI.X R11, R232, R4, R3, 0x1, P4 ;  /* 0x00000004e80bb211 */ /* 0x010fe400020f0c03 */
[----:B------:R-:W-:-:S02]  /*c720*/  SHF.R.S32.HI R15, RZ, 0x1f, R239 ;  /* 0x0000001fff0f7819 */ /* 0x000fc400000114ef */
[----:B------:R-:W-:Y:S01]  /*c730*/  @!P0 LEA R2, P4, R239, R0, 0x1 ;  /* 0x00000000ef028211 */ /* 0x000fe200078808ff */
[----:B------:R1:W-:Y:S01]  /*c740*/  @!P3 ST.E.128 [R10.64], R48 ;  /* 0x000000300a00b985 */ /* 0x0003e2000c101d06 */
[-C--:B------:R-:W-:Y:S02]  /*c750*/  @!P2 LEA.HI.X R9, R238, R4.reuse, R17, 0x1, P6 ;  /* 0x00000004ee09a211 */ /* 0x080fe400030f0c11 */
[-C--:B------:R-:W-:Y:S02]  /*c760*/  @!P1 LEA.HI.X R7, R237, R4.reuse, R16, 0x1, P5 ;  /* 0x00000004ed079211 */ /* 0x080fe400028f0c10 */
[----:B------:R-:W-:Y:S01]  /*c770*/  @!P0 LEA.HI.X R3, R239, R4, R15, 0x1, P4 ;  /* 0x00000004ef038211 */ /* 0x000fe200020f0c0f */
[----:B------:R1:W-:Y:S04]  /*c780*/  @!P2 ST.E.128 [R8.64], R44 ;  /* 0x0000002c0800a985 */ /* 0x0003e8000c101d06 */
[----:B------:R1:W-:Y:S04]  /*c790*/  @!P1 ST.E.128 [R6.64], R40 ;  /* 0x0000002806009985 */ /* 0x0003e8000c101d06 */
[----:B------:R1:W-:Y:S02]  /*c7a0*/  @!P0 ST.E.128 [R2.64], R36 ;  /* 0x0000002402008985 */ /* 0x0003e4000c101d06 */
.L_x_1608:
[----:B------:R-:W-:Y:S05]  /*c7b0*/  BSYNC B0 ;  /* 0x0000000000007941 */ /* 0x000fea0003800000 */
.L_x_1607:
[----:B------:R-:W-:Y:S05]  /*c7c0*/  BRA.DIV ~URZ, `(.L_x_1609) ;  /* 0x00004c727f007947 */ /* 0x000fea000b800000 */
[----:B----4-:R4:W3:Y:S02]  /*c7d0*/  SHFL.IDX PT, R4, R5, 0x2, 0x181f ;  /* 0x00581f0005047f89 */ /* 0x0108e400000e0000 */
.L_x_1676:
[----:B------:R-:W-:Y:S05]  /*c7e0*/  BRA.DIV ~URZ, `(.L_x_1610) ;  /* 0x00004cc27f007947 */ /* 0x000fea000b800000 */
[----:B--2---:R2:W4:Y:S02]  /*c7f0*/  SHFL.IDX PT, R0, R14, 0x2, 0x181f ;  /* 0x00581f000e007f89 */ /* 0x00452400000e0000 */
.L_x_1677:
[----:B-1----:R-:W-:Y:S01]  /*c800*/  IADD3 R2, R12, 0x40, RZ ;  /* 0x000000400c027810 */ /* 0x002fe20007ffe0ff */
        /* <DEDUP_REMOVED lines=10> */
[-C--:B----4-:R-:W-:Y:S02]  /*c8b0*/  @!P3 LEA R10, P4, R232, R0.reuse, 0x1 ;  /* 0x00000000e80ab211 */ /* 0x090fe400078808ff */
        /* <DEDUP_REMOVED lines=12> */
.L_x_1612:
[----:B------:R-:W-:Y:S05]  /*c980*/  BSYNC B0 ;  /* 0x0000000000007941 */ /* 0x000fea0003800000 */
.L_x_1611:
[----:B------:R-:W-:Y:S05]  /*c990*/  BRA.DIV ~URZ, `(.L_x_1613) ;  /* 0x00004b827f007947 */ /* 0x000fea000b800000 */
[----:B---3--:R3:W1:Y:S04]  /*c9a0*/  SHFL.IDX PT, R4, R5, 0x3, 0x181f ;  /* 0x00781f0005047f89 */ /* 0x00866800000e0000 */
[----:B----4-:R3:W4:Y:S02]  /*c9b0*/  SHFL.IDX PT, R0, R14, 0x3, 0x181f ;  /* 0x00781f000e007f89 */ /* 0x01072400000e0000 */
.L_x_1678:
[----:B-1----:R-:W-:-:S04]  /*c9c0*/  IADD3 R2, R12, 0x60, RZ ;  /* 0x000000600c027810 */ /* 0x002fc80007ffe0ff */
[----:B------:R-:W-:-:S13]  /*c9d0*/  ISETP.GE.AND P0, PT, R2, R13, PT ;  /* 0x0000000d0200720c */ /* 0x000fda0003f06270 */
[----:B------:R-:W-:Y:S05]  /*c9e0*/  @P0 BRA `(.L_x_1614) ;  /* 0x00002b9000000947 */ /* 0x000fea0003800000 */
[----:B------:R-:W-:Y:S02]  /*c9f0*/  ISETP.GE.AND P2, PT, R232, c[0x0][0x3c8], PT ;  /* 0x0000f200e8007a0c */ /* 0x000fe40003f46270 */
[----:B------:R-:W-:Y:S02]  /*ca00*/  ISETP.GE.AND P1, PT, R238, c[0x0][0x3c8], PT ;  /* 0x0000f200ee007a0c */ /* 0x000fe40003f26270 */
[----:B------:R-:W-:Y:S02]  /*ca10*/  ISETP.GE.AND P0, PT, R237, c[0x0][0x3c8], PT ;  /* 0x0000f200ed007a0c */ /* 0x000fe40003f06270 */
[----:B------:R-:W-:Y:S02]  /*ca20*/  SHF.R.S32.HI R11, RZ, 0x1f, R232 ;  /* 0x0000001fff0b7819 */ /* 0x000fe400000114e8 */
[----:B------:R-:W-:Y:S02]  /*ca30*/  SHF.R.S32.HI R10, RZ, 0x1f, R238 ;  /* 0x0000001fff0a7819 */ /* 0x000fe400000114ee */
[----:B---3--:R-:W-:-:S03]  /*ca40*/  SHF.R.S32.HI R5, RZ, 0x1f, R237 ;  /* 0x0000001fff057819 */ /* 0x008fc600000114ed */
[-C--:B----4-:R-:W-:Y:S02]  /*ca50*/  @!P2 LEA R8, P5, R232, R0.reuse, 0x1 ;  /* 0x00000000e808a211 */ /* 0x090fe400078a08ff */
[-C--:B------:R-:W-:Y:S02]  /*ca60*/  @!P1 LEA R6, P4, R238, R0.reuse, 0x1 ;  /* 0x00000000ee069211 */ /* 0x080fe400078808ff */
[C---:B------:R-:W-:Y:S02]  /*ca70*/  @!P0 LEA R2, P3, R237.reuse, R0, 0x1 ;  /* 0x00000000ed028211 */ /* 0x040fe400078608ff */
[-C--:B------:R-:W-:Y:S02]  /*ca80*/  @!P2 LEA.HI.X R9, R232, R4.reuse, R11, 0x1, P5 ;  /* 0x00000004e809a211 */ /* 0x080fe400028f0c0b */
[-C--:B------:R-:W-:Y:S02]  /*ca90*/  @!P1 LEA.HI.X R7, R238, R4.reuse, R10, 0x1, P4 ;  /* 0x00000004ee079211 */ /* 0x080fe400020f0c0a */
[----:B------:R-:W-:Y:S01]  /*caa0*/  @!P0 LEA.HI.X R3, R237, R4, R5, 0x1, P3 ;  /* 0x00000004ed038211 */ /* 0x000fe200018f0c05 */
[----:B------:R1:W-:Y:S04]  /*cab0*/  @!P2 ST.E.128 [R8.64], R76 ;  /* 0x0000004c0800a985 */ /* 0x0003e8000c101d06 */
[----:B------:R1:W-:Y:S04]  /*cac0*/  @!P1 ST.E.128 [R6.64], R72 ;  /* 0x0000004806009985 */ /* 0x0003e8000c101d06 */
[----:B------:R1:W-:Y:S01]  /*cad0*/  @!P0 ST.E.128 [R2.64], R68 ;  /* 0x0000004402008985 */ /* 0x0003e2000c101d06 */
[----:B------:R-:W-:-:S13]  /*cae0*/  ISETP.GE.AND P0, PT, R239, c[0x0][0x3c8], PT ;  /* 0x0000f200ef007a0c */ /* 0x000fda0003f06270 */
[----:B------:R-:W-:Y:S05]  /*caf0*/  @P0 BRA `(.L_x_1614) ;  /* 0x00002a8000000947 */ /* 0x000fea0003800000 */
[----:B------:R-:W-:Y:S02]  /*cb00*/  SHF.R.S32.HI R5, RZ, 0x1f, R239 ;  /* 0x0000001fff057819 */ /* 0x000fe400000114ef */
[----:B-1----:R-:W-:-:S04]  /*cb10*/  LEA R2, P0, R239, R0, 0x1 ;  /* 0x00000000ef027211 */ /* 0x002fc800078008ff */
[----:B------:R-:W-:-:S05]  /*cb20*/  LEA.HI.X R3, R239, R4, R5, 0x1, P0 ;  /* 0x00000004ef037211 */ /* 0x000fca00000f0c05 */
[----:B------:R1:W-:Y:S01]  /*cb30*/  ST.E.128 [R2.64], R80 ;  /* 0x0000005002007985 */ /* 0x0003e2000c101d06 */
[----:B------:R-:W-:Y:S05]  /*cb40*/  BRA `(.L_x_1614) ;  /* 0x00002a3000007947 */ /* 0x000fea0003800000 */
.L_x_1601:
        /* <DEDUP_REMOVED lines=19> */
[----:B------:R-:W-:Y:S01]  /*cc80*/  IMAD R3, R5, c[0x0][0x44c], R3 ;  /* 0x0001130005037a24 */ /* 0x000fe200078e0203 */
[----:B------:R-:W-:-:S03]  /*cc90*/  IADD3 R5, -R0, RZ, RZ ;  /* 0x000000ff00057210 */ /* 0x000fc60007ffe1ff */
[----:B------:R-:W-:-:S04]  /*cca0*/  IMAD.WIDE.U32 R2, R0, c[0x0][0x430], R2 ;  /* 0x00010c0000027a25 */ /* 0x000fc800078e0002 */
[----:B------:R-:W-:Y:S01]  /*ccb0*/  IMAD R0, R5, c[0x0][0x4e8], R10 ;  /* 0x00013a0005007a24 */ /* 0x000fe200078e020a */
[----:B------:R-:W-:-:S04]  /*ccc0*/  IADD3 R3, R3, R4, RZ ;  /* 0x0000000403037210 */ /* 0x000fc80007ffe0ff */
[----:B------:R-:W-:Y:S01]  /*ccd0*/  SHF.R.S32.HI R4, RZ, 0x1f, R0 ;  /* 0x0000001fff047819 */ /* 0x000fe20000011400 */
        /* <DEDUP_REMOVED lines=8> */
.L_x_1679:
[----:B------:R-:W-:Y:S05]  /*cd60*/  BRA.DIV ~URZ, `(.L_x_1616) ;  /* 0x000048f27f007947 */ /* 0x000fea000b800000 */
[----:B------:R3:W4:Y:S02]  /*cd70*/  SHFL.IDX PT, R0, R12, RZ, 0x1c1f ;  /* 0x001c1fff0c007589 */ /* 0x00072400000e0000 */
.L_x_1680:
        /* <DEDUP_REMOVED lines=19> */
[----:B-----5:R-:W-:-:S13]  /*ceb0*/  ISETP.GE.AND P0, PT, R8, c[0x0][0x3c8], PT ;  /* 0x0000f20008007a0c */ /* 0x020fda0003f06270 */
[----:B------:R-:W-:Y:S02]  /*cec0*/  @!P0 IMAD.MOV.U32 R2, RZ, RZ, R0 ;  /* 0x000000ffff028224 */ /* 0x000fe400078e0000 */
[----:B------:R-:W-:-:S04]  /*ced0*/  @!P0 IMAD.MOV.U32 R3, RZ, RZ, R4 ;  /* 0x000000ffff038224 */ /* 0x000fc800078e0004 */
[----:B------:R-:W-:Y:S01]  /*cee0*/  @!P0 IMAD.WIDE R2, R8, 0x4, R2 ;  /* 0x0000000408028825 */ /* 0x000fe200078e0202 */
[----:B---3--:R-:W-:Y:S01]  /*cef0*/  ISETP.GE.AND P1, PT, R6, c[0x0][0x3c8], PT ;  /* 0x0000f20006007a0c */ /* 0x008fe20003f26270 */
[----:B------:R-:W3:Y:S04]  /*cf00*/  LDL R8, [R1+0xac] ;  /* 0x0000ac0001087983 */ /* 0x000ee80000100800 */
[----:B------:R5:W-:Y:S04]  /*cf10*/  @!P0 ST.E.64 [R2.64], R24 ;  /* 0x0000001802008985 */ /* 0x000be8000c101b06 */
[----:B-----5:R-:W5:Y:S01]  /*cf20*/  LDL R25, [R1+0x124] ;  /* 0x0001240001197983 */ /* 0x020f620000100800 */
[----:B----4-:R-:W-:-:S03]  /*cf30*/  ISETP.GE.AND P2, PT, R11, c[0x0][0x3c8], PT ;  /* 0x0000f2000b007a0c */ /* 0x010fc60003f46270 */
[----:B------:R-:W-:Y:S01]  /*cf40*/  @!P1 LEA R2, P0, R6, R0, 0x2 ;  /* 0x0000000006029211 */ /* 0x000fe200078010ff */
[----:B------:R-:W4:Y:S01]  /*cf50*/  LDL R24, [R1+0x98] ;  /* 0x0000980001187983 */ /* 0x000f220000100800 */
[----:B--2---:R-:W-:Y:S02]  /*cf60*/  ISETP.GE.AND P3, PT, R10, c[0x0][0x3c8], PT ;  /* 0x0000f2000a007a0c */ /* 0x004fe40003f66270 */
[----:B------:R-:W-:-:S05]  /*cf70*/  @!P1 LEA.HI.X R3, R6, R4, R7, 0x2, P0 ;  /* 0x0000000406039211 */ /* 0x000fca00000f1407 */
[----:B------:R2:W-:Y:S01]  /*cf80*/  @!P1 ST.E.64 [R2.64], R26 ;  /* 0x0000001a02009985 */ /* 0x0005e2000c101b06 */
[----:B------:R-:W-:Y:S02]  /*cf90*/  ISETP.GE.AND P1, PT, R9, c[0x0][0x3c8], PT ;  /* 0x0000f20009007a0c */ /* 0x000fe40003f26270 */
[----:B------:R-:W-:-:S03]  /*cfa0*/  ISETP.GE.AND P4, PT, R17, c[0x0][0x3c8], PT ;  /* 0x0000f20011007a0c */ /* 0x000fc60003f86270 */
[----:B------:R-:W-:-:S04]  /*cfb0*/  @!P3 LEA R6, P0, R10, R0, 0x2 ;  /* 0x000000000a06b211 */ /* 0x000fc800078010ff */
[----:B------:R-:W-:Y:S02]  /*cfc0*/  @!P3 LEA.HI.X R7, R10, R4, R110, 0x2, P0 ;  /* 0x000000040a07b211 */ /* 0x000fe400000f146e */
[----:B------:R-:W4:Y:S01]  /*cfd0*/  LDL R10, [R1+0x120] ;  /* 0x00012000010a7983 */ /* 0x000f220000100800 */
[----:B--2---:R-:W-:-:S03]  /*cfe0*/  @!P2 LEA R2, P5, R11, R0, 0x2 ;  /* 0x000000000b02a211 */ /* 0x004fc600078a10ff */
[----:B------:R-:W2:Y:S01]  /*cff0*/  LDL R26, [R1+0xa0] ;  /* 0x0000a000011a7983 */ /* 0x000ea20000100800 */
[----:B------:R-:W-:-:S03]  /*d000*/  @!P2 LEA.HI.X R3, R11, R4, R111, 0x2, P5 ;  /* 0x000000040b03a211 */ /* 0x000fc600028f146f */
[----:B------:R-:W2:Y:S04]  /*d010*/  LDL R27, [R1+0x114] ;  /* 0x00011400011b7983 */ /* 0x000ea80000100800 */
[----:B------:R-:W2:Y:S04]  /*d020*/  LDL R11, [R1+0xa4] ;  /* 0x0000a400010b7983 */ /* 0x000ea80000100800 */
[----:B------:R1:W-:Y:S01]  /*d030*/  @!P2 ST.E.64 [R2.64], R28 ;  /* 0x0000001c0200a985 */ /* 0x0003e2000c101b06 */
[----:B------:R-:W-:-:S03]  /*d040*/  ISETP.GE.AND P2, PT, R15, c[0x0][0x3c8], PT ;  /* 0x0000f2000f007a0c */ /* 0x000fc60003f46270 */
[----:B------:R1:W-:Y:S01]  /*d050*/  @!P3 ST.E.64 [R6.64], R32 ;  /* 0x000000200600b985 */ /* 0x0003e2000c101b06 */
[----:B------:R-:W-:Y:S02]  /*d060*/  ISETP.GE.AND P3, PT, R13, c[0x0][0x3c8], PT ;  /* 0x0000f2000d007a0c */ /* 0x000fe40003f66270 */
[C---:B-1----:R-:W-:Y:S01]  /*d070*/  @!P1 LEA R2, P5, R9.reuse, R0, 0x2 ;  /* 0x0000000009029211 */ /* 0x042fe200078a10ff */
[----:B------:R-:W2:Y:S03]  /*d080*/  LDL R28, [R1+0x70] ;  /* 0x00007000011c7983 */ /* 0x000ea60000100800 */
[----:B------:R-:W-:Y:S01]  /*d090*/  @!P1 LEA.HI.X R3, R9, R4, R31, 0x2, P5 ;  /* 0x0000000409039211 */ /* 0x000fe200028f141f */
[----:B------:R-:W2:Y:S01]  /*d0a0*/  LDL R33, [R1+0x78] ;  /* 0x0000780001217983 */ /* 0x000ea20000100800 */
[----:B------:R-:W-:-:S03]  /*d0b0*/  @!P4 LEA R6, P0, R17, R0, 0x2 ;  /* 0x000000001106c211 */ /* 0x000fc600078010ff */
[----:B------:R-:W2:Y:S01]  /*d0c0*/  LDL R9, [R1+0x9c] ;  /* 0x00009c0001097983 */ /* 0x000ea20000100800 */
[----:B------:R-:W-:-:S03]  /*d0d0*/  @!P4 LEA.HI.X R7, R17, R4, R21, 0x2, P0 ;  /* 0x000000041107c211 */ /* 0x000fc600000f1415 */
[----:B------:R-:W2:Y:S04]  /*d0e0*/  LDL R21, [R1+0x11c] ;  /* 0x00011c0001157983 */ /* 0x000ea80000100800 */
[----:B------:R-:W2:Y:S04]  /*d0f0*/  LDL R17, [R1+0x118] ;  /* 0x0001180001117983 */ /* 0x000ea80000100800 */
[----:B------:R1:W-:Y:S04]  /*d100*/  @!P1 ST.E.64 [R2.64], R34 ;  /* 0x0000002202009985 */ /* 0x0003e8000c101b06 */
[----:B------:R1:W-:Y:S01]  /*d110*/  @!P4 ST.E.64 [R6.64], R132 ;  /* 0x000000840600c985 */ /* 0x0003e2000c101b06 */
[----:B------:R-:W-:-:S03]  /*d120*/  ISETP.GE.AND P1, PT, R19, c[0x0][0x3c8], PT ;  /* 0x0000f20013007a0c */ /* 0x000fc60003f26270 */
[----:B------:R-:W2:Y:S04]  /*d130*/  LDL R31, [R1+0x74] ;  /* 0x00007400011f7983 */ /* 0x000ea80000100800 */
[----:B------:R-:W2:Y:S04]  /*d140*/  LDL R32, [R1+0xe8] ;  /* 0x0000e80001207983 */ /* 0x000ea80000100800 */
[----:B------:R-:W2:Y:S01]  /*d150*/  LDL R29, [R1+0xe4] ;  /* 0x0000e400011d7983 */ /* 0x000ea20000100800 */
[----:B-1----:R-:W-:-:S03]  /*d160*/  @!P2 LEA R2, P5, R15, R0, 0x2 ;  /* 0x000000000f02a211 */ /* 0x002fc600078a10ff */
[----:B------:R-:W2:Y:S01]  /*d170*/  LDL R34, [R1+0xec] ;  /* 0x0000ec0001227983 */ /* 0x000ea20000100800 */
[----:B------:R-:W-:Y:S02]  /*d180*/  @!P3 LEA R6, P0, R13, R0, 0x2 ;  /* 0x000000000d06b211 */ /* 0x000fe400078010ff */
[-C--:B------:R-:W-:Y:S02]  /*d190*/  @!P2 LEA.HI.X R3, R15, R4.reuse, R20, 0x2, P5 ;  /* 0x000000040f03a211 */ /* 0x080fe400028f1414 */
[----:B------:R-:W-:Y:S01]  /*d1a0*/  @!P3 LEA.HI.X R7, R13, R4, R16, 0x2, P0 ;  /* 0x000000040d07b211 */ /* 0x000fe200000f1410 */
[----:B------:R-:W2:Y:S04]  /*d1b0*/  LDL R15, [R1+0x94] ;  /* 0x00009400010f7983 */ /* 0x000ea80000100800 */
[----:B------:R-:W2:Y:S04]  /*d1c0*/  LDL R13, [R1+0x110] ;  /* 0x00011000010d7983 */ /* 0x000ea80000100800 */
[----:B------:R1:W-:Y:S04]  /*d1d0*/  @!P2 ST.E.64 [R2.64], R140 ;  /* 0x0000008c0200a985 */ /* 0x0003e8000c101b06 */
[----:B------:R-:W2:Y:S04]  /*d1e0*/  LDL R20, [R1+0x90] ;  /* 0x0000900001147983 */ /* 0x000ea80000100800 */
[----:B------:R-:W2:Y:S01]  /*d1f0*/  LDL R16, [R1+0x8c] ;  /* 0x00008c0001107983 */ /* 0x000ea20000100800 */
[----:B-1----:R-:W-:-:S04]  /*d200*/  @!P1 LEA R2, P5, R19, R0, 0x2 ;  /* 0x0000000013029211 */ /* 0x002fc800078a10ff */
[----:B-----5:R-:W-:Y:S02]  /*d210*/  @!P1 LEA.HI.X R3, R19, R4, R25, 0x2, P5 ;  /* 0x0000000413039211 */ /* 0x020fe400028f1419 */
[----:B------:R-:W5:Y:S01]  /*d220*/  LDL R19, [R1+0x108] ;  /* 0x0001080001137983 */ /* 0x000f620000100800 */
[----:B---3--:R-:W-:Y:S02]  /*d230*/  ISETP.GE.AND P4, PT, R8, c[0x0][0x3c8], PT ;  /* 0x0000f20008007a0c */ /* 0x008fe40003f86270 */
[----:B------:R-:W-:Y:S01]  /*d240*/  ISETP.GE.AND P2, PT, R18, c[0x0][0x3c8], PT ;  /* 0x0000f20012007a0c */ /* 0x000fe20003f46270 */
[----:B------:R1:W-:Y:S04]  /*d250*/  @!P3 ST.E.64 [R6.64], R136 ;  /* 0x000000880600b985 */ /* 0x0003e8000c101b06 */
[----:B------:R-:W3:Y:S04]  /*d260*/  LDL R25, [R1+0x10c] ;  /* 0x00010c0001197983 */ /* 0x000ee80000100800 */
[----:B------:R2:W-:Y:S02]  /*d270*/  @!P1 ST.E.64 [R2.64], R36 ;  /* 0x0000002402009985 */ /* 0x0005e4000c101b06 */
[----:B-1----:R-:W-:-:S04]  /*d280*/  @!P4 LEA R6, P0, R8, R0, 0x2 ;  /* 0x000000000806c211 */ /* 0x002fc800078010ff */
[----:B----4-:R-:W-:Y:S02]  /*d290*/  @!P4 LEA.HI.X R7, R8, R4, R10, 0x2, P0 ;  /* 0x000000040807c211 */ /* 0x010fe400000f140a */
[----:B------:R-:W4:Y:S01]  /*d2a0*/  LDL R10, [R1+0x88] ;  /* 0x00008800010a7983 */ /* 0x000f220000100800 */
[----:B--2---:R-:W-:-:S03]  /*d2b0*/  ISETP.GE.AND P3, PT, R11, c[0x0][0x3c8], PT ;  /* 0x0000f2000b007a0c */ /* 0x004fc60003f66270 */
[----:B------:R1:W-:Y:S01]  /*d2c0*/  @!P4 ST.E.64 [R6.64], R40 ;  /* 0x000000280600c985 */ /* 0x0003e2000c101b06 */
[-C--:B------:R-:W-:Y:S02]  /*d2d0*/  @!P2 LEA R2, P5, R18, R0.reuse, 0x2 ;  /* 0x000000001202a211 */ /* 0x080fe400078a10ff */
[----:B------:R-:W-:Y:S01]  /*d2e0*/  ISETP.GE.AND P1, PT, R26, c[0x0][0x3c8], PT ;  /* 0x0000f2001a007a0c */ /* 0x000fe20003f26270 */
[----:B------:R-:W2:Y:S06]  /*d2f0*/  LDL R8, [R1+0x84] ;  /* 0x0000840001087983 */ /* 0x000eac0000100800 */
[----:B-1----:R-:W-:-:S02]  /*d300*/  @!P3 LEA R6, P0, R11, R0, 0x2 ;  /* 0x000000000b06b211 */ /* 0x002fc400078010ff */
[----:B------:R-:W-:Y:S02]  /*d310*/  ISETP.GE.AND P4, PT, R9, c[0x0][0x3c8], PT ;  /* 0x0000f20009007a0c */ /* 0x000fe40003f86270 */
[-C--:B------:R-:W-:Y:S02]  /*d320*/  @!P2 LEA.HI.X R3, R18, R4.reuse, R21, 0x2, P5 ;  /* 0x000000041203a211 */ /* 0x080fe400028f1415 */
[----:B------:R-:W2:Y:S01]  /*d330*/  LDL R21, [R1+0x104] ;  /* 0x0001040001157983 */ /* 0x000ea20000100800 */
[----:B------:R-:W-:-:S03]  /*d340*/  @!P3 LEA.HI.X R7, R11, R4, R17, 0x2, P0 ;  /* 0x000000040b07b211 */ /* 0x000fc600000f1411 */
[----:B------:R1:W-:Y:S04]  /*d350*/  @!P2 ST.E.64 [R2.64], R44 ;  /* 0x0000002c0200a985 */ /* 0x0003e8000c101b06 */
[----:B------:R-:W2:Y:S04]  /*d360*/  LDL R18, [R1+0x100] ;  /* 0x0001000001127983 */ /* 0x000ea80000100800 */
[----:B------:R1:W-:Y:S04]  /*d370*/  @!P3 ST.E.64 [R6.64], R48 ;  /* 0x000000300600b985 */ /* 0x0003e8000c101b06 */
[----:B------:R-:W2:Y:S04]  /*d380*/  LDL R11, [R1+0x7c] ;  /* 0x00007c00010b7983 */ /* 0x000ea80000100800 */
[----:B------:R-:W2:Y:S01]  /*d390*/  LDL R17, [R1+0x80] ;  /* 0x0000800001117983 */ /* 0x000ea20000100800 */
[----:B-1----:R-:W-:-:S02]  /*d3a0*/  @!P1 LEA R2, P5, R26, R0, 0x2 ;  /* 0x000000001a029211 */ /* 0x002fc400078a10ff */
[----:B------:R-:W-:Y:S02]  /*d3b0*/  @!P4 LEA R6, P0, R9, R0, 0x2 ;  /* 0x000000000906c211 */ /* 0x000fe400078010ff */
[----:B------:R-:W-:Y:S02]  /*d3c0*/  ISETP.GE.AND P3, PT, R15, c[0x0][0x3c8], PT ;  /* 0x0000f2000f007a0c */ /* 0x000fe40003f66270 */
[-C--:B------:R-:W-:Y:S02]  /*d3d0*/  @!P4 LEA.HI.X R7, R9, R4.reuse, R13, 0x2, P0 ;  /* 0x000000040907c211 */ /* 0x080fe400000f140d */
[----:B------:R-:W2:Y:S01]  /*d3e0*/  LDL R13, [R1+0xfc] ;  /* 0x0000fc00010d7983 */ /* 0x000ea20000100800 */
[----:B------:R-:W-:-:S03]  /*d3f0*/  @!P1 LEA.HI.X R3, R26, R4, R27, 0x2, P5 ;  /* 0x000000041a039211 */ /* 0x000fc600028f141b */
[----:B------:R-:W2:Y:S04]  /*d400*/  LDL R9, [R1+0xf8] ;  /* 0x0000f80001097983 */ /* 0x000ea80000100800 */
[----:B------:R-:W-:Y:S04]  /*d410*/  @!P1 ST.E.64 [R2.64], R52 ;  /* 0x0000003402009985 */ /* 0x000fe8000c101b06 */
[----:B------:R1:W-:Y:S01]  /*d420*/  @!P4 ST.E.64 [R6.64], R56 ;  /* 0x000000380600c985 */ /* 0x0003e2000c101b06 */
[----:B------:R-:W-:-:S03]  /*d430*/  ISETP.GE.AND P2, PT, R24, c[0x0][0x3c8], PT ;  /* 0x0000f20018007a0c */ /* 0x000fc60003f46270 */
[----:B------:R-:W2:Y:S04]  /*d440*/  LDL R26, [R1+0x6c] ;  /* 0x00006c00011a7983 */ /* 0x000ea80000100800 */
[----:B------:R-:W2:Y:S01]  /*d450*/  LDL R27, [R1+0xe0] ;  /* 0x0000e000011b7983 */ /* 0x000ea20000100800 */
[----:B-1----:R-:W-:-:S04]  /*d460*/  @!P3 LEA R6, P0, R15, R0, 0x2 ;  /* 0x000000000f06b211 */ /* 0x002fc800078010ff */
[----:B-----5:R-:W-:Y:S02]  /*d470*/  @!P3 LEA.HI.X R7, R15, R4, R19, 0x2, P0 ;  /* 0x000000040f07b211 */ /* 0x020fe400000f1413 */
[----:B------:R-:W5:Y:S04]  /*d480*/  LDL R15, [R1+0xf0] ;  /* 0x0000f000010f7983 */ /* 0x000f680000100800 */
[----:B------:R-:W5:Y:S01]  /*d490*/  LDL R19, [R1+0xf4] ;  /* 0x0000f40001137983 */ /* 0x000f620000100800 */
        /* <DEDUP_REMOVED lines=10> */
[----:B--2---:R-:W-:Y:S02]  /*d540*/  @!P4 LEA R6, P0, R16, R0, 0x2 ;  /* 0x000000001006c211 */ /* 0x004fe400078010ff */
[----:B------:R-:W-:Y:S02]  /*d550*/  ISETP.GE.AND P3, PT, R8, c[0x0][0x3c8], PT ;  /* 0x0000f20008007a0c */ /* 0x000fe40003f66270 */
[-C--:B------:R-:W-:Y:S02]  /*d560*/  @!P1 LEA.HI.X R3, R20, R4.reuse, R21, 0x2, P5 ;  /* 0x0000000414039211 */ /* 0x080fe400028f1415 */
[----:B------:R-:W2:Y:S04]  /*d570*/  LDL R20, [R1+0x60] ;  /* 0x0000600001147983 */ /* 0x000ea80000100800 */
[----:B------:R1:W-:Y:S01]  /*d580*/  @!P1 ST.E.64 [R2.64], R68 ;  /* 0x0000004402009985 */ /* 0x0003e2000c101b06 */
[----:B------:R-:W-:-:S03]  /*d590*/  @!P4 LEA.HI.X R7, R16, R4, R18, 0x2, P0 ;  /* 0x000000041007c211 */ /* 0x000fc600000f1412 */
[----:B------:R-:W4:Y:S04]  /*d5a0*/  LDL R18, [R1+0x5c] ;  /* 0x00005c0001127983 */ /* 0x000f280000100800 */
[----:B------:R1:W-:Y:S01]  /*d5b0*/  @!P4 ST.E.64 [R6.64], R72 ;  /* 0x000000480600c985 */ /* 0x0003e2000c101b06 */
[----:B------:R-:W-:-:S03]  /*d5c0*/  ISETP.GE.AND P4, PT, R11, c[0x0][0x3c8], PT ;  /* 0x0000f2000b007a0c */ /* 0x000fc60003f86270 */
[----:B------:R-:W4:Y:S01]  /*d5d0*/  LDL R16, [R1+0x58] ;  /* 0x0000580001107983 */ /* 0x000f220000100800 */
[----:B------:R-:W-:-:S03]  /*d5e0*/  ISETP.GE.AND P1, PT, R17, c[0x0][0x3c8], PT ;  /* 0x0000f20011007a0c */ /* 0x000fc60003f26270 */
[----:B------:R-:W4:Y:S01]  /*d5f0*/  LDL R21, [R1+0xd4] ;  /* 0x0000d40001157983 */ /* 0x000f220000100800 */
[----:B-1----:R-:W-:-:S04]  /*d600*/  @!P2 LEA R2, P5, R10, R0, 0x2 ;  /* 0x000000000a02a211 */ /* 0x002fc800078a10ff */
[----:B------:R-:W-:Y:S02]  /*d610*/  @!P2 LEA.HI.X R3, R10, R4, R13, 0x2, P5 ;  /* 0x000000040a03a211 */ /* 0x000fe400028f140d */
[----:B------:R-:W4:Y:S01]  /*d620*/  LDL R10, [R1+0x64] ;  /* 0x00006400010a7983 */ /* 0x000f220000100800 */
[----:B------:R-:W-:-:S03]  /*d630*/  @!P3 LEA R6, P0, R8, R0, 0x2 ;  /* 0x000000000806b211 */ /* 0x000fc600078010ff */
[----:B------:R-:W4:Y:S01]  /*d640*/  LDL R13, [R1+0x54] ;  /* 0x00005400010d7983 */ /* 0x000f220000100800 */
[----:B------:R-:W-:Y:S02]  /*d650*/  @!P3 LEA.HI.X R7, R8, R4, R9, 0x2, P0 ;  /* 0x000000040807b211 */ /* 0x000fe400000f1409 */
[-C--:B------:R-:W-:Y:S01]  /*d660*/  @!P4 LEA R8, P0, R11, R0.reuse, 0x2 ;  /* 0x000000000b08c211 */ /* 0x080fe200078010ff */
[----:B------:R1:W-:Y:S02]  /*d670*/  @!P2 ST.E.64 [R2.64], R76 ;  /* 0x0000004c0200a985 */ /* 0x0003e4000c101b06 */
[----:B-1----:R-:W-:Y:S02]  /*d680*/  @!P1 LEA R2, P5, R17, R0, 0x2 ;  /* 0x0000000011029211 */ /* 0x002fe400078a10ff */
[-C--:B-----5:R-:W-:Y:S02]  /*d690*/  @!P4 LEA.HI.X R9, R11, R4.reuse, R15, 0x2, P0 ;  /* 0x000000040b09c211 */ /* 0x0a0fe400000f140f */
[----:B------:R-:W5:Y:S01]  /*d6a0*/  LDL R11, [R1+0xd8] ;  /* 0x0000d800010b7983 */ /* 0x000f620000100800 */
[----:B------:R-:W-:-:S03]  /*d6b0*/  @!P1 LEA.HI.X R3, R17, R4, R19, 0x2, P5 ;  /* 0x0000000411039211 */ /* 0x000fc600028f1413 */
[----:B------:R-:W5:Y:S04]  /*d6c0*/  LDL R19, [R1+0xd0] ;  /* 0x0000d00001137983 */ /* 0x000f680000100800 */
[----:B------:R-:W5:Y:S04]  /*d6d0*/  LDL R17, [R1+0xcc] ;  /* 0x0000cc0001117983 */ /* 0x000f680000100800 */
[----:B------:R-:W5:Y:S01]  /*d6e0*/  LDL R15, [R1+0xc8] ;  /* 0x0000c800010f7983 */ /* 0x000f620000100800 */
[----:B------:R-:W-:-:S03]  /*d6f0*/  ISETP.GE.AND P2, PT, R33, c[0x0][0x3c8], PT ;  /* 0x0000f20021007a0c */ /* 0x000fc60003f46270 */
[----:B------:R1:W-:Y:S01]  /*d700*/  @!P3 ST.E.64 [R6.64], R80 ;  /* 0x000000500600b985 */ /* 0x0003e2000c101b06 */
[----:B------:R-:W-:-:S03]  /*d710*/  ISETP.GE.AND P3, PT, R31, c[0x0][0x3c8], PT ;  /* 0x0000f2001f007a0c */ /* 0x000fc60003f66270 */
[----:B------:R1:W-:Y:S01]  /*d720*/  @!P1 ST.E.64 [R2.64], R84 ;  /* 0x0000005402009985 */ /* 0x0003e2000c101b06 */
[----:B------:R-:W-:-:S03]  /*d730*/  ISETP.GE.AND P1, PT, R28, c[0x0][0x3c8], PT ;  /* 0x0000f2001c007a0c */ /* 0x000fc60003f26270 */
[----:B------:R1:W-:Y:S01]  /*d740*/  @!P4 ST.E.64 [R8.64], R88 ;  /* 0x000000580800c985 */ /* 0x0003e2000c101b06 */
[----:B------:R-:W-:Y:S02]  /*d750*/  ISETP.GE.AND P4, PT, R26, c[0x0][0x3c8], PT ;  /* 0x0000f2001a007a0c */ /* 0x000fe40003f86270 */
[----:B---3--:R-:W-:Y:S02]  /*d760*/  ISETP.GE.AND P6, PT, R24, c[0x0][0x3c8], PT ;  /* 0x0000f20018007a0c */ /* 0x008fe40003fc6270 */
[-C--:B-1----:R-:W-:Y:S02]  /*d770*/  @!P2 LEA R6, P5, R33, R0.reuse, 0x2 ;  /* 0x000000002106a211 */ /* 0x082fe400078a10ff */
[----:B------:R-:W-:Y:S02]  /*d780*/  @!P3 LEA R2, P0, R31, R0, 0x2 ;  /* 0x000000001f02b211 */ /* 0x000fe400078010ff */
[-C--:B------:R-:W-:Y:S02]  /*d790*/  @!P2 LEA.HI.X R7, R33, R4.reuse, R34, 0x2, P5 ;  /* 0x000000042107a211 */ /* 0x080fe400028f1422 */
[----:B------:R-:W-:-:S02]  /*d7a0*/  @!P3 LEA.HI.X R3, R31, R4, R32, 0x2, P0 ;  /* 0x000000041f03b211 */ /* 0x000fc400000f1420 */
[C---:B------:R-:W-:Y:S01]  /*d7b0*/  @!P1 LEA R8, P0, R28.reuse, R0, 0x2 ;  /* 0x000000001c089211 */ /* 0x040fe200078010ff */
[----:B------:R-:W-:Y:S04]  /*d7c0*/  @!P2 ST.E.64 [R6.64], R92 ;  /* 0x0000005c0600a985 */ /* 0x000fe8000c101b06 */
[----:B------:R1:W-:Y:S01]  /*d7d0*/  @!P3 ST.E.64 [R2.64], R96 ;  /* 0x000000600200b985 */ /* 0x0003e2000c101b06 */
[----:B------:R-:W-:-:S05]  /*d7e0*/  @!P1 LEA.HI.X R9, R28, R4, R29, 0x2, P0 ;  /* 0x000000041c099211 */ /* 0x000fca00000f141d */
[----:B------:R-:W-:Y:S01]  /*d7f0*/  @!P1 ST.E.64 [R8.64], R144 ;  /* 0x0000009008009985 */ /* 0x000fe2000c101b06 */
[-C--:B-1----:R-:W-:Y:S02]  /*d800*/  @!P4 LEA R2, P2, R26, R0.reuse, 0x2 ;  /* 0x000000001a02c211 */ /* 0x082fe400078410ff */
[----:B------:R-:W-:Y:S02]  /*d810*/  @!P6 LEA R6, P0, R24, R0, 0x2 ;  /* 0x000000001806e211 */ /* 0x000fe400078010ff */
[-C--:B------:R-:W-:Y:S02]  /*d820*/  @!P4 LEA.HI.X R3, R26, R4.reuse, R27, 0x2, P2 ;  /* 0x000000041a03c211 */ /* 0x080fe400010f141b */
[----:B--2---:R-:W-:Y:S02]  /*d830*/  ISETP.GE.AND P3, PT, R20, c[0x0][0x3c8], PT ;  /* 0x0000f20014007a0c */ /* 0x004fe40003f66270 */
[----:B------:R-:W-:Y:S02]  /*d840*/  @!P6 LEA.HI.X R7, R24, R4, R25, 0x2, P0 ;  /* 0x000000041807e211 */ /* 0x000fe400000f1419 */
[----:B----4-:R-:W-:Y:S01]  /*d850*/  ISETP.GE.AND P2, PT, R18, c[0x0][0x3c8], PT ;  /* 0x0000f20012007a0c */ /* 0x010fe20003f46270 */
[----:B------:R1:W-:Y:S01]  /*d860*/  @!P4 ST.E.64 [R2.64], R100 ;  /* 0x000000640200c985 */ /* 0x0003e2000c101b06 */
[----:B------:R-:W-:-:S03]  /*d870*/  ISETP.GE.AND P1, PT, R16, c[0x0][0x3c8], PT ;  /* 0x0000f20010007a0c */ /* 0x000fc60003f26270 */
[----:B------:R2:W-:Y:S01]  /*d880*/  @!P6 ST.E.64 [R6.64], R104 ;  /* 0x000000680600e985 */ /* 0x0005e2000c101b06 */
[----:B------:R-:W-:Y:S02]  /*d890*/  ISETP.GE.AND P5, PT, R10, c[0x0][0x3c8], PT ;  /* 0x0000f2000a007a0c */ /* 0x000fe40003fa6270 */
[----:B------:R-:W-:-:S11]  /*d8a0*/  ISETP.GE.AND P0, PT, R13, c[0x0][0x3c8], PT ;  /* 0x0000f2000d007a0c */ /* 0x000fd60003f06270 */
[----:B-1----:R-:W-:-:S04]  /*d8b0*/  @!P5 LEA R2, P4, R10, R0, 0x2 ;  /* 0x000000000a02d211 */ /* 0x002fc800078810ff */
[----:B-----5:R-:W-:Y:S02]  /*d8c0*/  @!P5 LEA.HI.X R3, R10, R4, R11, 0x2, P4 ;  /* 0x000000040a03d211 */ /* 0x020fe400020f140b */
[-C--:B------:R-:W-:Y:S02]  /*d8d0*/  @!P2 LEA R8, P4, R18, R0.reuse, 0x2 ;  /* 0x000000001208a211 */ /* 0x080fe400078810ff */
[-C--:B------:R-:W-:Y:S01]  /*d8e0*/  @!P3 LEA R10, P6, R20, R0.reuse, 0x2 ;  /* 0x00000000140ab211 */ /* 0x080fe200078c10ff */
[----:B------:R1:W-:Y:S01]  /*d8f0*/  @!P5 ST.E.64 [R2.64], R108 ;  /* 0x0000006c0200d985 */ /* 0x0003e2000c101b06 */
[----:B--2---:R-:W-:Y:S02]  /*d900*/  @!P1 LEA R6, P5, R16, R0, 0x2 ;  /* 0x0000000010069211 */ /* 0x004fe400078a10ff */
[-C--:B------:R-:W-:Y:S02]  /*d910*/  @!P2 LEA.HI.X R9, R18, R4.reuse, R19, 0x2, P4 ;  /* 0x000000041209a211 */ /* 0x080fe400020f1413 */
[----:B------:R-:W-:-:S02]  /*d920*/  @!P3 LEA.HI.X R11, R20, R4, R21, 0x2, P6 ;  /* 0x00000004140bb211 */ /* 0x000fc400030f1415 */
[----:B------:R-:W-:-:S03]  /*d930*/  @!P1 LEA.HI.X R7, R16, R4, R17, 0x2, P5 ;  /* 0x0000000410079211 */ /* 0x000fc600028f1411 */
[----:B------:R2:W-:Y:S04]  /*d940*/  @!P3 ST.E.64 [R10.64], R152 ;  /* 0x000000980a00b985 */ /* 0x0005e8000c101b06 */
[----:B------:R2:W-:Y:S04]  /*d950*/  @!P2 ST.E.64 [R8.64], R148 ;  /* 0x000000940800a985 */ /* 0x0005e8000c101b06 */
[----:B------:R2:W-:Y:S01]  /*d960*/  @!P1 ST.E.64 [R6.64], R112 ;  /* 0x0000007006009985 */ /* 0x0005e2000c101b06 */
[----:B-1----:R-:W-:-:S04]  /*d970*/  @!P0 LEA R2, P4, R13, R0, 0x2 ;  /* 0x000000000d028211 */ /* 0x002fc800078810ff */
[----:B------:R-:W-:-:S05]  /*d980*/  @!P0 LEA.HI.X R3, R13, R4, R15, 0x2, P4 ;  /* 0x000000040d038211 */ /* 0x000fca00020f140f */
[----:B------:R2:W-:Y:S04]  /*d990*/  @!P0 ST.E.64 [R2.64], R22 ;  /* 0x0000001602008985 */ /* 0x0005e8000c101b06 */
.L_x_1618:
[----:B------:R-:W-:Y:S05]  /*d9a0*/  BSYNC B0 ;  /* 0x0000000000007941 */ /* 0x000fea0003800000 */
.L_x_1617:
[----:B------:R-:W-:Y:S05]  /*d9b0*/  BRA.DIV ~URZ, `(.L_x_1619) ;  /* 0x00003d127f007947 */ /* 0x000fea000b800000 */
[----:B--2---:R2:W1:Y:S04]  /*d9c0*/  SHFL.IDX PT, R4, R5, 0x1, 0x1c1f ;  /* 0x003c1f0005047f89 */ /* 0x00446800000e0000 */
[----:B----4-:R2:W4:Y:S02]  /*d9d0*/  SHFL.IDX PT, R0, R12, 0x1, 0x1c1f ;  /* 0x003c1f000c007f89 */ /* 0x01052400000e0000 */
.L_x_1681:
        /* <DEDUP_REMOVED lines=212> */
.L_x_1599:
        /* <DEDUP_REMOVED lines=19> */
[----:B------:R3:W4:Y:S04]  /*e850*/  LDG.E R0, [R2.64] ;  /* 0x0000000602007981 */ /* 0x000728000c1e1900 */
[----:B--23--:R-:W4:Y:S02]  /*e860*/  LDG.E R2, [R2.64+0x4] ;  /* 0x0000040602027981 */ /* 0x00cf24000c1e1900 */
[----:B----45:R-:W-:Y:S02]  /*e870*/  IADD3 R20, -R0, R2, RZ ;  /* 0x0000000200147210 */ /* 0x030fe40007ffe1ff */
.L_x_1620:
[----:B--2---:R-:W2:Y:S04]  /*e880*/  LDL.LU R2, [R1+0x8] ;  /* 0x0000080001027983 */ /* 0x004ea80000300800 */
[----:B------:R-:W3:Y:S01]  /*e890*/  LDL.LU R0, [R1+0x50] ;  /* 0x0000500001007983 */ /* 0x000ee20000300800 */
[----:B------:R-:W-:Y:S01]  /*e8a0*/  BSSY B0, `(.L_x_1621) ;  /* 0x0000039000007945 */ /* 0x000fe20003800000 */
[----:B------:R-:W-:-:S02]  /*e8b0*/  SEL R15, R252, RZ, !P3 ;  /* 0x000000fffc0f7207 */ /* 0x000fc40005800000 */
[----:B------:R-:W4:Y:S01]  /*e8c0*/  S2R R3, SR_TID.X ;  /* 0x0000000000037919 */ /* 0x000f220000002100 */
[----:B-----5:R-:W-:Y:S02]  /*e8d0*/  SHF.R.S32.HI R18, RZ, 0x1f, R8 ;  /* 0x0000001fff127819 */ /* 0x020fe40000011408 */
[----:B----4-:R-:W-:Y:S02]  /*e8e0*/  ISETP.GT.AND P0, PT, R3, 0x7f, PT ;  /* 0x0000007f0300780c */ /* 0x010fe40003f04270 */
[----:B--2---:R-:W-:Y:S02]  /*e8f0*/  LOP3.LUT R14, R2, 0xffff, RZ, 0xc0, !PT ;  /* 0x0000ffff020e7812 */ /* 0x004fe400078ec0ff */
[----:B---3--:R-:W-:-:S09]  /*e900*/  SEL R21, R0, RZ, !P3 ;  /* 0x000000ff00157207 */ /* 0x008fd20005800000 */
        /* <DEDUP_REMOVED lines=10> */
[----:B------:R3:W4:Y:S08]  /*e9b0*/  LDC.64 R6, c[0x0][R0+0x170] ;  /* 0x00005c0000067b82 */ /* 0x0007300000000a00 */
[----:B------:R3:W5:Y:S08]  /*e9c0*/  LDC.64 R4, c[0x0][R0+0x168] ;  /* 0x00005a0000047b82 */ /* 0x0007700000000a00 */
[----:B------:R3:W1:Y:S08]  /*e9d0*/  LDC.64 R12, c[0x0][R0+0x178] ;  /* 0x00005e00000c7b82 */ /* 0x0006700000000a00 */
[----:B------:R3:W1:Y:S02]  /*e9e0*/  LDC.64 R10, c[0x0][R0+0x160] ;  /* 0x00005800000a7b82 */ /* 0x0006640000000a00 */
[----:B---3--:R-:W-:-:S02]  /*e9f0*/  IMAD.MOV.U32 R0, RZ, RZ, c[0x0][0x4e8] ;  /* 0x00013a00ff007624 */ /* 0x008fc400078e00ff */
[-C--:B----4-:R-:W-:Y:S02]  /*ea00*/  IMAD R7, R7, R15.reuse, RZ ;  /* 0x0000000f07077224 */ /* 0x090fe400078e02ff */
[----:B------:R-:W-:Y:S01]  /*ea10*/  IMAD.WIDE.U32 R2, R6, R15, RZ ;  /* 0x0000000f06027225 */ /* 0x000fe200078e00ff */
[----:B------:R-:W-:Y:S02]  /*ea20*/  ISETP.NE.AND P0, PT, R0, 0x1, PT ;  /* 0x000000010000780c */ /* 0x000fe40003f05270 */
[----:B------:R-:W-:Y:S01]  /*ea30*/  MOV R0, R9 ;  /* 0x0000000900007202 */ /* 0x000fe20000000f00 */
[----:B------:R-:W-:Y:S02]  /*ea40*/  IMAD R7, R6, R21, R7 ;  /* 0x0000001506077224 */ /* 0x000fe400078e0207 */
[-C--:B-----5:R-:W-:Y:S02]  /*ea50*/  IMAD R16, R5, R14.reuse, RZ ;  /* 0x0000000e05107224 */ /* 0x0a0fe400078e02ff */
        /* <DEDUP_REMOVED lines=8> */
[----:B------:R-:W-:Y:S02]  /*eae0*/  IADD3.X R9, R3, R16, R18, P1, P0 ;  /* 0x0000001003097210 */ /* 0x000fe40000fe0412 */
[----:B------:R-:W-:Y:S02]  /*eaf0*/  SHF.R.S32.HI R3, RZ, 0x1f, R0 ;  /* 0x0000001fff037819 */ /* 0x000fe40000011400 */
[----:B--2---:R-:W-:-:S05]  /*eb00*/  SEL R6, R22, RZ, P2 ;  /* 0x000000ff16067207 */ /* 0x004fca0001000000 */
[-C--:B-1----:R-:W-:Y:S02]  /*eb10*/  IMAD R7, R13, R6.reuse, RZ ;  /* 0x000000060d077224 */ /* 0x082fe400078e02ff */
        /* <DEDUP_REMOVED lines=17> */
.L_x_1622:
[----:B------:R-:W-:Y:S05]  /*ec30*/  BSYNC B0 ;  /* 0x0000000000007941 */ /* 0x000fea0003800000 */
.L_x_1621:
[----:B------:R-:W-:-:S13]  /*ec40*/  ISETP.GT.AND P0, PT, R19, 0x1, PT ;  /* 0x000000011300780c */ /* 0x000fda0003f04270 */
[----:B------:R-:W-:Y:S05]  /*ec50*/  @P0 BRA `(.L_x_1614) ;  /* 0x0000092000000947 */ /* 0x000fea0003800000 */
[----:B-1----:R-:W2:Y:S01]  /*ec60*/  LDL R5, [R1+0x4] ;  /* 0x0000040001057983 */ /* 0x002ea20000100800 */
[----:B------:R-:W-:Y:S01]  /*ec70*/  MOV R2, c[0x0][0x4e8] ;  /* 0x00013a0000027a02 */ /* 0x000fe20000000f00 */
[----:B------:R-:W-:Y:S01]  /*ec80*/  IMAD R0, R18, c[0x0][0x3a0], RZ ;  /* 0x0000e80012007a24 */ /* 0x000fe200078e02ff */
[----:B------:R-:W-:Y:S02]  /*ec90*/  LEA R4, R236, R241, 0x5 ;  /* 0x000000f1ec047211 */ /* 0x000fe400078e28ff */
[----:B------:R-:W-:Y:S01]  /*eca0*/  ISETP.NE.AND P0, PT, R2, 0x1, PT ;  /* 0x000000010200780c */ /* 0x000fe20003f05270 */
[----:B------:R-:W-:-:S04]  /*ecb0*/  IMAD.WIDE.U32 R2, R8, c[0x0][0x3a0], RZ ;  /* 0x0000e80008027a25 */ /* 0x000fc800078e00ff */
[----:B------:R-:W-:-:S05]  /*ecc0*/  IMAD R0, R8, c[0x0][0x3a4], R0 ;  /* 0x0000e90008007a24 */ /* 0x000fca00078e0200 */
[----:B------:R-:W-:-:S05]  /*ecd0*/  IADD3 R3, R3, R0, RZ ;  /* 0x0000000003037210 */ /* 0x000fca0007ffe0ff */
[----:B------:R-:W-:-:S04]  /*ece0*/  IMAD.WIDE.U32 R2, R14, c[0x0][0x3e8], R2 ;  /* 0x0000fa000e027a25 */ /* 0x000fc800078e0002 */
[----:B------:R-:W-:-:S04]  /*ecf0*/  IMAD R3, R14, c[0x0][0x3ec], R3 ;  /* 0x0000fb000e037a24 */ /* 0x000fc800078e0203 */
[----:B------:R-:W-:Y:S01]  /*ed00*/  IMAD.WIDE.U32 R2, R15, c[0x0][0x3f0], R2 ;  /* 0x0000fc000f027a25 */ /* 0x000fe200078e0002 */
[----:B--2---:R-:W-:-:S03]  /*ed10*/  LEA R4, R5, R4, 0x7 ;  /* 0x0000000405047211 */ /* 0x004fc600078e38ff */
        /* <DEDUP_REMOVED lines=22> */
.L_x_1682:
[----:B------:R-:W-:Y:S05]  /*ee80*/  BRA.DIV ~URZ, `(.L_x_1624) ;  /* 0x000029827f007947 */ /* 0x000fea000b800000 */
[----:B------:R3:W4:Y:S02]  /*ee90*/  SHFL.IDX PT, R0, R14, RZ, 0x181f ;  /* 0x00181fff0e007589 */ /* 0x00072400000e0000 */
.L_x_1683:
[----:B------:R-:W5:Y:S01]  /*eea0*/  LDL.LU R2, [R1+0x4] ;  /* 0x0000040001027983 */ /* 0x000f620000300800 */
[----:B------:R-:W-:Y:S01]  /*eeb0*/  IMAD R13, R20, c[0x0][0x4e8], RZ ;  /* 0x00013a00140d7a24 */ /* 0x000fe200078e02ff */
        /* <DEDUP_REMOVED lines=14> */
[----:B--2---:R-:W-:Y:S02]  /*efa0*/  @!P3 LEA.HI.X R11, R232, R4, R2, 0x1, P4 ;  /* 0x00000004e80bb211 */ /* 0x004fe400020f0c02 */
[----:B------:R-:W-:-:S02]  /*efb0*/  SHF.R.S32.HI R15, RZ, 0x1f, R239 ;  /* 0x0000001fff0f7819 */ /* 0x000fc400000114ef */
[----:B------:R-:W-:Y:S01]  /*efc0*/  @!P0 LEA R2, P4, R239, R0, 0x1 ;  /* 0x00000000ef028211 */ /* 0x000fe200078808ff */
[----:B------:R2:W-:Y:S01]  /*efd0*/  @!P3 ST.E.128 [R10.64], RZ ;  /* 0x000000ff0a00b985 */ /* 0x0005e2000c101d06 */
[-C--:B------:R-:W-:Y:S02]  /*efe0*/  @!P2 LEA.HI.X R9, R238, R4.reuse, R17, 0x1, P6 ;  /* 0x00000004ee09a211 */ /* 0x080fe400030f0c11 */
[-C--:B------:R-:W-:Y:S02]  /*eff0*/  @!P1 LEA.HI.X R7, R237, R4.reuse, R16, 0x1, P5 ;  /* 0x00000004ed079211 */ /* 0x080fe400028f0c10 */
[----:B------:R-:W-:Y:S01]  /*f000*/  @!P0 LEA.HI.X R3, R239, R4, R15, 0x1, P4 ;  /* 0x00000004ef038211 */ /* 0x000fe200020f0c0f */
[----:B------:R2:W-:Y:S04]  /*f010*/  @!P2 ST.E.128 [R8.64], RZ ;  /* 0x000000ff0800a985 */ /* 0x0005e8000c101d06 */
[----:B------:R2:W-:Y:S04]  /*f020*/  @!P1 ST.E.128 [R6.64], RZ ;  /* 0x000000ff06009985 */ /* 0x0005e8000c101d06 */
[----:B------:R2:W-:Y:S02]  /*f030*/  @!P0 ST.E.128 [R2.64], RZ ;  /* 0x000000ff02008985 */ /* 0x0005e4000c101d06 */
.L_x_1626:
[----:B------:R-:W-:Y:S05]  /*f040*/  BSYNC B0 ;  /* 0x0000000000007941 */ /* 0x000fea0003800000 */
.L_x_1625:
[----:B------:R-:W-:Y:S05]  /*f050*/  BRA.DIV ~URZ, `(.L_x_1627) ;  /* 0x000028227f007947 */ /* 0x000fea000b800000 */
[----:B--2---:R2:W1:Y:S04]  /*f060*/  SHFL.IDX PT, R4, R5, 0x1, 0x181f ;  /* 0x00381f0005047f89 */ /* 0x00446800000e0000 */
[----:B----4-:R2:W4:Y:S02]  /*f070*/  SHFL.IDX PT, R0, R14, 0x1, 0x181f ;  /* 0x00381f000e007f89 */ /* 0x01052400000e0000 */
.L_x_1684:
        /* <DEDUP_REMOVED lines=14> */
[----:B-1----:R-:W-:Y:S02]  /*f160*/  @!P3 LEA.HI.X R11, R232, R4, R3, 0x1, P4 ;  /* 0x00000004e80bb211 */ /* 0x002fe400020f0c03 */
        /* <DEDUP_REMOVED lines=9> */
.L_x_1629:
[----:B------:R-:W-:Y:S05]  /*f200*/  BSYNC B0 ;  /* 0x0000000000007941 */ /* 0x000fea0003800000 */
.L_x_1628:
[----:B------:R-:W-:Y:S05]  /*f210*/  BRA.DIV ~URZ, `(.L_x_1630) ;  /* 0x000027327f007947 */ /* 0x000fea000b800000 */
[----:B-1----:R1:W2:Y:S02]  /*f220*/  SHFL.IDX PT, R4, R5, 0x2, 0x181f ;  /* 0x00581f0005047f89 */ /* 0x0022a400000e0000 */
.L_x_1685:
[----:B------:R-:W-:Y:S05]  /*f230*/  BRA.DIV ~URZ, `(.L_x_1631) ;  /* 0x000027827f007947 */ /* 0x000fea000b800000 */
[----:B----4-:R4:W1:Y:S02]  /*f240*/  SHFL.IDX PT, R0, R14, 0x2, 0x181f ;  /* 0x00581f000e007f89 */ /* 0x01086400000e0000 */
.L_x_1686:
        /* <DEDUP_REMOVED lines=11> */
[-C--:B-1----:R-:W-:Y:S02]  /*f300*/  @!P3 LEA R10, P4, R232, R0.reuse, 0x1 ;  /* 0x00000000e80ab211 */ /* 0x082fe400078808ff */
        /* <DEDUP_REMOVED lines=12> */
.L_x_1633:
[----:B------:R-:W-:Y:S05]  /*f3d0*/  BSYNC B0 ;  /* 0x0000000000007941 */ /* 0x000fea0003800000 */
.L_x_1632:
[----:B------:R-:W-:Y:S05]  /*f3e0*/  BRA.DIV ~URZ, `(.L_x_1634) ;  /* 0x000026427f007947 */ /* 0x000fea000b800000 */
[----:B--2---:R2:W3:Y:S04]  /*f3f0*/  SHFL.IDX PT, R4, R5, 0x3, 0x181f ;  /* 0x00781f0005047f89 */ /* 0x0044e800000e0000 */
[----:B-1----:R2:W1:Y:S02]  /*f400*/  SHFL.IDX PT, R0, R14, 0x3, 0x181f ;  /* 0x00781f000e007f89 */ /* 0x00246400000e0000 */
.L_x_1687:
[----:B------:R-:W-:-:S04]  /*f410*/  IADD3 R2, R12, 0x60, RZ ;  /* 0x000000600c027810 */ /* 0x000fc80007ffe0ff */
        /* <DEDUP_REMOVED lines=8> */
[----:B--234-:R-:W-:Y:S02]  /*f4a0*/  SHF.R.S32.HI R14, RZ, 0x1f, R237 ;  /* 0x0000001fff0e7819 */ /* 0x01cfe400000114ed */
[-C--:B-1----:R-:W-:Y:S02]  /*f4b0*/  @!P3 LEA R10, P4, R232, R0.reuse, 0x1 ;  /* 0x00000000e80ab211 */ /* 0x082fe400078808ff */
[-C--:B------:R-:W-:Y:S02]  /*f4c0*/  @!P2 LEA R8, P6, R238, R0.reuse, 0x1 ;  /* 0x00000000ee08a211 */ /* 0x080fe400078c08ff */
[----:B------:R-:W-:Y:S02]  /*f4d0*/  @!P1 LEA R6, P5, R237, R0, 0x1 ;  /* 0x00000000ed069211 */ /* 0x000fe400078a08ff */
[----:B------:R-:W-:Y:S02]  /*f4e0*/  @!P3 LEA.HI.X R11, R232, R4, R3, 0x1, P4 ;  /* 0x00000004e80bb211 */ /* 0x000fe400020f0c03 */
        /* <DEDUP_REMOVED lines=9> */
.L_x_1614:
[----:B------:R-:W-:Y:S05]  /*f580*/  BSYNC B1 ;  /* 0x0000000000017941 */ /* 0x000fea0003800000 */
.L_x_1598:
[----:B-1--4-:R-:W4:Y:S02]  /*f590*/  LDL R0, [R1+0x144] ;  /* 0x0001440001007983 */ /* 0x012f240000100800 */
[----:B----4-:R-:W-:-:S13]  /*f5a0*/  ISETP.NE.AND P0, PT, R0, RZ, PT ;  /* 0x000000ff0000720c */ /* 0x010fda0003f05270 */
[----:B------:R-:W-:Y:S01]  /*f5b0*/  @P0 WARPSYNC 0xffffffff ;  /* 0xffffffff00000948 */ /* 0x000fe20003800000 */
[----:B------:R-:W-:Y:S06]  /*f5c0*/  @P0 BAR.SYNC.DEFER_BLOCKING 0x5, 0x100 ;  /* 0x0144000000000b1d */ /* 0x000fec0000010000 */
[----:B--23--:R-:W1:Y:S04]  /*f5d0*/  @P0 LDS.128 R4, [0x20100] ;  /* 0x02010000ff040984 */ /* 0x00ce680000000c00 */
[----:B-1----:R1:W-:Y:S04]  /*f5e0*/  @P0 STL.64 [R1], R4 ;  /* 0x0000000401000387 */ /* 0x0023e80000100a00 */
        /* <DEDUP_REMOVED lines=9> */
.L_x_1688:
[----:B------:R-:W-:Y:S05]  /*f680*/  BRA.DIV ~URZ, `(.L_x_1637) ;  /* 0x000024e27f007947 */ /* 0x000fea000b800000 */
[----:B------:R3:W4:Y:S02]  /*f690*/  SHFL.IDX PT, R8, R30, 0x1, 0x1f ;  /* 0x00201f001e087f89 */ /* 0x00072400000e0000 */
.L_x_1689:
        /* <DEDUP_REMOVED lines=19> */
.L_x_1690:
        /* <DEDUP_REMOVED lines=16> */
.L_x_1691:
[----:B---3--:R-:W-:Y:S01]  /*f8d0*/  IMAD R0, R0, c[0x0][0x538], RZ ;  /* 0x00014e0000007a24 */ /* 0x008fe200078e02ff */
[----:B------:R-:W-:Y:S04]  /*f8e0*/  BSSY B1, `(.L_x_1640) ;  /* 0x0000083000017945 */ /* 0x000fe80003800000 */
[----:B----4-:R-:W-:-:S04]  /*f8f0*/  IADD3 R8, R0, R8, RZ ;  /* 0x0000000800087210 */ /* 0x010fc80007ffe0ff */
[----:B--2---:R-:W-:-:S13]  /*f900*/  ISETP.GT.AND P0, PT, R8, R9, PT ;  /* 0x000000090800720c */ /* 0x004fda0003f04270 */
[----:B------:R-:W-:Y:S05]  /*f910*/  @P0 BRA `(.L_x_1641) ;  /* 0x0000025000000947 */ /* 0x000fea0003800000 */
.L_x_1645:
        /* <DEDUP_REMOVED lines=17> */
.L_x_1692:
        /* <DEDUP_REMOVED lines=16> */
.L_x_1693:
[----:B--2---:R-:W-:-:S05]  /*fb30*/  IMAD R0, R0, c[0x0][0x538], RZ ;  /* 0x00014e0000007a24 */ /* 0x004fca00078e02ff */
[----:B------:R-:W-:-:S04]  /*fb40*/  IADD3 R8, R0, R8, RZ ;  /* 0x0000000800087210 */ /* 0x000fc80007ffe0ff */
[----:B------:R-:W-:-:S13]  /*fb50*/  ISETP.GT.AND P0, PT, R8, R9, PT ;  /* 0x000000090800720c */ /* 0x000fda0003f04270 */
[----:B-1----:R-:W-:Y:S05]  /*fb60*/  @!P0 BRA `(.L_x_1645) ;  /* 0xfffffdb000008947 */ /* 0x002fea000383ffff */
.L_x_1641:
[----:B------:R-:W-:-:S05]  /*fb70*/  IADD3 R8, -R0, R8, RZ ;  /* 0x0000000800087210 */ /* 0x000fca0007ffe1ff */
[----:B------:R-:W-:-:S05]  /*fb80*/  IMAD R0, R4, c[0x0][0x538], R8 ;  /* 0x00014e0004007a24 */ /* 0x000fca00078e0208 */
[----:B------:R-:W-:Y:S01]  /*fb90*/  ISETP.GT.AND P0, PT, R0, R9, PT ;  /* 0x000000090000720c */ /* 0x000fe20003f04270 */
[----:B------:R-:W-:-:S12]  /*fba0*/  BRA.DIV ~URZ, `(.L_x_1646) ;  /* 0x000024227f007947 */ /* 0x000fd8000b800000 */
[----:B------:R-:W-:-:S04]  /*fbb0*/  VOTE.ANY R0, PT, !P0 ;  /* 0x0000000000007806 */ /* 0x000fc800040e0100 */
.L_x_1694:
[----:B------:R2:W3:Y:S01]  /*fbc0*/  POPC R11, R0 ;  /* 0x00000000000b7309 */ /* 0x0004e20000000000 */
[----:B------:R-:W-:Y:S05]  /*fbd0*/  BRA.DIV ~URZ, `(.L_x_1647) ;  /* 0x000024327f007947 */ /* 0x000fea000b800000 */
[----:B---3--:R3:W4:Y:S04]  /*fbe0*/  SHFL.IDX PT, R6, R6, R11, 0x1f ;  /* 0x00001f0b06067589 */ /* 0x00872800000e0000 */
[----:B------:R3:W1:Y:S02]  /*fbf0*/  SHFL.IDX PT, R7, R7, R11, 0x1f ;  /* 0x00001f0b07077589 */ /* 0x00066400000e0000 */
.L_x_1695:
[----:B------:R-:W-:Y:S01]  /*fc00*/  ISETP.NE.AND P0, PT, R0, RZ, PT ;  /* 0x000000ff0000720c */ /* 0x000fe20003f05270 */
[----:B------:R-:W-:-:S12]  /*fc10*/  BSSY B0, `(.L_x_1648) ;  /* 0x0000005000007945 */ /* 0x000fd80003800000 */
[----:B------:R-:W-:Y:S05]  /*fc20*/  @!P0 BRA `(.L_x_1649) ;  /* 0x0000003000008947 */ /* 0x000fea0003800000 */
[----:B--2---:R-:W-:Y:S01]  /*fc30*/  IADD3 R0, R11, -0x1, RZ ;  /* 0xffffffff0b007810 */ /* 0x004fe20007ffe0ff */
[----:B------:R-:W-:Y:S05]  /*fc40*/  BRA.DIV ~URZ, `(.L_x_1650) ;  /* 0x000024927f007947 */ /* 0x000fea000b800000 */
[----:B------:R2:W3:Y:S02]  /*fc50*/  SHFL.IDX PT, R10, R4, R0, 0x1f ;  /* 0x00001f00040a7589 */ /* 0x0004e400000e0000 */
.L_x_1649:
[----:B------:R-:W-:Y:S05]  /*fc60*/  BSYNC B0 ;  /* 0x0000000000007941 */ /* 0x000fea0003800000 */
.L_x_1648:
[----:B---3--:R-:W-:Y:S01]  /*fc70*/  IMAD R5, R10, c[0x0][0x538], R8 ;  /* 0x00014e000a057a24 */ /* 0x008fe200078e0208 */
[----:B-12-4-:R-:W-:Y:S02]  /*fc80*/  IABS R4, R6 ;  /* 0x0000000600047213 */ /* 0x016fe40000000000 */
[----:B------:R-:W-:Y:S01]  /*fc90*/  IABS R0, R7 ;  /* 0x0000000700007213 */ /* 0x000fe20000000000 */
[----:B------:R-:W-:Y:S01]  /*fca0*/  IMAD.IADD R10, R9, 0x1, -R5 ;  /* 0x00000001090a7824 */ /* 0x000fe200078e0a05 */
[----:B------:R1:W-:Y:S01]  /*fcb0*/  STL [R1], R5 ;  /* 0x0000000501007387 */ /* 0x0003e20000100800 */
        /* <DEDUP_REMOVED lines=64> */
.L_x_1642:
[----:B------:R-:W-:Y:S01]  /*100c0*/  MOV R0, c[0x0][0x53c] ;  /* 0x00014f0000007a02 */ /* 0x000fe20000000f00 */
[----:B------:R2:W-:Y:S04]  /*100d0*/  STL [R1], R9 ;  /* 0x0000000901007387 */ /* 0x0005e80000100800 */
[----:B------:R2:W-:Y:S04]  /*100e0*/  STL [R1+0x4], RZ ;  /* 0x000004ff01007387 */ /* 0x0005e80000100800 */
[----:B------:R2:W-:Y:S04]  /*100f0*/  STL [R1+0x8], RZ ;  /* 0x000008ff01007387 */ /* 0x0005e80000100800 */
[----:B------:R2:W-:Y:S02]  /*10100*/  STL [R1+0xc], R0 ;  /* 0x00000c0001007387 */ /* 0x0005e40000100800 */
.L_x_1651:
[----:B------:R-:W-:Y:S05]  /*10110*/  BSYNC B1 ;  /* 0x0000000000017941 */ /* 0x000fea0003800000 */
.L_x_1640:
[----:B-1----:R-:W3:Y:S04]  /*10120*/  LDL R4, [R1] ;  /* 0x0000000001047983 */ /* 0x002ee80000100800 */
        /* <DEDUP_REMOVED lines=8> */
.L_x_1635:
[----:B--2---:R-:W2:Y:S02]  /*101b0*/  LDL R0, [R1+0xc] ;  /* 0x00000c0001007983 */ /* 0x004ea40000100800 */
[----:B--2---:R-:W-:-:S13]  /*101c0*/  ISETP.GE.AND P0, PT, R0, c[0x0][0x53c], PT ;  /* 0x00014f0000007a0c */ /* 0x004fda0003f06270 */
[----:B-1----:R-:W-:Y:S01]  /*101d0*/  @P0 CALL.REL.NOINC `(.L_x_1652) ;  /* 0x0000001000000944 */ /* 0x002fe20003c00000 */
[----:B------:R-:W-:Y:S05]  /*101e0*/  BRA `(.L_x_1653) ;  /* 0xffff19d000007947 */ /* 0x000fea000383ffff */
.L_x_1652:
[----:B------:R-:W-:Y:S05]  /*101f0*/  EXIT ;  /* 0x000000000000794d */ /* 0x000fea0003800000 */
.L_x_1554:
[----:B------:R-:W-:Y:S01]  /*10200*/  IMAD.MOV.U32 R0, RZ, RZ, R5 ;  /* 0x000000ffff007224 */ /* 0x000fe200078e0005 */
[----:B------:R-:W-:Y:S02]  /*10210*/  MOV R3, 0x1 ;  /* 0x0000000100037802 */ /* 0x000fe40000000f00 */
[----:B------:R-:W-:Y:S02]  /*10220*/  MOV R2, 0x10240 ;  /* 0x0001024000027802 */ /* 0x000fe40000000f00 */
[----:B------:R-:W-:Y:S05]  /*10230*/  CALL.REL.NOINC `($__internal_29_$__cuda_sm70_shflsync_up_p) ;  /* 0x00001fe000007944 */ /* 0x000fea0003c00000 */
[----:B------:R-:W-:Y:S01]  /*10240*/  MOV R0, R4 ;  /* 0x0000000400007202 */ /* 0x000fe20000000f00 */
[----:B------:R-:W-:Y:S05]  /*10250*/  BRA `(.L_x_1654) ;  /* 0xffff021000007947 */ /* 0x000fea000383ffff */
.L_x_1555:
[----:B------:R-:W-:Y:S01]  /*10260*/  IMAD.MOV.U32 R0, RZ, RZ, R5 ;  /* 0x000000ffff007224 */ /* 0x000fe200078e0005 */
[----:B------:R-:W-:Y:S02]  /*10270*/  MOV R3, 0x2 ;  /* 0x0000000200037802 */ /* 0x000fe40000000f00 */
[----:B------:R-:W-:Y:S02]  /*10280*/  MOV R2, 0x102a0 ;  /* 0x000102a000027802 */ /* 0x000fe40000000f00 */
[----:B------:R-:W-:Y:S05]  /*10290*/  CALL.REL.NOINC `($__internal_29_$__cuda_sm70_shflsync_up_p) ;  /* 0x00001f8000007944 */ /* 0x000fea0003c00000 */
[----:B------:R-:W-:Y:S01]  /*102a0*/  SEL R4, R4, RZ, P4 ;  /* 0x000000ff04047207 */ /* 0x000fe20002000000 */
[----:B------:R-:W-:Y:S01]  /*102b0*/  IMAD.MOV.U32 R3, RZ, RZ, 0x4 ;  /* 0x00000004ff037424 */ /* 0x000fe200078e00ff */
[----:B------:R-:W-:-:S03]  /*102c0*/  MOV R2, 0x102f0 ;  /* 0x000102f000027802 */ /* 0x000fc60000000f00 */
[----:B------:R-:W-:Y:S02]  /*102d0*/  IMAD.IADD R0, R5, 0x1, R4 ;  /* 0x0000000105007824 */ /* 0x000fe400078e0204 */
        /* <DEDUP_REMOVED lines=13> */
[----:B------:R-:W-:Y:S02]  /*103b0*/  MOV R3, 0x1f ;  /* 0x0000001f00037802 */ /* 0x000fe40000000f00 */
[----:B------:R-:W-:Y:S01]  /*103c0*/  MOV R2, 0x10400 ;  /* 0x0001040000027802 */ /* 0x000fe20000000f00 */
[----:B------:R-:W-:-:S04]  /*103d0*/  IMAD.IADD R4, R0, 0x1, R4 ;  /* 0x0000000100047824 */ /* 0x000fc800078e0204 */
[----:B------:R-:W-:Y:S02]  /*103e0*/  IMAD.MOV.U32 R230, RZ, RZ, R4 ;  /* 0x000000ffffe67224 */ /* 0x000fe400078e0004 */
[----:B------:R-:W-:Y:S05]  /*103f0*/  CALL.REL.NOINC `($__internal_28_$__cuda_sm70_shflsync_idx_p) ;  /* 0x00001db000007944 */ /* 0x000fea0003c00000 */
[----:B-----5:R-:W-:Y:S01]  /*10400*/  MOV R0, R31 ;  /* 0x0000001f00007202 */ /* 0x020fe20000000f00 */
[----:B-1----:R-:W-:Y:S05]  /*10410*/  BRA `(.L_x_1655) ;  /* 0xffff015000007947 */ /* 0x002fea000383ffff */
.L_x_1557:
[----:B------:R-:W-:Y:S02]  /*10420*/  SEL R0, RZ, 0x1, P0 ;  /* 0x00000001ff007807 */ /* 0x000fe40000000000 */
[----:B------:R-:W-:Y:S02]  /*10430*/  MOV R2, 0x10450 ;  /* 0x0001045000027802 */ /* 0x000fe40000000f00 */
[----:B------:R-:W-:Y:S05]  /*10440*/  CALL.REL.NOINC `($__internal_30_$__cuda_sm70_votesync_ballot) ;  /* 0x00001e3000007944 */ /* 0x000fea0003c00000 */
[----:B------:R-:W-:Y:S05]  /*10450*/  BRA `(.L_x_1656) ;  /* 0xffff01a000007947 */ /* 0x000fea000383ffff */
.L_x_1558:
[----:B------:R-:W-:Y:S01]  /*10460*/  IMAD.MOV.U32 R230, RZ, RZ, R8 ;  /* 0x000000ffffe67224 */ /* 0x000fe200078e0008 */
[----:B--2---:R-:W-:Y:S01]  /*10470*/  MOV R31, R13 ;  /* 0x0000000d001f7202 */ /* 0x004fe20000000f00 */
[----:B------:R-:W-:Y:S01]  /*10480*/  IMAD.MOV.U32 R3, RZ, RZ, 0x1f ;  /* 0x0000001fff037424 */ /* 0x000fe200078e00ff */
[----:B------:R-:W-:Y:S02]  /*10490*/  MOV R2, 0x104b0 ;  /* 0x000104b000027802 */ /* 0x000fe40000000f00 */
[----:B-1----:R-:W-:Y:S05]  /*104a0*/  CALL.REL.NOINC `($__internal_28_$__cuda_sm70_shflsync_idx_p) ;  /* 0x00001d0000007944 */ /* 0x002fea0003c00000 */
[----:B------:R-:W-:Y:S01]  /*104b0*/  IMAD.MOV.U32 R11, RZ, RZ, R31 ;  /* 0x000000ffff0b7224 */ /* 0x000fe200078e001f */
[----:B------:R-:W-:Y:S01]  /*104c0*/  MOV R230, R7 ;  /* 0x0000000700e67202 */ /* 0x000fe20000000f00 */
[----:B------:R-:W-:Y:S01]  /*104d0*/  IMAD.MOV.U32 R6, RZ, RZ, RZ ;  /* 0x000000ffff067224 */ /* 0x000fe200078e00ff */
[----:B------:R-:W-:Y:S01]  /*104e0*/  MOV R31, R13 ;  /* 0x0000000d001f7202 */ /* 0x000fe20000000f00 */
[----:B------:R-:W-:Y:S01]  /*104f0*/  IMAD.MOV.U32 R3, RZ, RZ, 0x1f ;  /* 0x0000001fff037424 */ /* 0x000fe200078e00ff */
[----:B------:R-:W-:-:S02]  /*10500*/  MOV R2, 0x10520 ;  /* 0x0001052000027802 */ /* 0x000fc40000000f00 */
[----:B-1---5:R-:W-:Y:S05]  /*10510*/  CALL.REL.NOINC `($__internal_28_$__cuda_sm70_shflsync_idx_p) ;  /* 0x00001c9000007944 */ /* 0x022fea0003c00000 */
[----:B------:R-:W-:Y:S01]  /*10520*/  MOV R10, R31 ;  /* 0x0000001f000a7202 */ /* 0x000fe20000000f00 */
[----:B-1---5:R-:W-:Y:S05]  /*10530*/  BRA `(.L_x_1657) ;  /* 0xffff011000007947 */ /* 0x022fea000383ffff */
.L_x_1561:
[----:B------:R-:W-:Y:S01]  /*10540*/  IMAD.MOV.U32 R230, RZ, RZ, R4 ;  /* 0x000000ffffe67224 */ /* 0x000fe200078e0004 */
[----:B------:R-:W-:-:S02]  /*10550*/  MOV R3, 0x1f ;  /* 0x0000001f00037802 */ /* 0x000fc40000000f00 */
[----:B------:R-:W-:Y:S02]  /*10560*/  MOV R2, 0x10580 ;  /* 0x0001058000027802 */ /* 0x000fe40000000f00 */
[----:B-1234-:R-:W-:Y:S05]  /*10570*/  CALL.REL.NOINC `($__internal_28_$__cuda_sm70_shflsync_idx_p) ;  /* 0x00001c3000007944 */ /* 0x01efea0003c00000 */
[----:B------:R-:W-:Y:S01]  /*10580*/  MOV R6, R31 ;  /* 0x0000001f00067202 */ /* 0x000fe20000000f00 */
[----:B-1---5:R-:W-:Y:S05]  /*10590*/  BRA `(.L_x_1560) ;  /* 0xffff011000007947 */ /* 0x022fea000383ffff */
.L_x_1569:
[----:B------:R-:W-:Y:S01]  /*105a0*/  IMAD.MOV.U32 R230, RZ, RZ, R5 ;  /* 0x000000ffffe67224 */ /* 0x000fe200078e0005 */
[----:B------:R-:W-:Y:S01]  /*105b0*/  MOV R31, RZ ;  /* 0x000000ff001f7202 */ /* 0x000fe20000000f00 */
[----:B------:R-:W-:Y:S01]  /*105c0*/  IMAD.MOV.U32 R3, RZ, RZ, 0x181f ;  /* 0x0000181fff037424 */ /* 0x000fe200078e00ff */
[----:B------:R-:W-:Y:S02]  /*105d0*/  MOV R2, 0x105f0 ;  /* 0x000105f000027802 */ /* 0x000fe40000000f00 */
[----:B-----5:R-:W-:Y:S05]  /*105e0*/  CALL.REL.NOINC `($__internal_28_$__cuda_sm70_shflsync_idx_p) ;  /* 0x00001bc000007944 */ /* 0x020fea0003c00000 */
[----:B------:R-:W-:Y:S01]  /*105f0*/  MOV R4, R31 ;  /* 0x0000001f00047202 */ /* 0x000fe20000000f00 */
[----:B-1---5:R-:W-:Y:S05]  /*10600*/  BRA `(.L_x_1658) ;  /* 0xffff236000007947 */ /* 0x022fea000383ffff */
.L_x_1570:
[----:B------:R-:W-:Y:S01]  /*10610*/  IMAD.MOV.U32 R230, RZ, RZ, R14 ;  /* 0x000000ffffe67224 */ /* 0x000fe200078e000e */
[----:B------:R-:W-:Y:S01]  /*10620*/  MOV R31, RZ ;  /* 0x000000ff001f7202 */ /* 0x000fe20000000f00 */
[----:B------:R-:W-:Y:S01]  /*10630*/  IMAD.MOV.U32 R3, RZ, RZ, 0x181f ;  /* 0x0000181fff037424 */ /* 0x000fe200078e00ff */
[----:B------:R-:W-:Y:S02]  /*10640*/  MOV R2, 0x10660 ;  /* 0x0001066000027802 */ /* 0x000fe40000000f00 */
[----:B-12--5:R-:W-:Y:S05]  /*10650*/  CALL.REL.NOINC `($__internal_28_$__cuda_sm70_shflsync_idx_p) ;  /* 0x00001b5000007944 */ /* 0x026fea0003c00000 */
[----:B-----5:R-:W-:Y:S01]  /*10660*/  MOV R0, R31 ;  /* 0x0000001f00007202 */ /* 0x020fe20000000f00 */
[----:B-1----:R-:W-:Y:S05]  /*10670*/  BRA `(.L_x_1659) ;  /* 0xffff231000007947 */ /* 0x002fea000383ffff */
.L_x_1573:
[----:B------:R-:W-:Y:S01]  /*10680*/  IMAD.MOV.U32 R230, RZ, RZ, R5 ;  /* 0x000000ffffe67224 */ /* 0x000fe200078e0005 */
[----:B------:R-:W-:Y:S01]  /*10690*/  MOV R31, 0x1 ;  /* 0x00000001001f7802 */ /* 0x000fe20000000f00 */
[----:B--2---:R-:W-:Y:S01]  /*106a0*/  IMAD.MOV.U32 R3, RZ, RZ, 0x181f ;  /* 0x0000181fff037424 */ /* 0x004fe200078e00ff */
[----:B------:R-:W-:-:S02]  /*106b0*/  MOV R2, 0x106d0 ;  /* 0x000106d000027802 */ /* 0x000fc40000000f00 */
[----:B-1--45:R-:W-:Y:S05]  /*106c0*/  CALL.REL.NOINC `($__internal_28_$__cuda_sm70_shflsync_idx_p) ;  /* 0x00001ae000007944 */ /* 0x032fea0003c00000 */
[----:B------:R-:W-:Y:S01]  /*106d0*/  IMAD.MOV.U32 R4, RZ, RZ, R31 ;  /* 0x000000ffff047224 */ /* 0x000fe200078e001f */
[----:B------:R-:W-:Y:S01]  /*106e0*/  MOV R31, 0x1 ;  /* 0x00000001001f7802 */ /* 0x000fe20000000f00 */
[----:B------:R-:W-:Y:S01]  /*106f0*/  IMAD.MOV.U32 R230, RZ, RZ, R14 ;  /* 0x000000ffffe67224 */ /* 0x000fe200078e000e */
[----:B------:R-:W-:-:S02]  /*10700*/  MOV R3, 0x181f ;  /* 0x0000181f00037802 */ /* 0x000fc40000000f00 */
[----:B------:R-:W-:Y:S02]  /*10710*/  MOV R2, 0x10730 ;  /* 0x0001073000027802 */ /* 0x000fe40000000f00 */
[----:B-1---5:R-:W-:Y:S05]  /*10720*/  CALL.REL.NOINC `($__internal_28_$__cuda_sm70_shflsync_idx_p) ;  /* 0x00001a8000007944 */ /* 0x022fea0003c00000 */
[----:B-----5:R-:W-:Y:S01]  /*10730*/  MOV R0, R31 ;  /* 0x0000001f00007202 */ /* 0x020fe20000000f00 */
[----:B-1----:R-:W-:Y:S05]  /*10740*/  BRA `(.L_x_1660) ;  /* 0xffff242000007947 */ /* 0x002fea000383ffff */
.L_x_1576:
[----:B------:R-:W-:Y:S01]  /*10750*/  IMAD.MOV.U32 R230, RZ, RZ, R5 ;  /* 0x000000ffffe67224 */ /* 0x000fe200078e0005 */
[----:B------:R-:W-:Y:S01]  /*10760*/  MOV R31, 0x2 ;  /* 0x00000002001f7802 */ /* 0x000fe20000000f00 */
[----:B---3--:R-:W-:Y:S01]  /*10770*/  IMAD.MOV.U32 R3, RZ, RZ, 0x181f ;  /* 0x0000181fff037424 */ /* 0x008fe200078e00ff */
[----:B------:R-:W-:Y:S02]  /*10780*/  MOV R2, 0x107a0 ;  /* 0x000107a000027802 */ /* 0x000fe40000000f00 */
[----:B-12-45:R-:W-:Y:S05]  /*10790*/  CALL.REL.NOINC `($__internal_28_$__cuda_sm70_shflsync_idx_p) ;  /* 0x00001a1000007944 */ /* 0x036fea0003c00000 */
[----:B------:R-:W-:Y:S01]  /*107a0*/  MOV R4, R31 ;  /* 0x0000001f00047202 */ /* 0x000fe20000000f00 */
[----:B-1---5:R-:W-:Y:S05]  /*107b0*/  BRA `(.L_x_1661) ;  /* 0xffff256000007947 */ /* 0x022fea000383ffff */
.L_x_1577:
[----:B------:R-:W-:Y:S01]  /*107c0*/  IMAD.MOV.U32 R230, RZ, RZ, R14 ;  /* 0x000000ffffe67224 */ /* 0x000fe200078e000e */
[----:B------:R-:W-:Y:S01]  /*107d0*/  MOV R31, 0x2 ;  /* 0x00000002001f7802 */ /* 0x000fe20000000f00 */
[----:B------:R-:W-:Y:S01]  /*107e0*/  IMAD.MOV.U32 R3, RZ, RZ, 0x181f ;  /* 0x0000181fff037424 */ /* 0x000fe200078e00ff */
[----:B------:R-:W-:Y:S02]  /*107f0*/  MOV R2, 0x10810 ;  /* 0x0001081000027802 */ /* 0x000fe40000000f00 */
[----:B-12345:R-:W-:Y:S05]  /*10800*/  CALL.REL.NOINC `($__internal_28_$__cuda_sm70_shflsync_idx_p) ;  /* 0x000019a000007944 */ /* 0x03efea0003c00000 */
[----:B-----5:R-:W-:Y:S01]  /*10810*/  MOV R0, R31 ;  /* 0x0000001f00007202 */ /* 0x020fe20000000f00 */
[----:B-1----:R-:W-:Y:S05]  /*10820*/  BRA `(.L_x_1662) ;  /* 0xffff251000007947 */ /* 0x002fea000383ffff */
.L_x_1580:
[----:B------:R-:W-:Y:S01]  /*10830*/  IMAD.MOV.U32 R230, RZ, RZ, R5 ;  /* 0x000000ffffe67224 */ /* 0x000fe200078e0005 */
[----:B------:R-:W-:Y:S01]  /*10840*/  MOV R31, 0x3 ;  /* 0x00000003001f7802 */ /* 0x000fe20000000f00 */
[----:B-1----:R-:W-:Y:S01]  /*10850*/  IMAD.MOV.U32 R3, RZ, RZ, 0x181f ;  /* 0x0000181fff037424 */ /* 0x002fe200078e00ff */
[----:B------:R-:W-:-:S02]  /*10860*/  MOV R2, 0x10880 ;  /* 0x0001088000027802 */ /* 0x000fc40000000f00 */
[----:B--2345:R-:W-:Y:S05]  /*10870*/  CALL.REL.NOINC `($__internal_28_$__cuda_sm70_shflsync_idx_p) ;  /* 0x0000193000007944 */ /* 0x03cfea0003c00000 */
        /* <DEDUP_REMOVED lines=8> */
.L_x_1583:
[----:B------:R-:W-:Y:S01]  /*10900*/  IMAD.MOV.U32 R230, RZ, RZ, R5 ;  /* 0x000000ffffe67224 */ /* 0x000fe200078e0005 */
[----:B------:R-:W-:Y:S01]  /*10910*/  MOV R31, RZ ;  /* 0x000000ff001f7202 */ /* 0x000fe20000000f00 */
[----:B------:R-:W-:Y:S01]  /*10920*/  IMAD.MOV.U32 R3, RZ, RZ, 0x181f ;  /* 0x0000181fff037424 */ /* 0x000fe200078e00ff */
[----:B------:R-:W-:Y:S02]  /*10930*/  MOV R2, 0x10950 ;  /* 0x0001095000027802 */ /* 0x000fe40000000f00 */
[----:B------:R-:W-:Y:S05]  /*10940*/  CALL.REL.NOINC `($__internal_28_$__cuda_sm70_shflsync_idx_p) ;  /* 0x0000186000007944 */ /* 0x000fea0003c00000 */
[----:B------:R-:W-:Y:S01]  /*10950*/  MOV R4, R31 ;  /* 0x0000001f00047202 */ /* 0x000fe20000000f00 */
[----:B-1---5:R-:W-:Y:S05]  /*10960*/  BRA `(.L_x_1664) ;  /* 0xffff44b000007947 */ /* 0x022fea000383ffff */
.L_x_1584:
[----:B------:R-:W-:Y:S01]  /*10970*/  IMAD.MOV.U32 R230, RZ, RZ, R15 ;  /* 0x000000ffffe67224 */ /* 0x000fe200078e000f */
[----:B------:R-:W-:Y:S01]  /*10980*/  MOV R31, RZ ;  /* 0x000000ff001f7202 */ /* 0x000fe20000000f00 */
[----:B------:R-:W-:Y:S01]  /*10990*/  IMAD.MOV.U32 R3, RZ, RZ, 0x181f ;  /* 0x0000181fff037424 */ /* 0x000fe200078e00ff */
[----:B------:R-:W-:Y:S02]  /*109a0*/  MOV R2, 0x109c0 ;  /* 0x000109c000027802 */ /* 0x000fe40000000f00 */
[----:B-12---:R-:W-:Y:S05]  /*109b0*/  CALL.REL.NOINC `($__internal_28_$__cuda_sm70_shflsync_idx_p) ;  /* 0x000017f000007944 */ /* 0x006fea0003c00000 */
[C---:B------:R-:W-:Y:S01]  /*109c0*/  IADD3 R8, P2, R31.reuse, R108, RZ ;  /* 0x0000006c1f087210 */ /* 0x040fe20007f5e0ff */
[----:B------:R-:W-:Y:S01]  /*109d0*/  IMAD.MOV.U32 R230, RZ, RZ, R5 ;  /* 0x000000ffffe67224 */ /* 0x000fe200078e0005 */
[----:B------:R-:W-:-:S02]  /*109e0*/  IADD3 R10, P0, R31, R107, RZ ;  /* 0x0000006b1f0a7210 */ /* 0x000fc40007f1e0ff */
[----:B------:R-:W-:Y:S01]  /*109f0*/  ISETP.GE.AND P3, PT, R232, c[0x0][0x1d4], PT ;  /* 0x00007500e8007a0c */ /* 0x000fe20003f66270 */
[----:B------:R-:W-:Y:S01]  /*10a00*/  IMAD.X R9, R4, 0x1, R102, P2 ;  /* 0x0000000104097824 */ /* 0x000fe200010e0666 */
[----:B------:R-:W-:Y:S01]  /*10a10*/  ISETP.GE.AND P4, PT, R238, c[0x0][0x1d4], PT ;  /* 0x00007500ee007a0c */ /* 0x000fe20003f86270 */
[C---:B------:R-:W-:Y:S01]  /*10a20*/  IMAD.X R11, R4.reuse, 0x1, R100, P0 ;  /* 0x00000001040b7824 */ /* 0x040fe200000e0664 */
[----:B------:R-:W-:Y:S02]  /*10a30*/  ISETP.GE.AND P2, PT, R239, c[0x0][0x1d4], PT ;  /* 0x00007500ef007a0c */ /* 0x000fe40003f46270 */
[C---:B------:R-:W-:Y:S02]  /*10a40*/  IADD3 R6, P1, R31.reuse, R110, RZ ;  /* 0x0000006e1f067210 */ /* 0x040fe40007f3e0ff */
[----:B------:R-:W-:Y:S01]  /*10a50*/  IADD3 R2, P0, R31, R109, RZ ;  /* 0x0000006d1f027210 */ /* 0x000fe20007f1e0ff */
[----:B------:R-:W-:Y:S01]  /*10a60*/  IMAD.MOV.U32 R31, RZ, RZ, 0x1 ;  /* 0x00000001ff1f7424 */ /* 0x000fe200078e00ff */
[----:B------:R-:W-:Y:S01]  /*10a70*/  SEL R13, RZ, 0x10, P4 ;  /* 0x00000010ff0d7807 */ /* 0x000fe20002000000 */
[C---:B------:R-:W-:Y:S01]  /*10a80*/  IMAD.X R7, R4.reuse, 0x1, R103, P1 ;  /* 0x0000000104077824 */ /* 0x040fe200008e0667 */
[----:B------:R-:W-:Y:S01]  /*10a90*/  SEL R12, RZ, 0x10, P5 ;  /* 0x00000010ff0c7807 */ /* 0x000fe20002800000 */
[----:B------:R-:W-:Y:S01]  /*10aa0*/  IMAD.X R3, R4, 0x1, R101, P0 ;  /* 0x0000000104037824 */ /* 0x000fe200000e0665 */
[----:B------:R-:W-:Y:S01]  /*10ab0*/  @!PT LDS RZ, [RZ] ;  /* 0x00000000fffff984 */ /* 0x000fe20000000800 */
[----:B------:R-:W-:Y:S01]  /*10ac0*/  @!PT LDS RZ, [RZ] ;  /* 0x00000000fffff984 */ /* 0x000fe20000000800 */
[----:B------:R-:W-:Y:S01]  /*10ad0*/  @!PT LDS RZ, [RZ] ;  /* 0x00000000fffff984 */ /* 0x000fe20000000800 */
[----:B------:R2:W-:Y:S04]  /*10ae0*/  LDGSTS.E.BYPASS.LTC128B.128 [R229+0x8100], [R10.64], !P3 ;  /* 0x081000000ae57fae */ /* 0x0005e8000d901d46 */
[----:B------:R2:W-:Y:S04]  /*10af0*/  LDGSTS.E.BYPASS.LTC128B.128 [R229+0xa100], [R8.64], !P4 ;  /* 0x0a10000008e57fae */ /* 0x0005e8000e101d46 */
[----:B------:R3:W-:Y:S04]  /*10b00*/  LDGSTS.E.BYPASS.LTC128B.128 [R229+0xc100], [R6.64], !P5 ;  /* 0x0c10000006e57fae */ /* 0x0007e8000e901d46 */
[----:B------:R4:W-:Y:S01]  /*10b10*/  LDGSTS.E.BYPASS.LTC128B.128 [R229+0xe100], [R2.64], !P2 ;  /* 0x0e10000002e57fae */ /* 0x0009e2000d101d46 */
[----:B---3--:R-:W-:Y:S01]  /*10b20*/  SEL R7, RZ, 0x10, P3 ;  /* 0x00000010ff077807 */ /* 0x008fe20001800000 */
[----:B----4-:R-:W-:Y:S01]  /*10b30*/  IMAD.MOV.U32 R3, RZ, RZ, 0x181f ;  /* 0x0000181fff037424 */ /* 0x010fe200078e00ff */
        /* <DEDUP_REMOVED lines=10> */
.L_x_1585:
[----:B------:R-:W-:Y:S02]  /*10be0*/  MOV R0, 0x2 ;  /* 0x0000000200007802 */ /* 0x000fe40000000f00 */
[----:B------:R-:W-:Y:S02]  /*10bf0*/  MOV R2, 0x10c10 ;  /* 0x00010c1000027802 */ /* 0x000fe40000000f00 */
[----:B------:R-:W-:Y:S05]  /*10c00*/  CALL.REL.NOINC `($__internal_27_$__cuda_sm70_shflsync_bfly_p) ;  /* 0x0000154000007944 */ /* 0x000fea0003c00000 */
[----:B------:R-:W-:Y:S01]  /*10c10*/  FMNMX.FTZ R4, R4, R0, !PT ;  /* 0x0000000004047209 */ /* 0x000fe20007810000 */
[----:B------:R-:W-:Y:S01]  /*10c20*/  IMAD.MOV.U32 R0, RZ, RZ, 0x1 ;  /* 0x00000001ff007424 */ /* 0x000fe200078e00ff */
[----:B------:R-:W-:Y:S02]  /*10c30*/  MOV R2, 0x10c50 ;  /* 0x00010c5000027802 */ /* 0x000fe40000000f00 */
[----:B------:R-:W-:Y:S05]  /*10c40*/  CALL.REL.NOINC `($__internal_27_$__cuda_sm70_shflsync_bfly_p) ;  /* 0x0000150000007944 */ /* 0x000fea0003c00000 */
[----:B------:R-:W-:Y:S01]  /*10c50*/  FMNMX.FTZ R132, R4, R0, !PT ;  /* 0x0000000004847209 */ /* 0x000fe20007810000 */
[----:B------:R-:W-:Y:S01]  /*10c60*/  IMAD.MOV.U32 R4, RZ, RZ, R5 ;  /* 0x000000ffff047224 */ /* 0x000fe200078e0005 */
[----:B------:R-:W-:Y:S01]  /*10c70*/  MOV R2, 0x10ca0 ;  /* 0x00010ca000027802 */ /* 0x000fe20000000f00 */
[----:B------:R-:W-:Y:S02]  /*10c80*/  IMAD.MOV.U32 R0, RZ, RZ, 0x2 ;  /* 0x00000002ff007424 */ /* 0x000fe400078e00ff */
[----:B------:R-:W-:Y:S05]  /*10c90*/  CALL.REL.NOINC `($__internal_27_$__cuda_sm70_shflsync_bfly_p) ;  /* 0x000014b000007944 */ /* 0x000fea0003c00000 */
[----:B------:R-:W-:Y:S01]  /*10ca0*/  FMNMX.FTZ R5, R5, R0, !PT ;  /* 0x0000000005057209 */ /* 0x000fe20007810000 */
[----:B------:R-:W-:Y:S01]  /*10cb0*/  IMAD.MOV.U32 R0, RZ, RZ, 0x1 ;  /* 0x00000001ff007424 */ /* 0x000fe200078e00ff */
[----:B------:R-:W-:-:S03]  /*10cc0*/  MOV R2, 0x10cf0 ;  /* 0x00010cf000027802 */ /* 0x000fc60000000f00 */
[----:B------:R-:W-:Y:S02]  /*10cd0*/  IMAD.MOV.U32 R4, RZ, RZ, R5 ;  /* 0x000000ffff047224 */ /* 0x000fe400078e0005 */
[----:B------:R-:W-:Y:S05]  /*10ce0*/  CALL.REL.NOINC `($__internal_27_$__cuda_sm70_shflsync_bfly_p) ;  /* 0x0000146000007944 */ /* 0x000fea0003c00000 */
[----:B------:R-:W-:Y:S01]  /*10cf0*/  MOV R3, R0 ;  /* 0x0000000000037202 */ /* 0x000fe20000000f00 */
[----:B------:R-:W-:Y:S05]  /*10d00*/  BRA `(.L_x_1666) ;  /* 0xffff49d000007947 */ /* 0x000fea000383ffff */
.L_x_1587:
[----:B--234-:R-:W-:Y:S01]  /*10d10*/  MOV R31, RZ ;  /* 0x000000ff001f7202 */ /* 0x01cfe20000000f00 */
[----:B------:R-:W-:Y:S01]  /*10d20*/  IMAD.MOV.U32 R230, RZ, RZ, R4 ;  /* 0x000000ffffe67224 */ /* 0x000fe200078e0004 */
[----:B------:R-:W-:Y:S01]  /*10d30*/  MOV R2, 0x10d60 ;  /* 0x00010d6000027802 */ /* 0x000fe20000000f00 */
[----:B------:R-:W-:Y:S02]  /*10d40*/  IMAD.MOV.U32 R3, RZ, RZ, 0x181f ;  /* 0x0000181fff037424 */ /* 0x000fe400078e00ff */
[----:B-1----:R-:W-:Y:S05]  /*10d50*/  CALL.REL.NOINC `($__internal_28_$__cuda_sm70_shflsync_idx_p) ;  /* 0x0000145000007944 */ /* 0x002fea0003c00000 */
[----:B------:R-:W-:Y:S01]  /*10d60*/  MOV R2, R31 ;  /* 0x0000001f00027202 */ /* 0x000fe20000000f00 */
[----:B-1---5:R-:W-:-:S05]  /*10d70*/  BRA `(.L_x_1667) ;  /* 0xffff623000007947 */ /* 0x022fca000383ffff */
.L_x_1590:
[----:B------:R-:W-:Y:S01]  /*10d80*/  MOV R31, RZ ;  /* 0x000000ff001f7202 */ /* 0x000fe20000000f00 */
[----:B------:R-:W-:Y:S01]  /*10d90*/  IMAD.MOV.U32 R230, RZ, RZ, R5 ;  /* 0x000000ffffe67224 */ /* 0x000fe200078e0005 */
[----:B------:R-:W-:Y:S01]  /*10da0*/  MOV R2, 0x10dd0 ;  /* 0x00010dd000027802 */ /* 0x000fe20000000f00 */
[----:B------:R-:W-:Y:S02]  /*10db0*/  IMAD.MOV.U32 R3, RZ, RZ, 0x181f ;  /* 0x0000181fff037424 */ /* 0x000fe400078e00ff */
[----:B------:R-:W-:Y:S05]  /*10dc0*/  CALL.REL.NOINC `($__internal_28_$__cuda_sm70_shflsync_idx_p) ;  /* 0x000013e000007944 */ /* 0x000fea0003c00000 */
[----:B------:R-:W-:Y:S01]  /*10dd0*/  MOV R4, R31 ;  /* 0x0000001f00047202 */ /* 0x000fe20000000f00 */
[----:B-1---5:R-:W-:-:S05]  /*10de0*/  BRA `(.L_x_1668) ;  /* 0xffff77f000007947 */ /* 0x022fca000383ffff */
.L_x_1591:
[----:B------:R-:W-:Y:S01]  /*10df0*/  MOV R31, RZ ;  /* 0x000000ff001f7202 */ /* 0x000fe20000000f00 */
[----:B------:R-:W-:Y:S01]  /*10e00*/  IMAD.MOV.U32 R230, RZ, RZ, R8 ;  /* 0x000000ffffe67224 */ /* 0x000fe200078e0008 */
[----:B------:R-:W-:Y:S01]  /*10e10*/  MOV R2, 0x10e40 ;  /* 0x00010e4000027802 */ /* 0x000fe20000000f00 */
[----:B------:R-:W-:Y:S02]  /*10e20*/  IMAD.MOV.U32 R3, RZ, RZ, 0x181f ;  /* 0x0000181fff037424 */ /* 0x000fe400078e00ff */
[----:B-12---:R-:W-:Y:S05]  /*10e30*/  CALL.REL.NOINC `($__internal_28_$__cuda_sm70_shflsync_idx_p) ;  /* 0x0000137000007944 */ /* 0x006fea0003c00000 */
[C---:B------:R-:W-:Y:S01]  /*10e40*/  IADD3 R2, -R227.reuse, 0x10, RZ ;  /* 0x00000010e3027810 */ /* 0x040fe20007ffe1ff */
[----:B------:R-:W-:Y:S03]  /*10e50*/  IMAD.MOV.U32 R230, RZ, RZ, R5 ;  /* 0x000000ffffe67224 */ /* 0x000fe600078e0005 */
[----:B------:R-:W-:Y:S04]  /*10e60*/  LOP3.LUT R2, R2, 0xf, RZ, 0xc0, !PT ;  /* 0x0000000f02027812 */ /* 0x000fe800078ec0ff */
[----:B------:R-:W-:Y:S04]  /*10e70*/  IADD3 R2, P1, P0, R2, R31, R25 ;  /* 0x0000001f02027210 */ /* 0x000fe8000783e019 */
[----:B------:R-:W-:Y:S02]  /*10e80*/  IADD3.X R3, RZ, R4, R9, P1, P0 ;  /* 0x00000004ff037210 */ /* 0x000fe40000fe0409 */
[----:B------:R-:W-:Y:S11]  /*10e90*/  ISETP.NE.U32.AND P0, PT, R227, RZ, PT ;  /* 0x000000ffe300720c */ /* 0x000ff60003f05070 */
[----:B------:R-:W-:Y:S02]  /*10ea0*/  @!UPT UIADD3 URZ, URZ, URZ, URZ ;  /* 0x0000003f3f3ff290 */ /* 0x000fe4000fffe03f */
[----:B------:R-:W-:Y:S01]  /*10eb0*/  @!PT LDS RZ, [RZ] ;  /* 0x00000000fffff984 */ /* 0x000fe20000000800 */
[----:B------:R-:W-:Y:S01]  /*10ec0*/  @!PT LDS RZ, [RZ] ;  /* 0x00000000fffff984 */ /* 0x000fe20000000800 */
[----:B------:R-:W-:Y:S01]  /*10ed0*/  @!PT LDS RZ, [RZ] ;  /* 0x00000000fffff984 */ /* 0x000fe20000000800 */
[----:B------:R2:W-:Y:S02]  /*10ee0*/  LDGSTS.E.BYPASS.LTC128B.128.ZFILL [R229+0x8100], [R2.64], P0 ;  /* 0x0810000002e57fae */ /* 0x0005e40008141d46 */
[C---:B--2---:R-:W-:Y:S05]  /*10ef0*/  IADD3 R2, P0, R31.reuse, R26, RZ ;  /* 0x0000001a1f027210 */ /* 0x044fea0007f1e0ff */
[C---:B------:R-:W-:Y:S01]  /*10f00*/  IMAD.X R3, R4.reuse, 0x1, R10, P0 ;  /* 0x0000000104037824 */ /* 0x040fe200000e060a */
[C---:B------:R-:W-:Y:S04]  /*10f10*/  IADD3 R6, P0, R31.reuse, R27, RZ ;  /* 0x0000001b1f067210 */ /* 0x040fe80007f1e0ff */
[----:B------:R2:W-:Y:S01]  /*10f20*/  LDGSTS.E.BYPASS.LTC128B.128 [R229+0xa100], [R2.64], !P3 ;  /* 0x0a10000002e57fae */ /* 0x0005e2000d901d46 */
[C---:B------:R-:W-:Y:S05]  /*10f30*/  IMAD.X R7, R4.reuse, 0x1, R11, P0 ;  /* 0x0000000104077824 */ /* 0x040fea00000e060b */
[----:B------:R3:W-:Y:S01]  /*10f40*/  LDGSTS.E.BYPASS.LTC128B.128 [R229+0xc100], [R6.64], !P4 ;  /* 0x0c10000006e57fae */ /* 0x0007e2000e101d46 */
[----:B--2---:R-:W-:Y:S01]  /*10f50*/  IADD3 R2, P0, R31, R28, RZ ;  /* 0x0000001c1f027210 */ /* 0x004fe20007f1e0ff */
[----:B------:R-:W-:Y:S04]  /*10f60*/  IMAD.MOV.U32 R31, RZ, RZ, 0x1 ;  /* 0x00000001ff1f7424 */ /* 0x000fe800078e00ff */
[----:B------:R-:W-:Y:S05]  /*10f70*/  IMAD.X R3, R4, 0x1, R12, P0 ;  /* 0x0000000104037824 */ /* 0x000fea00000e060c */
[----:B------:R2:W-:Y:S02]  /*10f80*/  LDGSTS.E.BYPASS.LTC128B.128 [R229+0xe100], [R2.64], !P5 ;  /* 0x0e10000002e57fae */ /* 0x0005e4000e901d46 */
[----:B--2---:R-:W-:Y:S01]  /*10f90*/  MOV R2, 0x10fc0 ;  /* 0x00010fc000027802 */ /* 0x004fe20000000f00 */
[----:B------:R-:W-:Y:S02]  /*10fa0*/  IMAD.MOV.U32 R3, RZ, RZ, 0x181f ;  /* 0x0000181fff037424 */ /* 0x000fe400078e00ff */
[----:B-1-3-5:R-:W-:Y:S05]  /*10fb0*/  CALL.REL.NOINC `($__internal_28_$__cuda_sm70_shflsync_idx_p) ;  /* 0x000011f000007944 */ /* 0x02afea0003c00000 */
[----:B------:R-:W-:Y:S01]  /*10fc0*/  MOV R3, 0x181f ;  /* 0x0000181f00037802 */ /* 0x000fe20000000f00 */
[----:B------:R-:W-:Y:S01]  /*10fd0*/  IMAD.MOV.U32 R4, RZ, RZ, R31 ;  /* 0x000000ffff047224 */ /* 0x000fe200078e001f */
[----:B------:R-:W-:Y:S01]  /*10fe0*/  MOV R31, 0x1 ;  /* 0x00000001001f7802 */ /* 0x000fe20000000f00 */
[----:B------:R-:W-:Y:S01]  /*10ff0*/  IMAD.MOV.U32 R230, RZ, RZ, R8 ;  /* 0x000000ffffe67224 */ /* 0x000fe200078e0008 */
[----:B------:R-:W-:Y:S02]  /*11000*/  MOV R2, 0x11020 ;  /* 0x0001102000027802 */ /* 0x000fe40000000f00 */
[----:B-1---5:R-:W-:Y:S05]  /*11010*/  CALL.REL.NOINC `($__internal_28_$__cuda_sm70_shflsync_idx_p) ;  /* 0x0000119000007944 */ /* 0x022fea0003c00000 */
[----:B-----5:R-:W-:Y:S01]  /*11020*/  MOV R0, R31 ;  /* 0x0000001f00007202 */ /* 0x020fe20000000f00 */
[----:B-1----:R-:W-:-:S05]  /*11030*/  BRA `(.L_x_1669) ;  /* 0xffff770000007947 */ /* 0x002fca000383ffff */
.L_x_1592:
        /* <DEDUP_REMOVED lines=14> */
[----:B------:R-:W-:Y:S02]  /*11120*/  MOV R2, 0x11140 ;  /* 0x0001114000027802 */ /* 0x000fe40000000f00 */
[----:B------:R-:W-:Y:S05]  /*11130*/  CALL.REL.NOINC `($__internal_27_$__cuda_sm70_shflsync_bfly_p) ;  /* 0x0000101000007944 */ /* 0x000fea0003c00000 */
[----:B------:R-:W-:-:S05]  /*11140*/  BRA `(.L_x_1670) ;  /* 0xffff79b000007947 */ /* 0x000fca000383ffff */
.L_x_1594:
[----:B------:R-:W-:Y:S01]  /*11150*/  IMAD.MOV.U32 R4, RZ, RZ, R235 ;  /* 0x000000ffff047224 */ /* 0x000fe200078e00eb */
[----:B------:R-:W-:-:S02]  /*11160*/  MOV R0, 0x2 ;  /* 0x0000000200007802 */ /* 0x000fc40000000f00 */
[----:B------:R-:W-:Y:S02]  /*11170*/  MOV R2, 0x11190 ;  /* 0x0001119000027802 */ /* 0x000fe40000000f00 */
[----:B------:R-:W-:Y:S05]  /*11180*/  CALL.REL.NOINC `($__internal_27_$__cuda_sm70_shflsync_bfly_p) ;  /* 0x00000fc000007944 */ /* 0x000fea0003c00000 */
[----:B------:R-:W-:Y:S05]  /*11190*/  BRA `(.L_x_1671) ;  /* 0xffff95a000007947 */ /* 0x000fea000383ffff */
.L_x_1595:
[----:B------:R-:W-:Y:S01]  /*111a0*/  IMAD.MOV.U32 R4, RZ, RZ, R5 ;  /* 0x000000ffff047224 */ /* 0x000fe200078e0005 */
[----:B------:R-:W-:Y:S02]  /*111b0*/  MOV R0, 0x1 ;  /* 0x0000000100007802 */ /* 0x000fe40000000f00 */
[----:B------:R-:W-:Y:S02]  /*111c0*/  MOV R2, 0x111e0 ;  /* 0x000111e000027802 */ /* 0x000fe40000000f00 */
[----:B-1----:R-:W-:Y:S05]  /*111d0*/  CALL.REL.NOINC `($__internal_27_$__cuda_sm70_shflsync_bfly_p) ;  /* 0x00000f7000007944 */ /* 0x002fea0003c00000 */
[----:B------:R-:W-:Y:S01]  /*111e0*/  FADD.FTZ R5, R5, R0 ;  /* 0x0000000005057221 */ /* 0x000fe20000010000 */
[----:B------:R-:W-:Y:S02]  /*111f0*/  MOV R4, R234 ;  /* 0x000000ea00047202 */ /* 0x000fe40000000f00 */
[----:B------:R-:W-:Y:S02]  /*11200*/  MOV R0, 0x2 ;  /* 0x0000000200007802 */ /* 0x000fe40000000f00 */
[----:B------:R-:W-:Y:S02]  /*11210*/  MOV R2, 0x11230 ;  /* 0x0001123000027802 */ /* 0x000fe40000000f00 */
[----:B------:R-:W-:Y:S05]  /*11220*/  CALL.REL.NOINC `($__internal_27_$__cuda_sm70_shflsync_bfly_p) ;  /* 0x00000f2000007944 */ /* 0x000fea0003c00000 */
[----:B------:R-:W-:Y:S01]  /*11230*/  FADD.FTZ R4, R234, R0 ;  /* 0x00000000ea047221 */ /* 0x000fe20000010000 */
[----:B------:R-:W-:Y:S02]  /*11240*/  MOV R0, 0x1 ;  /* 0x0000000100007802 */ /* 0x000fe40000000f00 */
[----:B------:R-:W-:-:S02]  /*11250*/  MOV R2, 0x11270 ;  /* 0x0001127000027802 */ /* 0x000fc40000000f00 */
[----:B------:R-:W-:Y:S05]  /*11260*/  CALL.REL.NOINC `($__internal_27_$__cuda_sm70_shflsync_bfly_p) ;  /* 0x00000ee000007944 */ /* 0x000fea0003c00000 */
[----:B------:R-:W-:Y:S01]  /*11270*/  MOV R3, R0 ;  /* 0x0000000000037202 */ /* 0x000fe20000000f00 */
[----:B------:R-:W-:Y:S05]  /*11280*/  BRA `(.L_x_1672) ;  /* 0xffff952000007947 */ /* 0x000fea000383ffff */
.L_x_1602:
[----:B--234-:R-:W-:Y:S01]  /*11290*/  IMAD.MOV.U32 R230, RZ, RZ, R5 ;  /* 0x000000ffffe67224 */ /* 0x01cfe200078e0005 */
[----:B------:R-:W-:Y:S01]  /*112a0*/  MOV R31, RZ ;  /* 0x000000ff001f7202 */ /* 0x000fe20000000f00 */
[----:B------:R-:W-:Y:S01]  /*112b0*/  IMAD.MOV.U32 R3, RZ, RZ, 0x181f ;  /* 0x0000181fff037424 */ /* 0x000fe200078e00ff */
[----:B------:R-:W-:-:S02]  /*112c0*/  MOV R2, 0x112e0 ;  /* 0x000112e000027802 */ /* 0x000fc40000000f00 */
[----:B-1----:R-:W-:Y:S05]  /*112d0*/  CALL.REL.NOINC `($__internal_28_$__cuda_sm70_shflsync_idx_p) ;  /* 0x00000ed000007944 */ /* 0x002fea0003c00000 */
[----:B------:R-:W-:Y:S01]  /*112e0*/  MOV R4, R31 ;  /* 0x0000001f00047202 */ /* 0x000fe20000000f00 */
[----:B-1---5:R-:W-:Y:S05]  /*112f0*/  BRA `(.L_x_1673) ;  /* 0xffffb14000007947 */ /* 0x022fea000383ffff */
.L_x_1603:
[----:B------:R-:W-:Y:S01]  /*11300*/  IMAD.MOV.U32 R230, RZ, RZ, R14 ;  /* 0x000000ffffe67224 */ /* 0x000fe200078e000e */
[----:B------:R-:W-:Y:S01]  /*11310*/  MOV R31, RZ ;  /* 0x000000ff001f7202 */ /* 0x000fe20000000f00 */
[----:B------:R-:W-:Y:S01]  /*11320*/  IMAD.MOV.U32 R3, RZ, RZ, 0x181f ;  /* 0x0000181fff037424 */ /* 0x000fe200078e00ff */
[----:B------:R-:W-:-:S02]  /*11330*/  MOV R2, 0x11350 ;  /* 0x0001135000027802 */ /* 0x000fc40000000f00 */
[----:B-123--:R-:W-:Y:S05]  /*11340*/  CALL.REL.NOINC `($__internal_28_$__cuda_sm70_shflsync_idx_p) ;  /* 0x00000e6000007944 */ /* 0x00efea0003c00000 */
[----:B-----5:R-:W-:Y:S01]  /*11350*/  MOV R0, R31 ;  /* 0x0000001f00007202 */ /* 0x020fe20000000f00 */
[----:B-1----:R-:W-:Y:S05]  /*11360*/  BRA `(.L_x_1674) ;  /* 0xffffb0f000007947 */ /* 0x002fea000383ffff */
.L_x_1606:
[----:B------:R-:W-:Y:S01]  /*11370*/  IMAD.MOV.U32 R230, RZ, RZ, R5 ;  /* 0x000000ffffe67224 */ /* 0x000fe200078e0005 */
[----:B------:R-:W-:Y:S01]  /*11380*/  MOV R31, 0x1 ;  /* 0x00000001001f7802 */ /* 0x000fe20000000f00 */
[----:B--2---:R-:W-:Y:S01]  /*11390*/  IMAD.MOV.U32 R3, RZ, RZ, 0x181f ;  /* 0x0000181fff037424 */ /* 0x004fe200078e00ff */
[----:B------:R-:W-:-:S02]  /*113a0*/  MOV R2, 0x113c0 ;  /* 0x000113c000027802 */ /* 0x000fc40000000f00 */
[----:B-1-34-:R-:W-:Y:S05]  /*113b0*/  CALL.REL.NOINC `($__internal_28_$__cuda_sm70_shflsync_idx_p) ;  /* 0x00000df000007944 */ /* 0x01afea0003c00000 */
        /* <DEDUP_REMOVED lines=8> */
.L_x_1609:
[----:B------:R-:W-:Y:S01]  /*11440*/  IMAD.MOV.U32 R230, RZ, RZ, R5 ;  /* 0x000000ffffe67224 */ /* 0x000fe200078e0005 */
[----:B------:R-:W-:Y:S01]  /*11450*/  MOV R31, 0x2 ;  /* 0x00000002001f7802 */ /* 0x000fe20000000f00 */
[----:B-1----:R-:W-:Y:S01]  /*11460*/  IMAD.MOV.U32 R3, RZ, RZ, 0x181f ;  /* 0x0000181fff037424 */ /* 0x002fe200078e00ff */
[----:B------:R-:W-:Y:S02]  /*11470*/  MOV R2, 0x11490 ;  /* 0x0001149000027802 */ /* 0x000fe40000000f00 */
[----:B--234-:R-:W-:Y:S05]  /*11480*/  CALL.REL.NOINC `($__internal_28_$__cuda_sm70_shflsync_idx_p) ;  /* 0x00000d2000007944 */ /* 0x01cfea0003c00000 */
[----:B------:R-:W-:Y:S01]  /*11490*/  MOV R4, R31 ;  /* 0x0000001f00047202 */ /* 0x000fe20000000f00 */
[----:B-1---5:R-:W-:Y:S05]  /*114a0*/  BRA `(.L_x_1676) ;  /* 0xffffb33000007947 */ /* 0x022fea000383ffff */
.L_x_1610:
[----:B------:R-:W-:Y:S01]  /*114b0*/  IMAD.MOV.U32 R230, RZ, RZ, R14 ;  /* 0x000000ffffe67224 */ /* 0x000fe200078e000e */
[----:B------:R-:W-:Y:S01]  /*114c0*/  MOV R31, 0x2 ;  /* 0x00000002001f7802 */ /* 0x000fe20000000f00 */
[----:B-1----:R-:W-:Y:S01]  /*114d0*/  IMAD.MOV.U32 R3, RZ, RZ, 0x181f ;  /* 0x0000181fff037424 */ /* 0x002fe200078e00ff */
[----:B------:R-:W-:Y:S02]  /*114e0*/  MOV R2, 0x11500 ;  /* 0x0001150000027802 */ /* 0x000fe40000000f00 */
[----:B--234-:R-:W-:Y:S05]  /*114f0*/  CALL.REL.NOINC `($__internal_28_$__cuda_sm70_shflsync_idx_p) ;  /* 0x00000cb000007944 */ /* 0x01cfea0003c00000 */
[----:B-----5:R-:W-:Y:S01]  /*11500*/  MOV R0, R31 ;  /* 0x0000001f00007202 */ /* 0x020fe20000000f00 */
[----:B-1----:R-:W-:Y:S05]  /*11510*/  BRA `(.L_x_1677) ;  /* 0xffffb2e000007947 */ /* 0x002fea000383ffff */
.L_x_1613:
[----:B------:R-:W-:Y:S01]  /*11520*/  IMAD.MOV.U32 R230, RZ, RZ, R5 ;  /* 0x000000ffffe67224 */ /* 0x000fe200078e0005 */
[----:B------:R-:W-:Y:S01]  /*11530*/  MOV R31, 0x3 ;  /* 0x00000003001f7802 */ /* 0x000fe20000000f00 */
[----:B-1----:R-:W-:Y:S01]  /*11540*/  IMAD.MOV.U32 R3, RZ, RZ, 0x181f ;  /* 0x0000181fff037424 */ /* 0x002fe200078e00ff */
[----:B------:R-:W-:-:S02]  /*11550*/  MOV R2, 0x11570 ;  /* 0x0001157000027802 */ /* 0x000fc40000000f00 */
[----:B--234-:R-:W-:Y:S05]  /*11560*/  CALL.REL.NOINC `($__internal_28_$__cuda_sm70_shflsync_idx_p) ;  /* 0x00000c4000007944 */ /* 0x01cfea0003c00000 */
        /* <DEDUP_REMOVED lines=8> */
.L_x_1615:
[----:B------:R-:W-:Y:S01]  /*115f0*/  IMAD.MOV.U32 R230, RZ, RZ, R5 ;  /* 0x000000ffffe67224 */ /* 0x000fe200078e0005 */
[----:B------:R-:W-:Y:S01]  /*11600*/  MOV R31, RZ ;  /* 0x000000ff001f7202 */ /* 0x000fe20000000f00 */
[----:B------:R-:W-:Y:S01]  /*11610*/  IMAD.MOV.U32 R3, RZ, RZ, 0x1c1f ;  /* 0x00001c1fff037424 */ /* 0x000fe200078e00ff */
[----:B------:R-:W-:Y:S02]  /*11620*/  MOV R2, 0x11640 ;  /* 0x0001164000027802 */ /* 0x000fe40000000f00 */
[----:B------:R-:W-:Y:S05]  /*11630*/  CALL.REL.NOINC `($__internal_28_$__cuda_sm70_shflsync_idx_p) ;  /* 0x00000b7000007944 */ /* 0x000fea0003c00000 */
[----:B------:R-:W-:Y:S01]  /*11640*/  MOV R4, R31 ;  /* 0x0000001f00047202 */ /* 0x000fe20000000f00 */
[----:B-1---5:R-:W-:Y:S05]  /*11650*/  BRA `(.L_x_1679) ;  /* 0xffffb70000007947 */ /* 0x022fea000383ffff */
.L_x_1616:
[----:B------:R-:W-:Y:S01]  /*11660*/  IMAD.MOV.U32 R230, RZ, RZ, R12 ;  /* 0x000000ffffe67224 */ /* 0x000fe200078e000c */
[----:B------:R-:W-:Y:S01]  /*11670*/  MOV R31, RZ ;  /* 0x000000ff001f7202 */ /* 0x000fe20000000f00 */
[----:B------:R-:W-:Y:S01]  /*11680*/  IMAD.MOV.U32 R3, RZ, RZ, 0x1c1f ;  /* 0x00001c1fff037424 */ /* 0x000fe200078e00ff */
[----:B------:R-:W-:Y:S02]  /*11690*/  MOV R2, 0x116b0 ;  /* 0x000116b000027802 */ /* 0x000fe40000000f00 */
[----:B-12---:R-:W-:Y:S05]  /*116a0*/  CALL.REL.NOINC `($__internal_28_$__cuda_sm70_shflsync_idx_p) ;  /* 0x00000b0000007944 */ /* 0x006fea0003c00000 */
[----:B-----5:R-:W-:Y:S01]  /*116b0*/  MOV R0, R31 ;  /* 0x0000001f00007202 */ /* 0x020fe20000000f00 */
[----:B-1----:R-:W-:Y:S05]  /*116c0*/  BRA `(.L_x_1680) ;  /* 0xffffb6b000007947 */ /* 0x002fea000383ffff */
.L_x_1619:
        /* <DEDUP_REMOVED lines=13> */
.L_x_1623:
[----:B------:R-:W-:Y:S01]  /*117a0*/  IMAD.MOV.U32 R230, RZ, RZ, R5 ;  /* 0x000000ffffe67224 */ /* 0x000fe200078e0005 */
[----:B------:R-:W-:Y:S01]  /*117b0*/  MOV R31, RZ ;  /* 0x000000ff001f7202 */ /* 0x000fe20000000f00 */
[----:B------:R-:W-:Y:S01]  /*117c0*/  IMAD.MOV.U32 R3, RZ, RZ, 0x181f ;  /* 0x0000181fff037424 */ /* 0x000fe200078e00ff */
[----:B------:R-:W-:Y:S02]  /*117d0*/  MOV R2, 0x117f0 ;  /* 0x000117f000027802 */ /* 0x000fe40000000f00 */
[----:B------:R-:W-:Y:S05]  /*117e0*/  CALL.REL.NOINC `($__internal_28_$__cuda_sm70_shflsync_idx_p) ;  /* 0x000009c000007944 */ /* 0x000fea0003c00000 */
[----:B------:R-:W-:Y:S01]  /*117f0*/  MOV R4, R31 ;  /* 0x0000001f00047202 */ /* 0x000fe20000000f00 */
[----:B-1---5:R-:W-:Y:S05]  /*11800*/  BRA `(.L_x_1682) ;  /* 0xffffd67000007947 */ /* 0x022fea000383ffff */
.L_x_1624:
[----:B------:R-:W-:Y:S01]  /*11810*/  IMAD.MOV.U32 R230, RZ, RZ, R14 ;  /* 0x000000ffffe67224 */ /* 0x000fe200078e000e */
[----:B------:R-:W-:Y:S01]  /*11820*/  MOV R31, RZ ;  /* 0x000000ff001f7202 */ /* 0x000fe20000000f00 */
[----:B------:R-:W-:Y:S01]  /*11830*/  IMAD.MOV.U32 R3, RZ, RZ, 0x181f ;  /* 0x0000181fff037424 */ /* 0x000fe200078e00ff */
[----:B------:R-:W-:Y:S02]  /*11840*/  MOV R2, 0x11860 ;  /* 0x0001186000027802 */ /* 0x000fe40000000f00 */
[----:B-12---:R-:W-:Y:S05]  /*11850*/  CALL.REL.NOINC `($__internal_28_$__cuda_sm70_shflsync_idx_p) ;  /* 0x0000095000007944 */ /* 0x006fea0003c00000 */
[----:B-----5:R-:W-:Y:S01]  /*11860*/  MOV R0, R31 ;  /* 0x0000001f00007202 */ /* 0x020fe20000000f00 */
[----:B-1----:R-:W-:Y:S05]  /*11870*/  BRA `(.L_x_1683) ;  /* 0xffffd62000007947 */ /* 0x002fea000383ffff */
.L_x_1627:
        /* <DEDUP_REMOVED lines=13> */
.L_x_1630:
[----:B------:R-:W-:Y:S01]  /*11950*/  IMAD.MOV.U32 R230, RZ, RZ, R5 ;  /* 0x000000ffffe67224 */ /* 0x000fe200078e0005 */
[----:B------:R-:W-:Y:S01]  /*11960*/  MOV R31, 0x2 ;  /* 0x00000002001f7802 */ /* 0x000fe20000000f00 */
[----:B-1----:R-:W-:Y:S01]  /*11970*/  IMAD.MOV.U32 R3, RZ, RZ, 0x181f ;  /* 0x0000181fff037424 */ /* 0x002fe200078e00ff */
[----:B------:R-:W-:Y:S02]  /*11980*/  MOV R2, 0x119a0 ;  /* 0x000119a000027802 */ /* 0x000fe40000000f00 */
[----:B--234-:R-:W-:Y:S05]  /*11990*/  CALL.REL.NOINC `($__internal_28_$__cuda_sm70_shflsync_idx_p) ;  /* 0x0000081000007944 */ /* 0x01cfea0003c00000 */
[----:B------:R-:W-:Y:S01]  /*119a0*/  MOV R4, R31 ;  /* 0x0000001f00047202 */ /* 0x000fe20000000f00 */
[----:B-1---5:R-:W-:Y:S05]  /*119b0*/  BRA `(.L_x_1685) ;  /* 0xffffd87000007947 */ /* 0x022fea000383ffff */
.L_x_1631:
[----:B------:R-:W-:Y:S01]  /*119c0*/  IMAD.MOV.U32 R230, RZ, RZ, R14 ;  /* 0x000000ffffe67224 */ /* 0x000fe200078e000e */
[----:B------:R-:W-:Y:S01]  /*119d0*/  MOV R31, 0x2 ;  /* 0x00000002001f7802 */ /* 0x000fe20000000f00 */
[----:B------:R-:W-:Y:S01]  /*119e0*/  IMAD.MOV.U32 R3, RZ, RZ, 0x181f ;  /* 0x0000181fff037424 */ /* 0x000fe200078e00ff */
[----:B------:R-:W-:Y:S02]  /*119f0*/  MOV R2, 0x11a10 ;  /* 0x00011a1000027802 */ /* 0x000fe40000000f00 */
[----:B-1234-:R-:W-:Y:S05]  /*11a00*/  CALL.REL.NOINC `($__internal_28_$__cuda_sm70_shflsync_idx_p) ;  /* 0x000007a000007944 */ /* 0x01efea0003c00000 */
[----:B-----5:R-:W-:Y:S01]  /*11a10*/  MOV R0, R31 ;  /* 0x0000001f00007202 */ /* 0x020fe20000000f00 */
[----:B-1----:R-:W-:Y:S05]  /*11a20*/  BRA `(.L_x_1686) ;  /* 0xffffd82000007947 */ /* 0x002fea000383ffff */
.L_x_1634:
        /* <DEDUP_REMOVED lines=13> */
.L_x_1636:
[----:B------:R-:W-:Y:S01]  /*11b00*/  IMAD.MOV.U32 R230, RZ, RZ, R30 ;  /* 0x000000ffffe67224 */ /* 0x000fe200078e001e */
[----:B------:R-:W-:Y:S01]  /*11b10*/  MOV R31, RZ ;  /* 0x000000ff001f7202 */ /* 0x000fe20000000f00 */
[----:B------:R-:W-:Y:S01]  /*11b20*/  IMAD.MOV.U32 R3, RZ, RZ, 0x1f ;  /* 0x0000001fff037424 */ /* 0x000fe200078e00ff */
[----:B------:R-:W-:Y:S02]  /*11b30*/  MOV R2, 0x11b50 ;  /* 0x00011b5000027802 */ /* 0x000fe40000000f00 */
[----:B------:R-:W-:Y:S05]  /*11b40*/  CALL.REL.NOINC `($__internal_28_$__cuda_sm70_shflsync_idx_p) ;  /* 0x0000066000007944 */ /* 0x000fea0003c00000 */
[----:B------:R-:W-:Y:S01]  /*11b50*/  MOV R9, R31 ;  /* 0x0000001f00097202 */ /* 0x000fe20000000f00 */
[----:B-1---5:R-:W-:Y:S05]  /*11b60*/  BRA `(.L_x_1688) ;  /* 0xffffdb1000007947 */ /* 0x022fea000383ffff */
.L_x_1637:
[----:B------:R-:W-:Y:S01]  /*11b70*/  IMAD.MOV.U32 R230, RZ, RZ, R30 ;  /* 0x000000ffffe67224 */ /* 0x000fe200078e001e */
[----:B------:R-:W-:Y:S01]  /*11b80*/  MOV R31, 0x1 ;  /* 0x00000001001f7802 */ /* 0x000fe20000000f00 */
[----:B------:R-:W-:Y:S01]  /*11b90*/  IMAD.MOV.U32 R3, RZ, RZ, 0x1f ;  /* 0x0000001fff037424 */ /* 0x000fe200078e00ff */
[----:B------:R-:W-:Y:S02]  /*11ba0*/  MOV R2, 0x11bc0 ;  /* 0x00011bc000027802 */ /* 0x000fe40000000f00 */
[----:B-12---:R-:W-:Y:S05]  /*11bb0*/  CALL.REL.NOINC `($__internal_28_$__cuda_sm70_shflsync_idx_p) ;  /* 0x000005f000007944 */ /* 0x006fea0003c00000 */
[----:B------:R-:W-:Y:S01]  /*11bc0*/  MOV R8, R31 ;  /* 0x0000001f00087202 */ /* 0x000fe20000000f00 */
[----:B-1---5:R-:W-:Y:S05]  /*11bd0*/  BRA `(.L_x_1689) ;  /* 0xffffdac000007947 */ /* 0x022fea000383ffff */
.L_x_1638:
[----:B------:R-:W-:Y:S02]  /*11be0*/  MOV R3, 0x1 ;  /* 0x0000000100037802 */ /* 0x000fe40000000f00 */
[----:B------:R-:W-:-:S02]  /*11bf0*/  MOV R2, 0x11c10 ;  /* 0x00011c1000027802 */ /* 0x000fc40000000f00 */
[----:B-1234-:R-:W-:Y:S05]  /*11c00*/  CALL.REL.NOINC `($__internal_29_$__cuda_sm70_shflsync_up_p) ;  /* 0x0000061000007944 */ /* 0x01efea0003c00000 */
[----:B------:R-:W-:Y:S05]  /*11c10*/  BRA `(.L_x_1690) ;  /* 0xffffdbb000007947 */ /* 0x000fea000383ffff */
.L_x_1639:
[----:B------:R-:W-:Y:S02]  /*11c20*/  MOV R3, 0x2 ;  /* 0x0000000200037802 */ /* 0x000fe40000000f00 */
[----:B------:R-:W-:-:S02]  /*11c30*/  MOV R2, 0x11c50 ;  /* 0x00011c5000027802 */ /* 0x000fc40000000f00 */
[----:B--2-4-:R-:W-:Y:S05]  /*11c40*/  CALL.REL.NOINC `($__internal_29_$__cuda_sm70_shflsync_up_p) ;  /* 0x000005d000007944 */ /* 0x014fea0003c00000 */
        /* <DEDUP_REMOVED lines=24> */
.L_x_1643:
[----:B------:R-:W-:Y:S02]  /*11dd0*/  MOV R3, 0x1 ;  /* 0x0000000100037802 */ /* 0x000fe40000000f00 */
[----:B------:R-:W-:Y:S02]  /*11de0*/  MOV R2, 0x11e00 ;  /* 0x00011e0000027802 */ /* 0x000fe40000000f00 */
[----:B------:R-:W-:Y:S05]  /*11df0*/  CALL.REL.NOINC `($__internal_29_$__cuda_sm70_shflsync_up_p) ;  /* 0x0000042000007944 */ /* 0x000fea0003c00000 */
[----:B------:R-:W-:Y:S01]  /*11e00*/  MOV R2, R4 ;  /* 0x0000000400027202 */ /* 0x000fe20000000f00 */
[----:B------:R-:W-:Y:S05]  /*11e10*/  BRA `(.L_x_1692) ;  /* 0xffffdc1000007947 */ /* 0x000fea000383ffff */
.L_x_1644:
        /* <DEDUP_REMOVED lines=27> */
.L_x_1646:
[----:B------:R-:W-:Y:S02]  /*11fd0*/  SEL R0, RZ, 0x1, P0 ;  /* 0x00000001ff007807 */ /* 0x000fe40000000000 */
[----:B------:R-:W-:Y:S02]  /*11fe0*/  MOV R2, 0x12000 ;  /* 0x0001200000027802 */ /* 0x000fe40000000f00 */
[----:B-1----:R-:W-:Y:S05]  /*11ff0*/  CALL.REL.NOINC `($__internal_30_$__cuda_sm70_votesync_ballot) ;  /* 0x0000028000007944 */ /* 0x002fea0003c00000 */
[----:B------:R-:W-:Y:S05]  /*12000*/  BRA `(.L_x_1694) ;  /* 0xffffdbb000007947 */ /* 0x000fea000383ffff */
.L_x_1647:
[----:B------:R-:W-:Y:S01]  /*12010*/  IMAD.MOV.U32 R230, RZ, RZ, R6 ;  /* 0x000000ffffe67224 */ /* 0x000fe200078e0006 */
[----:B---3--:R-:W-:Y:S01]  /*12020*/  MOV R31, R11 ;  /* 0x0000000b001f7202 */ /* 0x008fe20000000f00 */
[----:B------:R-:W-:Y:S01]  /*12030*/  IMAD.MOV.U32 R3, RZ, RZ, 0x1f ;  /* 0x0000001fff037424 */ /* 0x000fe200078e00ff */
[----:B------:R-:W-:Y:S02]  /*12040*/  MOV R2, 0x12060 ;  /* 0x0001206000027802 */ /* 0x000fe40000000f00 */
[----:B-12---:R-:W-:Y:S05]  /*12050*/  CALL.REL.NOINC `($__internal_28_$__cuda_sm70_shflsync_idx_p) ;  /* 0x0000015000007944 */ /* 0x006fea0003c00000 */
[----:B------:R-:W-:Y:S01]  /*12060*/  IMAD.MOV.U32 R6, RZ, RZ, R31 ;  /* 0x000000ffff067224 */ /* 0x000fe200078e001f */
[----:B------:R-:W-:Y:S01]  /*12070*/  MOV R31, R11 ;  /* 0x0000000b001f7202 */ /* 0x000fe20000000f00 */
[----:B------:R-:W-:Y:S01]  /*12080*/  IMAD.MOV.U32 R230, RZ, RZ, R7 ;  /* 0x000000ffffe67224 */ /* 0x000fe200078e0007 */
[----:B------:R-:W-:Y:S02]  /*12090*/  MOV R3, 0x1f ;  /* 0x0000001f00037802 */ /* 0x000fe40000000f00 */
[----:B------:R-:W-:-:S02]  /*120a0*/  MOV R2, 0x120c0 ;  /* 0x000120c000027802 */ /* 0x000fc40000000f00 */
[----:B-1---5:R-:W-:Y:S05]  /*120b0*/  CALL.REL.NOINC `($__internal_28_$__cuda_sm70_shflsync_idx_p) ;  /* 0x000000f000007944 */ /* 0x022fea0003c00000 */
[----:B------:R-:W-:Y:S01]  /*120c0*/  MOV R7, R31 ;  /* 0x0000001f00077202 */ /* 0x000fe20000000f00 */
[----:B-1---5:R-:W-:Y:S05]  /*120d0*/  BRA `(.L_x_1695) ;  /* 0xffffdb2000007947 */ /* 0x022fea000383ffff */
.L_x_1650:
[----:B------:R-:W-:Y:S01]  /*120e0*/  IMAD.MOV.U32 R230, RZ, RZ, R4 ;  /* 0x000000ffffe67224 */ /* 0x000fe200078e0004 */
[----:B------:R-:W-:Y:S01]  /*120f0*/  MOV R31, R0 ;  /* 0x00000000001f7202 */ /* 0x000fe20000000f00 */
[----:B------:R-:W-:Y:S01]  /*12100*/  IMAD.MOV.U32 R3, RZ, RZ, 0x1f ;  /* 0x0000001fff037424 */ /* 0x000fe200078e00ff */
[----:B------:R-:W-:-:S02]  /*12110*/  MOV R2, 0x12130 ;  /* 0x0001213000027802 */ /* 0x000fc40000000f00 */
[----:B-1-34-:R-:W-:Y:S05]  /*12120*/  CALL.REL.NOINC `($__internal_28_$__cuda_sm70_shflsync_idx_p) ;  /* 0x0000008000007944 */ /* 0x01afea0003c00000 */
[----:B------:R-:W-:Y:S01]  /*12130*/  MOV R10, R31 ;  /* 0x0000001f000a7202 */ /* 0x000fe20000000f00 */
[----:B-1---5:R-:W-:Y:S05]  /*12140*/  BRA `(.L_x_1649) ;  /* 0xffffdb1000007947 */ /* 0x022fea000383ffff */
        .weak           $__internal_27_$__cuda_sm70_shflsync_bfly_p
        .type           $__internal_27_$__cuda_sm70_shflsync_bfly_p,@function
        .size           $__internal_27_$__cuda_sm70_shflsync_bfly_p,($__internal_28_$__cuda_sm70_shflsync_idx_p - $__internal_27_$__cuda_sm70_shflsync_bfly_p)
$__internal_27_$__cuda_sm70_shflsync_bfly_p:
[----:B------:R-:W-:Y:S02]  /*12150*/  MOV R25, 0xffffffff ;  /* 0xffffffff00197802 */ /* 0x000fe40000000f00 */
[----:B------:R-:W-:-:S02]  /*12160*/  MOV R3, 0x1f ;  /* 0x0000001f00037802 */ /* 0x000fc40000000f00 */
[----:B------:R-:W-:Y:S04]  /*12170*/  WARPSYNC R25 ;  /* 0x0000001900007348 */ /* 0x000fe80003800000 */
[----:B------:R1:W2:Y:S02]  /*12180*/  SHFL.BFLY PT, R0, R4, R0, R3 ;  /* 0x0c00000004007389 */ /* 0x0002a400000e0003 */
[----:B-1----:R-:W-:-:S04]  /*12190*/  MOV R3, 0x0 ;  /* 0x0000000000037802 */ /* 0x002fc80000000f00 */
[----:B--2---:R-:W-:Y:S05]  /*121a0*/  RET.REL.NODEC R2 `(_ZN7cutlass13device_kernelIN5flash19enable_sm80_to_sm89INS1_16FlashAttnFwdSm80INS1_25CollectiveMainloopFwdSm80ILi8ELi1ELb0EN4cute5tupleIJNS5_1CILi128EEENS7_ILi64EEENS7_ILi256EEEEEELi256ENS_6half_tEfNS_4arch4Sm80ELb0ELb0ELb1ELb1ELb1ELb0ELb1ELb1EEENS1_21CollectiveEpilogueFwdINS6_IJS8_SA_S9_EEENS6_IJNS7_ILi1EEESI_SI_EEESC_SE_Li256ELb1ELb1ELb1ELb0EEENS1_36VarlenDynamicPersistentTileSchedulerILi128ELi64ELi256ELi256ELb1ELb1ELb0ELb0ELb1ELb1EEEEEEEEEvNT_6ParamsE) ;  /* 0xfffede5002007950 */ /* 0x004fea0003c3ffff */
        .weak           $__internal_28_$__cuda_sm70_shflsync_idx_p
        .type           $__internal_28_$__cuda_sm70_shflsync_idx_p,@function
        .size           $__internal_28_$__cuda_sm70_shflsync_idx_p,($__internal_29_$__cuda_sm70_shflsync_up_p - $__internal_28_$__cuda_sm70_shflsync_idx_p)
$__internal_28_$__cuda_sm70_shflsync_idx_p:
[----:B------:R1:W-:Y:S02]  /*121b0*/  STL [R1+0x150], R0 ;  /* 0x0001500001007387 */ /* 0x0003e40000100800 */
[----:B-1----:R-:W-:-:S04]  /*121c0*/  MOV R0, 0xffffffff ;  /* 0xffffffff00007802 */ /* 0x002fc80000000f00 */
[----:B------:R-:W-:Y:S04]  /*121d0*/  WARPSYNC R0 ;  /* 0x0000000000007348 */ /* 0x000fe80003800000 */
[----:B------:R1:W2:Y:S04]  /*121e0*/  SHFL.IDX PT, R31, R230, R31, R3 ;  /* 0x0000001fe61f7389 */ /* 0x0002a800000e0003 */
[----:B-1----:R1:W5:Y:S01]  /*121f0*/  LDL.LU R0, [R1+0x150] ;  /* 0x0001500001007983 */ /* 0x0023620000300800 */
[----:B------:R-:W-:-:S04]  /*12200*/  MOV R3, 0x0 ;  /* 0x0000000000037802 */ /* 0x000fc80000000f00 */
[----:B--2---:R-:W-:Y:S05]  /*12210*/  RET.REL.NODEC R2 `(_ZN7cutlass13device_kernelIN5flash19enable_sm80_to_sm89INS1_16FlashAttnFwdSm80INS1_25CollectiveMainloopFwdSm80ILi8ELi1ELb0EN4cute5tupleIJNS5_1CILi128EEENS7_ILi64EEENS7_ILi256EEEEEELi256ENS_6half_tEfNS_4arch4Sm80ELb0ELb0ELb1ELb1ELb1ELb0ELb1ELb1EEENS1_21CollectiveEpilogueFwdINS6_IJS8_SA_S9_EEENS6_IJNS7_ILi1EEESI_SI_EEESC_SE_Li256ELb1ELb1ELb1ELb0EEENS1_36VarlenDynamicPersistentTileSchedulerILi128ELi64ELi256ELi256ELb1ELb1ELb0ELb0ELb1ELb1EEEEEEEEEvNT_6ParamsE) ;  /* 0xfffedde002007950 */ /* 0x004fea0003c3ffff */
        .weak           $__internal_29_$__cuda_sm70_shflsync_up_p
        .type           $__internal_29_$__cuda_sm70_shflsync_up_p,@function
        .size           $__internal_29_$__cuda_sm70_shflsync_up_p,($__internal_30_$__cuda_sm70_votesync_ballot - $__internal_29_$__cuda_sm70_shflsync_up_p)
$__internal_29_$__cuda_sm70_shflsync_up_p:
[----:B------:R-:W-:Y:S02]  /*12220*/  MOV R4, RZ ;  /* 0x000000ff00047202 */ /* 0x000fe40000000f00 */
[----:B------:R-:W-:-:S04]  /*12230*/  MOV R11, 0xffffffff ;  /* 0xffffffff000b7802 */ /* 0x000fc80000000f00 */
[----:B------:R-:W-:Y:S04]  /*12240*/  WARPSYNC R11 ;  /* 0x0000000b00007348 */ /* 0x000fe80003800000 */
[----:B------:R1:W2:Y:S02]  /*12250*/  SHFL.UP PT, R4, R0, R3, R4 ;  /* 0x0400000300047389 */ /* 0x0002a400000e0004 */
[----:B-1----:R-:W-:-:S04]  /*12260*/  MOV R3, 0x0 ;  /* 0x0000000000037802 */ /* 0x002fc80000000f00 */
[----:B--2---:R-:W-:Y:S05]  /*12270*/  RET.REL.NODEC R2 `(_ZN7cutlass13device_kernelIN5flash19enable_sm80_to_sm89INS1_16FlashAttnFwdSm80INS1_25CollectiveMainloopFwdSm80ILi8ELi1ELb0EN4cute5tupleIJNS5_1CILi128EEENS7_ILi64EEENS7_ILi256EEEEEELi256ENS_6half_tEfNS_4arch4Sm80ELb0ELb0ELb1ELb1ELb1ELb0ELb1ELb1EEENS1_21CollectiveEpilogueFwdINS6_IJS8_SA_S9_EEENS6_IJNS7_ILi1EEESI_SI_EEESC_SE_Li256ELb1ELb1ELb1ELb0EEENS1_36VarlenDynamicPersistentTileSchedulerILi128ELi64ELi256ELi256ELb1ELb1ELb0ELb0ELb1ELb1EEEEEEEEEvNT_6ParamsE) ;  /* 0xfffedd8002007950 */ /* 0x004fea0003c3ffff */
        .weak           $__internal_30_$__cuda_sm70_votesync_ballot
        .type           $__internal_30_$__cuda_sm70_votesync_ballot,@function
        .size           $__internal_30_$__cuda_sm70_votesync_ballot,(.L_x_3265 - $__internal_30_$__cuda_sm70_votesync_ballot)
$__internal_30_$__cuda_sm70_votesync_ballot:
[----:B------:R-:W-:Y:S01]  /*12280*/  ISETP.NE.U32.AND P0, PT, R0, 0x1, PT ;  /* 0x000000010000780c */ /* 0x000fe20003f05070 */
[----:B------:R-:W-:-:S04]  /*12290*/  IMAD.MOV.U32 R3, RZ, RZ, -0x1 ;  /* 0xffffffffff037424 */ /* 0x000fc800078e00ff */
[----:B------:R-:W-:Y:S08]  /*122a0*/  WARPSYNC R3 ;  /* 0x0000000300007348 */ /* 0x000ff00003800000 */
[----:B------:R-:W-:-:S04]  /*122b0*/  VOTE.ANY R0, PT, !P0 ;  /* 0x0000000000007806 */ /* 0x000fc800040e0100 */
[----:B------:R-:W-:Y:S01]  /*122c0*/  LOP3.LUT R0, R0, R3, RZ, 0xc0, !PT ;  /* 0x0000000300007212 */ /* 0x000fe200078ec0ff */
[----:B------:R-:W-:-:S04]  /*122d0*/  IMAD.MOV.U32 R3, RZ, RZ, 0x0 ;  /* 0x00000000ff037424 */ /* 0x000fc800078e00ff */
[----:B------:R-:W-:Y:S05]  /*122e0*/  RET.REL.NODEC R2 `(_ZN7cutlass13device_kernelIN5flash19enable_sm80_to_sm89INS1_16FlashAttnFwdSm80INS1_25CollectiveMainloopFwdSm80ILi8ELi1ELb0EN4cute5tupleIJNS5_1CILi128EEENS7_ILi64EEENS7_ILi256EEEEEELi256ENS_6half_tEfNS_4arch4Sm80ELb0ELb0ELb1ELb1ELb1ELb0ELb1ELb1EEENS1_21CollectiveEpilogueFwdINS6_IJS8_SA_S9_EEENS6_IJNS7_ILi1EEESI_SI_EEESC_SE_Li256ELb1ELb1ELb1ELb0EEENS1_36VarlenDynamicPersistentTileSchedulerILi128ELi64ELi256ELi256ELb1ELb1ELb0ELb0ELb1ELb1EEEEEEEEEvNT_6ParamsE) ;  /* 0xfffedd1002007950 */ /* 0x000fea0003c3ffff */
.L_x_1696:
        /* <DEDUP_REMOVED lines=9> */
.L_x_3265:


//--------------------- .text._ZN7cutlass13device_kernelIN5flash19enable_sm80_to_sm89INS1_16FlashAttnFwdSm80INS1_25CollectiveMainloopFwdSm80ILi8ELi1ELb0EN4cute5tupleIJNS5_1CILi128EEENS7_ILi48EEENS7_ILi256EEEEEELi256ENS_6half_tEfNS_4arch4Sm80ELb0ELb0ELb1ELb1ELb1ELb1ELb1ELb1EEENS1_21CollectiveEpilogueFwdINS6_IJS8_SA_S9_EEENS6_IJNS7_ILi1EEESI_SI_EEESC_SE_Li256ELb1ELb1ELb1ELb0EEENS1_36VarlenDynamicPersistentTileSchedulerILi128ELi48ELi256ELi256ELb1ELb1ELb0ELb0ELb1ELb1EEEEEEEEEvNT_6ParamsE --------------------------
	.section	.text._ZN7cutlass13device_kernelIN5flash19enable_sm80_to_sm89INS1_16FlashAttnFwdSm80INS1_25CollectiveMainloopFwdSm80ILi8ELi1ELb0EN4cute5tupleIJNS5_1CILi128EEENS7_ILi48EEENS7_ILi256EEEEEELi256ENS_6half_tEfNS_4arch4Sm80ELb0ELb0ELb1ELb1ELb1ELb1ELb1ELb1EEENS1_21CollectiveEpilogueFwdINS6_IJS8_SA_S9_EEENS6_IJNS7_ILi1EEESI_SI_EEESC_SE_Li256ELb1ELb1ELb1ELb0EEENS1_36VarlenDynamicPersistentTileSchedulerILi128ELi48ELi256ELi256ELb1ELb1ELb0ELb0ELb1ELb1EEEEEEEEEvNT_6ParamsE,"ax",@progbits
	.sectioninfo	@"SHI_REGISTERS=255"
	.align	128
.text._ZN7cutlass13device_kernelIN5flash19enable_sm80_to_sm89INS1_16FlashAttnFwdSm80INS1_25CollectiveMainloopFwdSm80ILi8ELi1ELb0EN4cute5tupleIJNS5_1CILi128EEENS7_ILi48EEENS7_ILi256EEEEEELi256ENS_6half_tEfNS_4arch4Sm80ELb0ELb0ELb1ELb1ELb1ELb1ELb1ELb1EEENS1_21CollectiveEpilogueFwdINS6_IJS8_SA_S9_EEENS6_IJNS7_ILi1EEESI_SI_EEESC_SE_Li256ELb1ELb1ELb1ELb0EEENS1_36VarlenDynamicPersistentTileSchedulerILi128ELi48ELi256ELi256ELb1ELb1ELb0ELb0ELb1ELb1EEEEEEEEEvNT_6ParamsE:
        .type           _ZN7cutlass13device_kernelIN5flash19enable_sm80_to_sm89INS1_16FlashAttnFwdSm80INS1_25CollectiveMainloopFwdSm80ILi8ELi1ELb0EN4cute5tupleIJNS5_1CILi128EEENS7_ILi48EEENS7_ILi256EEEEEELi256ENS_6half_tEfNS_4arch4Sm80ELb0ELb0ELb1ELb1ELb1ELb1ELb1ELb1EEENS1_21CollectiveEpilogueFwdINS6_IJS8_SA_S9_EEENS6_IJNS7_ILi1EEESI_SI_EEESC_SE_Li256ELb1ELb1ELb1ELb0EEENS1_36VarlenDynamicPersistentTileSchedulerILi128ELi48ELi256ELi256ELb1ELb1ELb0ELb0ELb1ELb1EEEEEEEEEvNT_6ParamsE,@function
        .size           _ZN7cutlass13device_kernelIN5flash19enable_sm80_to_sm89INS1_16FlashAttnFwdSm80INS1_25CollectiveMainloopFwdSm80ILi8ELi1ELb0EN4cute5tupleIJNS5_1CILi128EEENS7_ILi48EEENS7_ILi256EEEEEELi256ENS_6half_tEfNS_4arch4Sm80ELb0ELb0ELb1ELb1ELb1ELb1ELb1ELb1EEENS1_21CollectiveEpilogueFwdINS6_IJS8_SA_S9_EEENS6_IJNS7_ILi1EEESI_SI_EEESC_SE_Li256ELb1ELb1ELb1ELb0EEENS1_36VarlenDynamicPersistentTileSchedulerILi128ELi48ELi256ELi256ELb1ELb1ELb0ELb0ELb1ELb1EEEEEEEEEvNT_6ParamsE,(.L_x_3270 - _ZN7cutlass13device_kernelIN5flash19enable_sm80_to_sm89INS1_16FlashAttnFwdSm80INS1_25CollectiveMainloopFwdSm80ILi8ELi1ELb0EN4cute5tupleIJNS5_1CILi128EEENS7_ILi48EEENS7_ILi256EEEEEELi256ENS_6half_tEfNS_4arch4Sm80ELb0ELb0ELb1ELb1ELb1ELb1ELb1ELb1EEENS1_21CollectiveEpilogueFwdINS6_IJS8_SA_S9_EEENS6_IJNS7_ILi1EEESI_SI_EEESC_SE_Li256ELb1ELb1ELb1ELb0EEENS1_36VarlenDynamicPersistentTileSchedulerILi128ELi48ELi256ELi256ELb1ELb1ELb0ELb0ELb1ELb1EEEEEEEEEvNT_6ParamsE)
        .other          _ZN7cutlass13device_kernelIN5flash19enable_sm80_to_sm89INS1_16FlashAttnFwdSm80INS1_25CollectiveMainloopFwdSm80ILi8ELi1ELb0EN4cute5tupleIJNS5_1CILi128EEENS7_ILi48EEENS7_ILi256EEEEEELi256ENS_6half_tEfNS_4arch4Sm80ELb0ELb0ELb1ELb1ELb1ELb1ELb1ELb1EEENS1_21CollectiveEpilogueFwdINS6_IJS8_SA_S9_EEENS6_IJNS7_ILi1EEESI_SI_EEESC_SE_Li256ELb1ELb1ELb1ELb0EEENS1_36VarlenDynamicPersistentTileSchedulerILi128ELi48ELi256ELi256ELb1ELb1ELb0ELb0ELb1ELb1EEEEEEEEEvNT_6ParamsE,@"STO_CUDA_ENTRY STV_DEFAULT"
_ZN7cutlass13device_kernelIN5flash19enable_sm80_to_sm89INS1_16FlashAttnFwdSm80INS1_25CollectiveMainloopFwdSm80ILi8ELi1ELb0EN4cute5tupleIJNS5_1CILi128EEENS7_ILi48EEENS7_ILi256EEEEEELi256ENS_6half_tEfNS_4arch4Sm80ELb0ELb0ELb1ELb1ELb1ELb1ELb1ELb1EEENS1_21CollectiveEpilogueFwdINS6_IJS8_SA_S9_EEENS6_IJNS7_ILi1EEESI_SI_EEESC_SE_Li256ELb1ELb1ELb1ELb0EEENS1_36VarlenDynamicPersistentTileSchedulerILi128ELi48ELi256ELi256ELb1ELb1ELb0ELb0ELb1ELb1EEEEEEEEEvNT_6ParamsE:
        /* <DEDUP_REMOVED lines=54> */
.L_x_1702:
        /* <DEDUP_REMOVED lines=17> */
.L_x_1909:
        /* <DEDUP_REMOVED lines=16> */
.L_x_1910:
[----:B--2---:R-:W-:-:S05]  /*0570*/  IMAD R0, R0, c[0x0][0x538], RZ ;  /* 0x00014e0000007a24 */ /* 0x004fca00078e02ff */
[----:B------:R-:W-:-:S04]  /*0580*/  IADD3 R6, R0, R6, RZ ;  /* 0x0000000600067210 */ /* 0x000fc80007ffe0ff */
[----:B------:R-:W-:-:S13]  /*0590*/  ISETP.GT.AND P0, PT, R6, UR4, PT ;  /* 0x0000000406007c0c */ /* 0x000fda000bf04270 */
[----:B-1----:R-:W-:Y:S05]  /*05a0*/  @!P0 BRA `(.L_x_1702) ;  /* 0xfffffdb000008947 */ /* 0x002fea000383ffff */
.L_x_1698:
[----:B------:R-:W-:-:S05]  /*05b0*/  IADD3 R12, -R0, R6, RZ ;  /* 0x00000006000c7210 */ /* 0x000fca0007ffe1ff */
[----:B------:R-:W-:-:S05]  /*05c0*/  IMAD R0, R4, c[0x0][0x538], R12 ;  /* 0x00014e0004007a24 */ /* 0x000fca00078e020c */
[----:B------:R-:W-:Y:S01]  /*05d0*/  ISETP.GT.AND P0, PT, R0, UR4, PT ;  /* 0x0000000400007c0c */ /* 0x000fe2000bf04270 */
[----:B------:R-:W-:-:S12]  /*05e0*/  BRA.DIV ~URZ, `(.L_x_1703) ;  /* 0x0001c1927f007947 */ /* 0x000fd8000b800000 */
[----:B------:R-:W-:-:S04]  /*05f0*/  VOTE.ANY R13, PT, !P0 ;  /* 0x00000000000d7806 */ /* 0x000fc800040e0100 */
.L_x_1911:
[----:B------:R1:W2:Y:S01]  /*0600*/  POPC R14, R13 ;  /* 0x0000000d000e7309 */ /* 0x0002a20000000000 */
[----:B------:R-:W-:Y:S05]  /*0610*/  BRA.DIV ~URZ, `(.L_x_1704) ;  /* 0x0001c1a27f007947 */ /* 0x000fea000b800000 */
[----:B--2---:R2:W3:Y:S01]  /*0620*/  SHFL.IDX PT, R11, R8, R14, 0x1f ;  /* 0x00001f0e080b7589 */ /* 0x0044e200000e0000 */
[----:B------:R-:W-:-:S03]  /*0630*/  MOV R6, RZ ;  /* 0x000000ff00067202 */ /* 0x000fc60000000f00 */
[----:B------:R2:W4:Y:S04]  /*0640*/  SHFL.IDX PT, R10, R7, R14, 0x1f ;  /* 0x00001f0e070a7589 */ /* 0x00052800000e0000 */
.L_x_1912:
[----:B------:R-:W-:Y:S01]  /*0650*/  ISETP.NE.AND P0, PT, R13, RZ, PT ;  /* 0x000000ff0d00720c */ /* 0x000fe20003f05270 */
[----:B------:R-:W-:-:S12]  /*0660*/  BSSY B0, `(.L_x_1705) ;  /* 0x0000005000007945 */ /* 0x000fd80003800000 */
[----:B------:R-:W-:Y:S05]  /*0670*/  @!P0 BRA `(.L_x_1706) ;  /* 0x0000003000008947 */ /* 0x000fea0003800000 */
[----:B------:R-:W-:Y:S01]  /*0680*/  IADD3 R208, R14, -0x1, RZ ;  /* 0xffffffff0ed07810 */ /* 0x000fe20007ffe0ff */
[----:B------:R-:W-:Y:S05]  /*0690*/  BRA.DIV ~URZ, `(.L_x_1707) ;  /* 0x0001c2027f007947 */ /* 0x000fea000b800000 */
[----:B------:R1:W2:Y:S02]  /*06a0*/  SHFL.IDX PT, R6, R4, R208, 0x1f ;  /* 0x00001fd004067589 */ /* 0x0002a400000e0000 */
.L_x_1706:
[----:B------:R-:W-:Y:S05]  /*06b0*/  BSYNC B0 ;  /* 0x0000000000007941 */ /* 0x000fea0003800000 */
.L_x_1705:
[----:B---3--:R-:W-:Y:S01]  /*06c0*/  IABS R0, R11 ;  /* 0x0000000b00007213 */ /* 0x008fe20000000000 */
[----:B-12---:R-:W-:-:S04]  /*06d0*/  IMAD R4, R6, c[0x0][0x538], R12 ;  /* 0x00014e0006047a24 */ /* 0x006fc800078e020c */
        /* <DEDUP_REMOVED lines=67> */
.L_x_1699:
[----:B------:R-:W-:Y:S01]  /*0b10*/  MOV R0, UR4 ;  /* 0x0000000400007c02 */ /* 0x000fe20008000f00 */
[----:B------:R-:W-:Y:S04]  /*0b20*/  STL [R1+0x4], RZ ;  /* 0x000004ff01007387 */ /* 0x000fe80000100800 */
[----:B------:R-:W-:Y:S04]  /*0b30*/  STL [R1+0x8], RZ ;  /* 0x000008ff01007387 */ /* 0x000fe80000100800 */
[----:B------:R1:W-:Y:S02]  /*0b40*/  STL [R1], R0 ;  /* 0x0000000001007387 */ /* 0x0003e40000100800 */
[----:B-1----:R-:W-:-:S05]  /*0b50*/  MOV R0, c[0x0][0x53c] ;  /* 0x00014f0000007a02 */ /* 0x002fca0000000f00 */
[----:B------:R1:W-:Y:S02]  /*0b60*/  STL [R1+0xc], R0 ;  /* 0x00000c0001007387 */ /* 0x0003e40000100800 */
.L_x_1708:
[----:B-1----:R-:W2:Y:S04]  /*0b70*/  LDL R4, [R1] ;  /* 0x0000000001047983 */ /* 0x002ea80000100800 */
[----:B------:R-:W2:Y:S04]  /*0b80*/  LDL R5, [R1+0x4] ;  /* 0x0000040001057983 */ /* 0x000ea80000100800 */
[----:B------:R-:W2:Y:S04]  /*0b90*/  LDL R6, [R1+0x8] ;  /* 0x0000080001067983 */ /* 0x000ea80000100800 */
[----:B------:R-:W2:Y:S01]  /*0ba0*/  LDL R7, [R1+0xc] ;  /* 0x00000c0001077983 */ /* 0x000ea20000100800 */
[----:B------:R-:W-:Y:S01]  /*0bb0*/  ISETP.NE.AND P0, PT, R15, RZ, PT ;  /* 0x000000ff0f00720c */ /* 0x000fe20003f05270 */
[----:B------:R-:W-:-:S12]  /*0bc0*/  WARPSYNC 0xffffffff ;  /* 0xffffffff00007948 */ /* 0x000fd80003800000 */
[----:B--2---:R1:W-:Y:S04]  /*0bd0*/  @!P0 STS.128 [0x20080], R4 ;  /* 0x02008004ff008388 */ /* 0x0043e80000000c00 */
[----:B------:R-:W-:Y:S06]  /*0be0*/  BAR.ARV 0x5, 0x100 ;  /* 0x0144000000007b1d */ /* 0x000fec0000002000 */
.L_x_1697:
[----:B------:R-:W2:Y:S02]  /*0bf0*/  LDL R0, [R1+0xc] ;  /* 0x00000c0001007983 */ /* 0x000ea40000100800 */
[----:B--2---:R-:W-:-:S13]  /*0c00*/  ISETP.GE.AND P0, PT, R0, c[0x0][0x53c], PT ;  /* 0x00014f0000007a0c */ /* 0x004fda0003f06270 */
[----:B------:R-:W-:Y:S05]  /*0c10*/  @P0 EXIT ;  /* 0x000000000000094d */ /* 0x000fea0003800000 */
[----:B------:R-:W2:Y:S01]  /*0c20*/  S2R R13, SR_TID.X ;  /* 0x00000000000d7919 */ /* 0x000ea20000002100 */
[----:B------:R-:W-:Y:S01]  /*0c30*/  IMAD.MOV.U32 R22, RZ, RZ, 0x40 ;  /* 0x00000040ff167424 */ /* 0x000fe200078e00ff */
[----:B------:R-:W-:Y:S01]  /*0c40*/  ULDC UR4, c[0x0][0x2ac] ;  /* 0x0000ab0000047ab9 */ /* 0x000fe20000000800 */
[----:B------:R-:W-:Y:S01]  /*0c50*/  IMAD.MOV.U32 R21, RZ, RZ, 0x20 ;  /* 0x00000020ff157424 */ /* 0x000fe200078e00ff */
[----:B------:R-:W-:Y:S02]  /*0c60*/  ULDC UR5, c[0x0][0x1d0] ;  /* 0x0000740000057ab9 */ /* 0x000fe40000000800 */
[----:B------:R-:W-:Y:S01]  /*0c70*/  UIMAD UR5, UR4, UR5, URZ ;  /* 0x00000005040572a4 */ /* 0x000fe2000f8e023f */
[----:B--2---:R-:W-:-:S04]  /*0c80*/  SHF.R.S32.HI R12, RZ, 0x1f, R13 ;  /* 0x0000001fff0c7819 */ /* 0x004fc8000001140d */
[CC--:B------:R-:W-:Y:S02]  /*0c90*/  LEA.HI R3, R12.reuse, R13.reuse, RZ, 0x4 ;  /* 0x0000000d0c037211 */ /* 0x0c0fe400078f20ff */
[----:B------:R-:W-:Y:S02]  /*0ca0*/  LEA.HI R8, R12, R13, RZ, 0x2 ;  /* 0x0000000d0c087211 */ /* 0x000fe400078f10ff */
[----:B------:R-:W-:Y:S02]  /*0cb0*/  LOP3.LUT R0, R3, 0xfffffff0, RZ, 0xc0, !PT ;  /* 0xfffffff003007812 */ /* 0x000fe400078ec0ff */
[----:B-1----:R-:W-:Y:S02]  /*0cc0*/  SHF.R.S32.HI R4, RZ, 0x4, R3 ;  /* 0x00000004ff047819 */ /* 0x002fe40000011403 */
[----:B------:R-:W-:Y:S01]  /*0cd0*/  SHF.R.S32.HI R7, RZ, 0x2, R8 ;  /* 0x00000002ff077819 */ /* 0x000fe20000011408 */
[----:B------:R-:W-:Y:S01]  /*0ce0*/  IMAD.IADD R0, R13, 0x1, -R0 ;  /* 0x000000010d007824 */ /* 0x000fe200078e0a00 */
[----:B------:R-:W-:-:S02]  /*0cf0*/  SHF.R.S32.HI R2, RZ, 0x1f, R8 ;  /* 0x0000001fff027819 */ /* 0x000fc40000011408 */
[----:B------:R-:W-:Y:S02]  /*0d00*/  LEA.HI R3, R3, R4, RZ, 0x1 ;  /* 0x0000000403037211 */ /* 0x000fe400078f08ff */
[----:B------:R-:W-:Y:S02]  /*0d10*/  SHF.R.S32.HI R5, RZ, 0x1f, R0 ;  /* 0x0000001fff057819 */ /* 0x000fe40000011400 */
[----:B------:R-:W-:Y:S02]  /*0d20*/  LEA.HI R2, R2, R7, RZ, 0x3 ;  /* 0x0000000702027211 */ /* 0x000fe400078f18ff */
[----:B------:R-:W-:Y:S02]  /*0d30*/  LOP3.LUT R3, R3, 0xfffffffe, RZ, 0xc0, !PT ;  /* 0xfffffffe03037812 */ /* 0x000fe400078ec0ff */
[----:B------:R-:W-:Y:S02]  /*0d40*/  LEA.HI R11, R5, R0, RZ, 0x3 ;  /* 0x00000000050b7211 */ /* 0x000fe400078f18ff */
[----:B------:R-:W-:Y:S01]  /*0d50*/  LOP3.LUT R2, R2, 0xfffffff8, RZ, 0xc0, !PT ;  /* 0xfffffff802027812 */ /* 0x000fe200078ec0ff */
[----:B------:R-:W-:Y:S01]  /*0d60*/  IMAD.IADD R10, R4, 0x1, -R3 ;  /* 0x00000001040a7824 */ /* 0x000fe200078e0a03 */
[----:B------:R-:W-:-:S02]  /*0d70*/  LEA.HI R143, R12, R13, RZ, 0x3 ;  /* 0x0000000d0c8f7211 */ /* 0x000fc400078f18ff */
[----:B------:R-:W-:Y:S01]  /*0d80*/  LOP3.LUT R3, R11, 0xfffffff8, RZ, 0xc0, !PT ;  /* 0xfffffff80b037812 */ /* 0x000fe200078ec0ff */
[----:B------:R-:W-:Y:S01]  /*0d90*/  IMAD.IADD R7, R7, 0x1, -R2 ;  /* 0x0000000107077824 */ /* 0x000fe200078e0a02 */
[----:B------:R-:W-:Y:S02]  /*0da0*/  LEA.HI R6, R12, R13, RZ, 0x5 ;  /* 0x0000000d0c067211 */ /* 0x000fe400078f28ff */
[----:B------:R-:W-:Y:S01]  /*0db0*/  LOP3.LUT R2, R143, 0xfffffff8, RZ, 0xc0, !PT ;  /* 0xfffffff88f027812 */ /* 0x000fe200078ec0ff */
[----:B------:R-:W-:Y:S01]  /*0dc0*/  IMAD.IADD R5, R0, 0x1, -R3 ;  /* 0x0000000100057824 */ /* 0x000fe200078e0a03 */
        /* <DEDUP_REMOVED lines=12> */
[C---:B------:R-:W-:Y:S01]  /*0e90*/  IMAD.SHL.U32 R144, R149.reuse, 0x4, RZ ;  /* 0x0000000495907824 */ /* 0x040fe200078e00ff */
[----:B------:R-:W-:Y:S01]  /*0ea0*/  LOP3.LUT R2, R2, 0xffffff8, RZ, 0xc0, !PT ;  /* 0x0ffffff802027812 */ /* 0x000fe200078ec0ff */
[----:B------:R-:W-:Y:S01]  /*0eb0*/  IMAD.SHL.U32 R140, R149, 0x8, RZ ;  /* 0x00000008958c7824 */ /* 0x000fe200078e00ff */
[----:B------:R-:W-:-:S02]  /*0ec0*/  LOP3.LUT R9, R0, 0x8, R143, 0xf8, !PT ;  /* 0x0000000800097812 */ /* 0x000fc400078ef88f */
[----:B------:R-:W-:Y:S01]  /*0ed0*/  SHF.R.U32.HI R0, RZ, 0x3, R0 ;  /* 0x00000003ff007819 */ /* 0x000fe20000011600 */
[----:B------:R-:W-:Y:S01]  /*0ee0*/  IMAD.IADD R3, R4, 0x1, -R2 ;  /* 0x0000000104037824 */ /* 0x000fe200078e0a02 */
[----:B------:R-:W-:Y:S01]  /*0ef0*/  LEA.HI R18, R8, R32, RZ, 0x2 ;  /* 0x0000002008127211 */ /* 0x000fe200078f10ff */
[----:B------:R-:W-:Y:S01]  /*0f00*/  IMAD.SHL.U32 R4, R5, 0x40, RZ ;  /* 0x0000004005047824 */ /* 0x000fe200078e00ff */
[----:B------:R-:W-:Y:S02]  /*0f10*/  LOP3.LUT R8, R7, 0x1, RZ, 0xc0, !PT ;  /* 0x0000000107087812 */ /* 0x000fe400078ec0ff */
[----:B------:R-:W-:Y:S02]  /*0f20*/  LOP3.LUT R9, R9, R0, RZ, 0x3c, !PT ;  /* 0x0000000009097212 */ /* 0x000fe400078e3cff */
[----:B------:R-:W-:Y:S02]  /*0f30*/  LEA.HI R0, R6, R6, RZ, 0x1 ;  /* 0x0000000606007211 */ /* 0x000fe400078f08ff */
[----:B------:R-:W-:-:S02]  /*0f40*/  ISETP.NE.U32.AND P0, PT, R8, 0x1, PT ;  /* 0x000000010800780c */ /* 0x000fc40003f05070 */
[----:B------:R-:W-:Y:S02]  /*0f50*/  SHF.R.S32.HI R2, RZ, 0x2, R18 ;  /* 0x00000002ff027819 */ /* 0x000fe40000011412 */
[----:B------:R-:W-:Y:S01]  /*0f60*/  LOP3.LUT R8, R0, 0x1ffffffe, RZ, 0xc0, !PT ;  /* 0x1ffffffe00087812 */ /* 0x000fe200078ec0ff */
[C---:B------:R-:W-:Y:S01]  /*0f70*/  IMAD.SHL.U32 R0, R7.reuse, 0x40, RZ ;  /* 0x0000004007007824 */ /* 0x040fe200078e00ff */
[----:B------:R-:W-:Y:S01]  /*0f80*/  R2P PR, R7, 0x6 ;  /* 0x0000000607007804 */ /* 0x000fe20000000000 */
[----:B------:R-:W-:Y:S01]  /*0f90*/  IMAD R30, R3, 0x10, R2 ;  /* 0x00000010031e7824 */ /* 0x000fe200078e0202 */
[C---:B------:R-:W-:Y:S01]  /*0fa0*/  LOP3.LUT P4, RZ, R5.reuse, 0x2, RZ, 0xc0, !PT ;  /* 0x0000000205ff7812 */ /* 0x040fe2000788c0ff */
[----:B------:R-:W-:Y:S01]  /*0fb0*/  IMAD.IADD R20, R6, 0x1, -R8 ;  /* 0x0000000106147824 */ /* 0x000fe200078e0a08 */
[----:B------:R-:W-:Y:S01]  /*0fc0*/  LOP3.LUT P3, RZ, R5, 0x4, RZ, 0xc0, !PT ;  /* 0x0000000405ff7812 */ /* 0x000fe2000786c0ff */
[----:B------:R-:W-:Y:S01]  /*0fd0*/  IMAD.SHL.U32 R5, R10, 0x8, RZ ;  /* 0x000000080a057824 */ /* 0x000fe200078e00ff */
[----:B------:R-:W-:Y:S01]  /*0fe0*/  LOP3.LUT R3, R0, 0x1c0, RZ, 0xc0, !PT ;  /* 0x000001c000037812 */ /* 0x000fe200078ec0ff */
[----:B------:R-:W-:Y:S01]  /*0ff0*/  IMAD R6, R6, 0x2, R14 ;  /* 0x0000000206067824 */ /* 0x000fe200078e020e */
[----:B------:R-:W-:Y:S01]  /*1000*/  LEA.HI R12, R12, R13, RZ, 0x6 ;  /* 0x0000000d0c0c7211 */ /* 0x000fe200078f30ff */
[----:B------:R-:W-:Y:S01]  /*1010*/  IMAD R2, R10, 0x200, R9 ;  /* 0x000002000a027824 */ /* 0x000fe200078e0209 */
[----:B------:R-:W-:Y:S01]  /*1020*/  LOP3.LUT R0, R4, 0x1c0, RZ, 0xc0, !PT ;  /* 0x000001c004007812 */ /* 0x000fe200078ec0ff */
[----:B------:R-:W-:Y:S01]  /*1030*/  STL [R1+0x188], R30 ;  /* 0x0001881e01007387 */ /* 0x000fe20000100800 */
[----:B------:R-:W-:-:S02]  /*1040*/  LEA.HI R4, R3, R3, RZ, 0x1d ;  /* 0x0000000303047211 */ /* 0x000fc400078fe8ff */
[----:B------:R-:W-:Y:S02]  /*1050*/  LOP3.LUT R5, R0, 0x8, R5, 0xf8, !PT ;  /* 0x0000000800057812 */ /* 0x000fe400078ef805 */
[----:B------:R-:W-:Y:S01]  /*1060*/  SHF.R.U32.HI R3, RZ, 0x3, R0 ;  /* 0x00000003ff037819 */ /* 0x000fe20000011600 */
[----:B------:R-:W-:Y:S01]  /*1070*/  IMAD.SHL.U32 R0, R12, 0x8, RZ ;  /* 0x000000080c007824 */ /* 0x000fe200078e00ff */
[----:B------:R-:W-:Y:S01]  /*1080*/  SHF.R.S32.HI R143, RZ, 0x3, R143 ;  /* 0x00000003ff8f7819 */ /* 0x000fe2000001148f */
[----:B------:R-:W-:Y:S01]  /*1090*/  IMAD.IADD R10, R6, 0x1, R4 ;  /* 0x00000001060a7824 */ /* 0x000fe200078e0204 */
[----:B------:R-:W-:Y:S02]  /*10a0*/  LOP3.LUT R13, R5, R3, RZ, 0x3c, !PT ;  /* 0x00000003050d7212 */ /* 0x000fe400078e3cff */
[----:B------:R-:W-:Y:S01]  /*10b0*/  LOP3.LUT R7, R0, 0xfffffe00, RZ, 0xc0, !PT ;  /* 0xfffffe0000077812 */ /* 0x000fe200078ec0ff */
[C---:B------:R-:W-:Y:S01]  /*10c0*/  IMAD.SHL.U32 R0, R143.reuse, 0x40, RZ ;  /* 0x000000408f007824 */ /* 0x040fe200078e00ff */
[C---:B------:R-:W-:Y:S01]  /*10d0*/  IADD3 R17, R143.reuse, 0x20, RZ ;  /* 0x000000208f117810 */ /* 0x040fe20007ffe0ff */
[----:B------:R-:W-:Y:S01]  /*10e0*/  IMAD.SHL.U32 R24, R10, 0x2, RZ ;  /* 0x000000020a187824 */ /* 0x000fe200078e00ff */
[----:B------:R-:W-:-:S02]  /*10f0*/  IADD3 R15, R143, 0x60, RZ ;  /* 0x000000608f0f7810 */ /* 0x000fc40007ffe0ff */
[----:B------:R-:W-:Y:S01]  /*1100*/  IADD3 R16, R143, 0x40, RZ ;  /* 0x000000408f107810 */ /* 0x000fe20007ffe0ff */
[----:B------:R-:W-:Y:S01]  /*1110*/  IMAD.SHL.U32 R4, R17, 0x40, RZ ;  /* 0x0000004011047824 */ /* 0x000fe200078e00ff */
[----:B------:R-:W-:Y:S02]  /*1120*/  SHF.R.S32.HI R5, RZ, 0x1f, R17 ;  /* 0x0000001fff057819 */ /* 0x000fe40000011411 */
[----:B------:R-:W-:Y:S01]  /*1130*/  IADD3 R146, R144, 0x40, RZ ;  /* 0x0000004090927810 */ /* 0x000fe20007ffe0ff */
[----:B------:R-:W-:Y:S01]  /*1140*/  IMAD.SHL.U32 R3, R16, 0x40, RZ ;  /* 0x0000004010037824 */ /* 0x000fe200078e00ff */
[----:B------:R-:W-:Y:S01]  /*1150*/  LOP3.LUT R223, R0, 0x1c0, RZ, 0xc0, !PT ;  /* 0x000001c000df7812 */ /* 0x000fe200078ec0ff */
[----:B------:R-:W-:Y:S01]  /*1160*/  IMAD.SHL.U32 R0, R15, 0x40, RZ ;  /* 0x000000400f007824 */ /* 0x000fe200078e00ff */
[----:B------:R-:W-:Y:S01]  /*1170*/  LEA.HI R5, R5, R17, RZ, 0x3 ;  /* 0x0000001105057211 */ /* 0x000fe200078f18ff */
[----:B------:R-:W-:Y:S01]  /*1180*/  IMAD.IADD R142, R144, 0x1, R146 ;  /* 0x00000001908e7824 */ /* 0x000fe200078e0292 */
[----:B------:R-:W-:-:S02]  /*1190*/  SHF.R.S32.HI R8, RZ, 0x1f, R15 ;  /* 0x0000001fff087819 */ /* 0x000fc4000001140f */
[----:B------:R-:W-:Y:S02]  /*11a0*/  LOP3.LUT R222, R4, 0x1c0, RZ, 0xc0, !PT ;  /* 0x000001c004de7812 */ /* 0x000fe400078ec0ff */
[----:B------:R-:W-:Y:S01]  /*11b0*/  LOP3.LUT R33, R0, 0x1c0, RZ, 0xc0, !PT ;  /* 0x000001c000217812 */ /* 0x000fe200078ec0ff */
[----:B------:R-:W-:Y:S01]  /*11c0*/  IMAD.SHL.U32 R0, R5, 0x40, RZ ;  /* 0x0000004005007824 */ /* 0x000fe200078e00ff */
[----:B------:R-:W-:Y:S02]  /*11d0*/  SHF.R.S32.HI R6, RZ, 0x1f, R16 ;  /* 0x0000001fff067819 */ /* 0x000fe40000011410 */
[----:B------:R-:W-:Y:S01]  /*11e0*/  LEA.HI R4, R8, R15, RZ, 0x3 ;  /* 0x0000000f08047211 */ /* 0x000fe200078f18ff */
[----:B------:R-:W-:Y:S01]  /*11f0*/  IMAD.SHL.U32 R8, R11, 0x40, RZ ;  /* 0x000000400b087824 */ /* 0x000fe200078e00ff */
[----:B------:R-:W-:Y:S02]  /*1200*/  LOP3.LUT R34, R3, 0x1c0, RZ, 0xc0, !PT ;  /* 0x000001c003227812 */ /* 0x000fe400078ec0ff */
[----:B------:R-:W-:Y:S01]  /*1210*/  SHF.R.S32.HI R3, RZ, 0x1f, R142 ;  /* 0x0000001fff037819 */ /* 0x000fe2000001148e */
[----:B------:R-:W-:Y:S01]  /*1220*/  IMAD.SHL.U32 R4, R4, 0x40, RZ ;  /* 0x0000004004047824 */ /* 0x000fe200078e00ff */
[----:B------:R-:W-:-:S02]  /*1230*/  LEA.HI R6, R6, R16, RZ, 0x3 ;  /* 0x0000001006067211 */ /* 0x000fc400078f18ff */
[----:B------:R-:W-:Y:S02]  /*1240*/  LOP3.LUT R12, R0, 0xfffffe00, RZ, 0xc0, !PT ;  /* 0xfffffe00000c7812 */ /* 0x000fe400078ec0ff */
[CC--:B------:R-:W-:Y:S01]  /*1250*/  LEA.HI R0, R3.reuse, R142.reuse, RZ, 0x6 ;  /* 0x0000008e03007211 */ /* 0x0c0fe200078f30ff */
[----:B------:R-:W-:Y:S01]  /*1260*/  IMAD.SHL.U32 R6, R6, 0x40, RZ ;  /* 0x0000004006067824 */ /* 0x000fe200078e00ff */
[----:B------:R-:W-:Y:S02]  /*1270*/  LEA.HI R3, R3, R142, RZ, 0x3 ;  /* 0x0000008e03037211 */ /* 0x000fe400078f18ff */
[----:B------:R-:W-:Y:S01]  /*1280*/  LOP3.LUT R25, R4, 0xfffffe00, RZ, 0xc0, !PT ;  /* 0xfffffe0004197812 */ /* 0x000fe200078ec0ff */
[----:B------:R-:W-:Y:S01]  /*1290*/  IMAD.SHL.U32 R0, R0, 0x80, RZ ;  /* 0x0000008000007824 */ /* 0x000fe200078e00ff */
[----:B------:R-:W-:Y:S02]  /*12a0*/  SHF.R.U32.HI R31, RZ, 0x3, R223 ;  /* 0x00000003ff1f7819 */ /* 0x000fe400000116df */
[----:B------:R-:W-:-:S02]  /*12b0*/  SHF.R.U32.HI R29, RZ, 0x3, R222 ;  /* 0x00000003ff1d7819 */ /* 0x000fc400000116de */
        /* <DEDUP_REMOVED lines=14> */
[-C--:B------:R-:W-:Y:S01]  /*13a0*/  IADD3 R19, R10, R0.reuse, R7 ;  /* 0x000000000a137210 */ /* 0x080fe20007ffe007 */
[----:B------:R-:W-:Y:S01]  /*13b0*/  STL [R1+0x1c], R24 ;  /* 0x00001c1801007387 */ /* 0x000fe20000100800 */
[-C--:B------:R-:W-:Y:S02]  /*13c0*/  IADD3 R17, R6, R0.reuse, R12 ;  /* 0x0000000006117210 */ /* 0x080fe40007ffe00c */
[-C--:B------:R-:W-:Y:S02]  /*13d0*/  IADD3 R16, R5, R0.reuse, R27 ;  /* 0x0000000005107210 */ /* 0x080fe40007ffe01b */
[----:B------:R-:W-:Y:S02]  /*13e0*/  IADD3 R15, R4, R0, R25 ;  /* 0x00000000040f7210 */ /* 0x000fe40007ffe019 */
[----:B------:R-:W-:Y:S02]  /*13f0*/  IADD3 R0, R24, 0x80, RZ ;  /* 0x0000008018007810 */ /* 0x000fe40007ffe0ff */
[----:B------:R-:W-:-:S02]  /*1400*/  LOP3.LUT R6, R223, 0x38, R140, 0xf8, !PT ;  /* 0x00000038df067812 */ /* 0x000fc400078ef88c */
[----:B------:R-:W-:Y:S02]  /*1410*/  IADD3 R148, R144, 0x20, RZ ;  /* 0x0000002090947810 */ /* 0x000fe40007ffe0ff */
[----:B------:R-:W-:Y:S02]  /*1420*/  IADD3 R23, R24, 0x70, RZ ;  /* 0x0000007018177810 */ /* 0x000fe40007ffe0ff */
[----:B------:R-:W-:Y:S02]  /*1430*/  LOP3.LUT R8, R8, 0xfffffe00, RZ, 0xc0, !PT ;  /* 0xfffffe0008087812 */ /* 0x000fe400078ec0ff */
[----:B------:R-:W-:Y:S01]  /*1440*/  @P0 IADD3 R23, R0, 0x10, RZ ;  /* 0x0000001000170810 */ /* 0x000fe20007ffe0ff */
[--C-:B------:R-:W-:Y:S01]  /*1450*/  IMAD R0, R149, 0x20, R143.reuse ;  /* 0x0000002095007824 */ /* 0x100fe200078e028f */
[----:B------:R-:W-:Y:S02]  /*1460*/  LOP3.LUT R31, R6, R31, RZ, 0x3c, !PT ;  /* 0x0000001f061f7212 */ /* 0x000fe400078e3cff */
[----:B------:R-:W-:Y:S01]  /*1470*/  LOP3.LUT R11, R34, 0x38, R140, 0xf8, !PT ;  /* 0x00000038220b7812 */ /* 0x000fe200078ef88c */
[----:B------:R-:W-:Y:S01]  /*1480*/  IMAD.SHL.U32 R34, R148, 0x2, RZ ;  /* 0x0000000294227824 */ /* 0x000fe200078e00ff */
[----:B------:R-:W-:Y:S01]  /*1490*/  LOP3.LUT R10, R18, 0x7ffffffc, RZ, 0xc0, !PT ;  /* 0x7ffffffc120a7812 */ /* 0x000fe200078ec0ff */
[----:B------:R-:W-:Y:S01]  /*14a0*/  IMAD.SHL.U32 R18, R146, 0x2, RZ ;  /* 0x0000000292127824 */ /* 0x000fe200078e00ff */
[----:B------:R-:W-:Y:S01]  /*14b0*/  IADD3 R147, R144, 0x60, RZ ;  /* 0x0000006090937810 */ /* 0x000fe20007ffe0ff */
[----:B------:R-:W-:Y:S01]  /*14c0*/  STL [R1+0x20], R23 ;  /* 0x0000201701007387 */ /* 0x000fe20000100800 */
[CC--:B------:R-:W-:Y:S01]  /*14d0*/  IADD3 R4, R13.reuse, R8.reuse, R14 ;  /* 0x000000080d047210 */ /* 0x0c0fe20007ffe00e */
[----:B------:R-:W-:Y:S01]  /*14e0*/  IMAD.IADD R10, R32, 0x1, -R10 ;  /* 0x00000001200a7824 */ /* 0x000fe200078e0a0a */
[----:B------:R-:W-:Y:S01]  /*14f0*/  LOP3.LUT R5, R13, R8, RZ, 0xfc, !PT ;  /* 0x000000080d057212 */ /* 0x000fe200078efcff */
[----:B------:R-:W-:Y:S01]  /*1500*/  STL [R1+0x184], R31 ;  /* 0x0001841f01007387 */ /* 0x000fe20000100800 */
[----:B------:R-:W-:Y:S01]  /*1510*/  SHF.R.S32.HI R8, RZ, 0x1f, R143 ;  /* 0x0000001fff087819 */ /* 0x000fe2000001148f */
[----:B------:R-:W-:Y:S01]  /*1520*/  IMAD.SHL.U32 R48, R10, 0x2, RZ ;  /* 0x000000020a307824 */ /* 0x000fe200078e00ff */
[----:B------:R-:W-:Y:S01]  /*1530*/  SHF.R.S32.HI R9, RZ, 0x1f, R148 ;  /* 0x0000001fff097819 */ /* 0x000fe20000011494 */
[----:B------:R-:W-:Y:S01]  /*1540*/  STL [R1+0x174], R34 ;  /* 0x0001742201007387 */ /* 0x000fe20000100800 */
[----:B------:R-:W-:Y:S01]  /*1550*/  SHF.R.S32.HI R8, RZ, 0x1f, R146 ;  /* 0x0000001fff087819 */ /* 0x000fe20000011492 */
[----:B------:R-:W-:Y:S01]  /*1560*/  IMAD R10, R20, 0x8, R30 ;  /* 0x00000008140a7824 */ /* 0x000fe200078e021e */
[----:B------:R-:W-:Y:S01]  /*1570*/  LOP3.LUT R14, R33, 0x38, R140, 0xf8, !PT ;  /* 0x00000038210e7812 */ /* 0x000fe200078ef88c */
[----:B------:R-:W-:Y:S01]  /*1580*/  IMAD.SHL.U32 R33, R147, 0x2, RZ ;  /* 0x0000000293217824 */ /* 0x000fe200078e00ff */
[----:B------:R-:W-:Y:S01]  /*1590*/  SHF.R.S32.HI R6, RZ, 0x1f, R147 ;  /* 0x0000001fff067819 */ /* 0x000fe20000011493 */
[----:B------:R1:W-:Y:S01]  /*15a0*/  STL [R1+0x178], R18 ;  /* 0x0001781201007387 */ /* 0x0003e20000100800 */
[----:B------:R-:W-:-:S02]  /*15b0*/  SHF.L.U64.HI R8, R146, 0x1, R8 ;  /* 0x0000000192087819 */ /* 0x000fc40000010208 */
[----:B------:R-:W-:Y:S01]  /*15c0*/  LOP3.LUT R13, R222, 0x38, R140, 0xf8, !PT ;  /* 0x00000038de0d7812 */ /* 0x000fe200078ef88c */
[----:B------:R2:W-:Y:S01]  /*15d0*/  STL [R1+0x17c], R33 ;  /* 0x00017c2101007387 */ /* 0x0005e20000100800 */
[----:B------:R-:W-:Y:S02]  /*15e0*/  LOP3.LUT R11, R27, R11, R28, 0xf6, !PT ;  /* 0x0000000b1b0b7212 */ /* 0x000fe400078ef61c */
[----:B------:R-:W-:Y:S02]  /*15f0*/  LOP3.LUT R13, R12, R13, R29, 0xf6, !PT ;  /* 0x0000000d0c0d7212 */ /* 0x000fe400078ef61d */
[----:B------:R-:W-:Y:S02]  /*1600*/  LEA R150, R2, 0xa080, 0x1 ;  /* 0x0000a08002967811 */ /* 0x000fe400078e08ff */
[----:B------:R-:W-:Y:S02]  /*1610*/  SHF.R.S32.HI R2, RZ, 0x3, R3 ;  /* 0x00000003ff027819 */ /* 0x000fe40000011403 */
[----:B------:R-:W-:-:S02]  /*1620*/  LEA R13, R13, 0x10080, 0x1 ;  /* 0x000100800d0d7811 */ /* 0x000fc400078e08ff */
[----:B------:R-:W-:Y:S02]  /*1630*/  LEA R11, R11, 0x10080, 0x1 ;  /* 0x000100800b0b7811 */ /* 0x000fe400078e08ff */
[C---:B------:R-:W-:Y:S02]  /*1640*/  IADD3 R47, R48.reuse, 0x8, RZ ;  /* 0x00000008302f7810 */ /* 0x040fe40007ffe0ff */
[C---:B------:R-:W-:Y:S02]  /*1650*/  IADD3 R46, R48.reuse, 0x10, RZ ;  /* 0x00000010302e7810 */ /* 0x040fe40007ffe0ff */
[C---:B------:R-:W-:Y:S02]  /*1660*/  IADD3 R45, R48.reuse, 0x18, RZ ;  /* 0x00000018302d7810 */ /* 0x040fe40007ffe0ff */
[----:B------:R-:W-:Y:S02]  /*1670*/  IADD3 R44, R48, 0x20, RZ ;  /* 0x00000020302c7810 */ /* 0x000fe40007ffe0ff */
[----:B-1----:R-:W-:-:S02]  /*1680*/  SHF.L.U64.HI R18, R148, 0x1, R9 ;  /* 0x0000000194127819 */ /* 0x002fc40000010209 */
[----:B------:R-:W-:Y:S02]  /*1690*/  SHF.L.U64.HI R9, R147, 0x1, R6 ;  /* 0x0000000193097819 */ /* 0x000fe40000010206 */
[C---:B------:R-:W-:Y:S01]  /*16a0*/  IADD3 R43, R48.reuse, 0x28, RZ ;  /* 0x00000028302b7810 */ /* 0x040fe20007ffe0ff */
[----:B------:R-:W-:Y:S01]  /*16b0*/  STL [R1+0x170], R18 ;  /* 0x0001701201007387 */ /* 0x000fe20000100800 */
[C---:B------:R-:W-:Y:S02]  /*16c0*/  IADD3 R42, R48.reuse, 0x30, RZ ;  /* 0x00000030302a7810 */ /* 0x040fe40007ffe0ff */
[C---:B------:R-:W-:Y:S01]  /*16d0*/  IADD3 R41, R48.reuse, 0x38, RZ ;  /* 0x0000003830297810 */ /* 0x040fe20007ffe0ff */
[----:B------:R1:W-:Y:S01]  /*16e0*/  STL [R1+0x16c], R8 ;  /* 0x00016c0801007387 */ /* 0x0003e20000100800 */
[C---:B------:R-:W-:Y:S02]  /*16f0*/  IADD3 R40, R48.reuse, 0x40, RZ ;  /* 0x0000004030287810 */ /* 0x040fe40007ffe0ff */
[C---:B------:R-:W-:Y:S01]  /*1700*/  IADD3 R39, R48.reuse, 0x48, RZ ;  /* 0x0000004830277810 */ /* 0x040fe20007ffe0ff */
[----:B------:R3:W-:Y:S01]  /*1710*/  STL [R1+0x168], R9 ;  /* 0x0001680901007387 */ /* 0x0007e20000100800 */
[----:B------:R-:W-:-:S02]  /*1720*/  IADD3 R38, R48, 0x50, RZ ;  /* 0x0000005030267810 */ /* 0x000fc40007ffe0ff */
[C---:B------:R-:W-:Y:S01]  /*1730*/  IADD3 R37, R48.reuse, 0x58, RZ ;  /* 0x0000005830257810 */ /* 0x040fe20007ffe0ff */
[----:B------:R4:W-:Y:S01]  /*1740*/  STL [R1+0x18c], R10 ;  /* 0x00018c0a01007387 */ /* 0x0009e20000100800 */
[C---:B------:R-:W-:Y:S02]  /*1750*/  IADD3 R36, R48.reuse, 0x60, RZ ;  /* 0x0000006030247810 */ /* 0x040fe40007ffe0ff */
[C---:B------:R-:W-:Y:S01]  /*1760*/  IADD3 R35, R48.reuse, 0x68, RZ ;  /* 0x0000006830237810 */ /* 0x040fe20007ffe0ff */
[----:B------:R-:W-:Y:S01]  /*1770*/  STL [R1+0x4c], R48 ;  /* 0x00004c3001007387 */ /* 0x000fe20000100800 */
[C---:B------:R-:W-:Y:S02]  /*1780*/  IADD3 R34, R48.reuse, 0x70, RZ ;  /* 0x0000007030227810 */ /* 0x040fe40007ffe0ff */
[C---:B--2---:R-:W-:Y:S01]  /*1790*/  IADD3 R33, R48.reuse, 0x78, RZ ;  /* 0x0000007830217810 */ /* 0x044fe20007ffe0ff */
[----:B------:R2:W-:Y:S01]  /*17a0*/  STL [R1+0xc4], R2 ;  /* 0x0000c40201007387 */ /* 0x0005e20000100800 */
[----:B------:R-:W-:-:S02]  /*17b0*/  IADD3 R32, R48, 0x80, RZ ;  /* 0x0000008030207810 */ /* 0x000fc40007ffe0ff */
[C---:B------:R-:W-:Y:S01]  /*17c0*/  IADD3 R30, R48.reuse, 0x90, RZ ;  /* 0x00000090301e7810 */ /* 0x040fe20007ffe0ff */
[----:B------:R5:W-:Y:S01]  /*17d0*/  STL [R1+0x164], R13 ;  /* 0x0001640d01007387 */ /* 0x000be20000100800 */
[C---:B------:R-:W-:Y:S02]  /*17e0*/  IADD3 R29, R48.reuse, 0x98, RZ ;  /* 0x00000098301d7810 */ /* 0x040fe40007ffe0ff */
[C---:B------:R-:W-:Y:S01]  /*17f0*/  IADD3 R28, R48.reuse, 0xa0, RZ ;  /* 0x000000a0301c7810 */ /* 0x040fe20007ffe0ff */
[----:B------:R5:W-:Y:S01]  /*1800*/  STL [R1+0x160], R11 ;  /* 0x0001600b01007387 */ /* 0x000be20000100800 */
[----:B------:R-:W-:Y:S02]  /*1810*/  IADD3 R27, R48, 0xa8, RZ ;  /* 0x000000a8301b7810 */ /* 0x000fe40007ffe0ff */
[----:B-1----:R-:W-:Y:S02]  /*1820*/  SEL R8, R22, 0xffffffc0, !P2 ;  /* 0xffffffc016087807 */ /* 0x002fe40005000000 */
[----:B---3--:R-:W-:-:S02]  /*1830*/  LOP3.LUT R9, R31, R7, RZ, 0xfc, !PT ;  /* 0x000000071f097212 */ /* 0x008fc400078efcff */
[C---:B------:R-:W-:Y:S02]  /*1840*/  IADD3 R31, R48.reuse, 0x88, RZ ;  /* 0x00000088301f7810 */ /* 0x040fe40007ffe0ff */
[----:B----4-:R-:W-:Y:S01]  /*1850*/  LOP3.LUT R10, R25, R14, R26, 0xf6, !PT ;  /* 0x0000000e190a7212 */ /* 0x010fe200078ef61a */
[----:B------:R-:W-:Y:S01]  /*1860*/  IMAD.SHL.U32 R207, R9, 0x2, RZ ;  /* 0x0000000209cf7824 */ /* 0x000fe200078e00ff */
[----:B------:R-:W-:Y:S02]  /*1870*/  IADD3 R26, R48, 0xb0, RZ ;  /* 0x000000b0301a7810 */ /* 0x000fe40007ffe0ff */
[----:B------:R-:W-:Y:S02]  /*1880*/  LEA R9, R10, 0x10080, 0x1 ;  /* 0x000100800a097811 */ /* 0x000fe400078e08ff */
[----:B------:R-:W-:Y:S02]  /*1890*/  LOP3.LUT R206, R3, 0xfffffff8, RZ, 0xc0, !PT ;  /* 0xfffffff803ce7812 */ /* 0x000fe400078ec0ff */
[----:B--2---:R-:W-:Y:S01]  /*18a0*/  SEL R2, R22, 0xffffffc0, !P3 ;  /* 0xffffffc016027807 */ /* 0x004fe20005800000 */
[----:B------:R1:W-:Y:S01]  /*18b0*/  STL [R1+0x15c], R9 ;  /* 0x00015c0901007387 */ /* 0x0003e20000100800 */
[----:B------:R-:W-:-:S02]  /*18c0*/  IADD3 R25, R48, 0xb8, RZ ;  /* 0x000000b830197810 */ /* 0x000fc40007ffe0ff */
[C---:B------:R-:W-:Y:S01]  /*18d0*/  SEL R6, R21.reuse, 0xffffffe0, !P1 ;  /* 0xffffffe015067807 */ /* 0x040fe20004800000 */
[----:B------:R2:W-:Y:S01]  /*18e0*/  STL [R1+0xc0], R47 ;  /* 0x0000c02f01007387 */ /* 0x0005e20000100800 */
[----:B------:R-:W-:Y:S02]  /*18f0*/  SEL R3, R21, 0xffffffe0, !P4 ;  /* 0xffffffe015037807 */ /* 0x000fe40006000000 */
        /* <DEDUP_REMOVED lines=8> */
[C---:B-----5:R-:W-:Y:S02]  /*1980*/  IADD3 R13, R48.reuse, 0xe8, RZ ;  /* 0x000000e8300d7810 */ /* 0x060fe40007ffe0ff */
[----:B------:R-:W-:Y:S01]  /*1990*/  IADD3 R11, R48, 0xf0, RZ ;  /* 0x000000f0300b7810 */ /* 0x000fe20007ffe0ff */
[----:B------:R4:W-:Y:S01]  /*19a0*/  STL [R1+0x44], R43 ;  /* 0x0000442b01007387 */ /* 0x0009e20000100800 */
[----:B------:R-:W-:Y:S02]  /*19b0*/  SHF.R.S32.HI R10, RZ, 0x1f, R46 ;  /* 0x0000001fff0a7819 */ /* 0x000fe4000001142e */
[----:B------:R-:W-:Y:S01]  /*19c0*/  LEA R199, R4, 0x10080, 0x1 ;  /* 0x0001008004c77811 */ /* 0x000fe200078e08ff */
[----:B------:R5:W-:Y:S01]  /*19d0*/  STL [R1+0xb4], R42 ;  /* 0x0000b42a01007387 */ /* 0x000be20000100800 */
[----:B-1----:R-:W-:Y:S01]  /*19e0*/  IADD3 R9, R48, 0xf8, RZ ;  /* 0x000000f830097810 */ /* 0x002fe20007ffe0ff */
[----:B------:R-:W-:Y:S01]  /*19f0*/  IMAD.IADD R4, R8, 0x1, R23 ;  /* 0x0000000108047824 */ /* 0x000fe200078e0217 */
[----:B------:R-:W-:Y:S01]  /*1a00*/  LEA R151, R5, 0x4080, 0x1 ;  /* 0x0000408005977811 */ /* 0x000fe200078e08ff */
[----:B------:R-:W-:Y:S01]  /*1a10*/  STL [R1+0xb0], R41 ;  /* 0x0000b02901007387 */ /* 0x000fe20000100800 */
[----:B--2---:R-:W-:Y:S01]  /*1a20*/  SHF.R.S32.HI R47, RZ, 0x1f, R47 ;  /* 0x0000001fff2f7819 */ /* 0x004fe2000001142f */
[----:B------:R-:W-:Y:S01]  /*1a30*/  IMAD.IADD R200, R199, 0x1, R3 ;  /* 0x00000001c7c87824 */ /* 0x000fe200078e0203 */
[C---:B------:R-:W-:Y:S01]  /*1a40*/  IADD3 R205, R140.reuse, 0x80, RZ ;  /* 0x000000808ccd7810 */ /* 0x040fe20007ffe0ff */
[----:B------:R1:W-:Y:S01]  /*1a50*/  STL [R1+0xac], R40 ;  /* 0x0000ac2801007387 */ /* 0x0003e20000100800 */
[----:B------:R-:W-:Y:S01]  /*1a60*/  IMAD.IADD R196, R3, 0x1, R151 ;  /* 0x0000000103c47824 */ /* 0x000fe200078e0297 */
[----:B------:R-:W-:Y:S01]  /*1a70*/  IADD3 R204, R140, 0xc0, RZ ;  /* 0x000000c08ccc7810 */ /* 0x000fe20007ffe0ff */
[----:B------:R-:W-:Y:S01]  /*1a80*/  IMAD.IADD R202, R199, 0x1, R2 ;  /* 0x00000001c7ca7824 */ /* 0x000fe200078e0202 */
[----:B------:R2:W-:Y:S01]  /*1a90*/  STL [R1+0xa8], R39 ;  /* 0x0000a82701007387 */ /* 0x0005e20000100800 */
[----:B---3--:R-:W-:Y:S01]  /*1aa0*/  SHF.R.S32.HI R45, RZ, 0x1f, R45 ;  /* 0x0000001fff2d7819 */ /* 0x008fe2000001142d */
[----:B------:R-:W-:Y:S01]  /*1ab0*/  IMAD.IADD R198, R2, 0x1, R151 ;  /* 0x0000000102c67824 */ /* 0x000fe200078e0297 */
[----:B------:R-:W-:Y:S01]  /*1ac0*/  SHF.R.S32.HI R141, RZ, 0x1f, R140 ;  /* 0x0000001fff8d7819 */ /* 0x000fe2000001148c */
[----:B------:R-:W-:Y:S01]  /*1ad0*/  STL [R1+0xa4], R38 ;  /* 0x0000a42601007387 */ /* 0x000fe20000100800 */
[----:B------:R-:W-:Y:S01]  /*1ae0*/  SHF.R.S32.HI R216, RZ, 0x1f, R205 ;  /* 0x0000001fffd87819 */ /* 0x000fe200000114cd */
[----:B------:R-:W-:Y:S01]  /*1af0*/  IMAD.IADD R201, R200, 0x1, R2 ;  /* 0x00000001c8c97824 */ /* 0x000fe200078e0202 */
[----:B------:R-:W-:Y:S01]  /*1b00*/  SHF.R.S32.HI R215, RZ, 0x1f, R204 ;  /* 0x0000001fffd77819 */ /* 0x000fe200000114cc */
[----:B------:R3:W-:Y:S01]  /*1b10*/  STL [R1+0xa0], R37 ;  /* 0x0000a02501007387 */ /* 0x0007e20000100800 */
[----:B----4-:R-:W-:Y:S01]  /*1b20*/  SHF.R.S32.HI R43, RZ, 0x1f, R43 ;  /* 0x0000001fff2b7819 */ /* 0x010fe2000001142b */
[----:B------:R-:W-:Y:S01]  /*1b30*/  IMAD.IADD R197, R2, 0x1, R196 ;  /* 0x0000000102c57824 */ /* 0x000fe200078e02c4 */
[----:B------:R-:W-:Y:S01]  /*1b40*/  SHF.R.S32.HI R214, RZ, 0x1f, R206 ;  /* 0x0000001fffd67819 */ /* 0x000fe200000114ce */
[----:B------:R4:W-:Y:S01]  /*1b50*/  STL [R1+0x9c], R36 ;  /* 0x00009c2401007387 */ /* 0x0009e20000100800 */
[----:B-----5:R-:W-:-:S03]  /*1b60*/  SHF.R.S32.HI R42, RZ, 0x1f, R42 ;  /* 0x0000001fff2a7819 */ /* 0x020fc6000001142a */
[----:B------:R-:W-:Y:S04]  /*1b70*/  STL [R1+0x98], R35 ;  /* 0x0000982301007387 */ /* 0x000fe80000100800 */
[----:B------:R5:W-:Y:S01]  /*1b80*/  STL [R1+0x94], R34 ;  /* 0x0000942201007387 */ /* 0x000be20000100800 */
[----:B-1----:R-:W-:-:S03]  /*1b90*/  SHF.R.S32.HI R40, RZ, 0x1f, R40 ;  /* 0x0000001fff287819 */ /* 0x002fc60000011428 */
[----:B------:R1:W-:Y:S01]  /*1ba0*/  STL [R1+0x90], R33 ;  /* 0x0000902101007387 */ /* 0x0003e20000100800 */
[----:B--2---:R-:W-:-:S03]  /*1bb0*/  SHF.R.S32.HI R39, RZ, 0x1f, R39 ;  /* 0x0000001fff277819 */ /* 0x004fc60000011427 */
[----:B------:R-:W-:Y:S04]  /*1bc0*/  STL [R1+0x8c], R32 ;  /* 0x00008c2001007387 */ /* 0x000fe80000100800 */
[----:B------:R2:W-:Y:S01]  /*1bd0*/  STL [R1+0x88], R31 ;  /* 0x0000881f01007387 */ /* 0x0005e20000100800 */
[----:B---3--:R-:W-:-:S03]  /*1be0*/  SHF.R.S32.HI R37, RZ, 0x1f, R37 ;  /* 0x0000001fff257819 */ /* 0x008fc60000011425 */
[----:B------:R3:W-:Y:S01]  /*1bf0*/  STL [R1+0x84], R30 ;  /* 0x0000841e01007387 */ /* 0x0007e20000100800 */
[----:B----4-:R-:W-:-:S03]  /*1c00*/  SHF.R.S32.HI R36, RZ, 0x1f, R36 ;  /* 0x0000001fff247819 */ /* 0x010fc60000011424 */
[----:B------:R-:W-:Y:S04]  /*1c10*/  STL [R1+0x80], R29 ;  /* 0x0000801d01007387 */ /* 0x000fe80000100800 */
[----:B------:R4:W-:Y:S01]  /*1c20*/  STL [R1+0x7c], R28 ;  /* 0x00007c1c01007387 */ /* 0x0009e20000100800 */
[----:B-----5:R-:W-:-:S03]  /*1c30*/  SHF.R.S32.HI R34, RZ, 0x1f, R34 ;  /* 0x0000001fff227819 */ /* 0x020fc60000011422 */
[----:B------:R5:W-:Y:S01]  /*1c40*/  STL [R1+0x78], R27 ;  /* 0x0000781b01007387 */ /* 0x000be20000100800 */
[----:B-1----:R-:W-:-:S03]  /*1c50*/  SHF.R.S32.HI R33, RZ, 0x1f, R33 ;  /* 0x0000001fff217819 */ /* 0x002fc60000011421 */
[----:B------:R-:W-:Y:S04]  /*1c60*/  STL [R1+0x74], R26 ;  /* 0x0000741a01007387 */ /* 0x000fe80000100800 */
[----:B------:R1:W-:Y:S01]  /*1c70*/  STL [R1+0x70], R25 ;  /* 0x0000701901007387 */ /* 0x0003e20000100800 */
[----:B--2---:R-:W-:-:S03]  /*1c80*/  SHF.R.S32.HI R31, RZ, 0x1f, R31 ;  /* 0x0000001fff1f7819 */ /* 0x004fc6000001141f */
[----:B------:R2:W-:Y:S01]  /*1c90*/  STL [R1+0x6c], R22 ;  /* 0x00006c1601007387 */ /* 0x0005e20000100800 */
[----:B---3--:R-:W-:-:S03]  /*1ca0*/  SHF.R.S32.HI R30, RZ, 0x1f, R30 ;  /* 0x0000001fff1e7819 */ /* 0x008fc6000001141e */
[----:B------:R-:W-:Y:S04]  /*1cb0*/  STL [R1+0x68], R21 ;  /* 0x0000681501007387 */ /* 0x000fe80000100800 */
[----:B------:R3:W-:Y:S01]  /*1cc0*/  STL [R1+0x64], R20 ;  /* 0x0000641401007387 */ /* 0x0007e20000100800 */
[----:B----4-:R-:W-:-:S03]  /*1cd0*/  SHF.R.S32.HI R28, RZ, 0x1f, R28 ;  /* 0x0000001fff1c7819 */ /* 0x010fc6000001141c */
        /* <DEDUP_REMOVED lines=8> */
[----:B------:R-:W-:Y:S01]  /*1d60*/  STL [R1+0x50], R9 ;  /* 0x0000500901007387 */ /* 0x000fe20000100800 */
[----:B---3--:R-:W-:-:S03]  /*1d70*/  SHF.R.S32.HI R20, RZ, 0x1f, R20 ;  /* 0x0000001fff147819 */ /* 0x008fc60000011414 */
[----:B------:R2:W-:Y:S01]  /*1d80*/  STL [R1+0x154], R10 ;  /* 0x0001540a01007387 */ /* 0x0005e20000100800 */
[----:B----4-:R-:W-:-:S03]  /*1d90*/  SHF.R.S32.HI R18, RZ, 0x1f, R18 ;  /* 0x0000001fff127819 */ /* 0x010fc60000011412 */
[----:B------:R-:W-:Y:S01]  /*1da0*/  STL [R1+0x150], R45 ;  /* 0x0001502d01007387 */ /* 0x000fe20000100800 */
[----:B-----5:R-:W-:Y:S02]  /*1db0*/  SHF.R.S32.HI R13, RZ, 0x1f, R13 ;  /* 0x0000001fff0d7819 */ /* 0x020fe4000001140d */
[----:B-1----:R-:W-:Y:S02]  /*1dc0*/  SHF.R.S32.HI R11, RZ, 0x1f, R11 ;  /* 0x0000001fff0b7819 */ /* 0x002fe4000001140b */
[----:B--2---:R-:W-:-:S05]  /*1dd0*/  SHF.R.S32.HI R10, RZ, 0x1f, R44 ;  /* 0x0000001fff0a7819 */ /* 0x004fca000001142c */
[----:B------:R1:W-:Y:S04]  /*1de0*/  STL [R1+0x14c], R10 ;  /* 0x00014c0a01007387 */ /* 0x0003e80000100800 */
[----:B------:R-:W-:Y:S04]  /*1df0*/  STL [R1+0x148], R43 ;  /* 0x0001482b01007387 */ /* 0x000fe80000100800 */
[----:B------:R-:W-:Y:S01]  /*1e00*/  STL [R1+0x144], R42 ;  /* 0x0001442a01007387 */ /* 0x000fe20000100800 */
[----:B-1----:R-:W-:-:S05]  /*1e10*/  SHF.R.S32.HI R10, RZ, 0x1f, R41 ;  /* 0x0000001fff0a7819 */ /* 0x002fca0000011429 */
        /* <DEDUP_REMOVED lines=29> */
[----:B------:R2:W-:Y:S04]  /*1ff0*/  STL [R1+0xe8], R13 ;  /* 0x0000e80d01007387 */ /* 0x0005e80000100800 */
[----:B------:R3:W-:Y:S01]  /*2000*/  STL [R1+0xe4], R11 ;  /* 0x0000e40b01007387 */ /* 0x0007e20000100800 */
[----:B-1----:R-:W-:Y:S01]  /*2010*/  SHF.R.S32.HI R10, RZ, 0x1f, R9 ;  /* 0x0000001fff0a7819 */ /* 0x002fe20000011409 */
[----:B------:R-:W-:-:S02]  /*2020*/  IMAD.IADD R9, R24, 0x1, R6 ;  /* 0x0000000118097824 */ /* 0x000fc400078e0206 */
[----:B------:R-:W-:Y:S02]  /*2030*/  IMAD.IADD R6, R6, 0x1, R23 ;  /* 0x0000000106067824 */ /* 0x000fe400078e0217 */
[--C-:B--2---:R-:W-:Y:S01]  /*2040*/  IMAD.IADD R13, R24, 0x1, R8.reuse ;  /* 0x00000001180d7824 */ /* 0x104fe200078e0208 */
[----:B------:R1:W-:Y:S01]  /*2050*/  STL [R1+0xe0], R10 ;  /* 0x0000e00a01007387 */ /* 0x0003e20000100800 */
[----:B------:R-:W-:Y:S01]  /*2060*/  IMAD.IADD R3, R6, 0x1, R8 ;  /* 0x0000000106037824 */ /* 0x000fe200078e0208 */
[----:B---3--:R-:W-:Y:S02]  /*2070*/  LEA R11, R19, 0x10080, 0x1 ;  /* 0x00010080130b7811 */ /* 0x008fe400078e08ff */
[----:B------:R-:W-:Y:S04]  /*2080*/  STL [R1+0x38], R13 ;  /* 0x0000380d01007387 */ /* 0x000fe80000100800 */
[----:B------:R2:W-:Y:S04]  /*2090*/  STL [R1+0x28], R9 ;  /* 0x0000280901007387 */ /* 0x0005e80000100800 */
[----:B------:R3:W-:Y:S01]  /*20a0*/  STL [R1+0xdc], R11 ;  /* 0x0000dc0b01007387 */ /* 0x0007e20000100800 */
[----:B-1----:R-:W-:-:S05]  /*20b0*/  LEA R10, R17, 0x10080, 0x1 ;  /* 0x00010080110a7811 */ /* 0x002fca00078e08ff */
[----:B------:R1:W-:Y:S01]  /*20c0*/  STL [R1+0xd8], R10 ;  /* 0x0000d80a01007387 */ /* 0x0003e20000100800 */
[----:B--2---:R-:W-:Y:S01]  /*20d0*/  IMAD.IADD R9, R8, 0x1, R9 ;  /* 0x0000000108097824 */ /* 0x004fe200078e0209 */
[----:B---3--:R-:W-:-:S05]  /*20e0*/  LEA R11, R16, 0x10080, 0x1 ;  /* 0x00010080100b7811 */ /* 0x008fca00078e08ff */
[----:B------:R2:W-:Y:S01]  /*20f0*/  STL [R1+0xd4], R11 ;  /* 0x0000d40b01007387 */ /* 0x0005e20000100800 */
[----:B-1----:R-:W-:-:S05]  /*2100*/  LEA R10, R15, 0x10080, 0x1 ;  /* 0x000100800f0a7811 */ /* 0x002fca00078e08ff */
[----:B------:R2:W-:Y:S04]  /*2110*/  STL [R1+0xd0], R10 ;  /* 0x0000d00a01007387 */ /* 0x0005e80000100800 */
[----:B------:R2:W-:Y:S04]  /*2120*/  STL [R1+0x34], R9 ;  /* 0x0000340901007387 */ /* 0x0005e80000100800 */
[----:B------:R2:W-:Y:S04]  /*2130*/  STL [R1+0x30], R4 ;  /* 0x0000300401007387 */ /* 0x0005e80000100800 */
[----:B------:R2:W-:Y:S04]  /*2140*/  STL [R1+0x24], R6 ;  /* 0x0000240601007387 */ /* 0x0005e80000100800 */
[----:B------:R2:W-:Y:S02]  /*2150*/  STL [R1+0x2c], R3 ;  /* 0x00002c0301007387 */ /* 0x0005e40000100800 */
.L_x_1908:
[----:B--2---:R-:W2:Y:S01]  /*2160*/  LDL R3, [R1+0xc] ;  /* 0x00000c0001037983 */ /* 0x004ea20000100800 */
[----:B------:R-:W-:Y:S01]  /*2170*/  IMAD.MOV.U32 R2, RZ, RZ, 0x4 ;  /* 0x00000004ff027424 */ /* 0x000fe200078e00ff */
[----:B------:R-:W-:-:S02]  /*2180*/  ISETP.NE.U32.AND P0, PT, RZ, c[0x0][0x370], PT ;  /* 0x0000dc00ff007a0c */ /* 0x000fc40003f05070 */
[----:B------:R-:W-:Y:S02]  /*2190*/  ISETP.NE.U32.AND P4, PT, RZ, c[0x0][0x360], PT ;  /* 0x0000d800ff007a0c */ /* 0x000fe40003f85070 */
[----:B------:R-:W-:Y:S01]  /*21a0*/  ISETP.NE.AND.EX P1, PT, RZ, c[0x0][0x374], PT, P0 ;  /* 0x0000dd00ff007a0c */ /* 0x000fe20003f25300 */
[----:B--2---:R-:W-:-:S05]  /*21b0*/  IMAD.WIDE R2, R3, R2, c[0x0][0x588] ;  /* 0x0001620003027625 */ /* 0x004fca00078e0202 */
[----:B------:R-:W2:Y:S01]  /*21c0*/  LDG.E R29, [R2.64] ;  /* 0x00000006021d7981 */ /* 0x000ea2000c1e1900 */
[----:B------:R-:W-:Y:S01]  /*21d0*/  ISETP.NE.AND.EX P4, PT, RZ, c[0x0][0x364], PT, P4 ;  /* 0x0000d900ff007a0c */ /* 0x000fe20003f85340 */
[----:B------:R-:W-:Y:S01]  /*21e0*/  IMAD.MOV.U32 R247, RZ, RZ, RZ ;  /* 0x000000fffff77224 */ /* 0x000fe200078e00ff */
[----:B------:R-:W-:Y:S02]  /*21f0*/  ISETP.NE.U32.AND P3, PT, RZ, c[0x0][0x348], PT ;  /* 0x0000d200ff007a0c */ /* 0x000fe40003f65070 */
[----:B------:R-:W-:Y:S02]  /*2200*/  ISETP.NE.U32.AND P5, PT, RZ, c[0x0][0x350], PT ;  /* 0x0000d400ff007a0c */ /* 0x000fe40003fa5070 */
[----:B------:R-:W-:Y:S02]  /*2210*/  ISETP.NE.U32.AND P6, PT, RZ, c[0x0][0x358], PT ;  /* 0x0000d600ff007a0c */ /* 0x000fe40003fc5070 */
[----:B------:R-:W-:Y:S02]  /*2220*/  ISETP.NE.AND.EX P3, PT, RZ, c[0x0][0x34c], PT, P3 ;  /* 0x0000d300ff007a0c */ /* 0x000fe40003f65330 */
[----:B------:R-:W-:-:S02]  /*2230*/  ISETP.NE.AND.EX P5, PT, RZ, c[0x0][0x354], PT, P5 ;  /* 0x0000d500ff007a0c */ /* 0x000fc40003fa5350 */
[----:B------:R-:W-:Y:S01]  /*2240*/  ISETP.NE.AND.EX P6, PT, RZ, c[0x0][0x35c], PT, P6 ;  /* 0x0000d700ff007a0c */ /* 0x000fe20003fc5360 */
[----:B------:R-:W-:Y:S02]  /*2250*/  IMAD.MOV.U32 R139, RZ, RZ, RZ ;  /* 0x000000ffff8b7224 */ /* 0x000fe400078e00ff */
[----:B------:R-:W-:Y:S02]  /*2260*/  IMAD.MOV.U32 R16, RZ, RZ, RZ ;  /* 0x000000ffff107224 */ /* 0x000fe400078e00ff */
[----:B------:R-:W-:Y:S01]  /*2270*/  IMAD.MOV.U32 R15, RZ, RZ, RZ ;  /* 0x000000ffff0f7224 */ /* 0x000fe200078e00ff */
[----:B--2---:R-:W-:Y:S01]  /*2280*/  SHF.R.S32.HI R28, RZ, 0x1f, R29 ;  /* 0x0000001fff1c7819 */ /* 0x004fe2000001141d */
[C---:B------:R-:W-:Y:S01]  /*2290*/  IMAD.SHL.U32 R252, R29.reuse, 0x4, RZ ;  /* 0x000000041dfc7824 */ /* 0x040fe200078e00ff */
[C---:B------:R-:W-:Y:S01]  /*22a0*/  @P1 LEA R4, P0, R29.reuse, c[0x0][0x370], 0x2 ;  /* 0x0000dc001d041a11 */ /* 0x040fe200078010ff */
[----:B------:R1:W-:Y:S01]  /*22b0*/  STL [R1+0x14], R29 ;  /* 0x0000141d01007387 */ /* 0x0003e20000100800 */
[----:B------:R-:W-:-:S02]  /*22c0*/  SHF.L.U64.HI R19, R29, 0x2, R28 ;  /* 0x000000021d137819 */ /* 0x000fc4000001021c */
[----:B------:R-:W-:Y:S01]  /*22d0*/  @P1 LEA.HI.X R5, R29, c[0x0][0x374], R28, 0x2, P0 ;  /* 0x0000dd001d051a11 */ /* 0x000fe200000f141c */
[----:B------:R1:W-:Y:S01]  /*22e0*/  STL [R1+0x18], R28 ;  /* 0x0000181c01007387 */ /* 0x0003e20000100800 */
[C---:B------:R-:W-:Y:S02]  /*22f0*/  @P4 IADD3 R2, P0, R252.reuse, c[0x0][0x360], RZ ;  /* 0x0000d800fc024a10 */ /* 0x040fe40007f1e0ff */
[----:B------:R-:W-:Y:S01]  /*2300*/  IADD3 R8, P2, R252, c[0x0][0x348], RZ ;  /* 0x0000d200fc087a10 */ /* 0x000fe20007f5e0ff */
[----:B------:R2:W5:Y:S01]  /*2310*/  @P1 LDG.E R247, [R4.64] ;  /* 0x0000000604f71981 */ /* 0x000562000c1e1900 */
[----:B------:R-:W-:-:S03]  /*2320*/  @P4 IADD3.X R3, R19, c[0x0][0x364], RZ, P0, !PT ;  /* 0x0000d90013034a10 */ /* 0x000fc600007fe4ff */
[----:B------:R1:W-:Y:S04]  /*2330*/  STL [R1+0x10], R19 ;  /* 0x0000101301007387 */ /* 0x0003e80000100800 */
[----:B------:R3:W5:Y:S01]  /*2340*/  @P4 LDG.E R176, [R2.64] ;  /* 0x0000000602b04981 */ /* 0x000762000c1e1900 */
[----:B------:R-:W-:-:S05]  /*2350*/  IADD3.X R9, R19, c[0x0][0x34c], RZ, P2, !PT ;  /* 0x0000d30013097a10 */ /* 0x000fca00017fe4ff */
[----:B------:R1:W5:Y:S01]  /*2360*/  @P3 LDG.E R139, [R8.64] ;  /* 0x00000006088b3981 */ /* 0x000362000c1e1900 */
[----:B--2---:R-:W-:-:S04]  /*2370*/  IADD3 R4, P1, R252, c[0x0][0x350], RZ ;  /* 0x0000d400fc047a10 */ /* 0x004fc80007f3e0ff */
[----:B------:R-:W-:Y:S02]  /*2380*/  IADD3.X R5, R19, c[0x0][0x354], RZ, P1, !PT ;  /* 0x0000d50013057a10 */ /* 0x000fe40000ffe4ff */
[----:B---3--:R-:W-:-:S03]  /*2390*/  IADD3 R2, P0, R252, c[0x0][0x358], RZ ;  /* 0x0000d600fc027a10 */ /* 0x008fc60007f1e0ff */
[----:B------:R1:W5:Y:S01]  /*23a0*/  @P5 LDG.E R16, [R4.64] ;  /* 0x0000000604105981 */ /* 0x000362000c1e1900 */
[----:B------:R-:W-:-:S05]  /*23b0*/  IADD3.X R3, R19, c[0x0][0x35c], RZ, P0, !PT ;  /* 0x0000d70013037a10 */ /* 0x000fca00007fe4ff */
[----:B------:R1:W5:Y:S01]  /*23c0*/  @P6 LDG.E R15, [R2.64] ;  /* 0x00000006020f6981 */ /* 0x000362000c1e1900 */
[----:B------:R-:W-:Y:S01]  /*23d0*/  YIELD ;  /* 0x0000000000007946 */ /* 0x000fe20003800000 */
[----:B------:R-:W-:Y:S05]  /*23e0*/  @P4 BRA `(.L_x_1709) ;  /* 0x0000005000004947 */ /* 0x000fea0003800000 */
[----:B-----5:R-:W-:Y:S01]  /*23f0*/  MOV R176, c[0x0][0x168] ;  /* 0x00005a0000b07a02 */ /* 0x020fe20000000f00 */
[----:B------:R-:W-:Y:S05]  /*2400*/  @!P3 BRA `(.L_x_1709) ;  /* 0x000000300000b947 */ /* 0x000fea0003800000 */
[----:B------:R-:W2:Y:S04]  /*2410*/  LDG.E R10, [R8.64] ;  /* 0x00000006080a7981 */ /* 0x000ea8000c1e1900 */
[----:B------:R-:W2:Y:S02]  /*2420*/  LDG.E R6, [R8.64+0x4] ;  /* 0x0000040608067981 */ /* 0x000ea4000c1e1900 */
[----:B--2---:R-:W-:Y:S02]  /*2430*/  IADD3 R176, -R10, R6, RZ ;  /* 0x000000060ab07210 */ /* 0x004fe40007ffe1ff */
.L_x_1709:
[----:B------:R-:W-:-:S04]  /*2440*/  ISETP.NE.U32.AND P0, PT, RZ, c[0x0][0x368], PT ;  /* 0x0000da00ff007a0c */ /* 0x000fc80003f05070 */
[----:B------:R-:W-:-:S13]  /*2450*/  ISETP.NE.AND.EX P0, PT, RZ, c[0x0][0x36c], PT, P0 ;  /* 0x0000db00ff007a0c */ /* 0x000fda0003f05300 */
[----:B------:R-:W-:Y:S05]  /*2460*/  @!P0 BRA `(.L_x_1710) ;  /* 0x0000004000008947 */ /* 0x000fea0003800000 */
[----:B-1----:R-:W-:-:S04]  /*2470*/  IADD3 R4, P0, R252, c[0x0][0x368], RZ ;  /* 0x0000da00fc047a10 */ /* 0x002fc80007f1e0ff */
[----:B------:R-:W-:-:S05]  /*2480*/  IADD3.X R5, R19, c[0x0][0x36c], RZ, P0, !PT ;  /* 0x0000db0013057a10 */ /* 0x000fca00007fe4ff */
[----:B------:R1:W5:Y:S01]  /*2490*/  LDG.E R10, [R4.64] ;  /* 0x00000006040a7981 */ /* 0x000362000c1e1900 */
[----:B------:R-:W-:Y:S05]  /*24a0*/  BRA `(.L_x_1711) ;  /* 0x0000005000007947 */ /* 0x000fea0003800000 */
.L_x_1710:
[----:B------:R-:W-:Y:S01]  /*24b0*/  MOV R10, UR5 ;  /* 0x00000005000a7c02 */ /* 0x000fe20008000f00 */
[----:B------:R-:W-:Y:S05]  /*24c0*/  @!P5 BRA `(.L_x_1711) ;  /* 0x000000300000d947 */ /* 0x000fea0003800000 */
[----:B------:R2:W3:Y:S04]  /*24d0*/  LDG.E R6, [R4.64] ;  /* 0x0000000604067981 */ /* 0x0004e8000c1e1900 */
[----:B-12---:R-:W3:Y:S02]  /*24e0*/  LDG.E R4, [R4.64+0x4] ;  /* 0x0000040604047981 */ /* 0x006ee4000c1e1900 */
[----:B---3--:R-:W-:Y:S02]  /*24f0*/  IADD3 R10, -R6, R4, RZ ;  /* 0x00000004060a7210 */ /* 0x008fe40007ffe1ff */
.L_x_1711:
[----:B------:R-:W2:Y:S04]  /*2500*/  LDL R17, [R1+0x8] ;  /* 0x0000080001117983 */ /* 0x000ea80000100800 */
[----:B-1----:R1:W3:Y:S04]  /*2510*/  @P6 LDG.E R5, [R2.64] ;  /* 0x0000000602056981 */ /* 0x0022e8000c1e1900 */
[----:B------:R1:W3:Y:S01]  /*2520*/  @P6 LDG.E R4, [R2.64+0x4] ;  /* 0x0000040602046981 */ /* 0x0002e2000c1e1900 */
[----:B------:R-:W-:Y:S01]  /*2530*/  ISETP.NE.U32.AND P0, PT, RZ, c[0x0][0x378], PT ;  /* 0x0000de00ff007a0c */ /* 0x000fe20003f05070 */
[----:B-----5:R-:W-:-:S03]  /*2540*/  IMAD.MOV.U32 R130, RZ, RZ, R10 ;  /* 0x000000ffff827224 */ /* 0x020fc600078e000a */
[----:B------:R-:W-:-:S13]  /*2550*/  ISETP.NE.AND.EX P1, PT, RZ, c[0x0][0x37c], PT, P0 ;  /* 0x0000df00ff007a0c */ /* 0x000fda0003f25300 */
[----:B-1----:R-:W-:-:S04]  /*2560*/  @P1 IADD3 R2, P0, R252, c[0x0][0x378], RZ ;  /* 0x0000de00fc021a10 */ /* 0x002fc80007f1e0ff */
[----:B------:R-:W-:-:S05]  /*2570*/  @P1 IADD3.X R3, R19, c[0x0][0x37c], RZ, P0, !PT ;  /* 0x0000df0013031a10 */ /* 0x000fca00007fe4ff */
[----:B------:R1:W5:Y:S01]  /*2580*/  @P1 LDG.E R130, [R2.64] ;  /* 0x0000000602821981 */ /* 0x000362000c1e1900 */
[----:B------:R-:W-:Y:S01]  /*2590*/  IMAD.IADD R6, R10, 0x1, -R247 ;  /* 0x000000010a067824 */ /* 0x000fe200078e0af7 */
[----:B------:R-:W-:Y:S01]  /*25a0*/  BSSY B0, `(.L_x_1712) ;  /* 0x0000032000007945 */ /* 0x000fe20003800000 */
[----:B-1----:R-:W-:Y:S01]  /*25b0*/  IMAD.MOV.U32 R2, RZ, RZ, c[0x0][0x228] ;  /* 0x00008a00ff027624 */ /* 0x002fe200078e00ff */
[----:B--2---:R-:W-:-:S04]  /*25c0*/  LOP3.LUT R3, R17, 0xff000000, RZ, 0xc0, !PT ;  /* 0xff00000011037812 */ /* 0x004fc800078ec0ff */
[----:B------:R-:W-:Y:S01]  /*25d0*/  SHF.R.U32.HI R3, RZ, 0x8, R3 ;  /* 0x00000008ff037819 */ /* 0x000fe20000011603 */
[----:B---3--:R-:W-:Y:S01]  /*25e0*/  @P6 IMAD.IADD R2, R4, 0x1, -R5 ;  /* 0x0000000104026824 */ /* 0x008fe200078e0a05 */
[----:B------:R-:W-:-:S03]  /*25f0*/  LOP3.LUT R4, R17, 0xff0000, RZ, 0xc0, !PT ;  /* 0x00ff000011047812 */ /* 0x000fc600078ec0ff */
[----:B------:R-:W-:Y:S01]  /*2600*/  IMAD.IADD R131, R6, 0x1, R2 ;  /* 0x0000000106837824 */ /* 0x000fe200078e0202 */
[----:B------:R-:W-:-:S04]  /*2610*/  LEA.HI R4, R4, R3, RZ, 0x10 ;  /* 0x0000000304047211 */ /* 0x000fc800078f80ff */
[----:B------:R-:W-:Y:S02]  /*2620*/  SHF.R.U32.HI R9, RZ, 0x10, R4 ;  /* 0x00000010ff097819 */ /* 0x000fe40000011604 */
[----:B------:R-:W-:Y:S02]  /*2630*/  LOP3.LUT R20, R4, 0xff, RZ, 0xc0, !PT ;  /* 0x000000ff04147812 */ /* 0x000fe400078ec0ff */
[C---:B------:R-:W-:Y:S01]  /*2640*/  IADD3 R5, R131.reuse, 0x2f, RZ ;  /* 0x0000002f83057810 */ /* 0x040fe20007ffe0ff */
[----:B------:R1:W-:Y:S01]  /*2650*/  STL [R1+0x3c], R9 ;  /* 0x00003c0901007387 */ /* 0x0003e20000100800 */
[----:B------:R-:W-:Y:S02]  /*2660*/  ISETP.GE.AND P0, PT, R131, 0x1, PT ;  /* 0x000000018300780c */ /* 0x000fe40003f06270 */
[----:B------:R-:W-:Y:S01]  /*2670*/  ISETP.NE.AND P1, PT, R9, RZ, PT ;  /* 0x000000ff0900720c */ /* 0x000fe20003f25270 */
[----:B------:R1:W-:Y:S01]  /*2680*/  STL [R1+0x40], R20 ;  /* 0x0000401401007387 */ /* 0x0003e20000100800 */
[----:B------:R-:W-:-:S02]  /*2690*/  IMAD.HI R3, R5, 0x2aaaaaab, RZ ;  /* 0x2aaaaaab05037827 */ /* 0x000fc400078e02ff */
[----:B------:R-:W-:-:S03]  /*26a0*/  SEL R127, R9, c[0x0][0x338], P1 ;  /* 0x0000ce00097f7a07 */ /* 0x000fc60000800000 */
[----:B------:R-:W-:-:S04]  /*26b0*/  SHF.R.U32.HI R5, RZ, 0x1f, R3 ;  /* 0x0000001fff057819 */ /* 0x000fc80000011603 */
[----:B------:R-:W-:Y:S01]  /*26c0*/  LEA.HI.SX32 R136, R3, R5, 0x1d ;  /* 0x0000000503887211 */ /* 0x000fe200078feaff */
[----:B------:R-:W-:Y:S01]  /*26d0*/  IMAD.MOV.U32 R3, RZ, RZ, RZ ;  /* 0x000000ffff037224 */ /* 0x000fe200078e00ff */
[----:B------:R-:W-:Y:S05]  /*26e0*/  @!P0 BRA `(.L_x_1713) ;  /* 0x000001d000008947 */ /* 0x000fea0003800000 */
[----:B------:R-:W-:Y:S01]  /*26f0*/  IABS R3, R127 ;  /* 0x0000007f00037213 */ /* 0x000fe20000000000 */
[----:B------:R-:W-:Y:S01]  /*2700*/  IMAD.MOV.U32 R8, RZ, RZ, RZ ;  /* 0x000000ffff087224 */ /* 0x000fe200078e00ff */
[----:B------:R-:W-:-:S03]  /*2710*/  IADD3 R11, R136, -0x1, R127 ;  /* 0xffffffff880b7810 */ /* 0x000fc60007ffe07f */
[----:B------:R-:W-:Y:S01]  /*2720*/  IMAD.MOV.U32 R4, RZ, RZ, R3 ;  /* 0x000000ffff047224 */ /* 0x000fe200078e0003 */
[----:B------:R-:W-:-:S03]  /*2730*/  IABS R14, R11 ;  /* 0x0000000b000e7213 */ /* 0x000fc60000000000 */
[----:B------:R-:W2:Y:S08]  /*2740*/  I2F.RP R3, R4 ;  /* 0x0000000400037306 */ /* 0x000eb00000209400 */
        /* <DEDUP_REMOVED lines=23> */
.L_x_1713:
[----:B------:R-:W-:Y:S05]  /*28c0*/  BSYNC B0 ;  /* 0x0000000000007941 */ /* 0x000fea0003800000 */
.L_x_1712:
[----:B------:R-:W2:Y:S01]  /*28d0*/  LDL R8, [R1+0x184] ;  /* 0x0001840001087983 */ /* 0x000ea20000100800 */
[----:B------:R-:W-:-:S04]  /*28e0*/  IMAD R4, R20, R3, RZ ;  /* 0x0000000314047224 */ /* 0x000fc800078e02ff */
[C---:B------:R-:W-:Y:S02]  /*28f0*/  IMAD.IADD R3, R4.reuse, 0x1, R3 ;  /* 0x0000000104037824 */ /* 0x040fe400078e0203 */
[----:B------:R-:W-:-:S03]  /*2900*/  IMAD R4, R4, 0x30, -R6 ;  /* 0x0000003004047824 */ /* 0x000fc600078e0a06 */
[----:B------:R-:W-:Y:S02]  /*2910*/  IMNMX R3, R136, R3, PT ;  /* 0x0000000388037217 */ /* 0x000fe40003800200 */
[----:B------:R-:W-:-:S03]  /*2920*/  IMNMX R4, RZ, R4, !PT ;  /* 0x00000004ff047217 */ /* 0x000fc60007800200 */
[----:B------:R-:W-:-:S05]  /*2930*/  IMAD R3, R3, 0x30, -R6 ;  /* 0x0000003003037824 */ /* 0x000fca00078e0a06 */
[----:B------:R-:W-:-:S04]  /*2940*/  IMNMX R3, R3, R2, PT ;  /* 0x0000000203037217 */ /* 0x000fc80003800200 */
[----:B------:R-:W-:Y:S01]  /*2950*/  ISETP.GT.AND P0, PT, R3, R4, PT ;  /* 0x000000040300720c */ /* 0x000fe20003f04270 */
[----:B------:R-:W-:-:S05]  /*2960*/  IMAD.WIDE.U32 R4, R4, -0x55555555, RZ ;  /* 0xaaaaaaab04047825 */ /* 0x000fca00078e00ff */
[----:B------:R-:W-:-:S07]  /*2970*/  SHF.R.U32.HI R118, RZ, 0x5, R5 ;  /* 0x00000005ff767819 */ /* 0x000fce0000011605 */
[----:B------:R-:W-:-:S05]  /*2980*/  @P0 IADD3 R3, R3, 0x2f, RZ ;  /* 0x0000002f03030810 */ /* 0x000fca0007ffe0ff */
[----:B------:R-:W-:-:S04]  /*2990*/  @P0 IMAD.HI R4, R3, 0x2aaaaaab, RZ ;  /* 0x2aaaaaab03040827 */ /* 0x000fc800078e02ff */
[----:B------:R-:W-:Y:S01]  /*29a0*/  IMAD.MOV.U32 R3, RZ, RZ, R118 ;  /* 0x000000ffff037224 */ /* 0x000fe200078e0076 */
[----:B------:R-:W-:-:S04]  /*29b0*/  @P0 SHF.R.U32.HI R5, RZ, 0x1f, R4 ;  /* 0x0000001fff050819 */ /* 0x000fc80000011604 */
[----:B------:R-:W-:-:S04]  /*29c0*/  @P0 LEA.HI.SX32 R3, R4, R5, 0x1d ;  /* 0x0000000504030211 */ /* 0x000fc800078feaff */
[----:B------:R-:W-:Y:S01]  /*29d0*/  ISETP.GT.AND P0, PT, R3, R118, PT ;  /* 0x000000760300720c */ /* 0x000fe20003f04270 */
[----:B--2---:R-:W-:-:S04]  /*29e0*/  IMAD.IADD R4, R7, 0x1, R8 ;  /* 0x0000000107047824 */ /* 0x004fc800078e0208 */
[----:B------:R-:W-:-:S08]  /*29f0*/  IMAD.SHL.U32 R203, R4, 0x2, RZ ;  /* 0x0000000204cb7824 */ /* 0x000fd000078e00ff */
[----:B------:R-:W-:Y:S05]  /*2a00*/  @!P0 BRA `(.L_x_1714) ;  /* 0x0000699000008947 */ /* 0x000fea0003800000 */
[----:B------:R-:W-:Y:S02]  /*2a10*/  ISETP.NE.U32.AND P0, PT, RZ, c[0x0][0x340], PT ;  /* 0x0000d000ff007a0c */ /* 0x000fe40003f05070 */
[----:B------:R-:W-:Y:S02]  /*2a20*/  SHF.R.S32.HI R14, RZ, 0x1f, R143 ;  /* 0x0000001fff0e7819 */ /* 0x000fe4000001148f */
[----:B------:R-:W-:-:S13]  /*2a30*/  ISETP.NE.AND.EX P3, PT, RZ, c[0x0][0x344], PT, P0 ;  /* 0x0000d100ff007a0c */ /* 0x000fda0003f65300 */
[----:B------:R-:W-:-:S04]  /*2a40*/  @P3 IADD3 R4, P0, R252, c[0x0][0x340], RZ ;  /* 0x0000d000fc043a10 */ /* 0x000fc80007f1e0ff */
[----:B------:R-:W-:-:S05]  /*2a50*/  @P3 IADD3.X R5, R19, c[0x0][0x344], RZ, P0, !PT ;  /* 0x0000d10013053a10 */ /* 0x000fca00007fe4ff */
[----:B------:R2:W3:Y:S01]  /*2a60*/  @P3 LDG.E R22, [R4.64] ;  /* 0x0000000604163981 */ /* 0x0004e2000c1e1900 */
[----:B------:R-:W-:Y:S01]  /*2a70*/  IADD3 R106, P0, R143, R15, RZ ;  /* 0x0000000f8f6a7210 */ /* 0x000fe20007f1e0ff */
[----:B------:R-:W-:Y:S01]  /*2a80*/  IMAD.MOV.U32 R132, RZ, RZ, 0x30 ;  /* 0x00000030ff847424 */ /* 0x000fe200078e00ff */
[----:B------:R-:W-:Y:S01]  /*2a90*/  IADD3 R39, R3, -0x1, RZ ;  /* 0xffffffff03277810 */ /* 0x000fe20007ffe0ff */
[----:B------:R-:W-:Y:S01]  /*2aa0*/  IMAD.MOV.U32 R155, RZ, RZ, c[0x0][0x238] ;  /* 0x00008e00ff9b7624 */ /* 0x000fe200078e00ff */
[----:B------:R-:W-:Y:S01]  /*2ab0*/  LEA.HI.X.SX32 R107, R15, R14, 0x1, P0 ;  /* 0x0000000e0f6b7211 */ /* 0x000fe200000f0eff */
[C---:B------:R-:W-:Y:S01]  /*2ac0*/  IMAD R154, R132.reuse, c[0x0][0x23c], RZ ;  /* 0x00008f00849a7a24 */ /* 0x040fe200078e02ff */
[----:B------:R-:W-:Y:S01]  /*2ad0*/  LOP3.LUT R27, R17, 0xffff, RZ, 0xc0, !PT ;  /* 0x0000ffff111b7812 */ /* 0x000fe200078ec0ff */
[----:B------:R-:W-:Y:S01]  /*2ae0*/  IMAD.WIDE.U32 R128, R132, c[0x0][0x238], RZ ;  /* 0x00008e0084807a25 */ /* 0x000fe200078e00ff */
[----:B------:R-:W-:Y:S02]  /*2af0*/  SEL R23, R28, RZ, !P6 ;  /* 0x000000ff1c177207 */ /* 0x000fe40007000000 */
[----:B------:R-:W-:Y:S01]  /*2b00*/  SEL R24, R29, RZ, !P6 ;  /* 0x000000ff1d187207 */ /* 0x000fe20007000000 */
[----:B------:R-:W-:Y:S01]  /*2b10*/  IMAD R6, R107, c[0x0][0x238], RZ ;  /* 0x00008e006b067a24 */ /* 0x000fe200078e02ff */
[----:B------:R-:W-:Y:S01]  /*2b20*/  IADD3 R154, R129, R154, RZ ;  /* 0x0000009a819a7210 */ /* 0x000fe20007ffe0ff */
[----:B------:R-:W-:Y:S01]  /*2b30*/  IMAD R3, R23, c[0x0][0x248], RZ ;  /* 0x0000920017037a24 */ /* 0x000fe200078e02ff */
[----:B------:R-:W-:Y:S01]  /*2b40*/  ISETP.GE.AND P6, PT, R140, c[0x0][0x1d4], PT ;  /* 0x000075008c007a0c */ /* 0x000fe20003fc6270 */
[----:B------:R-:W-:Y:S01]  /*2b50*/  IMAD R6, R106, c[0x0][0x23c], R6 ;  /* 0x00008f006a067a24 */ /* 0x000fe200078e0206 */
[----:B------:R-:W-:Y:S01]  /*2b60*/  ISETP.GE.AND P5, PT, R142, c[0x0][0x1d4], PT ;  /* 0x000075008e007a0c */ /* 0x000fe20003fa6270 */
[----:B------:R-:W-:Y:S01]  /*2b70*/  IMAD.SHL.U32 R158, R155, 0x20, RZ ;  /* 0x000000209b9e7824 */ /* 0x000fe200078e00ff */
[----:B------:R-:W-:Y:S01]  /*2b80*/  ISETP.GE.AND P4, PT, R205, c[0x0][0x1d4], PT ;  /* 0x00007500cd007a0c */ /* 0x000fe20003f86270 */
[----:B------:R-:W-:Y:S01]  /*2b90*/  IMAD.MOV.U32 R138, RZ, RZ, 0x5 ;  /* 0x00000005ff8a7424 */ /* 0x000fe200078e00ff */
[----:B------:R-:W-:Y:S01]  /*2ba0*/  ISETP.GE.AND P2, PT, R204, c[0x0][0x1d4], PT ;  /* 0x00007500cc007a0c */ /* 0x000fe20003f46270 */
[----:B------:R-:W-:Y:S01]  /*2bb0*/  IMAD.MOV.U32 R137, RZ, RZ, c[0x0][0x280] ;  /* 0x0000a000ff897624 */ /* 0x000fe200078e00ff */
[----:B------:R-:W-:Y:S01]  /*2bc0*/  LOP3.LUT R213, R213, 0xfffffff7, RZ, 0xc0, !PT ;  /* 0xfffffff7d5d57812 */ /* 0x000fe200078ec0ff */
[----:B------:R-:W-:Y:S01]  /*2bd0*/  IMAD.MOV.U32 R156, RZ, RZ, c[0x0][0x290] ;  /* 0x0000a400ff9c7624 */ /* 0x000fe200078e00ff */
[----:B------:R-:W-:Y:S01]  /*2be0*/  SHF.L.U64.HI R155, R155, R138, c[0x0][0x23c] ;  /* 0x00008f009b9b7619 */ /* 0x000fe2000001028a */
[----:B--2---:R-:W-:Y:S01]  /*2bf0*/  IMAD.WIDE.U32 R4, R106, c[0x0][0x238], R140 ;  /* 0x00008e006a047a25 */ /* 0x004fe200078e008c */
[----:B------:R-:W-:-:S02]  /*2c00*/  IADD3 R126, R10, R16, RZ ;  /* 0x000000100a7e7210 */ /* 0x000fc40007ffe0ff */
[----:B------:R-:W-:Y:S01]  /*2c10*/  @P6 LOP3.LUT R213, R213, 0x8, RZ, 0xfc, !PT ;  /* 0x00000008d5d56812 */ /* 0x000fe200078efcff */
[----:B------:R-:W-:Y:S01]  /*2c20*/  IMAD.IADD R5, R5, 0x1, R6 ;  /* 0x0000000105057824 */ /* 0x000fe200078e0206 */
[----:B------:R-:W-:Y:S01]  /*2c30*/  SHF.R.S32.HI R145, RZ, 0x1f, R144 ;  /* 0x0000001fff917819 */ /* 0x000fe20000011490 */
[----:B------:R-:W-:Y:S01]  /*2c40*/  IMAD R6, R39, -0x30, R2 ;  /* 0xffffffd027067824 */ /* 0x000fe200078e0202 */
[----:B------:R-:W-:Y:S01]  /*2c50*/  LOP3.LUT R213, R213, 0xfffffffb, RZ, 0xc0, !PT ;  /* 0xfffffffbd5d57812 */ /* 0x000fe200078ec0ff */
[C---:B------:R-:W-:Y:S01]  /*2c60*/  IMAD.WIDE.U32 R4, R27.reuse, c[0x0][0x240], R4 ;  /* 0x000090001b047a25 */ /* 0x040fe200078e0004 */
[----:B------:R-:W-:Y:S02]  /*2c70*/  SHF.R.U32.HI R31, RZ, 0x3, R223 ;  /* 0x00000003ff1f7819 */ /* 0x000fe400000116df */
[----:B------:R-:W-:Y:S01]  /*2c80*/  IMNMX R8, R6, 0x30, PT ;  /* 0x0000003006087817 */ /* 0x000fe20003800200 */
[----:B------:R-:W-:Y:S01]  /*2c90*/  IMAD R5, R27, c[0x0][0x244], R5 ;  /* 0x000091001b057a24 */ /* 0x000fe200078e0205 */
[----:B------:R-:W-:Y:S01]  /*2ca0*/  @P5 LOP3.LUT R213, R213, 0x4, RZ, 0xfc, !PT ;  /* 0x00000004d5d55812 */ /* 0x000fe200078efcff */
[----:B------:R-:W-:Y:S01]  /*2cb0*/  IMAD R6, R24, c[0x0][0x24c], R3 ;  /* 0x0000930018067a24 */ /* 0x000fe200078e0203 */
[----:B------:R-:W-:Y:S01]  /*2cc0*/  SHF.R.U32.HI R30, RZ, 0x3, R222 ;  /* 0x00000003ff1e7819 */ /* 0x000fe200000116de */
[----:B------:R-:W-:Y:S01]  /*2cd0*/  IMAD.IADD R3, R8, 0x1, -R143 ;  /* 0x0000000108037824 */ /* 0x000fe200078e0a8f */
[----:B------:R-:W-:Y:S01]  /*2ce0*/  LOP3.LUT R213, R213, 0xfffffffd, RZ, 0xc0, !PT ;  /* 0xfffffffdd5d57812 */ /* 0x000fe200078ec0ff */
[----:B------:R-:W-:Y:S01]  /*2cf0*/  IMAD.WIDE.U32 R110, R24, c[0x0][0x248], R4 ;  /* 0x00009200186e7a25 */ /* 0x000fe200078e0004 */
[----:B------:R-:W-:-:S02]  /*2d00*/  SHF.R.S32.HI R5, RZ, 0x1f, R39 ;  /* 0x0000001fff057819 */ /* 0x000fc40000011427 */
[----:B------:R-:W-:Y:S01]  /*2d10*/  ISETP.GE.AND P1, PT, R3, 0x1, PT ;  /* 0x000000010300780c */ /* 0x000fe20003f26270 */
[----:B------:R-:W-:Y:S01]  /*2d20*/  IMAD R4, R154, R39, RZ ;  /* 0x000000279a047224 */ /* 0x000fe200078e02ff */
[----:B------:R-:W-:Y:S01]  /*2d30*/  MOV R108, R110 ;  /* 0x0000006e006c7202 */ /* 0x000fe20000000f00 */
[----:B------:R-:W-:Y:S01]  /*2d40*/  IMAD.IADD R109, R111, 0x1, R6 ;  /* 0x000000016f6d7824 */ /* 0x000fe200078e0206 */
[----:B------:R-:W-:Y:S01]  /*2d50*/  @P4 LOP3.LUT R213, R213, 0x2, RZ, 0xfc, !PT ;  /* 0x00000002d5d54812 */ /* 0x000fe200078efcff */
[-C--:B------:R-:W-:Y:S02]  /*2d60*/  IMAD R4, R5, R128.reuse, R4 ;  /* 0x0000008005047224 */ /* 0x080fe400078e0204 */
[----:B-1----:R-:W-:Y:S01]  /*2d70*/  IMAD.WIDE.U32 R8, R39, R128, R108 ;  /* 0x0000008027087225 */ /* 0x002fe200078e006c */
[----:B------:R-:W-:-:S03]  /*2d80*/  LOP3.LUT R213, R213, 0xfffffffe, RZ, 0xc0, !PT ;  /* 0xfffffffed5d57812 */ /* 0x000fc600078ec0ff */
[----:B------:R-:W-:Y:S01]  /*2d90*/  IMAD.IADD R6, R9, 0x1, R4 ;  /* 0x0000000109067824 */ /* 0x000fe200078e0204 */
[----:B------:R-:W-:Y:S01]  /*2da0*/  @P2 LOP3.LUT R213, R213, 0x1, RZ, 0xfc, !PT ;  /* 0x00000001d5d52812 */ /* 0x000fe200078efcff */
[----:B------:R-:W-:Y:S01]  /*2db0*/  IMAD R9, R14, c[0x0][0x280], RZ ;  /* 0x0000a0000e097a24 */ /* 0x000fe200078e02ff */
[----:B------:R-:W-:Y:S01]  /*2dc0*/  @P1 LEA R4, P0, R8, c[0x0][0x220], 0x1 ;  /* 0x0000880008041a11 */ /* 0x000fe200078008ff */
[----:B------:R-:W-:-:S03]  /*2dd0*/  IMAD.WIDE.U32 R10, R27, c[0x0][0x260], R140 ;  /* 0x000098001b0a7a25 */ /* 0x000fc600078e008c */
[----:B------:R-:W-:Y:S01]  /*2de0*/  @P1 LEA.HI.X R5, R8, c[0x0][0x224], R6, 0x1, P0 ;  /* 0x0000890008051a11 */ /* 0x000fe200000f0c06 */
[----:B------:R-:W-:Y:S01]  /*2df0*/  IMAD R13, R143, c[0x0][0x284], R9 ;  /* 0x0000a1008f0d7a24 */ /* 0x000fe200078e0209 */
[----:B------:R-:W-:Y:S01]  /*2e00*/  ISETP.GT.AND P0, PT, R3, 0x20, PT ;  /* 0x000000200300780c */ /* 0x000fe20003f04270 */
[----:B------:R-:W-:Y:S02]  /*2e10*/  IMAD R16, R14, c[0x0][0x290], RZ ;  /* 0x0000a4000e107a24 */ /* 0x000fe400078e02ff */
[----:B------:R-:W-:Y:S01]  /*2e20*/  @!PT LDS RZ, [RZ] ;  /* 0x00000000fffff984 */ /* 0x000fe20000000800 */
[----:B------:R-:W-:Y:S01]  /*2e30*/  @!PT LDS RZ, [RZ] ;  /* 0x00000000fffff984 */ /* 0x000fe20000000800 */
[----:B------:R-:W-:Y:S01]  /*2e40*/  @!PT LDS RZ, [RZ] ;  /* 0x00000000fffff984 */ /* 0x000fe20000000800 */
[----:B------:R1:W-:Y:S01]  /*2e50*/  @P1 LDGSTS.E.BYPASS.LTC128B.128 [R203+0xa080], [R4.64], !P6 ;  /* 0x0a08000004cb1fae */ /* 0x0003e2000f101d46 */
[----:B------:R-:W-:-:S03]  /*2e60*/  IMAD.WIDE.U32 R14, R143, c[0x0][0x290], R140 ;  /* 0x0000a4008f0e7a25 */ /* 0x000fc600078e008c */
[----:B------:R1:W-:Y:S01]  /*2e70*/  @P1 LDGSTS.E.BYPASS.LTC128B.128 [R203+0xb880], [R4.64+0x80], !P5 ;  /* 0x0b88008004cb1fae */ /* 0x0003e2000e901d46 */
[----:B------:R-:W-:-:S03]  /*2e80*/  IMAD.WIDE.U32 R20, R143, c[0x0][0x290], R144 ;  /* 0x0000a4008f147a25 */ /* 0x000fc600078e0090 */
[----:B------:R1:W-:Y:S01]  /*2e90*/  @P1 LDGSTS.E.BYPASS.LTC128B.128 [R203+0xd080], [R4.64+0x100], !P4 ;  /* 0x0d08010004cb1fae */ /* 0x0003e2000e101d46 */
[C---:B------:R-:W-:Y:S02]  /*2ea0*/  IMAD R152, R132.reuse, c[0x0][0x284], RZ ;  /* 0x0000a10084987a24 */ /* 0x040fe400078e02ff */
[----:B------:R-:W-:Y:S01]  /*2eb0*/  IMAD R153, R132, c[0x0][0x294], RZ ;  /* 0x0000a50084997a24 */ /* 0x000fe200078e02ff */
[----:B------:R1:W-:Y:S01]  /*2ec0*/  @P1 LDGSTS.E.BYPASS.LTC128B.128 [R203+0xe880], [R4.64+0x180], !P2 ;  /* 0x0e88018004cb1fae */ /* 0x0003e2000d101d46 */
[----:B------:R-:W-:Y:S01]  /*2ed0*/  @P0 IADD3 R3, P1, R158, R8, RZ ;  /* 0x000000089e030210 */ /* 0x000fe20007f3e0ff */
[----:B------:R-:W-:-:S04]  /*2ee0*/  IMAD.WIDE.U32 R8, R143, c[0x0][0x280], R140 ;  /* 0x0000a0008f087a25 */ /* 0x000fc800078e008c */
[----:B------:R-:W-:Y:S01]  /*2ef0*/  IMAD.MOV.U32 R18, RZ, RZ, R8 ;  /* 0x000000ffff127224 */ /* 0x000fe200078e0008 */
[----:B------:R-:W-:Y:S01]  /*2f00*/  IADD3 R19, R13, R9, RZ ;  /* 0x000000090d137210 */ /* 0x000fe20007ffe0ff */
[----:B------:R-:W-:Y:S01]  /*2f10*/  IMAD R9, R27, c[0x0][0x264], R11 ;  /* 0x000099001b097a24 */ /* 0x000fe200078e020b */
[----:B------:R-:W-:Y:S01]  /*2f20*/  MOV R8, R10 ;  /* 0x0000000a00087202 */ /* 0x000fe20000000f00 */
[----:B------:R-:W-:-:S04]  /*2f30*/  IMAD.WIDE.U32 R10, R143, c[0x0][0x280], R144 ;  /* 0x0000a0008f0a7a25 */ /* 0x000fc800078e0090 */
[----:B------:R-:W-:-:S04]  /*2f40*/  IMAD.WIDE.U32 R90, R24, c[0x0][0x268], R8 ;  /* 0x00009a00185a7a25 */ /* 0x000fc800078e0008 */
[----:B------:R-:W-:-:S04]  /*2f50*/  IMAD.WIDE.U32 R134, R132, c[0x0][0x280], RZ ;  /* 0x0000a00084867a25 */ /* 0x000fc800078e00ff */
[----:B-----5:R-:W-:-:S04]  /*2f60*/  IMAD.WIDE.U32 R98, R130, c[0x0][0x280], R18 ;  /* 0x0000a00082627a25 */ /* 0x020fc800078e0012 */
[----:B------:R-:W-:-:S04]  /*2f70*/  IMAD.WIDE.U32 R132, R132, c[0x0][0x290], RZ ;  /* 0x0000a40084847a25 */ /* 0x000fc800078e00ff */
[----:B-1----:R-:W-:Y:S01]  /*2f80*/  @P0 IMAD.X R5, R6, 0x1, R155, P1 ;  /* 0x0000000106050824 */ /* 0x002fe200008e069b */
[----:B------:R-:W-:Y:S01]  /*2f90*/  @P0 LEA R4, P1, R3, c[0x0][0x220], 0x1 ;  /* 0x0000880003040a11 */ /* 0x000fe200078208ff */
[----:B------:R-:W-:Y:S01]  /*2fa0*/  IMAD R6, R143, c[0x0][0x294], R16 ;  /* 0x0000a5008f067a24 */ /* 0x000fe200078e0210 */
[----:B------:R-:W-:Y:S01]  /*2fb0*/  MOV R16, R14 ;  /* 0x0000000e00107202 */ /* 0x000fe20000000f00 */
[----:B------:R-:W-:Y:S01]  /*2fc0*/  IMAD.MOV.U32 R14, RZ, RZ, R10 ;  /* 0x000000ffff0e7224 */ /* 0x000fe200078e000a */
[----:B------:R-:W-:Y:S01]  /*2fd0*/  @P0 LEA.HI.X R5, R3, c[0x0][0x224], R5, 0x1, P1 ;  /* 0x0000890003050a11 */ /* 0x000fe200008f0c05 */
[----:B------:R-:W-:Y:S01]  /*2fe0*/  IMAD.IADD R17, R6, 0x1, R15 ;  /* 0x0000000106117824 */ /* 0x000fe200078e020f */
[----:B------:R-:W-:Y:S01]  /*2ff0*/  ISETP.GE.AND P1, PT, R140, c[0x0][0x27c], PT ;  /* 0x00009f008c007a0c */ /* 0x000fe20003f26270 */
[----:B------:R-:W-:Y:S02]  /*3000*/  IMAD.IADD R15, R11, 0x1, R13 ;  /* 0x000000010b0f7824 */ /* 0x000fe400078e020d */
[----:B------:R1:W-:Y:S01]  /*3010*/  @P0 LDGSTS.E.BYPASS.LTC128B.128 [R207+0xb080], [R4.64], !P6 ;  /* 0x0b08000004cf0fae */ /* 0x0003e2000f101d46 */
[----:B------:R-:W-:Y:S01]  /*3020*/  SEL R3, RZ, c[0x0][0x27c], !P1 ;  /* 0x00009f00ff037a07 */ /* 0x000fe20004800000 */
[----:B------:R-:W-:-:S02]  /*3030*/  IMAD.IADD R11, R21, 0x1, R6 ;  /* 0x00000001150b7824 */ /* 0x000fc400078e0206 */
[----:B------:R1:W-:Y:S01]  /*3040*/  @P0 LDGSTS.E.BYPASS.LTC128B.128 [R207+0xc880], [R4.64+0x80], !P5 ;  /* 0x0c88008004cf0fae */ /* 0x0003e2000e901d46 */
[----:B------:R-:W-:Y:S02]  /*3050*/  IMAD.MOV.U32 R10, RZ, RZ, R20 ;  /* 0x000000ffff0a7224 */ /* 0x000fe400078e0014 */
[----:B------:R-:W-:Y:S01]  /*3060*/  IMAD.IADD R3, R140, 0x1, R3 ;  /* 0x000000018c037824 */ /* 0x000fe200078e0203 */
[----:B------:R1:W-:Y:S01]  /*3070*/  @P0 LDGSTS.E.BYPASS.LTC128B.128 [R207+0xe080], [R4.64+0x100], !P4 ;  /* 0x0e08010004cf0fae */ /* 0x0003e2000e101d46 */
[----:B------:R-:W-:-:S03]  /*3080*/  IMAD.WIDE.U32 R94, R130, c[0x0][0x280], R14 ;  /* 0x0000a000825e7a25 */ /* 0x000fc600078e000e */
[----:B------:R1:W-:Y:S01]  /*3090*/  @P0 LDGSTS.E.BYPASS.LTC128B.128 [R207+0xf880], [R4.64+0x180], !P2 ;  /* 0x0f88018004cf0fae */ /* 0x0003e2000d101d46 */
[----:B------:R-:W-:Y:S01]  /*30a0*/  ISETP.GE.AND P2, PT, R142, c[0x0][0x27c], PT ;  /* 0x00009f008e007a0c */ /* 0x000fe20003f46270 */
[C---:B------:R-:W-:Y:S02]  /*30b0*/  IMAD.WIDE.U32 R116, R27.reuse, c[0x0][0x1e8], RZ ;  /* 0x00007a001b747a25 */ /* 0x040fe400078e00ff */
[----:B------:R-:W0:Y:S01]  /*30c0*/  LDGDEPBAR ;  /* 0x00000000000079af */ /* 0x000e220000000000 */
[----:B------:R-:W-:Y:S01]  /*30d0*/  WARPSYNC 0xffffffff ;  /* 0xffffffff00007948 */ /* 0x000fe20003800000 */
[----:B------:R-:W-:-:S04]  /*30e0*/  IMAD.WIDE.U32 R114, R27, c[0x0][0x210], RZ ;  /* 0x000084001b727a25 */ /* 0x000fc800078e00ff */
[----:B------:R-:W-:-:S04]  /*30f0*/  IMAD.WIDE.U32 R96, R130, c[0x0][0x290], R16 ;  /* 0x0000a40082607a25 */ /* 0x000fc800078e0010 */
[----:B------:R-:W-:-:S04]  /*3100*/  IMAD.WIDE.U32 R92, R130, c[0x0][0x290], R10 ;  /* 0x0000a400825c7a25 */ /* 0x000fc800078e000a */
[C---:B------:R-:W-:Y:S01]  /*3110*/  IMAD.SHL.U32 R157, R137.reuse, 0x20, RZ ;  /* 0x00000020899d7824 */ /* 0x040fe200078e00ff */
[-C--:B------:R-:W-:Y:S01]  /*3120*/  SHF.L.U64.HI R137, R137, R138.reuse, c[0x0][0x284] ;  /* 0x0000a10089897619 */ /* 0x080fe2000001028a */
[----:B------:R-:W-:Y:S01]  /*3130*/  IMAD.IADD R152, R135, 0x1, R152 ;  /* 0x0000000187987824 */ /* 0x000fe200078e0298 */
[C---:B------:R-:W-:Y:S01]  /*3140*/  SHF.L.U64.HI R138, R156.reuse, R138, c[0x0][0x294] ;  /* 0x0000a5009c8a7619 */ /* 0x040fe2000001028a */
[----:B------:R-:W-:Y:S02]  /*3150*/  IMAD.SHL.U32 R156, R156, 0x20, RZ ;  /* 0x000000209c9c7824 */ /* 0x000fe400078e00ff */
[----:B------:R-:W-:Y:S02]  /*3160*/  IMAD.IADD R153, R133, 0x1, R153 ;  /* 0x0000000185997824 */ /* 0x000fe400078e0299 */
[----:B------:R-:W-:Y:S01]  /*3170*/  IMAD R125, R27, c[0x0][0x1ec], R117 ;  /* 0x00007b001b7d7a24 */ /* 0x000fe200078e0275 */
[----:B-1----:R-:W-:Y:S01]  /*3180*/  SEL R5, RZ, c[0x0][0x27c], !P2 ;  /* 0x00009f00ff057a07 */ /* 0x002fe20005000000 */
[----:B------:R-:W-:-:S02]  /*3190*/  IMAD R4, R23, c[0x0][0x268], RZ ;  /* 0x00009a0017047a24 */ /* 0x000fc400078e02ff */
[----:B------:R-:W-:Y:S01]  /*31a0*/  IMAD R124, R27, c[0x0][0x214], R115 ;  /* 0x000085001b7c7a24 */ /* 0x000fe200078e0273 */
[----:B------:R-:W-:Y:S01]  /*31b0*/  IADD3 R5, R142, R5, RZ ;  /* 0x000000058e057210 */ /* 0x000fe20007ffe0ff */
[----:B------:R-:W-:Y:S01]  /*31c0*/  IMAD R26, R24, c[0x0][0x26c], R4 ;  /* 0x00009b00181a7a24 */ /* 0x000fe200078e0204 */
[----:B------:R-:W-:Y:S02]  /*31d0*/  SHF.R.S32.HI R4, RZ, 0x1f, R3 ;  /* 0x0000001fff047819 */ /* 0x000fe40000011403 */
[----:B------:R-:W-:Y:S02]  /*31e0*/  SHF.R.S32.HI R6, RZ, 0x1f, R5 ;  /* 0x0000001fff067819 */ /* 0x000fe40000011405 */
[----:B------:R-:W-:Y:S02]  /*31f0*/  LEA.HI R8, R4, R3, RZ, 0x6 ;  /* 0x0000000304087211 */ /* 0x000fe400078f30ff */
[----:B------:R-:W-:Y:S02]  /*3200*/  LEA.HI R9, R6, R5, RZ, 0x6 ;  /* 0x0000000506097211 */ /* 0x000fe400078f30ff */
[----:B------:R-:W-:-:S02]  /*3210*/  LEA.HI R4, R4, R3, RZ, 0x3 ;  /* 0x0000000304047211 */ /* 0x000fc400078f18ff */
[----:B------:R-:W-:Y:S02]  /*3220*/  LEA.HI R3, R6, R5, RZ, 0x3 ;  /* 0x0000000506037211 */ /* 0x000fe400078f18ff */
[----:B------:R-:W-:Y:S02]  /*3230*/  SHF.R.S32.HI R5, RZ, 0x6, R9 ;  /* 0x00000006ff057819 */ /* 0x000fe40000011409 */
[----:B------:R-:W-:Y:S02]  /*3240*/  SHF.R.S32.HI R6, RZ, 0x6, R8 ;  /* 0x00000006ff067819 */ /* 0x000fe40000011408 */
[--C-:B------:R-:W-:Y:S01]  /*3250*/  LOP3.LUT R9, R223, 0x38, R4.reuse, 0xf8, !PT ;  /* 0x00000038df097812 */ /* 0x100fe200078ef804 */
[--C-:B------:R-:W-:Y:S01]  /*3260*/  IMAD R13, R5, 0xc00, R7.reuse ;  /* 0x00000c00050d7824 */ /* 0x100fe200078e0207 */
[----:B------:R-:W-:Y:S01]  /*3270*/  LOP3.LUT R8, R222, 0x38, R4, 0xf8, !PT ;  /* 0x00000038de087812 */ /* 0x000fe200078ef804 */
[C---:B------:R-:W-:Y:S01]  /*3280*/  IMAD R25, R6.reuse, 0xc00, R7 ;  /* 0x00000c0006197824 */ /* 0x040fe200078e0207 */
[--C-:B------:R-:W-:Y:S01]  /*3290*/  LOP3.LUT R20, R223, 0x38, R3.reuse, 0xf8, !PT ;  /* 0x00000038df147812 */ /* 0x100fe200078ef803 */
[--C-:B------:R-:W-:Y:S01]  /*32a0*/  IMAD R24, R6, 0xc00, R12.reuse ;  /* 0x00000c0006187824 */ /* 0x100fe200078e020c */
[----:B------:R-:W-:Y:S01]  /*32b0*/  LOP3.LUT R23, R222, 0x38, R3, 0xf8, !PT ;  /* 0x00000038de177812 */ /* 0x000fe200078ef803 */
[----:B------:R-:W-:Y:S01]  /*32c0*/  IMAD R6, R5, 0xc00, R12 ;  /* 0x00000c0005067824 */ /* 0x000fe200078e020c */
[----:B------:R-:W-:-:S02]  /*32d0*/  LOP3.LUT R21, R9, R31, RZ, 0x3c, !PT ;  /* 0x0000001f09157212 */ /* 0x000fc400078e3cff */
[-C--:B------:R-:W-:Y:S02]  /*32e0*/  LOP3.LUT R9, R8, R30.reuse, RZ, 0x3c, !PT ;  /* 0x0000001e08097212 */ /* 0x080fe400078e3cff */
[----:B------:R-:W-:Y:S02]  /*32f0*/  LOP3.LUT R8, R20, R31, RZ, 0x3c, !PT ;  /* 0x0000001f14087212 */ /* 0x000fe400078e3cff */
[----:B------:R-:W-:Y:S02]  /*3300*/  LOP3.LUT R5, R23, R30, RZ, 0x3c, !PT ;  /* 0x0000001e17057212 */ /* 0x000fe400078e3cff */
[----:B------:R-:W-:Y:S01]  /*3310*/  SHF.R.S32.HI R73, RZ, 0x3, R4 ;  /* 0x00000003ff497819 */ /* 0x000fe20000011404 */
[----:B------:R-:W-:Y:S01]  /*3320*/  IMAD.IADD R20, R13, 0x1, R8 ;  /* 0x000000010d147824 */ /* 0x000fe200078e0208 */
[----:B------:R-:W-:Y:S02]  /*3330*/  IADD3 R13, R6, R5, RZ ;  /* 0x00000005060d7210 */ /* 0x000fe40007ffe0ff */
[----:B------:R-:W-:-:S02]  /*3340*/  LOP3.LUT R86, R4, 0xfffffff8, RZ, 0xc0, !PT ;  /* 0xfffffff804567812 */ /* 0x000fc400078ec0ff */
[----:B------:R-:W-:Y:S01]  /*3350*/  SHF.R.S32.HI R6, RZ, 0x1f, R130 ;  /* 0x0000001fff067819 */ /* 0x000fe20000011482 */
[----:B------:R-:W-:Y:S01]  /*3360*/  IMAD.SHL.U32 R120, R13, 0x2, RZ ;  /* 0x000000020d787824 */ /* 0x000fe200078e00ff */
[----:B------:R-:W-:Y:S01]  /*3370*/  IADD3 R23, R25, R21, RZ ;  /* 0x0000001519177210 */ /* 0x000fe20007ffe0ff */
[----:B------:R-:W-:Y:S01]  /*3380*/  IMAD.IADD R21, R24, 0x1, R9 ;  /* 0x0000000118157824 */ /* 0x000fe200078e0209 */
[----:B------:R-:W-:Y:S01]  /*3390*/  SHF.R.S32.HI R72, RZ, 0x3, R3 ;  /* 0x00000003ff487819 */ /* 0x000fe20000011403 */
[C---:B------:R-:W-:Y:S01]  /*33a0*/  IMAD R9, R6.reuse, c[0x0][0x280], RZ ;  /* 0x0000a00006097a24 */ /* 0x040fe200078e02ff */
[----:B------:R-:W-:Y:S01]  /*33b0*/  LOP3.LUT R85, R3, 0xfffffff8, RZ, 0xc0, !PT ;  /* 0xfffffff803557812 */ /* 0x000fe200078ec0ff */
[----:B------:R-:W-:Y:S01]  /*33c0*/  IMAD R8, R6, c[0x0][0x290], RZ ;  /* 0x0000a40006087a24 */ /* 0x000fe200078e02ff */
[----:B------:R-:W-:Y:S01]  /*33d0*/  MOV R5, c[0x0][0x27c] ;  /* 0x00009f0000057a02 */ /* 0x000fe20000000f00 */
[C---:B------:R-:W-:Y:S01]  /*33e0*/  IMAD R6, R130.reuse, c[0x0][0x284], R9 ;  /* 0x0000a10082067a24 */ /* 0x040fe200078e0209 */
[----:B------:R-:W-:Y:S01]  /*33f0*/  IADD3 R89, R91, R26, RZ ;  /* 0x0000001a5b597210 */ /* 0x000fe20007ffe0ff */
[----:B------:R-:W-:Y:S01]  /*3400*/  IMAD.SHL.U32 R122, R21, 0x2, RZ ;  /* 0x00000002157a7824 */ /* 0x000fe200078e00ff */
[----:B------:R-:W-:Y:S01]  /*3410*/  SHF.L.U32 R75, R5, 0x1, RZ ;  /* 0x00000001054b7819 */ /* 0x000fe200000006ff */
[----:B------:R-:W-:Y:S01]  /*3420*/  IMAD R5, R130, c[0x0][0x294], R8 ;  /* 0x0000a50082057a24 */ /* 0x000fe200078e0208 */
[----:B------:R-:W-:-:S02]  /*3430*/  IADD3 R105, R6, R99, RZ ;  /* 0x0000006306697210 */ /* 0x000fc40007ffe0ff */
[----:B------:R-:W-:Y:S01]  /*3440*/  IADD3 R103, R95, R6, RZ ;  /* 0x000000065f677210 */ /* 0x000fe20007ffe0ff */
[----:B------:R-:W-:Y:S01]  /*3450*/  IMAD.IADD R104, R5, 0x1, R97 ;  /* 0x0000000105687824 */ /* 0x000fe200078e0261 */
[----:B------:R-:W-:Y:S01]  /*3460*/  SHF.R.S32.HI R102, RZ, 0x1f, R86 ;  /* 0x0000001fff667819 */ /* 0x000fe20000011456 */
[----:B------:R-:W-:Y:S01]  /*3470*/  IMAD.IADD R100, R93, 0x1, R5 ;  /* 0x000000015d647824 */ /* 0x000fe200078e0205 */
[----:B------:R-:W-:Y:S02]  /*3480*/  SHF.R.S32.HI R101, RZ, 0x1f, R85 ;  /* 0x0000001fff657819 */ /* 0x000fe40000011455 */
[----:B------:R-:W-:Y:S02]  /*3490*/  SHF.L.U32 R123, R23, 0x1, RZ ;  /* 0x00000001177b7819 */ /* 0x000fe400000006ff */
[----:B------:R-:W-:Y:S02]  /*34a0*/  SHF.L.U32 R121, R20, 0x1, RZ ;  /* 0x0000000114797819 */ /* 0x000fe400000006ff */
[----:B---3--:R-:W-:Y:S01]  /*34b0*/  @P3 SHF.R.S32.HI R4, RZ, 0x1f, R22 ;  /* 0x0000001fff043819 */ /* 0x008fe20000011416 */
[----:B------:R-:W-:-:S02]  /*34c0*/  @!P3 IMAD.MOV.U32 R4, RZ, RZ, R28 ;  /* 0x000000ffff04b224 */ /* 0x000fc400078e001c */
[----:B------:R-:W-:Y:S02]  /*34d0*/  @!P3 IMAD.MOV.U32 R22, RZ, RZ, R29 ;  /* 0x000000ffff16b224 */ /* 0x000fe400078e001d */
[----:B------:R-:W-:Y:S02]  /*34e0*/  IMAD R3, R4, c[0x0][0x2b0], RZ ;  /* 0x0000ac0004037a24 */ /* 0x000fe400078e02ff */
[----:B------:R-:W-:-:S04]  /*34f0*/  IMAD.WIDE.U32 R112, R22, c[0x0][0x2b0], RZ ;  /* 0x0000ac0016707a25 */ /* 0x000fc800078e00ff */
[----:B------:R-:W-:-:S05]  /*3500*/  IMAD R3, R22, c[0x0][0x2b4], R3 ;  /* 0x0000ad0016037a24 */ /* 0x000fca00078e0203 */
[----:B------:R-:W-:Y:S01]  /*3510*/  IADD3 R119, R113, R3, RZ ;  /* 0x0000000371777210 */ /* 0x000fe20007ffe0ff */
[----:B------:R-:W-:Y:S06]  /*3520*/  BAR.SYNC.DEFER_BLOCKING 0x0 ;  /* 0x0000000000007b1d */ /* 0x000fec0000010000 */
.L_x_1755:
[----:B------:R-:W-:Y:S01]  /*3530*/  MOV R83, RZ ;  /* 0x000000ff00537202 */ /* 0x000fe20000000f00 */
[----:B-1----:R-:W-:Y:S01]  /*3540*/  IMAD.MOV.U32 R3, RZ, RZ, c[0x0][0x2b8] ;  /* 0x0000ae00ff037624 */ /* 0x002fe200078e00ff */
[----:B------:R-:W-:Y:S04]  /*3550*/  DEPBAR.LE SB0, 0x0 ;  /* 0x000080000000791a */ /* 0x000fe80000000000 */
[----:B------:R-:W-:Y:S01]  /*3560*/  ISETP.NE.AND P0, PT, R3, 0x1, PT ;  /* 0x000000010300780c */ /* 0x000fe20003f05270 */
[----:B------:R-:W-:Y:S01]  /*3570*/  IMAD R3, R39, 0x30, R0 ;  /* 0x0000003027037824 */ /* 0x000fe200078e0200 */
[----:B------:R-:W-:Y:S01]  /*3580*/  WARPSYNC 0xffffffff ;  /* 0xffffffff00007948 */ /* 0x000fe20003800000 */
[----:B------:R-:W-:Y:S02]  /*3590*/  BSSY B2, `(.L_x_1715) ;  /* 0x0000544000027945 */ /* 0x000fe40003800000 */
[----:B------:R-:W-:Y:S04]  /*35a0*/  IMAD.IADD R5, R126, 0x1, R3 ;  /* 0x000000017e057824 */ /* 0x000fe800078e0203 */
[--C-:B----4-:R-:W-:Y:S04]  /*35b0*/  IMAD.MOV.U32 R4, RZ, RZ, R5.reuse ;  /* 0x000000ffff047224 */ /* 0x110fe800078e0005 */
[----:B--23--:R-:W-:Y:S05]  /*35c0*/  @P0 IMAD.HI.U32 R6, R5, c[0x0][0x2bc], RZ ;  /* 0x0000af0005060a27 */ /* 0x00cfea00078e00ff */
[----:B------:R-:W-:Y:S02]  /*35d0*/  @P0 SHF.R.U32.HI R4, RZ, c[0x0][0x2c0], R6 ;  /* 0x0000b000ff040a19 */ /* 0x000fe40000011606 */
[----:B------:R-:W-:Y:S04]  /*35e0*/  ISETP.GE.AND P0, PT, R3, R2, PT ;  /* 0x000000020300720c */ /* 0x000fe80003f06270 */
[----:B------:R-:W-:Y:S11]  /*35f0*/  ISETP.GT.OR P0, PT, R0, 0x2f, P0 ;  /* 0x0000002f0000780c */ /* 0x000ff60000704670 */
[----:B------:R-:W-:Y:S02]  /*3600*/  @!UPT UIADD3 URZ, URZ, URZ, URZ ;  /* 0x0000003f3f3ff290 */ /* 0x000fe4000fffe03f */
[C---:B------:R-:W-:Y:S04]  /*3610*/  @!P0 IADD3 R3, P3, R4.reuse, R112, RZ ;  /* 0x0000007004038210 */ /* 0x040fe80007f7e0ff */
[----:B------:R-:W-:Y:S02]  /*3620*/  @!P0 LEA.HI.X.SX32 R6, R4, R119, 0x1, P3 ;  /* 0x0000007704068211 */ /* 0x000fe400018f0eff */
[C---:B------:R-:W-:Y:S04]  /*3630*/  @!P0 LEA R8, P3, R3.reuse, c[0x0][0x2a0], 0x2 ;  /* 0x0000a80003088a11 */ /* 0x040fe800078610ff */
[----:B------:R-:W-:Y:S01]  /*3640*/  @!P0 LEA.HI.X R9, R3, c[0x0][0x2a4], R6, 0x2, P3 ;  /* 0x0000a90003098a11 */ /* 0x000fe200018f1406 */
[----:B------:R-:W-:Y:S04]  /*3650*/  IMAD.MOV R3, RZ, RZ, -R4 ;  /* 0x000000ffff037224 */ /* 0x000fe800078e0a04 */
[----:B------:R-:W-:Y:S01]  /*3660*/  IMAD R84, R3, c[0x0][0x2b8], R5 ;  /* 0x0000ae0003547a24 */ /* 0x000fe200078e0205 */
[----:B------:R-:W2:Y:S03]  /*3670*/  @!P0 LDG.E R83, [R8.64] ;  /* 0x0000000608538981 */ /* 0x000ea6000c1e1900 */
[C---:B------:R-:W-:Y:S01]  /*3680*/  IMAD.WIDE.U32 R4, R84.reuse, c[0x0][0x1e0], RZ ;  /* 0x0000780054047a25 */ /* 0x040fe200078e00ff */
[----:B------:R-:W-:Y:S01]  /*3690*/  SHF.R.S32.HI R87, RZ, 0x1f, R84 ;  /* 0x0000001fff577819 */ /* 0x000fe20000011454 */
[----:B------:R-:W-:Y:S04]  /*36a0*/  BAR.SYNC.DEFER_BLOCKING 0x0 ;  /* 0x0000000000007b1d */ /* 0x000fe80000010000 */
[----:B------:R-:W-:Y:S04]  /*36b0*/  IMAD R3, R87, c[0x0][0x1e0], RZ ;  /* 0x0000780057037a24 */ /* 0x000fe800078e02ff */
        /* <DEDUP_REMOVED lines=8> */
[C---:B------:R-:W-:Y:S02]  /*3740*/  LEA R81, P0, R3.reuse, c[0x0][0x1c8], 0x1 ;  /* 0x0000720003517a11 */ /* 0x040fe400078008ff */
[----:B------:R-:W-:Y:S02]  /*3750*/  MOV R5, c[0x0][0x27c] ;  /* 0x00009f0000057a02 */ /* 0x000fe40000000f00 */
[----:B------:R-:W-:Y:S02]  /*3760*/  LEA.HI.X R80, R3, c[0x0][0x1cc], R4, 0x1, P0 ;  /* 0x0000730003507a11 */ /* 0x000fe400000f0c04 */
[----:B------:R-:W-:Y:S11]  /*3770*/  ISETP.GE.AND P0, PT, R5, 0x1, PT ;  /* 0x000000010500780c */ /* 0x000ff60003f06270 */
[----:B------:R-:W-:Y:S02]  /*3780*/  @!UPT UIADD3 URZ, URZ, URZ, URZ ;  /* 0x0000003f3f3ff290 */ /* 0x000fe4000fffe03f */
[----:B------:R-:W-:-:S05]  /*3790*/  @!P0 BRA `(.L_x_1716) ;  /* 0x00004eb000008947 */ /* 0x000fca0003800000 */
[-C--:B------:R-:W-:Y:S01]  /*37a0*/  IMAD R5, R152, R39.reuse, RZ ;  /* 0x0000002798057224 */ /* 0x080fe200078e02ff */
[----:B------:R-:W-:Y:S01]  /*37b0*/  ULDC.U8 UR4, c[0x0][0x298] ;  /* 0x0000a60000047ab9 */ /* 0x000fe20000000000 */
[-C--:B------:R-:W-:Y:S01]  /*37c0*/  IMAD R4, R153, R39.reuse, RZ ;  /* 0x0000002799047224 */ /* 0x080fe200078e02ff */
[----:B------:R-:W-:Y:S01]  /*37d0*/  ISETP.NE.AND P0, PT, RZ, UR4, PT ;  /* 0x00000004ff007c0c */ /* 0x000fe2000bf05270 */
[-C--:B------:R-:W-:Y:S01]  /*37e0*/  IMAD.WIDE.U32 R68, R134, R39.reuse, RZ ;  /* 0x0000002786447225 */ /* 0x080fe200078e00ff */
[----:B------:R-:W-:Y:S03]  /*37f0*/  SHF.R.S32.HI R3, RZ, 0x1f, R39 ;  /* 0x0000001fff037819 */ /* 0x000fe60000011427 */
[----:B------:R-:W-:Y:S04]  /*3800*/  IMAD.WIDE.U32 R70, R132, R39, RZ ;  /* 0x0000002784467225 */ /* 0x000fe800078e00ff */
[C---:B------:R-:W-:Y:S02]  /*3810*/  IMAD R5, R3.reuse, R134, R5 ;  /* 0x0000008603057224 */ /* 0x040fe400078e0205 */
[----:B------:R-:W-:Y:S02]  /*3820*/  IMAD R4, R3, R132, R4 ;  /* 0x0000008403047224 */ /* 0x000fe400078e0204 */
[----:B------:R-:W-:Y:S01]  /*3830*/  IMAD R3, R39, -0x30, R2 ;  /* 0xffffffd027037824 */ /* 0x000fe200078e0202 */
[----:B------:R-:W-:Y:S02]  /*3840*/  IADD3 R74, R69, R5, RZ ;  /* 0x00000005454a7210 */ /* 0x000fe40007ffe0ff */
[----:B------:R-:W-:Y:S02]  /*3850*/  IADD3 R76, R71, R4, RZ ;  /* 0x00000004474c7210 */ /* 0x000fe40007ffe0ff */
[----:B------:R-:W-:Y:S01]  /*3860*/  IMNMX R82, R3, 0x30, PT ;  /* 0x0000003003527817 */ /* 0x000fe20003800200 */
        /* <DEDUP_REMOVED lines=11> */
[----:B------:R-:W-:Y:S03]  /*3920*/  CS2R R4, SRZ ;  /* 0x0000000000047805 */ /* 0x000fe6000001ff00 */
        /* <DEDUP_REMOVED lines=33> */
.L_x_1719:
[----:B------:R-:W-:Y:S05]  /*3b40*/  BSYNC B0 ;  /* 0x0000000000007941 */ /* 0x000fea0003800000 */
.L_x_1718:
[----:B-1----:R-:W-:Y:S01]  /*3b50*/  IADD3 R10, R143, 0x20, RZ ;  /* 0x000000208f0a7810 */ /* 0x002fe20007ffe0ff */
[----:B-----5:R-:W-:Y:S01]  /*3b60*/  IMAD.MOV.U32 R9, RZ, RZ, R46 ;  /* 0x000000ffff097224 */ /* 0x020fe200078e002e */
[----:B------:R-:W-:Y:S01]  /*3b70*/  BSSY B0, `(.L_x_1720) ;  /* 0x0000044000007945 */ /* 0x000fe20003800000 */
[----:B------:R-:W-:Y:S01]  /*3b80*/  IMAD.MOV.U32 R6, RZ, RZ, R44 ;  /* 0x000000ffff067224 */ /* 0x000fe200078e002c */
[----:B------:R-:W-:Y:S01]  /*3b90*/  ISETP.GE.AND P5, PT, R10, R82, PT ;  /* 0x000000520a00720c */ /* 0x000fe20003fa6270 */
[----:B------:R-:W-:Y:S01]  /*3ba0*/  IMAD.MOV.U32 R3, RZ, RZ, R45 ;  /* 0x000000ffff037224 */ /* 0x000fe200078e002d */
[----:B------:R-:W-:Y:S01]  /*3bb0*/  CS2R R52, SRZ ;  /* 0x0000000000347805 */ /* 0x000fe2000001ff00 */
        /* <DEDUP_REMOVED lines=8> */
[----:B------:R-:W-:Y:S01]  /*3c40*/  CS2R R50, SRZ ;  /* 0x0000000000327805 */ /* 0x000fe2000001ff00 */
        /* <DEDUP_REMOVED lines=16> */
[----:B------:R-:W-:Y:S01]  /*3d50*/  CS2R R24, SRZ ;  /* 0x0000000000187805 */ /* 0x000fe2000001ff00 */
[----:B------:R-:W-:Y:S01]  /*3d60*/  CS2R R22, SRZ ;  /* 0x0000000000167805 */ /* 0x000fe2000001ff00 */
[----:B------:R-:W-:Y:S01]  /*3d70*/  PRMT R28, R9, 0x5410, R8 ;  /* 0x00005410091c7816 */ /* 0x000fe20000000008 */
[----:B------:R-:W-:Y:S01]  /*3d80*/  CS2R R20, SRZ ;  /* 0x0000000000147805 */ /* 0x000fe2000001ff00 */
[----:B------:R-:W-:Y:S01]  /*3d90*/  PRMT R13, R6, 0x5410, R3 ;  /* 0x00005410060d7816 */ /* 0x000fe20000000003 */
[----:B------:R-:W-:-:S05]  /*3da0*/  @P5 BRA `(.L_x_1721) ;  /* 0x0000020000005947 */ /* 0x000fca0003800000 */
[----:B------:R-:W-:Y:S01]  /*3db0*/  IADD3 R3, P3, P0, R94, R68, R157 ;  /* 0x000000445e037210 */ /* 0x000fe2000787e09d */
[----:B------:R-:W-:Y:S01]  /*3dc0*/  CS2R R48, SRZ ;  /* 0x0000000000307805 */ /* 0x000fe2000001ff00 */
[----:B------:R-:W-:Y:S01]  /*3dd0*/  CS2R R20, SRZ ;  /* 0x0000000000147805 */ /* 0x000fe2000001ff00 */
[----:B------:R-:W-:Y:S01]  /*3de0*/  CS2R R50, SRZ ;  /* 0x0000000000327805 */ /* 0x000fe2000001ff00 */
[----:B------:R-:W-:Y:S01]  /*3df0*/  IADD3.X R8, R103, R74, R137, P3, P0 ;  /* 0x0000004a67087210 */ /* 0x000fe20001fe0489 */
[----:B------:R-:W-:Y:S01]  /*3e00*/  CS2R R22, SRZ ;  /* 0x0000000000167805 */ /* 0x000fe2000001ff00 */
[----:B------:R-:W-:Y:S01]  /*3e10*/  IADD3 R6, P3, P0, R92, R70, R156 ;  /* 0x000000465c067210 */ /* 0x000fe2000787e09c */
[----:B------:R-:W-:Y:S01]  /*3e20*/  CS2R R52, SRZ ;  /* 0x0000000000347805 */ /* 0x000fe2000001ff00 */
[----:B------:R-:W-:Y:S01]  /*3e30*/  CS2R R24, SRZ ;  /* 0x0000000000187805 */ /* 0x000fe2000001ff00 */
[----:B------:R-:W-:Y:S01]  /*3e40*/  CS2R R54, SRZ ;  /* 0x0000000000367805 */ /* 0x000fe2000001ff00 */
[----:B------:R-:W-:Y:S01]  /*3e50*/  IADD3.X R9, R100, R76, R138, P3, P0 ;  /* 0x0000004c64097210 */ /* 0x000fe20001fe048a */
[----:B------:R-:W-:Y:S01]  /*3e60*/  CS2R R26, SRZ ;  /* 0x00000000001a7805 */ /* 0x000fe2000001ff00 */
[C---:B------:R-:W-:Y:S04]  /*3e70*/  LEA R10, P0, R3.reuse, c[0x0][0x270], 0x1 ;  /* 0x00009c00030a7a11 */ /* 0x040fe800078008ff */
[----:B------:R-:W-:Y:S02]  /*3e80*/  LEA.HI.X R11, R3, c[0x0][0x274], R8, 0x1, P0 ;  /* 0x00009d00030b7a11 */ /* 0x000fe400000f0c08 */
[C---:B------:R-:W-:Y:S04]  /*3e90*/  LEA R8, P0, R6.reuse, c[0x0][0x288], 0x1 ;  /* 0x0000a20006087a11 */ /* 0x040fe800078008ff */
[----:B------:R-:W-:Y:S02]  /*3ea0*/  LEA.HI.X R9, R6, c[0x0][0x28c], R9, 0x1, P0 ;  /* 0x0000a30006097a11 */ /* 0x000fe400000f0c09 */
[----:B------:R-:W-:Y:S11]  /*3eb0*/  ISETP.GE.AND P0, PT, R144, c[0x0][0x27c], PT ;  /* 0x00009f0090007a0c */ /* 0x000ff60003f06270 */
[----:B------:R-:W-:Y:S02]  /*3ec0*/  @!UPT UIADD3 URZ, URZ, URZ, URZ ;  /* 0x0000003f3f3ff290 */ /* 0x000fe4000fffe03f */
        /* <DEDUP_REMOVED lines=14> */
.L_x_1721:
[----:B------:R-:W-:Y:S05]  /*3fb0*/  BSYNC B0 ;  /* 0x0000000000007941 */ /* 0x000fea0003800000 */
.L_x_1720:
[----:B-----5:R-:W-:Y:S01]  /*3fc0*/  IMAD.MOV.U32 R6, RZ, RZ, R54 ;  /* 0x000000ffff067224 */ /* 0x020fe200078e0036 */
[----:B------:R2:W3:Y:S01]  /*3fd0*/  SHFL.IDX PT, R64, R80, RZ, 0x181f ;  /* 0x00181fff50407589 */ /* 0x0004e200000e0000 */
[----:B------:R-:W-:Y:S01]  /*3fe0*/  IMAD.MOV.U32 R3, RZ, RZ, R55 ;  /* 0x000000ffff037224 */ /* 0x000fe200078e0037 */
[----:B------:R-:W-:Y:S01]  /*3ff0*/  BSSY B1, `(.L_x_1722) ;  /* 0x0000107000017945 */ /* 0x000fe20003800000 */
[----:B-1----:R-:W-:Y:S01]  /*4000*/  IMAD.MOV.U32 R9, RZ, RZ, R52 ;  /* 0x000000ffff097224 */ /* 0x002fe200078e0034 */
[----:B------:R-:W-:Y:S01]  /*4010*/  PRMT R60, R60, 0x5410, R6 ;  /* 0x000054103c3c7816 */ /* 0x000fe20000000006 */
[----:B------:R-:W-:Y:S01]  /*4020*/  IMAD.MOV.U32 R6, RZ, RZ, R50 ;  /* 0x000000ffff067224 */ /* 0x000fe200078e0032 */
[----:B------:R-:W-:Y:S01]  /*4030*/  PRMT R61, R3, 0x7610, R61 ;  /* 0x00007610033d7816 */ /* 0x000fe2000000003d */
[----:B------:R-:W-:Y:S01]  /*4040*/  IMAD.MOV.U32 R8, RZ, RZ, R53 ;  /* 0x000000ffff087224 */ /* 0x000fe200078e0035 */
[----:B------:R-:W-:Y:S01]  /*4050*/  MOV R3, R51 ;  /* 0x0000003300037202 */ /* 0x000fe20000000f00 */
[----:B------:R2:W1:Y:S01]  /*4060*/  SHFL.IDX PT, R63, R81, RZ, 0x181f ;  /* 0x00181fff513f7589 */ /* 0x00046200000e0000 */
[----:B------:R-:W-:Y:S01]  /*4070*/  PRMT R58, R58, 0x5410, R6 ;  /* 0x000054103a3a7816 */ /* 0x000fe20000000006 */
[----:B------:R-:W-:Y:S01]  /*4080*/  IMAD.MOV.U32 R6, RZ, RZ, R26 ;  /* 0x000000ffff067224 */ /* 0x000fe200078e001a */
[----:B------:R-:W-:Y:S01]  /*4090*/  PRMT R59, R3, 0x5410, R9 ;  /* 0x00005410033b7816 */ /* 0x000fe20000000009 */
[----:B------:R-:W-:Y:S01]  /*40a0*/  IMAD.MOV.U32 R9, RZ, RZ, R48 ;  /* 0x000000ffff097224 */ /* 0x000fe200078e0030 */
[----:B------:R-:W-:Y:S02]  /*40b0*/  MOV R3, R27 ;  /* 0x0000001b00037202 */ /* 0x000fe40000000f00 */
[----:B------:R-:W-:Y:S01]  /*40c0*/  PRMT R60, R8, 0x7610, R60 ;  /* 0x00007610083c7816 */ /* 0x000fe2000000003c */
[----:B------:R-:W-:Y:S01]  /*40d0*/  IMAD.MOV.U32 R8, RZ, RZ, R49 ;  /* 0x000000ffff087224 */ /* 0x000fe200078e0031 */
[----:B------:R-:W-:Y:S01]  /*40e0*/  PRMT R34, R6, 0x5410, R3 ;  /* 0x0000541006227816 */ /* 0x000fe20000000003 */
[----:B------:R-:W-:Y:S01]  /*40f0*/  IMAD.MOV.U32 R6, RZ, RZ, R24 ;  /* 0x000000ffff067224 */ /* 0x000fe200078e0018 */
[----:B------:R-:W-:Y:S01]  /*4100*/  PRMT R57, R9, 0x7610, R57 ;  /* 0x0000761009397816 */ /* 0x000fe20000000039 */
[----:B------:R-:W-:Y:S01]  /*4110*/  IMAD.MOV.U32 R3, RZ, RZ, R25 ;  /* 0x000000ffff037224 */ /* 0x000fe200078e0019 */
[----:B------:R-:W-:Y:S04]  /*4120*/  PRMT R58, R8, 0x7610, R58 ;  /* 0x00007610083a7816 */ /* 0x000fe8000000003a */
[----:B------:R-:W-:Y:S01]  /*4130*/  PRMT R33, R6, 0x5410, R3 ;  /* 0x0000541006217816 */ /* 0x000fe20000000003 */
[----:B------:R-:W-:Y:S05]  /*4140*/  IMAD.MOV.U32 R3, RZ, RZ, R22 ;  /* 0x000000ffff037224 */ /* 0x000fea00078e0016 */
[----:B------:R-:W-:Y:S02]  /*4150*/  PRMT R32, R3, 0x7610, R32 ;  /* 0x0000761003207816 */ /* 0x000fe40000000020 */
[----:B------:R-:W-:Y:S04]  /*4160*/  MOV R3, R23 ;  /* 0x0000001700037202 */ /* 0x000fe80000000f00 */
[----:B------:R-:W-:Y:S01]  /*4170*/  PRMT R32, R32, 0x5410, R3 ;  /* 0x0000541020207816 */ /* 0x000fe20000000003 */
[----:B------:R-:W-:Y:S05]  /*4180*/  IMAD.MOV.U32 R3, RZ, RZ, R20 ;  /* 0x000000ffff037224 */ /* 0x000fea00078e0014 */
[----:B------:R-:W-:Y:S01]  /*4190*/  PRMT R30, R30, 0x5410, R3 ;  /* 0x000054101e1e7816 */ /* 0x000fe20000000003 */
[----:B------:R-:W-:Y:S05]  /*41a0*/  IMAD.MOV.U32 R3, RZ, RZ, R21 ;  /* 0x000000ffff037224 */ /* 0x000fea00078e0015 */
[----:B------:R-:W-:Y:S01]  /*41b0*/  PRMT R31, R31, 0x5410, R3 ;  /* 0x000054101f1f7816 */ /* 0x000fe20000000003 */
[----:B------:R-:W-:-:S05]  /*41c0*/  @P4 BRA `(.L_x_1723) ;  /* 0x00000e9000004947 */ /* 0x000fca0003800000 */
[----:B-123--:R-:W-:Y:S01]  /*41d0*/  ISETP.GE.AND P0, PT, R140, c[0x0][0x1d4], PT ;  /* 0x000075008c007a0c */ /* 0x00efe20003f06270 */
[----:B------:R-:W-:Y:S01]  /*41e0*/  @!UPT UIADD3 URZ, URZ, URZ, URZ ;  /* 0x0000003f3f3ff290 */ /* 0x000fe2000fffe03f */
[----:B------:R-:W-:Y:S11]  /*41f0*/  BSSY B0, `(.L_x_1724) ;  /* 0x0000038000007945 */ /* 0x000ff60003800000 */
[----:B------:R-:W-:-:S05]  /*4200*/  @P0 BRA `(.L_x_1725) ;  /* 0x0000036000000947 */ /* 0x000fca0003800000 */
[----:B------:R-:W-:Y:S01]  /*4210*/  ISETP.GE.AND P0, PT, R144, c[0x0][0x27c], PT ;  /* 0x00009f0090007a0c */ /* 0x000fe20003f06270 */
[----:B------:R-:W1:Y:S11]  /*4220*/  LDS.128 R8, [R203+0xa080] ;  /* 0x00a08000cb087984 */ /* 0x000e760000000c00 */
[----:B------:R-:W-:Y:S01]  /*4230*/  @!UPT UIADD3 URZ, URZ, URZ, URZ ;  /* 0x0000003f3f3ff290 */ /* 0x000fe2000fffe03f */
[--C-:B------:R-:W-:Y:S01]  /*4240*/  @!P0 SHF.R.U64 R4, R4, 0x10, R5.reuse ;  /* 0x0000001004048819 */ /* 0x100fe20000001205 */
[----:B------:R-:W-:Y:S02]  /*4250*/  @!P0 HADD2.F32 R36, -RZ, R36.H0_H0 ;  /* 0x20000024ff248230 */ /* 0x000fe40000004100 */
[----:B------:R-:W-:Y:S02]  /*4260*/  @!P0 HADD2.F32 R6, -RZ, R13.H0_H0 ;  /* 0x2000000dff068230 */ /* 0x000fe40000004100 */
[----:B------:R-:W-:Y:S01]  /*4270*/  @!P0 HADD2.F32 R4, -RZ, R4.H0_H0 ;  /* 0x20000004ff048230 */ /* 0x000fe20000004100 */
[----:B-1----:R-:W-:Y:S05]  /*4280*/  @!P0 MOV R3, R8 ;  /* 0x0000000800038202 */ /* 0x002fea0000000f00 */
[--C-:B------:R-:W-:Y:S02]  /*4290*/  @!P0 HADD2.F32 R35, -RZ, R3.reuse.H1_H1 ;  /* 0x30000003ff238230 */ /* 0x100fe40000004100 */
[----:B------:R-:W-:Y:S03]  /*42a0*/  @!P0 HADD2.F32 R3, -RZ, R3.H0_H0 ;  /* 0x20000003ff038230 */ /* 0x000fe60000004100 */
[----:B------:R-:W-:Y:S04]  /*42b0*/  @!P0 FMUL.FTZ R62, R35, R6 ;  /* 0x00000006233e8220 */ /* 0x000fe80000410000 */
[C---:B------:R-:W-:Y:S02]  /*42c0*/  @!P0 FFMA.FTZ R62, R3.reuse, R36, -R62 ;  /* 0x00000024033e8223 */ /* 0x040fe4000001083e */
[----:B------:R-:W-:Y:S01]  /*42d0*/  @!P0 FMUL.FTZ R3, R3, R6 ;  /* 0x0000000603038220 */ /* 0x000fe20000410000 */
[----:B------:R-:W-:Y:S03]  /*42e0*/  @!P0 SHF.R.U32.HI R6, RZ, 0x10, R5 ;  /* 0x00000010ff068819 */ /* 0x000fe60000011605 */
[----:B------:R-:W-:Y:S01]  /*42f0*/  @!P0 FFMA.FTZ R3, R35, R36, R3 ;  /* 0x0000002423038223 */ /* 0x000fe20000010003 */
[--C-:B------:R-:W-:Y:S01]  /*4300*/  @!P0 SHF.R.U64 R35, R40, 0x10, R41.reuse ;  /* 0x0000001028238819 */ /* 0x100fe20000001229 */
[----:B------:R-:W-:Y:S01]  /*4310*/  @!P0 HADD2.F32 R6, -RZ, R6.H0_H0 ;  /* 0x20000006ff068230 */ /* 0x000fe20000004100 */
[----:B------:R-:W-:Y:S02]  /*4320*/  @!P0 SHF.R.U32.HI R36, RZ, 0x10, R41 ;  /* 0x00000010ff248819 */ /* 0x000fe40000011629 */
[----:B------:R-:W-:Y:S01]  /*4330*/  @!P0 F2FP.PACK_AB R40, R3, R62 ;  /* 0x0000003e0328823e */ /* 0x000fe200000000ff */
[----:B------:R-:W-:Y:S01]  /*4340*/  @!P0 HADD2.F32 R35, -RZ, R35.H0_H0 ;  /* 0x20000023ff238230 */ /* 0x000fe20000004100 */
[----:B------:R-:W-:Y:S02]  /*4350*/  @!P0 MOV R3, R9 ;  /* 0x0000000900038202 */ /* 0x000fe40000000f00 */
[----:B------:R-:W-:Y:S02]  /*4360*/  @!P0 MOV R8, R40 ;  /* 0x0000002800088202 */ /* 0x000fe40000000f00 */
[C---:B------:R-:W-:Y:S01]  /*4370*/  LEA R40, P3, R140.reuse, R63, 0x1 ;  /* 0x0000003f8c287211 */ /* 0x040fe200078608ff */
[--C-:B------:R-:W-:Y:S02]  /*4380*/  @!P0 HADD2.F32 R5, -RZ, R3.reuse.H1_H1 ;  /* 0x30000003ff058230 */ /* 0x100fe40000004100 */
[----:B------:R-:W-:Y:S03]  /*4390*/  @!P0 HADD2.F32 R3, -RZ, R3.H0_H0 ;  /* 0x20000003ff038230 */ /* 0x000fe60000004100 */
[-C--:B------:R-:W-:Y:S04]  /*43a0*/  @!P0 FMUL.FTZ R41, R5, R4.reuse ;  /* 0x0000000405298220 */ /* 0x080fe80000410000 */
[CC--:B------:R-:W-:Y:S02]  /*43b0*/  @!P0 FFMA.FTZ R41, R3.reuse, R35.reuse, -R41 ;  /* 0x0000002303298223 */ /* 0x0c0fe40000010829 */
[----:B------:R-:W-:Y:S01]  /*43c0*/  @!P0 FMUL.FTZ R3, R3, R4 ;  /* 0x0000000403038220 */ /* 0x000fe20000410000 */
[----:B------:R-:W-:Y:S03]  /*43d0*/  @!P0 MOV R4, R10 ;  /* 0x0000000a00048202 */ /* 0x000fe60000000f00 */
[----:B------:R-:W-:Y:S02]  /*43e0*/  @!P0 FFMA.FTZ R3, R5, R35, R3 ;  /* 0x0000002305038223 */ /* 0x000fe40000010003 */
[--C-:B------:R-:W-:Y:S02]  /*43f0*/  @!P0 HADD2.F32 R5, -RZ, R4.reuse.H1_H1 ;  /* 0x30000004ff058230 */ /* 0x100fe40000004100 */
[----:B------:R-:W-:Y:S01]  /*4400*/  @!P0 HADD2.F32 R4, -RZ, R4.H0_H0 ;  /* 0x20000004ff048230 */ /* 0x000fe20000004100 */
[----:B------:R-:W-:Y:S02]  /*4410*/  @!P0 F2FP.PACK_AB R3, R3, R41 ;  /* 0x000000290303823e */ /* 0x000fe400000000ff */
[----:B------:R-:W-:Y:S02]  /*4420*/  LEA.HI.X R41, R140, R64, R141, 0x1, P3 ;  /* 0x000000408c297211 */ /* 0x000fe400018f0c8d */
[----:B------:R-:W-:Y:S01]  /*4430*/  @!P0 MOV R9, R3 ;  /* 0x0000000300098202 */ /* 0x000fe20000000f00 */
[----:B------:R-:W-:Y:S02]  /*4440*/  @!P0 HADD2.F32 R3, -RZ, R13.H1_H1 ;  /* 0x3000000dff038230 */ /* 0x000fe40000004100 */
[----:B------:R-:W-:Y:S03]  /*4450*/  @!P0 HADD2.F32 R13, -RZ, R37.H0_H0 ;  /* 0x20000025ff0d8230 */ /* 0x000fe60000004100 */
[CC--:B------:R-:W-:Y:S02]  /*4460*/  @!P0 FMUL.FTZ R35, R5.reuse, R3.reuse ;  /* 0x0000000305238220 */ /* 0x0c0fe40000410000 */
[C---:B------:R-:W-:Y:S02]  /*4470*/  @!P0 FMUL.FTZ R3, R4.reuse, R3 ;  /* 0x0000000304038220 */ /* 0x040fe40000410000 */
[----:B------:R-:W-:Y:S01]  /*4480*/  @!P0 FFMA.FTZ R62, R4, R13, -R35 ;  /* 0x0000000d043e8223 */ /* 0x000fe20000010823 */
[----:B------:R-:W-:Y:S01]  /*4490*/  @!P0 MOV R4, R11 ;  /* 0x0000000b00048202 */ /* 0x000fe20000000f00 */
[----:B------:R-:W-:Y:S01]  /*44a0*/  @!P0 FFMA.FTZ R3, R5, R13, R3 ;  /* 0x0000000d05038223 */ /* 0x000fe20000010003 */
[----:B------:R-:W-:Y:S03]  /*44b0*/  @!P0 HADD2.F32 R35, -RZ, R36.H0_H0 ;  /* 0x20000024ff238230 */ /* 0x000fe60000004100 */
[--C-:B------:R-:W-:Y:S02]  /*44c0*/  @!P0 HADD2.F32 R5, -RZ, R4.reuse.H0_H0 ;  /* 0x20000004ff058230 */ /* 0x100fe40000004100 */
[----:B------:R-:W-:Y:S03]  /*44d0*/  @!P0 HADD2.F32 R13, -RZ, R4.H1_H1 ;  /* 0x30000004ff0d8230 */ /* 0x000fe60000004100 */
[-C--:B------:R-:W-:Y:S02]  /*44e0*/  @!P0 FMUL.FTZ R4, R5, R6.reuse ;  /* 0x0000000605048220 */ /* 0x080fe40000410000 */
[C---:B------:R-:W-:Y:S02]  /*44f0*/  @!P0 FMUL.FTZ R36, R13.reuse, R6 ;  /* 0x000000060d248220 */ /* 0x040fe40000410000 */
[-C--:B------:R-:W-:Y:S02]  /*4500*/  @!P0 FFMA.FTZ R4, R13, R35.reuse, R4 ;  /* 0x000000230d048223 */ /* 0x080fe40000010004 */
[----:B------:R-:W-:Y:S01]  /*4510*/  @!P0 FFMA.FTZ R36, R5, R35, -R36 ;  /* 0x0000002305248223 */ /* 0x000fe20000010824 */
[----:B------:R-:W-:Y:S04]  /*4520*/  @!P0 F2FP.PACK_AB R5, R3, R62 ;  /* 0x0000003e0305823e */ /* 0x000fe800000000ff */
[----:B------:R-:W-:Y:S02]  /*4530*/  @!P0 F2FP.PACK_AB R3, R4, R36 ;  /* 0x000000240403823e */ /* 0x000fe400000000ff */
[----:B------:R-:W-:Y:S02]  /*4540*/  @!P0 MOV R10, R5 ;  /* 0x00000005000a8202 */ /* 0x000fe40000000f00 */
[----:B------:R-:W-:Y:S05]  /*4550*/  @!P0 MOV R11, R3 ;  /* 0x00000003000b8202 */ /* 0x000fea0000000f00 */
[----:B------:R1:W-:Y:S02]  /*4560*/  ST.E.128 [R40.64], R8 ;  /* 0x0000000828007985 */ /* 0x0003e4000c101d06 */
.L_x_1725:
[----:B------:R-:W-:Y:S05]  /*4570*/  BSYNC B0 ;  /* 0x0000000000007941 */ /* 0x000fea0003800000 */
.L_x_1724:
[----:B------:R-:W-:Y:S01]  /*4580*/  ISETP.GE.AND P0, PT, R142, c[0x0][0x1d4], PT ;  /* 0x000075008e007a0c */ /* 0x000fe20003f06270 */
[----:B------:R-:W-:Y:S01]  /*4590*/  @!UPT UIADD3 URZ, URZ, URZ, URZ ;  /* 0x0000003f3f3ff290 */ /* 0x000fe2000fffe03f */
[----:B------:R-:W-:Y:S11]  /*45a0*/  BSSY B0, `(.L_x_1726) ;  /* 0x0000038000007945 */ /* 0x000ff60003800000 */
[----:B------:R-:W-:-:S05]  /*45b0*/  @P0 BRA `(.L_x_1727) ;  /* 0x0000036000000947 */ /* 0x000fca0003800000 */
[----:B------:R-:W-:Y:S01]  /*45c0*/  ISETP.GE.AND P0, PT, R148, c[0x0][0x27c], PT ;  /* 0x00009f0094007a0c */ /* 0x000fe20003f06270 */
[----:B-1----:R-:W1:Y:S11]  /*45d0*/  LDS.128 R8, [R203+0xb880] ;  /* 0x00b88000cb087984 */ /* 0x002e760000000c00 */
[----:B------:R-:W-:Y:S01]  /*45e0*/  @!UPT UIADD3 URZ, URZ, URZ, URZ ;  /* 0x0000003f3f3ff290 */ /* 0x000fe2000fffe03f */
[----:B------:R-:W-:Y:S01]  /*45f0*/  @!P0 SHF.R.U32.HI R35, RZ, 0x10, R43 ;  /* 0x00000010ff238819 */ /* 0x000fe2000001162b */
[----:B------:R-:W-:Y:S02]  /*4600*/  @!P0 HADD2.F32 R6, -RZ, R37.H1_H1 ;  /* 0x30000025ff068230 */ /* 0x000fe40000004100 */
[----:B------:R-:W-:Y:S01]  /*4610*/  @!P0 HADD2.F32 R4, -RZ, R28.H0_H0 ;  /* 0x2000001cff048230 */ /* 0x000fe20000004100 */
[----:B-1----:R-:W-:Y:S05]  /*4620*/  @!P0 MOV R3, R8 ;  /* 0x0000000800038202 */ /* 0x002fea0000000f00 */
[--C-:B------:R-:W-:Y:S02]  /*4630*/  @!P0 HADD2.F32 R5, -RZ, R3.reuse.H1_H1 ;  /* 0x30000003ff058230 */ /* 0x100fe40000004100 */
[----:B------:R-:W-:Y:S03]  /*4640*/  @!P0 HADD2.F32 R3, -RZ, R3.H0_H0 ;  /* 0x20000003ff038230 */ /* 0x000fe60000004100 */
[----:B------:R-:W-:Y:S04]  /*4650*/  @!P0 FMUL.FTZ R13, R5, R4 ;  /* 0x00000004050d8220 */ /* 0x000fe80000410000 */
[C---:B------:R-:W-:Y:S01]  /*4660*/  @!P0 FFMA.FTZ R36, R3.reuse, R6, -R13 ;  /* 0x0000000603248223 */ /* 0x040fe2000001080d */
[----:B------:R-:W-:Y:S01]  /*4670*/  @!P0 SHF.R.U64 R13, R42, 0x10, R43 ;  /* 0x000000102a0d8819 */ /* 0x000fe2000000122b */
[----:B------:R-:W-:Y:S01]  /*4680*/  @!P0 FMUL.FTZ R3, R3, R4 ;  /* 0x0000000403038220 */ /* 0x000fe20000410000 */
[----:B------:R-:W-:Y:S03]  /*4690*/  @!P0 SHF.R.U64 R4, R14, 0x10, R15 ;  /* 0x000000100e048819 */ /* 0x000fe6000000120f */
[----:B------:R-:W-:Y:S01]  /*46a0*/  @!P0 FFMA.FTZ R3, R5, R6, R3 ;  /* 0x0000000605038223 */ /* 0x000fe20000010003 */
[----:B------:R-:W-:Y:S01]  /*46b0*/  @!P0 SHF.R.U32.HI R6, RZ, 0x10, R15 ;  /* 0x00000010ff068819 */ /* 0x000fe2000001160f */
[----:B------:R-:W-:Y:S02]  /*46c0*/  @!P0 HADD2.F32 R4, -RZ, R4.H0_H0 ;  /* 0x20000004ff048230 */ /* 0x000fe40000004100 */
[----:B------:R-:W-:Y:S01]  /*46d0*/  @!P0 HADD2.F32 R13, -RZ, R13.H0_H0 ;  /* 0x2000000dff0d8230 */ /* 0x000fe20000004100 */
[----:B------:R-:W-:Y:S01]  /*46e0*/  @!P0 F2FP.PACK_AB R14, R3, R36 ;  /* 0x00000024030e823e */ /* 0x000fe200000000ff */
[----:B------:R-:W-:Y:S01]  /*46f0*/  @!P0 HADD2.F32 R6, -RZ, R6.H0_H0 ;  /* 0x20000006ff068230 */ /* 0x000fe20000004100 */
[----:B------:R-:W-:Y:S02]  /*4700*/  @!P0 MOV R3, R9 ;  /* 0x0000000900038202 */ /* 0x000fe40000000f00 */
[----:B------:R-:W-:Y:S02]  /*4710*/  @!P0 MOV R8, R14 ;  /* 0x0000000e00088202 */ /* 0x000fe40000000f00 */
[C---:B------:R-:W-:Y:S01]  /*4720*/  LEA R36, P3, R206.reuse, R63, 0x1 ;  /* 0x0000003fce247211 */ /* 0x040fe200078608ff */
[--C-:B------:R-:W-:Y:S02]  /*4730*/  @!P0 HADD2.F32 R5, -RZ, R3.reuse.H1_H1 ;  /* 0x30000003ff058230 */ /* 0x100fe40000004100 */
[----:B------:R-:W-:Y:S01]  /*4740*/  @!P0 HADD2.F32 R3, -RZ, R3.H0_H0 ;  /* 0x20000003ff038230 */ /* 0x000fe20000004100 */
[----:B------:R-:W-:Y:S02]  /*4750*/  LEA.HI.X R37, R206, R64, R214, 0x1, P3 ;  /* 0x00000040ce257211 */ /* 0x000fe400018f0cd6 */
[-C--:B------:R-:W-:Y:S04]  /*4760*/  @!P0 FMUL.FTZ R15, R5, R4.reuse ;  /* 0x00000004050f8220 */ /* 0x080fe80000410000 */
[CC--:B------:R-:W-:Y:S02]  /*4770*/  @!P0 FFMA.FTZ R15, R3.reuse, R13.reuse, -R15 ;  /* 0x0000000d030f8223 */ /* 0x0c0fe4000001080f */
[----:B------:R-:W-:Y:S01]  /*4780*/  @!P0 FMUL.FTZ R3, R3, R4 ;  /* 0x0000000403038220 */ /* 0x000fe20000410000 */
[----:B------:R-:W-:Y:S03]  /*4790*/  @!P0 MOV R4, R10 ;  /* 0x0000000a00048202 */ /* 0x000fe60000000f00 */
[----:B------:R-:W-:Y:S01]  /*47a0*/  @!P0 FFMA.FTZ R3, R5, R13, R3 ;  /* 0x0000000d05038223 */ /* 0x000fe20000010003 */
[----:B------:R-:W-:Y:S02]  /*47b0*/  @!P0 HADD2.F32 R13, -RZ, R38.H0_H0 ;  /* 0x20000026ff0d8230 */ /* 0x000fe40000004100 */
[--C-:B------:R-:W-:Y:S02]  /*47c0*/  @!P0 HADD2.F32 R5, -RZ, R4.reuse.H1_H1 ;  /* 0x30000004ff058230 */ /* 0x100fe40000004100 */
[----:B------:R-:W-:Y:S01]  /*47d0*/  @!P0 F2FP.PACK_AB R3, R3, R15 ;  /* 0x0000000f0303823e */ /* 0x000fe200000000ff */
[----:B------:R-:W-:Y:S03]  /*47e0*/  @!P0 HADD2.F32 R4, -RZ, R4.H0_H0 ;  /* 0x20000004ff048230 */ /* 0x000fe60000004100 */
[----:B------:R-:W-:Y:S01]  /*47f0*/  @!P0 MOV R9, R3 ;  /* 0x0000000300098202 */ /* 0x000fe20000000f00 */
[----:B------:R-:W-:Y:S05]  /*4800*/  @!P0 HADD2.F32 R3, -RZ, R28.H1_H1 ;  /* 0x3000001cff038230 */ /* 0x000fea0000004100 */
        /* <DEDUP_REMOVED lines=17> */
.L_x_1727:
[----:B------:R-:W-:Y:S05]  /*4920*/  BSYNC B0 ;  /* 0x0000000000007941 */ /* 0x000fea0003800000 */
.L_x_1726:
        /* <DEDUP_REMOVED lines=8> */
[----:B------:R-:W-:Y:S02]  /*49b0*/  @!P0 HADD2.F32 R4, -RZ, R29.H0_H0 ;  /* 0x2000001dff048230 */ /* 0x000fe40000004100 */
        /* <DEDUP_REMOVED lines=17> */
[----:B------:R-:W-:Y:S03]  /*4ad0*/  @!P0 MOV R8, R15 ;  /* 0x0000000f00088202 */ /* 0x000fe60000000f00 */
[--C-:B------:R-:W-:Y:S02]  /*4ae0*/  @!P0 HADD2.F32 R5, -RZ, R3.reuse.H1_H1 ;  /* 0x30000003ff058230 */ /* 0x100fe40000004100 */
[----:B------:R-:W-:Y:S03]  /*4af0*/  @!P0 HADD2.F32 R3, -RZ, R3.H0_H0 ;  /* 0x20000003ff038230 */ /* 0x000fe60000004100 */
        /* <DEDUP_REMOVED lines=8> */
[----:B------:R-:W-:Y:S01]  /*4b80*/  @!P0 HADD2.F32 R4, -RZ, R4.H0_H0 ;  /* 0x20000004ff048230 */ /* 0x000fe20000004100 */
[C---:B------:R-:W-:Y:S02]  /*4b90*/  LEA R16, P3, R205.reuse, R63, 0x1 ;  /* 0x0000003fcd107211 */ /* 0x040fe400078608ff */
[----:B------:R-:W-:Y:S01]  /*4ba0*/  @!P0 MOV R9, R3 ;  /* 0x0000000300098202 */ /* 0x000fe20000000f00 */
[----:B------:R-:W-:Y:S01]  /*4bb0*/  @!P0 HADD2.F32 R3, -RZ, R29.H1_H1 ;  /* 0x3000001dff038230 */ /* 0x000fe20000004100 */
[----:B------:R-:W-:Y:S04]  /*4bc0*/  LEA.HI.X R17, R205, R64, R216, 0x1, P3 ;  /* 0x00000040cd117211 */ /* 0x000fe800018f0cd8 */
[CC--:B------:R-:W-:Y:S02]  /*4bd0*/  @!P0 FMUL.FTZ R15, R5.reuse, R3.reuse ;  /* 0x00000003050f8220 */ /* 0x0c0fe40000410000 */
[C---:B------:R-:W-:Y:S02]  /*4be0*/  @!P0 FMUL.FTZ R3, R4.reuse, R3 ;  /* 0x0000000304038220 */ /* 0x040fe40000410000 */
[----:B------:R-:W-:Y:S01]  /*4bf0*/  @!P0 FFMA.FTZ R28, R4, R13, -R15 ;  /* 0x0000000d041c8223 */ /* 0x000fe2000001080f */
[----:B------:R-:W-:Y:S01]  /*4c00*/  @!P0 MOV R4, R11 ;  /* 0x0000000b00048202 */ /* 0x000fe20000000f00 */
[----:B------:R-:W-:Y:S04]  /*4c10*/  @!P0 FFMA.FTZ R3, R5, R13, R3 ;  /* 0x0000000d05038223 */ /* 0x000fe80000010003 */
        /* <DEDUP_REMOVED lines=11> */
.L_x_1729:
[----:B------:R-:W-:Y:S05]  /*4cd0*/  BSYNC B0 ;  /* 0x0000000000007941 */ /* 0x000fea0003800000 */
.L_x_1728:
[----:B------:R-:W-:Y:S11]  /*4ce0*/  ISETP.GE.AND P0, PT, R204, c[0x0][0x1d4], PT ;  /* 0x00007500cc007a0c */ /* 0x000ff60003f06270 */
[----:B------:R-:W-:Y:S02]  /*4cf0*/  @!UPT UIADD3 URZ, URZ, URZ, URZ ;  /* 0x0000003f3f3ff290 */ /* 0x000fe4000fffe03f */
[----:B------:R-:W-:-:S05]  /*4d00*/  @P0 BRA `(.L_x_1723) ;  /* 0x0000035000000947 */ /* 0x000fca0003800000 */
[----:B------:R-:W-:Y:S01]  /*4d10*/  ISETP.GE.AND P0, PT, R147, c[0x0][0x27c], PT ;  /* 0x00009f0093007a0c */ /* 0x000fe20003f06270 */
[----:B-1----:R-:W1:Y:S01]  /*4d20*/  LDS.128 R8, [R203+0xe880] ;  /* 0x00e88000cb087984 */ /* 0x002e620000000c00 */
[C---:B------:R-:W-:Y:S04]  /*4d30*/  LEA R16, P3, R204.reuse, R63, 0x1 ;  /* 0x0000003fcc107211 */ /* 0x040fe800078608ff */
[----:B------:R-:W-:Y:S07]  /*4d40*/  LEA.HI.X R17, R204, R64, R215, 0x1, P3 ;  /* 0x00000040cc117211 */ /* 0x000fee00018f0cd7 */
[----:B------:R-:W-:Y:S02]  /*4d50*/  @!P0 HADD2.F32 R4, -RZ, R30.H0_H0 ;  /* 0x2000001eff048230 */ /* 0x000fe40000004100 */
[----:B------:R-:W-:Y:S01]  /*4d60*/  @!P0 HADD2.F32 R6, -RZ, R56.H1_H1 ;  /* 0x30000038ff068230 */ /* 0x000fe20000004100 */
[----:B-1----:R-:W-:Y:S05]  /*4d70*/  @!P0 MOV R3, R8 ;  /* 0x0000000800038202 */ /* 0x002fea0000000f00 */
[--C-:B------:R-:W-:Y:S02]  /*4d80*/  @!P0 HADD2.F32 R5, -RZ, R3.reuse.H1_H1 ;  /* 0x30000003ff058230 */ /* 0x100fe40000004100 */
[----:B------:R-:W-:Y:S03]  /*4d90*/  @!P0 HADD2.F32 R3, -RZ, R3.H0_H0 ;  /* 0x20000003ff038230 */ /* 0x000fe60000004100 */
[----:B------:R-:W-:Y:S04]  /*4da0*/  @!P0 FMUL.FTZ R13, R5, R4 ;  /* 0x00000004050d8220 */ /* 0x000fe80000410000 */
[C---:B------:R-:W-:Y:S02]  /*4db0*/  @!P0 FFMA.FTZ R13, R3.reuse, R6, -R13 ;  /* 0x00000006030d8223 */ /* 0x040fe4000001080d */
[----:B------:R-:W-:Y:S01]  /*4dc0*/  @!P0 FMUL.FTZ R3, R3, R4 ;  /* 0x0000000403038220 */ /* 0x000fe20000410000 */
[----:B------:R-:W-:Y:S03]  /*4dd0*/  @!P0 SHF.R.U64 R4, R18, 0x10, R19 ;  /* 0x0000001012048819 */ /* 0x000fe60000001213 */
[----:B------:R-:W-:Y:S01]  /*4de0*/  @!P0 FFMA.FTZ R3, R5, R6, R3 ;  /* 0x0000000605038223 */ /* 0x000fe20000010003 */
[----:B------:R-:W-:Y:S01]  /*4df0*/  @!P0 SHF.R.U32.HI R6, RZ, 0x10, R19 ;  /* 0x00000010ff068819 */ /* 0x000fe20000011613 */
[----:B------:R-:W-:Y:S03]  /*4e00*/  @!P0 HADD2.F32 R4, -RZ, R4.H0_H0 ;  /* 0x20000004ff048230 */ /* 0x000fe60000004100 */
[----:B------:R-:W-:Y:S01]  /*4e10*/  @!P0 F2FP.PACK_AB R15, R3, R13 ;  /* 0x0000000d030f823e */ /* 0x000fe200000000ff */
[----:B------:R-:W-:Y:S01]  /*4e20*/  @!P0 HADD2.F32 R6, -RZ, R6.H0_H0 ;  /* 0x20000006ff068230 */ /* 0x000fe20000004100 */
[----:B------:R-:W-:Y:S02]  /*4e30*/  @!P0 MOV R3, R9 ;  /* 0x0000000900038202 */ /* 0x000fe40000000f00 */
[--C-:B------:R-:W-:Y:S02]  /*4e40*/  @!P0 SHF.R.U64 R13, R46, 0x10, R47.reuse ;  /* 0x000000102e0d8819 */ /* 0x100fe4000000122f */
[----:B------:R-:W-:Y:S01]  /*4e50*/  @!P0 MOV R8, R15 ;  /* 0x0000000f00088202 */ /* 0x000fe20000000f00 */
[----:B------:R-:W-:Y:S02]  /*4e60*/  @!P0 HADD2.F32 R5, -RZ, R3.H1_H1 ;  /* 0x30000003ff058230 */ /* 0x000fe40000004100 */
[----:B------:R-:W-:Y:S02]  /*4e70*/  @!P0 HADD2.F32 R13, -RZ, R13.H0_H0 ;  /* 0x2000000dff0d8230 */ /* 0x000fe40000004100 */
[----:B------:R-:W-:Y:S01]  /*4e80*/  @!P0 HADD2.F32 R3, -RZ, R3.H0_H0 ;  /* 0x20000003ff038230 */ /* 0x000fe20000004100 */
[-C--:B------:R-:W-:Y:S04]  /*4e90*/  @!P0 FMUL.FTZ R14, R5, R4.reuse ;  /* 0x00000004050e8220 */ /* 0x080fe80000410000 */
[CC--:B------:R-:W-:Y:S01]  /*4ea0*/  @!P0 FFMA.FTZ R18, R3.reuse, R13.reuse, -R14 ;  /* 0x0000000d03128223 */ /* 0x0c0fe2000001080e */
[----:B------:R-:W-:Y:S01]  /*4eb0*/  @!P0 SHF.R.U32.HI R14, RZ, 0x10, R47 ;  /* 0x00000010ff0e8819 */ /* 0x000fe2000001162f */
[----:B------:R-:W-:Y:S01]  /*4ec0*/  @!P0 FMUL.FTZ R3, R3, R4 ;  /* 0x0000000403038220 */ /* 0x000fe20000410000 */
[----:B------:R-:W-:Y:S03]  /*4ed0*/  @!P0 MOV R4, R10 ;  /* 0x0000000a00048202 */ /* 0x000fe60000000f00 */
[----:B------:R-:W-:Y:S01]  /*4ee0*/  @!P0 FFMA.FTZ R3, R5, R13, R3 ;  /* 0x0000000d05038223 */ /* 0x000fe20000010003 */
[----:B------:R-:W-:Y:S02]  /*4ef0*/  @!P0 HADD2.F32 R13, -RZ, R57.H1_H1 ;  /* 0x30000039ff0d8230 */ /* 0x000fe40000004100 */
[--C-:B------:R-:W-:Y:S02]  /*4f00*/  @!P0 HADD2.F32 R5, -RZ, R4.reuse.H1_H1 ;  /* 0x30000004ff058230 */ /* 0x100fe40000004100 */
[----:B------:R-:W-:Y:S01]  /*4f10*/  @!P0 F2FP.PACK_AB R3, R3, R18 ;  /* 0x000000120303823e */ /* 0x000fe200000000ff */
[----:B------:R-:W-:Y:S02]  /*4f20*/  @!P0 HADD2.F32 R4, -RZ, R4.H0_H0 ;  /* 0x20000004ff048230 */ /* 0x000fe40000004100 */
[----:B------:R-:W-:Y:S01]  /*4f30*/  @!P0 HADD2.F32 R14, -RZ, R14.H0_H0 ;  /* 0x2000000eff0e8230 */ /* 0x000fe20000004100 */
[----:B------:R-:W-:Y:S01]  /*4f40*/  @!P0 MOV R9, R3 ;  /* 0x0000000300098202 */ /* 0x000fe20000000f00 */
[----:B------:R-:W-:Y:S05]  /*4f50*/  @!P0 HADD2.F32 R3, -RZ, R31.H0_H0 ;  /* 0x2000001fff038230 */ /* 0x000fea0000004100 */
        /* <DEDUP_REMOVED lines=16> */
.L_x_1723:
[----:B-123--:R-:W-:Y:S05]  /*5060*/  BSYNC B1 ;  /* 0x0000000000017941 */ /* 0x00efea0003800000 */
.L_x_1722:
[----:B------:R1:W2:Y:S04]  /*5070*/  SHFL.IDX PT, R35, R80, 0x1, 0x181f ;  /* 0x00381f0050237f89 */ /* 0x0002a800000e0000 */
[----:B------:R1:W3:Y:S01]  /*5080*/  SHFL.IDX PT, R29, R81, 0x1, 0x181f ;  /* 0x00381f00511d7f89 */ /* 0x0002e200000e0000 */
[----:B------:R-:W-:-:S05]  /*5090*/  @P5 BRA `(.L_x_1730) ;  /* 0x0000393000005947 */ /* 0x000fca0003800000 */
[----:B------:R-:W-:Y:S01]  /*50a0*/  ISETP.GE.AND P0, PT, R140, c[0x0][0x1d4], PT ;  /* 0x000075008c007a0c */ /* 0x000fe20003f06270 */
[----:B------:R-:W-:Y:S01]  /*50b0*/  @!UPT UIADD3 URZ, URZ, URZ, URZ ;  /* 0x0000003f3f3ff290 */ /* 0x000fe2000fffe03f */
[----:B------:R-:W-:Y:S11]  /*50c0*/  BSSY B0, `(.L_x_1731) ;  /* 0x0000038000007945 */ /* 0x000ff60003800000 */
[----:B------:R-:W-:-:S05]  /*50d0*/  @P0 BRA `(.L_x_1732) ;  /* 0x0000036000000947 */ /* 0x000fca0003800000 */
[----:B------:R-:W-:Y:S01]  /*50e0*/  ISETP.GE.AND P0, PT, R144, c[0x0][0x27c], PT ;  /* 0x00009f0090007a0c */ /* 0x000fe20003f06270 */
[----:B------:R-:W4:Y:S11]  /*50f0*/  LDS.128 R8, [R203+0xb080] ;  /* 0x00b08000cb087984 */ /* 0x000f360000000c00 */
[----:B------:R-:W-:Y:S01]  /*5100*/  @!UPT UIADD3 URZ, URZ, URZ, URZ ;  /* 0x0000003f3f3ff290 */ /* 0x000fe2000fffe03f */
[----:B------:R-:W-:Y:S01]  /*5110*/  @!P0 SHF.R.U32.HI R14, RZ, 0x10, R49 ;  /* 0x00000010ff0e8819 */ /* 0x000fe20000011631 */
[----:B------:R-:W-:Y:S02]  /*5120*/  @!P0 HADD2.F32 R6, -RZ, R57.H0_H0 ;  /* 0x20000039ff068230 */ /* 0x000fe40000004100 */
[----:B------:R-:W-:Y:S02]  /*5130*/  @!P0 HADD2.F32 R4, -RZ, R30.H1_H1 ;  /* 0x3000001eff048230 */ /* 0x000fe40000004100 */
[----:B------:R-:W-:Y:S01]  /*5140*/  @!P0 HADD2.F32 R14, -RZ, R14.H0_H0 ;  /* 0x2000000eff0e8230 */ /* 0x000fe20000004100 */
[----:B----4-:R-:W-:Y:S05]  /*5150*/  @!P0 MOV R3, R8 ;  /* 0x0000000800038202 */ /* 0x010fea0000000f00 */
        /* <DEDUP_REMOVED lines=26> */
[C---:B---3--:R-:W-:Y:S02]  /*5300*/  LEA R16, P3, R140.reuse, R29, 0x1 ;  /* 0x0000001d8c107211 */ /* 0x048fe400078608ff */
[----:B------:R-:W-:Y:S01]  /*5310*/  @!P0 MOV R9, R3 ;  /* 0x0000000300098202 */ /* 0x000fe20000000f00 */
[----:B------:R-:W-:Y:S01]  /*5320*/  @!P0 HADD2.F32 R3, -RZ, R31.H1_H1 ;  /* 0x3000001fff038230 */ /* 0x000fe20000004100 */
[----:B--2---:R-:W-:Y:S04]  /*5330*/  LEA.HI.X R17, R140, R35, R141, 0x1, P3 ;  /* 0x000000238c117211 */ /* 0x004fe800018f0c8d */
        /* <DEDUP_REMOVED lines=16> */
.L_x_1732:
[----:B------:R-:W-:Y:S05]  /*5440*/  BSYNC B0 ;  /* 0x0000000000007941 */ /* 0x000fea0003800000 */
.L_x_1731:
[----:B------:R-:W-:Y:S01]  /*5450*/  ISETP.GE.AND P0, PT, R142, c[0x0][0x1d4], PT ;  /* 0x000075008e007a0c */ /* 0x000fe20003f06270 */
[----:B------:R-:W-:Y:S01]  /*5460*/  @!UPT UIADD3 URZ, URZ, URZ, URZ ;  /* 0x0000003f3f3ff290 */ /* 0x000fe2000fffe03f */
[----:B------:R-:W-:Y:S11]  /*5470*/  BSSY B0, `(.L_x_1733) ;  /* 0x0000037000007945 */ /* 0x000ff60003800000 */
[----:B------:R-:W-:-:S05]  /*5480*/  @P0 BRA `(.L_x_1734) ;  /* 0x0000035000000947 */ /* 0x000fca0003800000 */
[----:B------:R-:W-:Y:S01]  /*5490*/  ISETP.GE.AND P0, PT, R148, c[0x0][0x27c], PT ;  /* 0x00009f0094007a0c */ /* 0x000fe20003f06270 */
[----:B--2---:R-:W2:Y:S01]  /*54a0*/  LDS.128 R16, [R203+0xc880] ;  /* 0x00c88000cb107984 */ /* 0x004ea20000000c00 */
[C---:B---3--:R-:W-:Y:S04]  /*54b0*/  LEA R14, P3, R206.reuse, R29, 0x1 ;  /* 0x0000001dce0e7211 */ /* 0x048fe800078608ff */
[----:B------:R-:W-:Y:S07]  /*54c0*/  LEA.HI.X R15, R206, R35, R214, 0x1, P3 ;  /* 0x00000023ce0f7211 */ /* 0x000fee00018f0cd6 */
[----:B------:R-:W-:Y:S01]  /*54d0*/  @!P0 HADD2.F32 R3, -RZ, R32.H0_H0 ;  /* 0x20000020ff038230 */ /* 0x000fe20000004100 */
[----:B------:R-:W-:Y:S01]  /*54e0*/  @!P0 SHF.R.U64 R6, R22, 0x10, R23 ;  /* 0x0000001016068819 */ /* 0x000fe20000001217 */
[----:B------:R-:W-:Y:S01]  /*54f0*/  @!P0 HADD2.F32 R9, -RZ, R58.H1_H1 ;  /* 0x3000003aff098230 */ /* 0x000fe20000004100 */
[----:B------:R-:W-:Y:S05]  /*5500*/  @!P0 SHF.R.U32.HI R11, RZ, 0x10, R51 ;  /* 0x00000010ff0b8819 */ /* 0x000fea0000011633 */
[----:B------:R-:W-:Y:S01]  /*5510*/  @!P0 HADD2.F32 R11, -RZ, R11.H0_H0 ;  /* 0x2000000bff0b8230 */ /* 0x000fe20000004100 */
[----:B--2---:R-:W-:Y:S02]  /*5520*/  @!P0 MOV R4, R16 ;  /* 0x0000001000048202 */ /* 0x004fe40000000f00 */
[----:B------:R-:W-:Y:S03]  /*5530*/  @!P0 MOV R5, R17 ;  /* 0x0000001100058202 */ /* 0x000fe60000000f00 */
[--C-:B------:R-:W-:Y:S02]  /*5540*/  @!P0 HADD2.F32 R8, -RZ, R4.reuse.H1_H1 ;  /* 0x30000004ff088230 */ /* 0x100fe40000004100 */
[----:B------:R-:W-:Y:S03]  /*5550*/  @!P0 HADD2.F32 R4, -RZ, R4.H0_H0 ;  /* 0x20000004ff048230 */ /* 0x000fe60000004100 */
[-C--:B------:R-:W-:Y:S02]  /*5560*/  @!P0 FMUL.FTZ R10, R8, R3.reuse ;  /* 0x00000003080a8220 */ /* 0x080fe40000410000 */
[C---:B------:R-:W-:Y:S02]  /*5570*/  @!P0 FMUL.FTZ R3, R4.reuse, R3 ;  /* 0x0000000304038220 */ /* 0x040fe40000410000 */
[-C--:B------:R-:W-:Y:S01]  /*5580*/  @!P0 FFMA.FTZ R22, R4, R9.reuse, -R10 ;  /* 0x0000000904168223 */ /* 0x080fe2000001080a */
[----:B------:R-:W-:Y:S01]  /*5590*/  @!P0 HADD2.F32 R4, -RZ, R6.H0_H0 ;  /* 0x20000006ff048230 */ /* 0x000fe20000004100 */
[----:B------:R-:W-:Y:S01]  /*55a0*/  @!P0 FFMA.FTZ R3, R8, R9, R3 ;  /* 0x0000000908038223 */ /* 0x000fe20000010003 */
[----:B------:R-:W-:Y:S01]  /*55b0*/  @!P0 SHF.R.U64 R9, R50, 0x10, R51 ;  /* 0x0000001032098819 */ /* 0x000fe20000001233 */
[--C-:B------:R-:W-:Y:S02]  /*55c0*/  @!P0 HADD2.F32 R8, -RZ, R5.reuse.H1_H1 ;  /* 0x30000005ff088230 */ /* 0x100fe40000004100 */
[----:B------:R-:W-:Y:S02]  /*55d0*/  @!P0 HADD2.F32 R5, -RZ, R5.H0_H0 ;  /* 0x20000005ff058230 */ /* 0x000fe40000004100 */
[----:B------:R-:W-:Y:S01]  /*55e0*/  @!P0 HADD2.F32 R9, -RZ, R9.H0_H0 ;  /* 0x20000009ff098230 */ /* 0x000fe20000004100 */
[CC--:B------:R-:W-:Y:S02]  /*55f0*/  @!P0 FMUL.FTZ R6, R8.reuse, R4.reuse ;  /* 0x0000000408068220 */ /* 0x0c0fe40000410000 */
[C---:B------:R-:W-:Y:S02]  /*5600*/  @!P0 FMUL.FTZ R4, R5.reuse, R4 ;  /* 0x0000000405048220 */ /* 0x040fe40000410000 */
[-C--:B------:R-:W-:Y:S01]  /*5610*/  @!P0 FFMA.FTZ R21, R5, R9.reuse, -R6 ;  /* 0x0000000905158223 */ /* 0x080fe20000010806 */
[----:B------:R-:W-:Y:S01]  /*5620*/  @!P0 MOV R6, R18 ;  /* 0x0000001200068202 */ /* 0x000fe20000000f00 */
[----:B------:R-:W-:Y:S01]  /*5630*/  @!P0 FFMA.FTZ R4, R8, R9, R4 ;  /* 0x0000000908048223 */ /* 0x000fe20000010004 */
[----:B------:R-:W-:Y:S02]  /*5640*/  @!P0 HADD2.F32 R5, -RZ, R32.H1_H1 ;  /* 0x30000020ff058230 */ /* 0x000fe40000004100 */
[----:B------:R-:W-:Y:S02]  /*5650*/  @!P0 HADD2.F32 R9, -RZ, R59.H0_H0 ;  /* 0x2000003bff098230 */ /* 0x000fe40000004100 */
[----:B------:R-:W-:Y:S01]  /*5660*/  @!P0 F2FP.PACK_AB R4, R4, R21 ;  /* 0x000000150404823e */ /* 0x000fe200000000ff */
[--C-:B------:R-:W-:Y:S02]  /*5670*/  @!P0 HADD2.F32 R8, -RZ, R6.reuse.H1_H1 ;  /* 0x30000006ff088230 */ /* 0x100fe40000004100 */
[----:B------:R-:W-:Y:S01]  /*5680*/  @!P0 HADD2.F32 R6, -RZ, R6.H0_H0 ;  /* 0x20000006ff068230 */ /* 0x000fe20000004100 */
[----:B------:R-:W-:Y:S02]  /*5690*/  @!P0 MOV R17, R4 ;  /* 0x0000000400118202 */ /* 0x000fe40000000f00 */
[-C--:B------:R-:W-:Y:S02]  /*56a0*/  @!P0 FMUL.FTZ R10, R8, R5.reuse ;  /* 0x00000005080a8220 */ /* 0x080fe40000410000 */
[C---:B------:R-:W-:Y:S02]  /*56b0*/  @!P0 FMUL.FTZ R5, R6.reuse, R5 ;  /* 0x0000000506058220 */ /* 0x040fe40000410000 */
[----:B------:R-:W-:Y:S01]  /*56c0*/  @!P0 FFMA.FTZ R20, R6, R9, -R10 ;  /* 0x0000000906148223 */ /* 0x000fe2000001080a */
[----:B------:R-:W-:Y:S01]  /*56d0*/  @!P0 MOV R6, R19 ;  /* 0x0000001300068202 */ /* 0x000fe20000000f00 */
[----:B------:R-:W-:Y:S01]  /*56e0*/  @!P0 FFMA.FTZ R5, R8, R9, R5 ;  /* 0x0000000908058223 */ /* 0x000fe20000010005 */
[----:B------:R-:W-:Y:S03]  /*56f0*/  @!P0 SHF.R.U32.HI R8, RZ, 0x10, R23 ;  /* 0x00000010ff088819 */ /* 0x000fe60000011617 */
[----:B------:R-:W-:Y:S01]  /*5700*/  @!P0 HADD2.F32 R10, -RZ, R6.H1_H1 ;  /* 0x30000006ff0a8230 */ /* 0x000fe20000004100 */
[----:B------:R-:W-:Y:S01]  /*5710*/  @!P0 F2FP.PACK_AB R5, R5, R20 ;  /* 0x000000140505823e */ /* 0x000fe200000000ff */
[----:B------:R-:W-:Y:S02]  /*5720*/  @!P0 HADD2.F32 R9, -RZ, R8.H0_H0 ;  /* 0x20000008ff098230 */ /* 0x000fe40000004100 */
[----:B------:R-:W-:Y:S01]  /*5730*/  @!P0 HADD2.F32 R8, -RZ, R6.H0_H0 ;  /* 0x20000006ff088230 */ /* 0x000fe20000004100 */
[----:B------:R-:W-:Y:S02]  /*5740*/  @!P0 MOV R18, R5 ;  /* 0x0000000500128202 */ /* 0x000fe40000000f00 */
[-C--:B------:R-:W-:Y:S02]  /*5750*/  @!P0 FMUL.FTZ R13, R10, R9.reuse ;  /* 0x000000090a0d8220 */ /* 0x080fe40000410000 */
[C---:B------:R-:W-:Y:S02]  /*5760*/  @!P0 FMUL.FTZ R6, R8.reuse, R9 ;  /* 0x0000000908068220 */ /* 0x040fe40000410000 */
[-C--:B------:R-:W-:Y:S01]  /*5770*/  @!P0 FFMA.FTZ R13, R8, R11.reuse, -R13 ;  /* 0x0000000b080d8223 */ /* 0x080fe2000001080d */
[----:B------:R-:W-:Y:S01]  /*5780*/  @!P0 F2FP.PACK_AB R8, R3, R22 ;  /* 0x000000160308823e */ /* 0x000fe200000000ff */
[----:B------:R-:W-:Y:S03]  /*5790*/  @!P0 FFMA.FTZ R6, R10, R11, R6 ;  /* 0x0000000b0a068223 */ /* 0x000fe60000010006 */
[----:B------:R-:W-:Y:S02]  /*57a0*/  @!P0 MOV R16, R8 ;  /* 0x0000000800108202 */ /* 0x000fe40000000f00 */
[----:B------:R-:W-:Y:S04]  /*57b0*/  @!P0 F2FP.PACK_AB R3, R6, R13 ;  /* 0x0000000d0603823e */ /* 0x000fe800000000ff */
[----:B------:R-:W-:Y:S05]  /*57c0*/  @!P0 MOV R19, R3 ;  /* 0x0000000300138202 */ /* 0x000fea0000000f00 */
[----:B------:R2:W-:Y:S02]  /*57d0*/  ST.E.128 [R14.64], R16 ;  /* 0x000000100e007985 */ /* 0x0005e4000c101d06 */
.L_x_1734:
[----:B------:R-:W-:Y:S05]  /*57e0*/  BSYNC B0 ;  /* 0x0000000000007941 */ /* 0x000fea0003800000 */
.L_x_1733:
[----:B------:R-:W-:Y:S01]  /*57f0*/  ISETP.GE.AND P0, PT, R205, c[0x0][0x1d4], PT ;  /* 0x00007500cd007a0c */ /* 0x000fe20003f06270 */
[----:B------:R-:W-:Y:S01]  /*5800*/  @!UPT UIADD3 URZ, URZ, URZ, URZ ;  /* 0x0000003f3f3ff290 */ /* 0x000fe2000fffe03f */
[----:B------:R-:W-:Y:S11]  /*5810*/  BSSY B0, `(.L_x_1735) ;  /* 0x0000038000007945 */ /* 0x000ff60003800000 */
[----:B------:R-:W-:-:S05]  /*5820*/  @P0 BRA `(.L_x_1736) ;  /* 0x0000036000000947 */ /* 0x000fca0003800000 */
[C---:B---3--:R-:W-:Y:S01]  /*5830*/  LEA R22, P0, R205.reuse, R29, 0x1 ;  /* 0x0000001dcd167211 */ /* 0x048fe200078008ff */
[----:B--2---:R-:W2:Y:S03]  /*5840*/  LDS.128 R8, [R203+0xe080] ;  /* 0x00e08000cb087984 */ /* 0x004ea60000000c00 */
[----:B------:R-:W-:Y:S02]  /*5850*/  LEA.HI.X R23, R205, R35, R216, 0x1, P0 ;  /* 0x00000023cd177211 */ /* 0x000fe400000f0cd8 */
[----:B------:R-:W-:Y:S11]  /*5860*/  ISETP.GE.AND P0, PT, R146, c[0x0][0x27c], PT ;  /* 0x00009f0092007a0c */ /* 0x000ff60003f06270 */
[----:B------:R-:W-:Y:S02]  /*5870*/  @!UPT UIADD3 URZ, URZ, URZ, URZ ;  /* 0x0000003f3f3ff290 */ /* 0x000fe4000fffe03f */
[----:B------:R-:W-:Y:S01]  /*5880*/  @!P0 HADD2.F32 R3, -RZ, R33.H0_H0 ;  /* 0x20000021ff038230 */ /* 0x000fe20000004100 */
[----:B------:R-:W-:Y:S01]  /*5890*/  @!P0 SHF.R.U64 R6, R24, 0x10, R25 ;  /* 0x0000001018068819 */ /* 0x000fe20000001219 */
[----:B------:R-:W-:Y:S01]  /*58a0*/  @!P0 HADD2.F32 R14, -RZ, R59.H1_H1 ;  /* 0x3000003bff0e8230 */ /* 0x000fe20000004100 */
[----:B------:R-:W-:Y:S01]  /*58b0*/  @!P0 SHF.R.U64 R17, R52, 0x10, R53 ;  /* 0x0000001034118819 */ /* 0x000fe20000001235 */
[----:B------:R-:W-:Y:S01]  /*58c0*/  @!P0 HADD2.F32 R19, -RZ, R60.H0_H0 ;  /* 0x2000003cff138230 */ /* 0x000fe20000004100 */
[----:B------:R-:W-:Y:S01]  /*58d0*/  @!P0 SHF.R.U32.HI R15, RZ, 0x10, R25 ;  /* 0x00000010ff0f8819 */ /* 0x000fe20000011619 */
[----:B------:R-:W-:Y:S01]  /*58e0*/  @!P0 HADD2.F32 R6, -RZ, R6.H0_H0 ;  /* 0x20000006ff068230 */ /* 0x000fe20000004100 */
[----:B------:R-:W-:Y:S01]  /*58f0*/  @!P0 SHF.R.U32.HI R21, RZ, 0x10, R53 ;  /* 0x00000010ff158819 */ /* 0x000fe20000011635 */
[----:B------:R-:W-:Y:S02]  /*5900*/  @!P0 HADD2.F32 R17, -RZ, R17.H0_H0 ;  /* 0x20000011ff118230 */ /* 0x000fe40000004100 */
[----:B------:R-:W-:Y:S02]  /*5910*/  @!P0 HADD2.F32 R15, -RZ, R15.H0_H0 ;  /* 0x2000000fff0f8230 */ /* 0x000fe40000004100 */
[----:B------:R-:W-:Y:S01]  /*5920*/  @!P0 HADD2.F32 R21, -RZ, R21.H0_H0 ;  /* 0x20000015ff158230 */ /* 0x000fe20000004100 */
[----:B--2---:R-:W-:Y:S02]  /*5930*/  @!P0 MOV R4, R8 ;  /* 0x0000000800048202 */ /* 0x004fe40000000f00 */
        /* <DEDUP_REMOVED lines=37> */
.L_x_1736:
[----:B------:R-:W-:Y:S05]  /*5b90*/  BSYNC B0 ;  /* 0x0000000000007941 */ /* 0x000fea0003800000 */
.L_x_1735:
[----:B------:R-:W-:Y:S11]  /*5ba0*/  ISETP.GE.AND P0, PT, R204, c[0x0][0x1d4], PT ;  /* 0x00007500cc007a0c */ /* 0x000ff60003f06270 */
[----:B------:R-:W-:Y:S02]  /*5bb0*/  @!UPT UIADD3 URZ, URZ, URZ, URZ ;  /* 0x0000003f3f3ff290 */ /* 0x000fe4000fffe03f */
        /* <DEDUP_REMOVED lines=56> */
.L_x_1717:
        /* <DEDUP_REMOVED lines=21> */
[----:B------:R-:W-:Y:S01]  /*6090*/  CS2R R22, SRZ ;  /* 0x0000000000167805 */ /* 0x000fe2000001ff00 */
[----:B------:R-:W-:Y:S01]  /*60a0*/  CS2R R20, SRZ ;  /* 0x0000000000147805 */ /* 0x000fe2000001ff00 */
        /* <DEDUP_REMOVED lines=13> */
.L_x_1738:
[----:B------:R-:W-:Y:S05]  /*6180*/  BSYNC B0 ;  /* 0x0000000000007941 */ /* 0x000fea0003800000 */
.L_x_1737:
[----:B------:R-:W-:Y:S01]  /*6190*/  IADD3 R13, R143, 0x20, RZ ;  /* 0x000000208f0d7810 */ /* 0x000fe20007ffe0ff */
[----:B-----5:R-:W-:Y:S01]  /*61a0*/  IMAD.MOV.U32 R6, RZ, RZ, R54 ;  /* 0x000000ffff067224 */ /* 0x020fe200078e0036 */
[----:B------:R-:W-:Y:S01]  /*61b0*/  BSSY B0, `(.L_x_1739) ;  /* 0x000003b000007945 */ /* 0x000fe20003800000 */
[----:B-1----:R-:W-:Y:S01]  /*61c0*/  IMAD.MOV.U32 R5, RZ, RZ, R55 ;  /* 0x000000ffff057224 */ /* 0x002fe200078e0037 */
[----:B------:R-:W-:Y:S01]  /*61d0*/  ISETP.GE.AND P5, PT, R13, R82, PT ;  /* 0x000000520d00720c */ /* 0x000fe20003fa6270 */
[----:B------:R-:W-:Y:S01]  /*61e0*/  IMAD.MOV.U32 R4, RZ, RZ, R52 ;  /* 0x000000ffff047224 */ /* 0x000fe200078e0034 */
[----:B------:R-:W-:Y:S01]  /*61f0*/  CS2R R64, SRZ ;  /* 0x0000000000407805 */ /* 0x000fe2000001ff00 */
        /* <DEDUP_REMOVED lines=23> */
[----:B------:R-:W-:Y:S01]  /*6370*/  CS2R R34, SRZ ;  /* 0x0000000000227805 */ /* 0x000fe2000001ff00 */
[----:B------:R-:W-:Y:S01]  /*6380*/  CS2R R32, SRZ ;  /* 0x0000000000207805 */ /* 0x000fe2000001ff00 */
[----:B------:R-:W-:Y:S01]  /*6390*/  PRMT R14, R4, 0x7610, R14 ;  /* 0x00007610040e7816 */ /* 0x000fe2000000000e */
[----:B------:R-:W-:Y:S01]  /*63a0*/  CS2R R26, SRZ ;  /* 0x00000000001a7805 */ /* 0x000fe2000001ff00 */
[----:B------:R-:W-:Y:S01]  /*63b0*/  PRMT R15, R3, 0x5410, R6 ;  /* 0x00005410030f7816 */ /* 0x000fe20000000006 */
[----:B------:R-:W-:Y:S01]  /*63c0*/  CS2R R24, SRZ ;  /* 0x0000000000187805 */ /* 0x000fe2000001ff00 */
        /* <DEDUP_REMOVED lines=25> */
.L_x_1740:
[----:B------:R-:W-:Y:S05]  /*6560*/  BSYNC B0 ;  /* 0x0000000000007941 */ /* 0x000fea0003800000 */
.L_x_1739:
[----:B------:R-:W-:Y:S01]  /*6570*/  IADD3 R74, -R75, c[0x0][0x1d4], RZ ;  /* 0x000075004b4a7a10 */ /* 0x000fe20007ffe1ff */
[----:B-1---5:R-:W-:Y:S01]  /*6580*/  IMAD.MOV.U32 R4, RZ, RZ, R64 ;  /* 0x000000ffff047224 */ /* 0x022fe200078e0040 */
[----:B------:R1:W2:Y:S01]  /*6590*/  SHFL.IDX PT, R77, R80, RZ, 0x181f ;  /* 0x00181fff504d7589 */ /* 0x0002a200000e0000 */
[----:B------:R-:W-:Y:S01]  /*65a0*/  IMAD.MOV.U32 R3, RZ, RZ, R65 ;  /* 0x000000ffff037224 */ /* 0x000fe200078e0041 */
[----:B------:R-:W-:Y:S01]  /*65b0*/  BSSY B1, `(.L_x_1741) ;  /* 0x000010e000017945 */ /* 0x000fe20003800000 */
[----:B------:R-:W-:Y:S02]  /*65c0*/  IMAD.MOV.U32 R6, RZ, RZ, R66 ;  /* 0x000000ffff067224 */ /* 0x000fe400078e0042 */
[----:B------:R-:W-:Y:S01]  /*65d0*/  IMAD.MOV.U32 R5, RZ, RZ, R67 ;  /* 0x000000ffff057224 */ /* 0x000fe200078e0043 */
[----:B------:R-:W-:Y:S01]  /*65e0*/  PRMT R70, R4, 0x5410, R3 ;  /* 0x0000541004467816 */ /* 0x000fe20000000003 */
[----:B------:R-:W-:Y:S01]  /*65f0*/  IMAD.MOV.U32 R4, RZ, RZ, R60 ;  /* 0x000000ffff047224 */ /* 0x000fe200078e003c */
[----:B------:R1:W3:Y:S01]  /*6600*/  SHFL.IDX PT, R76, R81, RZ, 0x181f ;  /* 0x00181fff514c7589 */ /* 0x0002e200000e0000 */
[----:B------:R-:W-:Y:S01]  /*6610*/  IMAD.MOV.U32 R3, RZ, RZ, R61 ;  /* 0x000000ffff037224 */ /* 0x000fe200078e003d */
[----:B------:R-:W-:Y:S01]  /*6620*/  PRMT R71, R6, 0x5410, R5 ;  /* 0x0000541006477816 */ /* 0x000fe20000000005 */
[----:B------:R-:W-:Y:S01]  /*6630*/  IMAD.MOV.U32 R5, RZ, RZ, R63 ;  /* 0x000000ffff057224 */ /* 0x000fe200078e003f */
[----:B------:R-:W-:Y:S02]  /*6640*/  MOV R6, R62 ;  /* 0x0000003e00067202 */ /* 0x000fe40000000f00 */
[----:B------:R-:W-:Y:S01]  /*6650*/  PRMT R68, R4, 0x5410, R3 ;  /* 0x0000541004447816 */ /* 0x000fe20000000003 */
[----:B------:R-:W-:Y:S01]  /*6660*/  IMAD.MOV.U32 R4, RZ, RZ, R32 ;  /* 0x000000ffff047224 */ /* 0x000fe200078e0020 */
[----:B------:R-:W-:Y:S02]  /*6670*/  MOV R3, R33 ;  /* 0x0000002100037202 */ /* 0x000fe40000000f00 */
[----:B------:R-:W-:Y:S01]  /*6680*/  PRMT R69, R6, 0x5410, R5 ;  /* 0x0000541006457816 */ /* 0x000fe20000000005 */
[----:B------:R-:W-:Y:S01]  /*6690*/  IMAD.MOV.U32 R5, RZ, RZ, R35 ;  /* 0x000000ffff057224 */ /* 0x000fe200078e0023 */
[----:B------:R-:W-:Y:S01]  /*66a0*/  PRMT R37, R4, 0x5410, R3 ;  /* 0x0000541004257816 */ /* 0x000fe20000000003 */
[----:B------:R-:W-:Y:S01]  /*66b0*/  IMAD.MOV.U32 R4, RZ, RZ, R26 ;  /* 0x000000ffff047224 */ /* 0x000fe200078e001a */
[----:B------:R-:W-:Y:S01]  /*66c0*/  MOV R6, R34 ;  /* 0x0000002200067202 */ /* 0x000fe20000000f00 */
[----:B------:R-:W-:Y:S03]  /*66d0*/  IMAD.MOV.U32 R3, RZ, RZ, R27 ;  /* 0x000000ffff037224 */ /* 0x000fe600078e001b */
[----:B------:R-:W-:Y:S02]  /*66e0*/  PRMT R38, R6, 0x5410, R5 ;  /* 0x0000541006267816 */ /* 0x000fe40000000005 */
[----:B------:R-:W-:Y:S02]  /*66f0*/  PRMT R36, R4, 0x5410, R3 ;  /* 0x0000541004247816 */ /* 0x000fe40000000003 */
[----:B------:R-:W-:Y:S04]  /*6700*/  MOV R3, R24 ;  /* 0x0000001800037202 */ /* 0x000fe80000000f00 */
[----:B------:R-:W-:Y:S01]  /*6710*/  PRMT R31, R3, 0x7610, R31 ;  /* 0x00007610031f7816 */ /* 0x000fe2000000001f */
[----:B------:R-:W-:Y:S05]  /*6720*/  IMAD.MOV.U32 R3, RZ, RZ, R25 ;  /* 0x000000ffff037224 */ /* 0x000fea00078e0019 */
[----:B------:R-:W-:Y:S01]  /*6730*/  PRMT R31, R31, 0x5410, R3 ;  /* 0x000054101f1f7816 */ /* 0x000fe20000000003 */
[----:B------:R-:W-:-:S05]  /*6740*/  @P4 BRA `(.L_x_1742) ;  /* 0x00000f4000004947 */ /* 0x000fca0003800000 */
[----:B-123--:R-:W-:Y:S01]  /*6750*/  ISETP.GE.AND P0, PT, R140, c[0x0][0x1d4], PT ;  /* 0x000075008c007a0c */ /* 0x00efe20003f06270 */
[----:B------:R-:W-:Y:S01]  /*6760*/  BSSY B0, `(.L_x_1743) ;  /* 0x0000079000007945 */ /* 0x000fe20003800000 */
[----:B------:R-:W-:Y:S11]  /*6770*/  SHF.R.U32.HI R159, RZ, 0x3, R223 ;  /* 0x00000003ff9f7819 */ /* 0x000ff600000116df */
[----:B------:R-:W-:-:S05]  /*6780*/  @P0 BRA `(.L_x_1744) ;  /* 0x0000076000000947 */ /* 0x000fca0003800000 */
[----:B------:R-:W-:Y:S01]  /*6790*/  SEL R3, R75, R74, !P1 ;  /* 0x0000004a4b037207 */ /* 0x000fe20004800000 */
[----:B------:R-:W1:Y:S01]  /*67a0*/  LDS.128 R16, [R123+0xa080] ;  /* 0x00a080007b107984 */ /* 0x000e620000000c00 */
[----:B------:R-:W-:Y:S02]  /*67b0*/  ISETP.GE.AND P0, PT, R140, c[0x0][0x27c], PT ;  /* 0x00009f008c007a0c */ /* 0x000fe40003f06270 */
[----:B------:R-:W-:Y:S04]  /*67c0*/  SHF.R.S32.HI R4, RZ, 0x1f, R3 ;  /* 0x0000001fff047819 */ /* 0x000fe80000011403 */
[----:B------:R-:W-:Y:S04]  /*67d0*/  LEA.HI R3, R4, R3, RZ, 0x4 ;  /* 0x0000000304037211 */ /* 0x000fe800078f20ff */
[----:B------:R-:W-:Y:S03]  /*67e0*/  LEA.HI.SX32 R3, R3, R73, 0x1c ;  /* 0x0000004903037211 */ /* 0x000fe600078fe2ff */
[----:B------:R-:W-:Y:S01]  /*67f0*/  @!P0 SHF.R.U32.HI R43, RZ, 0x10, R45 ;  /* 0x00000010ff2b8819 */ /* 0x000fe2000001162d */
[----:B------:R-:W-:Y:S01]  /*6800*/  @!P0 HADD2.F32 R40, -RZ, R14.H1_H1 ;  /* 0x3000000eff288230 */ /* 0x000fe20000004100 */
[----:B------:R-:W-:Y:S01]  /*6810*/  SHF.R.S32.HI R4, RZ, 0x1f, R3 ;  /* 0x0000001fff047819 */ /* 0x000fe20000011403 */
[----:B------:R-:W-:Y:S01]  /*6820*/  @!P0 HADD2.F32 R41, -RZ, R28.H1_H1 ;  /* 0x3000001cff298230 */ /* 0x000fe20000004100 */
[----:B------:R-:W-:Y:S01]  /*6830*/  SHF.L.U32 R78, R3, 0x3, RZ ;  /* 0x00000003034e7819 */ /* 0x000fe200000006ff */
[----:B------:R-:W-:Y:S01]  /*6840*/  @!P0 HADD2.F32 R43, -RZ, R43.H0_H0 ;  /* 0x2000002bff2b8230 */ /* 0x000fe20000004100 */
[----:B------:R-:W-:Y:S02]  /*6850*/  LEA.HI R4, R4, R3, RZ, 0x3 ;  /* 0x0000000304047211 */ /* 0x000fe400078f18ff */
[----:B------:R-:W-:Y:S02]  /*6860*/  @!P0 SHF.R.U64 R8, R8, 0x10, R9 ;  /* 0x0000001008088819 */ /* 0x000fe40000001209 */
[----:B------:R-:W-:Y:S02]  /*6870*/  SHF.R.S32.HI R3, RZ, 0x3, R4 ;  /* 0x00000003ff037819 */ /* 0x000fe40000011404 */
[----:B------:R-:W-:Y:S01]  /*6880*/  LOP3.LUT R4, R223, 0x38, R78, 0xf8, !PT ;  /* 0x00000038df047812 */ /* 0x000fe200078ef84e */
[----:B------:R-:W-:Y:S01]  /*6890*/  @!P0 HADD2.F32 R8, -RZ, R8.H0_H0 ;  /* 0x20000008ff088230 */ /* 0x000fe20000004100 */
[----:B------:R-:W-:Y:S01]  /*68a0*/  @!P0 SHF.R.U64 R44, R44, 0x10, R45 ;  /* 0x000000102c2c8819 */ /* 0x000fe2000000122d */
[----:B------:R-:W-:Y:S01]  /*68b0*/  IMAD R3, R3, 0xc00, R7 ;  /* 0x00000c0003037824 */ /* 0x000fe200078e0207 */
[----:B------:R-:W-:Y:S02]  /*68c0*/  LOP3.LUT R4, R4, R159, RZ, 0x3c, !PT ;  /* 0x0000009f04047212 */ /* 0x000fe400078e3cff */
[----:B------:R-:W-:Y:S03]  /*68d0*/  @!P0 SHF.R.U64 R46, R46, 0x10, R47 ;  /* 0x000000102e2e8819 */ /* 0x000fe6000000122f */
[----:B------:R-:W-:Y:S01]  /*68e0*/  IMAD.IADD R3, R3, 0x1, R4 ;  /* 0x0000000103037824 */ /* 0x000fe200078e0204 */
[----:B------:R-:W-:Y:S01]  /*68f0*/  @!P0 HADD2.F32 R4, -RZ, R14.H0_H0 ;  /* 0x2000000eff048230 */ /* 0x000fe20000004100 */
[----:B------:R-:W-:Y:S01]  /*6900*/  @!P0 SHF.R.U32.HI R14, RZ, 0x10, R9 ;  /* 0x00000010ff0e8819 */ /* 0x000fe20000011609 */
[----:B-1----:R-:W-:Y:S02]  /*6910*/  @!P0 IMAD.MOV.U32 R13, RZ, RZ, R16 ;  /* 0x000000ffff0d8224 */ /* 0x002fe400078e0010 */
[----:B------:R-:W-:Y:S02]  /*6920*/  SHF.L.U32 R3, R3, 0x1, RZ ;  /* 0x0000000103037819 */ /* 0x000fe400000006ff */
[----:B------:R-:W-:Y:S02]  /*6930*/  @!P0 HADD2.F32 R9, -RZ, R14.H0_H0 ;  /* 0x2000000eff098230 */ /* 0x000fe40000004100 */
[----:B------:R-:W-:Y:S01]  /*6940*/  @!P0 HADD2.F32 R5, -RZ, R13.H0_H0 ;  /* 0x2000000dff058230 */ /* 0x000fe20000004100 */
[----:B------:R1:W2:Y:S04]  /*6950*/  LDS.128 R48, [R3+0xa080] ;  /* 0x00a0800003307984 */ /* 0x0002a80000000c00 */
[C---:B-1----:R-:W-:Y:S02]  /*6960*/  @!P0 FMUL.FTZ R3, R5.reuse, R4 ;  /* 0x0000000405038220 */ /* 0x042fe40000410000 */
[----:B--2---:R-:W-:Y:S01]  /*6970*/  @!P0 IMAD.MOV.U32 R42, RZ, RZ, R49 ;  /* 0x000000ffff2a8224 */ /* 0x004fe200078e0031 */
[----:B------:R-:W-:Y:S05]  /*6980*/  @!P0 MOV R56, R48 ;  /* 0x0000003000388202 */ /* 0x000fea0000000f00 */
[--C-:B------:R-:W-:Y:S02]  /*6990*/  @!P0 HADD2.F32 R6, -RZ, R56.reuse.H0_H0 ;  /* 0x20000038ff068230 */ /* 0x100fe40000004100 */
[----:B------:R-:W-:Y:S03]  /*69a0*/  @!P0 HADD2.F32 R14, -RZ, R56.H1_H1 ;  /* 0x30000038ff0e8230 */ /* 0x000fe60000004100 */
[C---:B------:R-:W-:Y:S02]  /*69b0*/  @!P0 FMUL.FTZ R4, R6.reuse, R4 ;  /* 0x0000000406048220 */ /* 0x040fe40000410000 */
[-C--:B------:R-:W-:Y:S01]  /*69c0*/  @!P0 FFMA.FTZ R3, R6, R40.reuse, R3 ;  /* 0x0000002806038223 */ /* 0x080fe20000010003 */
[----:B------:R-:W-:Y:S01]  /*69d0*/  @!P0 MOV R6, R17 ;  /* 0x0000001100068202 */ /* 0x000fe20000000f00 */
[----:B------:R-:W-:Y:S01]  /*69e0*/  @!P0 FFMA.FTZ R79, R5, R40, -R4 ;  /* 0x00000028054f8223 */ /* 0x000fe20000010804 */
[----:B------:R-:W-:Y:S02]  /*69f0*/  @!P0 HADD2.F32 R5, -RZ, R15.H0_H0 ;  /* 0x2000000fff058230 */ /* 0x000fe40000004100 */
[----:B------:R-:W-:Y:S02]  /*6a00*/  @!P0 HADD2.F32 R40, -RZ, R42.H0_H0 ;  /* 0x2000002aff288230 */ /* 0x000fe40000004100 */
[----:B------:R-:W-:Y:S02]  /*6a10*/  @!P0 HADD2.F32 R4, -RZ, R6.H0_H0 ;  /* 0x20000006ff048230 */ /* 0x000fe40000004100 */
[----:B------:R-:W-:Y:S01]  /*6a20*/  @!P0 HADD2.F32 R42, -RZ, R42.H1_H1 ;  /* 0x3000002aff2a8230 */ /* 0x000fe20000004100 */
[-C--:B------:R-:W-:Y:S01]  /*6a30*/  @!P0 FMUL.FTZ R45, R40, R5.reuse ;  /* 0x00000005282d8220 */ /* 0x080fe20000410000 */
[----:B------:R-:W-:Y:S01]  /*6a40*/  @!P0 HADD2.F32 R6, -RZ, R6.H1_H1 ;  /* 0x30000006ff068230 */ /* 0x000fe20000004100 */
[C---:B------:R-:W-:Y:S02]  /*6a50*/  @!P0 FMUL.FTZ R5, R4.reuse, R5 ;  /* 0x0000000504058220 */ /* 0x040fe40000410000 */
[----:B------:R-:W-:Y:S02]  /*6a60*/  @!P0 FFMA.FTZ R45, R4, R41, -R45 ;  /* 0x00000029042d8223 */ /* 0x000fe4000001082d */
[----:B------:R-:W-:Y:S04]  /*6a70*/  @!P0 FMUL.FTZ R4, R42, R9 ;  /* 0x000000092a048220 */ /* 0x000fe80000410000 */
[C---:B------:R-:W-:Y:S02]  /*6a80*/  @!P0 FFMA.FTZ R4, R6.reuse, R43, -R4 ;  /* 0x0000002b06048223 */ /* 0x040fe40000010804 */
[----:B------:R-:W-:Y:S01]  /*6a90*/  @!P0 FMUL.FTZ R6, R6, R9 ;  /* 0x0000000906068220 */ /* 0x000fe20000410000 */
[----:B------:R-:W-:Y:S01]  /*6aa0*/  @!P0 HADD2.F32 R9, -RZ, R44.H0_H0 ;  /* 0x2000002cff098230 */ /* 0x000fe20000004100 */
[----:B------:R-:W-:Y:S01]  /*6ab0*/  @!P0 IMAD.MOV.U32 R44, RZ, RZ, R50 ;  /* 0x000000ffff2c8224 */ /* 0x000fe200078e0032 */
[----:B------:R-:W-:Y:S01]  /*6ac0*/  @!P0 F2FP.PACK_AB R56, R4, R45 ;  /* 0x0000002d0438823e */ /* 0x000fe200000000ff */
[----:B------:R-:W-:Y:S01]  /*6ad0*/  @!P0 HADD2.F32 R4, -RZ, R13.H1_H1 ;  /* 0x3000000dff048230 */ /* 0x000fe20000004100 */
[----:B------:R-:W-:Y:S02]  /*6ae0*/  @!P0 FMUL.FTZ R13, R14, R8 ;  /* 0x000000080e0d8220 */ /* 0x000fe40000410000 */
[----:B------:R-:W-:Y:S02]  /*6af0*/  @!P0 MOV R17, R56 ;  /* 0x0000003800118202 */ /* 0x000fe40000000f00 */
[CC--:B------:R-:W-:Y:S02]  /*6b00*/  @!P0 FFMA.FTZ R13, R4.reuse, R9.reuse, -R13 ;  /* 0x00000009040d8223 */ /* 0x0c0fe4000001080d */
[----:B------:R-:W-:Y:S01]  /*6b10*/  @!P0 FMUL.FTZ R4, R4, R8 ;  /* 0x0000000804048220 */ /* 0x000fe20000410000 */
[----:B------:R-:W-:Y:S01]  /*6b20*/  @!P0 HADD2.F32 R8, -RZ, R15.H1_H1 ;  /* 0x3000000fff088230 */ /* 0x000fe20000004100 */
[----:B------:R-:W-:Y:S01]  /*6b30*/  @!P0 SHF.R.U64 R15, R10, 0x10, R11 ;  /* 0x000000100a0f8819 */ /* 0x000fe2000000120b */
[----:B------:R-:W-:Y:S01]  /*6b40*/  @!P0 HADD2.F32 R10, -RZ, R28.H0_H0 ;  /* 0x2000001cff0a8230 */ /* 0x000fe20000004100 */
[----:B------:R-:W-:Y:S01]  /*6b50*/  @!P0 FFMA.FTZ R4, R14, R9, R4 ;  /* 0x000000090e048223 */ /* 0x000fe20000010004 */
[----:B------:R-:W-:Y:S01]  /*6b60*/  @!P0 F2FP.PACK_AB R45, R13, R79 ;  /* 0x0000004f0d2d823e */ /* 0x000fe200000000ff */
[----:B------:R-:W-:Y:S01]  /*6b70*/  @!P0 FFMA.FTZ R5, R40, R41, R5 ;  /* 0x0000002928058223 */ /* 0x000fe20000010005 */
[----:B------:R-:W-:Y:S01]  /*6b80*/  @!P0 MOV R13, R18 ;  /* 0x00000012000d8202 */ /* 0x000fe20000000f00 */
[----:B------:R-:W-:Y:S01]  /*6b90*/  @!P0 FFMA.FTZ R6, R42, R43, R6 ;  /* 0x0000002b2a068223 */ /* 0x000fe20000010006 */
[----:B------:R-:W-:Y:S01]  /*6ba0*/  @!P0 HADD2.F32 R40, -RZ, R44.H0_H0 ;  /* 0x2000002cff288230 */ /* 0x000fe20000004100 */
[----:B------:R-:W-:Y:S01]  /*6bb0*/  @!P0 IMAD.MOV.U32 R16, RZ, RZ, R45 ;  /* 0x000000ffff108224 */ /* 0x000fe200078e002d */
[----:B------:R-:W-:Y:S01]  /*6bc0*/  @!P0 HADD2.F32 R41, -RZ, R57.H0_H0 ;  /* 0x20000039ff298230 */ /* 0x000fe20000004100 */
[----:B------:R-:W-:Y:S01]  /*6bd0*/  @!P0 SHF.R.U32.HI R14, RZ, 0x10, R11 ;  /* 0x00000010ff0e8819 */ /* 0x000fe2000001160b */
[----:B------:R-:W-:Y:S01]  /*6be0*/  @!P0 HADD2.F32 R9, -RZ, R13.H0_H0 ;  /* 0x2000000dff098230 */ /* 0x000fe20000004100 */
[-C--:B------:R-:W-:Y:S01]  /*6bf0*/  @!P0 FMUL.FTZ R42, R40, R8.reuse ;  /* 0x00000008282a8220 */ /* 0x080fe20000410000 */
[----:B------:R-:W-:Y:S02]  /*6c00*/  @!P0 MOV R11, R19 ;  /* 0x00000013000b8202 */ /* 0x000fe40000000f00 */
[----:B------:R-:W-:Y:S01]  /*6c10*/  @!P0 SHF.R.U32.HI R43, RZ, 0x10, R47 ;  /* 0x00000010ff2b8819 */ /* 0x000fe2000001162f */
[C---:B------:R-:W-:Y:S01]  /*6c20*/  @!P0 FFMA.FTZ R79, R9.reuse, R41, -R42 ;  /* 0x00000029094f8223 */ /* 0x040fe2000001082a */
[----:B------:R-:W-:Y:S01]  /*6c30*/  @!P0 MOV R42, R51 ;  /* 0x00000033002a8202 */ /* 0x000fe20000000f00 */
[----:B------:R-:W-:Y:S01]  /*6c40*/  @!P0 FMUL.FTZ R8, R9, R8 ;  /* 0x0000000809088220 */ /* 0x000fe20000410000 */
[----:B------:R-:W-:Y:S01]  /*6c50*/  @!P0 HADD2.F32 R9, -RZ, R11.H0_H0 ;  /* 0x2000000bff098230 */ /* 0x000fe20000004100 */
[----:B------:R-:W-:Y:S01]  /*6c60*/  @!P0 F2FP.PACK_AB R5, R6, R5 ;  /* 0x000000050605823e */ /* 0x000fe200000000ff */
[----:B------:R-:W-:Y:S01]  /*6c70*/  @!P0 HADD2.F32 R28, -RZ, R14.H0_H0 ;  /* 0x2000000eff1c8230 */ /* 0x000fe20000004100 */
[----:B------:R-:W-:Y:S01]  /*6c80*/  @!P0 FFMA.FTZ R8, R40, R41, R8 ;  /* 0x0000002928088223 */ /* 0x000fe20000010008 */
[--C-:B------:R-:W-:Y:S02]  /*6c90*/  @!P0 HADD2.F32 R40, -RZ, R42.reuse.H0_H0 ;  /* 0x2000002aff288230 */ /* 0x100fe40000004100 */
[----:B------:R-:W-:Y:S01]  /*6ca0*/  @!P0 IMAD.MOV.U32 R49, RZ, RZ, R5 ;  /* 0x000000ffff318224 */ /* 0x000fe200078e0005 */
[----:B------:R-:W-:Y:S02]  /*6cb0*/  @!P0 HADD2.F32 R41, -RZ, R57.H1_H1 ;  /* 0x30000039ff298230 */ /* 0x000fe40000004100 */
[-C--:B------:R-:W-:Y:S01]  /*6cc0*/  @!P0 FMUL.FTZ R45, R40, R10.reuse ;  /* 0x0000000a282d8220 */ /* 0x080fe20000410000 */
[----:B------:R-:W-:Y:S01]  /*6cd0*/  @!P0 HADD2.F32 R42, -RZ, R42.H1_H1 ;  /* 0x3000002aff2a8230 */ /* 0x000fe20000004100 */
[C---:B------:R-:W-:Y:S01]  /*6ce0*/  @!P0 FMUL.FTZ R10, R9.reuse, R10 ;  /* 0x0000000a090a8220 */ /* 0x040fe20000410000 */
[----:B------:R-:W-:Y:S01]  /*6cf0*/  @!P0 HADD2.F32 R43, -RZ, R43.H0_H0 ;  /* 0x2000002bff2b8230 */ /* 0x000fe20000004100 */
[----:B------:R-:W-:Y:S01]  /*6d00*/  @!P0 FFMA.FTZ R45, R9, R41, -R45 ;  /* 0x00000029092d8223 */ /* 0x000fe2000001082d */
[----:B------:R-:W-:Y:S01]  /*6d10*/  @!P0 HADD2.F32 R11, -RZ, R11.H1_H1 ;  /* 0x3000000bff0b8230 */ /* 0x000fe20000004100 */
[-C--:B------:R-:W-:Y:S01]  /*6d20*/  @!P0 FMUL.FTZ R9, R42, R28.reuse ;  /* 0x0000001c2a098220 */ /* 0x080fe20000410000 */
[----:B------:R-:W-:Y:S02]  /*6d30*/  @!P0 HADD2.F32 R14, -RZ, R15.H0_H0 ;  /* 0x2000000fff0e8230 */ /* 0x000fe40000004100 */
[----:B------:R-:W-:Y:S01]  /*6d40*/  @!P0 HADD2.F32 R15, -RZ, R44.H1_H1 ;  /* 0x3000002cff0f8230 */ /* 0x000fe20000004100 */
[C---:B------:R-:W-:Y:S01]  /*6d50*/  @!P0 FFMA.FTZ R44, R11.reuse, R43, -R9 ;  /* 0x0000002b0b2c8223 */ /* 0x040fe20000010809 */
[----:B------:R-:W-:Y:S01]  /*6d60*/  @!P0 HADD2.F32 R9, -RZ, R13.H1_H1 ;  /* 0x3000000dff098230 */ /* 0x000fe20000004100 */
[----:B------:R-:W-:Y:S01]  /*6d70*/  @!P0 FMUL.FTZ R11, R11, R28 ;  /* 0x0000001c0b0b8220 */ /* 0x000fe20000410000 */
[----:B------:R-:W-:Y:S01]  /*6d80*/  @!P0 HADD2.F32 R28, -RZ, R46.H0_H0 ;  /* 0x2000002eff1c8230 */ /* 0x000fe20000004100 */
[----:B------:R-:W-:Y:S01]  /*6d90*/  @!P0 FMUL.FTZ R13, R15, R14 ;  /* 0x0000000e0f0d8220 */ /* 0x000fe20000410000 */
[----:B------:R-:W-:Y:S03]  /*6da0*/  @!P0 F2FP.PACK_AB R44, R44, R45 ;  /* 0x0000002d2c2c823e */ /* 0x000fe600000000ff */
[C---:B------:R-:W-:Y:S01]  /*6db0*/  @!P0 FFMA.FTZ R13, R9.reuse, R28, -R13 ;  /* 0x0000001c090d8223 */ /* 0x040fe2000001080d */
[----:B------:R-:W-:Y:S01]  /*6dc0*/  @!P0 MOV R19, R44 ;  /* 0x0000002c00138202 */ /* 0x000fe20000000f00 */
[----:B------:R-:W-:Y:S03]  /*6dd0*/  @!P0 FMUL.FTZ R9, R9, R14 ;  /* 0x0000000e09098220 */ /* 0x000fe60000410000 */
[----:B------:R-:W-:Y:S01]  /*6de0*/  @!P0 F2FP.PACK_AB R14, R13, R79 ;  /* 0x0000004f0d0e823e */ /* 0x000fe200000000ff */
[----:B------:R-:W-:Y:S01]  /*6df0*/  @!P0 FFMA.FTZ R9, R15, R28, R9 ;  /* 0x0000001c0f098223 */ /* 0x000fe20000010009 */
[----:B------:R-:W-:Y:S01]  /*6e00*/  @!P0 F2FP.PACK_AB R13, R4, R3 ;  /* 0x00000003040d823e */ /* 0x000fe200000000ff */
[----:B------:R-:W-:Y:S02]  /*6e10*/  @!P0 FFMA.FTZ R10, R40, R41, R10 ;  /* 0x00000029280a8223 */ /* 0x000fe4000001000a */
[----:B------:R-:W-:Y:S01]  /*6e20*/  @!P0 FFMA.FTZ R11, R42, R43, R11 ;  /* 0x0000002b2a0b8223 */ /* 0x000fe2000001000b */
[----:B------:R-:W-:Y:S01]  /*6e30*/  @!P0 F2FP.PACK_AB R4, R9, R8 ;  /* 0x000000080904823e */ /* 0x000fe200000000ff */
[----:B------:R-:W-:Y:S01]  /*6e40*/  @!P0 IMAD.MOV.U32 R18, RZ, RZ, R14 ;  /* 0x000000ffff128224 */ /* 0x000fe200078e000e */
[----:B------:R-:W-:Y:S02]  /*6e50*/  @!P0 MOV R48, R13 ;  /* 0x0000000d00308202 */ /* 0x000fe40000000f00 */
[----:B------:R-:W-:Y:S02]  /*6e60*/  @!P0 F2FP.PACK_AB R3, R11, R10 ;  /* 0x0000000a0b03823e */ /* 0x000fe400000000ff */
[----:B------:R-:W-:Y:S02]  /*6e70*/  @!P0 MOV R50, R4 ;  /* 0x0000000400328202 */ /* 0x000fe40000000f00 */
[----:B------:R-:W-:Y:S02]  /*6e80*/  @!P0 MOV R51, R3 ;  /* 0x0000000300338202 */ /* 0x000fe40000000f00 */
[C---:B------:R-:W-:Y:S04]  /*6e90*/  LEA R4, P0, R86.reuse, R76, 0x1 ;  /* 0x0000004c56047211 */ /* 0x040fe800078008ff */
[----:B------:R-:W-:Y:S02]  /*6ea0*/  LEA.HI.X R5, R86, R77, R102, 0x1, P0 ;  /* 0x0000004d56057211 */ /* 0x000fe400000f0c66 */
[C---:B------:R-:W-:Y:S03]  /*6eb0*/  ISETP.GE.AND P0, PT, R78.reuse, c[0x0][0x1d4], PT ;  /* 0x000075004e007a0c */ /* 0x040fe60003f06270 */
[----:B------:R1:W-:Y:S10]  /*6ec0*/  ST.E.128 [R4.64], R16 ;  /* 0x0000001004007985 */ /* 0x0003f4000c101d06 */
[----:B------:R-:W-:Y:S05]  /*6ed0*/  @!P0 IMAD.WIDE R8, R78, 0x2, R76 ;  /* 0x000000024e088825 */ /* 0x000fea00078e024c */
[----:B------:R1:W-:Y:S02]  /*6ee0*/  @!P0 ST.E.128 [R8.64], R48 ;  /* 0x0000003008008985 */ /* 0x0003e4000c101d06 */
.L_x_1744:
[----:B------:R-:W-:Y:S05]  /*6ef0*/  BSYNC B0 ;  /* 0x0000000000007941 */ /* 0x000fea0003800000 */
.L_x_1743:
[----:B------:R-:W-:Y:S11]  /*6f00*/  ISETP.GE.AND P0, PT, R142, c[0x0][0x1d4], PT ;  /* 0x000075008e007a0c */ /* 0x000ff60003f06270 */
[----:B------:R-:W-:Y:S02]  /*6f10*/  @!UPT UIADD3 URZ, URZ, URZ, URZ ;  /* 0x0000003f3f3ff290 */ /* 0x000fe4000fffe03f */
[----:B------:R-:W-:-:S05]  /*6f20*/  @P0 BRA `(.L_x_1742) ;  /* 0x0000076000000947 */ /* 0x000fca0003800000 */
[----:B------:R-:W-:Y:S01]  /*6f30*/  SEL R3, R75, R74, !P2 ;  /* 0x0000004a4b037207 */ /* 0x000fe20005000000 */
[----:B-1----:R-:W1:Y:S01]  /*6f40*/  LDS.128 R16, [R121+0xa080] ;  /* 0x00a0800079107984 */ /* 0x002e620000000c00 */
[----:B------:R-:W-:Y:S02]  /*6f50*/  ISETP.GE.AND P0, PT, R142, c[0x0][0x27c], PT ;  /* 0x00009f008e007a0c */ /* 0x000fe40003f06270 */
[----:B------:R-:W-:Y:S04]  /*6f60*/  SHF.R.S32.HI R4, RZ, 0x1f, R3 ;  /* 0x0000001fff047819 */ /* 0x000fe80000011403 */
[----:B------:R-:W-:Y:S04]  /*6f70*/  LEA.HI R3, R4, R3, RZ, 0x4 ;  /* 0x0000000304037211 */ /* 0x000fe800078f20ff */
[----:B------:R-:W-:Y:S03]  /*6f80*/  LEA.HI.SX32 R3, R3, R72, 0x1c ;  /* 0x0000004803037211 */ /* 0x000fe600078fe2ff */
[----:B------:R-:W-:Y:S01]  /*6f90*/  @!P0 SHF.R.U32.HI R10, RZ, 0x10, R21 ;  /* 0x00000010ff0a8819 */ /* 0x000fe20000011615 */
[--C-:B------:R-:W-:Y:S01]  /*6fa0*/  @!P0 HADD2.F32 R11, -RZ, R58.reuse.H0_H0 ;  /* 0x2000003aff0b8230 */ /* 0x100fe20000004100 */
[----:B------:R-:W-:Y:S01]  /*6fb0*/  SHF.R.S32.HI R4, RZ, 0x1f, R3 ;  /* 0x0000001fff047819 */ /* 0x000fe20000011403 */
[----:B------:R-:W-:Y:S01]  /*6fc0*/  @!P0 HADD2.F32 R14, -RZ, R58.H1_H1 ;  /* 0x3000003aff0e8230 */ /* 0x000fe20000004100 */
[----:B------:R-:W-:Y:S01]  /*6fd0*/  SHF.L.U32 R46, R3, 0x3, RZ ;  /* 0x00000003032e7819 */ /* 0x000fe200000006ff */
[----:B------:R-:W-:Y:S01]  /*6fe0*/  @!P0 HADD2.F32 R10, -RZ, R10.H0_H0 ;  /* 0x2000000aff0a8230 */ /* 0x000fe20000004100 */
[----:B------:R-:W-:Y:S02]  /*6ff0*/  LEA.HI R4, R4, R3, RZ, 0x3 ;  /* 0x0000000304047211 */ /* 0x000fe400078f18ff */
[----:B------:R-:W-:Y:S02]  /*7000*/  @!P0 SHF.R.U32.HI R44, RZ, 0x10, R53 ;  /* 0x00000010ff2c8819 */ /* 0x000fe40000011635 */
[----:B------:R-:W-:Y:S02]  /*7010*/  SHF.R.S32.HI R3, RZ, 0x3, R4 ;  /* 0x00000003ff037819 */ /* 0x000fe40000011404 */
[----:B------:R-:W-:Y:S02]  /*7020*/  LOP3.LUT R4, R223, 0x38, R46, 0xf8, !PT ;  /* 0x00000038df047812 */ /* 0x000fe400078ef82e */
[----:B------:R-:W-:Y:S01]  /*7030*/  @!P0 SHF.R.U64 R9, R20, 0x10, R21 ;  /* 0x0000001014098819 */ /* 0x000fe20000001215 */
[----:B------:R-:W-:Y:S01]  /*7040*/  IMAD R3, R3, 0xc00, R7 ;  /* 0x00000c0003037824 */ /* 0x000fe200078e0207 */
[----:B------:R-:W-:Y:S01]  /*7050*/  LOP3.LUT R4, R4, R159, RZ, 0x3c, !PT ;  /* 0x0000009f04047212 */ /* 0x000fe200078e3cff */
[----:B------:R-:W-:Y:S01]  /*7060*/  @!P0 HADD2.F32 R20, -RZ, R44.H0_H0 ;  /* 0x2000002cff148230 */ /* 0x000fe20000004100 */
[----:B------:R-:W-:Y:S01]  /*7070*/  @!P0 SHF.R.U64 R45, R52, 0x10, R53 ;  /* 0x00000010342d8819 */ /* 0x000fe20000001235 */
[----:B------:R-:W-:Y:S02]  /*7080*/  @!P0 HADD2.F32 R9, -RZ, R9.H0_H0 ;  /* 0x20000009ff098230 */ /* 0x000fe40000004100 */
[----:B------:R-:W-:Y:S01]  /*7090*/  IMAD.IADD R3, R3, 0x1, R4 ;  /* 0x0000000103037824 */ /* 0x000fe200078e0204 */
[----:B------:R-:W-:Y:S01]  /*70a0*/  @!P0 HADD2.F32 R4, -RZ, R29.H0_H0 ;  /* 0x2000001dff048230 */ /* 0x000fe20000004100 */
[----:B-1----:R-:W-:Y:S03]  /*70b0*/  @!P0 IMAD.MOV.U32 R8, RZ, RZ, R16 ;  /* 0x000000ffff088224 */ /* 0x002fe600078e0010 */
[----:B------:R-:W-:Y:S02]  /*70c0*/  SHF.L.U32 R3, R3, 0x1, RZ ;  /* 0x0000000103037819 */ /* 0x000fe400000006ff */
[----:B------:R-:W-:Y:S03]  /*70d0*/  @!P0 HADD2.F32 R5, -RZ, R8.H0_H0 ;  /* 0x20000008ff058230 */ /* 0x000fe60000004100 */
[----:B------:R1:W2:Y:S02]  /*70e0*/  LDS.128 R40, [R3+0xa080] ;  /* 0x00a0800003287984 */ /* 0x0002a40000000c00 */
[C---:B-1----:R-:W-:Y:S02]  /*70f0*/  @!P0 FMUL.FTZ R3, R5.reuse, R4 ;  /* 0x0000000405038220 */ /* 0x042fe40000410000 */
[----:B--2---:R-:W-:Y:S01]  /*7100*/  @!P0 IMAD.MOV.U32 R15, RZ, RZ, R41 ;  /* 0x000000ffff0f8224 */ /* 0x004fe200078e0029 */
[----:B------:R-:W-:Y:S04]  /*7110*/  @!P0 MOV R28, R40 ;  /* 0x00000028001c8202 */ /* 0x000fe80000000f00 */
[--C-:B------:R-:W-:Y:S02]  /*7120*/  @!P0 HADD2.F32 R13, -RZ, R15.reuse.H0_H0 ;  /* 0x2000000fff0d8230 */ /* 0x100fe40000004100 */
[----:B------:R-:W-:Y:S02]  /*7130*/  @!P0 HADD2.F32 R6, -RZ, R28.H0_H0 ;  /* 0x2000001cff068230 */ /* 0x000fe40000004100 */
[----:B------:R-:W-:Y:S03]  /*7140*/  @!P0 HADD2.F32 R15, -RZ, R15.H1_H1 ;  /* 0x3000000fff0f8230 */ /* 0x000fe60000004100 */
[C---:B------:R-:W-:Y:S02]  /*7150*/  @!P0 FMUL.FTZ R4, R6.reuse, R4 ;  /* 0x0000000406048220 */ /* 0x040fe40000410000 */
[----:B------:R-:W-:Y:S01]  /*7160*/  @!P0 FFMA.FTZ R3, R6, R11, R3 ;  /* 0x0000000b06038223 */ /* 0x000fe20000010003 */
[----:B------:R-:W-:Y:S01]  /*7170*/  @!P0 MOV R6, R17 ;  /* 0x0000001100068202 */ /* 0x000fe20000000f00 */
[----:B------:R-:W-:Y:S01]  /*7180*/  @!P0 FFMA.FTZ R47, R5, R11, -R4 ;  /* 0x0000000b052f8223 */ /* 0x000fe20000010804 */
[----:B------:R-:W-:Y:S01]  /*7190*/  @!P0 HADD2.F32 R5, -RZ, R29.H1_H1 ;  /* 0x3000001dff058230 */ /* 0x000fe20000004100 */
[----:B------:R-:W-:Y:S02]  /*71a0*/  @!P0 IMAD.MOV.U32 R29, RZ, RZ, R42 ;  /* 0x000000ffff1d8224 */ /* 0x000fe400078e002a */
[--C-:B------:R-:W-:Y:S02]  /*71b0*/  @!P0 HADD2.F32 R4, -RZ, R6.reuse.H0_H0 ;  /* 0x20000006ff048230 */ /* 0x100fe40000004100 */
[-C--:B------:R-:W-:Y:S01]  /*71c0*/  @!P0 FMUL.FTZ R11, R13, R5.reuse ;  /* 0x000000050d0b8220 */ /* 0x080fe20000410000 */
[----:B------:R-:W-:Y:S02]  /*71d0*/  @!P0 HADD2.F32 R6, -RZ, R6.H1_H1 ;  /* 0x30000006ff068230 */ /* 0x000fe40000004100 */
[C---:B------:R-:W-:Y:S02]  /*71e0*/  @!P0 FMUL.FTZ R5, R4.reuse, R5 ;  /* 0x0000000504058220 */ /* 0x040fe40000410000 */
[----:B------:R-:W-:Y:S01]  /*71f0*/  @!P0 FFMA.FTZ R21, R4, R14, -R11 ;  /* 0x0000000e04158223 */ /* 0x000fe2000001080b */
[----:B------:R-:W-:Y:S01]  /*7200*/  @!P0 HADD2.F32 R11, -RZ, R28.H1_H1 ;  /* 0x3000001cff0b8230 */ /* 0x000fe20000004100 */
[----:B------:R-:W-:Y:S04]  /*7210*/  @!P0 FMUL.FTZ R4, R15, R10 ;  /* 0x0000000a0f048220 */ /* 0x000fe80000410000 */
[C---:B------:R-:W-:Y:S02]  /*7220*/  @!P0 FFMA.FTZ R4, R6.reuse, R20, -R4 ;  /* 0x0000001406048223 */ /* 0x040fe40000010804 */
[----:B------:R-:W-:Y:S01]  /*7230*/  @!P0 FMUL.FTZ R6, R6, R10 ;  /* 0x0000000a06068220 */ /* 0x000fe20000410000 */
[----:B------:R-:W-:Y:S02]  /*7240*/  @!P0 HADD2.F32 R10, -RZ, R45.H0_H0 ;  /* 0x2000002dff0a8230 */ /* 0x000fe40000004100 */
[----:B------:R-:W-:Y:S01]  /*7250*/  @!P0 F2FP.PACK_AB R28, R4, R21 ;  /* 0x00000015041c823e */ /* 0x000fe200000000ff */
[----:B------:R-:W-:Y:S01]  /*7260*/  @!P0 HADD2.F32 R4, -RZ, R8.H1_H1 ;  /* 0x30000008ff048230 */ /* 0x000fe20000004100 */
[CC--:B------:R-:W-:Y:S02]  /*7270*/  @!P0 FMUL.FTZ R8, R11.reuse, R9.reuse ;  /* 0x000000090b088220 */ /* 0x0c0fe40000410000 */
[----:B------:R-:W-:Y:S02]  /*7280*/  @!P0 MOV R17, R28 ;  /* 0x0000001c00118202 */ /* 0x000fe40000000f00 */
[CC--:B------:R-:W-:Y:S01]  /*7290*/  @!P0 FFMA.FTZ R8, R4.reuse, R10.reuse, -R8 ;  /* 0x0000000a04088223 */ /* 0x0c0fe20000010808 */
[----:B------:R-:W-:Y:S01]  /*72a0*/  @!P0 SHF.R.U32.HI R28, RZ, 0x10, R55 ;  /* 0x00000010ff1c8819 */ /* 0x000fe20000011637 */
[----:B------:R-:W-:Y:S03]  /*72b0*/  @!P0 FMUL.FTZ R4, R4, R9 ;  /* 0x0000000904048220 */ /* 0x000fe60000410000 */
[----:B------:R-:W-:Y:S01]  /*72c0*/  @!P0 F2FP.PACK_AB R21, R8, R47 ;  /* 0x0000002f0815823e */ /* 0x000fe200000000ff */
[----:B------:R-:W-:Y:S01]  /*72d0*/  @!P0 FFMA.FTZ R4, R11, R10, R4 ;  /* 0x0000000a0b048223 */ /* 0x000fe20000010004 */
[----:B------:R-:W-:Y:S01]  /*72e0*/  @!P0 HADD2.F32 R8, -RZ, R30.H0_H0 ;  /* 0x2000001eff088230 */ /* 0x000fe20000004100 */
[----:B------:R-:W-:Y:S01]  /*72f0*/  @!P0 FFMA.FTZ R5, R13, R14, R5 ;  /* 0x0000000e0d058223 */ /* 0x000fe20000010005 */
[----:B------:R-:W-:Y:S01]  /*7300*/  @!P0 MOV R13, R18 ;  /* 0x00000012000d8202 */ /* 0x000fe20000000f00 */
[----:B------:R-:W-:Y:S01]  /*7310*/  @!P0 FFMA.FTZ R6, R15, R20, R6 ;  /* 0x000000140f068223 */ /* 0x000fe20000010006 */
[----:B------:R-:W-:Y:S01]  /*7320*/  @!P0 HADD2.F32 R10, -RZ, R29.H0_H0 ;  /* 0x2000001dff0a8230 */ /* 0x000fe20000004100 */
[----:B------:R-:W-:Y:S01]  /*7330*/  @!P0 IMAD.MOV.U32 R16, RZ, RZ, R21 ;  /* 0x000000ffff108224 */ /* 0x000fe200078e0015 */
[----:B------:R-:W-:Y:S01]  /*7340*/  @!P0 HADD2.F32 R11, -RZ, R59.H0_H0 ;  /* 0x2000003bff0b8230 */ /* 0x000fe20000004100 */
[--C-:B------:R-:W-:Y:S01]  /*7350*/  @!P0 SHF.R.U64 R15, R22, 0x10, R23.reuse ;  /* 0x00000010160f8819 */ /* 0x100fe20000001217 */
[----:B------:R-:W-:Y:S01]  /*7360*/  @!P0 HADD2.F32 R9, -RZ, R13.H0_H0 ;  /* 0x2000000dff098230 */ /* 0x000fe20000004100 */
[CC--:B------:R-:W-:Y:S01]  /*7370*/  @!P0 FMUL.FTZ R20, R10.reuse, R8.reuse ;  /* 0x000000080a148220 */ /* 0x0c0fe20000410000 */
[----:B------:R-:W-:Y:S01]  /*7380*/  @!P0 SHF.R.U32.HI R14, RZ, 0x10, R23 ;  /* 0x00000010ff0e8819 */ /* 0x000fe20000011617 */
[----:B------:R-:W-:Y:S01]  /*7390*/  @!P0 HADD2.F32 R22, -RZ, R59.H1_H1 ;  /* 0x3000003bff168230 */ /* 0x000fe20000004100 */
[----:B------:R-:W-:Y:S01]  /*73a0*/  @!P0 MOV R23, R43 ;  /* 0x0000002b00178202 */ /* 0x000fe20000000f00 */
[C---:B------:R-:W-:Y:S01]  /*73b0*/  @!P0 FMUL.FTZ R8, R9.reuse, R8 ;  /* 0x0000000809088220 */ /* 0x040fe20000410000 */
[----:B------:R-:W-:Y:S01]  /*73c0*/  @!P0 HADD2.F32 R28, -RZ, R28.H0_H0 ;  /* 0x2000001cff1c8230 */ /* 0x000fe20000004100 */
[-C--:B------:R-:W-:Y:S01]  /*73d0*/  @!P0 FFMA.FTZ R45, R9, R11.reuse, -R20 ;  /* 0x0000000b092d8223 */ /* 0x080fe20000010814 */
[----:B------:R-:W-:Y:S01]  /*73e0*/  @!P0 HADD2.F32 R20, -RZ, R14.H0_H0 ;  /* 0x2000000eff148230 */ /* 0x000fe20000004100 */
[----:B------:R-:W-:Y:S01]  /*73f0*/  @!P0 FFMA.FTZ R8, R10, R11, R8 ;  /* 0x0000000b0a088223 */ /* 0x000fe20000010008 */
[----:B------:R-:W-:Y:S01]  /*7400*/  @!P0 MOV R11, R19 ;  /* 0x00000013000b8202 */ /* 0x000fe20000000f00 */
[----:B------:R-:W-:Y:S01]  /*7410*/  @!P0 HADD2.F32 R10, -RZ, R30.H1_H1 ;  /* 0x3000001eff0a8230 */ /* 0x000fe20000004100 */
[----:B------:R-:W-:Y:S01]  /*7420*/  @!P0 SHF.R.U64 R30, R54, 0x10, R55 ;  /* 0x00000010361e8819 */ /* 0x000fe20000001237 */
[----:B------:R-:W-:Y:S01]  /*7430*/  @!P0 HADD2.F32 R21, -RZ, R23.H0_H0 ;  /* 0x20000017ff158230 */ /* 0x000fe20000004100 */
[----:B------:R-:W-:Y:S01]  /*7440*/  @!P0 F2FP.PACK_AB R5, R6, R5 ;  /* 0x000000050605823e */ /* 0x000fe200000000ff */
[----:B------:R-:W-:Y:S02]  /*7450*/  @!P0 HADD2.F32 R9, -RZ, R11.H0_H0 ;  /* 0x2000000bff098230 */ /* 0x000fe40000004100 */
[----:B------:R-:W-:Y:S01]  /*7460*/  @!P0 HADD2.F32 R23, -RZ, R23.H1_H1 ;  /* 0x30000017ff178230 */ /* 0x000fe20000004100 */
[-C--:B------:R-:W-:Y:S01]  /*7470*/  @!P0 FMUL.FTZ R44, R21, R10.reuse ;  /* 0x0000000a152c8220 */ /* 0x080fe20000410000 */
[----:B------:R-:W-:Y:S01]  /*7480*/  @!P0 HADD2.F32 R11, -RZ, R11.H1_H1 ;  /* 0x3000000bff0b8230 */ /* 0x000fe20000004100 */
[C---:B------:R-:W-:Y:S01]  /*7490*/  @!P0 FMUL.FTZ R10, R9.reuse, R10 ;  /* 0x0000000a090a8220 */ /* 0x040fe20000410000 */
[----:B------:R-:W-:Y:S01]  /*74a0*/  @!P0 HADD2.F32 R14, -RZ, R15.H0_H0 ;  /* 0x2000000fff0e8230 */ /* 0x000fe20000004100 */
[----:B------:R-:W-:Y:S01]  /*74b0*/  @!P0 FFMA.FTZ R44, R9, R22, -R44 ;  /* 0x00000016092c8223 */ /* 0x000fe2000001082c */
[----:B------:R-:W-:Y:S01]  /*74c0*/  @!P0 HADD2.F32 R15, -RZ, R29.H1_H1 ;  /* 0x3000001dff0f8230 */ /* 0x000fe20000004100 */
[----:B------:R-:W-:Y:S02]  /*74d0*/  @!P0 FMUL.FTZ R9, R23, R20 ;  /* 0x0000001417098220 */ /* 0x000fe40000410000 */
[----:B------:R-:W-:Y:S02]  /*74e0*/  @!P0 IMAD.MOV.U32 R41, RZ, RZ, R5 ;  /* 0x000000ffff298224 */ /* 0x000fe400078e0005 */
        /* <DEDUP_REMOVED lines=26> */
.L_x_1742:
[----:B-123--:R-:W-:Y:S05]  /*7690*/  BSYNC B1 ;  /* 0x0000000000017941 */ /* 0x00efea0003800000 */
.L_x_1741:
[----:B------:R1:W2:Y:S04]  /*76a0*/  SHFL.IDX PT, R45, R80, 0x1, 0x181f ;  /* 0x00381f00502d7f89 */ /* 0x0002a800000e0000 */
[----:B------:R1:W3:Y:S01]  /*76b0*/  SHFL.IDX PT, R44, R81, 0x1, 0x181f ;  /* 0x00381f00512c7f89 */ /* 0x0002e200000e0000 */
[----:B------:R-:W-:-:S05]  /*76c0*/  @P5 BRA `(.L_x_1730) ;  /* 0x0000130000005947 */ /* 0x000fca0003800000 */
[----:B------:R-:W-:Y:S01]  /*76d0*/  ISETP.GE.AND P0, PT, R140, c[0x0][0x1d4], PT ;  /* 0x000075008c007a0c */ /* 0x000fe20003f06270 */
[----:B------:R-:W-:Y:S01]  /*76e0*/  BSSY B0, `(.L_x_1745) ;  /* 0x0000079000007945 */ /* 0x000fe20003800000 */
[----:B------:R-:W-:Y:S11]  /*76f0*/  SHF.R.U32.HI R30, RZ, 0x3, R222 ;  /* 0x00000003ff1e7819 */ /* 0x000ff600000116de */
[----:B------:R-:W-:-:S05]  /*7700*/  @P0 BRA `(.L_x_1746) ;  /* 0x0000076000000947 */ /* 0x000fca0003800000 */
[----:B------:R-:W-:Y:S01]  /*7710*/  SEL R3, R75, R74, !P1 ;  /* 0x0000004a4b037207 */ /* 0x000fe20004800000 */
[----:B------:R-:W4:Y:S01]  /*7720*/  LDS.128 R16, [R122+0xa080] ;  /* 0x00a080007a107984 */ /* 0x000f220000000c00 */
        /* <DEDUP_REMOVED lines=13> */
[----:B------:R-:W-:Y:S01]  /*7800*/  LOP3.LUT R4, R222, 0x38, R28, 0xf8, !PT ;  /* 0x00000038de047812 */ /* 0x000fe200078ef81c */
[----:B------:R-:W-:Y:S01]  /*7810*/  @!P0 HADD2.F32 R20, -RZ, R20.H0_H0 ;  /* 0x20000014ff148230 */ /* 0x000fe20000004100 */
[----:B------:R-:W-:Y:S01]  /*7820*/  @!P0 SHF.R.U64 R10, R24, 0x10, R25 ;  /* 0x00000010180a8819 */ /* 0x000fe20000001219 */
[----:B------:R-:W-:Y:S01]  /*7830*/  IMAD R3, R3, 0xc00, R12 ;  /* 0x00000c0003037824 */ /* 0x000fe200078e020c */
[----:B------:R-:W-:Y:S02]  /*7840*/  LOP3.LUT R4, R4, R30, RZ, 0x3c, !PT ;  /* 0x0000001e04047212 */ /* 0x000fe400078e3cff */
[----:B------:R-:W-:Y:S01]  /*7850*/  @!P0 SHF.R.U64 R22, R60, 0x10, R61 ;  /* 0x000000103c168819 */ /* 0x000fe2000000123d */
[----:B------:R-:W-:Y:S02]  /*7860*/  @!P0 HADD2.F32 R10, -RZ, R10.H0_H0 ;  /* 0x2000000aff0a8230 */ /* 0x000fe40000004100 */
[----:B------:R-:W-:Y:S01]  /*7870*/  IMAD.IADD R3, R3, 0x1, R4 ;  /* 0x0000000103037824 */ /* 0x000fe200078e0204 */
[----:B------:R-:W-:Y:S01]  /*7880*/  @!P0 HADD2.F32 R4, -RZ, R31.H0_H0 ;  /* 0x2000001fff048230 */ /* 0x000fe20000004100 */
[----:B----4-:R-:W-:Y:S03]  /*7890*/  @!P0 IMAD.MOV.U32 R8, RZ, RZ, R16 ;  /* 0x000000ffff088224 */ /* 0x010fe600078e0010 */
[----:B------:R-:W-:Y:S02]  /*78a0*/  SHF.L.U32 R3, R3, 0x1, RZ ;  /* 0x0000000103037819 */ /* 0x000fe400000006ff */
[----:B------:R-:W-:Y:S03]  /*78b0*/  @!P0 HADD2.F32 R5, -RZ, R8.H0_H0 ;  /* 0x20000008ff058230 */ /* 0x000fe60000004100 */
[----:B------:R4:W5:Y:S02]  /*78c0*/  LDS.128 R40, [R3+0xa080] ;  /* 0x00a0800003287984 */ /* 0x0009640000000c00 */
[C---:B----4-:R-:W-:Y:S02]  /*78d0*/  @!P0 FMUL.FTZ R3, R5.reuse, R4 ;  /* 0x0000000405038220 */ /* 0x050fe40000410000 */
[----:B-----5:R-:W-:Y:S01]  /*78e0*/  @!P0 IMAD.MOV.U32 R15, RZ, RZ, R41 ;  /* 0x000000ffff0f8224 */ /* 0x020fe200078e0029 */
[----:B------:R-:W-:Y:S01]  /*78f0*/  @!P0 MOV R21, R40 ;  /* 0x0000002800158202 */ /* 0x000fe20000000f00 */
[----:B------:R-:W-:Y:S03]  /*7900*/  @!P0 IMAD.MOV.U32 R25, RZ, RZ, R42 ;  /* 0x000000ffff198224 */ /* 0x000fe600078e002a */
[----:B------:R-:W-:Y:S02]  /*7910*/  @!P0 HADD2.F32 R13, -RZ, R15.H0_H0 ;  /* 0x2000000fff0d8230 */ /* 0x000fe40000004100 */
[----:B------:R-:W-:Y:S02]  /*7920*/  @!P0 HADD2.F32 R6, -RZ, R21.H0_H0 ;  /* 0x20000015ff068230 */ /* 0x000fe40000004100 */
[----:B------:R-:W-:Y:S03]  /*7930*/  @!P0 HADD2.F32 R15, -RZ, R15.H1_H1 ;  /* 0x3000000fff0f8230 */ /* 0x000fe60000004100 */
[C---:B------:R-:W-:Y:S02]  /*7940*/  @!P0 FMUL.FTZ R4, R6.reuse, R4 ;  /* 0x0000000406048220 */ /* 0x040fe40000410000 */
[----:B------:R-:W-:Y:S01]  /*7950*/  @!P0 FFMA.FTZ R3, R6, R11, R3 ;  /* 0x0000000b06038223 */ /* 0x000fe20000010003 */
[----:B------:R-:W-:Y:S01]  /*7960*/  @!P0 MOV R6, R17 ;  /* 0x0000001100068202 */ /* 0x000fe20000000f00 */
[----:B------:R-:W-:Y:S01]  /*7970*/  @!P0 FFMA.FTZ R29, R5, R11, -R4 ;  /* 0x0000000b051d8223 */ /* 0x000fe20000010804 */
[----:B------:R-:W-:Y:S03]  /*7980*/  @!P0 HADD2.F32 R5, -RZ, R31.H1_H1 ;  /* 0x3000001fff058230 */ /* 0x000fe60000004100 */
[--C-:B------:R-:W-:Y:S02]  /*7990*/  @!P0 HADD2.F32 R4, -RZ, R6.reuse.H0_H0 ;  /* 0x20000006ff048230 */ /* 0x100fe40000004100 */
[-C--:B------:R-:W-:Y:S01]  /*79a0*/  @!P0 FMUL.FTZ R11, R13, R5.reuse ;  /* 0x000000050d0b8220 */ /* 0x080fe20000410000 */
[----:B------:R-:W-:Y:S02]  /*79b0*/  @!P0 HADD2.F32 R6, -RZ, R6.H1_H1 ;  /* 0x30000006ff068230 */ /* 0x000fe40000004100 */
[C---:B------:R-:W-:Y:S02]  /*79c0*/  @!P0 FMUL.FTZ R5, R4.reuse, R5 ;  /* 0x0000000504058220 */ /* 0x040fe40000410000 */
[----:B------:R-:W-:Y:S01]  /*79d0*/  @!P0 FFMA.FTZ R23, R4, R14, -R11 ;  /* 0x0000000e04178223 */ /* 0x000fe2000001080b */
[----:B------:R-:W-:Y:S01]  /*79e0*/  @!P0 HADD2.F32 R11, -RZ, R21.H1_H1 ;  /* 0x30000015ff0b8230 */ /* 0x000fe20000004100 */
[-C--:B------:R-:W-:Y:S04]  /*79f0*/  @!P0 FMUL.FTZ R4, R15, R9.reuse ;  /* 0x000000090f048220 */ /* 0x080fe80000410000 */
[C---:B------:R-:W-:Y:S02]  /*7a00*/  @!P0 FFMA.FTZ R4, R6.reuse, R20, -R4 ;  /* 0x0000001406048223 */ /* 0x040fe40000010804 */
[----:B------:R-:W-:Y:S01]  /*7a10*/  @!P0 FMUL.FTZ R6, R6, R9 ;  /* 0x0000000906068220 */ /* 0x000fe20000410000 */
[----:B------:R-:W-:Y:S02]  /*7a20*/  @!P0 HADD2.F32 R9, -RZ, R22.H0_H0 ;  /* 0x20000016ff098230 */ /* 0x000fe40000004100 */
[----:B------:R-:W-:Y:S01]  /*7a30*/  @!P0 F2FP.PACK_AB R24, R4, R23 ;  /* 0x000000170418823e */ /* 0x000fe200000000ff */
[----:B------:R-:W-:Y:S01]  /*7a40*/  @!P0 HADD2.F32 R4, -RZ, R8.H1_H1 ;  /* 0x30000008ff048230 */ /* 0x000fe20000004100 */
[C---:B------:R-:W-:Y:S01]  /*7a50*/  @!P0 FMUL.FTZ R8, R11.reuse, R10 ;  /* 0x0000000a0b088220 */ /* 0x040fe20000410000 */
[----:B------:R-:W-:Y:S01]  /*7a60*/  @!P0 MOV R23, R43 ;  /* 0x0000002b00178202 */ /* 0x000fe20000000f00 */
[----:B------:R-:W-:Y:S01]  /*7a70*/  @!P0 HADD2.F32 R22, -RZ, R69.H1_H1 ;  /* 0x30000045ff168230 */ /* 0x000fe20000004100 */
[----:B------:R-:W-:Y:S01]  /*7a80*/  @!P0 MOV R17, R24 ;  /* 0x0000001800118202 */ /* 0x000fe20000000f00 */
[C---:B------:R-:W-:Y:S01]  /*7a90*/  @!P0 FFMA.FTZ R8, R4.reuse, R9, -R8 ;  /* 0x0000000904088223 */ /* 0x040fe20000010808 */
[----:B------:R-:W-:Y:S01]  /*7aa0*/  @!P0 SHF.R.U32.HI R24, RZ, 0x10, R63 ;  /* 0x00000010ff188819 */ /* 0x000fe2000001163f */
[----:B------:R-:W-:Y:S01]  /*7ab0*/  @!P0 FMUL.FTZ R4, R4, R10 ;  /* 0x0000000a04048220 */ /* 0x000fe20000410000 */
[----:B------:R-:W-:Y:S02]  /*7ac0*/  @!P0 HADD2.F32 R10, -RZ, R25.H0_H0 ;  /* 0x20000019ff0a8230 */ /* 0x000fe40000004100 */
[----:B------:R-:W-:Y:S01]  /*7ad0*/  @!P0 F2FP.PACK_AB R21, R8, R29 ;  /* 0x0000001d0815823e */ /* 0x000fe200000000ff */
[----:B------:R-:W-:Y:S01]  /*7ae0*/  @!P0 FFMA.FTZ R4, R11, R9, R4 ;  /* 0x000000090b048223 */ /* 0x000fe20000010004 */
[----:B------:R-:W-:Y:S01]  /*7af0*/  @!P0 HADD2.F32 R8, -RZ, R36.H0_H0 ;  /* 0x20000024ff088230 */ /* 0x000fe20000004100 */
[----:B------:R-:W-:Y:S01]  /*7b00*/  @!P0 FFMA.FTZ R5, R13, R14, R5 ;  /* 0x0000000e0d058223 */ /* 0x000fe20000010005 */
[----:B------:R-:W-:Y:S01]  /*7b10*/  @!P0 MOV R13, R18 ;  /* 0x00000012000d8202 */ /* 0x000fe20000000f00 */
[----:B------:R-:W-:Y:S01]  /*7b20*/  @!P0 FFMA.FTZ R6, R15, R20, R6 ;  /* 0x000000140f068223 */ /* 0x000fe20000010006 */
[----:B------:R-:W-:Y:S01]  /*7b30*/  @!P0 HADD2.F32 R11, -RZ, R69.H0_H0 ;  /* 0x20000045ff0b8230 */ /* 0x000fe20000004100 */
[-C--:B------:R-:W-:Y:S01]  /*7b40*/  @!P0 FMUL.FTZ R20, R10, R8.reuse ;  /* 0x000000080a148220 */ /* 0x080fe20000410000 */
[----:B------:R-:W-:Y:S01]  /*7b50*/  @!P0 SHF.R.U32.HI R14, RZ, 0x10, R27 ;  /* 0x00000010ff0e8819 */ /* 0x000fe2000001161b */
[----:B------:R-:W-:Y:S01]  /*7b60*/  @!P0 IMAD.MOV.U32 R16, RZ, RZ, R21 ;  /* 0x000000ffff108224 */ /* 0x000fe200078e0015 */
[----:B------:R-:W-:Y:S01]  /*7b70*/  @!P0 HADD2.F32 R9, -RZ, R13.H0_H0 ;  /* 0x2000000dff098230 */ /* 0x000fe20000004100 */
[----:B------:R-:W-:Y:S01]  /*7b80*/  @!P0 SHF.R.U64 R15, R26, 0x10, R27 ;  /* 0x000000101a0f8819 */ /* 0x000fe2000000121b */
[--C-:B------:R-:W-:Y:S01]  /*7b90*/  @!P0 HADD2.F32 R21, -RZ, R23.reuse.H0_H0 ;  /* 0x20000017ff158230 */ /* 0x100fe20000004100 */
[----:B------:R-:W-:Y:S01]  /*7ba0*/  @!P0 SHF.R.U64 R26, R62, 0x10, R63 ;  /* 0x000000103e1a8819 */ /* 0x000fe2000000123f */
[----:B------:R-:W-:Y:S01]  /*7bb0*/  @!P0 HADD2.F32 R23, -RZ, R23.H1_H1 ;  /* 0x30000017ff178230 */ /* 0x000fe20000004100 */
[C---:B------:R-:W-:Y:S01]  /*7bc0*/  @!P0 FMUL.FTZ R8, R9.reuse, R8 ;  /* 0x0000000809088220 */ /* 0x040fe20000410000 */
[----:B------:R-:W-:Y:S01]  /*7bd0*/  @!P0 HADD2.F32 R24, -RZ, R24.H0_H0 ;  /* 0x20000018ff188230 */ /* 0x000fe20000004100 */
[-C--:B------:R-:W-:Y:S01]  /*7be0*/  @!P0 FFMA.FTZ R29, R9, R11.reuse, -R20 ;  /* 0x0000000b091d8223 */ /* 0x080fe20000010814 */
[----:B------:R-:W-:Y:S01]  /*7bf0*/  @!P0 HADD2.F32 R20, -RZ, R14.H0_H0 ;  /* 0x2000000eff148230 */ /* 0x000fe20000004100 */
[----:B------:R-:W-:Y:S01]  /*7c00*/  @!P0 FFMA.FTZ R8, R10, R11, R8 ;  /* 0x0000000b0a088223 */ /* 0x000fe20000010008 */
[----:B------:R-:W-:Y:S01]  /*7c10*/  @!P0 MOV R11, R19 ;  /* 0x00000013000b8202 */ /* 0x000fe20000000f00 */
[----:B------:R-:W-:Y:S01]  /*7c20*/  @!P0 HADD2.F32 R10, -RZ, R36.H1_H1 ;  /* 0x30000024ff0a8230 */ /* 0x000fe20000004100 */
[----:B------:R-:W-:Y:S01]  /*7c30*/  @!P0 F2FP.PACK_AB R5, R6, R5 ;  /* 0x000000050605823e */ /* 0x000fe200000000ff */
[----:B------:R-:W-:Y:S02]  /*7c40*/  @!P0 HADD2.F32 R14, -RZ, R15.H0_H0 ;  /* 0x2000000fff0e8230 */ /* 0x000fe40000004100 */
[--C-:B------:R-:W-:Y:S01]  /*7c50*/  @!P0 HADD2.F32 R9, -RZ, R11.reuse.H0_H0 ;  /* 0x2000000bff098230 */ /* 0x100fe20000004100 */
[----:B------:R-:W-:Y:S01]  /*7c60*/  @!P0 FMUL.FTZ R27, R21, R10 ;  /* 0x0000000a151b8220 */ /* 0x000fe20000410000 */
[----:B------:R-:W-:Y:S01]  /*7c70*/  @!P0 HADD2.F32 R11, -RZ, R11.H1_H1 ;  /* 0x3000000bff0b8230 */ /* 0x000fe20000004100 */
[----:B------:R-:W-:Y:S01]  /*7c80*/  @!P0 IMAD.MOV.U32 R41, RZ, RZ, R5 ;  /* 0x000000ffff298224 */ /* 0x000fe200078e0005 */
[----:B------:R-:W-:Y:S01]  /*7c90*/  @!P0 HADD2.F32 R15, -RZ, R25.H1_H1 ;  /* 0x30000019ff0f8230 */ /* 0x000fe20000004100 */
[C---:B------:R-:W-:Y:S02]  /*7ca0*/  @!P0 FFMA.FTZ R27, R9.reuse, R22, -R27 ;  /* 0x00000016091b8223 */ /* 0x040fe4000001081b */
[----:B------:R-:W-:Y:S02]  /*7cb0*/  @!P0 FMUL.FTZ R10, R9, R10 ;  /* 0x0000000a090a8220 */ /* 0x000fe40000410000 */
[----:B------:R-:W-:Y:S04]  /*7cc0*/  @!P0 FMUL.FTZ R9, R23, R20 ;  /* 0x0000001417098220 */ /* 0x000fe80000410000 */
        /* <DEDUP_REMOVED lines=20> */
[C---:B---3--:R-:W-:Y:S04]  /*7e10*/  LEA R4, P0, R86.reuse, R44, 0x1 ;  /* 0x0000002c56047211 */ /* 0x048fe800078008ff */
[----:B--2---:R-:W-:Y:S02]  /*7e20*/  LEA.HI.X R5, R86, R45, R102, 0x1, P0 ;  /* 0x0000002d56057211 */ /* 0x004fe400000f0c66 */
[C---:B------:R-:W-:Y:S03]  /*7e30*/  ISETP.GE.AND P0, PT, R28.reuse, c[0x0][0x1d4], PT ;  /* 0x000075001c007a0c */ /* 0x040fe60003f06270 */
[----:B------:R2:W-:Y:S10]  /*7e40*/  ST.E.128 [R4.64], R16 ;  /* 0x0000001004007985 */ /* 0x0005f4000c101d06 */
[----:B------:R-:W-:Y:S05]  /*7e50*/  @!P0 IMAD.WIDE R8, R28, 0x2, R44 ;  /* 0x000000021c088825 */ /* 0x000fea00078e022c */
[----:B------:R2:W-:Y:S02]  /*7e60*/  @!P0 ST.E.128 [R8.64], R40 ;  /* 0x0000002808008985 */ /* 0x0005e4000c101d06 */
.L_x_1746:
[----:B------:R-:W-:Y:S05]  /*7e70*/  BSYNC B0 ;  /* 0x0000000000007941 */ /* 0x000fea0003800000 */
.L_x_1745:
[----:B------:R-:W-:Y:S11]  /*7e80*/  ISETP.GE.AND P0, PT, R142, c[0x0][0x1d4], PT ;  /* 0x000075008e007a0c */ /* 0x000ff60003f06270 */
[----:B------:R-:W-:Y:S02]  /*7e90*/  @!UPT UIADD3 URZ, URZ, URZ, URZ ;  /* 0x0000003f3f3ff290 */ /* 0x000fe4000fffe03f */
[----:B------:R-:W-:-:S05]  /*7ea0*/  @P0 BRA `(.L_x_1730) ;  /* 0x00000b2000000947 */ /* 0x000fca0003800000 */
[----:B------:R-:W-:Y:S01]  /*7eb0*/  SEL R3, R75, R74, !P2 ;  /* 0x0000004a4b037207 */ /* 0x000fe20005000000 */
[----:B--2---:R-:W2:Y:S01]  /*7ec0*/  LDS.128 R16, [R120+0xa080] ;  /* 0x00a0800078107984 */ /* 0x004ea20000000c00 */
[----:B------:R-:W-:Y:S02]  /*7ed0*/  ISETP.GE.AND P0, PT, R142, c[0x0][0x27c], PT ;  /* 0x00009f008e007a0c */ /* 0x000fe40003f06270 */
[----:B------:R-:W-:Y:S04]  /*7ee0*/  SHF.R.S32.HI R4, RZ, 0x1f, R3 ;  /* 0x0000001fff047819 */ /* 0x000fe80000011403 */
[----:B------:R-:W-:Y:S04]  /*7ef0*/  LEA.HI R3, R4, R3, RZ, 0x4 ;  /* 0x0000000304037211 */ /* 0x000fe800078f20ff */
[----:B------:R-:W-:Y:S03]  /*7f00*/  LEA.HI.SX32 R3, R3, R72, 0x1c ;  /* 0x0000004803037211 */ /* 0x000fe600078fe2ff */
[----:B------:R-:W-:Y:S01]  /*7f10*/  @!P0 SHF.R.U64 R27, R66, 0x10, R67 ;  /* 0x00000010421b8819 */ /* 0x000fe20000001243 */
[--C-:B------:R-:W-:Y:S01]  /*7f20*/  @!P0 HADD2.F32 R14, -RZ, R70.reuse.H1_H1 ;  /* 0x30000046ff0e8230 */ /* 0x100fe20000004100 */
[----:B------:R-:W-:Y:S01]  /*7f30*/  SHF.R.S32.HI R4, RZ, 0x1f, R3 ;  /* 0x0000001fff047819 */ /* 0x000fe20000011403 */
[----:B------:R-:W-:Y:S01]  /*7f40*/  @!P0 HADD2.F32 R11, -RZ, R70.H0_H0 ;  /* 0x20000046ff0b8230 */ /* 0x000fe20000004100 */
[----:B------:R-:W-:Y:S02]  /*7f50*/  SHF.L.U32 R36, R3, 0x3, RZ ;  /* 0x0000000303247819 */ /* 0x000fe400000006ff */
[----:B------:R-:W-:Y:S02]  /*7f60*/  LEA.HI R4, R4, R3, RZ, 0x3 ;  /* 0x0000000304047211 */ /* 0x000fe400078f18ff */
[--C-:B------:R-:W-:Y:S02]  /*7f70*/  @!P0 SHF.R.U32.HI R9, RZ, 0x10, R33.reuse ;  /* 0x00000010ff098819 */ /* 0x100fe40000011621 */
[----:B------:R-:W-:Y:S02]  /*7f80*/  SHF.R.S32.HI R3, RZ, 0x3, R4 ;  /* 0x00000003ff037819 */ /* 0x000fe40000011404 */
[----:B------:R-:W-:Y:S01]  /*7f90*/  LOP3.LUT R4, R222, 0x38, R36, 0xf8, !PT ;  /* 0x00000038de047812 */ /* 0x000fe200078ef824 */
[----:B------:R-:W-:Y:S01]  /*7fa0*/  @!P0 HADD2.F32 R9, -RZ, R9.H0_H0 ;  /* 0x20000009ff098230 */ /* 0x000fe20000004100 */
[----:B------:R-:W-:Y:S01]  /*7fb0*/  @!P0 SHF.R.U64 R10, R32, 0x10, R33 ;  /* 0x00000010200a8819 */ /* 0x000fe20000001221 */
[----:B------:R-:W-:Y:S01]  /*7fc0*/  IMAD R3, R3, 0xc00, R12 ;  /* 0x00000c0003037824 */ /* 0x000fe200078e020c */
[----:B------:R-:W-:Y:S02]  /*7fd0*/  LOP3.LUT R4, R4, R30, RZ, 0x3c, !PT ;  /* 0x0000001e04047212 */ /* 0x000fe400078e3cff */
[--C-:B------:R-:W-:Y:S01]  /*7fe0*/  @!P0 SHF.R.U32.HI R21, RZ, 0x10, R65.reuse ;  /* 0x00000010ff158819 */ /* 0x100fe20000011641 */
[----:B------:R-:W-:Y:S01]  /*7ff0*/  @!P0 HADD2.F32 R10, -RZ, R10.H0_H0 ;  /* 0x2000000aff0a8230 */ /* 0x000fe20000004100 */
[----:B------:R-:W-:Y:S01]  /*8000*/  @!P0 SHF.R.U64 R23, R64, 0x10, R65 ;  /* 0x0000001040178819 */ /* 0x000fe20000001241 */
[----:B------:R-:W-:Y:S01]  /*8010*/  IMAD.IADD R3, R3, 0x1, R4 ;  /* 0x0000000103037824 */ /* 0x000fe200078e0204 */
[----:B------:R-:W-:Y:S01]  /*8020*/  @!P0 HADD2.F32 R4, -RZ, R37.H0_H0 ;  /* 0x20000025ff048230 */ /* 0x000fe20000004100 */
[----:B------:R-:W-:Y:S01]  /*8030*/  @!P0 SHF.R.U32.HI R26, RZ, 0x10, R67 ;  /* 0x00000010ff1a8819 */ /* 0x000fe20000011643 */
[----:B------:R-:W-:Y:S01]  /*8040*/  @!P0 HADD2.F32 R21, -RZ, R21.H0_H0 ;  /* 0x20000015ff158230 */ /* 0x000fe20000004100 */
[----:B--2---:R-:W-:Y:S01]  /*8050*/  @!P0 IMAD.MOV.U32 R8, RZ, RZ, R16 ;  /* 0x000000ffff088224 */ /* 0x004fe200078e0010 */
[----:B------:R-:W-:Y:S02]  /*8060*/  SHF.L.U32 R3, R3, 0x1, RZ ;  /* 0x0000000103037819 */ /* 0x000fe400000006ff */
[----:B------:R-:W-:Y:S02]  /*8070*/  @!P0 HADD2.F32 R26, -RZ, R26.H0_H0 ;  /* 0x2000001aff1a8230 */ /* 0x000fe40000004100 */
[----:B------:R-:W-:Y:S01]  /*8080*/  @!P0 HADD2.F32 R5, -RZ, R8.H0_H0 ;  /* 0x20000008ff058230 */ /* 0x000fe20000004100 */
[----:B------:R2:W4:Y:S04]  /*8090*/  LDS.128 R28, [R3+0xa080] ;  /* 0x00a08000031c7984 */ /* 0x0005280000000c00 */
[C---:B--2---:R-:W-:Y:S02]  /*80a0*/  @!P0 FMUL.FTZ R3, R5.reuse, R4 ;  /* 0x0000000405038220 */ /* 0x044fe40000410000 */
[----:B----4-:R-:W-:Y:S01]  /*80b0*/  @!P0 IMAD.MOV.U32 R15, RZ, RZ, R29 ;  /* 0x000000ffff0f8224 */ /* 0x010fe200078e001d */
        /* <DEDUP_REMOVED lines=15> */
[----:B------:R-:W-:Y:S02]  /*81b0*/  @!P0 FMUL.FTZ R4, R20, R9 ;  /* 0x0000000914048220 */ /* 0x000fe40000410000 */
[----:B------:R-:W-:Y:S02]  /*81c0*/  @!P0 IMAD.MOV.U32 R22, RZ, RZ, R30 ;  /* 0x000000ffff168224 */ /* 0x000fe400078e001e */
[C---:B------:R-:W-:Y:S02]  /*81d0*/  @!P0 FFMA.FTZ R4, R6.reuse, R21, -R4 ;  /* 0x0000001506048223 */ /* 0x040fe40000010804 */
[----:B------:R-:W-:Y:S01]  /*81e0*/  @!P0 FMUL.FTZ R6, R6, R9 ;  /* 0x0000000906068220 */ /* 0x000fe20000410000 */
[----:B------:R-:W-:Y:S02]  /*81f0*/  @!P0 HADD2.F32 R9, -RZ, R23.H0_H0 ;  /* 0x20000017ff098230 */ /* 0x000fe40000004100 */
[----:B------:R-:W-:Y:S01]  /*8200*/  @!P0 F2FP.PACK_AB R15, R4, R15 ;  /* 0x0000000f040f823e */ /* 0x000fe200000000ff */
[----:B------:R-:W-:Y:S01]  /*8210*/  @!P0 HADD2.F32 R4, -RZ, R8.H1_H1 ;  /* 0x30000008ff048230 */ /* 0x000fe20000004100 */
[CC--:B------:R-:W-:Y:S03]  /*8220*/  @!P0 FMUL.FTZ R8, R11.reuse, R10.reuse ;  /* 0x0000000a0b088220 */ /* 0x0c0fe60000410000 */
[----:B------:R-:W-:Y:S01]  /*8230*/  @!P0 IMAD.MOV.U32 R17, RZ, RZ, R15 ;  /* 0x000000ffff118224 */ /* 0x000fe200078e000f */
[----:B------:R-:W-:Y:S01]  /*8240*/  @!P0 SHF.R.U64 R15, R34, 0x10, R35 ;  /* 0x00000010220f8819 */ /* 0x000fe20000001223 */
[CC--:B------:R-:W-:Y:S02]  /*8250*/  @!P0 FFMA.FTZ R8, R4.reuse, R9.reuse, -R8 ;  /* 0x0000000904088223 */ /* 0x0c0fe40000010808 */
        /* <DEDUP_REMOVED lines=8> */
[----:B------:R-:W-:Y:S01]  /*82e0*/  @!P0 MOV R16, R8 ;  /* 0x0000000800108202 */ /* 0x000fe20000000f00 */
[----:B------:R-:W-:Y:S01]  /*82f0*/  @!P0 HADD2.F32 R8, -RZ, R38.H0_H0 ;  /* 0x20000026ff088230 */ /* 0x000fe20000004100 */
[----:B------:R-:W-:Y:S01]  /*8300*/  @!P0 SHF.R.U32.HI R11, RZ, 0x10, R35 ;  /* 0x00000010ff0b8819 */ /* 0x000fe20000011623 */
[----:B------:R-:W-:Y:S01]  /*8310*/  @!P0 HADD2.F32 R9, -RZ, R14.H0_H0 ;  /* 0x2000000eff098230 */ /* 0x000fe20000004100 */
[----:B------:R-:W-:Y:S01]  /*8320*/  @!P0 F2FP.PACK_AB R5, R6, R5 ;  /* 0x000000050605823e */ /* 0x000fe200000000ff */
[--C-:B------:R-:W-:Y:S01]  /*8330*/  @!P0 HADD2.F32 R13, -RZ, R71.reuse.H0_H0 ;  /* 0x20000047ff0d8230 */ /* 0x100fe20000004100 */
[CC--:B------:R-:W-:Y:S01]  /*8340*/  @!P0 FMUL.FTZ R23, R10.reuse, R8.reuse ;  /* 0x000000080a178220 */ /* 0x0c0fe20000410000 */
[----:B------:R-:W-:Y:S01]  /*8350*/  @!P0 HADD2.F32 R24, -RZ, R71.H1_H1 ;  /* 0x30000047ff188230 */ /* 0x000fe20000004100 */
[C---:B------:R-:W-:Y:S01]  /*8360*/  @!P0 FMUL.FTZ R8, R9.reuse, R8 ;  /* 0x0000000809088220 */ /* 0x040fe20000410000 */
[----:B------:R-:W-:Y:S01]  /*8370*/  @!P0 HADD2.F32 R20, -RZ, R11.H0_H0 ;  /* 0x2000000bff148230 */ /* 0x000fe20000004100 */
[----:B------:R-:W-:Y:S01]  /*8380*/  @!P0 FFMA.FTZ R33, R9, R13, -R23 ;  /* 0x0000000d09218223 */ /* 0x000fe20000010817 */
[----:B------:R-:W-:Y:S01]  /*8390*/  @!P0 MOV R9, R19 ;  /* 0x0000001300098202 */ /* 0x000fe20000000f00 */
[----:B------:R-:W-:Y:S01]  /*83a0*/  @!P0 FFMA.FTZ R8, R10, R13, R8 ;  /* 0x0000000d0a088223 */ /* 0x000fe20000010008 */
[----:B------:R-:W-:Y:S01]  /*83b0*/  @!P0 MOV R13, R31 ;  /* 0x0000001f000d8202 */ /* 0x000fe20000000f00 */
[----:B------:R-:W-:Y:S01]  /*83c0*/  @!P0 IMAD.MOV.U32 R29, RZ, RZ, R5 ;  /* 0x000000ffff1d8224 */ /* 0x000fe200078e0005 */
[----:B------:R-:W-:Y:S02]  /*83d0*/  @!P0 HADD2.F32 R10, -RZ, R38.H1_H1 ;  /* 0x30000026ff0a8230 */ /* 0x000fe40000004100 */
[----:B------:R-:W-:Y:S02]  /*83e0*/  @!P0 HADD2.F32 R11, -RZ, R9.H1_H1 ;  /* 0x30000009ff0b8230 */ /* 0x000fe40000004100 */
[--C-:B------:R-:W-:Y:S02]  /*83f0*/  @!P0 HADD2.F32 R23, -RZ, R13.reuse.H0_H0 ;  /* 0x2000000dff178230 */ /* 0x100fe40000004100 */
[----:B------:R-:W-:Y:S02]  /*8400*/  @!P0 HADD2.F32 R25, -RZ, R13.H1_H1 ;  /* 0x3000000dff198230 */ /* 0x000fe40000004100 */
[----:B------:R-:W-:Y:S01]  /*8410*/  @!P0 HADD2.F32 R13, -RZ, R9.H0_H0 ;  /* 0x20000009ff0d8230 */ /* 0x000fe20000004100 */
[----:B------:R-:W-:Y:S02]  /*8420*/  @!P0 FMUL.FTZ R21, R23, R10 ;  /* 0x0000000a17158220 */ /* 0x000fe40000410000 */
[----:B------:R-:W-:Y:S02]  /*8430*/  @!P0 FMUL.FTZ R9, R25, R20 ;  /* 0x0000001419098220 */ /* 0x000fe40000410000 */
[----:B------:R-:W-:Y:S01]  /*8440*/  @!P0 FFMA.FTZ R32, R13, R24, -R21 ;  /* 0x000000180d208223 */ /* 0x000fe20000010815 */
[----:B------:R-:W-:Y:S01]  /*8450*/  @!P0 HADD2.F32 R21, -RZ, R22.H1_H1 ;  /* 0x30000016ff158230 */ /* 0x000fe20000004100 */
[----:B------:R-:W-:Y:S01]  /*8460*/  @!P0 FFMA.FTZ R9, R11, R26, -R9 ;  /* 0x0000001a0b098223 */ /* 0x000fe20000010809 */
[----:B------:R-:W-:Y:S01]  /*8470*/  @!P0 HADD2.F32 R22, -RZ, R27.H0_H0 ;  /* 0x2000001bff168230 */ /* 0x000fe20000004100 */
[----:B------:R-:W-:Y:S01]  /*8480*/  @!P0 FMUL.FTZ R10, R13, R10 ;  /* 0x0000000a0d0a8220 */ /* 0x000fe20000410000 */
[----:B------:R-:W-:Y:S01]  /*8490*/  @!P0 F2FP.PACK_AB R13, R4, R3 ;  /* 0x00000003040d823e */ /* 0x000fe200000000ff */
[----:B------:R-:W-:Y:S01]  /*84a0*/  @!P0 FMUL.FTZ R11, R11, R20 ;  /* 0x000000140b0b8220 */ /* 0x000fe20000410000 */
[----:B------:R-:W-:Y:S01]  /*84b0*/  @!P0 F2FP.PACK_AB R32, R9, R32 ;  /* 0x000000200920823e */ /* 0x000fe200000000ff */
[----:B------:R-:W-:Y:S01]  /*84c0*/  @!P0 HADD2.F32 R9, -RZ, R14.H1_H1 ;  /* 0x3000000eff098230 */ /* 0x000fe20000004100 */
[----:B------:R-:W-:Y:S01]  /*84d0*/  @!P0 MOV R28, R13 ;  /* 0x0000000d001c8202 */ /* 0x000fe20000000f00 */
[-C--:B------:R-:W-:Y:S01]  /*84e0*/  @!P0 FMUL.FTZ R14, R21, R15.reuse ;  /* 0x0000000f150e8220 */ /* 0x080fe20000410000 */
[----:B------:R-:W-:Y:S03]  /*84f0*/  @!P0 MOV R19, R32 ;  /* 0x0000002000138202 */ /* 0x000fe60000000f00 */
[CC--:B------:R-:W-:Y:S02]  /*8500*/  @!P0 FFMA.FTZ R14, R9.reuse, R22.reuse, -R14 ;  /* 0x00000016090e8223 */ /* 0x0c0fe4000001080e */
[----:B------:R-:W-:Y:S03]  /*8510*/  @!P0 FMUL.FTZ R9, R9, R15 ;  /* 0x0000000f09098220 */ /* 0x000fe60000410000 */
[----:B------:R-:W-:Y:S01]  /*8520*/  @!P0 F2FP.PACK_AB R27, R14, R33 ;  /* 0x000000210e1b823e */ /* 0x000fe200000000ff */
[----:B------:R-:W-:Y:S01]  /*8530*/  @!P0 FFMA.FTZ R9, R21, R22, R9 ;  /* 0x0000001615098223 */ /* 0x000fe20000010009 */
[----:B---3--:R-:W-:Y:S01]  /*8540*/  LEA R14, P3, R85, R44, 0x1 ;  /* 0x0000002c550e7211 */ /* 0x008fe200078608ff */
[----:B------:R-:W-:Y:S02]  /*8550*/  @!P0 FFMA.FTZ R10, R23, R24, R10 ;  /* 0x00000018170a8223 */ /* 0x000fe4000001000a */
[----:B------:R-:W-:Y:S01]  /*8560*/  @!P0 IMAD.MOV.U32 R18, RZ, RZ, R27 ;  /* 0x000000ffff128224 */ /* 0x000fe200078e001b */
[----:B------:R-:W-:Y:S01]  /*8570*/  LEA.HI.X R15, R85, R45, R101, 0x1, P3 ;  /* 0x0000002d550f7211 */ /* 0x000fe200018f0c65 */
[----:B------:R-:W-:Y:S01]  /*8580*/  @!P0 FFMA.FTZ R11, R25, R26, R11 ;  /* 0x0000001a190b8223 */ /* 0x000fe2000001000b */
[----:B------:R-:W-:Y:S03]  /*8590*/  @!P0 F2FP.PACK_AB R4, R9, R8 ;  /* 0x000000080904823e */ /* 0x000fe600000000ff */
[----:B------:R2:W-:Y:S01]  /*85a0*/  ST.E.128 [R14.64], R16 ;  /* 0x000000100e007985 */ /* 0x0005e2000c101d06 */
[----:B------:R-:W-:Y:S02]  /*85b0*/  @!P0 F2FP.PACK_AB R3, R11, R10 ;  /* 0x0000000a0b03823e */ /* 0x000fe400000000ff */
[----:B------:R-:W-:Y:S02]  /*85c0*/  @!P0 MOV R30, R4 ;  /* 0x00000004001e8202 */ /* 0x000fe40000000f00 */
[----:B------:R-:W-:Y:S02]  /*85d0*/  @!P0 MOV R31, R3 ;  /* 0x00000003001f8202 */ /* 0x000fe40000000f00 */
[----:B------:R-:W-:Y:S11]  /*85e0*/  ISETP.GE.AND P0, PT, R36, c[0x0][0x1d4], PT ;  /* 0x0000750024007a0c */ /* 0x000ff60003f06270 */
[----:B------:R-:W-:Y:S02]  /*85f0*/  @!UPT UIADD3 URZ, URZ, URZ, URZ ;  /* 0x0000003f3f3ff290 */ /* 0x000fe4000fffe03f */
[----:B------:R-:W-:-:S05]  /*8600*/  @P0 BRA `(.L_x_1730) ;  /* 0x000003c000000947 */ /* 0x000fca0003800000 */
[C---:B------:R-:W-:Y:S04]  /*8610*/  LEA R4, P0, R36.reuse, R44, 0x1 ;  /* 0x0000002c24047211 */ /* 0x040fe800078008ff */
[----:B------:R-:W-:Y:S05]  /*8620*/  LEA.HI.X.SX32 R5, R36, R45, 0x1, P0 ;  /* 0x0000002d24057211 */ /* 0x000fea00000f0eff */
[----:B------:R3:W-:Y:S01]  /*8630*/  ST.E.128 [R4.64], R28 ;  /* 0x0000001c04007985 */ /* 0x0007e2000c101d06 */
[----:B------:R-:W-:-:S05]  /*8640*/  BRA `(.L_x_1730) ;  /* 0x0000038000007947 */ /* 0x000fca0003800000 */
.L_x_1716:
[----:B------:R1:W2:Y:S01]  /*8650*/  SHFL.IDX PT, R5, R80, RZ, 0x181f ;  /* 0x00181fff50057589 */ /* 0x0002a200000e0000 */
[----:B------:R-:W-:Y:S01]  /*8660*/  IMAD R3, R39, -0x30, R2 ;  /* 0xffffffd027037824 */ /* 0x000fe200078e0202 */
[----:B------:R-:W-:Y:S02]  /*8670*/  BSSY B0, `(.L_x_1747) ;  /* 0x000001c000007945 */ /* 0x000fe40003800000 */
[----:B------:R1:W3:Y:S02]  /*8680*/  SHFL.IDX PT, R4, R81, RZ, 0x181f ;  /* 0x00181fff51047589 */ /* 0x0002e400000e0000 */
[----:B------:R-:W-:Y:S04]  /*8690*/  IMNMX R82, R3, 0x30, PT ;  /* 0x0000003003527817 */ /* 0x000fe80003800200 */
[----:B------:R-:W-:Y:S04]  /*86a0*/  IADD3 R6, -R143, R82, RZ ;  /* 0x000000528f067210 */ /* 0x000fe80007ffe1ff */
[----:B------:R-:W-:Y:S11]  /*86b0*/  ISETP.GE.AND P0, PT, R6, 0x1, PT ;  /* 0x000000010600780c */ /* 0x000ff60003f06270 */
[----:B------:R-:W-:Y:S02]  /*86c0*/  @!UPT UIADD3 URZ, URZ, URZ, URZ ;  /* 0x0000003f3f3ff290 */ /* 0x000fe4000fffe03f */
[----:B------:R-:W-:-:S05]  /*86d0*/  @!P0 BRA `(.L_x_1748) ;  /* 0x0000015000008947 */ /* 0x000fca0003800000 */
[----:B-12---:R-:W-:Y:S02]  /*86e0*/  ISETP.GE.AND P0, PT, R140, c[0x0][0x1d4], PT ;  /* 0x000075008c007a0c */ /* 0x006fe40003f06270 */
[----:B------:R-:W-:Y:S11]  /*86f0*/  ISETP.GE.AND P4, PT, R142, c[0x0][0x1d4], PT ;  /* 0x000075008e007a0c */ /* 0x000ff60003f86270 */
[----:B------:R-:W1:Y:S01]  /*8700*/  @!P0 LDS.128 R20, [R203+0xa080] ;  /* 0x00a08000cb148984 */ /* 0x000e620000000c00 */
[CC--:B---3--:R-:W-:Y:S04]  /*8710*/  @!P0 LEA R8, P3, R140.reuse, R4.reuse, 0x1 ;  /* 0x000000048c088211 */ /* 0x0c8fe800078608ff */
[-C--:B------:R-:W-:Y:S02]  /*8720*/  @!P0 LEA.HI.X R9, R140, R5.reuse, R141, 0x1, P3 ;  /* 0x000000058c098211 */ /* 0x080fe400018f0c8d */
[CC--:B------:R-:W-:Y:S04]  /*8730*/  @!P4 LEA R14, P3, R206.reuse, R4.reuse, 0x1 ;  /* 0x00000004ce0ec211 */ /* 0x0c0fe800078608ff */
[-C--:B------:R-:W-:Y:S02]  /*8740*/  @!P4 LEA.HI.X R15, R206, R5.reuse, R214, 0x1, P3 ;  /* 0x00000005ce0fc211 */ /* 0x080fe400018f0cd6 */
[C---:B------:R-:W-:Y:S11]  /*8750*/  ISETP.GE.AND P3, PT, R205.reuse, c[0x0][0x1d4], PT ;  /* 0x00007500cd007a0c */ /* 0x040ff60003f66270 */
[----:B------:R-:W-:Y:S02]  /*8760*/  @!UPT UIADD3 URZ, URZ, URZ, URZ ;  /* 0x0000003f3f3ff290 */ /* 0x000fe4000fffe03f */
[CC--:B------:R-:W-:Y:S04]  /*8770*/  @!P3 LEA R10, P5, R205.reuse, R4.reuse, 0x1 ;  /* 0x00000004cd0ab211 */ /* 0x0c0fe800078a08ff */
[-C--:B------:R-:W-:Y:S01]  /*8780*/  @!P3 LEA.HI.X R11, R205, R5.reuse, R216, 0x1, P5 ;  /* 0x00000005cd0bb211 */ /* 0x080fe200028f0cd8 */
[----:B-1----:R-:W-:Y:S01]  /*8790*/  @!P0 ST.E.128 [R8.64], R20 ;  /* 0x0000001408008985 */ /* 0x002fe2000c101d06 */
[C---:B------:R-:W-:Y:S03]  /*87a0*/  ISETP.GE.AND P0, PT, R204.reuse, c[0x0][0x1d4], PT ;  /* 0x00007500cc007a0c */ /* 0x040fe60003f06270 */
[----:B------:R-:W1:Y:S10]  /*87b0*/  @!P4 LDS.128 R16, [R203+0xb880] ;  /* 0x00b88000cb10c984 */ /* 0x000e740000000c00 */
[C---:B------:R-:W-:Y:S04]  /*87c0*/  @!P0 LEA R4, P5, R204.reuse, R4, 0x1 ;  /* 0x00000004cc048211 */ /* 0x040fe800078a08ff */
[----:B------:R-:W-:Y:S01]  /*87d0*/  @!P0 LEA.HI.X R5, R204, R5, R215, 0x1, P5 ;  /* 0x00000005cc058211 */ /* 0x000fe200028f0cd7 */
[----:B-1----:R-:W-:Y:S04]  /*87e0*/  @!P4 ST.E.128 [R14.64], R16 ;  /* 0x000000100e00c985 */ /* 0x002fe8000c101d06 */
[----:B------:R-:W1:Y:S04]  /*87f0*/  @!P3 LDS.128 R16, [R203+0xd080] ;  /* 0x00d08000cb10b984 */ /* 0x000e680000000c00 */
[----:B-1----:R-:W-:Y:S04]  /*8800*/  @!P3 ST.E.128 [R10.64], R16 ;  /* 0x000000100a00b985 */ /* 0x002fe8000c101d06 */
[----:B------:R-:W1:Y:S04]  /*8810*/  @!P0 LDS.128 R8, [R203+0xe880] ;  /* 0x00e88000cb088984 */ /* 0x000e680000000c00 */
[----:B-1----:R1:W-:Y:S02]  /*8820*/  @!P0 ST.E.128 [R4.64], R8 ;  /* 0x0000000804008985 */ /* 0x0023e4000c101d06 */
.L_x_1748:
[----:B-12---:R-:W-:Y:S05]  /*8830*/  BSYNC B0 ;  /* 0x0000000000007941 */ /* 0x006fea0003800000 */
.L_x_1747:
[----:B---3--:R1:W2:Y:S01]  /*8840*/  SHFL.IDX PT, R4, R80, 0x1, 0x181f ;  /* 0x00381f0050047f89 */ /* 0x0082a200000e0000 */
[----:B------:R-:W-:Y:S03]  /*8850*/  ISETP.GE.AND P0, PT, R6, 0x21, PT ;  /* 0x000000210600780c */ /* 0x000fe60003f06270 */
[----:B------:R1:W3:Y:S10]  /*8860*/  SHFL.IDX PT, R3, R81, 0x1, 0x181f ;  /* 0x00381f0051037f89 */ /* 0x0002f400000e0000 */
[----:B------:R-:W-:-:S05]  /*8870*/  @!P0 BRA `(.L_x_1730) ;  /* 0x0000015000008947 */ /* 0x000fca0003800000 */
[----:B------:R-:W-:Y:S02]  /*8880*/  ISETP.GE.AND P0, PT, R140, c[0x0][0x1d4], PT ;  /* 0x000075008c007a0c */ /* 0x000fe40003f06270 */
[----:B------:R-:W-:Y:S11]  /*8890*/  ISETP.GE.AND P4, PT, R142, c[0x0][0x1d4], PT ;  /* 0x000075008e007a0c */ /* 0x000ff60003f86270 */
[----:B------:R-:W4:Y:S01]  /*88a0*/  @!P0 LDS.128 R24, [R203+0xb080] ;  /* 0x00b08000cb188984 */ /* 0x000f220000000c00 */
[CC--:B---3--:R-:W-:Y:S04]  /*88b0*/  @!P0 LEA R8, P3, R140.reuse, R3.reuse, 0x1 ;  /* 0x000000038c088211 */ /* 0x0c8fe800078608ff */
[-C--:B--2---:R-:W-:Y:S02]  /*88c0*/  @!P0 LEA.HI.X R9, R140, R4.reuse, R141, 0x1, P3 ;  /* 0x000000048c098211 */ /* 0x084fe400018f0c8d */
[CC--:B------:R-:W-:Y:S04]  /*88d0*/  @!P4 LEA R14, P3, R206.reuse, R3.reuse, 0x1 ;  /* 0x00000003ce0ec211 */ /* 0x0c0fe800078608ff */
[-C--:B------:R-:W-:Y:S02]  /*88e0*/  @!P4 LEA.HI.X R15, R206, R4.reuse, R214, 0x1, P3 ;  /* 0x00000004ce0fc211 */ /* 0x080fe400018f0cd6 */
[C---:B------:R-:W-:Y:S11]  /*88f0*/  ISETP.GE.AND P3, PT, R205.reuse, c[0x0][0x1d4], PT ;  /* 0x00007500cd007a0c */ /* 0x040ff60003f66270 */
[----:B------:R-:W-:Y:S02]  /*8900*/  @!UPT UIADD3 URZ, URZ, URZ, URZ ;  /* 0x0000003f3f3ff290 */ /* 0x000fe4000fffe03f */
[CC--:B------:R-:W-:Y:S04]  /*8910*/  @!P3 LEA R10, P5, R205.reuse, R3.reuse, 0x1 ;  /* 0x00000003cd0ab211 */ /* 0x0c0fe800078a08ff */
[-C--:B------:R-:W-:Y:S01]  /*8920*/  @!P3 LEA.HI.X R11, R205, R4.reuse, R216, 0x1, P5 ;  /* 0x00000004cd0bb211 */ /* 0x080fe200028f0cd8 */
[----:B----4-:R2:W-:Y:S01]  /*8930*/  @!P0 ST.E.128 [R8.64], R24 ;  /* 0x0000001808008985 */ /* 0x0105e2000c101d06 */
[C---:B------:R-:W-:Y:S03]  /*8940*/  ISETP.GE.AND P0, PT, R204.reuse, c[0x0][0x1d4], PT ;  /* 0x00007500cc007a0c */ /* 0x040fe60003f06270 */
[----:B------:R-:W3:Y:S10]  /*8950*/  @!P4 LDS.128 R20, [R203+0xc880] ;  /* 0x00c88000cb14c984 */ /* 0x000ef40000000c00 */
[C---:B--2---:R-:W-:Y:S04]  /*8960*/  @!P0 LEA R8, P5, R204.reuse, R3, 0x1 ;  /* 0x00000003cc088211 */ /* 0x044fe800078a08ff */
[----:B------:R-:W-:Y:S01]  /*8970*/  @!P0 LEA.HI.X R9, R204, R4, R215, 0x1, P5 ;  /* 0x00000004cc098211 */ /* 0x000fe200028f0cd7 */
[----:B---3--:R-:W-:Y:S04]  /*8980*/  @!P4 ST.E.128 [R14.64], R20 ;  /* 0x000000140e00c985 */ /* 0x008fe8000c101d06 */
[----:B------:R-:W2:Y:S04]  /*8990*/  @!P3 LDS.128 R16, [R203+0xe080] ;  /* 0x00e08000cb10b984 */ /* 0x000ea80000000c00 */
[----:B--2---:R-:W-:Y:S04]  /*89a0*/  @!P3 ST.E.128 [R10.64], R16 ;  /* 0x000000100a00b985 */ /* 0x004fe8000c101d06 */
[----:B------:R-:W2:Y:S04]  /*89b0*/  @!P0 LDS.128 R16, [R203+0xf880] ;  /* 0x00f88000cb108984 */ /* 0x000ea80000000c00 */
[----:B--2---:R2:W-:Y:S02]  /*89c0*/  @!P0 ST.E.128 [R8.64], R16 ;  /* 0x0000001008008985 */ /* 0x0045e4000c101d06 */
.L_x_1730:
[----:B------:R-:W-:Y:S05]  /*89d0*/  BSYNC B2 ;  /* 0x0000000000027941 */ /* 0x000fea0003800000 */
.L_x_1715:
[----:B---3--:R-:W-:Y:S01]  /*89e0*/  IMAD.IADD R3, R82, 0x1, -R143 ;  /* 0x0000000152037824 */ /* 0x008fe200078e0a8f */
[----:B--2---:R-:W-:Y:S01]  /*89f0*/  P2R R14, PR, RZ, 0x2 ;  /* 0x00000002ff0e7803 */ /* 0x004fe20000000000 */
[----:B------:R-:W-:Y:S01]  /*8a00*/  IMAD.WIDE R8, R39, 0x30, R106 ;  /* 0x0000003027087825 */ /* 0x000fe200078e026a */
[----:B------:R-:W-:Y:S01]  /*8a10*/  LOP3.LUT P1, RZ, R213, 0x8, RZ, 0xc0, !PT ;  /* 0x00000008d5ff7812 */ /* 0x000fe2000782c0ff */
[----:B------:R-:W-:Y:S01]  /*8a20*/  BSSY B0, `(.L_x_1749) ;  /* 0x000004c000007945 */ /* 0x000fe20003800000 */
[----:B------:R-:W-:Y:S01]  /*8a30*/  ISETP.GE.AND P3, PT, R3, 0x21, PT ;  /* 0x000000210300780c */ /* 0x000fe20003f66270 */
[----:B------:R-:W-:Y:S01]  /*8a40*/  IMAD R6, R88, c[0x0][0x218], RZ ;  /* 0x0000860058067a24 */ /* 0x000fe200078e02ff */
[C---:B------:R-:W-:Y:S02]  /*8a50*/  LOP3.LUT P6, RZ, R213.reuse, 0x2, RZ, 0xc0, !PT ;  /* 0x00000002d5ff7812 */ /* 0x040fe400078cc0ff */
[----:B------:R-:W-:Y:S01]  /*8a60*/  LOP3.LUT P5, RZ, R213, 0x1, RZ, 0xc0, !PT ;  /* 0x00000001d5ff7812 */ /* 0x000fe200078ac0ff */
[----:B------:R-:W-:Y:S08]  /*8a70*/  IMAD R6, R83, c[0x0][0x21c], R6 ;  /* 0x0000870053067a24 */ /* 0x000ff000078e0206 */
[C---:B------:R-:W-:Y:S01]  /*8a80*/  @P3 IADD3 R13, P0, R8.reuse, 0x20, RZ ;  /* 0x00000020080d3810 */ /* 0x040fe20007f1e0ff */
[----:B------:R-:W-:Y:S04]  /*8a90*/  @P3 IMAD.MOV.U32 R11, RZ, RZ, R89 ;  /* 0x000000ffff0b3224 */ /* 0x000fe800078e0059 */
[----:B------:R-:W-:Y:S01]  /*8aa0*/  @P3 IMAD.X R10, RZ, RZ, R9, P0 ;  /* 0x000000ffff0a3224 */ /* 0x000fe200000e0609 */
[----:B------:R-:W-:Y:S11]  /*8ab0*/  ISETP.GE.AND P0, PT, R3, 0x1, PT ;  /* 0x000000010300780c */ /* 0x000ff60003f06270 */
[----:B------:R-:W-:Y:S02]  /*8ac0*/  @!UPT UIADD3 URZ, URZ, URZ, URZ ;  /* 0x0000003f3f3ff290 */ /* 0x000fe4000fffe03f */
[----:B------:R-:W-:Y:S01]  /*8ad0*/  @P0 MOV R4, R90 ;  /* 0x0000005a00040202 */ /* 0x000fe20000000f00 */
[----:B------:R-:W-:Y:S02]  /*8ae0*/  @P0 IMAD R3, R9, c[0x0][0x258], RZ ;  /* 0x0000960009030a24 */ /* 0x000fe400078e02ff */
[----:B------:R-:W-:Y:S02]  /*8af0*/  @P0 IMAD.MOV.U32 R5, RZ, RZ, R89 ;  /* 0x000000ffff050224 */ /* 0x000fe400078e0059 */
[C---:B------:R-:W-:Y:S02]  /*8b00*/  @P0 IMAD R3, R8.reuse, c[0x0][0x25c], R3 ;  /* 0x0000970008030a24 */ /* 0x040fe400078e0203 */
[----:B------:R-:W-:Y:S05]  /*8b10*/  @P0 IMAD.WIDE.U32 R4, R8, c[0x0][0x258], R4 ;  /* 0x0000960008040a25 */ /* 0x000fea00078e0004 */
[C---:B------:R-:W-:Y:S02]  /*8b20*/  @P0 LEA R8, P4, R4.reuse, c[0x0][0x250], 0x1 ;  /* 0x0000940004080a11 */ /* 0x040fe400078808ff */
[----:B------:R-:W-:Y:S04]  /*8b30*/  @P0 IADD3 R3, R5, R3, RZ ;  /* 0x0000000305030210 */ /* 0x000fe80007ffe0ff */
[----:B------:R-:W-:Y:S01]  /*8b40*/  @P0 LEA.HI.X R9, R4, c[0x0][0x254], R3, 0x1, P4 ;  /* 0x0000950004090a11 */ /* 0x000fe200020f0c03 */
[----:B------:R-:W-:Y:S02]  /*8b50*/  IMAD R3, R87, c[0x0][0x208], RZ ;  /* 0x0000820057037a24 */ /* 0x000fe400078e02ff */
[C---:B------:R-:W-:Y:S02]  /*8b60*/  IMAD.WIDE.U32 R4, R84.reuse, c[0x0][0x208], RZ ;  /* 0x0000820054047a25 */ /* 0x040fe400078e00ff */
[----:B------:R-:W-:Y:S01]  /*8b70*/  @!PT LDS RZ, [RZ] ;  /* 0x00000000fffff984 */ /* 0x000fe20000000800 */
[----:B------:R-:W-:Y:S01]  /*8b80*/  @!PT LDS RZ, [RZ] ;  /* 0x00000000fffff984 */ /* 0x000fe20000000800 */
[----:B------:R-:W-:Y:S01]  /*8b90*/  @!PT LDS RZ, [RZ] ;  /* 0x00000000fffff984 */ /* 0x000fe20000000800 */
[----:B------:R2:W-:Y:S02]  /*8ba0*/  @P0 LDGSTS.E.BYPASS.LTC128B.128 [R203+0x4080], [R8.64], !P1 ;  /* 0x0408000008cb0fae */ /* 0x0005e4000c901d46 */
[----:B------:R-:W-:Y:S04]  /*8bb0*/  IMAD R3, R84, c[0x0][0x20c], R3 ;  /* 0x0000830054037a24 */ /* 0x000fe800078e0203 */
[----:B------:R-:W-:Y:S04]  /*8bc0*/  IMAD.IADD R5, R5, 0x1, R3 ;  /* 0x0000000105057824 */ /* 0x000fe800078e0203 */
[----:B------:R-:W-:Y:S05]  /*8bd0*/  IMAD.WIDE.U32 R4, R83, c[0x0][0x218], R4 ;  /* 0x0000860053047a25 */ /* 0x000fea00078e0004 */
[----:B------:R-:W-:Y:S01]  /*8be0*/  IADD3 R3, P4, R114, R4, RZ ;  /* 0x0000000472037210 */ /* 0x000fe20007f9e0ff */
[----:B------:R-:W-:Y:S01]  /*8bf0*/  @P3 IMAD R4, R10, c[0x0][0x258], RZ ;  /* 0x000096000a043a24 */ /* 0x000fe200078e02ff */
[----:B------:R-:W-:Y:S02]  /*8c00*/  @P3 MOV R10, R90 ;  /* 0x0000005a000a3202 */ /* 0x000fe40000000f00 */
[----:B------:R-:W-:Y:S01]  /*8c10*/  IADD3.X R6, R124, R5, R6, P4, !PT ;  /* 0x000000057c067210 */ /* 0x000fe200027fe406 */
[C---:B------:R-:W-:Y:S02]  /*8c20*/  @P3 IMAD R4, R13.reuse, c[0x0][0x25c], R4 ;  /* 0x000097000d043a24 */ /* 0x040fe400078e0204 */
[----:B------:R-:W-:Y:S05]  /*8c30*/  @P3 IMAD.WIDE.U32 R10, R13, c[0x0][0x258], R10 ;  /* 0x000096000d0a3a25 */ /* 0x000fea00078e000a */
[----:B------:R-:W-:Y:S02]  /*8c40*/  @P3 IADD3 R5, R11, R4, RZ ;  /* 0x000000040b053210 */ /* 0x000fe40007ffe0ff */
[C---:B------:R-:W-:Y:S04]  /*8c50*/  @P3 LEA R4, P4, R10.reuse, c[0x0][0x250], 0x1 ;  /* 0x000094000a043a11 */ /* 0x040fe800078808ff */
[----:B------:R-:W-:Y:S02]  /*8c60*/  @P3 LEA.HI.X R5, R10, c[0x0][0x254], R5, 0x1, P4 ;  /* 0x000095000a053a11 */ /* 0x000fe400020f0c05 */
[C---:B------:R-:W-:Y:S04]  /*8c70*/  LEA R13, P4, R3.reuse, c[0x0][0x1f8], 0x1 ;  /* 0x00007e00030d7a11 */ /* 0x040fe800078808ff */
[----:B------:R-:W-:Y:S02]  /*8c80*/  LEA.HI.X R6, R3, c[0x0][0x1fc], R6, 0x1, P4 ;  /* 0x00007f0003067a11 */ /* 0x000fe400020f0c06 */
[----:B------:R2:W3:Y:S01]  /*8c90*/  SHFL.IDX PT, R3, R13, RZ, 0x181f ;  /* 0x00181fff0d037589 */ /* 0x0004e200000e0000 */
[----:B------:R-:W-:Y:S11]  /*8ca0*/  LOP3.LUT P4, RZ, R213, 0x4, RZ, 0xc0, !PT ;  /* 0x00000004d5ff7812 */ /* 0x000ff6000788c0ff */
[----:B------:R-:W-:Y:S02]  /*8cb0*/  @!UPT UIADD3 URZ, URZ, URZ, URZ ;  /* 0x0000003f3f3ff290 */ /* 0x000fe4000fffe03f */
[----:B------:R2:W-:Y:S04]  /*8cc0*/  @P0 LDGSTS.E.BYPASS.LTC128B.128 [R203+0x5880], [R8.64+0x80], !P4 ;  /* 0x0588008008cb0fae */ /* 0x0005e8000e101d46 */
[----:B------:R2:W-:Y:S04]  /*8cd0*/  @P0 LDGSTS.E.BYPASS.LTC128B.128 [R203+0x7080], [R8.64+0x100], !P6 ;  /* 0x0708010008cb0fae */ /* 0x0005e8000f101d46 */
[----:B------:R2:W-:Y:S04]  /*8ce0*/  @P0 LDGSTS.E.BYPASS.LTC128B.128 [R203+0x8880], [R8.64+0x180], !P5 ;  /* 0x0888018008cb0fae */ /* 0x0005e8000e901d46 */
[----:B------:R4:W-:Y:S01]  /*8cf0*/  @P3 LDGSTS.E.BYPASS.LTC128B.128 [R207+0x5080], [R4.64], !P1 ;  /* 0x0508000004cf3fae */ /* 0x0009e2000c901d46 */
[----:B------:R-:W-:Y:S03]  /*8d00*/  ISETP.NE.AND P1, PT, R14, RZ, PT ;  /* 0x000000ff0e00720c */ /* 0x000fe60003f25270 */
[----:B------:R4:W-:Y:S04]  /*8d10*/  @P3 LDGSTS.E.BYPASS.LTC128B.128 [R207+0x6880], [R4.64+0x80], !P4 ;  /* 0x0688008004cf3fae */ /* 0x0009e8000e101d46 */
[----:B------:R4:W-:Y:S04]  /*8d20*/  @P3 LDGSTS.E.BYPASS.LTC128B.128 [R207+0x8080], [R4.64+0x100], !P6 ;  /* 0x0808010004cf3fae */ /* 0x0009e8000f101d46 */
[----:B------:R4:W-:Y:S04]  /*8d30*/  @P3 LDGSTS.E.BYPASS.LTC128B.128 [R207+0x9880], [R4.64+0x180], !P5 ;  /* 0x0988018004cf3fae */ /* 0x0009e8000e901d46 */
[----:B------:R-:W0:Y:S04]  /*8d40*/  LDGDEPBAR ;  /* 0x00000000000079af */ /* 0x000e280000000000 */
[----:B----4-:R2:W4:Y:S01]  /*8d50*/  SHFL.IDX PT, R4, R6, RZ, 0x181f ;  /* 0x00181fff06047589 */ /* 0x01052200000e0000 */
[----:B------:R-:W-:Y:S04]  /*8d60*/  DEPBAR.LE SB0, 0x0 ;  /* 0x000080000000791a */ /* 0x000fe80000000000 */
[----:B------:R-:W-:Y:S06]  /*8d70*/  BAR.SYNC.DEFER_BLOCKING 0x0 ;  /* 0x0000000000007b1d */ /* 0x000fec0000010000 */
[----:B------:R-:W-:-:S05]  /*8d80*/  @!P0 BRA `(.L_x_1750) ;  /* 0x0000015000008947 */ /* 0x000fca0003800000 */
[----:B---3--:R-:W-:Y:S02]  /*8d90*/  ISETP.GE.AND P0, PT, R140, c[0x0][0x1d4], PT ;  /* 0x000075008c007a0c */ /* 0x008fe40003f06270 */
[----:B------:R-:W-:Y:S11]  /*8da0*/  ISETP.GE.AND P5, PT, R142, c[0x0][0x1d4], PT ;  /* 0x000075008e007a0c */ /* 0x000ff60003fa6270 */
[----:B------:R-:W3:Y:S01]  /*8db0*/  @!P0 LDS.128 R24, [R203+0x4080] ;  /* 0x00408000cb188984 */ /* 0x000ee20000000c00 */
[CC--:B--2---:R-:W-:Y:S04]  /*8dc0*/  @!P0 LEA R8, P4, R140.reuse, R3.reuse, 0x1 ;  /* 0x000000038c088211 */ /* 0x0c4fe800078808ff */
[-C--:B----4-:R-:W-:Y:S02]  /*8dd0*/  @!P0 LEA.HI.X R9, R140, R4.reuse, R141, 0x1, P4 ;  /* 0x000000048c098211 */ /* 0x090fe400020f0c8d */
[CC--:B------:R-:W-:Y:S04]  /*8de0*/  @!P5 LEA R14, P4, R206.reuse, R3.reuse, 0x1 ;  /* 0x00000003ce0ed211 */ /* 0x0c0fe800078808ff */
[-C--:B------:R-:W-:Y:S02]  /*8df0*/  @!P5 LEA.HI.X R15, R206, R4.reuse, R214, 0x1, P4 ;  /* 0x00000004ce0fd211 */ /* 0x080fe400020f0cd6 */
[C---:B------:R-:W-:Y:S11]  /*8e00*/  ISETP.GE.AND P4, PT, R205.reuse, c[0x0][0x1d4], PT ;  /* 0x00007500cd007a0c */ /* 0x040ff60003f86270 */
[----:B------:R-:W-:Y:S02]  /*8e10*/  @!UPT UIADD3 URZ, URZ, URZ, URZ ;  /* 0x0000003f3f3ff290 */ /* 0x000fe4000fffe03f */
[CC--:B------:R-:W-:Y:S04]  /*8e20*/  @!P4 LEA R10, P6, R205.reuse, R3.reuse, 0x1 ;  /* 0x00000003cd0ac211 */ /* 0x0c0fe800078c08ff */
[-C--:B------:R-:W-:Y:S01]  /*8e30*/  @!P4 LEA.HI.X R11, R205, R4.reuse, R216, 0x1, P6 ;  /* 0x00000004cd0bc211 */ /* 0x080fe200030f0cd8 */
[----:B---3--:R2:W-:Y:S01]  /*8e40*/  @!P0 ST.E.128 [R8.64], R24 ;  /* 0x0000001808008985 */ /* 0x0085e2000c101d06 */
        /* <DEDUP_REMOVED lines=9> */
.L_x_1750:
[----:B---3--:R-:W-:Y:S05]  /*8ee0*/  BSYNC B0 ;  /* 0x0000000000007941 */ /* 0x008fea0003800000 */
.L_x_1749:
[----:B----4-:R3:W4:Y:S01]  /*8ef0*/  SHFL.IDX PT, R4, R6, 0x1, 0x181f ;  /* 0x00381f0006047f89 */ /* 0x01072200000e0000 */
[----:B------:R-:W-:Y:S03]  /*8f00*/  BSSY B0, `(.L_x_1751) ;  /* 0x0000018000007945 */ /* 0x000fe60003800000 */
[----:B------:R3:W1:Y:S01]  /*8f10*/  SHFL.IDX PT, R3, R13, 0x1, 0x181f ;  /* 0x00381f000d037f89 */ /* 0x00066200000e0000 */
[----:B------:R-:W-:-:S05]  /*8f20*/  @!P3 BRA `(.L_x_1752) ;  /* 0x000001500000b947 */ /* 0x000fca0003800000 */
[----:B------:R-:W-:Y:S02]  /*8f30*/  ISETP.GE.AND P0, PT, R140, c[0x0][0x1d4], PT ;  /* 0x000075008c007a0c */ /* 0x000fe40003f06270 */
[----:B------:R-:W-:Y:S11]  /*8f40*/  ISETP.GE.AND P4, PT, R142, c[0x0][0x1d4], PT ;  /* 0x000075008e007a0c */ /* 0x000ff60003f86270 */
[----:B------:R-:W5:Y:S01]  /*8f50*/  @!P0 LDS.128 R24, [R203+0x5080] ;  /* 0x00508000cb188984 */ /* 0x000f620000000c00 */
[CC--:B-12---:R-:W-:Y:S04]  /*8f60*/  @!P0 LEA R8, P3, R140.reuse, R3.reuse, 0x1 ;  /* 0x000000038c088211 */ /* 0x0c6fe800078608ff */
[-C--:B----4-:R-:W-:Y:S02]  /*8f70*/  @!P0 LEA.HI.X R9, R140, R4.reuse, R141, 0x1, P3 ;  /* 0x000000048c098211 */ /* 0x090fe400018f0c8d */
[CC--:B------:R-:W-:Y:S04]  /*8f80*/  @!P4 LEA R14, P3, R206.reuse, R3.reuse, 0x1 ;  /* 0x00000003ce0ec211 */ /* 0x0c0fe800078608ff */
[-C--:B------:R-:W-:Y:S02]  /*8f90*/  @!P4 LEA.HI.X R15, R206, R4.reuse, R214, 0x1, P3 ;  /* 0x00000004ce0fc211 */ /* 0x080fe400018f0cd6 */
[C---:B------:R-:W-:Y:S11]  /*8fa0*/  ISETP.GE.AND P3, PT, R205.reuse, c[0x0][0x1d4], PT ;  /* 0x00007500cd007a0c */ /* 0x040ff60003f66270 */
[----:B------:R-:W-:Y:S02]  /*8fb0*/  @!UPT UIADD3 URZ, URZ, URZ, URZ ;  /* 0x0000003f3f3ff290 */ /* 0x000fe4000fffe03f */
[CC--:B------:R-:W-:Y:S04]  /*8fc0*/  @!P3 LEA R10, P5, R205.reuse, R3.reuse, 0x1 ;  /* 0x00000003cd0ab211 */ /* 0x0c0fe800078a08ff */
[-C--:B------:R-:W-:Y:S01]  /*8fd0*/  @!P3 LEA.HI.X R11, R205, R4.reuse, R216, 0x1, P5 ;  /* 0x00000004cd0bb211 */ /* 0x080fe200028f0cd8 */
[----:B-----5:R1:W-:Y:S01]  /*8fe0*/  @!P0 ST.E.128 [R8.64], R24 ;  /* 0x0000001808008985 */ /* 0x0203e2000c101d06 */
[C---:B------:R-:W-:Y:S03]  /*8ff0*/  ISETP.GE.AND P0, PT, R204.reuse, c[0x0][0x1d4], PT ;  /* 0x00007500cc007a0c */ /* 0x040fe60003f06270 */
[----:B------:R-:W2:Y:S10]  /*9000*/  @!P4 LDS.128 R20, [R203+0x6880] ;  /* 0x00688000cb14c984 */ /* 0x000eb40000000c00 */
[C---:B-1----:R-:W-:Y:S04]  /*9010*/  @!P0 LEA R8, P5, R204.reuse, R3, 0x1 ;  /* 0x00000003cc088211 */ /* 0x042fe800078a08ff */
[----:B------:R-:W-:Y:S01]  /*9020*/  @!P0 LEA.HI.X R9, R204, R4, R215, 0x1, P5 ;  /* 0x00000004cc098211 */ /* 0x000fe200028f0cd7 */
[----:B--2---:R-:W-:Y:S04]  /*9030*/  @!P4 ST.E.128 [R14.64], R20 ;  /* 0x000000140e00c985 */ /* 0x004fe8000c101d06 */
[----:B------:R-:W1:Y:S04]  /*9040*/  @!P3 LDS.128 R16, [R203+0x8080] ;  /* 0x00808000cb10b984 */ /* 0x000e680000000c00 */
[----:B-1----:R-:W-:Y:S04]  /*9050*/  @!P3 ST.E.128 [R10.64], R16 ;  /* 0x000000100a00b985 */ /* 0x002fe8000c101d06 */
[----:B------:R-:W1:Y:S04]  /*9060*/  @!P0 LDS.128 R16, [R203+0x9880] ;  /* 0x00988000cb108984 */ /* 0x000e680000000c00 */
[----:B-1----:R1:W-:Y:S02]  /*9070*/  @!P0 ST.E.128 [R8.64], R16 ;  /* 0x0000001008008985 */ /* 0x0023e4000c101d06 */
.L_x_1752:
[----:B------:R-:W-:Y:S05]  /*9080*/  BSYNC B0 ;  /* 0x0000000000007941 */ /* 0x000fea0003800000 */
.L_x_1751:
[----:B------:R-:W-:Y:S01]  /*9090*/  ISETP.GT.AND P4, PT, R39, R118, PT ;  /* 0x000000762700720c */ /* 0x000fe20003f84270 */
[----:B------:R-:W-:Y:S01]  /*90a0*/  @!UPT UIADD3 URZ, URZ, URZ, URZ ;  /* 0x0000003f3f3ff290 */ /* 0x000fe2000fffe03f */
[----:B------:R-:W-:Y:S11]  /*90b0*/  BSSY B0, `(.L_x_1753) ;  /* 0x0000029000007945 */ /* 0x000ff60003800000 */
[----:B------:R-:W-:-:S05]  /*90c0*/  @!P4 BRA `(.L_x_1754) ;  /* 0x000002700000c947 */ /* 0x000fca0003800000 */
[----:B--23--:R-:W-:Y:S01]  /*90d0*/  IADD3 R6, -R143, 0x30, RZ ;  /* 0x000000308f067810 */ /* 0x00cfe20007ffe1ff */
[----:B-1----:R-:W-:Y:S01]  /*90e0*/  IMAD.MOV.U32 R8, RZ, RZ, R110 ;  /* 0x000000ffff087224 */ /* 0x002fe200078e006e */
[----:B------:R-:W-:Y:S01]  /*90f0*/  IADD3 R3, R39, -0x1, RZ ;  /* 0xffffffff27037810 */ /* 0x000fe20007ffe0ff */
[----:B------:R-:W-:Y:S01]  /*9100*/  IMAD.MOV.U32 R9, RZ, RZ, R109 ;  /* 0x000000ffff097224 */ /* 0x000fe200078e006d */
[----:B------:R-:W-:Y:S02]  /*9110*/  ISETP.GE.AND P3, PT, R6, 0x1, PT ;  /* 0x000000010600780c */ /* 0x000fe40003f66270 */
[----:B------:R-:W-:Y:S01]  /*9120*/  SHF.R.S32.HI R5, RZ, 0x1f, R3 ;  /* 0x0000001fff057819 */ /* 0x000fe20000011403 */
[----:B----4-:R-:W-:Y:S01]  /*9130*/  IMAD R4, R154, R3, RZ ;  /* 0x000000039a047224 */ /* 0x010fe200078e02ff */
[----:B------:R-:W-:Y:S01]  /*9140*/  P2R R11, PR, RZ, 0x4 ;  /* 0x00000004ff0b7803 */ /* 0x000fe20000000000 */
[-C--:B------:R-:W-:Y:S01]  /*9150*/  IMAD.WIDE.U32 R8, R3, R128.reuse, R8 ;  /* 0x0000008003087225 */ /* 0x080fe200078e0008 */
[----:B------:R-:W-:Y:S02]  /*9160*/  LOP3.LUT P2, RZ, R213, 0x8, RZ, 0xc0, !PT ;  /* 0x00000008d5ff7812 */ /* 0x000fe4000784c0ff */
[----:B------:R-:W-:Y:S01]  /*9170*/  P2R R10, PR, RZ, 0x2 ;  /* 0x00000002ff0a7803 */ /* 0x000fe20000000000 */
[----:B------:R-:W-:Y:S01]  /*9180*/  IMAD R3, R5, R128, R4 ;  /* 0x0000008005037224 */ /* 0x000fe200078e0204 */
[C---:B------:R-:W-:Y:S02]  /*9190*/  LOP3.LUT P1, RZ, R213.reuse, 0x4, RZ, 0xc0, !PT ;  /* 0x00000004d5ff7812 */ /* 0x040fe4000782c0ff */
[----:B------:R-:W-:Y:S01]  /*91a0*/  LOP3.LUT P6, RZ, R213, 0x1, RZ, 0xc0, !PT ;  /* 0x00000001d5ff7812 */ /* 0x000fe200078cc0ff */
[----:B------:R-:W-:Y:S01]  /*91b0*/  IMAD.IADD R3, R9, 0x1, R3 ;  /* 0x0000000109037824 */ /* 0x000fe200078e0203 */
[C---:B------:R-:W-:Y:S04]  /*91c0*/  @P3 LEA R4, P0, R8.reuse, c[0x0][0x220], 0x1 ;  /* 0x0000880008043a11 */ /* 0x040fe800078008ff */
[----:B------:R-:W-:Y:S02]  /*91d0*/  @P3 LEA.HI.X R5, R8, c[0x0][0x224], R3, 0x1, P0 ;  /* 0x0000890008053a11 */ /* 0x000fe400000f0c03 */
[----:B------:R-:W-:Y:S03]  /*91e0*/  ISETP.GE.AND P0, PT, R6, 0x21, PT ;  /* 0x000000210600780c */ /* 0x000fe60003f06270 */
[----:B------:R-:W-:Y:S01]  /*91f0*/  @!PT LDS RZ, [RZ] ;  /* 0x00000000fffff984 */ /* 0x000fe20000000800 */
[----:B------:R-:W-:Y:S01]  /*9200*/  @!PT LDS RZ, [RZ] ;  /* 0x00000000fffff984 */ /* 0x000fe20000000800 */
[----:B------:R-:W-:Y:S01]  /*9210*/  @!PT LDS RZ, [RZ] ;  /* 0x00000000fffff984 */ /* 0x000fe20000000800 */
[----:B------:R1:W-:Y:S01]  /*9220*/  @P3 LDGSTS.E.BYPASS.LTC128B.128 [R203+0xa080], [R4.64], !P2 ;  /* 0x0a08000004cb3fae */ /* 0x0003e2000d101d46 */
[----:B------:R-:W-:Y:S03]  /*9230*/  ISETP.NE.AND P2, PT, R11, RZ, PT ;  /* 0x000000ff0b00720c */ /* 0x000fe60003f45270 */
[----:B------:R1:W-:Y:S06]  /*9240*/  @P3 LDGSTS.E.BYPASS.LTC128B.128 [R203+0xb880], [R4.64+0x80], !P1 ;  /* 0x0b88008004cb3fae */ /* 0x0003ec000c901d46 */
[----:B------:R-:W-:Y:S05]  /*9250*/  @P0 IADD3 R6, P5, R158, R8, RZ ;  /* 0x000000089e060210 */ /* 0x000fea0007fbe0ff */
[----:B------:R-:W-:Y:S01]  /*9260*/  @P0 IMAD.X R3, R3, 0x1, R155, P5 ;  /* 0x0000000103030824 */ /* 0x000fe200028e069b */
[C---:B------:R-:W-:Y:S04]  /*9270*/  @P0 LEA R8, P5, R6.reuse, c[0x0][0x220], 0x1 ;  /* 0x0000880006080a11 */ /* 0x040fe800078a08ff */
[----:B------:R-:W-:Y:S02]  /*9280*/  @P0 LEA.HI.X R9, R6, c[0x0][0x224], R3, 0x1, P5 ;  /* 0x0000890006090a11 */ /* 0x000fe400028f0c03 */
[C---:B------:R-:W-:Y:S11]  /*9290*/  LOP3.LUT P5, RZ, R213.reuse, 0x2, RZ, 0xc0, !PT ;  /* 0x00000002d5ff7812 */ /* 0x040ff600078ac0ff */
[----:B------:R-:W-:Y:S02]  /*92a0*/  @!UPT UIADD3 URZ, URZ, URZ, URZ ;  /* 0x0000003f3f3ff290 */ /* 0x000fe4000fffe03f */
[----:B------:R1:W-:Y:S04]  /*92b0*/  @P3 LDGSTS.E.BYPASS.LTC128B.128 [R203+0xd080], [R4.64+0x100], !P5 ;  /* 0x0d08010004cb3fae */ /* 0x0003e8000e901d46 */
[----:B------:R1:W-:Y:S01]  /*92c0*/  @P3 LDGSTS.E.BYPASS.LTC128B.128 [R203+0xe880], [R4.64+0x180], !P6 ;  /* 0x0e88018004cb3fae */ /* 0x0003e2000f101d46 */
[----:B------:R-:W-:Y:S11]  /*92d0*/  LOP3.LUT P3, RZ, R213, 0x8, RZ, 0xc0, !PT ;  /* 0x00000008d5ff7812 */ /* 0x000ff6000786c0ff */
[----:B------:R-:W-:Y:S02]  /*92e0*/  @!UPT UIADD3 URZ, URZ, URZ, URZ ;  /* 0x0000003f3f3ff290 */ /* 0x000fe4000fffe03f */
[----:B------:R1:W-:Y:S04]  /*92f0*/  @P0 LDGSTS.E.BYPASS.LTC128B.128 [R207+0xb080], [R8.64], !P3 ;  /* 0x0b08000008cf0fae */ /* 0x0003e8000d901d46 */
[----:B------:R1:W-:Y:S01]  /*9300*/  @P0 LDGSTS.E.BYPASS.LTC128B.128 [R207+0xc880], [R8.64+0x80], !P1 ;  /* 0x0c88008008cf0fae */ /* 0x0003e2000c901d46 */
[----:B------:R-:W-:Y:S03]  /*9310*/  ISETP.NE.AND P1, PT, R10, RZ, PT ;  /* 0x000000ff0a00720c */ /* 0x000fe60003f25270 */
[----:B------:R1:W-:Y:S04]  /*9320*/  @P0 LDGSTS.E.BYPASS.LTC128B.128 [R207+0xe080], [R8.64+0x100], !P5 ;  /* 0x0e08010008cf0fae */ /* 0x0003e8000e901d46 */
[----:B------:R1:W-:Y:S04]  /*9330*/  @P0 LDGSTS.E.BYPASS.LTC128B.128 [R207+0xf880], [R8.64+0x180], !P6 ;  /* 0x0f88018008cf0fae */ /* 0x0003e8000f101d46 */
.L_x_1754:
[----:B------:R-:W-:Y:S05]  /*9340*/  BSYNC B0 ;  /* 0x0000000000007941 */ /* 0x000fea0003800000 */
.L_x_1753:
[----:B------:R-:W0:Y:S01]  /*9350*/  LDGDEPBAR ;  /* 0x00000000000079af */ /* 0x000e220000000000 */
[----:B------:R-:W-:Y:S01]  /*9360*/  IADD3 R39, R39, -0x1, RZ ;  /* 0xffffffff27277810 */ /* 0x000fe20007ffe0ff */
[----:B------:R-:W-:-:S05]  /*9370*/  @P4 BRA `(.L_x_1755) ;  /* 0xffffa1b000004947 */ /* 0x000fca000383ffff */
[----:B------:R-:W-:Y:S01]  /*9380*/  WARPSYNC 0xffffffff ;  /* 0xffffffff00007948 */ /* 0x000fe20003800000 */
[----:B------:R-:W-:Y:S06]  /*9390*/  BAR.SYNC.DEFER_BLOCKING 0x0 ;  /* 0x0000000000007b1d */ /* 0x000fec0000010000 */
.L_x_1714:
[----:B------:R-:W-:Y:S01]  /*93a0*/  ISETP.GE.AND P0, PT, R131, 0x1, PT ;  /* 0x000000018300780c */ /* 0x000fe20003f06270 */
[----:B------:R-:W-:Y:S01]  /*93b0*/  BSSY B0, `(.L_x_1756) ;  /* 0x000001f000007945 */ /* 0x000fe20003800000 */
[----:B------:R-:W-:-:S11]  /*93c0*/  MOV R2, RZ ;  /* 0x000000ff00027202 */ /* 0x000fd60000000f00 */
[----:B------:R-:W-:Y:S05]  /*93d0*/  @!P0 BRA `(.L_x_1757) ;  /* 0x000001c000008947 */ /* 0x000fea0003800000 */
[----:B-1----:R-:W-:Y:S02]  /*93e0*/  IABS R3, R127 ;  /* 0x0000007f00037213 */ /* 0x002fe40000000000 */
[----:B--23--:R-:W-:Y:S02]  /*93f0*/  IADD3 R6, R136, -0x1, R127 ;  /* 0xffffffff88067810 */ /* 0x00cfe40007ffe07f */
[----:B------:R-:W1:Y:S02]  /*9400*/  I2F.RP R2, R3 ;  /* 0x0000000300027306 */ /* 0x000e640000209400 */
[----:B------:R-:W-:-:S06]  /*9410*/  IABS R10, R6 ;  /* 0x00000006000a7213 */ /* 0x000fcc0000000000 */
[----:B-1----:R-:W1:Y:S02]  /*9420*/  MUFU.RCP R2, R2 ;  /* 0x0000000200027308 */ /* 0x002e640000001000 */
[----:B-1----:R-:W-:-:S06]  /*9430*/  IADD3 R2, R2, 0xffffffe, RZ ;  /* 0x0ffffffe02027810 */ /* 0x002fcc0007ffe0ff */
[----:B------:R-:W1:Y:S02]  /*9440*/  F2I.FTZ.U32.TRUNC.NTZ R5, R2 ;  /* 0x0000000200057305 */ /* 0x000e64000021f000 */
[----:B-1----:R-:W-:-:S04]  /*9450*/  IMAD.MOV R2, RZ, RZ, -R5 ;  /* 0x000000ffff027224 */ /* 0x002fc800078e0a05 */
[----:B----4-:R-:W-:Y:S01]  /*9460*/  IMAD.MOV.U32 R4, RZ, RZ, R2 ;  /* 0x000000ffff047224 */ /* 0x010fe200078e0002 */
        /* <DEDUP_REMOVED lines=19> */
.L_x_1757:
[----:B------:R-:W-:Y:S05]  /*95a0*/  BSYNC B0 ;  /* 0x0000000000007941 */ /* 0x000fea0003800000 */
.L_x_1756:
[----:B-12---:R-:W2:Y:S01]  /*95b0*/  LDL R3, [R1+0x40] ;  /* 0x0000400001037983 */ /* 0x006ea20000100800 */
        /* <DEDUP_REMOVED lines=64> */
[----:B--2---:R-:W-:-:S04]  /*99c0*/  IMAD R219, R3, R2, RZ ;  /* 0x0000000203db7224 */ /* 0x004fc800078e02ff */
[--C-:B------:R-:W-:Y:S01]  /*99d0*/  IMAD.IADD R3, R219, 0x1, R2.reuse ;  /* 0x00000001db037824 */ /* 0x100fe200078e0202 */
[----:B------:R-:W-:-:S04]  /*99e0*/  PRMT R2, RZ, 0x7610, R2 ;  /* 0x00007610ff027816 */ /* 0x000fc80000000002 */
[----:B------:R-:W-:Y:S02]  /*99f0*/  IMNMX R210, R136, R3, PT ;  /* 0x0000000388d27217 */ /* 0x000fe40003800200 */
[----:B------:R-:W-:Y:S02]  /*9a00*/  CS2R R136, SRZ ;  /* 0x0000000000887805 */ /* 0x000fe4000001ff00 */
[----:B------:R-:W-:-:S13]  /*9a10*/  ISETP.GT.AND P0, PT, R210, R219, PT ;  /* 0x000000dbd200720c */ /* 0x000fda0003f04270 */
[----:B------:R-:W-:Y:S05]  /*9a20*/  @!P0 BRA `(.L_x_1758) ;  /* 0x0000dc0000008947 */ /* 0x000fea0003800000 */
[----:B----4-:R-:W2:Y:S04]  /*9a30*/  LDL R4, [R1+0x10] ;  /* 0x0000100001047983 */ /* 0x010ea80000100800 */
[----:B---3--:R-:W3:Y:S04]  /*9a40*/  LDL R6, [R1+0x8] ;  /* 0x0000080001067983 */ /* 0x008ee80000100800 */
[----:B------:R-:W4:Y:S04]  /*9a50*/  LDL R11, [R1+0x4] ;  /* 0x00000400010b7983 */ /* 0x000f280000100800 */
[----:B------:R-:W4:Y:S04]  /*9a60*/  LDL R8, [R1+0x18] ;  /* 0x0000180001087983 */ /* 0x000f280000100800 */
[----:B------:R-:W4:Y:S01]  /*9a70*/  LDL R10, [R1+0x14] ;  /* 0x00001400010a7983 */ /* 0x000f220000100800 */
[----:B------:R-:W-:-:S04]  /*9a80*/  ISETP.NE.U32.AND P0, PT, RZ, c[0x0][0x340], PT ;  /* 0x0000d000ff007a0c */ /* 0x000fc80003f05070 */
[----:B------:R-:W-:-:S13]  /*9a90*/  ISETP.NE.AND.EX P2, PT, RZ, c[0x0][0x344], PT, P0 ;  /* 0x0000d100ff007a0c */ /* 0x000fda0003f45300 */
[----:B------:R-:W-:Y:S01]  /*9aa0*/  @P2 IADD3 R2, P0, R252, c[0x0][0x340], RZ ;  /* 0x0000d000fc022a10 */ /* 0x000fe20007f1e0ff */
[----:B------:R-:W-:-:S05]  /*9ab0*/  IMAD.MOV.U32 R5, RZ, RZ, c[0x0][0x2c4] ;  /* 0x0000b100ff057624 */ /* 0x000fca00078e00ff */
[----:B------:R-:W-:Y:S02]  /*9ac0*/  ISETP.NE.AND P1, PT, R5, 0x1, PT ;  /* 0x000000010500780c */ /* 0x000fe40003f25270 */
[----:B--2---:R-:W-:-:S05]  /*9ad0*/  @P2 IADD3.X R3, R4, c[0x0][0x344], RZ, P0, !PT ;  /* 0x0000d10004032a10 */ /* 0x004fca00007fe4ff */
[----:B------:R1:W5:Y:S01]  /*9ae0*/  @P2 LDG.E R16, [R2.64] ;  /* 0x0000000602102981 */ /* 0x000362000c1e1900 */
[----:B------:R-:W-:Y:S02]  /*9af0*/  ISETP.NE.U32.AND P0, PT, RZ, c[0x0][0x348], PT ;  /* 0x0000d200ff007a0c */ /* 0x000fe40003f05070 */
[----:B---3--:R-:W-:Y:S01]  /*9b00*/  LOP3.LUT R59, R6, 0xffff, RZ, 0xc0, !PT ;  /* 0x0000ffff063b7812 */ /* 0x008fe200078ec0ff */
[----:B----4-:R-:W-:Y:S01]  /*9b10*/  IMAD R6, R11, 0x80, R0 ;  /* 0x000000800b067824 */ /* 0x010fe200078e0200 */
[----:B------:R-:W-:-:S03]  /*9b20*/  ISETP.NE.AND.EX P0, PT, RZ, c[0x0][0x34c], PT, P0 ;  /* 0x0000d300ff007a0c */ /* 0x000fc60003f05300 */
[----:B------:R-:W-:Y:S01]  /*9b30*/  @P1 IMAD.HI.U32 R9, R6, c[0x0][0x2c8], RZ ;  /* 0x0000b20006091a27 */ /* 0x000fe200078e00ff */
[----:B-1----:R-:W-:-:S05]  /*9b40*/  SHF.R.S32.HI R2, RZ, 0x1f, R139 ;  /* 0x0000001fff027819 */ /* 0x002fca000001148b */
[----:B------:R-:W-:-:S04]  /*9b50*/  IMAD R2, R2, c[0x0][0x178], RZ ;  /* 0x00005e0002027a24 */ /* 0x000fc800078e02ff */
[C---:B------:R-:W-:Y:S02]  /*9b60*/  IMAD R4, R139.reuse, c[0x0][0x17c], R2 ;  /* 0x00005f008b047a24 */ /* 0x040fe400078e0202 */
[----:B------:R-:W-:Y:S01]  /*9b70*/  IMAD.WIDE.U32 R2, R139, c[0x0][0x178], RZ ;  /* 0x00005e008b027a25 */ /* 0x000fe200078e00ff */
[----:B------:R-:W-:-:S03]  /*9b80*/  SEL R8, R8, RZ, !P0 ;  /* 0x000000ff08087207 */ /* 0x000fc60004000000 */
[----:B------:R-:W-:-:S04]  /*9b90*/  IMAD.IADD R3, R3, 0x1, R4 ;  /* 0x0000000103037824 */ /* 0x000fc800078e0204 */
[C---:B------:R-:W-:Y:S01]  /*9ba0*/  IMAD.WIDE.U32 R4, R59.reuse, c[0x0][0x1b8], R2 ;  /* 0x00006e003b047a25 */ /* 0x040fe200078e0002 */
[----:B------:R-:W-:Y:S02]  /*9bb0*/  MOV R2, R6 ;  /* 0x0000000600027202 */ /* 0x000fe40000000f00 */
[----:B------:R-:W-:Y:S01]  /*9bc0*/  SEL R3, R10, RZ, !P0 ;  /* 0x000000ff0a037207 */ /* 0x000fe20004000000 */
[----:B------:R-:W-:Y:S01]  /*9bd0*/  IMAD R5, R59, c[0x0][0x1bc], R5 ;  /* 0x00006f003b057a24 */ /* 0x000fe200078e0205 */
[----:B------:R-:W-:Y:S01]  /*9be0*/  @P1 SHF.R.U32.HI R2, RZ, c[0x0][0x2cc], R9 ;  /* 0x0000b300ff021a19 */ /* 0x000fe20000011609 */
[----:B------:R-:W-:Y:S02]  /*9bf0*/  IMAD R8, R8, c[0x0][0x1c0], RZ ;  /* 0x0000700008087a24 */ /* 0x000fe400078e02ff */
[----:B------:R-:W-:Y:S01]  /*9c00*/  IMAD.WIDE.U32 R4, R3, c[0x0][0x1c0], R4 ;  /* 0x0000700003047a25 */ /* 0x000fe200078e0004 */
[----:B------:R-:W-:-:S03]  /*9c10*/  SHF.R.S32.HI R9, RZ, 0x1f, R2 ;  /* 0x0000001fff097819 */ /* 0x000fc60000011402 */
[----:B------:R-:W-:Y:S02]  /*9c20*/  IMAD R8, R3, c[0x0][0x1c4], R8 ;  /* 0x0000710003087a24 */ /* 0x000fe400078e0208 */
[----:B------:R-:W-:Y:S02]  /*9c30*/  IMAD.MOV R3, RZ, RZ, -R2 ;  /* 0x000000ffff037224 */ /* 0x000fe400078e0a02 */
[----:B------:R-:W-:Y:S02]  /*9c40*/  IMAD.IADD R5, R5, 0x1, R8 ;  /* 0x0000000105057824 */ /* 0x000fe400078e0208 */
[----:B------:R-:W-:Y:S02]  /*9c50*/  IMAD R6, R3, c[0x0][0x2c4], R6 ;  /* 0x0000b10003067a24 */ /* 0x000fe400078e0206 */
[----:B------:R-:W-:-:S04]  /*9c60*/  IMAD R3, R9, c[0x0][0x1b0], RZ ;  /* 0x00006c0009037a24 */ /* 0x000fc800078e02ff */
[C---:B------:R-:W-:Y:S01]  /*9c70*/  IMAD R9, R2.reuse, c[0x0][0x1b4], R3 ;  /* 0x00006d0002097a24 */ /* 0x040fe200078e0203 */
[----:B------:R-:W-:Y:S01]  /*9c80*/  SHF.R.S32.HI R8, RZ, 0x1f, R6 ;  /* 0x0000001fff087819 */ /* 0x000fe20000011406 */
[----:B------:R-:W-:Y:S01]  /*9c90*/  IMAD.WIDE.U32 R2, R2, c[0x0][0x1b0], R4 ;  /* 0x00006c0002027a25 */ /* 0x000fe200078e0004 */
[----:B------:R-:W-:-:S03]  /*9ca0*/  ISETP.GE.AND P1, PT, R205, c[0x0][0x198], PT ;  /* 0x00006600cd007a0c */ /* 0x000fc60003f26270 */
[----:B------:R-:W-:Y:S01]  /*9cb0*/  IMAD R4, R8, c[0x0][0x1a8], RZ ;  /* 0x00006a0008047a24 */ /* 0x000fe200078e02ff */
[----:B------:R-:W-:-:S03]  /*9cc0*/  IADD3 R3, R3, R9, RZ ;  /* 0x0000000903037210 */ /* 0x000fc60007ffe0ff */
[C---:B------:R-:W-:Y:S02]  /*9cd0*/  IMAD R4, R6.reuse, c[0x0][0x1ac], R4 ;  /* 0x00006b0006047a24 */ /* 0x040fe400078e0204 */
[----:B------:R-:W-:Y:S01]  /*9ce0*/  IMAD.WIDE.U32 R2, R6, c[0x0][0x1a8], R2 ;  /* 0x00006a0006027a25 */ /* 0x000fe200078e0002 */
[----:B------:R-:W-:-:S03]  /*9cf0*/  LOP3.LUT R213, R213, 0xfffffffe, RZ, 0xc0, !PT ;  /* 0xfffffffed5d57812 */ /* 0x000fc600078ec0ff */
[----:B------:R-:W-:Y:S01]  /*9d00*/  IMAD.IADD R3, R3, 0x1, R4 ;  /* 0x0000000103037824 */ /* 0x000fe200078e0204 */
[----:B------:R-:W-:Y:S01]  /*9d10*/  LEA R13, P0, R2, c[0x0][0x160], 0x1 ;  /* 0x00005800020d7a11 */ /* 0x000fe200078008ff */
[----:B------:R-:W-:Y:S01]  /*9d20*/  IMAD R6, R11, 0x80, R143 ;  /* 0x000000800b067824 */ /* 0x000fe200078e028f */
[----:B------:R-:W-:Y:S02]  /*9d30*/  ISETP.GE.AND P4, PT, R140, c[0x0][0x198], PT ;  /* 0x000066008c007a0c */ /* 0x000fe40003f86270 */
[----:B------:R-:W-:Y:S02]  /*9d40*/  ISETP.GE.AND P5, PT, R142, c[0x0][0x198], PT ;  /* 0x000066008e007a0c */ /* 0x000fe40003fa6270 */
[----:B------:R-:W-:Y:S02]  /*9d50*/  @P1 LOP3.LUT R213, R213, 0x1, RZ, 0xfc, !PT ;  /* 0x00000001d5d51812 */ /* 0x000fe400078efcff */
[----:B------:R-:W-:Y:S02]  /*9d60*/  ISETP.GE.AND P6, PT, R204, c[0x0][0x198], PT ;  /* 0x00006600cc007a0c */ /* 0x000fe40003fc6270 */
[----:B------:R-:W-:-:S02]  /*9d70*/  LEA.HI.X R5, R2, c[0x0][0x164], R3, 0x1, P0 ;  /* 0x0000590002057a11 */ /* 0x000fc400000f0c03 */
[----:B------:R-:W-:Y:S02]  /*9d80*/  IADD3 R97, R210, -0x1, RZ ;  /* 0xffffffffd2617810 */ /* 0x000fe40007ffe0ff */
[----:B------:R-:W-:Y:S01]  /*9d90*/  @!P2 MOV R16, R10 ;  /* 0x0000000a0010a202 */ /* 0x000fe20000000f00 */
[----:B------:R-:W-:Y:S05]  /*9da0*/  BRA.DIV ~URZ, `(.L_x_1759) ;  /* 0x00012b527f007947 */ /* 0x000fea000b800000 */
[----:B------:R1:W2:Y:S02]  /*9db0*/  SHFL.IDX PT, R4, R5, RZ, 0x181f ;  /* 0x00181fff05047589 */ /* 0x0002a400000e0000 */
.L_x_1913:
[----:B------:R-:W-:Y:S05]  /*9dc0*/  BRA.DIV ~URZ, `(.L_x_1760) ;  /* 0x00012ba27f007947 */ /* 0x000fea000b800000 */
[----:B------:R3:W4:Y:S02]  /*9dd0*/  SHFL.IDX PT, R2, R13, RZ, 0x181f ;  /* 0x00181fff0d027589 */ /* 0x00072400000e0000 */
.L_x_1914:
[----:B------:R-:W-:Y:S01]  /*9de0*/  IMAD R40, R176, c[0x0][0x2c4], RZ ;  /* 0x0000b100b0287a24 */ /* 0x000fe200078e02ff */
[----:B------:R-:W-:Y:S01]  /*9df0*/  LOP3.LUT R213, R213, 0xfffffffd, RZ, 0xc0, !PT ;  /* 0xfffffffdd5d57812 */ /* 0x000fe200078ec0ff */
[----:B------:R-:W-:Y:S03]  /*9e00*/  BSSY B0, `(.L_x_1761) ;  /* 0x0000014000007945 */ /* 0x000fe60003800000 */
[----:B------:R-:W-:-:S13]  /*9e10*/  ISETP.GE.AND P0, PT, R6, R40, PT ;  /* 0x000000280600720c */ /* 0x000fda0003f06270 */
[----:B------:R-:W-:Y:S01]  /*9e20*/  @P0 LOP3.LUT R213, R213, 0x2, RZ, 0xfc, !PT ;  /* 0x00000002d5d50812 */ /* 0x000fe200078efcff */
[----:B------:R-:W-:Y:S05]  /*9e30*/  @P0 BRA `(.L_x_1762) ;  /* 0x0000010000000947 */ /* 0x000fea0003800000 */
[----:B------:R-:W-:Y:S02]  /*9e40*/  LOP3.LUT P3, RZ, R213, 0x1, RZ, 0xc0, !PT ;  /* 0x00000001d5ff7812 */ /* 0x000fe4000786c0ff */
        /* <DEDUP_REMOVED lines=15> */
.L_x_1762:
[----:B------:R-:W-:Y:S05]  /*9f40*/  BSYNC B0 ;  /* 0x0000000000007941 */ /* 0x000fea0003800000 */
.L_x_1761:
[----:B------:R-:W-:Y:S05]  /*9f50*/  BRA.DIV ~URZ, `(.L_x_1763) ;  /* 0x00012a827f007947 */ /* 0x000fea000b800000 */
[----:B--2---:R2:W1:Y:S04]  /*9f60*/  SHFL.IDX PT, R4, R5, 0x1, 0x181f ;  /* 0x00381f0005047f89 */ /* 0x00446800000e0000 */
[----:B----4-:R2:W4:Y:S02]  /*9f70*/  SHFL.IDX PT, R2, R13, 0x1, 0x181f ;  /* 0x00381f000d027f89 */ /* 0x01052400000e0000 */
.L_x_1915:
[----:B------:R-:W-:Y:S01]  /*9f80*/  IADD3 R3, R6, 0x20, RZ ;  /* 0x0000002006037810 */ /* 0x000fe20007ffe0ff */
[----:B------:R-:W-:Y:S03]  /*9f90*/  BSSY B0, `(.L_x_1764) ;  /* 0x0000013000007945 */ /* 0x000fe60003800000 */
[----:B------:R-:W-:-:S13]  /*9fa0*/  ISETP.GE.AND P0, PT, R3, R40, PT ;  /* 0x000000280300720c */ /* 0x000fda0003f06270 */
[----:B------:R-:W-:Y:S05]  /*9fb0*/  @P0 BRA `(.L_x_1765) ;  /* 0x0000010000000947 */ /* 0x000fea0003800000 */
[----:B------:R-:W-:Y:S02]  /*9fc0*/  LOP3.LUT P3, RZ, R213, 0x1, RZ, 0xc0, !PT ;  /* 0x00000001d5ff7812 */ /* 0x000fe4000786c0ff */
        /* <DEDUP_REMOVED lines=15> */
.L_x_1765:
[----:B------:R-:W-:Y:S05]  /*a0c0*/  BSYNC B0 ;  /* 0x0000000000007941 */ /* 0x000fea0003800000 */
.L_x_1764:
[----:B------:R-:W-:Y:S05]  /*a0d0*/  BRA.DIV ~URZ, `(.L_x_1766) ;  /* 0x000129d27f007947 */ /* 0x000fea000b800000 */
[----:B-1----:R1:W2:Y:S02]  /*a0e0*/  SHFL.IDX PT, R4, R5, 0x2, 0x181f ;  /* 0x00581f0005047f89 */ /* 0x0022a400000e0000 */
.L_x_1916:
[----:B------:R-:W-:Y:S05]  /*a0f0*/  BRA.DIV ~URZ, `(.L_x_1767) ;  /* 0x00012a227f007947 */ /* 0x000fea000b800000 */
[----:B----4-:R4:W1:Y:S02]  /*a100*/  SHFL.IDX PT, R2, R13, 0x2, 0x181f ;  /* 0x00581f000d027f89 */ /* 0x01086400000e0000 */
.L_x_1917:
[----:B------:R-:W-:Y:S01]  /*a110*/  IADD3 R3, R6, 0x40, RZ ;  /* 0x0000004006037810 */ /* 0x000fe20007ffe0ff */
[----:B------:R-:W-:Y:S03]  /*a120*/  BSSY B0, `(.L_x_1768) ;  /* 0x0000013000007945 */ /* 0x000fe60003800000 */
[----:B------:R-:W-:-:S13]  /*a130*/  ISETP.GE.AND P0, PT, R3, R40, PT ;  /* 0x000000280300720c */ /* 0x000fda0003f06270 */
[----:B------:R-:W-:Y:S05]  /*a140*/  @P0 BRA `(.L_x_1769) ;  /* 0x0000010000000947 */ /* 0x000fea0003800000 */
[----:B------:R-:W-:Y:S02]  /*a150*/  LOP3.LUT P3, RZ, R213, 0x1, RZ, 0xc0, !PT ;  /* 0x00000001d5ff7812 */ /* 0x000fe4000786c0ff */
        /* <DEDUP_REMOVED lines=15> */
.L_x_1769:
[----:B------:R-:W-:Y:S05]  /*a250*/  BSYNC B0 ;  /* 0x0000000000007941 */ /* 0x000fea0003800000 */
.L_x_1768:
[----:B------:R-:W-:Y:S05]  /*a260*/  BRA.DIV ~URZ, `(.L_x_1770) ;  /* 0x000129227f007947 */ /* 0x000fea000b800000 */
[----:B--2---:R2:W3:Y:S04]  /*a270*/  SHFL.IDX PT, R4, R5, 0x3, 0x181f ;  /* 0x00781f0005047f89 */ /* 0x0044e800000e0000 */
[----:B-1----:R2:W1:Y:S02]  /*a280*/  SHFL.IDX PT, R2, R13, 0x3, 0x181f ;  /* 0x00781f000d027f89 */ /* 0x00246400000e0000 */
.L_x_1918:
[----:B------:R-:W-:Y:S01]  /*a290*/  IADD3 R3, R6, 0x60, RZ ;  /* 0x0000006006037810 */ /* 0x000fe20007ffe0ff */
[----:B------:R-:W-:Y:S01]  /*a2a0*/  IMAD.MOV.U32 R96, RZ, RZ, 0x30 ;  /* 0x00000030ff607424 */ /* 0x000fe200078e00ff */
[----:B--2--5:R-:W-:Y:S01]  /*a2b0*/  SHF.R.S32.HI R5, RZ, 0x1f, R16 ;  /* 0x0000001fff057819 */ /* 0x024fe20000011410 */
[----:B------:R-:W-:Y:S01]  /*a2c0*/  IMAD.WIDE.U32 R244, R16, c[0x0][0x2b0], RZ ;  /* 0x0000ac0010f47a25 */ /* 0x000fe200078e00ff */
[----:B------:R-:W-:-:S03]  /*a2d0*/  ISETP.GE.AND P0, PT, R3, R40, PT ;  /* 0x000000280300720c */ /* 0x000fc60003f06270 */
[----:B------:R-:W-:Y:S02]  /*a2e0*/  IMAD.MOV.U32 R3, RZ, RZ, c[0x0][0x2b8] ;  /* 0x0000ae00ff037624 */ /* 0x000fe400078e00ff */
[----:B------:R-:W-:Y:S02]  /*a2f0*/  IMAD R96, R210, R96, -0x30 ;  /* 0xffffffd0d2607424 */ /* 0x000fe400078e0260 */
[----:B------:R-:W-:Y:S01]  /*a300*/  IMAD R6, R5, c[0x0][0x2b0], RZ ;  /* 0x0000ac0005067a24 */ /* 0x000fe200078e02ff */
[----:B------:R-:W-:Y:S01]  /*a310*/  ISETP.NE.AND P3, PT, R3, 0x1, PT ;  /* 0x000000010300780c */ /* 0x000fe20003f65270 */
[----:B------:R-:W-:Y:S02]  /*a320*/  IMAD.IADD R3, R0, 0x1, R96 ;  /* 0x0000000100037824 */ /* 0x000fe400078e0260 */
[----:B------:R-:W-:Y:S02]  /*a330*/  IMAD.MOV.U32 R211, RZ, RZ, RZ ;  /* 0x000000ffffd37224 */ /* 0x000fe400078e00ff */
[-C--:B-1----:R-:W-:Y:S01]  /*a340*/  @!P0 LEA R8, P1, R140, R2.reuse, 0x1 ;  /* 0x000000028c088211 */ /* 0x082fe200078208ff */
[----:B------:R-:W-:Y:S01]  /*a350*/  IMAD.IADD R5, R3, 0x1, R247 ;  /* 0x0000000103057824 */ /* 0x000fe200078e02f7 */
[----:B------:R-:W-:-:S02]  /*a360*/  @!P0 LEA R14, P2, R205, R2, 0x1 ;  /* 0x00000002cd0e8211 */ /* 0x000fc400078408ff */
[-C--:B---3--:R-:W-:Y:S02]  /*a370*/  @!P0 LEA.HI.X R9, R140, R4.reuse, R141, 0x1, P1 ;  /* 0x000000048c098211 */ /* 0x088fe400008f0c8d */
[----:B------:R-:W-:-:S03]  /*a380*/  @!P0 LEA.HI.X R15, R205, R4, R216, 0x1, P2 ;  /* 0x00000004cd0f8211 */ /* 0x000fc600010f0cd8 */
[----:B------:R-:W-:Y:S01]  /*a390*/  @!PT LDS RZ, [RZ] ;  /* 0x00000000fffff984 */ /* 0x000fe20000000800 */
[----:B------:R-:W-:Y:S01]  /*a3a0*/  @!PT LDS RZ, [RZ] ;  /* 0x00000000fffff984 */ /* 0x000fe20000000800 */
[----:B------:R-:W-:Y:S01]  /*a3b0*/  @!PT LDS RZ, [RZ] ;  /* 0x00000000fffff984 */ /* 0x000fe20000000800 */
[----:B------:R1:W-:Y:S01]  /*a3c0*/  @!P0 LDGSTS.E.BYPASS.LTC128B.128 [R207+0x13080], [R8.64], !P4 ;  /* 0x1308000008cf8fae */ /* 0x0003e2000e101d46 */
[----:B------:R-:W-:Y:S02]  /*a3d0*/  LOP3.LUT P4, RZ, R213, 0x1, RZ, 0xc0, !PT ;  /* 0x00000001d5ff7812 */ /* 0x000fe4000788c0ff */
[----:B-1----:R-:W-:-:S04]  /*a3e0*/  @!P0 LEA R8, P1, R206, R2, 0x1 ;  /* 0x00000002ce088211 */ /* 0x002fc800078208ff */
[----:B------:R-:W-:Y:S02]  /*a3f0*/  @!P0 LEA.HI.X R9, R206, R4, R214, 0x1, P1 ;  /* 0x00000004ce098211 */ /* 0x000fe400008f0cd6 */
[----:B------:R-:W-:Y:S01]  /*a400*/  ISETP.GE.AND P1, PT, R3, R131, PT ;  /* 0x000000830300720c */ /* 0x000fe20003f26270 */
[----:B------:R-:W-:Y:S02]  /*a410*/  IMAD.MOV.U32 R3, RZ, RZ, R5 ;  /* 0x000000ffff037224 */ /* 0x000fe400078e0005 */
[----:B------:R1:W-:Y:S01]  /*a420*/  @!P0 LDGSTS.E.BYPASS.LTC128B.128 [R207+0x17080], [R8.64], !P5 ;  /* 0x1708000008cf8fae */ /* 0x0003e2000e901d46 */
[----:B------:R-:W-:-:S03]  /*a430*/  ISETP.GT.OR P1, PT, R0, 0x2f, P1 ;  /* 0x0000002f0000780c */ /* 0x000fc60000f24670 */
[----:B------:R2:W-:Y:S01]  /*a440*/  @!P0 LDGSTS.E.BYPASS.LTC128B.128 [R207+0x1b080], [R14.64], !P4 ;  /* 0x1b0800000ecf8fae */ /* 0x0005e2000e101d46 */
[----:B-1----:R-:W-:Y:S02]  /*a450*/  IMAD R8, R16, c[0x0][0x2b4], R6 ;  /* 0x0000ad0010087a24 */ /* 0x002fe400078e0206 */
[----:B------:R-:W-:-:S04]  /*a460*/  @P3 IMAD.HI.U32 R6, R5, c[0x0][0x2bc], RZ ;  /* 0x0000af0005063a27 */ /* 0x000fc800078e00ff */
[----:B------:R-:W-:Y:S01]  /*a470*/  IMAD.IADD R246, R245, 0x1, R8 ;  /* 0x00000001f5f67824 */ /* 0x000fe200078e0208 */
[----:B------:R-:W-:Y:S02]  /*a480*/  @P3 SHF.R.U32.HI R3, RZ, c[0x0][0x2c0], R6 ;  /* 0x0000b000ff033a19 */ /* 0x000fe40000011606 */
[C---:B------:R-:W-:Y:S02]  /*a490*/  @!P0 LEA R10, P3, R204.reuse, R2, 0x1 ;  /* 0x00000002cc0a8211 */ /* 0x040fe400078608ff */
[C---:B------:R-:W-:Y:S02]  /*a4a0*/  @!P1 IADD3 R2, P2, R3.reuse, R244, RZ ;  /* 0x000000f403029210 */ /* 0x040fe40007f5e0ff */
[----:B------:R-:W-:Y:S02]  /*a4b0*/  @!P0 LEA.HI.X R11, R204, R4, R215, 0x1, P3 ;  /* 0x00000004cc0b8211 */ /* 0x000fe400018f0cd7 */
[----:B------:R-:W-:Y:S02]  /*a4c0*/  @!P1 LEA.HI.X.SX32 R4, R3, R246, 0x1, P2 ;  /* 0x000000f603049211 */ /* 0x000fe400010f0eff */
[C---:B------:R-:W-:Y:S01]  /*a4d0*/  @!P1 LEA R8, P2, R2.reuse, c[0x0][0x2a0], 0x2 ;  /* 0x0000a80002089a11 */ /* 0x040fe200078410ff */
[----:B------:R1:W-:Y:S03]  /*a4e0*/  @!P0 LDGSTS.E.BYPASS.LTC128B.128 [R207+0x1f080], [R10.64], !P6 ;  /* 0x1f0800000acf8fae */ /* 0x0003e6000f101d46 */
[----:B------:R-:W-:Y:S01]  /*a4f0*/  @!P1 LEA.HI.X R9, R2, c[0x0][0x2a4], R4, 0x2, P2 ;  /* 0x0000a90002099a11 */ /* 0x000fe200010f1404 */
[----:B------:R-:W0:Y:S01]  /*a500*/  LDGDEPBAR ;  /* 0x00000000000079af */ /* 0x000e220000000000 */
[----:B------:R-:W-:Y:S03]  /*a510*/  WARPSYNC 0xffffffff ;  /* 0xffffffff00007948 */ /* 0x000fe60003800000 */
[----:B------:R-:W-:Y:S06]  /*a520*/  BAR.SYNC.DEFER_BLOCKING 0x0 ;  /* 0x0000000000007b1d */ /* 0x000fec0000010000 */
[----:B------:R-:W3:Y:S01]  /*a530*/  @!P1 LDG.E R211, [R8.64] ;  /* 0x0000000608d39981 */ /* 0x000ee2000c1e1900 */
[----:B------:R-:W-:Y:S01]  /*a540*/  IMAD.MOV R2, RZ, RZ, -R3 ;  /* 0x000000ffff027224 */ /* 0x000fe200078e0a03 */
[----:B------:R-:W-:Y:S01]  /*a550*/  ISETP.GE.AND P5, PT, R140, c[0x0][0x1d4], PT ;  /* 0x000075008c007a0c */ /* 0x000fe20003fa6270 */
[----:B------:R-:W-:Y:S01]  /*a560*/  IMAD.WIDE.U32 R226, R59, c[0x0][0x1e8], RZ ;  /* 0x00007a003be27a25 */ /* 0x000fe200078e00ff */
[----:B------:R-:W-:Y:S01]  /*a570*/  ISETP.GE.AND P4, PT, R142, c[0x0][0x1d4], PT ;  /* 0x000075008e007a0c */ /* 0x000fe20003f86270 */
[----:B------:R-:W-:Y:S01]  /*a580*/  BSSY B0, `(.L_x_1771) ;  /* 0x0000037000007945 */ /* 0x000fe20003800000 */
[----:B------:R-:W-:Y:S01]  /*a590*/  ISETP.GE.AND P3, PT, R205, c[0x0][0x1d4], PT ;  /* 0x00007500cd007a0c */ /* 0x000fe20003f66270 */
[----:B------:R-:W-:Y:S01]  /*a5a0*/  IMAD R212, R2, c[0x0][0x2b8], R5 ;  /* 0x0000ae0002d47a24 */ /* 0x000fe200078e0205 */
[----:B------:R-:W-:Y:S01]  /*a5b0*/  ISETP.GE.AND P6, PT, R204, c[0x0][0x1d4], PT ;  /* 0x00007500cc007a0c */ /* 0x000fe20003fc6270 */
[----:B------:R-:W-:Y:S01]  /*a5c0*/  IMAD R225, R59, c[0x0][0x1ec], R227 ;  /* 0x00007b003be17a24 */ /* 0x000fe200078e02e3 */
[----:B------:R-:W-:Y:S01]  /*a5d0*/  LOP3.LUT R213, R213, 0xfffffffb, RZ, 0xc0, !PT ;  /* 0xfffffffbd5d57812 */ /* 0x000fe200078ec0ff */
[----:B------:R-:W-:Y:S01]  /*a5e0*/  IMAD.WIDE.U32 R2, R212, c[0x0][0x1e0], RZ ;  /* 0x00007800d4027a25 */ /* 0x000fe200078e00ff */
[----:B------:R-:W-:-:S03]  /*a5f0*/  SHF.R.S32.HI R60, RZ, 0x1f, R212 ;  /* 0x0000001fff3c7819 */ /* 0x000fc600000114d4 */
[----:B------:R-:W-:Y:S02]  /*a600*/  IMAD R131, R97, -0x30, R131 ;  /* 0xffffffd061837824 */ /* 0x000fe400078e0283 */
[----:B------:R-:W-:-:S03]  /*a610*/  IMAD R4, R60, c[0x0][0x1e0], RZ ;  /* 0x000078003c047a24 */ /* 0x000fc600078e02ff */
[----:B------:R-:W-:Y:S01]  /*a620*/  IMNMX R6, R131, 0x30, PT ;  /* 0x0000003083067817 */ /* 0x000fe20003800200 */
[----:B------:R-:W-:Y:S01]  /*a630*/  IMAD R4, R212, c[0x0][0x1e4], R4 ;  /* 0x00007900d4047a24 */ /* 0x000fe200078e0204 */
[----:B------:R-:W-:-:S03]  /*a640*/  @P6 LOP3.LUT R213, R213, 0x4, RZ, 0xfc, !PT ;  /* 0x00000004d5d56812 */ /* 0x000fc600078efcff */
[----:B------:R-:W-:Y:S02]  /*a650*/  IMAD.IADD R3, R3, 0x1, R4 ;  /* 0x0000000103037824 */ /* 0x000fe400078e0204 */
[----:B------:R-:W-:Y:S01]  /*a660*/  IMAD.IADD R6, R6, 0x1, -R143 ;  /* 0x0000000106067824 */ /* 0x000fe200078e0a8f */
[----:B---3--:R-:W-:Y:S01]  /*a670*/  SHF.R.S32.HI R61, RZ, 0x1f, R211 ;  /* 0x0000001fff3d7819 */ /* 0x008fe200000114d3 */
[----:B------:R-:W-:-:S04]  /*a680*/  IMAD.WIDE.U32 R2, R211, c[0x0][0x1f0], R2 ;  /* 0x00007c00d3027a25 */ /* 0x000fc800078e0002 */
[----:B------:R-:W-:Y:S01]  /*a690*/  IMAD R4, R61, c[0x0][0x1f0], RZ ;  /* 0x00007c003d047a24 */ /* 0x000fe200078e02ff */
[----:B------:R-:W-:-:S03]  /*a6a0*/  IADD3 R2, P1, R2, R226, RZ ;  /* 0x000000e202027210 */ /* 0x000fc60007f3e0ff */
[----:B------:R-:W-:Y:S01]  /*a6b0*/  IMAD R4, R211, c[0x0][0x1f4], R4 ;  /* 0x00007d00d3047a24 */ /* 0x000fe200078e0204 */
[----:B----4-:R-:W-:-:S04]  /*a6c0*/  LEA R13, P0, R2, c[0x0][0x1c8], 0x1 ;  /* 0x00007200020d7a11 */ /* 0x010fc800078008ff */
[----:B------:R-:W-:-:S04]  /*a6d0*/  IADD3.X R3, R225, R3, R4, P1, !PT ;  /* 0x00000003e1037210 */ /* 0x000fc80000ffe404 */
[----:B------:R-:W-:Y:S02]  /*a6e0*/  LEA.HI.X R16, R2, c[0x0][0x1cc], R3, 0x1, P0 ;  /* 0x0000730002107a11 */ /* 0x000fe400000f0c03 */
[----:B------:R-:W1:Y:S01]  /*a6f0*/  SHFL.IDX PT, R2, R13, RZ, 0x181f ;  /* 0x00181fff0d027589 */ /* 0x000e6200000e0000 */
[----:B------:R-:W-:-:S03]  /*a700*/  ISETP.GE.AND P0, PT, R6, 0x1, PT ;  /* 0x000000010600780c */ /* 0x000fc60003f06270 */
[----:B------:R-:W3:Y:S10]  /*a710*/  SHFL.IDX PT, R3, R16, RZ, 0x181f ;  /* 0x00181fff10037589 */ /* 0x000ef400000e0000 */
[----:B-1----:R-:W-:-:S02]  /*a720*/  @P0 LEA R10, P1, R140, R2, 0x1 ;  /* 0x000000028c0a0211 */ /* 0x002fc400078208ff */
[-C--:B------:R-:W-:Y:S02]  /*a730*/  @P0 LEA R8, P2, R206, R2.reuse, 0x1 ;  /* 0x00000002ce080211 */ /* 0x080fe400078408ff */
[-C--:B---3--:R-:W-:Y:S02]  /*a740*/  @P0 LEA.HI.X R11, R140, R3.reuse, R141, 0x1, P1 ;  /* 0x000000038c0b0211 */ /* 0x088fe400008f0c8d */
[CC--:B------:R-:W-:Y:S02]  /*a750*/  @P0 LEA R4, P1, R205.reuse, R2.reuse, 0x1 ;  /* 0x00000002cd040211 */ /* 0x0c0fe400078208ff */
[-C--:B------:R-:W-:Y:S01]  /*a760*/  @P0 LEA.HI.X R9, R206, R3.reuse, R214, 0x1, P2 ;  /* 0x00000003ce090211 */ /* 0x080fe200010f0cd6 */
[----:B------:R-:W-:Y:S01]  /*a770*/  @!PT LDS RZ, [RZ] ;  /* 0x00000000fffff984 */ /* 0x000fe20000000800 */
[----:B------:R1:W-:Y:S01]  /*a780*/  @P0 LDGSTS.E.BYPASS.LTC128B.128 [R203+0xa080], [R10.64], !P5 ;  /* 0x0a0800000acb0fae */ /* 0x0003e2000e901d46 */
[-C--:B------:R-:W-:Y:S02]  /*a790*/  @P0 LEA.HI.X R5, R205, R3.reuse, R216, 0x1, P1 ;  /* 0x00000003cd050211 */ /* 0x080fe400008f0cd8 */
[C---:B--2---:R-:W-:Y:S01]  /*a7a0*/  @P0 LEA R14, P1, R204.reuse, R2, 0x1 ;  /* 0x00000002cc0e0211 */ /* 0x044fe200078208ff */
[----:B------:R1:W-:Y:S03]  /*a7b0*/  @P0 LDGSTS.E.BYPASS.LTC128B.128 [R203+0xb880], [R8.64], !P4 ;  /* 0x0b88000008cb0fae */ /* 0x0003e6000e101d46 */
[----:B------:R-:W-:Y:S01]  /*a7c0*/  @P0 LEA.HI.X R15, R204, R3, R215, 0x1, P1 ;  /* 0x00000003cc0f0211 */ /* 0x000fe200008f0cd7 */
[----:B------:R1:W-:Y:S04]  /*a7d0*/  @P0 LDGSTS.E.BYPASS.LTC128B.128 [R203+0xd080], [R4.64], !P3 ;  /* 0x0d08000004cb0fae */ /* 0x0003e8000d901d46 */
[----:B------:R1:W-:Y:S01]  /*a7e0*/  @P0 LDGSTS.E.BYPASS.LTC128B.128 [R203+0xe880], [R14.64], !P6 ;  /* 0x0e8800000ecb0fae */ /* 0x0003e2000f101d46 */
[----:B------:R-:W-:-:S03]  /*a7f0*/  ISETP.GE.AND P0, PT, R6, 0x21, PT ;  /* 0x000000210600780c */ /* 0x000fc60003f06270 */
[----:B------:R1:W2:Y:S04]  /*a800*/  SHFL.IDX PT, R2, R13, 0x1, 0x181f ;  /* 0x00381f000d027f89 */ /* 0x0002a800000e0000 */
[----:B------:R1:W3:Y:S06]  /*a810*/  SHFL.IDX PT, R3, R16, 0x1, 0x181f ;  /* 0x00381f0010037f89 */ /* 0x0002ec00000e0000 */
[----:B------:R-:W-:Y:S05]  /*a820*/  @!P0 BRA `(.L_x_1772) ;  /* 0x000000c000008947 */ /* 0x000fea0003800000 */
[-C--:B-12---:R-:W-:Y:S02]  /*a830*/  LEA R10, P0, R140, R2.reuse, 0x1 ;  /* 0x000000028c0a7211 */ /* 0x086fe400078008ff */
[----:B------:R-:W-:-:S02]  /*a840*/  LEA R8, P2, R206, R2, 0x1 ;  /* 0x00000002ce087211 */ /* 0x000fc400078408ff */
[-C--:B---3--:R-:W-:Y:S02]  /*a850*/  LEA.HI.X R11, R140, R3.reuse, R141, 0x1, P0 ;  /* 0x000000038c0b7211 */ /* 0x088fe400000f0c8d */
[CC--:B------:R-:W-:Y:S02]  /*a860*/  LEA R4, P1, R205.reuse, R2.reuse, 0x1 ;  /* 0x00000002cd047211 */ /* 0x0c0fe400078208ff */
[----:B------:R-:W-:Y:S01]  /*a870*/  LEA R2, P0, R204, R2, 0x1 ;  /* 0x00000002cc027211 */ /* 0x000fe200078008ff */
[----:B------:R1:W-:Y:S01]  /*a880*/  LDGSTS.E.BYPASS.LTC128B.128 [R207+0xb080], [R10.64], !P5 ;  /* 0x0b0800000acf7fae */ /* 0x0003e2000e901d46 */
[-C--:B------:R-:W-:Y:S02]  /*a890*/  LEA.HI.X R9, R206, R3.reuse, R214, 0x1, P2 ;  /* 0x00000003ce097211 */ /* 0x080fe400010f0cd6 */
[-C--:B------:R-:W-:Y:S02]  /*a8a0*/  LEA.HI.X R5, R205, R3.reuse, R216, 0x1, P1 ;  /* 0x00000003cd057211 */ /* 0x080fe400008f0cd8 */
[----:B------:R-:W-:Y:S01]  /*a8b0*/  LEA.HI.X R3, R204, R3, R215, 0x1, P0 ;  /* 0x00000003cc037211 */ /* 0x000fe200000f0cd7 */
[----:B------:R1:W-:Y:S04]  /*a8c0*/  LDGSTS.E.BYPASS.LTC128B.128 [R207+0xc880], [R8.64], !P4 ;  /* 0x0c88000008cf7fae */ /* 0x0003e8000e101d46 */
[----:B------:R1:W-:Y:S04]  /*a8d0*/  LDGSTS.E.BYPASS.LTC128B.128 [R207+0xe080], [R4.64], !P3 ;  /* 0x0e08000004cf7fae */ /* 0x0003e8000d901d46 */
[----:B------:R1:W-:Y:S02]  /*a8e0*/  LDGSTS.E.BYPASS.LTC128B.128 [R207+0xf880], [R2.64], !P6 ;  /* 0x0f88000002cf7fae */ /* 0x0003e4000f101d46 */
.L_x_1772:
[----:B------:R-:W-:Y:S05]  /*a8f0*/  BSYNC B0 ;  /* 0x0000000000007941 */ /* 0x000fea0003800000 */
.L_x_1771:
[----:B------:R-:W-:Y:S01]  /*a900*/  ISETP.LT.AND P0, PT, RZ, c[0x0][0x27c], PT ;  /* 0x00009f00ff007a0c */ /* 0x000fe20003f01270 */
[----:B------:R-:W0:-:S12]  /*a910*/  LDGDEPBAR ;  /* 0x00000000000079af */ /* 0x000e180000000000 */
[----:B------:R-:W-:Y:S05]  /*a920*/  @P0 BRA `(.L_x_1773) ;  /* 0x0000002000000947 */ /* 0x000fea0003800000 */
[----:B------:R-:W-:-:S04]  /*a930*/  DEPBAR.LE SB0, 0x1 ;  /* 0x000080400000791a */ /* 0x000fc80000000000 */
[----:B------:R-:W-:Y:S05]  /*a940*/  BRA `(.L_x_1774) ;  /* 0x000068a000007947 */ /* 0x000fea0003800000 */
.L_x_1773:
[----:B-12---:R-:W-:Y:S01]  /*a950*/  SHF.R.S32.HI R2, RZ, 0x1f, R130 ;  /* 0x0000001fff027819 */ /* 0x006fe20000011482 */
[----:B------:R-:W-:Y:S01]  /*a960*/  ULDC.U8 UR4, c[0x0][0x298] ;  /* 0x0000a60000047ab9 */ /* 0x000fe20000000000 */
[----:B------:R-:W-:Y:S01]  /*a970*/  IMAD.WIDE.U32 R4, R130, c[0x0][0x280], RZ ;  /* 0x0000a00082047a25 */ /* 0x000fe200078e00ff */
[----:B------:R-:W-:Y:S01]  /*a980*/  ISETP.NE.AND P1, PT, RZ, UR4, PT ;  /* 0x00000004ff007c0c */ /* 0x000fe2000bf25270 */
[----:B------:R-:W-:Y:S02]  /*a990*/  BSSY B2, `(.L_x_1774) ;  /* 0x0000685000027945 */ /* 0x000fe40003800000 */
[----:B---3--:R-:W-:Y:S01]  /*a9a0*/  IMAD R3, R2, c[0x0][0x280], RZ ;  /* 0x0000a00002037a24 */ /* 0x008fe200078e02ff */
[----:B------:R-:W-:Y:S01]  /*a9b0*/  LEA R8, P0, R4, c[0x0][0x270], 0x1 ;  /* 0x00009c0004087a11 */ /* 0x000fe200078008ff */
[----:B------:R-:W-:Y:S02]  /*a9c0*/  IMAD R6, R2, c[0x0][0x290], RZ ;  /* 0x0000a40002067a24 */ /* 0x000fe400078e02ff */
[----:B------:R-:W-:-:S05]  /*a9d0*/  IMAD R3, R130, c[0x0][0x284], R3 ;  /* 0x0000a10082037a24 */ /* 0x000fca00078e0203 */
[----:B------:R-:W-:Y:S01]  /*a9e0*/  IADD3 R9, R3, R5, RZ ;  /* 0x0000000503097210 */ /* 0x000fe20007ffe0ff */
[----:B------:R-:W-:-:S03]  /*a9f0*/  IMAD.WIDE.U32 R2, R130, c[0x0][0x290], RZ ;  /* 0x0000a40082027a25 */ /* 0x000fc600078e00ff */
[----:B------:R-:W-:Y:S01]  /*aa00*/  LEA.HI.X R4, R4, c[0x0][0x274], R9, 0x1, P0 ;  /* 0x00009d0004047a11 */ /* 0x000fe200000f0c09 */
[----:B------:R-:W-:Y:S01]  /*aa10*/  IMAD R5, R130, c[0x0][0x294], R6 ;  /* 0x0000a50082057a24 */ /* 0x000fe200078e0206 */
[----:B------:R-:W-:-:S04]  /*aa20*/  LEA R6, P0, R2, c[0x0][0x288], 0x1 ;  /* 0x0000a20002067a11 */ /* 0x000fc800078008ff */
[----:B------:R-:W-:-:S04]  /*aa30*/  IADD3 R3, R5, R3, RZ ;  /* 0x0000000305037210 */ /* 0x000fc80007ffe0ff */
[----:B------:R-:W-:Y:S01]  /*aa40*/  LEA.HI.X R2, R2, c[0x0][0x28c], R3, 0x1, P0 ;  /* 0x0000a30002027a11 */ /* 0x000fe200000f0c03 */
        /* <DEDUP_REMOVED lines=10> */
[----:B------:R3:W4:Y:S01]  /*aaf0*/  SHFL.IDX PT, R4, R8, RZ, 0x181f ;  /* 0x00181fff08047589 */ /* 0x00072200000e0000 */
[----:B------:R-:W-:Y:S01]  /*ab00*/  CS2R R14, SRZ ;  /* 0x00000000000e7805 */ /* 0x000fe2000001ff00 */
[----:B------:R-:W-:-:S02]  /*ab10*/  CS2R R10, SRZ ;  /* 0x00000000000a7805 */ /* 0x000fc4000001ff00 */
[----:B------:R1:W1:Y:S01]  /*ab20*/  SHFL.IDX PT, R2, R6, RZ, 0x181f ;  /* 0x00181fff06027589 */ /* 0x00026200000e0000 */
[----:B---3--:R-:W-:Y:S01]  /*ab30*/  CS2R R8, SRZ ;  /* 0x0000000000087805 */ /* 0x008fe2000001ff00 */
[----:B------:R-:W-:Y:S05]  /*ab40*/  @P2 BRA `(.L_x_1777) ;  /* 0x0000028000002947 */ /* 0x000fea0003800000 */
[----:B--2-4-:R-:W2:Y:S04]  /*ab50*/  LDL R30, [R1+0x174] ;  /* 0x00017400011e7983 */ /* 0x014ea80000100800 */
        /* <DEDUP_REMOVED lines=10> */
[----:B-1----:R-:W-:-:S04]  /*ac00*/  @!P0 IMAD.WIDE R14, R144, 0x2, R4 ;  /* 0x00000002900e8825 */ /* 0x002fc800078e0204 */
[----:B------:R-:W-:Y:S01]  /*ac10*/  @!P0 IMAD.WIDE R10, R144, 0x2, R2 ;  /* 0x00000002900a8825 */ /* 0x000fe200078e0202 */
[----:B------:R1:W5:Y:S04]  /*ac20*/  @!P0 LD.E.64 R18, [R14.64] ;  /* 0x000000060e128980 */ /* 0x000368000c101b00 */
[----:B------:R1:W5:Y:S01]  /*ac30*/  @!P0 LD.E.64 R8, [R10.64] ;  /* 0x000000060a088980 */ /* 0x000362000c101b00 */
[----:B------:R-:W-:Y:S01]  /*ac40*/  CS2R R20, SRZ ;  /* 0x0000000000147805 */ /* 0x000fe2000001ff00 */
[----:B------:R-:W-:Y:S01]  /*ac50*/  CS2R R22, SRZ ;  /* 0x0000000000167805 */ /* 0x000fe2000001ff00 */
[----:B-1----:R-:W-:Y:S01]  /*ac60*/  CS2R R10, SRZ ;  /* 0x00000000000a7805 */ /* 0x002fe2000001ff00 */
[----:B------:R-:W-:Y:S01]  /*ac70*/  CS2R R24, SRZ ;  /* 0x0000000000187805 */ /* 0x000fe2000001ff00 */
[----:B--2---:R-:W-:-:S02]  /*ac80*/  @!P2 IADD3 R16, P6, R4, R30, RZ ;  /* 0x0000001e0410a210 */ /* 0x004fc40007fde0ff */
[----:B------:R-:W-:-:S03]  /*ac90*/  @!P2 IADD3 R14, P0, R2, R30, RZ ;  /* 0x0000001e020ea210 */ /* 0x000fc60007f1e0ff */
[--C-:B---3--:R-:W-:Y:S02]  /*aca0*/  @!P2 IMAD.X R17, R5, 0x1, R27.reuse, P6 ;  /* 0x000000010511a824 */ /* 0x108fe400030e061b */
[----:B------:R-:W-:Y:S01]  /*acb0*/  @!P2 IMAD.X R15, R3, 0x1, R27, P0 ;  /* 0x00000001030fa824 */ /* 0x000fe200000e061b */
[----:B------:R-:W-:Y:S02]  /*acc0*/  ISETP.GE.AND P0, PT, R147, c[0x0][0x27c], PT ;  /* 0x00009f0093007a0c */ /* 0x000fe40003f06270 */
[----:B------:R1:W5:Y:S04]  /*acd0*/  @!P2 LD.E.64 R20, [R16.64] ;  /* 0x000000061014a980 */ /* 0x000368000c101b00 */
[----:B------:R4:W5:Y:S02]  /*ace0*/  @!P2 LD.E.64 R10, [R14.64] ;  /* 0x000000060e0aa980 */ /* 0x000964000c101b00 */
[----:B----4-:R-:W-:-:S05]  /*acf0*/  @!P1 IADD3 R14, P2, R4, R26, RZ ;  /* 0x0000001a040e9210 */ /* 0x010fca0007f5e0ff */
[----:B------:R-:W-:Y:S01]  /*ad00*/  @!P1 IMAD.X R15, R5, 0x1, R29, P2 ;  /* 0x00000001050f9824 */ /* 0x000fe200010e061d */
[----:B------:R-:W-:Y:S01]  /*ad10*/  @!P1 IADD3 R26, P2, R2, R26, RZ ;  /* 0x0000001a021a9210 */ /* 0x000fe20007f5e0ff */
[----:B-1----:R-:W-:-:S03]  /*ad20*/  CS2R R16, SRZ ;  /* 0x0000000000107805 */ /* 0x002fc6000001ff00 */
[----:B------:R1:W5:Y:S01]  /*ad30*/  @!P1 LD.E.64 R22, [R14.64] ;  /* 0x000000060e169980 */ /* 0x000362000c101b00 */
[----:B------:R-:W-:Y:S01]  /*ad40*/  @!P1 IMAD.X R27, R3, 0x1, R29, P2 ;  /* 0x00000001031b9824 */ /* 0x000fe200010e061d */
[----:B------:R-:W-:-:S05]  /*ad50*/  @!P0 IADD3 R4, P2, R4, R28, RZ ;  /* 0x0000001c04048210 */ /* 0x000fca0007f5e0ff */
[----:B------:R-:W-:Y:S01]  /*ad60*/  @!P0 IMAD.X R5, R5, 0x1, R13, P2 ;  /* 0x0000000105058824 */ /* 0x000fe200010e060d */
[----:B------:R-:W-:-:S04]  /*ad70*/  @!P0 IADD3 R2, P2, R2, R28, RZ ;  /* 0x0000001c02028210 */ /* 0x000fc80007f5e0ff */
[----:B------:R2:W5:Y:S01]  /*ad80*/  @!P0 LD.E.64 R24, [R4.64] ;  /* 0x0000000604188980 */ /* 0x000562000c101b00 */
[----:B------:R-:W-:-:S05]  /*ad90*/  @!P0 IMAD.X R3, R3, 0x1, R13, P2 ;  /* 0x0000000103038824 */ /* 0x000fca00010e060d */
[----:B------:R2:W5:Y:S01]  /*ada0*/  @!P0 LD.E.64 R16, [R2.64] ;  /* 0x0000000602108980 */ /* 0x000562000c101b00 */
[----:B-1----:R-:W-:-:S06]  /*adb0*/  CS2R R14, SRZ ;  /* 0x00000000000e7805 */ /* 0x002fcc000001ff00 */
[----:B------:R2:W5:Y:S02]  /*adc0*/  @!P1 LD.E.64 R14, [R26.64] ;  /* 0x000000061a0e9980 */ /* 0x000564000c101b00 */
.L_x_1777:
[----:B--2-4-:R-:W-:Y:S05]  /*add0*/  BSYNC B0 ;  /* 0x0000000000007941 */ /* 0x014fea0003800000 */
.L_x_1776:
[----:B------:R-:W2:Y:S01]  /*ade0*/  LDL R42, [R1+0x4] ;  /* 0x00000400012a7983 */ /* 0x000ea20000100800 */
[--C-:B-----5:R-:W-:Y:S01]  /*adf0*/  IMAD.MOV.U32 R36, RZ, RZ, R21.reuse ;  /* 0x000000ffff247224 */ /* 0x120fe200078e0015 */
[--C-:B------:R-:W-:Y:S01]  /*ae00*/  SHF.R.U64 R34, R20, 0x10, R21.reuse ;  /* 0x0000001014227819 */ /* 0x100fe20000001215 */
[----:B------:R-:W-:Y:S01]  /*ae10*/  IMAD.MOV.U32 R33, RZ, RZ, R22 ;  /* 0x000000ffff217224 */ /* 0x000fe200078e0016 */
[----:B------:R-:W-:Y:S01]  /*ae20*/  SHF.R.U32.HI R31, RZ, 0x10, R21 ;  /* 0x00000010ff1f7819 */ /* 0x000fe20000011615 */
[----:B------:R-:W-:Y:S01]  /*ae30*/  IMAD.MOV.U32 R28, RZ, RZ, R25 ;  /* 0x000000ffff1c7224 */ /* 0x000fe200078e0019 */
[----:B------:R-:W-:Y:S01]  /*ae40*/  SHF.R.U64 R30, R22, 0x10, R23 ;  /* 0x00000010161e7819 */ /* 0x000fe20000001217 */
[----:B------:R-:W-:Y:S01]  /*ae50*/  IMAD.MOV.U32 R21, RZ, RZ, R10 ;  /* 0x000000ffff157224 */ /* 0x000fe200078e000a */
[----:B------:R-:W-:Y:S01]  /*ae60*/  SHF.R.U64 R38, R18, 0x10, R19 ;  /* 0x0000001012267819 */ /* 0x000fe20000001213 */
        /* <DEDUP_REMOVED lines=15> */
[----:B------:R-:W-:Y:S01]  /*af60*/  SHF.R.U32.HI R19, RZ, 0x10, R9 ;  /* 0x00000010ff137819 */ /* 0x000fe20000011609 */
[----:B------:R-:W-:Y:S01]  /*af70*/  IMAD.MOV.U32 R8, RZ, RZ, R16 ;  /* 0x000000ffff087224 */ /* 0x000fe200078e0010 */
[----:B------:R-:W-:Y:S01]  /*af80*/  PRMT R24, R24, 0x5410, R35 ;  /* 0x0000541018187816 */ /* 0x000fe20000000023 */
[----:B-1----:R-:W-:Y:S01]  /*af90*/  IMAD.MOV.U32 R6, RZ, RZ, R17 ;  /* 0x000000ffff067224 */ /* 0x002fe200078e0011 */
[----:B------:R-:W-:Y:S01]  /*afa0*/  PRMT R35, R22, 0x5410, R28 ;  /* 0x0000541016237816 */ /* 0x000fe2000000001c */
[----:B------:R-:W-:-:S04]  /*afb0*/  DEPBAR.LE SB0, 0x1 ;  /* 0x000080400000791a */ /* 0x000fc80000000000 */
[----:B------:R-:W-:Y:S01]  /*afc0*/  PRMT R22, R19, 0x7610, R22 ;  /* 0x0000761013167816 */ /* 0x000fe20000000016 */
[----:B------:R-:W-:Y:S01]  /*afd0*/  BSSY B1, `(.L_x_1778) ;  /* 0x00000c7000017945 */ /* 0x000fe20003800000 */
[----:B------:R-:W-:Y:S01]  /*afe0*/  SHF.R.U32.HI R27, RZ, 0x10, R23 ;  /* 0x00000010ff1b7819 */ /* 0x000fe20000011617 */
[----:B------:R-:W-:Y:S01]  /*aff0*/  IMAD.MOV.U32 R23, RZ, RZ, R9 ;  /* 0x000000ffff177224 */ /* 0x000fe200078e0009 */
[--C-:B------:R-:W-:Y:S02]  /*b000*/  SHF.R.U64 R18, R10, 0x10, R11.reuse ;  /* 0x000000100a127819 */ /* 0x100fe4000000120b */
[----:B------:R-:W-:Y:S01]  /*b010*/  SHF.R.U32.HI R10, RZ, 0x10, R11 ;  /* 0x00000010ff0a7819 */ /* 0x000fe2000001160b */
[----:B------:R-:W-:Y:S01]  /*b020*/  IMAD.MOV.U32 R11, RZ, RZ, R15 ;  /* 0x000000ffff0b7224 */ /* 0x000fe200078e000f */
[----:B------:R-:W-:Y:S02]  /*b030*/  PRMT R25, R39, 0x7610, R25 ;  /* 0x0000761027197816 */ /* 0x000fe40000000019 */
[----:B------:R-:W-:-:S02]  /*b040*/  PRMT R27, R27, 0x5410, R37 ;  /* 0x000054101b1b7816 */ /* 0x000fc40000000025 */
[----:B------:R-:W-:Y:S02]  /*b050*/  PRMT R26, R26, 0x5410, R34 ;  /* 0x000054101a1a7816 */ /* 0x000fe40000000022 */
[----:B------:R-:W-:Y:S02]  /*b060*/  PRMT R29, R29, 0x5410, R33 ;  /* 0x000054101d1d7816 */ /* 0x000fe40000000021 */
[----:B------:R-:W-:Y:S02]  /*b070*/  PRMT R20, R20, 0x5410, R24 ;  /* 0x0000541014147816 */ /* 0x000fe40000000018 */
[--C-:B------:R-:W-:Y:S02]  /*b080*/  SHF.R.U64 R9, R14, 0x10, R15.reuse ;  /* 0x000000100e097819 */ /* 0x100fe4000000120f */
[----:B------:R-:W-:Y:S02]  /*b090*/  SHF.R.U32.HI R5, RZ, 0x10, R15 ;  /* 0x00000010ff057819 */ /* 0x000fe4000001160f */
[----:B------:R-:W-:-:S02]  /*b0a0*/  SHF.R.U64 R4, R16, 0x10, R17 ;  /* 0x0000001010047819 */ /* 0x000fc40000001211 */
[----:B------:R-:W-:Y:S02]  /*b0b0*/  SHF.R.U32.HI R2, RZ, 0x10, R17 ;  /* 0x00000010ff027819 */ /* 0x000fe40000011611 */
[----:B------:R-:W-:Y:S02]  /*b0c0*/  PRMT R31, R31, 0x5410, R27 ;  /* 0x000054101f1f7816 */ /* 0x000fe4000000001b */
[----:B------:R-:W-:Y:S02]  /*b0d0*/  PRMT R34, R26, 0x5410, R29 ;  /* 0x000054101a227816 */ /* 0x000fe4000000001d */
[--C-:B------:R-:W-:Y:S02]  /*b0e0*/  PRMT R25, R25, 0x5410, R20.reuse ;  /* 0x0000541019197816 */ /* 0x100fe40000000014 */
        /* <DEDUP_REMOVED lines=9> */
[----:B------:R-:W-:Y:S01]  /*b180*/  PRMT R32, R32, 0x5410, R4 ;  /* 0x0000541020207816 */ /* 0x000fe20000000004 */
[----:B------:R-:W-:Y:S01]  /*b190*/  BAR.SYNC.DEFER_BLOCKING 0x0 ;  /* 0x0000000000007b1d */ /* 0x000fe20000010000 */
[----:B--2---:R-:W-:-:S05]  /*b1a0*/  IMAD R3, R42, -0x80, R40 ;  /* 0xffffff802a037824 */ /* 0x004fca00078e0228 */
[----:B------:R-:W-:-:S04]  /*b1b0*/  IMNMX R19, R3, 0x80, PT ;  /* 0x0000008003137817 */ /* 0x000fc80003800200 */
[----:B------:R-:W-:-:S13]  /*b1c0*/  ISETP.GE.AND P0, PT, R143, R19, PT ;  /* 0x000000138f00720c */ /* 0x000fda0003f06270 */
        /* <DEDUP_REMOVED lines=11> */
[--C-:B------:R-:W-:Y:S01]  /*b280*/  HADD2.F32 R6, -RZ, R9.reuse.H1_H1 ;  /* 0x30000009ff067230 */ /* 0x100fe20000004100 */
[-C--:B------:R-:W-:Y:S01]  /*b290*/  FMUL.FTZ R16, R14, R13.reuse ;  /* 0x0000000d0e107220 */ /* 0x080fe20000410000 */
[----:B------:R-:W-:Y:S01]  /*b2a0*/  HADD2.F32 R5, -RZ, R9.H0_H0 ;  /* 0x20000009ff057230 */ /* 0x000fe20000004100 */
[----:B------:R-:W-:Y:S01]  /*b2b0*/  FMUL.FTZ R17, R8, R13 ;  /* 0x0000000d08117220 */ /* 0x000fe20000410000 */
[--C-:B------:R-:W-:Y:S01]  /*b2c0*/  HADD2.F32 R15, -RZ, R10.reuse.H0_H0 ;  /* 0x2000000aff0f7230 */ /* 0x100fe20000004100 */
[-C--:B------:R-:W-:Y:S01]  /*b2d0*/  FMUL.FTZ R13, R6, R2.reuse ;  /* 0x00000002060d7220 */ /* 0x080fe20000410000 */
[--C-:B------:R-:W-:Y:S01]  /*b2e0*/  HADD2.F32 R9, -RZ, R11.reuse.H0_H0 ;  /* 0x2000000bff097230 */ /* 0x100fe20000004100 */
[C---:B------:R-:W-:Y:S01]  /*b2f0*/  FMUL.FTZ R2, R5.reuse, R2 ;  /* 0x0000000205027220 */ /* 0x040fe20000410000 */
[----:B------:R-:W-:Y:S01]  /*b300*/  HADD2.F32 R10, -RZ, R10.H1_H1 ;  /* 0x3000000aff0a7230 */ /* 0x000fe20000004100 */
[-C--:B------:R-:W-:Y:S01]  /*b310*/  FFMA.FTZ R18, R14, R4.reuse, -R17 ;  /* 0x000000040e127223 */ /* 0x080fe20000010811 */
[----:B------:R-:W-:Y:S01]  /*b320*/  HADD2.F32 R11, -RZ, R11.H1_H1 ;  /* 0x3000000bff0b7230 */ /* 0x000fe20000004100 */
[----:B------:R-:W-:Y:S01]  /*b330*/  FFMA.FTZ R17, R8, R4, R16 ;  /* 0x0000000408117223 */ /* 0x000fe20000010010 */
[----:B------:R-:W-:Y:S01]  /*b340*/  HADD2.F32 R4, -RZ, R25.H0_H0 ;  /* 0x20000019ff047230 */ /* 0x000fe20000004100 */
[-C--:B------:R-:W-:Y:S01]  /*b350*/  FFMA.FTZ R16, R5, R3.reuse, -R13 ;  /* 0x0000000305107223 */ /* 0x080fe2000001080d */
[----:B------:R-:W-:Y:S01]  /*b360*/  HADD2.F32 R5, -RZ, R23.H0_H0 ;  /* 0x20000017ff057230 */ /* 0x000fe20000004100 */
[----:B------:R-:W-:Y:S01]  /*b370*/  FFMA.FTZ R14, R6, R3, R2 ;  /* 0x00000003060e7223 */ /* 0x000fe20000010002 */
[----:B------:R-:W-:-:S02]  /*b380*/  HADD2.F32 R2, -RZ, R22.H0_H0 ;  /* 0x20000016ff027230 */ /* 0x000fc40000004100 */
[----:B------:R-:W-:Y:S01]  /*b390*/  HADD2.F32 R3, -RZ, R24.H1_H1 ;  /* 0x30000018ff037230 */ /* 0x000fe20000004100 */
[CC--:B------:R-:W-:Y:S02]  /*b3a0*/  FMUL.FTZ R13, R10.reuse, R5.reuse ;  /* 0x000000050a0d7220 */ /* 0x0c0fe40000410000 */
[-C--:B------:R-:W-:Y:S02]  /*b3b0*/  FMUL.FTZ R8, R11, R2.reuse ;  /* 0x000000020b087220 */ /* 0x080fe40000410000 */
[----:B------:R-:W-:Y:S02]  /*b3c0*/  FMUL.FTZ R5, R15, R5 ;  /* 0x000000050f057220 */ /* 0x000fe40000410000 */
[----:B------:R-:W-:Y:S02]  /*b3d0*/  FMUL.FTZ R6, R9, R2 ;  /* 0x0000000209067220 */ /* 0x000fe40000410000 */
[----:B------:R-:W-:Y:S02]  /*b3e0*/  FFMA.FTZ R13, R15, R4, -R13 ;  /* 0x000000040f0d7223 */ /* 0x000fe4000001080d */
[-C--:B------:R-:W-:Y:S01]  /*b3f0*/  FFMA.FTZ R2, R9, R3.reuse, -R8 ;  /* 0x0000000309027223 */ /* 0x080fe20000010808 */
[----:B------:R-:W-:Y:S01]  /*b400*/  F2FP.PACK_AB R8, R17, R18 ;  /* 0x000000121108723e */ /* 0x000fe200000000ff */
[----:B------:R-:W-:Y:S01]  /*b410*/  FFMA.FTZ R4, R10, R4, R5 ;  /* 0x000000040a047223 */ /* 0x000fe20000010005 */
[----:B------:R-:W-:Y:S01]  /*b420*/  F2FP.PACK_AB R9, R14, R16 ;  /* 0x000000100e09723e */ /* 0x000fe200000000ff */
[----:B------:R-:W-:-:S03]  /*b430*/  FFMA.FTZ R3, R11, R3, R6 ;  /* 0x000000030b037223 */ /* 0x000fc60000010006 */
[----:B------:R-:W-:Y:S02]  /*b440*/  F2FP.PACK_AB R10, R4, R13 ;  /* 0x0000000d040a723e */ /* 0x000fe400000000ff */
[----:B------:R-:W-:-:S05]  /*b450*/  F2FP.PACK_AB R11, R3, R2 ;  /* 0x00000002030b723e */ /* 0x000fca00000000ff */
[----:B------:R1:W-:Y:S02]  /*b460*/  STS.128 [R203+0x10080], R8 ;  /* 0x01008008cb007388 */ /* 0x0003e40000000c00 */
.L_x_1781:
[----:B------:R-:W-:Y:S05]  /*b470*/  BSYNC B0 ;  /* 0x0000000000007941 */ /* 0x000fea0003800000 */
.L_x_1780:
        /* <DEDUP_REMOVED lines=22> */
[----:B------:R-:W-:Y:S01]  /*b5e0*/  HADD2.F32 R4, -RZ, R28.H1_H1 ;  /* 0x3000001cff047230 */ /* 0x000fe20000004100 */
[-C--:B------:R-:W-:Y:S01]  /*b5f0*/  FFMA.FTZ R16, R5, R3.reuse, -R13 ;  /* 0x0000000305107223 */ /* 0x080fe2000001080d */
[----:B------:R-:W-:Y:S01]  /*b600*/  HADD2.F32 R5, -RZ, R25.H1_H1 ;  /* 0x30000019ff057230 */ /* 0x000fe20000004100 */
[----:B------:R-:W-:Y:S01]  /*b610*/  FFMA.FTZ R14, R6, R3, R2 ;  /* 0x00000003060e7223 */ /* 0x000fe20000010002 */
[----:B------:R-:W-:-:S02]  /*b620*/  HADD2.F32 R2, -RZ, R24.H0_H0 ;  /* 0x20000018ff027230 */ /* 0x000fc40000004100 */
[----:B------:R-:W-:Y:S01]  /*b630*/  HADD2.F32 R3, -RZ, R31.H0_H0 ;  /* 0x2000001fff037230 */ /* 0x000fe20000004100 */
        /* <DEDUP_REMOVED lines=13> */
.L_x_1783:
[----:B------:R-:W-:Y:S05]  /*b710*/  BSYNC B0 ;  /* 0x0000000000007941 */ /* 0x000fea0003800000 */
.L_x_1782:
        /* <DEDUP_REMOVED lines=41> */
.L_x_1785:
[----:B------:R-:W-:Y:S05]  /*b9b0*/  BSYNC B0 ;  /* 0x0000000000007941 */ /* 0x000fea0003800000 */
.L_x_1784:
[----:B------:R-:W-:-:S13]  /*b9c0*/  ISETP.GE.AND P0, PT, R147, c[0x0][0x27c], PT ;  /* 0x00009f0093007a0c */ /* 0x000fda0003f06270 */
[----:B------:R-:W-:Y:S05]  /*b9d0*/  @P0 BRA `(.L_x_1779) ;  /* 0x0000026000000947 */ /* 0x000fea0003800000 */
[----:B-1----:R-:W1:Y:S01]  /*b9e0*/  LDS.128 R8, [R203+0x1c080] ;  /* 0x01c08000cb087984 */ /* 0x002e620000000c00 */
[----:B------:R-:W-:Y:S02]  /*b9f0*/  HADD2.F32 R13, -RZ, R30.H1_H1 ;  /* 0x3000001eff0d7230 */ /* 0x000fe40000004100 */
[----:B------:R-:W-:Y:S02]  /*ba00*/  HADD2.F32 R2, -RZ, R32.H1_H1 ;  /* 0x30000020ff027230 */ /* 0x000fe40000004100 */
[--C-:B------:R-:W-:Y:S02]  /*ba10*/  HADD2.F32 R4, -RZ, R34.reuse.H1_H1 ;  /* 0x30000022ff047230 */ /* 0x100fe40000004100 */
        /* <DEDUP_REMOVED lines=17> */
[--C-:B------:R-:W-:Y:S01]  /*bb30*/  HADD2.F32 R5, -RZ, R33.reuse.H1_H1 ;  /* 0x30000021ff057230 */ /* 0x100fe20000004100 */
        /* <DEDUP_REMOVED lines=16> */
.L_x_1779:
[----:B------:R-:W-:Y:S05]  /*bc40*/  BSYNC B1 ;  /* 0x0000000000017941 */ /* 0x000fea0003800000 */
.L_x_1778:
        /* <DEDUP_REMOVED lines=14> */
[--C-:B------:R-:W-:Y:S01]  /*bd30*/  HADD2.F32 R6, -RZ, R9.reuse.H1_H1 ;  /* 0x30000009ff067230 */ /* 0x100fe20000004100 */
[C---:B------:R-:W-:Y:S01]  /*bd40*/  FMUL.FTZ R16, R13.reuse, R14 ;  /* 0x0000000e0d107220 */ /* 0x040fe20000410000 */
[----:B------:R-:W-:Y:S01]  /*bd50*/  HADD2.F32 R5, -RZ, R9.H0_H0 ;  /* 0x20000009ff057230 */ /* 0x000fe20000004100 */
[----:B------:R-:W-:Y:S01]  /*bd60*/  FMUL.FTZ R17, R13, R8 ;  /* 0x000000080d117220 */ /* 0x000fe20000410000 */
[--C-:B------:R-:W-:Y:S01]  /*bd70*/  HADD2.F32 R15, -RZ, R10.reuse.H0_H0 ;  /* 0x2000000aff0f7230 */ /* 0x100fe20000004100 */
[C---:B------:R-:W-:Y:S01]  /*bd80*/  FMUL.FTZ R13, R2.reuse, R6 ;  /* 0x00000006020d7220 */ /* 0x040fe20000410000 */
[--C-:B------:R-:W-:Y:S01]  /*bd90*/  HADD2.F32 R9, -RZ, R11.reuse.H0_H0 ;  /* 0x2000000bff097230 */ /* 0x100fe20000004100 */
[-C--:B------:R-:W-:Y:S01]  /*bda0*/  FMUL.FTZ R2, R2, R5.reuse ;  /* 0x0000000502027220 */ /* 0x080fe20000410000 */
[----:B------:R-:W-:Y:S01]  /*bdb0*/  HADD2.F32 R10, -RZ, R10.H1_H1 ;  /* 0x3000000aff0a7230 */ /* 0x000fe20000004100 */
[C---:B------:R-:W-:Y:S01]  /*bdc0*/  FFMA.FTZ R18, R4.reuse, R14, -R17 ;  /* 0x0000000e04127223 */ /* 0x040fe20000010811 */
[----:B------:R-:W-:Y:S01]  /*bdd0*/  HADD2.F32 R11, -RZ, R11.H1_H1 ;  /* 0x3000000bff0b7230 */ /* 0x000fe20000004100 */
[----:B------:R-:W-:Y:S01]  /*bde0*/  FFMA.FTZ R17, R4, R8, R16 ;  /* 0x0000000804117223 */ /* 0x000fe20000010010 */
[----:B------:R-:W-:Y:S01]  /*bdf0*/  HADD2.F32 R4, -RZ, R25.H0_H0 ;  /* 0x20000019ff047230 */ /* 0x000fe20000004100 */
[C---:B------:R-:W-:Y:S01]  /*be00*/  FFMA.FTZ R16, R3.reuse, R5, -R13 ;  /* 0x0000000503107223 */ /* 0x040fe2000001080d */
[----:B------:R-:W-:Y:S01]  /*be10*/  HADD2.F32 R5, -RZ, R23.H0_H0 ;  /* 0x20000017ff057230 */ /* 0x000fe20000004100 */
[----:B------:R-:W-:Y:S01]  /*be20*/  FFMA.FTZ R14, R3, R6, R2 ;  /* 0x00000006030e7223 */ /* 0x000fe20000010002 */
[----:B------:R-:W-:-:S02]  /*be30*/  HADD2.F32 R2, -RZ, R22.H0_H0 ;  /* 0x20000016ff027230 */ /* 0x000fc40000004100 */
[----:B------:R-:W-:Y:S01]  /*be40*/  HADD2.F32 R3, -RZ, R24.H1_H1 ;  /* 0x30000018ff037230 */ /* 0x000fe20000004100 */
[C---:B------:R-:W-:Y:S02]  /*be50*/  FMUL.FTZ R13, R5.reuse, R10 ;  /* 0x0000000a050d7220 */ /* 0x040fe40000410000 */
[C---:B------:R-:W-:Y:S02]  /*be60*/  FMUL.FTZ R8, R2.reuse, R11 ;  /* 0x0000000b02087220 */ /* 0x040fe40000410000 */
[----:B------:R-:W-:Y:S02]  /*be70*/  FMUL.FTZ R5, R5, R15 ;  /* 0x0000000f05057220 */ /* 0x000fe40000410000 */
[----:B------:R-:W-:Y:S02]  /*be80*/  FMUL.FTZ R6, R2, R9 ;  /* 0x0000000902067220 */ /* 0x000fe40000410000 */
[C---:B------:R-:W-:Y:S02]  /*be90*/  FFMA.FTZ R13, R4.reuse, R15, -R13 ;  /* 0x0000000f040d7223 */ /* 0x040fe4000001080d */
[----:B------:R-:W-:Y:S01]  /*bea0*/  FFMA.FTZ R2, R3, R9, -R8 ;  /* 0x0000000903027223 */ /* 0x000fe20000010808 */
[----:B------:R-:W-:Y:S01]  /*beb0*/  F2FP.PACK_AB R8, R17, R18 ;  /* 0x000000121108723e */ /* 0x000fe200000000ff */
[----:B------:R-:W-:Y:S01]  /*bec0*/  FFMA.FTZ R4, R4, R10, R5 ;  /* 0x0000000a04047223 */ /* 0x000fe20000010005 */
[----:B------:R-:W-:Y:S01]  /*bed0*/  F2FP.PACK_AB R9, R14, R16 ;  /* 0x000000100e09723e */ /* 0x000fe200000000ff */
[----:B------:R-:W-:-:S03]  /*bee0*/  FFMA.FTZ R3, R3, R11, R6 ;  /* 0x0000000b03037223 */ /* 0x000fc60000010006 */
[----:B------:R-:W-:Y:S02]  /*bef0*/  F2FP.PACK_AB R10, R4, R13 ;  /* 0x0000000d040a723e */ /* 0x000fe400000000ff */
[----:B------:R-:W-:-:S05]  /*bf00*/  F2FP.PACK_AB R11, R3, R2 ;  /* 0x00000002030b723e */ /* 0x000fca00000000ff */
[----:B------:R1:W-:Y:S02]  /*bf10*/  STS.128 [R203+0x11080], R8 ;  /* 0x01108008cb007388 */ /* 0x0003e40000000c00 */
.L_x_1789:
[----:B------:R-:W-:Y:S05]  /*bf20*/  BSYNC B0 ;  /* 0x0000000000007941 */ /* 0x000fea0003800000 */
.L_x_1788:
        /* <DEDUP_REMOVED lines=22> */
[----:B------:R-:W-:Y:S01]  /*c090*/  HADD2.F32 R4, -RZ, R28.H1_H1 ;  /* 0x3000001cff047230 */ /* 0x000fe20000004100 */
[C---:B------:R-:W-:Y:S01]  /*c0a0*/  FFMA.FTZ R16, R3.reuse, R5, -R13 ;  /* 0x0000000503107223 */ /* 0x040fe2000001080d */
[----:B------:R-:W-:Y:S01]  /*c0b0*/  HADD2.F32 R5, -RZ, R25.H1_H1 ;  /* 0x30000019ff057230 */ /* 0x000fe20000004100 */
[----:B------:R-:W-:Y:S01]  /*c0c0*/  FFMA.FTZ R14, R3, R6, R2 ;  /* 0x00000006030e7223 */ /* 0x000fe20000010002 */
[----:B------:R-:W-:-:S02]  /*c0d0*/  HADD2.F32 R2, -RZ, R24.H0_H0 ;  /* 0x20000018ff027230 */ /* 0x000fc40000004100 */
[----:B------:R-:W-:Y:S01]  /*c0e0*/  HADD2.F32 R3, -RZ, R31.H0_H0 ;  /* 0x2000001fff037230 */ /* 0x000fe20000004100 */
        /* <DEDUP_REMOVED lines=13> */
.L_x_1791:
[----:B------:R-:W-:Y:S05]  /*c1c0*/  BSYNC B0 ;  /* 0x0000000000007941 */ /* 0x000fea0003800000 */
.L_x_1790:
        /* <DEDUP_REMOVED lines=41> */
.L_x_1793:
[----:B------:R-:W-:Y:S05]  /*c460*/  BSYNC B0 ;  /* 0x0000000000007941 */ /* 0x000fea0003800000 */
.L_x_1792:
        /* <DEDUP_REMOVED lines=23> */
[--C-:B------:R-:W-:Y:S01]  /*c5e0*/  HADD2.F32 R5, -RZ, R33.reuse.H1_H1 ;  /* 0x30000021ff057230 */ /* 0x100fe20000004100 */
        /* <DEDUP_REMOVED lines=16> */
.L_x_1787:
[----:B------:R-:W-:Y:S05]  /*c6f0*/  BSYNC B1 ;  /* 0x0000000000017941 */ /* 0x000fea0003800000 */
.L_x_1786:
        /* <DEDUP_REMOVED lines=45> */
.L_x_1797:
[----:B------:R-:W-:Y:S05]  /*c9d0*/  BSYNC B0 ;  /* 0x0000000000007941 */ /* 0x000fea0003800000 */
.L_x_1796:
        /* <DEDUP_REMOVED lines=41> */
.L_x_1799:
[----:B------:R-:W-:Y:S05]  /*cc70*/  BSYNC B0 ;  /* 0x0000000000007941 */ /* 0x000fea0003800000 */
.L_x_1798:
        /* <DEDUP_REMOVED lines=41> */
.L_x_1801:
[----:B------:R-:W-:Y:S05]  /*cf10*/  BSYNC B0 ;  /* 0x0000000000007941 */ /* 0x000fea0003800000 */
.L_x_1800:
        /* <DEDUP_REMOVED lines=40> */
.L_x_1795:
[----:B------:R-:W-:Y:S05]  /*d1a0*/  BSYNC B1 ;  /* 0x0000000000017941 */ /* 0x000fea0003800000 */
.L_x_1794:
        /* <DEDUP_REMOVED lines=44> */
.L_x_1804:
[----:B------:R-:W-:Y:S05]  /*d470*/  BSYNC B0 ;  /* 0x0000000000007941 */ /* 0x000fea0003800000 */
.L_x_1803:
        /* <DEDUP_REMOVED lines=41> */
.L_x_1806:
[----:B------:R-:W-:Y:S05]  /*d710*/  BSYNC B0 ;  /* 0x0000000000007941 */ /* 0x000fea0003800000 */
.L_x_1805:
        /* <DEDUP_REMOVED lines=41> */
.L_x_1808:
[----:B------:R-:W-:Y:S05]  /*d9b0*/  BSYNC B0 ;  /* 0x0000000000007941 */ /* 0x000fea0003800000 */
.L_x_1807:
        /* <DEDUP_REMOVED lines=39> */
[----:B------:R1:W-:Y:S01]  /*dc30*/  STS.128 [R203+0x1f080], R8 ;  /* 0x01f08008cb007388 */ /* 0x0003e20000000c00 */
[----:B------:R-:W-:Y:S05]  /*dc40*/  BRA `(.L_x_1802) ;  /* 0x0000359000007947 */ /* 0x000fea0003800000 */
.L_x_1775:
[----:B------:R-:W-:Y:S01]  /*dc50*/  LOP3.LUT P0, RZ, R213, 0x2, RZ, 0xc0, !PT ;  /* 0x00000002d5ff7812 */ /* 0x000fe2000780c0ff */
[----:B------:R-:W1:Y:S01]  /*dc60*/  SHFL.IDX PT, R15, R4, RZ, 0x181f ;  /* 0x00181fff040f7589 */ /* 0x000e6200000e0000 */
[----:B------:R-:W-:Y:S01]  /*dc70*/  BSSY B0, `(.L_x_1809) ;  /* 0x0000023000007945 */ /* 0x000fe20003800000 */
[----:B------:R-:W-:Y:S01]  /*dc80*/  CS2R R18, SRZ ;  /* 0x0000000000127805 */ /* 0x000fe2000001ff00 */
[----:B------:R-:W-:Y:S01]  /*dc90*/  CS2R R16, SRZ ;  /* 0x0000000000107805 */ /* 0x000fe2000001ff00 */
[----:B------:R2:W3:Y:S01]  /*dca0*/  SHFL.IDX PT, R14, R8, RZ, 0x181f ;  /* 0x00181fff080e7589 */ /* 0x0004e200000e0000 */
[----:B------:R-:W-:Y:S01]  /*dcb0*/  CS2R R26, SRZ ;  /* 0x00000000001a7805 */ /* 0x000fe2000001ff00 */
[----:B------:R-:W-:Y:S01]  /*dcc0*/  CS2R R24, SRZ ;  /* 0x0000000000187805 */ /* 0x000fe2000001ff00 */
[----:B------:R-:W-:Y:S01]  /*dcd0*/  CS2R R10, SRZ ;  /* 0x00000000000a7805 */ /* 0x000fe2000001ff00 */
[----:B------:R4:W1:Y:S01]  /*dce0*/  SHFL.IDX PT, R30, R2, RZ, 0x181f ;  /* 0x00181fff021e7589 */ /* 0x00086200000e0000 */
[----:B------:R-:W-:Y:S01]  /*dcf0*/  CS2R R22, SRZ ;  /* 0x0000000000167805 */ /* 0x000fe2000001ff00 */
[----:B------:R-:W-:-:S02]  /*dd00*/  CS2R R20, SRZ ;  /* 0x0000000000147805 */ /* 0x000fc4000001ff00 */
[----:B------:R4:W1:Y:S01]  /*dd10*/  SHFL.IDX PT, R13, R6, RZ, 0x181f ;  /* 0x00181fff060d7589 */ /* 0x00086200000e0000 */
[----:B--2---:R-:W-:Y:S01]  /*dd20*/  CS2R R8, SRZ ;  /* 0x0000000000087805 */ /* 0x004fe2000001ff00 */
[----:B------:R-:W-:Y:S05]  /*dd30*/  @P0 BRA `(.L_x_1810) ;  /* 0x0000016000000947 */ /* 0x000fea0003800000 */
[----:B---3--:R-:W-:Y:S02]  /*dd40*/  ISETP.GE.AND P1, PT, R140, c[0x0][0x27c], PT ;  /* 0x00009f008c007a0c */ /* 0x008fe40003f26270 */
[----:B------:R-:W-:-:S11]  /*dd50*/  ISETP.GE.AND P0, PT, R142, c[0x0][0x27c], PT ;  /* 0x00009f008e007a0c */ /* 0x000fd60003f06270 */
[C---:B------:R-:W-:Y:S01]  /*dd60*/  @!P1 IMAD.SHL.U32 R4, R140.reuse, 0x2, RZ ;  /* 0x000000028c049824 */ /* 0x040fe200078e00ff */
[----:B------:R-:W-:Y:S02]  /*dd70*/  @!P1 SHF.L.U64.HI R5, R140, 0x1, R141 ;  /* 0x000000018c059819 */ /* 0x000fe4000001028d */
[----:B----4-:R-:W-:Y:S02]  /*dd80*/  @!P0 SHF.L.U64.HI R6, R206, 0x1, R214 ;  /* 0x00000001ce068819 */ /* 0x010fe400000102d6 */
[----:B------:R-:W-:-:S05]  /*dd90*/  @!P1 IADD3 R2, P2, R14, R4, RZ ;  /* 0x000000040e029210 */ /* 0x000fca0007f5e0ff */
[--C-:B-1----:R-:W-:Y:S01]  /*dda0*/  @!P1 IMAD.X R3, R15, 0x1, R5.reuse, P2 ;  /* 0x000000010f039824 */ /* 0x102fe200010e0605 */
[----:B------:R-:W-:Y:S01]  /*ddb0*/  @!P1 IADD3 R28, P2, R13, R4, RZ ;  /* 0x000000040d1c9210 */ /* 0x000fe20007f5e0ff */
[----:B------:R-:W-:Y:S01]  /*ddc0*/  @!P0 IMAD.SHL.U32 R4, R206, 0x2, RZ ;  /* 0x00000002ce048824 */ /* 0x000fe200078e00ff */
[----:B------:R-:W-:Y:S01]  /*ddd0*/  CS2R R18, SRZ ;  /* 0x0000000000127805 */ /* 0x000fe2000001ff00 */
[----:B------:R-:W-:Y:S01]  /*dde0*/  CS2R R16, SRZ ;  /* 0x0000000000107805 */ /* 0x000fe2000001ff00 */
[----:B------:R-:W-:Y:S01]  /*ddf0*/  CS2R R10, SRZ ;  /* 0x00000000000a7805 */ /* 0x000fe2000001ff00 */
[----:B------:R-:W-:Y:S01]  /*de00*/  @!P1 IMAD.X R29, R30, 0x1, R5, P2 ;  /* 0x000000011e1d9824 */ /* 0x000fe200010e0605 */
[-C--:B------:R-:W-:Y:S01]  /*de10*/  @!P0 IADD3 R14, P2, R14, R4.reuse, RZ ;  /* 0x000000040e0e8210 */ /* 0x080fe20007f5e0ff */
[----:B------:R-:W-:Y:S01]  /*de20*/  CS2R R8, SRZ ;  /* 0x0000000000087805 */ /* 0x000fe2000001ff00 */
[----:B------:R1:W5:Y:S03]  /*de30*/  @!P1 LD.E.128 R24, [R2.64] ;  /* 0x0000000602189980 */ /* 0x000366000c101d00 */
[--C-:B------:R-:W-:Y:S01]  /*de40*/  @!P0 IMAD.X R15, R15, 0x1, R6.reuse, P2 ;  /* 0x000000010f0f8824 */ /* 0x100fe200010e0606 */
[----:B------:R-:W-:Y:S01]  /*de50*/  @!P0 IADD3 R4, P2, R13, R4, RZ ;  /* 0x000000040d048210 */ /* 0x000fe20007f5e0ff */
[----:B------:R1:W5:Y:S04]  /*de60*/  @!P1 LD.E.128 R20, [R28.64] ;  /* 0x000000061c149980 */ /* 0x000368000c101d00 */
[----:B------:R-:W-:Y:S01]  /*de70*/  @!P0 IMAD.X R5, R30, 0x1, R6, P2 ;  /* 0x000000011e058824 */ /* 0x000fe200010e0606 */
[----:B------:R1:W5:Y:S04]  /*de80*/  @!P0 LD.E.128 R16, [R14.64] ;  /* 0x000000060e108980 */ /* 0x000368000c101d00 */
[----:B------:R1:W5:Y:S03]  /*de90*/  @!P0 LD.E.128 R8, [R4.64] ;  /* 0x0000000604088980 */ /* 0x000366000c101d00 */
.L_x_1810:
[----:B---3--:R-:W-:Y:S05]  /*dea0*/  BSYNC B0 ;  /* 0x0000000000007941 */ /* 0x008fea0003800000 */
.L_x_1809:
[----:B------:R-:W2:Y:S01]  /*deb0*/  LDL R62, [R1+0x4] ;  /* 0x00000400013e7983 */ /* 0x000ea20000100800 */
[----:B-----5:R-:W-:Y:S01]  /*dec0*/  IMAD.MOV.U32 R38, RZ, RZ, R26 ;  /* 0x000000ffff267224 */ /* 0x020fe200078e001a */
[----:B------:R-:W-:Y:S01]  /*ded0*/  SHF.R.U64 R35, R26, 0x10, R27 ;  /* 0x000000101a237819 */ /* 0x000fe2000000121b */
[----:B------:R-:W-:Y:S01]  /*dee0*/  IMAD.MOV.U32 R26, RZ, RZ, R20 ;  /* 0x000000ffff1a7224 */ /* 0x000fe200078e0014 */
[----:B-1----:R-:W-:Y:S01]  /*def0*/  SHF.R.U64 R3, R20, 0x10, R21 ;  /* 0x0000001014037819 */ /* 0x002fe20000001215 */
[----:B------:R-:W-:Y:S01]  /*df00*/  IMAD.MOV.U32 R42, RZ, RZ, R24 ;  /* 0x000000ffff2a7224 */ /* 0x000fe200078e0018 */
[----:B------:R-:W-:Y:S01]  /*df10*/  SHF.R.U32.HI R14, RZ, 0x10, R23 ;  /* 0x00000010ff0e7819 */ /* 0x000fe20000011617 */
[----:B------:R-:W-:Y:S01]  /*df20*/  IMAD.MOV.U32 R37, RZ, RZ, R27 ;  /* 0x000000ffff257224 */ /* 0x000fe200078e001b */
[----:B------:R-:W-:Y:S01]  /*df30*/  PRMT R43, R26, 0x5410, R3 ;  /* 0x000054101a2b7816 */ /* 0x000fe20000000003 */
[----:B------:R-:W-:Y:S01]  /*df40*/  IMAD.MOV.U32 R34, RZ, RZ, R16 ;  /* 0x000000ffff227224 */ /* 0x000fe200078e0010 */
[----:B------:R-:W-:Y:S01]  /*df50*/  PRMT R46, R42, 0x5410, R14 ;  /* 0x000054102a2e7816 */ /* 0x000fe2000000000e */
[--C-:B------:R-:W-:Y:S01]  /*df60*/  IMAD.MOV.U32 R41, RZ, RZ, R25.reuse ;  /* 0x000000ffff297224 */ /* 0x100fe200078e0019 */
[----:B------:R-:W-:Y:S01]  /*df70*/  SHF.R.U64 R39, R24, 0x10, R25 ;  /* 0x0000001018277819 */ /* 0x000fe20000001219 */
[----:B------:R-:W-:Y:S01]  /*df80*/  IMAD.MOV.U32 R29, RZ, RZ, R19 ;  /* 0x000000ffff1d7224 */ /* 0x000fe200078e0013 */
[----:B------:R-:W-:Y:S01]  /*df90*/  SHF.R.U32.HI R32, RZ, 0x10, R27 ;  /* 0x00000010ff207819 */ /* 0x000fe2000001161b */
[--C-:B------:R-:W-:Y:S01]  /*dfa0*/  IMAD.MOV.U32 R33, RZ, RZ, R17.reuse ;  /* 0x000000ffff217224 */ /* 0x100fe200078e0011 */
[----:B------:R-:W-:Y:S01]  /*dfb0*/  SHF.R.U64 R31, R16, 0x10, R17 ;  /* 0x00000010101f7819 */ /* 0x000fe20000001211 */
[----:B------:R-:W-:Y:S01]  /*dfc0*/  IMAD.MOV.U32 R16, RZ, RZ, R8 ;  /* 0x000000ffff107224 */ /* 0x000fe200078e0008 */
[----:B------:R-:W-:Y:S01]  /*dfd0*/  SHF.R.U32.HI R36, RZ, 0x10, R25 ;  /* 0x00000010ff247819 */ /* 0x000fe20000011619 */
[----:B------:R-:W-:Y:S01]  /*dfe0*/  IMAD.MOV.U32 R30, RZ, RZ, R18 ;  /* 0x000000ffff1e7224 */ /* 0x000fe200078e0012 */
        /* <DEDUP_REMOVED lines=8> */
[----:B------:R-:W-:Y:S01]  /*e070*/  SHF.R.U32.HI R18, RZ, 0x10, R21 ;  /* 0x00000010ff127819 */ /* 0x000fe20000011615 */
[----:B------:R-:W-:Y:S01]  /*e080*/  IMAD.MOV.U32 R8, RZ, RZ, R10 ;  /* 0x000000ffff087224 */ /* 0x000fe200078e000a */
[----:B------:R-:W-:Y:S01]  /*e090*/  SHF.R.U64 R17, R22, 0x10, R23 ;  /* 0x0000001016117819 */ /* 0x000fe20000001217 */
[----:B----4-:R-:W-:Y:S01]  /*e0a0*/  IMAD.MOV.U32 R6, RZ, RZ, R11 ;  /* 0x000000ffff067224 */ /* 0x010fe200078e000b */
        /* <DEDUP_REMOVED lines=31> */
[----:B------:R-:W-:Y:S01]  /*e2a0*/  LEA.HI R2, R2, R149, RZ, 0x1d ;  /* 0x0000009502027211 */ /* 0x000fe200078fe8ff */
[----:B------:R-:W-:Y:S02]  /*e2b0*/  HADD2.F32 R6, -RZ, R44.H0_H0 ;  /* 0x2000002cff067230 */ /* 0x000fe40000004100 */
[----:B------:R-:W-:Y:S01]  /*e2c0*/  HADD2.F32 R13, -RZ, R48.H0_H0 ;  /* 0x20000030ff0d7230 */ /* 0x000fe20000004100 */
[----:B------:R-:W-:Y:S02]  /*e2d0*/  SHF.R.S32.HI R4, RZ, 0x1f, R2 ;  /* 0x0000001fff047819 */ /* 0x000fe40000011402 */
[----:B------:R-:W-:-:S02]  /*e2e0*/  SHF.L.U32 R3, R2, 0x3, RZ ;  /* 0x0000000302037819 */ /* 0x000fc400000006ff */
[----:B------:R-:W-:Y:S02]  /*e2f0*/  LEA.HI R2, R4, R2, RZ, 0x3 ;  /* 0x0000000204027211 */ /* 0x000fe400078f18ff */
[----:B------:R-:W-:Y:S02]  /*e300*/  LOP3.LUT R3, R223, 0x38, R3, 0xf8, !PT ;  /* 0x00000038df037812 */ /* 0x000fe400078ef803 */
[----:B------:R-:W-:Y:S02]  /*e310*/  SHF.L.U32 R2, R2, 0xa, RZ ;  /* 0x0000000a02027819 */ /* 0x000fe400000006ff */
[----:B------:R-:W-:Y:S02]  /*e320*/  LOP3.LUT R3, R3, R63, RZ, 0x3c, !PT ;  /* 0x0000003f03037212 */ /* 0x000fe400078e3cff */
        /* <DEDUP_REMOVED lines=11> */
[----:B------:R-:W-:Y:S02]  /*e3e0*/  HADD2.F32 R25, -RZ, R10.H0_H0 ;  /* 0x2000000aff197230 */ /* 0x000fe40000004100 */
[----:B------:R-:W-:-:S02]  /*e3f0*/  HADD2.F32 R27, -RZ, R11.H0_H0 ;  /* 0x2000000bff1b7230 */ /* 0x000fc40000004100 */
[----:B------:R-:W-:Y:S02]  /*e400*/  HADD2.F32 R26, -RZ, R11.H1_H1 ;  /* 0x3000000bff1a7230 */ /* 0x000fe40000004100 */
[----:B------:R-:W-:Y:S02]  /*e410*/  HADD2.F32 R24, -RZ, R10.H1_H1 ;  /* 0x3000000aff187230 */ /* 0x000fe40000004100 */
[--C-:B--2---:R-:W-:Y:S02]  /*e420*/  HADD2.F32 R5, -RZ, R16.reuse.H0_H0 ;  /* 0x20000010ff057230 */ /* 0x104fe40000004100 */
[----:B------:R-:W-:Y:S02]  /*e430*/  HADD2.F32 R4, -RZ, R16.H1_H1 ;  /* 0x30000010ff047230 */ /* 0x000fe40000004100 */
[----:B------:R-:W-:Y:S01]  /*e440*/  HADD2.F32 R16, -RZ, R46.H0_H0 ;  /* 0x2000002eff107230 */ /* 0x000fe20000004100 */
[C---:B------:R-:W-:Y:S01]  /*e450*/  FMUL.FTZ R38, R5.reuse, R3 ;  /* 0x0000000305267220 */ /* 0x040fe20000410000 */
[--C-:B------:R-:W-:Y:S01]  /*e460*/  HADD2.F32 R8, -RZ, R17.reuse.H0_H0 ;  /* 0x20000011ff087230 */ /* 0x100fe20000004100 */
[----:B------:R-:W-:Y:S01]  /*e470*/  FMUL.FTZ R3, R20, R2 ;  /* 0x0000000214037220 */ /* 0x000fe20000410000 */
[----:B------:R-:W-:Y:S01]  /*e480*/  HADD2.F32 R11, -RZ, R17.H1_H1 ;  /* 0x30000011ff0b7230 */ /* 0x000fe20000004100 */
[----:B------:R-:W-:Y:S01]  /*e490*/  FFMA.FTZ R41, R5, R16, R9 ;  /* 0x0000001005297223 */ /* 0x000fe20000010009 */
[----:B------:R-:W-:Y:S01]  /*e4a0*/  HADD2.F32 R9, -RZ, R48.H1_H1 ;  /* 0x30000030ff097230 */ /* 0x000fe20000004100 */
[----:B------:R-:W-:Y:S01]  /*e4b0*/  FFMA.FTZ R40, R4, R14, R3 ;  /* 0x0000000e04287223 */ /* 0x000fe20000010003 */
[----:B------:R-:W-:Y:S01]  /*e4c0*/  HADD2.F32 R3, -RZ, R44.H1_H1 ;  /* 0x3000002cff037230 */ /* 0x000fe20000004100 */
[----:B------:R-:W-:Y:S01]  /*e4d0*/  FMUL.FTZ R5, R22, R6 ;  /* 0x0000000616057220 */ /* 0x000fe20000410000 */
[--C-:B------:R-:W-:Y:S01]  /*e4e0*/  HADD2.F32 R10, -RZ, R18.reuse.H0_H0 ;  /* 0x20000012ff0a7230 */ /* 0x100fe20000004100 */
[----:B------:R-:W-:Y:S01]  /*e4f0*/  FMUL.FTZ R37, R4, R2 ;  /* 0x0000000204257220 */ /* 0x000fe20000410000 */
[--C-:B------:R-:W-:Y:S01]  /*e500*/  HADD2.F32 R2, -RZ, R45.reuse.H0_H0 ;  /* 0x2000002dff027230 */ /* 0x100fe20000004100 */
[C---:B------:R-:W-:Y:S01]  /*e510*/  FMUL.FTZ R35, R8.reuse, R6 ;  /* 0x0000000608237220 */ /* 0x040fe20000410000 */
[----:B------:R-:W-:Y:S01]  /*e520*/  HADD2.F32 R4, -RZ, R45.H1_H1 ;  /* 0x3000002dff047230 */ /* 0x000fe20000004100 */
[----:B------:R-:W-:Y:S01]  /*e530*/  FFMA.FTZ R39, R8, R13, R5 ;  /* 0x0000000d08277223 */ /* 0x000fe20000010005 */
[----:B------:R-:W-:Y:S01]  /*e540*/  HADD2.F32 R8, -RZ, R49.H0_H0 ;  /* 0x20000031ff087230 */ /* 0x000fe20000004100 */
[----:B------:R-:W-:Y:S01]  /*e550*/  FMUL.FTZ R6, R21, R3 ;  /* 0x0000000315067220 */ /* 0x000fe20000410000 */
[----:B------:R-:W-:Y:S01]  /*e560*/  HADD2.F32 R15, -RZ, R18.H1_H1 ;  /* 0x30000012ff0f7230 */ /* 0x000fe20000004100 */
[----:B------:R-:W-:Y:S01]  /*e570*/  FMUL.FTZ R5, R25, R2 ;  /* 0x0000000219057220 */ /* 0x000fe20000410000 */
[----:B------:R-:W-:Y:S01]  /*e580*/  HADD2.F32 R17, -RZ, R19.H0_H0 ;  /* 0x20000013ff117230 */ /* 0x000fe20000004100 */
[C---:B------:R-:W-:Y:S01]  /*e590*/  FFMA.FTZ R36, R11.reuse, R9, R6 ;  /* 0x000000090b247223 */ /* 0x040fe20000010006 */
[----:B------:R-:W-:Y:S01]  /*e5a0*/  HADD2.F32 R6, -RZ, R49.H1_H1 ;  /* 0x30000031ff067230 */ /* 0x000fe20000004100 */
[C---:B------:R-:W-:Y:S01]  /*e5b0*/  FFMA.FTZ R34, R10.reuse, R8, R5 ;  /* 0x000000080a227223 */ /* 0x040fe20000010005 */
[----:B------:R-:W-:Y:S01]  /*e5c0*/  HADD2.F32 R19, -RZ, R19.H1_H1 ;  /* 0x30000013ff137230 */ /* 0x000fe20000004100 */
[----:B------:R-:W-:Y:S01]  /*e5d0*/  FMUL.FTZ R32, R11, R3 ;  /* 0x000000030b207220 */ /* 0x000fe20000410000 */
[----:B------:R-:W-:Y:S01]  /*e5e0*/  HADD2.F32 R3, -RZ, R47.H1_H1 ;  /* 0x3000002fff037230 */ /* 0x000fe20000004100 */
[----:B------:R-:W-:Y:S01]  /*e5f0*/  FMUL.FTZ R30, R10, R2 ;  /* 0x000000020a1e7220 */ /* 0x000fe20000410000 */
[----:B------:R-:W-:Y:S01]  /*e600*/  HADD2.F32 R2, -RZ, R46.H1_H1 ;  /* 0x3000002eff027230 */ /* 0x000fe20000004100 */
[----:B------:R-:W-:-:S02]  /*e610*/  FMUL.FTZ R5, R24, R4 ;  /* 0x0000000418057220 */ /* 0x000fc40000410000 */
[C---:B------:R-:W-:Y:S01]  /*e620*/  FMUL.FTZ R18, R15.reuse, R4 ;  /* 0x000000040f127220 */ /* 0x040fe20000410000 */
[--C-:B------:R-:W-:Y:S01]  /*e630*/  HADD2.F32 R4, -RZ, R50.reuse.H0_H0 ;  /* 0x20000032ff047230 */ /* 0x100fe20000004100 */
[----:B------:R-:W-:Y:S01]  /*e640*/  FFMA.FTZ R31, R15, R6, R5 ;  /* 0x000000060f1f7223 */ /* 0x000fe20000010005 */
[----:B------:R-:W-:Y:S01]  /*e650*/  HADD2.F32 R5, -RZ, R50.H1_H1 ;  /* 0x30000032ff057230 */ /* 0x000fe20000004100 */
[-C--:B------:R-:W-:Y:S02]  /*e660*/  FMUL.FTZ R11, R27, R3.reuse ;  /* 0x000000031b0b7220 */ /* 0x080fe40000410000 */
[-C--:B------:R-:W-:Y:S02]  /*e670*/  FMUL.FTZ R10, R26, R2.reuse ;  /* 0x000000021a0a7220 */ /* 0x080fe40000410000 */
[----:B------:R-:W-:Y:S02]  /*e680*/  FMUL.FTZ R3, R17, R3 ;  /* 0x0000000311037220 */ /* 0x000fe40000410000 */
[----:B------:R-:W-:-:S02]  /*e690*/  FMUL.FTZ R2, R19, R2 ;  /* 0x0000000213027220 */ /* 0x000fc40000410000 */
[----:B------:R-:W-:Y:S02]  /*e6a0*/  FFMA.FTZ R15, R20, R14, -R37 ;  /* 0x0000000e140f7223 */ /* 0x000fe40000010825 */
        /* <DEDUP_REMOVED lines=9> */
[----:B------:R-:W-:Y:S01]  /*e740*/  FFMA.FTZ R3, R27, R5, -R3 ;  /* 0x000000051b037223 */ /* 0x000fe20000010803 */
[----:B------:R-:W-:Y:S01]  /*e750*/  F2FP.PACK_AB R8, R40, R41 ;  /* 0x000000292808723e */ /* 0x000fe200000000ff */
[-C--:B------:R-:W-:Y:S01]  /*e760*/  FFMA.FTZ R2, R26, R4.reuse, -R2 ;  /* 0x000000041a027223 */ /* 0x080fe20000010802 */
[----:B------:R-:W-:Y:S01]  /*e770*/  F2FP.PACK_AB R18, R6, R11 ;  /* 0x0000000b0612723e */ /* 0x000fe200000000ff */
[----:B------:R-:W-:Y:S01]  /*e780*/  FFMA.FTZ R29, R19, R4, R10 ;  /* 0x00000004131d7223 */ /* 0x000fe2000001000a */
[----:B------:R-:W-:-:S02]  /*e790*/  F2FP.PACK_AB R10, R31, R34 ;  /* 0x000000221f0a723e */ /* 0x000fc400000000ff */
[----:B------:R-:W-:Y:S02]  /*e7a0*/  F2FP.PACK_AB R19, R2, R3 ;  /* 0x000000030213723e */ /* 0x000fe400000000ff */
[----:B------:R-:W-:-:S03]  /*e7b0*/  F2FP.PACK_AB R11, R29, R33 ;  /* 0x000000211d0b723e */ /* 0x000fc600000000ff */
[----:B------:R1:W-:Y:S04]  /*e7c0*/  STS.128 [R203+0x10080], R16 ;  /* 0x01008010cb007388 */ /* 0x0003e80000000c00 */
[----:B------:R1:W-:Y:S02]  /*e7d0*/  STS.128 [R28+0x10080], R8 ;  /* 0x010080081c007388 */ /* 0x0003e40000000c00 */
.L_x_1814:
[----:B------:R-:W-:Y:S05]  /*e7e0*/  BSYNC B0 ;  /* 0x0000000000007941 */ /* 0x000fea0003800000 */
.L_x_1813:
[----:B------:R-:W-:-:S13]  /*e7f0*/  ISETP.GE.AND P0, PT, R142, c[0x0][0x27c], PT ;  /* 0x00009f008e007a0c */ /* 0x000fda0003f06270 */
[----:B------:R-:W-:Y:S05]  /*e800*/  @P0 BRA `(.L_x_1812) ;  /* 0x0000059000000947 */ /* 0x000fea0003800000 */
[----:B------:R-:W2:Y:S04]  /*e810*/  LDL R3, [R1+0xc4] ;  /* 0x0000c40001037983 */ /* 0x000ea80000100800 */
[----:B------:R-:W3:Y:S01]  /*e820*/  LDL R62, [R1+0xdc] ;  /* 0x0000dc00013e7983 */ /* 0x000ee20000100800 */
[----:B------:R-:W-:Y:S01]  /*e830*/  MOV R2, c[0x0][0x27c] ;  /* 0x00009f0000027a02 */ /* 0x000fe20000000f00 */
[----:B------:R-:W-:Y:S02]  /*e840*/  HADD2.F32 R14, -RZ, R55.H0_H0 ;  /* 0x20000037ff0e7230 */ /* 0x000fe40000004100 */
[----:B------:R-:W-:Y:S02]  /*e850*/  HADD2.F32 R6, -RZ, R52.H0_H0 ;  /* 0x20000034ff067230 */ /* 0x000fe40000004100 */
[----:B------:R-:W-:Y:S01]  /*e860*/  HADD2.F32 R13, -RZ, R56.H0_H0 ;  /* 0x20000038ff0d7230 */ /* 0x000fe20000004100 */
        /* <DEDUP_REMOVED lines=83> */
.L_x_1812:
[----:B------:R-:W-:Y:S05]  /*eda0*/  BSYNC B1 ;  /* 0x0000000000017941 */ /* 0x000fea0003800000 */
.L_x_1811:
[----:B------:R-:W-:Y:S01]  /*edb0*/  IADD3 R2, R143, 0x20, RZ ;  /* 0x000000208f027810 */ /* 0x000fe20007ffe0ff */
[----:B------:R-:W-:Y:S03]  /*edc0*/  BSSY B1, `(.L_x_1815) ;  /* 0x00000bb000017945 */ /* 0x000fe60003800000 */
[----:B------:R-:W-:-:S13]  /*edd0*/  ISETP.GE.AND P0, PT, R2, R42, PT ;  /* 0x0000002a0200720c */ /* 0x000fda0003f06270 */
[----:B------:R-:W-:Y:S05]  /*ede0*/  @P0 BRA `(.L_x_1816) ;  /* 0x00000b8000000947 */ /* 0x000fea0003800000 */
[----:B------:R-:W-:Y:S01]  /*edf0*/  ISETP.GE.AND P0, PT, R140, c[0x0][0x27c], PT ;  /* 0x00009f008c007a0c */ /* 0x000fe20003f06270 */
[----:B------:R-:W-:Y:S01]  /*ee00*/  BSSY B0, `(.L_x_1817) ;  /* 0x000005b000007945 */ /* 0x000fe20003800000 */
[----:B------:R-:W-:-:S11]  /*ee10*/  SHF.R.U32.HI R63, RZ, 0x3, R222 ;  /* 0x00000003ff3f7819 */ /* 0x000fd600000116de */
[----:B------:R-:W-:Y:S05]  /*ee20*/  @P0 BRA `(.L_x_1818) ;  /* 0x0000058000000947 */ /* 0x000fea0003800000 */
[----:B-1----:R-:W2:Y:S01]  /*ee30*/  LDL R62, [R1+0x164] ;  /* 0x00016400013e7983 */ /* 0x002ea20000100800 */
[----:B------:R-:W-:Y:S01]  /*ee40*/  MOV R2, c[0x0][0x27c] ;  /* 0x00009f0000027a02 */ /* 0x000fe20000000f00 */
[----:B------:R-:W-:Y:S02]  /*ee50*/  HADD2.F32 R14, -RZ, R47.H0_H0 ;  /* 0x2000002fff0e7230 */ /* 0x000fe40000004100 */
[----:B------:R-:W-:Y:S01]  /*ee60*/  HADD2.F32 R6, -RZ, R44.H0_H0 ;  /* 0x2000002cff067230 */ /* 0x000fe20000004100 */
[----:B------:R-:W-:Y:S01]  /*ee70*/  LEA.HI R2, R2, R149, RZ, 0x1d ;  /* 0x0000009502027211 */ /* 0x000fe200078fe8ff */
[----:B------:R-:W-:-:S03]  /*ee80*/  HADD2.F32 R13, -RZ, R48.H0_H0 ;  /* 0x20000030ff0d7230 */ /* 0x000fc60000004100 */
        /* <DEDUP_REMOVED lines=11> */
[----:B------:R-:W1:Y:S02]  /*ef40*/  LDS.128 R16, [R28+0x10080] ;  /* 0x010080001c107984 */ /* 0x000e640000000c00 */
[--C-:B-1----:R-:W-:Y:S02]  /*ef50*/  HADD2.F32 R5, -RZ, R16.reuse.H0_H0 ;  /* 0x20000010ff057230 */ /* 0x102fe40000004100 */
[----:B------:R-:W-:Y:S02]  /*ef60*/  HADD2.F32 R4, -RZ, R16.H1_H1 ;  /* 0x30000010ff047230 */ /* 0x000fe40000004100 */
[----:B------:R-:W-:Y:S01]  /*ef70*/  HADD2.F32 R16, -RZ, R46.H0_H0 ;  /* 0x2000002eff107230 */ /* 0x000fe20000004100 */
[----:B------:R-:W-:Y:S01]  /*ef80*/  FMUL.FTZ R38, R3, R5 ;  /* 0x0000000503267220 */ /* 0x000fe20000410000 */
[----:B------:R-:W-:Y:S01]  /*ef90*/  HADD2.F32 R15, -RZ, R18.H1_H1 ;  /* 0x30000012ff0f7230 */ /* 0x000fe20000004100 */
[----:B------:R-:W-:Y:S01]  /*efa0*/  FMUL.FTZ R37, R2, R4 ;  /* 0x0000000402257220 */ /* 0x000fe20000410000 */
[----:B--2---:R-:W1:Y:S02]  /*efb0*/  LDS.128 R8, [R62] ;  /* 0x000000003e087984 */ /* 0x004e640000000c00 */
[----:B-1----:R-:W-:-:S02]  /*efc0*/  HADD2.F32 R23, -RZ, R8.H0_H0 ;  /* 0x20000008ff177230 */ /* 0x002fc40000004100 */
[----:B------:R-:W-:Y:S02]  /*efd0*/  HADD2.F32 R20, -RZ, R8.H1_H1 ;  /* 0x30000008ff147230 */ /* 0x000fe40000004100 */
[--C-:B------:R-:W-:Y:S02]  /*efe0*/  HADD2.F32 R22, -RZ, R9.reuse.H0_H0 ;  /* 0x20000009ff167230 */ /* 0x100fe40000004100 */
[----:B------:R-:W-:Y:S01]  /*eff0*/  HADD2.F32 R21, -RZ, R9.H1_H1 ;  /* 0x30000009ff157230 */ /* 0x000fe20000004100 */
[----:B------:R-:W-:Y:S01]  /*f000*/  FMUL.FTZ R9, R3, R23 ;  /* 0x0000001703097220 */ /* 0x000fe20000410000 */
[----:B------:R-:W-:Y:S01]  /*f010*/  HADD2.F32 R8, -RZ, R17.H0_H0 ;  /* 0x20000011ff087230 */ /* 0x000fe20000004100 */
[----:B------:R-:W-:Y:S01]  /*f020*/  FMUL.FTZ R3, R2, R20 ;  /* 0x0000001402037220 */ /* 0x000fe20000410000 */
[----:B------:R-:W-:Y:S01]  /*f030*/  HADD2.F32 R25, -RZ, R10.H0_H0 ;  /* 0x2000000aff197230 */ /* 0x000fe20000004100 */
[----:B------:R-:W-:Y:S01]  /*f040*/  FFMA.FTZ R41, R16, R5, R9 ;  /* 0x0000000510297223 */ /* 0x000fe20000010009 */
[----:B------:R-:W-:Y:S01]  /*f050*/  HADD2.F32 R2, -RZ, R45.H0_H0 ;  /* 0x2000002dff027230 */ /* 0x000fe20000004100 */
[----:B------:R-:W-:Y:S01]  /*f060*/  FFMA.FTZ R40, R14, R4, R3 ;  /* 0x000000040e287223 */ /* 0x000fe20000010003 */
[----:B------:R-:W-:Y:S01]  /*f070*/  HADD2.F32 R3, -RZ, R44.H1_H1 ;  /* 0x3000002cff037230 */ /* 0x000fe20000004100 */
[C---:B------:R-:W-:Y:S01]  /*f080*/  FMUL.FTZ R5, R6.reuse, R22 ;  /* 0x0000001606057220 */ /* 0x040fe20000410000 */
[--C-:B------:R-:W-:Y:S01]  /*f090*/  HADD2.F32 R27, -RZ, R11.reuse.H0_H0 ;  /* 0x2000000bff1b7230 */ /* 0x100fe20000004100 */
[-C--:B------:R-:W-:Y:S01]  /*f0a0*/  FMUL.FTZ R35, R6, R8.reuse ;  /* 0x0000000806237220 */ /* 0x080fe20000410000 */
[----:B------:R-:W-:Y:S01]  /*f0b0*/  HADD2.F32 R26, -RZ, R11.H1_H1 ;  /* 0x3000000bff1a7230 */ /* 0x000fe20000004100 */
[----:B------:R-:W-:Y:S01]  /*f0c0*/  FFMA.FTZ R39, R13, R8, R5 ;  /* 0x000000080d277223 */ /* 0x000fe20000010005 */
[----:B------:R-:W-:Y:S01]  /*f0d0*/  HADD2.F32 R24, -RZ, R10.H1_H1 ;  /* 0x3000000aff187230 */ /* 0x000fe20000004100 */
[C---:B------:R-:W-:Y:S01]  /*f0e0*/  FMUL.FTZ R6, R3.reuse, R21 ;  /* 0x0000001503067220 */ /* 0x040fe20000410000 */
[----:B------:R-:W-:Y:S01]  /*f0f0*/  HADD2.F32 R11, -RZ, R17.H1_H1 ;  /* 0x30000011ff0b7230 */ /* 0x000fe20000004100 */
[----:B------:R-:W-:Y:S01]  /*f100*/  FMUL.FTZ R5, R2, R25 ;  /* 0x0000001902057220 */ /* 0x000fe20000410000 */
[----:B------:R-:W-:Y:S01]  /*f110*/  HADD2.F32 R9, -RZ, R48.H1_H1 ;  /* 0x30000030ff097230 */ /* 0x000fe20000004100 */
[----:B------:R-:W-:Y:S01]  /*f120*/  FFMA.FTZ R16, R16, R23, -R38 ;  /* 0x0000001710107223 */ /* 0x000fe20000010826 */
[----:B------:R-:W-:Y:S01]  /*f130*/  HADD2.F32 R10, -RZ, R18.H0_H0 ;  /* 0x20000012ff0a7230 */ /* 0x000fe20000004100 */
[-C--:B------:R-:W-:Y:S01]  /*f140*/  FMUL.FTZ R32, R3, R11.reuse ;  /* 0x0000000b03207220 */ /* 0x080fe20000410000 */
[----:B------:R-:W-:Y:S01]  /*f150*/  HADD2.F32 R8, -RZ, R49.H0_H0 ;  /* 0x20000031ff087230 */ /* 0x000fe20000004100 */
[----:B------:R-:W-:Y:S01]  /*f160*/  FFMA.FTZ R36, R9, R11, R6 ;  /* 0x0000000b09247223 */ /* 0x000fe20000010006 */
[----:B------:R-:W-:Y:S01]  /*f170*/  HADD2.F32 R4, -RZ, R45.H1_H1 ;  /* 0x3000002dff047230 */ /* 0x000fe20000004100 */
[-C--:B------:R-:W-:Y:S01]  /*f180*/  FMUL.FTZ R30, R2, R10.reuse ;  /* 0x0000000a021e7220 */ /* 0x080fe20000410000 */
[----:B------:R-:W-:Y:S01]  /*f190*/  HADD2.F32 R6, -RZ, R49.H1_H1 ;  /* 0x30000031ff067230 */ /* 0x000fe20000004100 */
[----:B------:R-:W-:Y:S01]  /*f1a0*/  FFMA.FTZ R34, R8, R10, R5 ;  /* 0x0000000a08227223 */ /* 0x000fe20000010005 */
[----:B------:R-:W-:Y:S01]  /*f1b0*/  HADD2.F32 R17, -RZ, R19.H0_H0 ;  /* 0x20000013ff117230 */ /* 0x000fe20000004100 */
[C---:B------:R-:W-:Y:S01]  /*f1c0*/  FMUL.FTZ R5, R4.reuse, R24 ;  /* 0x0000001804057220 */ /* 0x040fe20000410000 */
[----:B------:R-:W-:Y:S01]  /*f1d0*/  HADD2.F32 R3, -RZ, R47.H1_H1 ;  /* 0x3000002fff037230 */ /* 0x000fe20000004100 */
[-C--:B------:R-:W-:Y:S01]  /*f1e0*/  FMUL.FTZ R18, R4, R15.reuse ;  /* 0x0000000f04127220 */ /* 0x080fe20000410000 */
[----:B------:R-:W-:Y:S01]  /*f1f0*/  HADD2.F32 R2, -RZ, R46.H1_H1 ;  /* 0x3000002eff027230 */ /* 0x000fe20000004100 */
[----:B------:R-:W-:Y:S01]  /*f200*/  FFMA.FTZ R31, R6, R15, R5 ;  /* 0x0000000f061f7223 */ /* 0x000fe20000010005 */
[----:B------:R-:W-:Y:S01]  /*f210*/  HADD2.F32 R19, -RZ, R19.H1_H1 ;  /* 0x30000013ff137230 */ /* 0x000fe20000004100 */
[C---:B------:R-:W-:Y:S01]  /*f220*/  FMUL.FTZ R11, R3.reuse, R27 ;  /* 0x0000001b030b7220 */ /* 0x040fe20000410000 */
[--C-:B------:R-:W-:Y:S01]  /*f230*/  HADD2.F32 R5, -RZ, R50.reuse.H1_H1 ;  /* 0x30000032ff057230 */ /* 0x100fe20000004100 */
[----:B------:R-:W-:Y:S01]  /*f240*/  FMUL.FTZ R10, R2, R26 ;  /* 0x0000001a020a7220 */ /* 0x000fe20000410000 */
[----:B------:R-:W-:Y:S01]  /*f250*/  HADD2.F32 R4, -RZ, R50.H0_H0 ;  /* 0x20000032ff047230 */ /* 0x000fe20000004100 */
[----:B------:R-:W-:-:S02]  /*f260*/  FMUL.FTZ R3, R3, R17 ;  /* 0x0000001103037220 */ /* 0x000fc40000410000 */
[----:B------:R-:W-:Y:S02]  /*f270*/  FMUL.FTZ R2, R2, R19 ;  /* 0x0000001302027220 */ /* 0x000fe40000410000 */
[----:B------:R-:W-:Y:S02]  /*f280*/  FFMA.FTZ R15, R14, R20, -R37 ;  /* 0x000000140e0f7223 */ /* 0x000fe40000010825 */
[----:B------:R-:W-:Y:S02]  /*f290*/  FFMA.FTZ R33, R5, R17, R11 ;  /* 0x0000001105217223 */ /* 0x000fe4000001000b */
        /* <DEDUP_REMOVED lines=8> */
[----:B------:R-:W-:-:S02]  /*f320*/  FFMA.FTZ R3, R5, R27, -R3 ;  /* 0x0000001b05037223 */ /* 0x000fc40000010803 */
[----:B------:R-:W-:Y:S01]  /*f330*/  FFMA.FTZ R2, R4, R26, -R2 ;  /* 0x0000001a04027223 */ /* 0x000fe20000010802 */
[----:B------:R-:W-:Y:S01]  /*f340*/  F2FP.PACK_AB R18, R6, R11 ;  /* 0x0000000b0612723e */ /* 0x000fe200000000ff */
[----:B------:R-:W-:Y:S01]  /*f350*/  FFMA.FTZ R29, R4, R19, R10 ;  /* 0x00000013041d7223 */ /* 0x000fe2000001000a */
[----:B------:R-:W-:Y:S02]  /*f360*/  F2FP.PACK_AB R10, R31, R34 ;  /* 0x000000221f0a723e */ /* 0x000fe400000000ff */
[----:B------:R-:W-:Y:S02]  /*f370*/  F2FP.PACK_AB R19, R2, R3 ;  /* 0x000000030213723e */ /* 0x000fe400000000ff */
[----:B------:R-:W-:-:S03]  /*f380*/  F2FP.PACK_AB R11, R29, R33 ;  /* 0x000000211d0b723e */ /* 0x000fc600000000ff */
[----:B------:R1:W-:Y:S04]  /*f390*/  STS.128 [R62], R16 ;  /* 0x000000103e007388 */ /* 0x0003e80000000c00 */
[----:B------:R1:W-:Y:S02]  /*f3a0*/  STS.128 [R28+0x10080], R8 ;  /* 0x010080081c007388 */ /* 0x0003e40000000c00 */
.L_x_1818:
[----:B------:R-:W-:Y:S05]  /*f3b0*/  BSYNC B0 ;  /* 0x0000000000007941 */ /* 0x000fea0003800000 */
.L_x_1817:
[----:B------:R-:W-:-:S13]  /*f3c0*/  ISETP.GE.AND P0, PT, R142, c[0x0][0x27c], PT ;  /* 0x00009f008e007a0c */ /* 0x000fda0003f06270 */
[----:B------:R-:W-:Y:S05]  /*f3d0*/  @P0 BRA `(.L_x_1816) ;  /* 0x0000059000000947 */ /* 0x000fea0003800000 */
[----:B------:R-:W2:Y:S04]  /*f3e0*/  LDL R3, [R1+0xc4] ;  /* 0x0000c40001037983 */ /* 0x000ea80000100800 */
[----:B-1----:R-:W3:Y:S01]  /*f3f0*/  LDL R62, [R1+0xd8] ;  /* 0x0000d800013e7983 */ /* 0x002ee20000100800 */
[----:B------:R-:W-:Y:S01]  /*f400*/  MOV R2, c[0x0][0x27c] ;  /* 0x00009f0000027a02 */ /* 0x000fe20000000f00 */
[----:B------:R-:W-:Y:S02]  /*f410*/  HADD2.F32 R14, -RZ, R55.H0_H0 ;  /* 0x20000037ff0e7230 */ /* 0x000fe40000004100 */
[----:B------:R-:W-:Y:S02]  /*f420*/  HADD2.F32 R6, -RZ, R52.H0_H0 ;  /* 0x20000034ff067230 */ /* 0x000fe40000004100 */
        /* <DEDUP_REMOVED lines=27> */
[-C--:B------:R-:W-:Y:S01]  /*f5e0*/  FMUL.FTZ R38, R3, R5.reuse ;  /* 0x0000000503267220 */ /* 0x080fe20000410000 */
        /* <DEDUP_REMOVED lines=11> */
[-C--:B------:R-:W-:Y:S01]  /*f6a0*/  FMUL.FTZ R35, R6, R8.reuse ;  /* 0x0000000806237220 */ /* 0x080fe20000410000 */
[----:B------:R-:W-:Y:S01]  /*f6b0*/  HADD2.F32 R4, -RZ, R53.H1_H1 ;  /* 0x30000035ff047230 */ /* 0x000fe20000004100 */
[----:B------:R-:W-:Y:S01]  /*f6c0*/  FFMA.FTZ R39, R13, R8, R5 ;  /* 0x000000080d277223 */ /* 0x000fe20000010005 */
[----:B------:R-:W-:Y:S01]  /*f6d0*/  HADD2.F32 R8, -RZ, R57.H0_H0 ;  /* 0x20000039ff087230 */ /* 0x000fe20000004100 */
[----:B------:R-:W-:Y:S01]  /*f6e0*/  FMUL.FTZ R6, R3, R21 ;  /* 0x0000001503067220 */ /* 0x000fe20000410000 */
[----:B------:R-:W-:Y:S01]  /*f6f0*/  HADD2.F32 R15, -RZ, R18.H1_H1 ;  /* 0x30000012ff0f7230 */ /* 0x000fe20000004100 */
[----:B------:R-:W-:Y:S01]  /*f700*/  FMUL.FTZ R5, R2, R25 ;  /* 0x0000001902057220 */ /* 0x000fe20000410000 */
[----:B------:R-:W-:Y:S01]  /*f710*/  HADD2.F32 R17, -RZ, R19.H0_H0 ;  /* 0x20000013ff117230 */ /* 0x000fe20000004100 */
[-C--:B------:R-:W-:Y:S01]  /*f720*/  FFMA.FTZ R36, R9, R11.reuse, R6 ;  /* 0x0000000b09247223 */ /* 0x080fe20000010006 */
[----:B------:R-:W-:Y:S01]  /*f730*/  HADD2.F32 R6, -RZ, R57.H1_H1 ;  /* 0x30000039ff067230 */ /* 0x000fe20000004100 */
[-C--:B------:R-:W-:Y:S01]  /*f740*/  FFMA.FTZ R34, R8, R10.reuse, R5 ;  /* 0x0000000a08227223 */ /* 0x080fe20000010005 */
[----:B------:R-:W-:Y:S01]  /*f750*/  HADD2.F32 R19, -RZ, R19.H1_H1 ;  /* 0x30000013ff137230 */ /* 0x000fe20000004100 */
[----:B------:R-:W-:Y:S01]  /*f760*/  FMUL.FTZ R32, R3, R11 ;  /* 0x0000000b03207220 */ /* 0x000fe20000410000 */
[----:B------:R-:W-:Y:S01]  /*f770*/  HADD2.F32 R3, -RZ, R55.H1_H1 ;  /* 0x30000037ff037230 */ /* 0x000fe20000004100 */
[----:B------:R-:W-:Y:S01]  /*f780*/  FMUL.FTZ R30, R2, R10 ;  /* 0x0000000a021e7220 */ /* 0x000fe20000410000 */
[----:B------:R-:W-:Y:S01]  /*f790*/  HADD2.F32 R2, -RZ, R54.H1_H1 ;  /* 0x30000036ff027230 */ /* 0x000fe20000004100 */
[----:B------:R-:W-:-:S02]  /*f7a0*/  FMUL.FTZ R5, R4, R24 ;  /* 0x0000001804057220 */ /* 0x000fc40000410000 */
[-C--:B------:R-:W-:Y:S01]  /*f7b0*/  FMUL.FTZ R18, R4, R15.reuse ;  /* 0x0000000f04127220 */ /* 0x080fe20000410000 */
[--C-:B------:R-:W-:Y:S01]  /*f7c0*/  HADD2.F32 R4, -RZ, R58.reuse.H0_H0 ;  /* 0x2000003aff047230 */ /* 0x100fe20000004100 */
[----:B------:R-:W-:Y:S01]  /*f7d0*/  FFMA.FTZ R31, R6, R15, R5 ;  /* 0x0000000f061f7223 */ /* 0x000fe20000010005 */
[----:B------:R-:W-:Y:S01]  /*f7e0*/  HADD2.F32 R5, -RZ, R58.H1_H1 ;  /* 0x3000003aff057230 */ /* 0x000fe20000004100 */
[C---:B------:R-:W-:Y:S02]  /*f7f0*/  FMUL.FTZ R11, R3.reuse, R27 ;  /* 0x0000001b030b7220 */ /* 0x040fe40000410000 */
[C---:B------:R-:W-:Y:S02]  /*f800*/  FMUL.FTZ R10, R2.reuse, R26 ;  /* 0x0000001a020a7220 */ /* 0x040fe40000410000 */
        /* <DEDUP_REMOVED lines=16> */
[----:B------:R-:W-:Y:S01]  /*f910*/  FFMA.FTZ R29, R4, R19, R10 ;  /* 0x00000013041d7223 */ /* 0x000fe2000001000a */
[----:B------:R-:W-:-:S02]  /*f920*/  F2FP.PACK_AB R10, R31, R34 ;  /* 0x000000221f0a723e */ /* 0x000fc400000000ff */
[----:B------:R-:W-:Y:S02]  /*f930*/  F2FP.PACK_AB R19, R2, R3 ;  /* 0x000000030213723e */ /* 0x000fe400000000ff */
[----:B------:R-:W-:-:S03]  /*f940*/  F2FP.PACK_AB R11, R29, R33 ;  /* 0x000000211d0b723e */ /* 0x000fc600000000ff */
[----:B------:R1:W-:Y:S04]  /*f950*/  STS.128 [R62], R16 ;  /* 0x000000103e007388 */ /* 0x0003e80000000c00 */
[----:B------:R1:W-:Y:S02]  /*f960*/  STS.128 [R28+0x10080], R8 ;  /* 0x010080081c007388 */ /* 0x0003e40000000c00 */
.L_x_1816:
[----:B------:R-:W-:Y:S05]  /*f970*/  BSYNC B1 ;  /* 0x0000000000017941 */ /* 0x000fea0003800000 */
.L_x_1815:
        /* <DEDUP_REMOVED lines=39> */
[----:B---3--:R-:W1:Y:S02]  /*fbf0*/  LDS.128 R8, [R62] ;  /* 0x000000003e087984 */ /* 0x008e640000000c00 */
        /* <DEDUP_REMOVED lines=63> */
.L_x_1822:
[----:B------:R-:W-:Y:S05]  /*fff0*/  BSYNC B0 ;  /* 0x0000000000007941 */ /* 0x000fea0003800000 */
.L_x_1821:
[----:B------:R-:W-:-:S13]  /*10000*/  ISETP.GE.AND P0, PT, R142, c[0x0][0x27c], PT ;  /* 0x00009f008e007a0c */ /* 0x000fda0003f06270 */
[----:B------:R-:W-:Y:S05]  /*10010*/  @P0 BRA `(.L_x_1820) ;  /* 0x0000059000000947 */ /* 0x000fea0003800000 */
[----:B------:R-:W3:Y:S04]  /*10020*/  LDL R3, [R1+0xc4] ;  /* 0x0000c40001037983 */ /* 0x000ee80000100800 */
[----:B-1----:R-:W4:Y:S01]  /*10030*/  LDL R62, [R1+0xd4] ;  /* 0x0000d400013e7983 */ /* 0x002f220000100800 */
[----:B------:R-:W-:Y:S01]  /*10040*/  MOV R2, c[0x0][0x27c] ;  /* 0x00009f0000027a02 */ /* 0x000fe20000000f00 */
[----:B------:R-:W-:Y:S02]  /*10050*/  HADD2.F32 R14, -RZ, R55.H0_H0 ;  /* 0x20000037ff0e7230 */ /* 0x000fe40000004100 */
[----:B------:R-:W-:Y:S02]  /*10060*/  HADD2.F32 R6, -RZ, R52.H0_H0 ;  /* 0x20000034ff067230 */ /* 0x000fe40000004100 */
        /* <DEDUP_REMOVED lines=24> */
[--C-:B---3--:R-:W-:Y:S02]  /*101f0*/  HADD2.F32 R5, -RZ, R16.reuse.H0_H0 ;  /* 0x20000010ff057230 */ /* 0x108fe40000004100 */
        /* <DEDUP_REMOVED lines=59> */
.L_x_1820:
[----:B------:R-:W-:Y:S05]  /*105b0*/  BSYNC B1 ;  /* 0x0000000000017941 */ /* 0x000fea0003800000 */
.L_x_1819:
        /* <DEDUP_REMOVED lines=31> */
[----:B------:R-:W4:Y:S02]  /*107b0*/  LDS.128 R16, [R28+0x10080] ;  /* 0x010080001c107984 */ /* 0x000f240000000c00 */
[--C-:B----4-:R-:W-:Y:S02]  /*107c0*/  HADD2.F32 R5, -RZ, R16.reuse.H0_H0 ;  /* 0x20000010ff057230 */ /* 0x110fe40000004100 */
[----:B------:R-:W-:Y:S02]  /*107d0*/  HADD2.F32 R4, -RZ, R16.H1_H1 ;  /* 0x30000010ff047230 */ /* 0x000fe40000004100 */
[----:B------:R-:W-:Y:S01]  /*107e0*/  HADD2.F32 R16, -RZ, R46.H0_H0 ;  /* 0x2000002eff107230 */ /* 0x000fe20000004100 */
[----:B------:R-:W-:Y:S01]  /*107f0*/  FMUL.FTZ R38, R3, R5 ;  /* 0x0000000503267220 */ /* 0x000fe20000410000 */
[----:B------:R-:W-:Y:S01]  /*10800*/  HADD2.F32 R15, -RZ, R18.H1_H1 ;  /* 0x30000012ff0f7230 */ /* 0x000fe20000004100 */
[----:B------:R-:W-:Y:S01]  /*10810*/  FMUL.FTZ R37, R2, R4 ;  /* 0x0000000402257220 */ /* 0x000fe20000410000 */
[----:B---3--:R-:W3:Y:S02]  /*10820*/  LDS.128 R8, [R65] ;  /* 0x0000000041087984 */ /* 0x008ee40000000c00 */
[----:B---3--:R-:W-:-:S02]  /*10830*/  HADD2.F32 R23, -RZ, R8.H0_H0 ;  /* 0x20000008ff177230 */ /* 0x008fc40000004100 */
        /* <DEDUP_REMOVED lines=62> */
.L_x_1824:
[----:B------:R-:W-:Y:S05]  /*10c20*/  BSYNC B0 ;  /* 0x0000000000007941 */ /* 0x000fea0003800000 */
.L_x_1823:
[----:B------:R-:W-:-:S13]  /*10c30*/  ISETP.GE.AND P0, PT, R142, c[0x0][0x27c], PT ;  /* 0x00009f008e007a0c */ /* 0x000fda0003f06270 */
[----:B------:R-:W-:Y:S05]  /*10c40*/  @P0 BRA `(.L_x_1802) ;  /* 0x0000059000000947 */ /* 0x000fea0003800000 */
[----:B------:R-:W4:Y:S04]  /*10c50*/  LDL R3, [R1+0xc4] ;  /* 0x0000c40001037983 */ /* 0x000f280000100800 */
[----:B------:R-:W5:Y:S01]  /*10c60*/  LDL R42, [R1+0xd0] ;  /* 0x0000d000012a7983 */ /* 0x000f620000100800 */
[----:B------:R-:W-:Y:S01]  /*10c70*/  MOV R2, c[0x0][0x27c] ;  /* 0x00009f0000027a02 */ /* 0x000fe20000000f00 */
[----:B------:R-:W-:Y:S02]  /*10c80*/  HADD2.F32 R14, -RZ, R55.H0_H0 ;  /* 0x20000037ff0e7230 */ /* 0x000fe40000004100 */
[----:B------:R-:W-:Y:S02]  /*10c90*/  HADD2.F32 R6, -RZ, R52.H0_H0 ;  /* 0x20000034ff067230 */ /* 0x000fe40000004100 */
[----:B------:R-:W-:Y:S01]  /*10ca0*/  HADD2.F32 R13, -RZ, R56.H0_H0 ;  /* 0x20000038ff0d7230 */ /* 0x000fe20000004100 */
[----:B----4-:R-:W-:-:S04]  /*10cb0*/  LEA.HI R2, R2, R3, RZ, 0x1d ;  /* 0x0000000302027211 */ /* 0x010fc800078fe8ff */
[----:B------:R-:W-:Y:S01]  /*10cc0*/  SHF.R.S32.HI R3, RZ, 0x1f, R2 ;  /* 0x0000001fff037819 */ /* 0x000fe20000011402 */
[----:B---3-5:R-:W3:Y:S01]  /*10cd0*/  LDS.128 R8, [R42] ;  /* 0x000000002a087984 */ /* 0x028ee20000000c00 */
        /* <DEDUP_REMOVED lines=11> */
[--C-:B---3--:R-:W-:Y:S02]  /*10d90*/  HADD2.F32 R23, -RZ, R8.reuse.H0_H0 ;  /* 0x20000008ff177230 */ /* 0x108fe40000004100 */
        /* <DEDUP_REMOVED lines=8> */
[--C-:B----4-:R-:W-:Y:S02]  /*10e20*/  HADD2.F32 R5, -RZ, R16.reuse.H0_H0 ;  /* 0x20000010ff057230 */ /* 0x110fe40000004100 */
        /* <DEDUP_REMOVED lines=59> */
.L_x_1802:
[----:B------:R-:W-:Y:S05]  /*111e0*/  BSYNC B2 ;  /* 0x0000000000027941 */ /* 0x000fea0003800000 */
.L_x_1774:
[----:B-1----:R-:W-:Y:S01]  /*111f0*/  IMAD R4, R60, c[0x0][0x208], RZ ;  /* 0x000082003c047a24 */ /* 0x002fe200078e02ff */
[----:B------:R-:W-:Y:S01]  /*11200*/  ISETP.GE.AND P1, PT, R140, c[0x0][0x1d4], PT ;  /* 0x000075008c007a0c */ /* 0x000fe20003f26270 */
[----:B--23--:R-:W-:Y:S01]  /*11210*/  IMAD.WIDE.U32 R2, R212, c[0x0][0x208], RZ ;  /* 0x00008200d4027a25 */ /* 0x00cfe200078e00ff */
[----:B------:R-:W-:-:S04]  /*11220*/  DEPBAR.LE SB0, 0x0 ;  /* 0x000080000000791a */ /* 0x000fc80000000000 */
[----:B------:R-:W-:Y:S01]  /*11230*/  IMAD R4, R212, c[0x0][0x20c], R4 ;  /* 0x00008300d4047a24 */ /* 0x000fe200078e0204 */
[----:B------:R-:W-:Y:S01]  /*11240*/  BAR.SYNC.DEFER_BLOCKING 0x0 ;  /* 0x0000000000007b1d */ /* 0x000fe20000010000 */
[----:B------:R-:W-:Y:S01]  /*11250*/  IMAD.WIDE.U32 R220, R59, c[0x0][0x210], RZ ;  /* 0x000084003bdc7a25 */ /* 0x000fe200078e00ff */
[----:B------:R-:W-:Y:S02]  /*11260*/  IADD3 R5, R150, 0x20, RZ ;  /* 0x0000002096057810 */ /* 0x000fe40007ffe0ff */
[----:B------:R-:W-:Y:S01]  /*11270*/  LOP3.LUT R213, R213, 0xfffffffe, RZ, 0xc0, !PT ;  /* 0xfffffffed5d57812 */ /* 0x000fe200078ec0ff */
[----:B------:R-:W-:Y:S01]  /*11280*/  IMAD.IADD R3, R3, 0x1, R4 ;  /* 0x0000000103037824 */ /* 0x000fe200078e0204 */
[----:B------:R-:W-:Y:S01]  /*11290*/  ISETP.GE.AND P6, PT, R142, c[0x0][0x1d4], PT ;  /* 0x000075008e007a0c */ /* 0x000fe20003fc6270 */
[----:B------:R-:W-:Y:S01]  /*112a0*/  IMAD R4, R61, c[0x0][0x218], RZ ;  /* 0x000086003d047a24 */ /* 0x000fe200078e02ff */
[----:B------:R-:W-:Y:S01]  /*112b0*/  @P1 LOP3.LUT R213, R213, 0x1, RZ, 0xfc, !PT ;  /* 0x00000001d5d51812 */ /* 0x000fe200078efcff */
[----:B------:R-:W-:Y:S01]  /*112c0*/  IMAD.WIDE.U32 R2, R211, c[0x0][0x218], R2 ;  /* 0x00008600d3027a25 */ /* 0x000fe200078e0002 */
[----:B------:R-:W-:Y:S01]  /*112d0*/  ISETP.GE.AND P2, PT, R205, c[0x0][0x1d4], PT ;  /* 0x00007500cd007a0c */ /* 0x000fe20003f46270 */
[----:B------:R-:W1:Y:S01]  /*112e0*/  S2R R14, SR_TID.X ;  /* 0x00000000000e7919 */ /* 0x000e620000002100 */
[----:B------:R-:W-:Y:S01]  /*112f0*/  BSSY B0, `(.L_x_1825) ;  /* 0x0000041000007945 */ /* 0x000fe20003800000 */
[----:B------:R-:W-:Y:S01]  /*11300*/  IMAD R4, R211, c[0x0][0x21c], R4 ;  /* 0x00008700d3047a24 */ /* 0x000fe200078e0204 */
[----:B------:R-:W-:Y:S01]  /*11310*/  IADD3 R2, P0, R2, R220, RZ ;  /* 0x000000dc02027210 */ /* 0x000fe20007f1e0ff */
[----:B------:R-:W-:-:S05]  /*11320*/  IMAD R224, R59, c[0x0][0x214], R221 ;  /* 0x000085003be07a24 */ /* 0x000fca00078e02dd */
[----:B------:R-:W-:Y:S01]  /*11330*/  IADD3.X R3, R224, R3, R4, P0, !PT ;  /* 0x00000003e0037210 */ /* 0x000fe200007fe404 */
[----:B------:R-:W-:Y:S01]  /*11340*/  IMAD.IADD R4, R131, 0x1, -R143 ;  /* 0x0000000183047824 */ /* 0x000fe200078e0a8f */
[C---:B------:R-:W-:Y:S01]  /*11350*/  LEA R13, P0, R2.reuse, c[0x0][0x1f8], 0x1 ;  /* 0x00007e00020d7a11 */ /* 0x040fe200078008ff */
[----:B------:R-:W-:Y:S03]  /*11360*/  LDSM.16.M88.4 R20, [R199] ;  /* 0x00000000c714783b */ /* 0x000fe60000000200 */
[----:B------:R-:W-:Y:S02]  /*11370*/  LEA.HI.X R6, R2, c[0x0][0x1fc], R3, 0x1, P0 ;  /* 0x00007f0002067a11 */ /* 0x000fe400000f0c03 */
[----:B------:R-:W2:Y:S01]  /*11380*/  SHFL.IDX PT, R2, R13, RZ, 0x181f ;  /* 0x00181fff0d027589 */ /* 0x000ea200000e0000 */
[----:B------:R-:W-:Y:S02]  /*11390*/  LOP3.LUT P0, RZ, R149, 0x2, RZ, 0xc0, !PT ;  /* 0x0000000295ff7812 */ /* 0x000fe4000780c0ff */
[----:B------:R-:W-:Y:S01]  /*113a0*/  ISETP.LT.OR P1, PT, R4, 0x1, P1 ;  /* 0x000000010400780c */ /* 0x000fe20000f21670 */
[----:B------:R-:W3:Y:S04]  /*113b0*/  SHFL.IDX PT, R3, R6, RZ, 0x181f ;  /* 0x00181fff06037589 */ /* 0x000ee800000e0000 */
[----:B------:R4:W1:Y:S04]  /*113c0*/  LDSM.16.M88.4 R24, [R150] ;  /* 0x000000009618783b */ /* 0x0008680000000200 */
[----:B------:R4:W1:Y:S02]  /*113d0*/  LDSM.16.M88.4 R44, [R150+0x800] ;  /* 0x00080000962c783b */ /* 0x0008640000000200 */
[----:B------:R-:W-:-:S02]  /*113e0*/  @P0 IADD3 R5, R150, -0x20, RZ ;  /* 0xffffffe096050810 */ /* 0x000fc40007ffe0ff */
[----:B------:R4:W1:Y:S04]  /*113f0*/  LDSM.16.M88.4 R48, [R150+0x1000] ;  /* 0x001000009630783b */ /* 0x0008680000000200 */
[----:B------:R4:W1:Y:S01]  /*11400*/  LDSM.16.M88.4 R56, [R5] ;  /* 0x000000000538783b */ /* 0x0008620000000200 */
[----:B--2---:R-:W-:-:S03]  /*11410*/  LEA R10, P0, R140, R2, 0x1 ;  /* 0x000000028c0a7211 */ /* 0x004fc600078008ff */
[----:B-----5:R4:W2:Y:S01]  /*11420*/  LDSM.16.M88.4 R60, [R5+0x800] ;  /* 0x00080000053c783b */ /* 0x0208a20000000200 */
[----:B---3--:R-:W-:-:S03]  /*11430*/  LEA.HI.X R11, R140, R3, R141, 0x1, P0 ;  /* 0x000000038c0b7211 */ /* 0x008fc600000f0c8d */
[----:B------:R4:W3:Y:S01]  /*11440*/  LDSM.16.M88.4 R72, [R5+0x1000] ;  /* 0x001000000548783b */ /* 0x0008e20000000200 */
[----:B------:R-:W-:-:S03]  /*11450*/  LEA R8, P0, R206, R2, 0x1 ;  /* 0x00000002ce087211 */ /* 0x000fc600078008ff */
[----:B------:R4:W1:Y:S01]  /*11460*/  LDSM.16.M88.4 R28, [R200] ;  /* 0x00000000c81c783b */ /* 0x0008620000000200 */
[----:B------:R-:W-:Y:S02]  /*11470*/  LEA.HI.X R9, R206, R3, R214, 0x1, P0 ;  /* 0x00000003ce097211 */ /* 0x000fe400000f0cd6 */
[----:B------:R-:W-:Y:S01]  /*11480*/  ISETP.LT.OR P0, PT, R4, 0x1, P6 ;  /* 0x000000010400780c */ /* 0x000fe20003701670 */
[----:B------:R-:W-:Y:S01]  /*11490*/  @!PT LDS RZ, [RZ] ;  /* 0x00000000fffff984 */ /* 0x000fe20000000800 */
[----:B------:R-:W-:Y:S01]  /*114a0*/  @!PT LDS RZ, [RZ] ;  /* 0x00000000fffff984 */ /* 0x000fe20000000800 */
[----:B------:R-:W-:Y:S01]  /*114b0*/  @!PT LDS RZ, [RZ] ;  /* 0x00000000fffff984 */ /* 0x000fe20000000800 */
[----:B------:R4:W-:Y:S01]  /*114c0*/  LDGSTS.E.BYPASS.LTC128B.128 [R203+0x4080], [R10.64], !P1 ;  /* 0x040800000acb7fae */ /* 0x0009e2000c901d46 */
[----:B------:R-:W-:-:S11]  /*114d0*/  ISETP.GE.AND P1, PT, R204, c[0x0][0x1d4], PT ;  /* 0x00007500cc007a0c */ /* 0x000fd60003f26270 */
[----:B------:R1:W-:Y:S02]  /*114e0*/  LDGSTS.E.BYPASS.LTC128B.128 [R203+0x5880], [R8.64], !P0 ;  /* 0x0588000008cb7fae */ /* 0x0003e4000c101d46 */
[----:B-1----:R-:W-:-:S04]  /*114f0*/  LEA R8, P0, R205, R2, 0x1 ;  /* 0x00000002cd087211 */ /* 0x002fc800078008ff */
[----:B------:R-:W-:Y:S02]  /*11500*/  LEA.HI.X R9, R205, R3, R216, 0x1, P0 ;  /* 0x00000003cd097211 */ /* 0x000fe400000f0cd8 */
[----:B------:R-:W-:-:S04]  /*11510*/  LEA R2, P0, R204, R2, 0x1 ;  /* 0x00000002cc027211 */ /* 0x000fc800078008ff */
[----:B------:R-:W-:Y:S02]  /*11520*/  LEA.HI.X R3, R204, R3, R215, 0x1, P0 ;  /* 0x00000003cc037211 */ /* 0x000fe400000f0cd7 */
[----:B------:R-:W-:-:S13]  /*11530*/  ISETP.LT.OR P0, PT, R4, 0x1, P2 ;  /* 0x000000010400780c */ /* 0x000fda0001701670 */
[----:B------:R4:W-:Y:S01]  /*11540*/  LDGSTS.E.BYPASS.LTC128B.128 [R203+0x7080], [R8.64], !P0 ;  /* 0x0708000008cb7fae */ /* 0x0009e2000c101d46 */
[----:B------:R-:W-:-:S13]  /*11550*/  ISETP.LT.OR P0, PT, R4, 0x1, P1 ;  /* 0x000000010400780c */ /* 0x000fda0000f01670 */
[----:B------:R4:W-:Y:S01]  /*11560*/  LDGSTS.E.BYPASS.LTC128B.128 [R203+0x8880], [R2.64], !P0 ;  /* 0x0888000002cb7fae */ /* 0x0009e2000c101d46 */
[----:B------:R-:W-:-:S13]  /*11570*/  ISETP.GT.AND P0, PT, R14, 0x7f, PT ;  /* 0x0000007f0e00780c */ /* 0x000fda0003f04270 */
[----:B------:R-:W-:Y:S05]  /*11580*/  @P0 BRA `(.L_x_1826) ;  /* 0x0000017000000947 */ /* 0x000fea0003800000 */
[----:B--23--:R-:W-:Y:S05]  /*11590*/  BRA.DIV ~URZ, `(.L_x_1827) ;  /* 0x0000b6c27f007947 */ /* 0x00cfea000b800000 */
[----:B----4-:R1:W2:Y:S04]  /*115a0*/  SHFL.IDX PT, R5, R6, 0x1, 0x181f ;  /* 0x00381f0006057f89 */ /* 0x0102a800000e0000 */
[----:B------:R1:W3:Y:S02]  /*115b0*/  SHFL.IDX PT, R2, R13, 0x1, 0x181f ;  /* 0x00381f000d027f89 */ /* 0x0002e400000e0000 */
.L_x_1919:
[-C--:B---3--:R-:W-:Y:S02]  /*115c0*/  LEA R8, P0, R206, R2.reuse, 0x1 ;  /* 0x00000002ce087211 */ /* 0x088fe400078008ff */
[----:B------:R-:W-:Y:S02]  /*115d0*/  ISETP.LT.OR P2, PT, R4, 0x21, P2 ;  /* 0x000000210400780c */ /* 0x000fe40001741670 */
[----:B--2---:R-:W-:Y:S02]  /*115e0*/  LEA.HI.X R9, R206, R5, R214, 0x1, P0 ;  /* 0x00000005ce097211 */ /* 0x004fe400000f0cd6 */
[----:B------:R-:W-:-:S02]  /*115f0*/  LEA R14, P0, R205, R2, 0x1 ;  /* 0x00000002cd0e7211 */ /* 0x000fc400078008ff */
[----:B------:R-:W-:Y:S02]  /*11600*/  ISETP.LT.OR P1, PT, R4, 0x21, P1 ;  /* 0x000000210400780c */ /* 0x000fe40000f21670 */
[----:B------:R-:W-:Y:S02]  /*11610*/  LEA.HI.X R15, R205, R5, R216, 0x1, P0 ;  /* 0x00000005cd0f7211 */ /* 0x000fe400000f0cd8 */
[----:B------:R-:W-:-:S04]  /*11620*/  LEA R10, P0, R140, R2, 0x1 ;  /* 0x000000028c0a7211 */ /* 0x000fc800078008ff */
[----:B------:R-:W-:Y:S02]  /*11630*/  LEA.HI.X R11, R140, R5, R141, 0x1, P0 ;  /* 0x000000058c0b7211 */ /* 0x000fe400000f0c8d */
[----:B------:R-:W-:-:S04]  /*11640*/  LOP3.LUT P0, RZ, R213, 0x1, RZ, 0xc0, !PT ;  /* 0x00000001d5ff7812 */ /* 0x000fc8000780c0ff */
[----:B------:R-:W-:-:S13]  /*11650*/  ISETP.LT.OR P0, PT, R4, 0x21, P0 ;  /* 0x000000210400780c */ /* 0x000fda0000701670 */
[----:B------:R-:W-:Y:S01]  /*11660*/  @!PT LDS RZ, [RZ] ;  /* 0x00000000fffff984 */ /* 0x000fe20000000800 */
[----:B------:R-:W-:Y:S01]  /*11670*/  @!PT LDS RZ, [RZ] ;  /* 0x00000000fffff984 */ /* 0x000fe20000000800 */
[----:B------:R-:W-:Y:S01]  /*11680*/  @!PT LDS RZ, [RZ] ;  /* 0x00000000fffff984 */ /* 0x000fe20000000800 */
[----:B------:R2:W-:Y:S01]  /*11690*/  LDGSTS.E.BYPASS.LTC128B.128 [R207+0x5080], [R10.64], !P0 ;  /* 0x050800000acf7fae */ /* 0x0005e2000c101d46 */
[----:B------:R-:W-:-:S13]  /*116a0*/  ISETP.LT.OR P0, PT, R4, 0x21, P6 ;  /* 0x000000210400780c */ /* 0x000fda0003701670 */
[----:B------:R2:W-:Y:S01]  /*116b0*/  LDGSTS.E.BYPASS.LTC128B.128 [R207+0x6880], [R8.64], !P0 ;  /* 0x0688000008cf7fae */ /* 0x0005e2000c101d46 */
[----:B------:R-:W-:-:S03]  /*116c0*/  LEA R2, P0, R204, R2, 0x1 ;  /* 0x00000002cc027211 */ /* 0x000fc600078008ff */
[----:B------:R2:W-:Y:S01]  /*116d0*/  LDGSTS.E.BYPASS.LTC128B.128 [R207+0x8080], [R14.64], !P2 ;  /* 0x080800000ecf7fae */ /* 0x0005e2000d101d46 */
[----:B------:R-:W-:-:S05]  /*116e0*/  LEA.HI.X R3, R204, R5, R215, 0x1, P0 ;  /* 0x00000005cc037211 */ /* 0x000fca00000f0cd7 */
[----:B------:R2:W-:Y:S04]  /*116f0*/  LDGSTS.E.BYPASS.LTC128B.128 [R207+0x9880], [R2.64], !P1 ;  /* 0x0988000002cf7fae */ /* 0x0005e8000c901d46 */
.L_x_1826:
[----:B--23--:R-:W-:Y:S05]  /*11700*/  BSYNC B0 ;  /* 0x0000000000007941 */ /* 0x00cfea0003800000 */
.L_x_1825:
[----:B------:R-:W-:Y:S01]  /*11710*/  R2P PR, R149, 0x6 ;  /* 0x0000000695007804 */ /* 0x000fe20000000000 */
[C---:B----4-:R-:W-:Y:S01]  /*11720*/  HMMA.16816.F32 R8, R20.reuse, R24, RZ ;  /* 0x000000181408723c */ /* 0x050fe200000018ff */
[----:B------:R-:W-:Y:S01]  /*11730*/  MOV R2, 0x40 ;  /* 0x0000004000027802 */ /* 0x000fe20000000f00 */
[----:B------:R-:W-:Y:S01]  /*11740*/  LDSM.16.M88.4 R16, [R202] ;  /* 0x00000000ca10783b */ /* 0x000fe20000000200 */
[----:B------:R-:W-:Y:S01]  /*11750*/  IADD3 R15, R150, 0x20, RZ ;  /* 0x00000020960f7810 */ /* 0x000fe20007ffe0ff */
[----:B------:R-:W-:Y:S01]  /*11760*/  BSSY B1, `(.L_x_1828) ;  /* 0x000011b000017945 */ /* 0x000fe20003800000 */
[----:B------:R-:W-:Y:S01]  /*11770*/  SEL R2, R2, 0xffffffc0, !P2 ;  /* 0xffffffc002027807 */ /* 0x000fe20005000000 */
[----:B------:R-:W-:Y:S01]  /*11780*/  LDSM.16.M88.4 R80, [R150+0x1800] ;  /* 0x001800009650783b */ /* 0x000fe20000000200 */
[----:B------:R-:W-:Y:S01]  /*11790*/  ISETP.GT.AND P0, PT, R97, R219, PT ;  /* 0x000000db6100720c */ /* 0x000fe20003f04270 */
[----:B------:R-:W-:Y:S01]  /*117a0*/  HMMA.16816.F32 R24, R20, R26, RZ ;  /* 0x0000001a1418723c */ /* 0x000fe200000018ff */
[C---:B------:R-:W-:Y:S01]  /*117b0*/  IADD3 R3, R150.reuse, R2, RZ ;  /* 0x0000000296037210 */ /* 0x040fe20007ffe0ff */
[----:B------:R-:W-:Y:S02]  /*117c0*/  LDSM.16.M88.4 R88, [R150+0x3000] ;  /* 0x003000009658783b */ /* 0x000fe40000000200 */
[----:B------:R-:W-:-:S02]  /*117d0*/  @P1 IADD3 R15, R150, -0x20, RZ ;  /* 0xffffffe0960f1810 */ /* 0x000fc40007ffe0ff */
[----:B------:R-:W2:Y:S02]  /*117e0*/  LDSM.16.M88.4 R52, [R3] ;  /* 0x000000000334783b */ /* 0x000ea40000000200 */
[----:B------:R-:W-:Y:S01]  /*117f0*/  HMMA.16816.F32 R32, R20, R44, RZ ;  /* 0x0000002c1420723c */ /* 0x000fe200000018ff */
[----:B------:R-:W-:Y:S01]  /*11800*/  IADD3 R14, R2, R15, RZ ;  /* 0x0000000f020e7210 */ /* 0x000fe20007ffe0ff */
[----:B------:R-:W3:Y:S04]  /*11810*/  LDSM.16.M88.4 R64, [R3+0x800] ;  /* 0x000800000340783b */ /* 0x000ee80000000200 */
[----:B------:R-:W-:Y:S02]  /*11820*/  LDSM.16.M88.4 R76, [R14] ;  /* 0x000000000e4c783b */ /* 0x000fe40000000200 */
[----:B------:R-:W-:Y:S02]  /*11830*/  HMMA.16816.F32 R40, R28, R56, R8 ;  /* 0x000000381c28723c */ /* 0x000fe40000001808 */
[----:B------:R-:W4:Y:S04]  /*11840*/  LDSM.16.M88.4 R8, [R201] ;  /* 0x00000000c908783b */ /* 0x000f280000000200 */
[----:B------:R-:W-:Y:S02]  /*11850*/  LDSM.16.M88.4 R68, [R14+0x800] ;  /* 0x000800000e44783b */ /* 0x000fe40000000200 */
[C---:B------:R-:W-:Y:S02]  /*11860*/  HMMA.16816.F32 R44, R20.reuse, R46, RZ ;  /* 0x0000002e142c723c */ /* 0x040fe400000018ff */
[----:B------:R-:W-:Y:S04]  /*11870*/  LDSM.16.M88.4 R84, [R15+0x1800] ;  /* 0x001800000f54783b */ /* 0x000fe80000000200 */
[----:B------:R-:W0:Y:S02]  /*11880*/  LDGDEPBAR ;  /* 0x00000000000079af */ /* 0x000e240000000000 */
[C---:B------:R-:W-:Y:S08]  /*11890*/  HMMA.16816.F32 R36, R20.reuse, R48, RZ ;  /* 0x000000301424723c */ /* 0x040ff000000018ff */
[----:B------:R-:W-:Y:S08]  /*118a0*/  HMMA.16816.F32 R48, R20, R50, RZ ;  /* 0x000000321430723c */ /* 0x000ff000000018ff */
[C---:B------:R-:W-:Y:S01]  /*118b0*/  HMMA.16816.F32 R20, R28.reuse, R58, R24 ;  /* 0x0000003a1c14723c */ /* 0x040fe20000001818 */
[----:B------:R-:W5:Y:S04]  /*118c0*/  LDSM.16.M88.4 R56, [R3+0x1000] ;  /* 0x001000000338783b */ /* 0x000f680000000200 */
[----:B------:R-:W1:Y:S03]  /*118d0*/  LDSM.16.M88.4 R24, [R199+0x4000] ;  /* 0x00400000c718783b */ /* 0x000e660000000200 */
[----:B------:R-:W-:Y:S08]  /*118e0*/  HMMA.16816.F32 R32, R28, R60, R32 ;  /* 0x0000003c1c20723c */ /* 0x000ff00000001820 */
[----:B--2---:R-:W-:Y:S08]  /*118f0*/  HMMA.16816.F32 R40, R16, R52, R40 ;  /* 0x000000341028723c */ /* 0x004ff00000001828 */
[C---:B------:R-:W-:Y:S01]  /*11900*/  HMMA.16816.F32 R44, R28.reuse, R62, R44 ;  /* 0x0000003e1c2c723c */ /* 0x040fe2000000182c */
[----:B------:R-:W2:Y:S07]  /*11910*/  LDSM.16.M88.4 R60, [R14+0x1000] ;  /* 0x001000000e3c783b */ /* 0x000eae0000000200 */
[C---:B------:R-:W-:Y:S08]  /*11920*/  HMMA.16816.F32 R36, R28.reuse, R72, R36 ;  /* 0x000000481c24723c */ /* 0x040ff00000001824 */
[----:B------:R-:W-:Y:S01]  /*11930*/  HMMA.16816.F32 R48, R28, R74, R48 ;  /* 0x0000004a1c30723c */ /* 0x000fe20000001830 */
[----:B------:R-:W1:Y:S07]  /*11940*/  LDSM.16.M88.4 R72, [R150+0x2000] ;  /* 0x002000009648783b */ /* 0x000e6e0000000200 */
[C---:B------:R-:W-:Y:S08]  /*11950*/  HMMA.16816.F32 R20, R16.reuse, R54, R20 ;  /* 0x000000361014723c */ /* 0x040ff00000001814 */
[----:B---3--:R-:W-:Y:S01]  /*11960*/  HMMA.16816.F32 R28, R16, R64, R32 ;  /* 0x00000040101c723c */ /* 0x008fe20000001820 */
[----:B------:R-:W3:Y:S07]  /*11970*/  LDSM.16.M88.4 R32, [R200+0x4000] ;  /* 0x00400000c820783b */ /* 0x000eee0000000200 */
[----:B----4-:R-:W-:Y:S08]  /*11980*/  HMMA.16816.F32 R40, R8, R76, R40 ;  /* 0x0000004c0828723c */ /* 0x010ff00000001828 */
[C---:B------:R-:W-:Y:S01]  /*11990*/  HMMA.16816.F32 R44, R16.reuse, R66, R44 ;  /* 0x00000042102c723c */ /* 0x040fe2000000182c */
[----:B------:R-:W-:Y:S07]  /*119a0*/  LDSM.16.M88.4 R64, [R15+0x2000] ;  /* 0x002000000f40783b */ /* 0x000fee0000000200 */
[C---:B-----5:R-:W-:Y:S01]  /*119b0*/  HMMA.16816.F32 R52, R16.reuse, R56, R36 ;  /* 0x000000381034723c */ /* 0x060fe20000001824 */
[----:B------:R-:W4:Y:S07]  /*119c0*/  LDSM.16.M88.4 R36, [R150+0x2800] ;  /* 0x002800009624783b */ /* 0x000f2e0000000200 */
[----:B------:R-:W-:Y:S01]  /*119d0*/  HMMA.16816.F32 R48, R16, R58, R48 ;  /* 0x0000003a1030723c */ /* 0x000fe20000001830 */
[----:B------:R-:W-:Y:S07]  /*119e0*/  LDSM.16.M88.4 R56, [R15+0x2800] ;  /* 0x002800000f38783b */ /* 0x000fee0000000200 */
[C---:B------:R-:W-:Y:S01]  /*119f0*/  HMMA.16816.F32 R16, R8.reuse, R78, R20 ;  /* 0x0000004e0810723c */ /* 0x040fe20000001814 */
[----:B------:R-:W-:Y:S07]  /*11a00*/  LDSM.16.M88.4 R76, [R3+0x1800] ;  /* 0x00180000034c783b */ /* 0x000fee0000000200 */
[----:B------:R-:W-:Y:S01]  /*11a10*/  HMMA.16816.F32 R20, R8, R68, R28 ;  /* 0x000000440814723c */ /* 0x000fe2000000181c */
[----:B------:R-:W5:Y:S07]  /*11a20*/  LDSM.16.M88.4 R28, [R202+0x4000] ;  /* 0x00400000ca1c783b */ /* 0x000f6e0000000200 */
[----:B-1----:R-:W-:Y:S08]  /*11a30*/  HMMA.16816.F32 R40, R24, R80, R40 ;  /* 0x000000501828723c */ /* 0x002ff00000001828 */
[C---:B------:R-:W-:Y:S01]  /*11a40*/  HMMA.16816.F32 R44, R8.reuse, R70, R44 ;  /* 0x00000046082c723c */ /* 0x040fe2000000182c */
[----:B------:R-:W-:Y:S07]  /*11a50*/  LDSM.16.M88.4 R68, [R14+0x1800] ;  /* 0x001800000e44783b */ /* 0x000fee0000000200 */
[C---:B--2---:R-:W-:Y:S08]  /*11a60*/  HMMA.16816.F32 R52, R8.reuse, R60, R52 ;  /* 0x0000003c0834723c */ /* 0x044ff00000001834 */
[----:B------:R-:W-:Y:S01]  /*11a70*/  HMMA.16816.F32 R48, R8, R62, R48 ;  /* 0x0000003e0830723c */ /* 0x000fe20000001830 */
[----:B------:R-:W1:Y:S07]  /*11a80*/  LDSM.16.M88.4 R60, [R3+0x2000] ;  /* 0x00200000033c783b */ /* 0x000e6e0000000200 */
[C---:B------:R-:W-:Y:S01]  /*11a90*/  HMMA.16816.F32 R8, R24.reuse, R82, R16 ;  /* 0x000000521808723c */ /* 0x040fe20000001810 */
[----:B------:R-:W-:Y:S07]  /*11aa0*/  LDSM.16.M88.4 R80, [R3+0x3000] ;  /* 0x003000000350783b */ /* 0x000fee0000000200 */
[----:B------:R-:W-:Y:S01]  /*11ab0*/  HMMA.16816.F32 R16, R24, R72, R20 ;  /* 0x000000481810723c */ /* 0x000fe20000001814 */
[----:B------:R-:W2:Y:S07]  /*11ac0*/  LDSM.16.M88.4 R20, [R201+0x4000] ;  /* 0x00400000c914783b */ /* 0x000eae0000000200 */
[----:B---3--:R-:W-:Y:S08]  /*11ad0*/  HMMA.16816.F32 R40, R32, R84, R40 ;  /* 0x000000542028723c */ /* 0x008ff00000001828 */
[C---:B------:R-:W-:Y:S01]  /*11ae0*/  HMMA.16816.F32 R44, R24.reuse, R74, R44 ;  /* 0x0000004a182c723c */ /* 0x040fe2000000182c */
[----:B------:R-:W-:Y:S07]  /*11af0*/  LDSM.16.M88.4 R72, [R150+0x3800] ;  /* 0x003800009648783b */ /* 0x000fee0000000200 */
[C---:B----4-:R-:W-:Y:S08]  /*11b00*/  HMMA.16816.F32 R52, R24.reuse, R36, R52 ;  /* 0x000000241834723c */ /* 0x050ff00000001834 */
[----:B------:R-:W-:Y:S01]  /*11b10*/  HMMA.16816.F32 R48, R24, R38, R48 ;  /* 0x000000261830723c */ /* 0x000fe20000001830 */
[----:B------:R-:W3:Y:S07]  /*11b20*/  LDSM.16.M88.4 R36, [R3+0x2800] ;  /* 0x002800000324783b */ /* 0x000eee0000000200 */
[C---:B------:R-:W-:Y:S01]  /*11b30*/  HMMA.16816.F32 R8, R32.reuse, R86, R8 ;  /* 0x000000562008723c */ /* 0x040fe20000001808 */
[----:B------:R-:W-:Y:S07]  /*11b40*/  LDSM.16.M88.4 R84, [R15+0x3000] ;  /* 0x003000000f54783b */ /* 0x000fee0000000200 */
[----:B------:R-:W-:Y:S01]  /*11b50*/  HMMA.16816.F32 R24, R32, R64, R16 ;  /* 0x000000402018723c */ /* 0x000fe20000001810 */
[----:B------:R-:W-:Y:S07]  /*11b60*/  LDSM.16.M88.4 R16, [R199+0x8000] ;  /* 0x00800000c710783b */ /* 0x000fee0000000200 */
[----:B-----5:R-:W-:Y:S08]  /*11b70*/  HMMA.16816.F32 R40, R28, R76, R40 ;  /* 0x0000004c1c28723c */ /* 0x020ff00000001828 */
[C---:B------:R-:W-:Y:S01]  /*11b80*/  HMMA.16816.F32 R44, R32.reuse, R66, R44 ;  /* 0x00000042202c723c */ /* 0x040fe2000000182c */
[----:B------:R-:W4:Y:S07]  /*11b90*/  LDSM.16.M88.4 R64, [R14+0x2000] ;  /* 0x002000000e40783b */ /* 0x000f2e0000000200 */
[C---:B------:R-:W-:Y:S08]  /*11ba0*/  HMMA.16816.F32 R52, R32.reuse, R56, R52 ;  /* 0x000000382034723c */ /* 0x040ff00000001834 */
[----:B------:R-:W-:Y:S01]  /*11bb0*/  HMMA.16816.F32 R48, R32, R58, R48 ;  /* 0x0000003a2030723c */ /* 0x000fe20000001830 */
[----:B------:R-:W5:Y:S07]  /*11bc0*/  LDSM.16.M88.4 R56, [R14+0x2800] ;  /* 0x002800000e38783b */ /* 0x000f6e0000000200 */
[C---:B------:R-:W-:Y:S01]  /*11bd0*/  HMMA.16816.F32 R32, R28.reuse, R78, R8 ;  /* 0x0000004e1c20723c */ /* 0x040fe20000001808 */
[----:B------:R-:W4:Y:S04]  /*11be0*/  LDSM.16.M88.4 R8, [R200+0x8000] ;  /* 0x00800000c808783b */ /* 0x000f280000000200 */
[----:B------:R-:W-:Y:S03]  /*11bf0*/  LDSM.16.M88.4 R76, [R14+0x3000] ;  /* 0x003000000e4c783b */ /* 0x000fe60000000200 */
[----:B-1----:R-:W-:Y:S08]  /*11c00*/  HMMA.16816.F32 R24, R28, R60, R24 ;  /* 0x0000003c1c18723c */ /* 0x002ff00000001818 */
[----:B--2---:R-:W-:Y:S08]  /*11c10*/  HMMA.16816.F32 R40, R20, R68, R40 ;  /* 0x000000441428723c */ /* 0x004ff00000001828 */
[C---:B------:R-:W-:Y:S01]  /*11c20*/  HMMA.16816.F32 R44, R28.reuse, R62, R44 ;  /* 0x0000003e1c2c723c */ /* 0x040fe2000000182c */
[----:B------:R-:W1:Y:S07]  /*11c30*/  LDSM.16.M88.4 R60, [R150+0x4000] ;  /* 0x00400000963c783b */ /* 0x000e6e0000000200 */
[C---:B---3--:R-:W-:Y:S08]  /*11c40*/  HMMA.16816.F32 R52, R28.reuse, R36, R52 ;  /* 0x000000241c34723c */ /* 0x048ff00000001834 */
[----:B------:R-:W-:Y:S08]  /*11c50*/  HMMA.16816.F32 R48, R28, R38, R48 ;  /* 0x000000261c30723c */ /* 0x000ff00000001830 */
[C---:B------:R-:W-:Y:S01]  /*11c60*/  HMMA.16816.F32 R36, R20.reuse, R70, R32 ;  /* 0x000000461424723c */ /* 0x040fe20000001820 */
[----:B------:R-:W2:Y:S04]  /*11c70*/  LDSM.16.M88.4 R32, [R202+0x8000] ;  /* 0x00800000ca20783b */ /* 0x000ea80000000200 */
[----:B------:R-:W-:Y:S03]  /*11c80*/  LDSM.16.M88.4 R68, [R15+0x4000] ;  /* 0x004000000f44783b */ /* 0x000fe60000000200 */
[----:B----4-:R-:W-:Y:S08]  /*11c90*/  HMMA.16816.F32 R28, R20, R64, R24 ;  /* 0x00000040141c723c */ /* 0x010ff00000001818 */
[----:B------:R-:W-:Y:S08]  /*11ca0*/  HMMA.16816.F32 R24, R16, R88, R40 ;  /* 0x000000581018723c */ /* 0x000ff00000001828 */
[----:B------:R-:W-:Y:S01]  /*11cb0*/  HMMA.16816.F32 R40, R20, R66, R44 ;  /* 0x000000421428723c */ /* 0x000fe2000000182c */
[----:B------:R-:W3:Y:S07]  /*11cc0*/  LDSM.16.M88.4 R64, [R15+0x3800] ;  /* 0x003800000f40783b */ /* 0x000eee0000000200 */
[----:B------:R-:W-:Y:S01]  /*11cd0*/  HMMA.16816.F32 R44, R16, R90, R36 ;  /* 0x0000005a102c723c */ /* 0x000fe20000001824 */
[----:B------:R-:W-:Y:S07]  /*11ce0*/  LDSM.16.M88.4 R88, [R3+0x4000] ;  /* 0x004000000358783b */ /* 0x000fee0000000200 */
[C---:B-----5:R-:W-:Y:S08]  /*11cf0*/  HMMA.16816.F32 R52, R20.reuse, R56, R52 ;  /* 0x000000381434723c */ /* 0x060ff00000001834 */
[----:B------:R-:W-:Y:S08]  /*11d00*/  HMMA.16816.F32 R48, R20, R58, R48 ;  /* 0x0000003a1430723c */ /* 0x000ff00000001830 */
[----:B------:R-:W-:Y:S08]  /*11d10*/  HMMA.16816.F32 R20, R8, R84, R24 ;  /* 0x000000540814723c */ /* 0x000ff00000001818 */
[C---:B------:R-:W-:Y:S01]  /*11d20*/  HMMA.16816.F32 R36, R16.reuse, R72, R28 ;  /* 0x000000481024723c */ /* 0x040fe2000000181c */
[----:B------:R-:W4:Y:S07]  /*11d30*/  LDSM.16.M88.4 R28, [R201+0x8000] ;  /* 0x00800000c91c783b */ /* 0x000f2e0000000200 */
[----:B------:R-:W-:Y:S01]  /*11d40*/  HMMA.16816.F32 R24, R16, R74, R40 ;  /* 0x0000004a1018723c */ /* 0x000fe20000001828 */
[----:B------:R-:W5:Y:S07]  /*11d50*/  LDSM.16.M88.4 R40, [R3+0x3800] ;  /* 0x003800000328783b */ /* 0x000f6e0000000200 */
[----:B------:R-:W-:Y:S01]  /*11d60*/  HMMA.16816.F32 R44, R8, R86, R44 ;  /* 0x00000056082c723c */ /* 0x000fe2000000182c */
[----:B------:R-:W-:Y:S07]  /*11d70*/  LDSM.16.M88.4 R84, [R3+0x4800] ;  /* 0x004800000354783b */ /* 0x000fee0000000200 */
[C---:B-1----:R-:W-:Y:S08]  /*11d80*/  HMMA.16816.F32 R52, R16.reuse, R60, R52 ;  /* 0x0000003c1034723c */ /* 0x042ff00000001834 */
[----:B------:R-:W-:Y:S08]  /*11d90*/  HMMA.16816.F32 R60, R16, R62, R48 ;  /* 0x0000003e103c723c */ /* 0x000ff00000001830 */
[----:B--2---:R-:W-:Y:S01]  /*11da0*/  HMMA.16816.F32 R16, R32, R80, R20 ;  /* 0x000000502010723c */ /* 0x004fe20000001814 */
[----:B------:R-:W-:Y:S07]  /*11db0*/  LDSM.16.M88.4 R20, [R200+0xc000] ;  /* 0x00c00000c814783b */ /* 0x000fee0000000200 */
[C---:B---3--:R-:W-:Y:S08]  /*11dc0*/  HMMA.16816.F32 R48, R8.reuse, R64, R36 ;  /* 0x000000400830723c */ /* 0x048ff00000001824 */
[----:B------:R-:W-:Y:S01]  /*11dd0*/  HMMA.16816.F32 R36, R8, R66, R24 ;  /* 0x000000420824723c */ /* 0x000fe20000001818 */
[----:B------:R-:W-:Y:S04]  /*11de0*/  LDSM.16.M88.4 R24, [R199+0xc000] ;  /* 0x00c00000c718783b */ /* 0x000fe80000000200 */
[----:B------:R-:W1:Y:S03]  /*11df0*/  LDSM.16.M88.4 R64, [R150+0x4800] ;  /* 0x004800009640783b */ /* 0x000e660000000200 */
[----:B------:R-:W-:Y:S01]  /*11e00*/  HMMA.16816.F32 R44, R32, R82, R44 ;  /* 0x00000052202c723c */ /* 0x000fe2000000182c */
[----:B------:R-:W-:Y:S07]  /*11e10*/  LDSM.16.M88.4 R80, [R15+0x4800] ;  /* 0x004800000f50783b */ /* 0x000fee0000000200 */
[----:B------:R-:W-:Y:S01]  /*11e20*/  HMMA.16816.F32 R56, R8, R68, R52 ;  /* 0x000000440838723c */ /* 0x000fe20000001834 */
[----:B------:R-:W2:Y:S07]  /*11e30*/  LDSM.16.M88.4 R52, [R14+0x3800] ;  /* 0x003800000e34783b */ /* 0x000eae0000000200 */
[----:B----4-:R-:W-:Y:S08]  /*11e40*/  HMMA.16816.F32 R16, R28, R76, R16 ;  /* 0x0000004c1c10723c */ /* 0x010ff00000001810 */
[C---:B-----5:R-:W-:Y:S08]  /*11e50*/  HMMA.16816.F32 R48, R32.reuse, R40, R48 ;  /* 0x000000282030723c */ /* 0x060ff00000001830 */
[----:B------:R-:W-:Y:S08]  /*11e60*/  HMMA.16816.F32 R40, R32, R42, R36 ;  /* 0x0000002a2028723c */ /* 0x000ff00000001824 */
[----:B------:R-:W-:Y:S01]  /*11e70*/  HMMA.16816.F32 R36, R28, R78, R44 ;  /* 0x0000004e1c24723c */ /* 0x000fe2000000182c */
[----:B------:R-:W-:Y:S07]  /*11e80*/  LDSM.16.M88.4 R76, [R14+0x4800] ;  /* 0x004800000e4c783b */ /* 0x000fee0000000200 */
[----:B------:R-:W-:Y:S01]  /*11e90*/  HMMA.16816.F32 R72, R8, R70, R60 ;  /* 0x000000460848723c */ /* 0x000fe2000000183c */
[----:B------:R-:W3:Y:S04]  /*11ea0*/  LDSM.16.M88.4 R60, [R150+0x5000] ;  /* 0x00500000963c783b */ /* 0x000ee80000000200 */
[----:B------:R-:W-:Y:S03]  /*11eb0*/  LDSM.16.M88.4 R68, [R15+0x5000] ;  /* 0x005000000f44783b */ /* 0x000fe60000000200 */
[----:B-1----:R-:W-:Y:S01]  /*11ec0*/  HMMA.16816.F32 R8, R24, R64, R16 ;  /* 0x000000401808723c */ /* 0x002fe20000001810 */
[----:B------:R-:W1:Y:S07]  /*11ed0*/  LDSM.16.M88.4 R16, [R202+0xc000] ;  /* 0x00c00000ca10783b */ /* 0x000e6e0000000200 */
[----:B--2---:R-:W-:Y:S08]  /*11ee0*/  HMMA.16816.F32 R44, R28, R52, R48 ;  /* 0x000000341c2c723c */ /* 0x004ff00000001830 */
[----:B------:R-:W-:Y:S01]  /*11ef0*/  HMMA.16816.F32 R36, R24, R66, R36 ;  /* 0x000000421824723c */ /* 0x000fe20000001824 */
[----:B------:R-:W2:Y:S07]  /*11f00*/  LDSM.16.M88.4 R64, [R14+0x4000] ;  /* 0x004000000e40783b */ /* 0x000eae0000000200 */
[----:B------:R-:W-:Y:S08]  /*11f10*/  HMMA.16816.F32 R52, R28, R54, R40 ;  /* 0x000000361c34723c */ /* 0x000ff00000001828 */
[----:B------:R-:W-:Y:S01]  /*11f20*/  HMMA.16816.F32 R40, R20, R80, R8 ;  /* 0x000000501428723c */ /* 0x000fe20000001808 */
[----:B------:R-:W4:Y:S07]  /*11f30*/  LDSM.16.M88.4 R8, [R201+0xc000] ;  /* 0x00c00000c908783b */ /* 0x000f2e0000000200 */
[----:B------:R-:W-:Y:S08]  /*11f40*/  HMMA.16816.F32 R92, R32, R88, R56 ;  /* 0x00000058205c723c */ /* 0x000ff00000001838 */
[----:B---3--:R-:W-:Y:S08]  /*11f50*/  HMMA.16816.F32 R44, R24, R60, R44 ;  /* 0x0000003c182c723c */ /* 0x008ff0000000182c */
[----:B------:R-:W-:Y:S01]  /*11f60*/  HMMA.16816.F32 R36, R20, R82, R36 ;  /* 0x000000521424723c */ /* 0x000fe20000001824 */
[----:B------:R-:W3:Y:S07]  /*11f70*/  LDSM.16.M88.4 R80, [R150+0x5800] ;  /* 0x005800009650783b */ /* 0x000eee0000000200 */
[----:B------:R-:W-:Y:S01]  /*11f80*/  HMMA.16816.F32 R56, R32, R90, R72 ;  /* 0x0000005a2038723c */ /* 0x000fe20000001848 */
[----:B------:R-:W5:Y:S07]  /*11f90*/  LDSM.16.M88.4 R72, [R3+0x5000] ;  /* 0x005000000348783b */ /* 0x000f6e0000000200 */
[----:B-1----:R-:W-:Y:S08]  /*11fa0*/  HMMA.16816.F32 R32, R16, R84, R40 ;  /* 0x000000541020723c */ /* 0x002ff00000001828 */
[----:B--2---:R-:W-:Y:S08]  /*11fb0*/  HMMA.16816.F32 R40, R28, R64, R92 ;  /* 0x000000401c28723c */ /* 0x004ff0000000185c */
[----:B------:R-:W-:Y:S08]  /*11fc0*/  HMMA.16816.F32 R52, R24, R62, R52 ;  /* 0x0000003e1834723c */ /* 0x000ff00000001834 */
[----:B------:R-:W-:Y:S08]  /*11fd0*/  HMMA.16816.F32 R48, R20, R68, R44 ;  /* 0x000000441430723c */ /* 0x000ff0000000182c */
[----:B------:R-:W-:Y:S01]  /*11fe0*/  HMMA.16816.F32 R44, R16, R86, R36 ;  /* 0x00000056102c723c */ /* 0x000fe20000001824 */
[----:B------:R-:W1:Y:S07]  /*11ff0*/  LDSM.16.M88.4 R84, [R15+0x5800] ;  /* 0x005800000f54783b */ /* 0x000e6e0000000200 */
[----:B------:R-:W-:Y:S01]  /*12000*/  HMMA.16816.F32 R28, R28, R66, R56 ;  /* 0x000000421c1c723c */ /* 0x000fe20000001838 */
[----:B------:R-:W2:Y:S07]  /*12010*/  LDSM.16.M88.4 R56, [R14+0x5000] ;  /* 0x005000000e38783b */ /* 0x000eae0000000200 */
[----:B----4-:R-:W-:Y:S08]  /*12020*/  HMMA.16816.F32 R60, R8, R76, R32 ;  /* 0x0000004c083c723c */ /* 0x010ff00000001820 */
[----:B---3--:R-:W-:Y:S08]  /*12030*/  HMMA.16816.F32 R32, R24, R80, R40 ;  /* 0x000000501820723c */ /* 0x008ff00000001828 */
[----:B------:R-:W-:Y:S08]  /*12040*/  HMMA.16816.F32 R36, R20, R70, R52 ;  /* 0x000000461424723c */ /* 0x000ff00000001834 */
[----:B-----5:R-:W-:Y:S01]  /*12050*/  HMMA.16816.F32 R40, R16, R72, R48 ;  /* 0x000000481028723c */ /* 0x020fe20000001830 */
[----:B------:R-:W3:Y:S01]  /*12060*/  LDSM.16.M88.4 R48, [R3+0x5800] ;  /* 0x005800000330783b */ /* 0x000ee20000000200 */
[----:B------:R-:W-:-:S04]  /*12070*/  FMUL.FTZ R2, R60, c[0x0][0x320] ;  /* 0x0000c8003c027a20 */ /* 0x000fc80000410000 */
[----:B------:R4:W1:Y:S02]  /*12080*/  MUFU.TANH R64, R2 ;  /* 0x0000000200407308 */ /* 0x0008640000002400 */
[----:B------:R-:W-:Y:S08]  /*12090*/  HMMA.16816.F32 R44, R8, R78, R44 ;  /* 0x0000004e082c723c */ /* 0x000ff0000000182c */
[----:B------:R-:W-:Y:S01]  /*120a0*/  HMMA.16816.F32 R24, R24, R82, R28 ;  /* 0x000000521818723c */ /* 0x000fe2000000181c */
[----:B----4-:R-:W-:-:S07]  /*120b0*/  FMUL.FTZ R2, R61, c[0x0][0x320] ;  /* 0x0000c8003d027a20 */ /* 0x010fce0000410000 */
[----:B-1----:R-:W-:Y:S01]  /*120c0*/  HMMA.16816.F32 R28, R20, R84, R32 ;  /* 0x00000054141c723c */ /* 0x002fe20000001820 */
[----:B------:R1:W4:Y:S07]  /*120d0*/  MUFU.TANH R61, R2 ;  /* 0x00000002003d7308 */ /* 0x00032e0000002400 */
[----:B------:R-:W-:Y:S08]  /*120e0*/  HMMA.16816.F32 R32, R16, R74, R36 ;  /* 0x0000004a1020723c */ /* 0x000ff00000001824 */
[----:B--2---:R-:W-:Y:S01]  /*120f0*/  HMMA.16816.F32 R36, R8, R56, R40 ;  /* 0x000000380824723c */ /* 0x004fe20000001828 */
[----:B------:R-:W2:Y:S01]  /*12100*/  LDSM.16.M88.4 R40, [R14+0x5800] ;  /* 0x005800000e28783b */ /* 0x000ea20000000200 */
[----:B-1----:R-:W-:Y:S01]  /*12110*/  FMUL.FTZ R2, R62, c[0x0][0x320] ;  /* 0x0000c8003e027a20 */ /* 0x002fe20000410000 */
[----:B------:R-:W-:-:S04]  /*12120*/  DEPBAR.LE SB0, 0x0 ;  /* 0x000080000000791a */ /* 0x000fc80000000000 */
[----:B------:R1:W1:Y:S01]  /*12130*/  MUFU.TANH R60, R2 ;  /* 0x00000002003c7308 */ /* 0x0002620000002400 */
[----:B------:R-:W-:Y:S08]  /*12140*/  HMMA.16816.F32 R20, R20, R86, R24 ;  /* 0x000000561414723c */ /* 0x000ff00000001818 */
[----:B---3--:R-:W-:Y:S01]  /*12150*/  HMMA.16816.F32 R24, R16, R48, R28 ;  /* 0x000000301018723c */ /* 0x008fe2000000181c */
[----:B-1----:R-:W-:-:S07]  /*12160*/  FMUL.FTZ R2, R63, c[0x0][0x320] ;  /* 0x0000c8003f027a20 */ /* 0x002fce0000410000 */
[----:B------:R-:W-:Y:S01]  /*12170*/  HMMA.16816.F32 R28, R8, R58, R32 ;  /* 0x0000003a081c723c */ /* 0x000fe20000001820 */
[----:B------:R1:W3:Y:S07]  /*12180*/  MUFU.TANH R55, R2 ;  /* 0x0000000200377308 */ /* 0x0002ee0000002400 */
[----:B------:R-:W-:Y:S08]  /*12190*/  HMMA.16816.F32 R16, R16, R50, R20 ;  /* 0x000000321010723c */ /* 0x000ff00000001814 */
[----:B--2---:R-:W-:Y:S01]  /*121a0*/  HMMA.16816.F32 R20, R8, R40, R24 ;  /* 0x000000280814723c */ /* 0x004fe20000001818 */
[----:B-1----:R-:W-:-:S04]  /*121b0*/  FMUL.FTZ R2, R44, c[0x0][0x320] ;  /* 0x0000c8002c027a20 */ /* 0x002fc80000410000 */
[----:B------:R1:W2:Y:S11]  /*121c0*/  MUFU.TANH R54, R2 ;  /* 0x0000000200367308 */ /* 0x0002b60000002400 */
        /* <DEDUP_REMOVED lines=41> */
[----:B-1234-:R-:W-:Y:S01]  /*12460*/  IMAD.MOV.U32 R2, RZ, RZ, 0x1 ;  /* 0x00000001ff027424 */ /* 0x01efe200078e00ff */
[C---:B------:R-:W-:Y:S01]  /*12470*/  IADD3 R3, R0.reuse, R96, R247 ;  /* 0x0000006000037210 */ /* 0x040fe20007ffe0f7 */
[----:B------:R-:W-:Y:S01]  /*12480*/  IMAD.MOV.U32 R211, RZ, RZ, RZ ;  /* 0x000000ffffd37224 */ /* 0x000fe200078e00ff */
[----:B------:R-:W-:-:S02]  /*12490*/  ISETP.GT.AND P0, PT, R0, 0x2f, PT ;  /* 0x0000002f0000780c */ /* 0x000fc40003f04270 */
[----:B------:R-:W-:Y:S02]  /*124a0*/  ISETP.NE.AND P1, PT, R2, c[0x0][0x2b8], PT ;  /* 0x0000ae0002007a0c */ /* 0x000fe40003f25270 */
[----:B------:R-:W-:-:S05]  /*124b0*/  IADD3 R3, R3, -0x30, RZ ;  /* 0xffffffd003037810 */ /* 0x000fca0007ffe0ff */
        /* <DEDUP_REMOVED lines=9> */
[----:B------:R-:W-:-:S03]  /*12550*/  IADD3 R13, -R143, 0x30, RZ ;  /* 0x000000308f0d7810 */ /* 0x000fc60007ffe1ff */
[----:B------:R-:W-:Y:S01]  /*12560*/  IMAD R212, R2, c[0x0][0x2b8], R3 ;  /* 0x0000ae0002d47a24 */ /* 0x000fe200078e0203 */
[----:B------:R-:W-:-:S04]  /*12570*/  ISETP.GE.AND P0, PT, R13, 0x1, PT ;  /* 0x000000010d00780c */ /* 0x000fc80003f06270 */
[----:B------:R-:W-:-:S05]  /*12580*/  SHF.R.S32.HI R2, RZ, 0x1f, R212 ;  /* 0x0000001fff027819 */ /* 0x000fca00000114d4 */
[----:B-1----:R-:W-:Y:S02]  /*12590*/  IMAD R4, R2, c[0x0][0x1e0], RZ ;  /* 0x0000780002047a24 */ /* 0x002fe400078e02ff */
[----:B------:R-:W-:-:S04]  /*125a0*/  IMAD.WIDE.U32 R2, R212, c[0x0][0x1e0], RZ ;  /* 0x00007800d4027a25 */ /* 0x000fc800078e00ff */
        /* <DEDUP_REMOVED lines=12> */
.L_x_1920:
[----:B------:R-:W-:Y:S05]  /*12670*/  BRA.DIV ~URZ, `(.L_x_1831) ;  /* 0x0000a7227f007947 */ /* 0x000fea000b800000 */
[----:B------:R3:W4:Y:S02]  /*12680*/  SHFL.IDX PT, R2, R6, RZ, 0x181f ;  /* 0x00181fff06027589 */ /* 0x00072400000e0000 */
.L_x_1921:
[----:B------:R-:W-:Y:S01]  /*12690*/  BSSY B0, `(.L_x_1832) ;  /* 0x0000012000007945 */ /* 0x000fe20003800000 */
[----:B------:R-:W-:Y:S05]  /*126a0*/  @!P0 BRA `(.L_x_1833) ;  /* 0x0000010000008947 */ /* 0x000fea0003800000 */
[-C--:B----4-:R-:W-:Y:S02]  /*126b0*/  LEA R16, P0, R140, R2.reuse, 0x1 ;  /* 0x000000028c107211 */ /* 0x090fe400078008ff */
[----:B------:R-:W-:Y:S02]  /*126c0*/  LOP3.LUT P6, RZ, R213, 0x4, RZ, 0xc0, !PT ;  /* 0x00000004d5ff7812 */ /* 0x000fe400078cc0ff */
[-C--:B------:R-:W-:Y:S02]  /*126d0*/  LEA R10, P2, R206, R2.reuse, 0x1 ;  /* 0x00000002ce0a7211 */ /* 0x080fe400078408ff */
[----:B------:R-:W-:Y:S02]  /*126e0*/  LEA R8, P1, R205, R2, 0x1 ;  /* 0x00000002cd087211 */ /* 0x000fe400078208ff */
[----:B--2---:R-:W-:-:S02]  /*126f0*/  LEA.HI.X R17, R140, R4, R141, 0x1, P0 ;  /* 0x000000048c117211 */ /* 0x004fc400000f0c8d */
[----:B------:R-:W-:Y:S02]  /*12700*/  LEA R2, P0, R204, R2, 0x1 ;  /* 0x00000002cc027211 */ /* 0x000fe400078008ff */
        /* <DEDUP_REMOVED lines=10> */
.L_x_1833:
[----:B------:R-:W-:Y:S05]  /*127b0*/  BSYNC B0 ;  /* 0x0000000000007941 */ /* 0x000fea0003800000 */
.L_x_1832:
[----:B------:R-:W-:Y:S01]  /*127c0*/  ISETP.GE.AND P0, PT, R13, 0x21, PT ;  /* 0x000000210d00780c */ /* 0x000fe20003f06270 */
[----:B------:R-:W-:Y:S06]  /*127d0*/  BRA.DIV ~URZ, `(.L_x_1834) ;  /* 0x0000a6327f007947 */ /* 0x000fec000b800000 */
[----:B--2---:R2:W1:Y:S04]  /*127e0*/  SHFL.IDX PT, R4, R5, 0x1, 0x181f ;  /* 0x00381f0005047f89 */ /* 0x00446800000e0000 */
[----:B----4-:R2:W4:Y:S02]  /*127f0*/  SHFL.IDX PT, R2, R6, 0x1, 0x181f ;  /* 0x00381f0006027f89 */ /* 0x01052400000e0000 */
.L_x_1922:
[----:B------:R-:W-:Y:S05]  /*12800*/  @!P0 BRA `(.L_x_1829) ;  /* 0x0000010000008947 */ /* 0x000fea0003800000 */
[----:B----4-:R-:W-:Y:S02]  /*12810*/  LEA R16, P0, R140, R2, 0x1 ;  /* 0x000000028c107211 */ /* 0x010fe400078008ff */
[----:B------:R-:W-:-:S02]  /*12820*/  LOP3.LUT P6, RZ, R213, 0x4, RZ, 0xc0, !PT ;  /* 0x00000004d5ff7812 */ /* 0x000fc400078cc0ff */
[-C--:B------:R-:W-:Y:S02]  /*12830*/  LEA R10, P2, R206, R2.reuse, 0x1 ;  /* 0x00000002ce0a7211 */ /* 0x080fe400078408ff */
[C---:B------:R-:W-:Y:S02]  /*12840*/  LEA R8, P1, R205.reuse, R2, 0x1 ;  /* 0x00000002cd087211 */ /* 0x040fe400078208ff */
[----:B-1----:R-:W-:Y:S02]  /*12850*/  LEA.HI.X R17, R140, R4, R141, 0x1, P0 ;  /* 0x000000048c117211 */ /* 0x002fe400000f0c8d */
[----:B------:R-:W-:Y:S02]  /*12860*/  LEA R2, P0, R204, R2, 0x1 ;  /* 0x00000002cc027211 */ /* 0x000fe400078008ff */
[-C--:B------:R-:W-:Y:S01]  /*12870*/  LEA.HI.X R11, R206, R4.reuse, R214, 0x1, P2 ;  /* 0x00000004ce0b7211 */ /* 0x080fe200010f0cd6 */
[----:B------:R-:W-:Y:S01]  /*12880*/  @!PT LDS RZ, [RZ] ;  /* 0x00000000fffff984 */ /* 0x000fe20000000800 */
[----:B------:R-:W-:Y:S01]  /*12890*/  @!PT LDS RZ, [RZ] ;  /* 0x00000000fffff984 */ /* 0x000fe20000000800 */
[----:B------:R-:W-:Y:S01]  /*128a0*/  @!PT LDS RZ, [RZ] ;  /* 0x00000000fffff984 */ /* 0x000fe20000000800 */
[----:B------:R1:W-:Y:S01]  /*128b0*/  LDGSTS.E.BYPASS.LTC128B.128 [R207+0xb080], [R16.64], !P5 ;  /* 0x0b08000010cf7fae */ /* 0x0003e2000e901d46 */
[----:B------:R-:W-:-:S02]  /*128c0*/  LEA.HI.X R9, R205, R4, R216, 0x1, P1 ;  /* 0x00000004cd097211 */ /* 0x000fc400008f0cd8 */
[----:B------:R-:W-:Y:S01]  /*128d0*/  LEA.HI.X R3, R204, R4, R215, 0x1, P0 ;  /* 0x00000004cc037211 */ /* 0x000fe200000f0cd7 */
[----:B------:R1:W-:Y:S04]  /*128e0*/  LDGSTS.E.BYPASS.LTC128B.128 [R207+0xc880], [R10.64], !P4 ;  /* 0x0c8800000acf7fae */ /* 0x0003e8000e101d46 */
[----:B------:R1:W-:Y:S04]  /*128f0*/  LDGSTS.E.BYPASS.LTC128B.128 [R207+0xe080], [R8.64], !P3 ;  /* 0x0e08000008cf7fae */ /* 0x0003e8000d901d46 */
[----:B------:R1:W-:Y:S02]  /*12900*/  LDGSTS.E.BYPASS.LTC128B.128 [R207+0xf880], [R2.64], !P6 ;  /* 0x0f88000002cf7fae */ /* 0x0003e4000f101d46 */
.L_x_1829:
[----:B--234-:R-:W-:Y:S05]  /*12910*/  BSYNC B1 ;  /* 0x0000000000017941 */ /* 0x01cfea0003800000 */
.L_x_1828:
        /* <DEDUP_REMOVED lines=10> */
[----:B------:R-:W-:Y:S02]  /*129c0*/  FSEL R18, R52, -INF , P6 ;  /* 0xff80000034127808 */ /* 0x000fe40003000000 */
[----:B------:R-:W-:Y:S02]  /*129d0*/  FSEL R11, R54, -INF , P6 ;  /* 0xff800000360b7808 */ /* 0x000fe40003000000 */
[----:B------:R-:W-:Y:S02]  /*129e0*/  ISETP.GT.AND P6, PT, R2, 0x9, PT ;  /* 0x000000090200780c */ /* 0x000fe40003fc4270 */
[----:B------:R-:W-:Y:S02]  /*129f0*/  FMNMX.FTZ R3, R8, R10, !PT ;  /* 0x0000000a08037209 */ /* 0x000fe40007810000 */
        /* <DEDUP_REMOVED lines=15> */
[----:B------:R-:W-:Y:S02]  /*12af0*/  FSEL R31, R25, -INF , P0 ;  /* 0xff800000191f7808 */ /* 0x000fe40000000000 */
[----:B------:R-:W-:Y:S02]  /*12b00*/  FSEL R27, R27, -INF , P0 ;  /* 0xff8000001b1b7808 */ /* 0x000fe40000000000 */
[----:B------:R-:W-:Y:S02]  /*12b10*/  FMNMX.FTZ R4, R28, R4, !PT ;  /* 0x000000041c047209 */ /* 0x000fe40007810000 */
[----:B------:R-:W-:-:S02]  /*12b20*/  ISETP.GT.AND P0, PT, R2, 0x19, PT ;  /* 0x000000190200780c */ /* 0x000fc40003f04270 */
[----:B------:R-:W-:Y:S02]  /*12b30*/  FMNMX.FTZ R3, R26, R3, !PT ;  /* 0x000000031a037209 */ /* 0x000fe40007810000 */
[----:B------:R-:W-:Y:S02]  /*12b40*/  FMNMX.FTZ R4, R29, R4, !PT ;  /* 0x000000041d047209 */ /* 0x000fe40007810000 */
[----:B------:R-:W-:Y:S02]  /*12b50*/  FSEL R30, R30, -INF , P0 ;  /* 0xff8000001e1e7808 */ /* 0x000fe40000000000 */
[----:B------:R-:W-:Y:S02]  /*12b60*/  FSEL R25, R37, -INF , P0 ;  /* 0xff80000025197808 */ /* 0x000fe40000000000 */
[C---:B------:R-:W-:Y:S02]  /*12b70*/  ISETP.GT.AND P6, PT, R2.reuse, 0x20, PT ;  /* 0x000000200200780c */ /* 0x040fe40003fc4270 */
[----:B------:R-:W-:-:S02]  /*12b80*/  ISETP.GT.AND P2, PT, R2, 0x21, PT ;  /* 0x000000210200780c */ /* 0x000fc40003f44270 */
[C---:B------:R-:W-:Y:S02]  /*12b90*/  ISETP.GT.AND P1, PT, R2.reuse, 0x28, PT ;  /* 0x000000280200780c */ /* 0x040fe40003f24270 */
[----:B------:R-:W-:Y:S02]  /*12ba0*/  ISETP.GT.AND P0, PT, R2, 0x29, PT ;  /* 0x000000290200780c */ /* 0x000fe40003f04270 */
        /* <DEDUP_REMOVED lines=22> */
.L_x_1923:
[----:B-12---:R-:W-:Y:S01]  /*12d10*/  FMNMX.FTZ R6, R6, R2, !PT ;  /* 0x0000000206067209 */ /* 0x006fe20007810000 */
[----:B------:R-:W-:Y:S05]  /*12d20*/  BRA.DIV ~URZ, `(.L_x_1836) ;  /* 0x0000a2127f007947 */ /* 0x000fea000b800000 */
[----:B------:R-:W1:Y:S04]  /*12d30*/  SHFL.BFLY PT, R2, R5, 0x2, 0x1f ;  /* 0x0c401f0005027f89 */ /* 0x000e6800000e0000 */
[----:B------:R-:W2:Y:S01]  /*12d40*/  SHFL.BFLY PT, R3, R6, 0x1, 0x1f ;  /* 0x0c201f0006037f89 */ /* 0x000ea200000e0000 */
[----:B-1----:R-:W-:-:S02]  /*12d50*/  FMNMX.FTZ R5, R5, R2, !PT ;  /* 0x0000000205057209 */ /* 0x002fc40007810000 */
[----:B--2---:R-:W-:-:S03]  /*12d60*/  FMNMX.FTZ R6, R6, R3, !PT ;  /* 0x0000000306067209 */ /* 0x004fc60007810000 */
[----:B------:R1:W2:Y:S04]  /*12d70*/  SHFL.BFLY PT, R4, R5, 0x1, 0x1f ;  /* 0x0c201f0005047f89 */ /* 0x0002a800000e0000 */
.L_x_1924:
[C---:B------:R-:W-:Y:S01]  /*12d80*/  FMUL.FTZ R3, R6.reuse, c[0x0][0x2d0] ;  /* 0x0000b40006037a20 */ /* 0x040fe20000410000 */
[----:B------:R-:W-:Y:S01]  /*12d90*/  FSETP.NEU.FTZ.AND P0, PT, R6, -INF , PT ;  /* 0xff8000000600780b */ /* 0x000fe20003f1d000 */
[----:B------:R-:W-:Y:S01]  /*12da0*/  WARPSYNC 0xffffffff ;  /* 0xffffffff00007948 */ /* 0x000fe20003800000 */
[----:B-12---:R-:W-:Y:S01]  /*12db0*/  FMNMX.FTZ R5, R4, R5, !PT ;  /* 0x0000000504057209 */ /* 0x006fe20007810000 */
[----:B------:R-:W1:Y:S01]  /*12dc0*/  LDSM.16.MT88.4 R20, [R151] ;  /* 0x000000009714783b */ /* 0x000e620000004200 */
[----:B------:R-:W-:Y:S02]  /*12dd0*/  FSEL R3, R3, RZ, P0 ;  /* 0x000000ff03037208 */ /* 0x000fe40000000000 */
[----:B------:R-:W-:Y:S01]  /*12de0*/  FSETP.NEU.FTZ.AND P0, PT, R5, -INF , PT ;  /* 0xff8000000500780b */ /* 0x000fe20003f1d000 */
[----:B------:R-:W-:Y:S01]  /*12df0*/  LDSM.16.MT88.4 R48, [R198] ;  /* 0x00000000c630783b */ /* 0x000fe20000004200 */
[----:B------:R-:W-:Y:S01]  /*12e00*/  IADD3 R210, R210, -0x2, RZ ;  /* 0xfffffffed2d27810 */ /* 0x000fe20007ffe0ff */
[----:B------:R-:W-:-:S02]  /*12e10*/  FFMA.FTZ R2, R8, c[0x0][0x2d0], -R3 ;  /* 0x0000b40008027a23 */ /* 0x000fc40000010803 */
[--C-:B------:R-:W-:Y:S01]  /*12e20*/  FFMA.FTZ R4, R11, c[0x0][0x2d0], -R3.reuse ;  /* 0x0000b4000b047a23 */ /* 0x100fe20000010803 */
[----:B------:R-:W-:Y:S01]  /*12e30*/  LDSM.16.MT88.4 R44, [R151+0x800] ;  /* 0x00080000972c783b */ /* 0x000fe20000004200 */
[----:B------:R2:W-:Y:S03]  /*12e40*/  MUFU.EX2 R109, R2 ;  /* 0x00000002006d7308 */ /* 0x0005e60000000800 */
[----:B------:R-:W-:Y:S04]  /*12e50*/  LDSM.16.MT88.4 R40, [R196+0x800] ;  /* 0x00080000c428783b */ /* 0x000fe80000004200 */
[----:B------:R-:W-:Y:S01]  /*12e60*/  LDSM.16.MT88.4 R36, [R198+0x800] ;  /* 0x00080000c624783b */ /* 0x000fe20000004200 */
[----:B------:R3:W-:Y:S03]  /*12e70*/  MUFU.EX2 R119, R4 ;  /* 0x0000000400777308 */ /* 0x0007e60000000800 */
[----:B------:R-:W-:Y:S04]  /*12e80*/  LDSM.16.MT88.4 R60, [R197] ;  /* 0x00000000c53c783b */ /* 0x000fe80000004200 */
[----:B------:R-:W-:Y:S01]  /*12e90*/  LDSM.16.MT88.4 R68, [R151+0x1800] ;  /* 0x001800009744783b */ /* 0x000fe20000004200 */
[----:B--2---:R-:W-:-:S03]  /*12ea0*/  FFMA.FTZ R2, R10, c[0x0][0x2d0], -R3 ;  /* 0x0000b4000a027a23 */ /* 0x004fc60000010803 */
[----:B------:R-:W2:Y:S01]  /*12eb0*/  LDSM.16.MT88.4 R8, [R196] ;  /* 0x00000000c408783b */ /* 0x000ea20000004200 */
[----:B------:R4:W5:Y:S03]  /*12ec0*/  MUFU.EX2 R108, R2 ;  /* 0x00000002006c7308 */ /* 0x0009660000000800 */
[----:B------:R-:W1:Y:S01]  /*12ed0*/  LDSM.16.MT88.4 R76, [R196+0x1800] ;  /* 0x00180000c44c783b */ /* 0x000e620000004200 */
[----:B---3--:R-:W-:-:S03]  /*12ee0*/  FFMA.FTZ R4, R13, c[0x0][0x2d0], -R3 ;  /* 0x0000b4000d047a23 */ /* 0x008fc60000010803 */
[----:B------:R-:W3:Y:S01]  /*12ef0*/  LDSM.16.MT88.4 R72, [R197+0x800] ;  /* 0x00080000c548783b */ /* 0x000ee20000004200 */
[----:B------:R5:W1:Y:S03]  /*12f00*/  MUFU.EX2 R118, R4 ;  /* 0x0000000400767308 */ /* 0x000a660000000800 */
[----:B------:R-:W-:Y:S01]  /*12f10*/  LDSM.16.MT88.4 R168, [R151+0x1000] ;  /* 0x0010000097a8783b */ /* 0x000fe20000004200 */
[----:B----4-:R-:W-:-:S05]  /*12f20*/  FMUL.FTZ R2, R5, c[0x0][0x2d0] ;  /* 0x0000b40005027a20 */ /* 0x010fca0000410000 */
[----:B------:R-:W-:Y:S02]  /*12f30*/  FSEL R2, R2, RZ, P0 ;  /* 0x000000ff02027208 */ /* 0x000fe40000000000 */
[----:B------:R-:W-:-:S03]  /*12f40*/  ISETP.GE.AND P0, PT, R210, R219, PT ;  /* 0x000000dbd200720c */ /* 0x000fc60003f06270 */
[----:B-----5:R-:W-:Y:S01]  /*12f50*/  FFMA.FTZ R4, R16, c[0x0][0x2d0], -R2 ;  /* 0x0000b40010047a23 */ /* 0x020fe20000010802 */
[----:B------:R-:W-:-:S03]  /*12f60*/  F2FP.PACK_AB R16, R108, R109 ;  /* 0x0000006d6c10723e */ /* 0x000fc600000000ff */
[----:B------:R4:W-:Y:S02]  /*12f70*/  MUFU.EX2 R117, R4 ;  /* 0x0000000400757308 */ /* 0x0009e40000000800 */
[----:B----4-:R-:W-:-:S06]  /*12f80*/  FFMA.FTZ R4, R17, c[0x0][0x2d0], -R2 ;  /* 0x0000b40011047a23 */ /* 0x010fcc0000010802 */
[----:B------:R4:W5:Y:S02]  /*12f90*/  MUFU.EX2 R13, R4 ;  /* 0x00000004000d7308 */ /* 0x0009640000000800 */
[----:B----4-:R-:W-:Y:S01]  /*12fa0*/  FFMA.FTZ R4, R18, c[0x0][0x2d0], -R2 ;  /* 0x0000b40012047a23 */ /* 0x010fe20000010802 */
[----:B-1----:R-:W-:Y:S02]  /*12fb0*/  F2FP.PACK_AB R18, R118, R119 ;  /* 0x000000777612723e */ /* 0x002fe400000000ff */
[----:B-----5:R-:W-:-:S03]  /*12fc0*/  F2FP.PACK_AB R17, R13, R117 ;  /* 0x000000750d11723e */ /* 0x020fc600000000ff */
[----:B------:R1:W4:Y:S01]  /*12fd0*/  MUFU.EX2 R116, R4 ;  /* 0x0000000400747308 */ /* 0x0003220000000800 */
[----:B------:R-:W-:Y:S02]  /*12fe0*/  FADD.FTZ R13, R117, R13 ;  /* 0x0000000d750d7221 */ /* 0x000fe40000010000 */
[----:B-1----:R-:W-:Y:S02]  /*12ff0*/  FFMA.FTZ R4, R19, c[0x0][0x2d0], -R2 ;  /* 0x0000b40013047a23 */ /* 0x002fe40000010802 */
[----:B----4-:R-:W-:-:S03]  /*13000*/  FADD.FTZ R13, R116, R13 ;  /* 0x0000000d740d7221 */ /* 0x010fc60000010000 */
[----:B------:R1:W4:Y:S02]  /*13010*/  MUFU.EX2 R125, R4 ;  /* 0x00000004007d7308 */ /* 0x0003240000000800 */
[----:B-1----:R-:W-:Y:S01]  /*13020*/  FFMA.FTZ R4, R24, c[0x0][0x2d0], -R3 ;  /* 0x0000b40018047a23 */ /* 0x002fe20000010803 */
[C---:B----4-:R-:W-:Y:S01]  /*13030*/  F2FP.PACK_AB R19, R125.reuse, R116 ;  /* 0x000000747d13723e */ /* 0x050fe200000000ff */
[----:B------:R-:W-:-:S04]  /*13040*/  FADD.FTZ R13, R125, R13 ;  /* 0x0000000d7d0d7221 */ /* 0x000fc80000010000 */
[----:B------:R1:W-:Y:S02]  /*13050*/  MUFU.EX2 R124, R4 ;  /* 0x00000004007c7308 */ /* 0x0003e40000000800 */
[C---:B------:R-:W-:Y:S08]  /*13060*/  HMMA.16816.F32 R64, R16.reuse, R20, RZ ;  /* 0x000000141040723c */ /* 0x040ff000000018ff */
[----:B------:R-:W-:Y:S01]  /*13070*/  HMMA.16816.F32 R56, R16, R22, RZ ;  /* 0x000000161038723c */ /* 0x000fe200000018ff */
[----:B-1----:R-:W-:-:S04]  /*13080*/  FFMA.FTZ R4, R26, c[0x0][0x2d0], -R3 ;  /* 0x0000b4001a047a23 */ /* 0x002fc80000010803 */
[----:B------:R1:W4:Y:S03]  /*13090*/  MUFU.EX2 R137, R4 ;  /* 0x0000000400897308 */ /* 0x0003260000000800 */
[C---:B--2---:R-:W-:Y:S08]  /*130a0*/  HMMA.16816.F32 R52, R16.reuse, R8, RZ ;  /* 0x000000081034723c */ /* 0x044ff000000018ff */
[----:B------:R-:W-:Y:S01]  /*130b0*/  HMMA.16816.F32 R32, R16, R10, RZ ;  /* 0x0000000a1020723c */ /* 0x000fe200000018ff */
[----:B-1----:R-:W-:Y:S01]  /*130c0*/  FFMA.FTZ R4, R27, c[0x0][0x2d0], -R3 ;  /* 0x0000b4001b047a23 */ /* 0x002fe20000010803 */
[----:B----4-:R-:W-:-:S06]  /*130d0*/  F2FP.PACK_AB R8, R137, R124 ;  /* 0x0000007c8908723e */ /* 0x010fcc00000000ff */
[----:B------:R-:W-:Y:S01]  /*130e0*/  HMMA.16816.F32 R20, R16, R60, RZ ;  /* 0x0000003c1014723c */ /* 0x000fe200000018ff */
[----:B------:R1:W-:Y:S02]  /*130f0*/  MUFU.EX2 R138, R4 ;  /* 0x00000004008a7308 */ /* 0x0003e40000000800 */
[----:B-1----:R-:W-:-:S05]  /*13100*/  FFMA.FTZ R4, R25, c[0x0][0x2d0], -R3 ;  /* 0x0000b40019047a23 */ /* 0x002fca0000010803 */
[----:B------:R-:W-:Y:S01]  /*13110*/  HMMA.16816.F32 R24, R16, R50, RZ ;  /* 0x000000321018723c */ /* 0x000fe200000018ff */
[----:B------:R1:W2:Y:S02]  /*13120*/  MUFU.EX2 R139, R4 ;  /* 0x00000004008b7308 */ /* 0x0002a40000000800 */
[----:B-1----:R-:W-:Y:S01]  /*13130*/  FFMA.FTZ R4, R28, c[0x0][0x2d0], -R2 ;  /* 0x0000b4001c047a23 */ /* 0x002fe20000010802 */
[----:B--2---:R-:W-:-:S05]  /*13140*/  F2FP.PACK_AB R10, R139, R138 ;  /* 0x0000008a8b0a723e */ /* 0x004fca00000000ff */
[----:B------:R1:W2:Y:S02]  /*13150*/  MUFU.EX2 R126, R4 ;  /* 0x00000004007e7308 */ /* 0x0002a40000000800 */
[----:B-1----:R-:W-:Y:S02]  /*13160*/  FFMA.FTZ R4, R29, c[0x0][0x2d0], -R2 ;  /* 0x0000b4001d047a23 */ /* 0x002fe40000010802 */
[----:B--2---:R-:W-:-:S04]  /*13170*/  FADD.FTZ R13, R126, R13 ;  /* 0x0000000d7e0d7221 */ /* 0x004fc80000010000 */
[----:B------:R1:W2:Y:S02]  /*13180*/  MUFU.EX2 R127, R4 ;  /* 0x00000004007f7308 */ /* 0x0002a40000000800 */
[----:B-1----:R-:W-:Y:S01]  /*13190*/  FFMA.FTZ R4, R31, c[0x0][0x2d0], -R2 ;  /* 0x0000b4001f047a23 */ /* 0x002fe20000010802 */
[----:B--2---:R-:W-:-:S05]  /*131a0*/  F2FP.PACK_AB R9, R127, R126 ;  /* 0x0000007e7f09723e */ /* 0x004fca00000000ff */
[----:B------:R1:W-:Y:S02]  /*131b0*/  MUFU.EX2 R136, R4 ;  /* 0x0000000400887308 */ /* 0x0003e40000000800 */
[----:B-1----:R-:W-:Y:S02]  /*131c0*/  FFMA.FTZ R4, R30, c[0x0][0x2d0], -R2 ;  /* 0x0000b4001e047a23 */ /* 0x002fe40000010802 */
[----:B------:R-:W-:Y:S01]  /*131d0*/  HMMA.16816.F32 R28, R16, R48, RZ ;  /* 0x00000030101c723c */ /* 0x000fe200000018ff */
[----:B------:R-:W1:Y:S03]  /*131e0*/  LDSM.16.MT88.4 R48, [R151+0x2000] ;  /* 0x002000009730783b */ /* 0x000e660000004200 */
[----:B------:R-:W2:Y:S02]  /*131f0*/  MUFU.EX2 R160, R4 ;  /* 0x0000000400a07308 */ /* 0x000ea40000000800 */
[----:B--2---:R-:W-:-:S07]  /*13200*/  F2FP.PACK_AB R11, R160, R136 ;  /* 0x00000088a00b723e */ /* 0x004fce00000000ff */
[C---:B------:R-:W-:Y:S01]  /*13210*/  HMMA.16816.F32 R172, R8.reuse, R44, R64 ;  /* 0x0000002c08ac723c */ /* 0x040fe20000001840 */
[----:B------:R-:W-:Y:S07]  /*13220*/  LDSM.16.MT88.4 R64, [R151+0x3000] ;  /* 0x003000009740783b */ /* 0x000fee0000004200 */
[C---:B------:R-:W-:Y:S01]  /*13230*/  HMMA.16816.F32 R156, R8.reuse, R46, R56 ;  /* 0x0000002e089c723c */ /* 0x040fe20000001838 */
[----:B------:R-:W2:Y:S04]  /*13240*/  LDSM.16.MT88.4 R44, [R198+0x1800] ;  /* 0x00180000c62c783b */ /* 0x000ea80000004200 */
[----:B------:R-:W-:Y:S03]  /*13250*/  LDSM.16.MT88.4 R56, [R197+0x2000] ;  /* 0x00200000c538783b */ /* 0x000fe60000004200 */
[C---:B------:R-:W-:Y:S01]  /*13260*/  HMMA.16816.F32 R164, R8.reuse, R40, R52 ;  /* 0x0000002808a4723c */ /* 0x040fe20000001834 */
[----:B------:R-:W-:Y:S07]  /*13270*/  LDSM.16.MT88.4 R52, [R197+0x1800] ;  /* 0x00180000c534783b */ /* 0x000fee0000004200 */
[C---:B------:R-:W-:Y:S01]  /*13280*/  HMMA.16816.F32 R152, R8.reuse, R42, R32 ;  /* 0x0000002a0898723c */ /* 0x040fe20000001820 */
[----:B------:R-:W4:Y:S07]  /*13290*/  LDSM.16.MT88.4 R40, [R196+0x2000] ;  /* 0x00200000c428783b */ /* 0x000f2e0000004200 */
[C---:B------:R-:W-:Y:S08]  /*132a0*/  HMMA.16816.F32 R92, R8.reuse, R36, R28 ;  /* 0x00000024085c723c */ /* 0x040ff0000000181c */
[----:B------:R-:W-:Y:S08]  /*132b0*/  HMMA.16816.F32 R240, R8, R38, R24 ;  /* 0x0000002608f0723c */ /* 0x000ff00000001818 */
[C---:B------:R-:W-:Y:S01]  /*132c0*/  HMMA.16816.F32 R36, R16.reuse, R62, RZ ;  /* 0x0000003e1024723c */ /* 0x040fe200000018ff */
[----:B------:R-:W5:Y:S07]  /*132d0*/  LDSM.16.MT88.4 R60, [R198+0x2000] ;  /* 0x00200000c63c783b */ /* 0x000f6e0000004200 */
[----:B------:R-:W-:Y:S01]  /*132e0*/  HMMA.16816.F32 R32, R16, R68, RZ ;  /* 0x000000441020723c */ /* 0x000fe200000018ff */
[----:B------:R-:W-:-:S02]  /*132f0*/  MOV R90, R92 ;  /* 0x0000005c005a7202 */ /* 0x000fc40000000f00 */
[----:B------:R-:W-:Y:S02]  /*13300*/  MOV R89, R93 ;  /* 0x0000005d00597202 */ /* 0x000fe40000000f00 */
[----:B------:R-:W-:Y:S02]  /*13310*/  MOV R88, R94 ;  /* 0x0000005e00587202 */ /* 0x000fe40000000f00 */
[----:B------:R-:W-:Y:S01]  /*13320*/  MOV R4, R95 ;  /* 0x0000005f00047202 */ /* 0x000fe20000000f00 */
[C---:B------:R-:W-:Y:S01]  /*13330*/  HMMA.16816.F32 R28, R16.reuse, R70, RZ ;  /* 0x00000046101c723c */ /* 0x040fe200000018ff */
[----:B------:R-:W-:Y:S07]  /*13340*/  LDSM.16.MT88.4 R68, [R151+0x3800] ;  /* 0x003800009744783b */ /* 0x000fee0000004200 */
[----:B------:R-:W-:Y:S08]  /*13350*/  HMMA.16816.F32 R24, R16, R76, RZ ;  /* 0x0000004c1018723c */ /* 0x000ff000000018ff */
[C---:B---3--:R-:W-:Y:S08]  /*13360*/  HMMA.16816.F32 R228, R8.reuse, R74, R36 ;  /* 0x0000004a08e4723c */ /* 0x048ff00000001824 */
[----:B-1----:R-:W-:Y:S08]  /*13370*/  HMMA.16816.F32 R236, R8, R48, R32 ;  /* 0x0000003008ec723c */ /* 0x002ff00000001820 */
[C---:B--2---:R-:W-:Y:S08]  /*13380*/  HMMA.16816.F32 R36, R16.reuse, R44, RZ ;  /* 0x0000002c1024723c */ /* 0x044ff000000018ff */
[----:B------:R-:W-:Y:S01]  /*13390*/  HMMA.16816.F32 R32, R16, R46, RZ ;  /* 0x0000002e1020723c */ /* 0x000fe200000018ff */
[----:B------:R-:W1:Y:S07]  /*133a0*/  LDSM.16.MT88.4 R44, [R196+0x3000] ;  /* 0x00300000c42c783b */ /* 0x000e6e0000004200 */
[C---:B------:R-:W-:Y:S08]  /*133b0*/  HMMA.16816.F32 R248, R8.reuse, R72, R20 ;  /* 0x0000004808f8723c */ /* 0x040ff00000001814 */
[C---:B------:R-:W-:Y:S01]  /*133c0*/  HMMA.16816.F32 R192, R8.reuse, R50, R28 ;  /* 0x0000003208c0723c */ /* 0x040fe2000000181c */
[----:B------:R-:W-:Y:S07]  /*133d0*/  LDSM.16.MT88.4 R48, [R196+0x3800] ;  /* 0x00380000c430783b */ /* 0x000fee0000004200 */
[----:B----4-:R-:W-:Y:S08]  /*133e0*/  HMMA.16816.F32 R232, R8, R40, R24 ;  /* 0x0000002808e8723c */ /* 0x010ff00000001818 */
[C---:B------:R-:W-:Y:S08]  /*133f0*/  HMMA.16816.F32 R20, R16.reuse, R78, RZ ;  /* 0x0000004e1014723c */ /* 0x040ff000000018ff */
[C---:B------:R-:W-:Y:S08]  /*13400*/  HMMA.16816.F32 R28, R16.reuse, R52, RZ ;  /* 0x00000034101c723c */ /* 0x040ff000000018ff */
[----:B------:R-:W-:Y:S01]  /*13410*/  HMMA.16816.F32 R24, R16, R54, RZ ;  /* 0x000000361018723c */ /* 0x000fe200000018ff */
[----:B------:R-:W2:Y:S07]  /*13420*/  LDSM.16.MT88.4 R52, [R198+0x3000] ;  /* 0x00300000c634783b */ /* 0x000eae0000004200 */
[C---:B------:R-:W-:Y:S01]  /*13430*/  HMMA.16816.F32 R188, R8.reuse, R42, R20 ;  /* 0x0000002a08bc723c */ /* 0x040fe20000001814 */
[----:B------:R-:W3:Y:S07]  /*13440*/  LDSM.16.MT88.4 R40, [R198+0x3800] ;  /* 0x00380000c628783b */ /* 0x000eee0000004200 */
[C---:B-----5:R-:W-:Y:S07]  /*13450*/  HMMA.16816.F32 R72, R8.reuse, R62, R32 ;  /* 0x0000003e0848723c */ /* 0x060fee0000001820 */
[----:B------:R-:W-:Y:S01]  /*13460*/  MOV R63, R4 ;  /* 0x00000004003f7202 */ /* 0x000fe20000000f00 */
[----:B------:R-:W-:Y:S01]  /*13470*/  HMMA.16816.F32 R180, R8, R56, R28 ;  /* 0x0000003808b4723c */ /* 0x000fe2000000181c */
[----:B------:R-:W-:Y:S01]  /*13480*/  FADD.FTZ R4, R109, R108 ;  /* 0x0000006c6d047221 */ /* 0x000fe20000010000 */
[----:B------:R-:W-:-:S03]  /*13490*/  MOV R62, R88 ;  /* 0x00000058003e7202 */ /* 0x000fc60000000f00 */
[----:B------:R-:W-:-:S03]  /*134a0*/  FADD.FTZ R4, R119, R4 ;  /* 0x0000000477047221 */ /* 0x000fc60000010000 */
[----:B-1----:R-:W-:Y:S01]  /*134b0*/  HMMA.16816.F32 R32, R16, R44, RZ ;  /* 0x0000002c1020723c */ /* 0x002fe200000018ff */
[----:B------:R-:W-:-:S04]  /*134c0*/  FADD.FTZ R4, R118, R4 ;  /* 0x0000000476047221 */ /* 0x000fc80000010000 */
[----:B------:R-:W-:-:S03]  /*134d0*/  FADD.FTZ R4, R124, R4 ;  /* 0x000000047c047221 */ /* 0x000fc60000010000 */
[----:B------:R-:W-:Y:S01]  /*134e0*/  HMMA.16816.F32 R28, R16, R46, RZ ;  /* 0x0000002e101c723c */ /* 0x000fe200000018ff */
[----:B------:R-:W1:Y:S01]  /*134f0*/  LDSM.16.MT88.4 R44, [R197+0x3000] ;  /* 0x00300000c52c783b */ /* 0x000e620000004200 */
[----:B------:R-:W-:-:S06]  /*13500*/  FADD.FTZ R4, R137, R4 ;  /* 0x0000000489047221 */ /* 0x000fcc0000010000 */
[----:B------:R-:W-:Y:S08]  /*13510*/  HMMA.16816.F32 R20, R16, R64, RZ ;  /* 0x000000401014723c */ /* 0x000ff000000018ff */
[----:B------:R-:W-:Y:S01]  /*13520*/  HMMA.16816.F32 R76, R8, R58, R24 ;  /* 0x0000003a084c723c */ /* 0x000fe20000001818 */
[----:B------:R-:W-:Y:S07]  /*13530*/  LDSM.16.MT88.4 R56, [R196+0x2800] ;  /* 0x00280000c438783b */ /* 0x000fee0000004200 */
[----:B--2---:R-:W-:Y:S08]  /*13540*/  HMMA.16816.F32 R24, R16, R52, RZ ;  /* 0x000000341018723c */ /* 0x004ff000000018ff */
[C---:B------:R-:W-:Y:S01]  /*13550*/  HMMA.16816.F32 R92, R8.reuse, R50, R28 ;  /* 0x00000032085c723c */ /* 0x040fe2000000181c */
[----:B------:R-:W2:Y:S07]  /*13560*/  LDSM.16.MT88.4 R28, [R197+0x3800] ;  /* 0x00380000c51c783b */ /* 0x000eae0000004200 */
[----:B------:R-:W-:Y:S08]  /*13570*/  HMMA.16816.F32 R176, R8, R68, R20 ;  /* 0x0000004408b0723c */ /* 0x000ff00000001814 */
[----:B------:R-:W-:Y:S08]  /*13580*/  HMMA.16816.F32 R20, R16, R54, RZ ;  /* 0x000000361014723c */ /* 0x000ff000000018ff */
[C---:B---3--:R-:W-:Y:S08]  /*13590*/  HMMA.16816.F32 R132, R8.reuse, R40, R24 ;  /* 0x000000280884723c */ /* 0x048ff00000001818 */
[----:B------:R-:W-:Y:S01]  /*135a0*/  HMMA.16816.F32 R96, R8, R48, R32 ;  /* 0x000000300860723c */ /* 0x000fe20000001820 */
[----:B------:R-:W3:Y:S04]  /*135b0*/  LDSM.16.MT88.4 R32, [R151+0x4800] ;  /* 0x004800009720783b */ /* 0x000ee80000004200 */
[----:B------:R-:W-:Y:S03]  /*135c0*/  LDSM.16.MT88.4 R48, [R151+0x2800] ;  /* 0x002800009730783b */ /* 0x000fe60000004200 */
[----:B-1----:R-:W-:Y:S08]  /*135d0*/  HMMA.16816.F32 R24, R16, R44, RZ ;  /* 0x0000002c1018723c */ /* 0x002ff000000018ff */
[----:B------:R-:W-:Y:S01]  /*135e0*/  HMMA.16816.F32 R104, R8, R42, R20 ;  /* 0x0000002a0868723c */ /* 0x000fe20000001814 */
[----:B------:R-:W-:Y:S07]  /*135f0*/  LDSM.16.MT88.4 R40, [R197+0x1000] ;  /* 0x00100000c528783b */ /* 0x000fee0000004200 */
[----:B------:R-:W-:Y:S08]  /*13600*/  HMMA.16816.F32 R20, R16, R46, RZ ;  /* 0x0000002e1014723c */ /* 0x000ff000000018ff */
[C---:B--2---:R-:W-:Y:S01]  /*13610*/  HMMA.16816.F32 R100, R8.reuse, R28, R24 ;  /* 0x0000001c0864723c */ /* 0x044fe20000001818 */
[----:B------:R-:W1:Y:S07]  /*13620*/  LDSM.16.MT88.4 R24, [R151+0x5000] ;  /* 0x005000009718783b */ /* 0x000e6e0000004200 */
[C---:B------:R-:W-:Y:S07]  /*13630*/  HMMA.16816.F32 R184, R8.reuse, R60, R36 ;  /* 0x0000003c08b8723c */ /* 0x040fee0000001824 */
[----:B------:R-:W-:Y:S01]  /*13640*/  MOV R60, R90 ;  /* 0x0000005a003c7202 */ /* 0x000fe20000000f00 */
[----:B------:R-:W-:Y:S01]  /*13650*/  HMMA.16816.F32 R112, R8, R30, R20 ;  /* 0x0000001e0870723c */ /* 0x000fe20000001814 */
[----:B------:R-:W2:Y:S01]  /*13660*/  LDSM.16.MT88.4 R28, [R196+0x4800] ;  /* 0x00480000c41c783b */ /* 0x000ea20000004200 */
[----:B------:R-:W-:-:S06]  /*13670*/  MOV R61, R89 ;  /* 0x00000059003d7202 */ /* 0x000fcc0000000f00 */
[C---:B---3--:R-:W-:Y:S07]  /*13680*/  HMMA.16816.F32 R20, R16.reuse, R32, RZ ;  /* 0x000000201014723c */ /* 0x048fee00000018ff */
[--C-:B------:R-:W-:Y:S01]  /*13690*/  FFMA.FTZ R33, R80, c[0x0][0x2d0], -R3.reuse ;  /* 0x0000b40050217a23 */ /* 0x100fe20000010803 */
[----:B------:R-:W-:Y:S01]  /*136a0*/  HMMA.16816.F32 R36, R16, R66, RZ ;  /* 0x000000421024723c */ /* 0x000fe200000018ff */
[----:B------:R-:W-:Y:S01]  /*136b0*/  FFMA.FTZ R32, R87, c[0x0][0x2d0], -R2 ;  /* 0x0000b40057207a23 */ /* 0x000fe20000010802 */
[----:B------:R-:W-:Y:S11]  /*136c0*/  LDSM.16.MT88.4 R64, [R198+0x2800] ;  /* 0x00280000c640783b */ /* 0x000ff60000004200 */
[----:B------:R-:W-:Y:S03]  /*136d0*/  @!UPT UIADD3 URZ, URZ, URZ, URZ ;  /* 0x0000003f3f3ff290 */ /* 0x000fe6000fffe03f */
[----:B-1----:R-:W-:Y:S08]  /*136e0*/  HMMA.16816.F32 R108, R8, R24, R20 ;  /* 0x00000018086c723c */ /* 0x002ff00000001814 */
[----:B------:R-:W-:Y:S07]  /*136f0*/  HMMA.16816.F32 R20, R16, R34, RZ ;  /* 0x000000221014723c */ /* 0x000fee00000018ff */
[--C-:B------:R-:W-:Y:S01]  /*13700*/  FFMA.FTZ R35, R82, c[0x0][0x2d0], -R3.reuse ;  /* 0x0000b40052237a23 */ /* 0x100fe20000010803 */
[----:B------:R-:W-:Y:S01]  /*13710*/  HMMA.16816.F32 R88, R8, R70, R36 ;  /* 0x000000460858723c */ /* 0x000fe20000001824 */
[----:B------:R-:W-:-:S06]  /*13720*/  FFMA.FTZ R34, R81, c[0x0][0x2d0], -R3 ;  /* 0x0000b40051227a23 */ /* 0x000fcc0000010803 */
[----:B------:R-:W-:Y:S02]  /*13730*/  FFMA.FTZ R36, R83, c[0x0][0x2d0], -R3 ;  /* 0x0000b40053247a23 */ /* 0x000fe40000010803 */
[----:B------:R-:W-:Y:S01]  /*13740*/  FADD.FTZ R3, R138, R4 ;  /* 0x000000048a037221 */ /* 0x000fe20000010000 */
[----:B------:R-:W-:Y:S01]  /*13750*/  LDSM.16.MT88.4 R80, [R151+0x4000] ;  /* 0x004000009750783b */ /* 0x000fe20000004200 */
[----:B------:R-:W-:Y:S02]  /*13760*/  FADD.FTZ R4, R127, R13 ;  /* 0x0000000d7f047221 */ /* 0x000fe40000010000 */
[--C-:B------:R-:W-:Y:S02]  /*13770*/  FFMA.FTZ R13, R86, c[0x0][0x2d0], -R2.reuse ;  /* 0x0000b400560d7a23 */ /* 0x100fe40000010802 */
[--C-:B------:R-:W-:Y:S01]  /*13780*/  FFMA.FTZ R38, R85, c[0x0][0x2d0], -R2.reuse ;  /* 0x0000b40055267a23 */ /* 0x100fe20000010802 */
[----:B------:R-:W-:Y:S01]  /*13790*/  HMMA.16816.F32 R120, R8, R26, R20 ;  /* 0x0000001a0878723c */ /* 0x000fe20000001814 */
[----:B------:R-:W1:Y:S01]  /*137a0*/  LDSM.16.MT88.4 R24, [R196+0x5000] ;  /* 0x00500000c418783b */ /* 0x000e620000004200 */
[----:B------:R-:W-:-:S02]  /*137b0*/  FFMA.FTZ R37, R84, c[0x0][0x2d0], -R2 ;  /* 0x0000b40054257a23 */ /* 0x000fc40000010802 */
[----:B------:R-:W-:Y:S02]  /*137c0*/  FADD.FTZ R2, R139, R3 ;  /* 0x000000038b027221 */ /* 0x000fe40000010000 */
[----:B------:R-:W-:Y:S02]  /*137d0*/  FADD.FTZ R3, R136, R4 ;  /* 0x0000000488037221 */ /* 0x000fe40000010000 */
[----:B--2---:R-:W-:Y:S01]  /*137e0*/  HMMA.16816.F32 R20, R16, R28, RZ ;  /* 0x0000001c1014723c */ /* 0x004fe200000018ff */
[----:B------:R-:W-:Y:S01]  /*137f0*/  MUFU.EX2 R4, R13 ;  /* 0x0000000d00047308 */ /* 0x000fe20000000800 */
[----:B------:R-:W-:Y:S02]  /*13800*/  FADD.FTZ R3, R160, R3 ;  /* 0x00000003a0037221 */ /* 0x000fe40000010000 */
[----:B------:R-:W-:Y:S11]  /*13810*/  LDSM.16.MT88.4 R160, [R196+0x1000] ;  /* 0x00100000c4a0783b */ /* 0x000ff60000004200 */
[----:B------:R-:W-:Y:S09]  /*13820*/  @!UPT UIADD3 URZ, URZ, URZ, URZ ;  /* 0x0000003f3f3ff290 */ /* 0x000ff2000fffe03f */
        /* <DEDUP_REMOVED lines=9> */
[----:B------:R-:W-:Y:S01]  /*138c0*/  MUFU.EX2 R28, R33 ;  /* 0x00000021001c7308 */ /* 0x000fe20000000800 */
[----:B-1----:R-:W-:Y:S01]  /*138d0*/  FADD.FTZ R3, R29, R3 ;  /* 0x000000031d037221 */ /* 0x002fe20000010000 */
[----:B------:R-:W-:Y:S11]  /*138e0*/  F2FP.PACK_AB R137, R4, R29 ;  /* 0x0000001d0489723e */ /* 0x000ff600000000ff */
[----:B------:R-:W-:Y:S02]  /*138f0*/  @!UPT UIADD3 URZ, URZ, URZ, URZ ;  /* 0x0000003f3f3ff290 */ /* 0x000fe4000fffe03f */
[----:B--2---:R-:W-:Y:S01]  /*13900*/  HMMA.16816.F32 R124, R8, R24, R20 ;  /* 0x00000018087c723c */ /* 0x004fe20000001814 */
[----:B------:R-:W1:Y:S07]  /*13910*/  MUFU.EX2 R25, R36 ;  /* 0x0000002400197308 */ /* 0x000e6e0000000800 */
[----:B------:R-:W-:Y:S01]  /*13920*/  HMMA.16816.F32 R20, R16, R30, RZ ;  /* 0x0000001e1014723c */ /* 0x000fe200000018ff */
[----:B------:R-:W2:Y:S08]  /*13930*/  MUFU.EX2 R24, R35 ;  /* 0x0000002300187308 */ /* 0x000eb00000000800 */
[----:B------:R-:W3:Y:S01]  /*13940*/  MUFU.EX2 R30, R34 ;  /* 0x00000022001e7308 */ /* 0x000ee20000000800 */
[----:B-1----:R-:W-:-:S04]  /*13950*/  FADD.FTZ R2, R25, R2 ;  /* 0x0000000219027221 */ /* 0x002fc80000010000 */
[C---:B--2---:R-:W-:Y:S01]  /*13960*/  FADD.FTZ R2, R24.reuse, R2 ;  /* 0x0000000218027221 */ /* 0x044fe20000010000 */
[----:B------:R-:W-:-:S03]  /*13970*/  F2FP.PACK_AB R136, R24, R25 ;  /* 0x000000191888723e */ /* 0x000fc600000000ff */
[----:B---3--:R-:W-:Y:S01]  /*13980*/  FADD.FTZ R2, R30, R2 ;  /* 0x000000021e027221 */ /* 0x008fe20000010000 */
[----:B------:R-:W-:-:S05]  /*13990*/  F2FP.PACK_AB R138, R28, R30 ;  /* 0x0000001e1c8a723e */ /* 0x000fca00000000ff */
[----:B------:R-:W-:Y:S01]  /*139a0*/  HMMA.16816.F32 R32, R8, R26, R20 ;  /* 0x0000001a0820723c */ /* 0x000fe20000001814 */
[----:B------:R-:W1:Y:S01]  /*139b0*/  LDSM.16.MT88.4 R20, [R197+0x4800] ;  /* 0x00480000c514783b */ /* 0x000e620000004200 */
[----:B------:R-:W-:Y:S02]  /*139c0*/  FADD.FTZ R218, R28, R2 ;  /* 0x000000021cda7221 */ /* 0x000fe40000010000 */
[----:B------:R-:W-:Y:S02]  /*139d0*/  FADD.FTZ R2, R4, R3 ;  /* 0x0000000304027221 */ /* 0x000fe40000010000 */
[----:B------:R-:W2:Y:S08]  /*139e0*/  MUFU.EX2 R4, R38 ;  /* 0x0000002600047308 */ /* 0x000eb00000000800 */
[----:B------:R-:W3:Y:S01]  /*139f0*/  MUFU.EX2 R3, R37 ;  /* 0x0000002500037308 */ /* 0x000ee20000000800 */
[----:B--2---:R-:W-:Y:S01]  /*13a00*/  FADD.FTZ R2, R4, R2 ;  /* 0x0000000204027221 */ /* 0x004fe20000010000 */
[----:B---3--:R-:W-:-:S03]  /*13a10*/  F2FP.PACK_AB R139, R3, R4 ;  /* 0x00000004038b723e */ /* 0x008fc600000000ff */
[----:B------:R-:W-:-:S04]  /*13a20*/  FADD.FTZ R217, R3, R2 ;  /* 0x0000000203d97221 */ /* 0x000fc80000010000 */
[C---:B------:R-:W-:Y:S08]  /*13a30*/  HMMA.16816.F32 R164, R136.reuse, R160, R164 ;  /* 0x000000a088a4723c */ /* 0x040ff000000018a4 */
[C---:B------:R-:W-:Y:S01]  /*13a40*/  HMMA.16816.F32 R160, R136.reuse, R162, R152 ;  /* 0x000000a288a0723c */ /* 0x040fe20000001898 */
[----:B------:R-:W2:Y:S07]  /*13a50*/  LDSM.16.MT88.4 R152, [R198+0x1000] ;  /* 0x00100000c698783b */ /* 0x000eae0000004200 */
[C---:B------:R-:W-:Y:S08]  /*13a60*/  HMMA.16816.F32 R172, R136.reuse, R168, R172 ;  /* 0x000000a888ac723c */ /* 0x040ff000000018ac */
[----:B------:R-:W-:Y:S08]  /*13a70*/  HMMA.16816.F32 R168, R136, R170, R156 ;  /* 0x000000aa88a8723c */ /* 0x000ff0000000189c */
[C---:B-1----:R-:W-:Y:S08]  /*13a80*/  HMMA.16816.F32 R24, R16.reuse, R20, RZ ;  /* 0x000000141018723c */ /* 0x042ff000000018ff */
[----:B------:R-:W-:Y:S01]  /*13a90*/  HMMA.16816.F32 R16, R16, R22, RZ ;  /* 0x000000161010723c */ /* 0x000fe200000018ff */
[----:B------:R-:W1:Y:S07]  /*13aa0*/  LDSM.16.MT88.4 R20, [R197+0x5000] ;  /* 0x00500000c514783b */ /* 0x000e6e0000004200 */
[C---:B------:R-:W-:Y:S08]  /*13ab0*/  HMMA.16816.F32 R36, R136.reuse, R40, R248 ;  /* 0x000000288824723c */ /* 0x040ff000000018f8 */
[C---:B--2---:R-:W-:Y:S08]  /*13ac0*/  HMMA.16816.F32 R156, R136.reuse, R152, R60 ;  /* 0x00000098889c723c */ /* 0x044ff0000000183c */
[C---:B------:R-:W-:Y:S08]  /*13ad0*/  HMMA.16816.F32 R60, R136.reuse, R64, R184 ;  /* 0x00000040883c723c */ /* 0x040ff000000018b8 */
[C---:B------:R-:W-:Y:S01]  /*13ae0*/  HMMA.16816.F32 R64, R136.reuse, R66, R72 ;  /* 0x000000428840723c */ /* 0x040fe20000001848 */
[----:B------:R-:W2:Y:S07]  /*13af0*/  LDSM.16.MT88.4 R72, [R197+0x2800] ;  /* 0x00280000c548783b */ /* 0x000eae0000004200 */
[----:B------:R-:W-:Y:S08]  /*13b00*/  HMMA.16816.F32 R44, R136, R48, R236 ;  /* 0x00000030882c723c */ /* 0x000ff000000018ec */
[C---:B-1----:R-:W-:Y:S08]  /*13b10*/  HMMA.16816.F32 R24, R8.reuse, R20, R24 ;  /* 0x000000140818723c */ /* 0x042ff00000001818 */
[----:B------:R-:W-:Y:S01]  /*13b20*/  HMMA.16816.F32 R16, R8, R22, R16 ;  /* 0x000000160810723c */ /* 0x000fe20000001810 */
[----:B------:R-:W-:Y:S07]  /*13b30*/  LDSM.16.MT88.4 R8, [R197+0x5800] ;  /* 0x00580000c508783b */ /* 0x000fee0000004200 */
[C---:B------:R-:W-:Y:S08]  /*13b40*/  HMMA.16816.F32 R52, R136.reuse, R56, R232 ;  /* 0x000000388834723c */ /* 0x040ff000000018e8 */
[C---:B------:R-:W-:Y:S08]  /*13b50*/  HMMA.16816.F32 R152, R136.reuse, R154, R240 ;  /* 0x0000009a8898723c */ /* 0x040ff000000018f0 */
[C---:B--2---:R-:W-:Y:S08]  /*13b60*/  HMMA.16816.F32 R68, R136.reuse, R72, R180 ;  /* 0x000000488844723c */ /* 0x044ff000000018b4 */
[C---:B------:R-:W-:Y:S08]  /*13b70*/  HMMA.16816.F32 R72, R136.reuse, R74, R76 ;  /* 0x0000004a8848723c */ /* 0x040ff0000000184c */
[C---:B------:R-:W-:Y:S08]  /*13b80*/  HMMA.16816.F32 R76, R136.reuse, R80, R176 ;  /* 0x00000050884c723c */ /* 0x040ff000000018b0 */
[C---:B------:R-:W-:Y:S01]  /*13b90*/  HMMA.16816.F32 R80, R136.reuse, R82, R88 ;  /* 0x000000528850723c */ /* 0x040fe20000001858 */
[----:B------:R-:W1:Y:S07]  /*13ba0*/  LDSM.16.MT88.4 R88, [R196+0x4000] ;  /* 0x00400000c458783b */ /* 0x000e6e0000004200 */
[C---:B------:R-:W-:Y:S08]  /*13bb0*/  HMMA.16816.F32 R40, R136.reuse, R42, R228 ;  /* 0x0000002a8828723c */ /* 0x040ff000000018e4 */
[C---:B------:R-:W-:Y:S08]  /*13bc0*/  HMMA.16816.F32 R48, R136.reuse, R50, R192 ;  /* 0x000000328830723c */ /* 0x040ff000000018c0 */
[C---:B------:R-:W-:Y:S08]  /*13bd0*/  HMMA.16816.F32 R56, R136.reuse, R58, R188 ;  /* 0x0000003a8838723c */ /* 0x040ff000000018bc */
[C---:B-1----:R-:W-:Y:S01]  /*13be0*/  HMMA.16816.F32 R84, R136.reuse, R88, R96 ;  /* 0x000000588854723c */ /* 0x042fe20000001860 */
[----:B------:R-:W1:Y:S07]  /*13bf0*/  LDSM.16.MT88.4 R96, [R198+0x4000] ;  /* 0x00400000c660783b */ /* 0x000e6e0000004200 */
[C---:B------:R-:W-:Y:S08]  /*13c00*/  HMMA.16816.F32 R88, R136.reuse, R90, R92 ;  /* 0x0000005a8858723c */ /* 0x040ff0000000185c */
[C---:B-1----:R-:W-:Y:S08]  /*13c10*/  HMMA.16816.F32 R92, R136.reuse, R96, R132 ;  /* 0x00000060885c723c */ /* 0x042ff00000001884 */
[C---:B------:R-:W-:Y:S01]  /*13c20*/  HMMA.16816.F32 R96, R136.reuse, R98, R104 ;  /* 0x000000628860723c */ /* 0x040fe20000001868 */
[----:B------:R-:W1:Y:S07]  /*13c30*/  LDSM.16.MT88.4 R104, [R197+0x4000] ;  /* 0x00400000c568783b */ /* 0x000e6e0000004200 */
[C---:B------:R-:W-:Y:S08]  /*13c40*/  HMMA.16816.F32 R132, R136.reuse, R8, R24 ;  /* 0x000000088884723c */ /* 0x040ff00000001818 */
        /* <DEDUP_REMOVED lines=10> */
[C---:B------:R-:W-:Y:S08]  /*13cf0*/  HMMA.16816.F32 R128, R136.reuse, R130, R32 ;  /* 0x000000828880723c */ /* 0x040ff00000001820 */
[----:B------:R-:W-:Y:S01]  /*13d00*/  HMMA.16816.F32 R136, R136, R10, R16 ;  /* 0x0000000a8888723c */ /* 0x000fe20000001810 */
[----:B------:R-:W-:Y:S07]  /*13d10*/  @!UPT UIADD3 URZ, URZ, URZ, URZ ;  /* 0x0000003f3f3ff290 */ /* 0x000fee000fffe03f */
[----:B------:R-:W-:Y:S11]  /*13d20*/  @!P0 BRA `(.L_x_1837) ;  /* 0x00002f4000008947 */ /* 0x000ff60003800000 */
.L_x_1849:
[----:B------:R-:W-:Y:S04]  /*13d30*/  DEPBAR.LE SB0, 0x0 ;  /* 0x000080000000791a */ /* 0x000fe80000000000 */
[----:B------:R-:W-:Y:S01]  /*13d40*/  WARPSYNC 0xffffffff ;  /* 0xffffffff00007948 */ /* 0x000fe20003800000 */
[----:B------:R-:W-:Y:S01]  /*13d50*/  BAR.SYNC.DEFER_BLOCKING 0x0 ;  /* 0x0000000000007b1d */ /* 0x000fe20000010000 */
[----:B------:R-:W-:Y:S01]  /*13d60*/  SHF.R.S32.HI R2, RZ, 0x1f, R212 ;  /* 0x0000001fff027819 */ /* 0x000fe200000114d4 */
[----:B------:R-:W-:Y:S01]  /*13d70*/  IMAD.MOV.U32 R13, RZ, RZ, R6 ;  /* 0x000000ffff0d7224 */ /* 0x000fe200078e0006 */
[----:B------:R-:W-:Y:S02]  /*13d80*/  LOP3.LUT P0, RZ, R149, 0x2, RZ, 0xc0, !PT ;  /* 0x0000000295ff7812 */ /* 0x000fe4000780c0ff */
[----:B------:R-:W-:Y:S01]  /*13d90*/  SHF.R.S32.HI R8, RZ, 0x1f, R211 ;  /* 0x0000001fff087819 */ /* 0x000fe200000114d3 */
[----:B------:R-:W-:Y:S01]  /*13da0*/  IMAD R4, R2, c[0x0][0x208], RZ ;  /* 0x0000820002047a24 */ /* 0x000fe200078e02ff */
[----:B------:R-:W-:Y:S01]  /*13db0*/  ISETP.GE.AND P2, PT, R204, c[0x0][0x1d4], PT ;  /* 0x00007500cc007a0c */ /* 0x000fe20003f46270 */
[C---:B------:R-:W-:Y:S04]  /*13dc0*/  IMAD.WIDE.U32 R2, R212.reuse, c[0x0][0x208], RZ ;  /* 0x00008200d4027a25 */ /* 0x040fe800078e00ff */
[----:B------:R-:W-:Y:S04]  /*13dd0*/  IMAD R4, R212, c[0x0][0x20c], R4 ;  /* 0x00008300d4047a24 */ /* 0x000fe800078e0204 */
[----:B------:R-:W-:Y:S02]  /*13de0*/  IMAD.IADD R3, R3, 0x1, R4 ;  /* 0x0000000103037824 */ /* 0x000fe400078e0204 */
[----:B------:R-:W-:Y:S02]  /*13df0*/  IMAD R4, R8, c[0x0][0x218], RZ ;  /* 0x0000860008047a24 */ /* 0x000fe400078e02ff */
[C---:B------:R-:W-:Y:S01]  /*13e00*/  IMAD.WIDE.U32 R8, R211.reuse, c[0x0][0x218], R2 ;  /* 0x00008600d3087a25 */ /* 0x040fe200078e0002 */
[C---:B------:R-:W-:Y:S02]  /*13e10*/  IADD3 R2, R150.reuse, 0x20, RZ ;  /* 0x0000002096027810 */ /* 0x040fe40007ffe0ff */
[----:B------:R-:W-:Y:S01]  /*13e20*/  @P0 IADD3 R2, R150, -0x20, RZ ;  /* 0xffffffe096020810 */ /* 0x000fe20007ffe0ff */
[----:B------:R1:W2:Y:S01]  /*13e30*/  LDSM.16.M88.4 R32, [R199] ;  /* 0x00000000c720783b */ /* 0x0002a20000000200 */
[----:B------:R-:W-:Y:S01]  /*13e40*/  IMAD R4, R211, c[0x0][0x21c], R4 ;  /* 0x00008700d3047a24 */ /* 0x000fe200078e0204 */
[----:B------:R-:W-:Y:S02]  /*13e50*/  IADD3 R3, P1, R220, R8, RZ ;  /* 0x00000008dc037210 */ /* 0x000fe40007f3e0ff */
[----:B------:R1:W3:Y:S02]  /*13e60*/  LDSM.16.M88.4 R184, [R2] ;  /* 0x0000000002b8783b */ /* 0x0002e40000000200 */
[----:B------:R-:W-:Y:S02]  /*13e70*/  IADD3.X R4, R224, R9, R4, P1, !PT ;  /* 0x00000009e0047210 */ /* 0x000fe40000ffe404 */
[----:B------:R1:W4:Y:S01]  /*13e80*/  LDSM.16.M88.4 R188, [R2+0x800] ;  /* 0x0008000002bc783b */ /* 0x0003220000000200 */
[C---:B------:R-:W-:Y:S03]  /*13e90*/  LEA R20, P0, R3.reuse, c[0x0][0x1f8], 0x1 ;  /* 0x00007e0003147a11 */ /* 0x040fe600078008ff */
[----:B------:R1:W1:Y:S01]  /*13ea0*/  LDSM.16.M88.4 R192, [R2+0x1000] ;  /* 0x0010000002c0783b */ /* 0x0002620000000200 */
[----:B------:R-:W-:Y:S03]  /*13eb0*/  LEA.HI.X R4, R3, c[0x0][0x1fc], R4, 0x1, P0 ;  /* 0x00007f0003047a11 */ /* 0x000fe600000f0c04 */
[----:B------:R1:W1:Y:S04]  /*13ec0*/  LDSM.16.M88.4 R16, [R150] ;  /* 0x000000009610783b */ /* 0x0002680000000200 */
[----:B------:R1:W1:Y:S04]  /*13ed0*/  LDSM.16.M88.4 R24, [R150+0x800] ;  /* 0x000800009618783b */ /* 0x0002680000000200 */
[----:B------:R1:W1:Y:S04]  /*13ee0*/  LDSM.16.M88.4 R176, [R150+0x1000] ;  /* 0x0010000096b0783b */ /* 0x0002680000000200 */
[----:B------:R1:W1:Y:S01]  /*13ef0*/  LDSM.16.M88.4 R180, [R200] ;  /* 0x00000000c8b4783b */ /* 0x0002620000000200 */
[----:B------:R-:W-:-:S05]  /*13f00*/  BRA.DIV ~URZ, `(.L_x_1838) ;  /* 0x000091327f007947 */ /* 0x000fca000b800000 */
[----:B-1----:R1:W4:Y:S02]  /*13f10*/  SHFL.IDX PT, R2, R4, RZ, 0x181f ;  /* 0x00181fff04027589 */ /* 0x00232400000e0000 */
.L_x_1925:
[----:B------:R-:W5:Y:S01]  /*13f20*/  SHFL.IDX PT, R3, R20, RZ, 0x181f ;  /* 0x00181fff14037589 */ /* 0x000f6200000e0000 */
[----:B------:R-:W-:Y:S03]  /*13f30*/  BSSY B0, `(.L_x_1839) ;  /* 0x0000024000007945 */ /* 0x000fe60003800000 */
[----:B------:R-:W1:Y:S01]  /*13f40*/  S2R R21, SR_TID.X ;  /* 0x0000000000157919 */ /* 0x000e620000002100 */
[CC--:B-----5:R-:W-:Y:S04]  /*13f50*/  LEA R8, P0, R140.reuse, R3.reuse, 0x1 ;  /* 0x000000038c087211 */ /* 0x0e0fe800078008ff */
[-C--:B----4-:R-:W-:Y:S05]  /*13f60*/  LEA.HI.X R9, R140, R2.reuse, R141, 0x1, P0 ;  /* 0x000000028c097211 */ /* 0x090fea00000f0c8d */
[----:B------:R-:W-:Y:S01]  /*13f70*/  @!PT LDS RZ, [RZ] ;  /* 0x00000000fffff984 */ /* 0x000fe20000000800 */
[----:B------:R-:W-:Y:S01]  /*13f80*/  @!PT LDS RZ, [RZ] ;  /* 0x00000000fffff984 */ /* 0x000fe20000000800 */
[----:B------:R4:W-:Y:S02]  /*13f90*/  LDGSTS.E.BYPASS.LTC128B.128 [R203+0x4080], [R8.64], !P5 ;  /* 0x0408000008cb7fae */ /* 0x0009e4000e901d46 */
[CC--:B----4-:R-:W-:Y:S04]  /*13fa0*/  LEA R8, P0, R206.reuse, R3.reuse, 0x1 ;  /* 0x00000003ce087211 */ /* 0x0d0fe800078008ff */
[-C--:B------:R-:W-:Y:S02]  /*13fb0*/  LEA.HI.X R9, R206, R2.reuse, R214, 0x1, P0 ;  /* 0x00000002ce097211 */ /* 0x080fe400000f0cd6 */
[CC--:B------:R-:W-:Y:S03]  /*13fc0*/  LEA R10, P0, R205.reuse, R3.reuse, 0x1 ;  /* 0x00000003cd0a7211 */ /* 0x0c0fe600078008ff */
[----:B------:R4:W-:Y:S01]  /*13fd0*/  LDGSTS.E.BYPASS.LTC128B.128 [R203+0x5880], [R8.64], !P4 ;  /* 0x0588000008cb7fae */ /* 0x0009e2000e101d46 */
[-C--:B------:R-:W-:Y:S05]  /*13fe0*/  LEA.HI.X R11, R205, R2.reuse, R216, 0x1, P0 ;  /* 0x00000002cd0b7211 */ /* 0x080fea00000f0cd8 */
[----:B------:R3:W-:Y:S01]  /*13ff0*/  LDGSTS.E.BYPASS.LTC128B.128 [R203+0x7080], [R10.64], !P3 ;  /* 0x070800000acb7fae */ /* 0x0007e2000d901d46 */
[C---:B----4-:R-:W-:Y:S04]  /*14000*/  LEA R8, P0, R204.reuse, R3, 0x1 ;  /* 0x00000003cc087211 */ /* 0x050fe800078008ff */
[----:B------:R-:W-:Y:S02]  /*14010*/  LEA.HI.X R9, R204, R2, R215, 0x1, P0 ;  /* 0x00000002cc097211 */ /* 0x000fe400000f0cd7 */
[----:B-1----:R-:W-:Y:S03]  /*14020*/  ISETP.GT.AND P0, PT, R21, 0x7f, PT ;  /* 0x0000007f1500780c */ /* 0x002fe60003f04270 */
[----:B------:R3:W-:Y:S10]  /*14030*/  LDGSTS.E.BYPASS.LTC128B.128 [R203+0x8880], [R8.64], !P2 ;  /* 0x0888000008cb7fae */ /* 0x0007f4000d101d46 */
[----:B------:R-:W-:-:S05]  /*14040*/  @P0 BRA `(.L_x_1840) ;  /* 0x0000012000000947 */ /* 0x000fca0003800000 */
[----:B------:R-:W-:-:S05]  /*14050*/  BRA.DIV ~URZ, `(.L_x_1841) ;  /* 0x000090527f007947 */ /* 0x000fca000b800000 */
[----:B------:R-:W1:Y:S04]  /*14060*/  SHFL.IDX PT, R4, R4, 0x1, 0x181f ;  /* 0x00381f0004047f89 */ /* 0x000e6800000e0000 */
[----:B------:R4:W3:Y:S02]  /*14070*/  SHFL.IDX PT, R2, R20, 0x1, 0x181f ;  /* 0x00381f0014027f89 */ /* 0x0008e400000e0000 */
.L_x_1926:
[C---:B---3--:R-:W-:Y:S04]  /*14080*/  LEA R8, P0, R140.reuse, R2, 0x1 ;  /* 0x000000028c087211 */ /* 0x048fe800078008ff */
[----:B-1----:R-:W-:Y:S05]  /*14090*/  LEA.HI.X R9, R140, R4, R141, 0x1, P0 ;  /* 0x000000048c097211 */ /* 0x002fea00000f0c8d */
[----:B------:R-:W-:Y:S01]  /*140a0*/  @!PT LDS RZ, [RZ] ;  /* 0x00000000fffff984 */ /* 0x000fe20000000800 */
[----:B------:R-:W-:Y:S01]  /*140b0*/  @!PT LDS RZ, [RZ] ;  /* 0x00000000fffff984 */ /* 0x000fe20000000800 */
[----:B------:R-:W-:Y:S01]  /*140c0*/  @!PT LDS RZ, [RZ] ;  /* 0x00000000fffff984 */ /* 0x000fe20000000800 */
[----:B------:R1:W-:Y:S02]  /*140d0*/  LDGSTS.E.BYPASS.LTC128B.128 [R207+0x5080], [R8.64], !P5 ;  /* 0x0508000008cf7fae */ /* 0x0003e4000e901d46 */
[C---:B-1----:R-:W-:Y:S04]  /*140e0*/  LEA R8, P0, R206.reuse, R2, 0x1 ;  /* 0x00000002ce087211 */ /* 0x042fe800078008ff */
[----:B------:R-:W-:Y:S05]  /*140f0*/  LEA.HI.X R9, R206, R4, R214, 0x1, P0 ;  /* 0x00000004ce097211 */ /* 0x000fea00000f0cd6 */
[----:B------:R1:W-:Y:S02]  /*14100*/  LDGSTS.E.BYPASS.LTC128B.128 [R207+0x6880], [R8.64], !P4 ;  /* 0x0688000008cf7fae */ /* 0x0003e4000e101d46 */
[C---:B-1----:R-:W-:Y:S04]  /*14110*/  LEA R8, P0, R205.reuse, R2, 0x1 ;  /* 0x00000002cd087211 */ /* 0x042fe800078008ff */
[----:B------:R-:W-:Y:S02]  /*14120*/  LEA.HI.X R9, R205, R4, R216, 0x1, P0 ;  /* 0x00000004cd097211 */ /* 0x000fe400000f0cd8 */
[C---:B------:R-:W-:Y:S03]  /*14130*/  LEA R2, P0, R204.reuse, R2, 0x1 ;  /* 0x00000002cc027211 */ /* 0x040fe600078008ff */
[----:B------:R1:W-:Y:S01]  /*14140*/  LDGSTS.E.BYPASS.LTC128B.128 [R207+0x8080], [R8.64], !P3 ;  /* 0x0808000008cf7fae */ /* 0x0003e2000d901d46 */
[----:B------:R-:W-:Y:S05]  /*14150*/  LEA.HI.X R3, R204, R4, R215, 0x1, P0 ;  /* 0x00000004cc037211 */ /* 0x000fea00000f0cd7 */
[----:B------:R1:W-:Y:S04]  /*14160*/  LDGSTS.E.BYPASS.LTC128B.128 [R207+0x9880], [R2.64], !P2 ;  /* 0x0988000002cf7fae */ /* 0x0003e8000d101d46 */
.L_x_1840:
[----:B------:R-:W-:Y:S05]  /*14170*/  BSYNC B0 ;  /* 0x0000000000007941 */ /* 0x000fea0003800000 */
.L_x_1839:
[----:B------:R-:W0:Y:S01]  /*14180*/  LDGDEPBAR ;  /* 0x00000000000079af */ /* 0x000e220000000000 */
[----:B------:R-:W-:Y:S01]  /*14190*/  WARPSYNC 0xffffffff ;  /* 0xffffffff00007948 */ /* 0x000fe20003800000 */
[C---:B-123--:R-:W-:Y:S01]  /*141a0*/  HMMA.16816.F32 R8, R32.reuse, R16, RZ ;  /* 0x000000102008723c */ /* 0x04efe200000018ff */
[----:B------:R-:W-:Y:S02]  /*141b0*/  BSSY B0, `(.L_x_1842) ;  /* 0x0000115000007945 */ /* 0x000fe40003800000 */
[----:B------:R-:W-:Y:S02]  /*141c0*/  LOP3.LUT P0, RZ, R149, 0x4, RZ, 0xc0, !PT ;  /* 0x0000000495ff7812 */ /* 0x000fe4000780c0ff */
[C---:B------:R-:W-:Y:S03]  /*141d0*/  IADD3 R2, R150.reuse, 0x40, RZ ;  /* 0x0000004096027810 */ /* 0x040fe60007ffe0ff */
[C---:B------:R-:W-:Y:S08]  /*141e0*/  HMMA.16816.F32 R16, R32.reuse, R18, RZ ;  /* 0x000000122010723c */ /* 0x040ff000000018ff */
[C---:B----4-:R-:W-:Y:S01]  /*141f0*/  HMMA.16816.F32 R20, R32.reuse, R24, RZ ;  /* 0x000000182014723c */ /* 0x050fe200000018ff */
[----:B------:R-:W-:Y:S02]  /*14200*/  @P0 IADD3 R2, R150, -0x40, RZ ;  /* 0xffffffc096020810 */ /* 0x000fe40007ffe0ff */
[----:B------:R-:W-:Y:S05]  /*14210*/  ISETP.GT.AND P0, PT, R210, R219, PT ;  /* 0x000000dbd200720c */ /* 0x000fea0003f04270 */
        /* <DEDUP_REMOVED lines=16> */
[C---:B--2---:R-:W-:Y:S08]  /*14320*/  HMMA.16816.F32 R20, R176.reuse, R180, R20 ;  /* 0x000000b4b014723c */ /* 0x044ff00000001814 */
[C---:B------:R-:W-:Y:S01]  /*14330*/  HMMA.16816.F32 R24, R176.reuse, R182, R24 ;  /* 0x000000b6b018723c */ /* 0x040fe20000001818 */
[----:B------:R-:W1:Y:S07]  /*14340*/  LDSM.16.M88.4 R180, [R201] ;  /* 0x00000000c9b4783b */ /* 0x000e6e0000000200 */
[C---:B------:R-:W-:Y:S08]  /*14350*/  HMMA.16816.F32 R28, R176.reuse, R188, R28 ;  /* 0x000000bcb01c723c */ /* 0x040ff0000000181c */
[----:B------:R-:W-:Y:S01]  /*14360*/  HMMA.16816.F32 R32, R176, R190, R32 ;  /* 0x000000beb020723c */ /* 0x000fe20000001820 */
[----:B------:R-:W2:Y:S07]  /*14370*/  LDSM.16.M88.4 R176, [R14+0x800] ;  /* 0x000800000eb0783b */ /* 0x000eae0000000200 */
[----:B------:R-:W3:Y:S01]  /*14380*/  LDSM.16.M88.4 R188, [R14+0x1000] ;  /* 0x001000000ebc783b */ /* 0x000ee20000000200 */
[C---:B-1----:R-:W-:Y:S08]  /*14390*/  HMMA.16816.F32 R8, R180.reuse, R184, R8 ;  /* 0x000000b8b408723c */ /* 0x042ff00000001808 */
[C---:B------:R-:W-:Y:S01]  /*143a0*/  HMMA.16816.F32 R16, R180.reuse, R186, R16 ;  /* 0x000000bab410723c */ /* 0x040fe20000001810 */
[----:B------:R-:W-:Y:S07]  /*143b0*/  LDSM.16.M88.4 R184, [R150+0x1800] ;  /* 0x0018000096b8783b */ /* 0x000fee0000000200 */
[C---:B--2---:R-:W-:Y:S08]  /*143c0*/  HMMA.16816.F32 R20, R180.reuse, R176, R20 ;  /* 0x000000b0b414723c */ /* 0x044ff00000001814 */
[C---:B------:R-:W-:Y:S01]  /*143d0*/  HMMA.16816.F32 R24, R180.reuse, R178, R24 ;  /* 0x000000b2b418723c */ /* 0x040fe20000001818 */
[----:B------:R-:W1:Y:S07]  /*143e0*/  LDSM.16.M88.4 R176, [R199+0x4000] ;  /* 0x00400000c7b0783b */ /* 0x000e6e0000000200 */
[C---:B---3--:R-:W-:Y:S08]  /*143f0*/  HMMA.16816.F32 R28, R180.reuse, R188, R28 ;  /* 0x000000bcb41c723c */ /* 0x048ff0000000181c */
        /* <DEDUP_REMOVED lines=102> */
[----:B------:R-:W-:Y:S01]  /*14a60*/  LDSM.16.M88.4 R188, [R201+0xc000] ;  /* 0x00c00000c9bc783b */ /* 0x000fe20000000200 */
        /* <DEDUP_REMOVED lines=33> */
[C---:B--2---:R-:W-:Y:S08]  /*14c80*/  HMMA.16816.F32 R28, R188.reuse, R8, R28 ;  /* 0x00000008bc1c723c */ /* 0x044ff0000000181c */
[----:B------:R-:W-:Y:S04]  /*14c90*/  HMMA.16816.F32 R32, R188, R10, R32 ;  /* 0x0000000abc20723c */ /* 0x000fe80000001820 */
[----:B-----5:R-:W-:Y:S04]  /*14ca0*/  FMUL.FTZ R2, R17, c[0x0][0x320] ;  /* 0x0000c80011027a20 */ /* 0x020fe80000410000 */
        /* <DEDUP_REMOVED lines=32> */
[----:B--234-:R-:W-:Y:S01]  /*14eb0*/  IMAD.MOV.U32 R2, RZ, RZ, 0x1 ;  /* 0x00000001ff027424 */ /* 0x01cfe200078e00ff */
[----:B------:R-:W-:Y:S01]  /*14ec0*/  ISETP.GT.AND P0, PT, R0, 0x2f, PT ;  /* 0x0000002f0000780c */ /* 0x000fe20003f04270 */
[----:B------:R-:W-:Y:S02]  /*14ed0*/  IMAD R3, R210, 0x30, R247 ;  /* 0x00000030d2037824 */ /* 0x000fe400078e02f7 */
[----:B------:R-:W-:Y:S01]  /*14ee0*/  IMAD.MOV.U32 R211, RZ, RZ, RZ ;  /* 0x000000ffffd37224 */ /* 0x000fe200078e00ff */
[----:B------:R-:W-:Y:S02]  /*14ef0*/  ISETP.NE.AND P1, PT, R2, c[0x0][0x2b8], PT ;  /* 0x0000ae0002007a0c */ /* 0x000fe40003f25270 */
[----:B------:R-:W-:Y:S05]  /*14f00*/  IADD3 R3, R3, -0x30, R0 ;  /* 0xffffffd003037810 */ /* 0x000fea0007ffe000 */
[--C-:B------:R-:W-:Y:S06]  /*14f10*/  IMAD.MOV.U32 R2, RZ, RZ, R3.reuse ;  /* 0x000000ffff027224 */ /* 0x100fec00078e0003 */
[----:B------:R-:W-:Y:S05]  /*14f20*/  @P1 IMAD.HI.U32 R4, R3, c[0x0][0x2bc], RZ ;  /* 0x0000af0003041a27 */ /* 0x000fea00078e00ff */
[----:B------:R-:W-:Y:S04]  /*14f30*/  @P1 SHF.R.U32.HI R2, RZ, c[0x0][0x2c0], R4 ;  /* 0x0000b000ff021a19 */ /* 0x000fe80000011604 */
[----:B------:R-:W-:Y:S01]  /*14f40*/  @!P0 IADD3 R4, P1, R2, R244, RZ ;  /* 0x000000f402048210 */ /* 0x000fe20007f3e0ff */
[----:B------:R-:W-:Y:S04]  /*14f50*/  IMAD.MOV R8, RZ, RZ, -R2 ;  /* 0x000000ffff087224 */ /* 0x000fe800078e0a02 */
[----:B------:R-:W-:Y:S01]  /*14f60*/  IMAD R212, R8, c[0x0][0x2b8], R3 ;  /* 0x0000ae0008d47a24 */ /* 0x000fe200078e0203 */
[----:B------:R-:W-:Y:S02]  /*14f70*/  @!P0 LEA.HI.X.SX32 R3, R2, R246, 0x1, P1 ;  /* 0x000000f602038211 */ /* 0x000fe400008f0eff */
[C---:B------:R-:W-:Y:S02]  /*14f80*/  @!P0 LEA R2, P1, R4.reuse, c[0x0][0x2a0], 0x2 ;  /* 0x0000a80004028a11 */ /* 0x040fe400078210ff */
[----:B------:R-:W-:Y:S02]  /*14f90*/  IADD3 R8, -R143, 0x30, RZ ;  /* 0x000000308f087810 */ /* 0x000fe40007ffe1ff */
[----:B------:R-:W-:Y:S05]  /*14fa0*/  @!P0 LEA.HI.X R3, R4, c[0x0][0x2a4], R3, 0x2, P1 ;  /* 0x0000a90004038a11 */ /* 0x000fea00008f1403 */
[----:B------:R2:W3:Y:S02]  /*14fb0*/  @!P0 LDG.E R211, [R2.64] ;  /* 0x0000000602d38981 */ /* 0x0004e4000c1e1900 */
[----:B--2---:R-:W-:Y:S05]  /*14fc0*/  SHF.R.S32.HI R2, RZ, 0x1f, R212 ;  /* 0x0000001fff027819 */ /* 0x004fea00000114d4 */
[----:B------:R-:W-:Y:S02]  /*14fd0*/  IMAD R4, R2, c[0x0][0x1e0], RZ ;  /* 0x0000780002047a24 */ /* 0x000fe400078e02ff */
[C---:B------:R-:W-:Y:S04]  /*14fe0*/  IMAD.WIDE.U32 R2, R212.reuse, c[0x0][0x1e0], RZ ;  /* 0x00007800d4027a25 */ /* 0x040fe800078e00ff */
[----:B------:R-:W-:Y:S04]  /*14ff0*/  IMAD R4, R212, c[0x0][0x1e4], R4 ;  /* 0x00007900d4047a24 */ /* 0x000fe800078e0204 */
[----:B------:R-:W-:Y:S01]  /*15000*/  IMAD.IADD R3, R3, 0x1, R4 ;  /* 0x0000000103037824 */ /* 0x000fe200078e0204 */
[----:B---3--:R-:W-:Y:S03]  /*15010*/  SHF.R.S32.HI R4, RZ, 0x1f, R211 ;  /* 0x0000001fff047819 */ /* 0x008fe600000114d3 */
[C---:B------:R-:W-:Y:S04]  /*15020*/  IMAD.WIDE.U32 R2, R211.reuse, c[0x0][0x1f0], R2 ;  /* 0x00007c00d3027a25 */ /* 0x040fe800078e0002 */
[----:B------:R-:W-:Y:S01]  /*15030*/  IMAD R4, R4, c[0x0][0x1f0], RZ ;  /* 0x00007c0004047a24 */ /* 0x000fe200078e02ff */
[----:B------:R-:W-:Y:S03]  /*15040*/  IADD3 R2, P0, R226, R2, RZ ;  /* 0x00000002e2027210 */ /* 0x000fe60007f1e0ff */
[----:B------:R-:W-:Y:S05]  /*15050*/  IMAD R4, R211, c[0x0][0x1f4], R4 ;  /* 0x00007d00d3047a24 */ /* 0x000fea00078e0204 */
[----:B------:R-:W-:Y:S02]  /*15060*/  IADD3.X R3, R225, R3, R4, P0, !PT ;  /* 0x00000003e1037210 */ /* 0x000fe400007fe404 */
[C---:B------:R-:W-:Y:S04]  /*15070*/  LEA R16, P0, R2.reuse, c[0x0][0x1c8], 0x1 ;  /* 0x0000720002107a11 */ /* 0x040fe800078008ff */
[----:B------:R-:W-:Y:S02]  /*15080*/  LEA.HI.X R9, R2, c[0x0][0x1cc], R3, 0x1, P0 ;  /* 0x0000730002097a11 */ /* 0x000fe400000f0c03 */
[----:B------:R-:W-:Y:S01]  /*15090*/  ISETP.GE.AND P0, PT, R8, 0x1, PT ;  /* 0x000000010800780c */ /* 0x000fe20003f06270 */
[----:B------:R-:W-:-:S10]  /*150a0*/  BRA.DIV ~URZ, `(.L_x_1844) ;  /* 0x000080d27f007947 */ /* 0x000fd4000b800000 */
[----:B------:R2:W3:Y:S02]  /*150b0*/  SHFL.IDX PT, R4, R9, RZ, 0x181f ;  /* 0x00181fff09047589 */ /* 0x0004e400000e0000 */
.L_x_1927:
[----:B------:R-:W-:-:S05]  /*150c0*/  BRA.DIV ~URZ, `(.L_x_1845) ;  /* 0x000081227f007947 */ /* 0x000fca000b800000 */
[----:B------:R4:W2:Y:S02]  /*150d0*/  SHFL.IDX PT, R2, R16, RZ, 0x181f ;  /* 0x00181fff10027589 */ /* 0x0008a400000e0000 */
.L_x_1928:
[C---:B--2---:R-:W-:Y:S04]  /*150e0*/  @P0 LEA R10, P1, R140.reuse, R2, 0x1 ;  /* 0x000000028c0a0211 */ /* 0x044fe800078208ff */
[----:B---3--:R-:W-:Y:S05]  /*150f0*/  @P0 LEA.HI.X R11, R140, R4, R141, 0x1, P1 ;  /* 0x000000048c0b0211 */ /* 0x008fea00008f0c8d */
[----:B------:R-:W-:Y:S01]  /*15100*/  @!PT LDS RZ, [RZ] ;  /* 0x00000000fffff984 */ /* 0x000fe20000000800 */
[----:B------:R-:W-:Y:S01]  /*15110*/  @!PT LDS RZ, [RZ] ;  /* 0x00000000fffff984 */ /* 0x000fe20000000800 */
[----:B------:R-:W-:Y:S01]  /*15120*/  @!PT LDS RZ, [RZ] ;  /* 0x00000000fffff984 */ /* 0x000fe20000000800 */
[----:B------:R2:W-:Y:S02]  /*15130*/  @P0 LDGSTS.E.BYPASS.LTC128B.128 [R203+0xa080], [R10.64], !P5 ;  /* 0x0a0800000acb0fae */ /* 0x0005e4000e901d46 */
[C---:B--2---:R-:W-:Y:S04]  /*15140*/  @P0 LEA R10, P1, R206.reuse, R2, 0x1 ;  /* 0x00000002ce0a0211 */ /* 0x044fe800078208ff */
[----:B------:R-:W-:Y:S05]  /*15150*/  @P0 LEA.HI.X R11, R206, R4, R214, 0x1, P1 ;  /* 0x00000004ce0b0211 */ /* 0x000fea00008f0cd6 */
[----:B------:R2:W-:Y:S02]  /*15160*/  @P0 LDGSTS.E.BYPASS.LTC128B.128 [R203+0xb880], [R10.64], !P4 ;  /* 0x0b8800000acb0fae */ /* 0x0005e4000e101d46 */
[C---:B--2---:R-:W-:Y:S04]  /*15170*/  @P0 LEA R10, P1, R205.reuse, R2, 0x1 ;  /* 0x00000002cd0a0211 */ /* 0x044fe800078208ff */
[----:B------:R-:W-:Y:S02]  /*15180*/  @P0 LEA.HI.X R11, R205, R4, R216, 0x1, P1 ;  /* 0x00000004cd0b0211 */ /* 0x000fe400008f0cd8 */
[C---:B------:R-:W-:Y:S03]  /*15190*/  @P0 LEA R2, P1, R204.reuse, R2, 0x1 ;  /* 0x00000002cc020211 */ /* 0x040fe600078208ff */
[----:B------:R2:W-:Y:S01]  /*151a0*/  @P0 LDGSTS.E.BYPASS.LTC128B.128 [R203+0xd080], [R10.64], !P3 ;  /* 0x0d0800000acb0fae */ /* 0x0005e2000d901d46 */
[----:B------:R-:W-:Y:S05]  /*151b0*/  @P0 LEA.HI.X R3, R204, R4, R215, 0x1, P1 ;  /* 0x00000004cc030211 */ /* 0x000fea00008f0cd7 */
[----:B------:R2:W-:Y:S01]  /*151c0*/  @P0 LDGSTS.E.BYPASS.LTC128B.128 [R203+0xe880], [R2.64], !P2 ;  /* 0x0e88000002cb0fae */ /* 0x0005e2000d101d46 */
[----:B------:R-:W-:Y:S01]  /*151d0*/  ISETP.GE.AND P0, PT, R8, 0x21, PT ;  /* 0x000000210800780c */ /* 0x000fe20003f06270 */
[----:B------:R-:W-:-:S06]  /*151e0*/  BRA.DIV ~URZ, `(.L_x_1846) ;  /* 0x000080727f007947 */ /* 0x000fcc000b800000 */
[----:B------:R3:W2:Y:S04]  /*151f0*/  SHFL.IDX PT, R4, R9, 0x1, 0x181f ;  /* 0x00381f0009047f89 */ /* 0x0006a800000e0000 */
[----:B--2---:R3:W2:Y:S02]  /*15200*/  SHFL.IDX PT, R2, R16, 0x1, 0x181f ;  /* 0x00381f0010027f89 */ /* 0x0046a400000e0000 */
.L_x_1929:
        /* <DEDUP_REMOVED lines=14> */
[----:B------:R2:W-:Y:S04]  /*152f0*/  @P0 LDGSTS.E.BYPASS.LTC128B.128 [R207+0xf880], [R2.64], !P2 ;  /* 0x0f88000002cf0fae */ /* 0x0005e8000d101d46 */
.L_x_1843:
[----:B---34-:R-:W-:Y:S05]  /*15300*/  BSYNC B0 ;  /* 0x0000000000007941 */ /* 0x018fea0003800000 */
.L_x_1842:
[----:B--2---:R-:W-:Y:S01]  /*15310*/  FMNMX.FTZ R3, R187, R6, !PT ;  /* 0x00000006bb037209 */ /* 0x004fe20007810000 */
[----:B------:R-:W0:Y:S01]  /*15320*/  LDGDEPBAR ;  /* 0x00000000000079af */ /* 0x000e220000000000 */
[----:B------:R-:W-:Y:S02]  /*15330*/  FMNMX.FTZ R2, R192, R5, !PT ;  /* 0x00000005c0027209 */ /* 0x000fe40007810000 */
        /* <DEDUP_REMOVED lines=24> */
.L_x_1930:
[----:B-12---:R-:W-:Y:S01]  /*154c0*/  FMNMX.FTZ R4, R4, R2, !PT ;  /* 0x0000000204047209 */ /* 0x006fe20007810000 */
[----:B------:R-:W-:-:S05]  /*154d0*/  BRA.DIV ~URZ, `(.L_x_1848) ;  /* 0x00007ea27f007947 */ /* 0x000fca000b800000 */
[----:B------:R-:W1:Y:S02]  /*154e0*/  SHFL.BFLY PT, R2, R4, 0x1, 0x1f ;  /* 0x0c201f0004027f89 */ /* 0x000e6400000e0000 */
[----:B-1----:R-:W-:Y:S02]  /*154f0*/  FMNMX.FTZ R6, R4, R2, !PT ;  /* 0x0000000204067209 */ /* 0x002fe40007810000 */
[----:B------:R-:W1:Y:S02]  /*15500*/  SHFL.BFLY PT, R2, R8, 0x2, 0x1f ;  /* 0x0c401f0008027f89 */ /* 0x000e6400000e0000 */
[----:B-1----:R-:W-:Y:S05]  /*15510*/  FMNMX.FTZ R4, R8, R2, !PT ;  /* 0x0000000208047209 */ /* 0x002fea0007810000 */
[----:B------:R1:W2:Y:S02]  /*15520*/  SHFL.BFLY PT, R2, R4, 0x1, 0x1f ;  /* 0x0c201f0004027f89 */ /* 0x0002a400000e0000 */
.L_x_1931:
[----:B------:R-:W-:Y:S01]  /*15530*/  FMUL.FTZ R8, R6, c[0x0][0x2d0] ;  /* 0x0000b40006087a20 */ /* 0x000fe20000410000 */
[----:B-12---:R-:W-:Y:S01]  /*15540*/  FMNMX.FTZ R4, R2, R4, !PT ;  /* 0x0000000402047209 */ /* 0x006fe20007810000 */
[----:B------:R-:W-:Y:S01]  /*15550*/  FADD.FTZ R2, -R6, R13 ;  /* 0x0000000d06027221 */ /* 0x000fe20000010100 */
[----:B------:R-:W-:Y:S01]  /*15560*/  WARPSYNC 0xffffffff ;  /* 0xffffffff00007948 */ /* 0x000fe20003800000 */
[--C-:B------:R-:W-:Y:S01]  /*15570*/  FFMA.FTZ R13, R187, c[0x0][0x2d0], -R8.reuse ;  /* 0x0000b400bb0d7a23 */ /* 0x100fe20000010808 */
[----:B------:R-:W-:Y:S01]  /*15580*/  ISETP.GT.AND P0, PT, R210, R219, PT ;  /* 0x000000dbd200720c */ /* 0x000fe20003f04270 */
        /* <DEDUP_REMOVED lines=13> */
[----:B------:R-:W-:Y:S05]  /*15660*/  FFMA.FTZ R9, R182, c[0x0][0x2d0], -R8 ;  /* 0x0000b400b6097a23 */ /* 0x000fea0000010808 */
[----:B------:R-:W-:Y:S10]  /*15670*/  MUFU.EX2 R8, R13 ;  /* 0x0000000d00087308 */ /* 0x000ff40000000800 */
[----:B------:R-:W-:Y:S10]  /*15680*/  MUFU.EX2 R13, R9 ;  /* 0x00000009000d7308 */ /* 0x000ff40000000800 */
[----:B------:R-:W1:Y:S02]  /*15690*/  MUFU.EX2 R16, R10 ;  /* 0x0000000a00107308 */ /* 0x000e640000000800 */
[----:B-1----:R-:W-:Y:S01]  /*156a0*/  F2FP.PACK_AB R178, R13, R16 ;  /* 0x000000100db2723e */ /* 0x002fe200000000ff */
[----:B------:R-:W-:Y:S01]  /*156b0*/  FFMA.FTZ R2, R3, R218, R8 ;  /* 0x000000da03027223 */ /* 0x000fe20000010008 */
[----:B------:R-:W-:Y:S01]  /*156c0*/  F2FP.PACK_AB R176, R11, R8 ;  /* 0x000000080bb0723e */ /* 0x000fe200000000ff */
[----:B------:R-:W-:Y:S02]  /*156d0*/  FMUL.FTZ R32, R3, R152 ;  /* 0x0000009803207220 */ /* 0x000fe40000410000 */
[----:B------:R-:W-:Y:S02]  /*156e0*/  FADD.FTZ R9, R11, R2 ;  /* 0x000000020b097221 */ /* 0x000fe40000010000 */
[C---:B------:R-:W-:Y:S02]  /*156f0*/  FADD.FTZ R2, -R4.reuse, R5 ;  /* 0x0000000504027221 */ /* 0x040fe40000010100 */
[----:B------:R-:W-:Y:S02]  /*15700*/  FMUL.FTZ R5, R4, c[0x0][0x2d0] ;  /* 0x0000b40004057a20 */ /* 0x000fe40000410000 */
[----:B------:R-:W-:Y:S02]  /*15710*/  FMUL.FTZ R2, R2, c[0x0][0x2d0] ;  /* 0x0000b40002027a20 */ /* 0x000fe40000410000 */
[----:B------:R-:W-:Y:S02]  /*15720*/  FADD.FTZ R9, R16, R9 ;  /* 0x0000000910097221 */ /* 0x000fe40000010000 */
[--C-:B------:R-:W-:Y:S02]  /*15730*/  FFMA.FTZ R8, R192, c[0x0][0x2d0], -R5.reuse ;  /* 0x0000b400c0087a23 */ /* 0x100fe40000010805 */
[----:B------:R-:W1:Y:S01]  /*15740*/  MUFU.EX2 R2, R2 ;  /* 0x0000000200027308 */ /* 0x000e620000000800 */
[----:B------:R-:W-:Y:S02]  /*15750*/  FFMA.FTZ R179, R185, c[0x0][0x2d0], -R5 ;  /* 0x0000b400b9b37a23 */ /* 0x000fe40000010805 */
[----:B------:R-:W-:Y:S02]  /*15760*/  FADD.FTZ R185, R13, R9 ;  /* 0x000000090db97221 */ /* 0x000fe40000010000 */
[----:B------:R-:W-:Y:S02]  /*15770*/  FMUL.FTZ R33, R3, R153 ;  /* 0x0000009903217220 */ /* 0x000fe40000410000 */
[--C-:B------:R-:W-:Y:S02]  /*15780*/  FFMA.FTZ R10, R193, c[0x0][0x2d0], -R5.reuse ;  /* 0x0000b400c10a7a23 */ /* 0x100fe40000010805 */
[--C-:B------:R-:W-:Y:S01]  /*15790*/  FFMA.FTZ R183, R183, c[0x0][0x2d0], -R5.reuse ;  /* 0x0000b400b7b77a23 */ /* 0x100fe20000010805 */
[----:B------:R2:W-:Y:S01]  /*157a0*/  MUFU.EX2 R13, R8 ;  /* 0x00000008000d7308 */ /* 0x0005e20000000800 */
[C---:B------:R-:W-:Y:S02]  /*157b0*/  FMUL.FTZ R21, R3.reuse, R165 ;  /* 0x000000a503157220 */ /* 0x040fe40000410000 */
[----:B------:R-:W-:Y:S02]  /*157c0*/  FMUL.FTZ R9, R3, R173 ;  /* 0x000000ad03097220 */ /* 0x000fe40000410000 */
[--C-:B------:R-:W-:Y:S02]  /*157d0*/  FFMA.FTZ R182, R177, c[0x0][0x2d0], -R5.reuse ;  /* 0x0000b400b1b67a23 */ /* 0x100fe40000010805 */
[C---:B------:R-:W-:Y:S02]  /*157e0*/  FMUL.FTZ R16, R3.reuse, R168 ;  /* 0x000000a803107220 */ /* 0x040fe40000410000 */
[----:B------:R-:W-:Y:S01]  /*157f0*/  FMUL.FTZ R17, R3, R169 ;  /* 0x000000a903117220 */ /* 0x000fe20000410000 */
[----:B------:R-:W-:Y:S01]  /*15800*/  MUFU.EX2 R165, R179 ;  /* 0x000000b300a57308 */ /* 0x000fe20000000800 */
[--C-:B------:R-:W-:Y:S02]  /*15810*/  FFMA.FTZ R184, R26, c[0x0][0x2d0], -R5.reuse ;  /* 0x0000b4001ab87a23 */ /* 0x100fe40000010805 */
[--C-:B------:R-:W-:Y:S02]  /*15820*/  FFMA.FTZ R181, R181, c[0x0][0x2d0], -R5.reuse ;  /* 0x0000b400b5b57a23 */ /* 0x100fe40000010805 */
[C---:B-1----:R-:W-:Y:S02]  /*15830*/  FMUL.FTZ R34, R2.reuse, R154 ;  /* 0x0000009a02227220 */ /* 0x042fe40000410000 */
[C---:B------:R-:W-:Y:S02]  /*15840*/  FMUL.FTZ R35, R2.reuse, R155 ;  /* 0x0000009b02237220 */ /* 0x040fe40000410000 */
[----:B------:R-:W1:Y:S01]  /*15850*/  LDSM.16.MT88.4 R152, [R151] ;  /* 0x000000009798783b */ /* 0x000e620000004200 */
[----:B------:R-:W3:Y:S01]  /*15860*/  MUFU.EX2 R193, R183 ;  /* 0x000000b700c17308 */ /* 0x000ee20000000800 */
[C---:B------:R-:W-:Y:S02]  /*15870*/  FMUL.FTZ R11, R2.reuse, R175 ;  /* 0x000000af020b7220 */ /* 0x040fe40000410000 */
[C---:B------:R-:W-:Y:S02]  /*15880*/  FMUL.FTZ R18, R2.reuse, R170 ;  /* 0x000000aa02127220 */ /* 0x040fe40000410000 */
[----:B--2---:R-:W-:Y:S02]  /*15890*/  FMUL.FTZ R8, R3, R172 ;  /* 0x000000ac03087220 */ /* 0x004fe40000410000 */
[----:B------:R-:W-:Y:S02]  /*158a0*/  FMUL.FTZ R19, R2, R171 ;  /* 0x000000ab02137220 */ /* 0x000fe40000410000 */
[--C-:B------:R-:W-:Y:S01]  /*158b0*/  FFMA.FTZ R180, R180, c[0x0][0x2d0], -R5.reuse ;  /* 0x0000b400b4b47a23 */ /* 0x100fe20000010805 */
[----:B------:R-:W2:Y:S01]  /*158c0*/  MUFU.EX2 R172, R10 ;  /* 0x0000000a00ac7308 */ /* 0x000ea20000000800 */
[--C-:B------:R-:W-:Y:S01]  /*158d0*/  FFMA.FTZ R191, R24, c[0x0][0x2d0], -R5.reuse ;  /* 0x0000b40018bf7a23 */ /* 0x100fe20000010805 */
[----:B------:R-:W-:Y:S01]  /*158e0*/  LDSM.16.MT88.4 R168, [R151+0x1000] ;  /* 0x0010000097a8783b */ /* 0x000fe20000004200 */
[--C-:B------:R-:W-:Y:S02]  /*158f0*/  FFMA.FTZ R190, R23, c[0x0][0x2d0], -R5.reuse ;  /* 0x0000b40017be7a23 */ /* 0x100fe40000010805 */
[----:B------:R-:W-:Y:S02]  /*15900*/  FMUL.FTZ R23, R2, R167 ;  /* 0x000000a702177220 */ /* 0x000fe40000410000 */
[--C-:B------:R-:W-:Y:S02]  /*15910*/  FFMA.FTZ R192, R22, c[0x0][0x2d0], -R5.reuse ;  /* 0x0000b40016c07a23 */ /* 0x100fe40000010805 */
[----:B------:R-:W-:Y:S01]  /*15920*/  FMUL.FTZ R22, R2, R166 ;  /* 0x000000a602167220 */ /* 0x000fe20000410000 */
[----:B------:R-:W-:Y:S01]  /*15930*/  MUFU.EX2 R183, R184 ;  /* 0x000000b800b77308 */ /* 0x000fe20000000800 */
[----:B------:R-:W-:Y:S02]  /*15940*/  FFMA.FTZ R5, R20, c[0x0][0x2d0], -R5 ;  /* 0x0000b40014057a23 */ /* 0x000fe40000010805 */
[----:B------:R-:W-:Y:S01]  /*15950*/  FMUL.FTZ R20, R3, R164 ;  /* 0x000000a403147220 */ /* 0x000fe20000410000 */
[----:B---3--:R-:W-:Y:S01]  /*15960*/  F2FP.PACK_AB R179, R193, R165 ;  /* 0x000000a5c1b3723e */ /* 0x008fe200000000ff */
[C---:B------:R-:W-:Y:S02]  /*15970*/  FMUL.FTZ R26, R2.reuse, R162 ;  /* 0x000000a2021a7220 */ /* 0x040fe40000410000 */
[----:B------:R-:W-:Y:S02]  /*15980*/  FMUL.FTZ R27, R2, R163 ;  /* 0x000000a3021b7220 */ /* 0x000fe40000410000 */
[C---:B------:R-:W-:Y:S01]  /*15990*/  FMUL.FTZ R24, R3.reuse, R160 ;  /* 0x000000a003187220 */ /* 0x040fe20000410000 */
[----:B------:R-:W-:Y:S01]  /*159a0*/  MUFU.EX2 R5, R5 ;  /* 0x0000000500057308 */ /* 0x000fe20000000800 */
[C---:B------:R-:W-:Y:S02]  /*159b0*/  FMUL.FTZ R25, R3.reuse, R161 ;  /* 0x000000a103197220 */ /* 0x040fe40000410000 */
[C---:B------:R-:W-:Y:S01]  /*159c0*/  FMUL.FTZ R28, R3.reuse, R156 ;  /* 0x0000009c031c7220 */ /* 0x040fe20000410000 */
[----:B--2---:R-:W-:Y:S01]  /*159d0*/  F2FP.PACK_AB R177, R172, R13 ;  /* 0x0000000dacb1723e */ /* 0x004fe200000000ff */
[C---:B------:R-:W-:Y:S02]  /*159e0*/  FMUL.FTZ R10, R2.reuse, R174 ;  /* 0x000000ae020a7220 */ /* 0x040fe40000410000 */
[C---:B------:R-:W-:Y:S02]  /*159f0*/  FMUL.FTZ R29, R3.reuse, R157 ;  /* 0x0000009d031d7220 */ /* 0x040fe40000410000 */
[C---:B------:R-:W-:Y:S01]  /*15a00*/  FMUL.FTZ R30, R2.reuse, R158 ;  /* 0x0000009e021e7220 */ /* 0x040fe20000410000 */
[----:B------:R-:W-:Y:S01]  /*15a10*/  MUFU.EX2 R161, R187 ;  /* 0x000000bb00a17308 */ /* 0x000fe20000000800 */
[C---:B------:R-:W-:Y:S01]  /*15a20*/  FMUL.FTZ R31, R2.reuse, R159 ;  /* 0x0000009f021f7220 */ /* 0x040fe20000410000 */
[C---:B-1----:R-:W-:Y:S01]  /*15a30*/  HMMA.16816.F32 R8, R176.reuse, R152, R8 ;  /* 0x00000098b008723c */ /* 0x042fe20000001808 */
[----:B------:R-:W-:Y:S04]  /*15a40*/  LDSM.16.MT88.4 R156, [R151+0x800] ;  /* 0x00080000979c783b */ /* 0x000fe80000004200 */
[C---:B------:R-:W-:Y:S02]  /*15a50*/  FMUL.FTZ R36, R3.reuse, R36 ;  /* 0x0000002403247220 */ /* 0x040fe40000410000 */
[C---:B------:R-:W-:Y:S01]  /*15a60*/  FMUL.FTZ R37, R3.reuse, R37 ;  /* 0x0000002503257220 */ /* 0x040fe20000410000 */
[C---:B------:R-:W-:Y:S01]  /*15a70*/  HMMA.16816.F32 R16, R176.reuse, R154, R16 ;  /* 0x0000009ab010723c */ /* 0x040fe20000001810 */
[----:B------:R-:W1:Y:S01]  /*15a80*/  LDSM.16.MT88.4 R152, [R196] ;  /* 0x00000000c498783b */ /* 0x000e620000004200 */
[----:B------:R-:W-:Y:S02]  /*15a90*/  MUFU.EX2 R160, R186 ;  /* 0x000000ba00a07308 */ /* 0x000fe40000000800 */
[C---:B------:R-:W-:Y:S02]  /*15aa0*/  FMUL.FTZ R38, R2.reuse, R38 ;  /* 0x0000002602267220 */ /* 0x040fe40000410000 */
[C---:B------:R-:W-:Y:S02]  /*15ab0*/  FMUL.FTZ R39, R2.reuse, R39 ;  /* 0x0000002702277220 */ /* 0x040fe40000410000 */
[C---:B------:R-:W-:Y:S04]  /*15ac0*/  FMUL.FTZ R40, R3.reuse, R40 ;  /* 0x0000002803287220 */ /* 0x040fe80000410000 */
        /* <DEDUP_REMOVED lines=24> */
[----:B------:R-:W1:Y:S03]  /*15c50*/  LDSM.16.MT88.4 R152, [R198] ;  /* 0x00000000c698783b */ /* 0x000e660000004200 */
[C---:B------:R-:W-:Y:S02]  /*15c60*/  FMUL.FTZ R59, R2.reuse, R59 ;  /* 0x0000003b023b7220 */ /* 0x040fe40000410000 */
[C---:B------:R-:W-:Y:S02]  /*15c70*/  FMUL.FTZ R60, R3.reuse, R60 ;  /* 0x0000003c033c7220 */ /* 0x040fe40000410000 */
[C---:B------:R-:W-:Y:S04]  /*15c80*/  FMUL.FTZ R61, R3.reuse, R61 ;  /* 0x0000003d033d7220 */ /* 0x040fe80000410000 */
        /* <DEDUP_REMOVED lines=79> */
[C---:B------:R-:W-:Y:S02]  /*16180*/  FFMA.FTZ R164, R2.reuse, R217, R13 ;  /* 0x000000d902a47223 */ /* 0x040fe4000001000d */
[----:B------:R-:W2:Y:S01]  /*16190*/  MUFU.EX2 R13, R189 ;  /* 0x000000bd000d7308 */ /* 0x000ea20000000800 */
[C---:B------:R-:W-:Y:S02]  /*161a0*/  FMUL.FTZ R132, R3.reuse, R132 ;  /* 0x0000008403847220 */ /* 0x040fe40000410000 */
[C---:B------:R-:W-:Y:S02]  /*161b0*/  FMUL.FTZ R133, R3.reuse, R133 ;  /* 0x0000008503857220 */ /* 0x040fe40000410000 */
[C---:B------:R-:W-:Y:S02]  /*161c0*/  FMUL.FTZ R136, R3.reuse, R136 ;  /* 0x0000008803887220 */ /* 0x040fe40000410000 */
[----:B------:R-:W-:Y:S02]  /*161d0*/  FMUL.FTZ R137, R3, R137 ;  /* 0x0000008903897220 */ /* 0x000fe40000410000 */
[C---:B------:R-:W-:Y:S01]  /*161e0*/  FMUL.FTZ R134, R2.reuse, R134 ;  /* 0x0000008602867220 */ /* 0x040fe20000410000 */
[----:B------:R-:W3:Y:S01]  /*161f0*/  MUFU.EX2 R3, R188 ;  /* 0x000000bc00037308 */ /* 0x000ee20000000800 */
[C---:B------:R-:W-:Y:S01]  /*16200*/  FMUL.FTZ R135, R2.reuse, R135 ;  /* 0x0000008702877220 */ /* 0x040fe20000410000 */
[C---:B-1----:R-:W-:Y:S03]  /*16210*/  HMMA.16816.F32 R52, R176.reuse, R152, R52 ;  /* 0x00000098b034723c */ /* 0x042fe60000001834 */
[C---:B------:R-:W-:Y:S02]  /*16220*/  FMUL.FTZ R138, R2.reuse, R138 ;  /* 0x0000008a028a7220 */ /* 0x040fe40000410000 */
[----:B------:R-:W-:Y:S03]  /*16230*/  FMUL.FTZ R139, R2, R139 ;  /* 0x0000008b028b7220 */ /* 0x000fe60000410000 */
[----:B------:R-:W1:Y:S01]  /*16240*/  MUFU.EX2 R188, R181 ;  /* 0x000000b500bc7308 */ /* 0x000e620000000800 */
[C---:B------:R-:W-:Y:S01]  /*16250*/  HMMA.16816.F32 R56, R176.reuse, R154, R56 ;  /* 0x0000009ab038723c */ /* 0x040fe20000001838 */
[----:B------:R-:W4:Y:S02]  /*16260*/  LDSM.16.MT88.4 R152, [R198+0x1800] ;  /* 0x00180000c698783b */ /* 0x000f240000004200 */
[----:B--2---:R-:W-:Y:S06]  /*16270*/  FADD.FTZ R2, R13, R185 ;  /* 0x000000b90d027221 */ /* 0x004fec0000010000 */
[----:B------:R-:W2:Y:S03]  /*16280*/  MUFU.EX2 R181, R191 ;  /* 0x000000bf00b57308 */ /* 0x000ea60000000800 */
[----:B---3--:R-:W-:Y:S04]  /*16290*/  FADD.FTZ R2, R3, R2 ;  /* 0x0000000203027221 */ /* 0x008fe80000010000 */
[----:B------:R-:W-:Y:S04]  /*162a0*/  FADD.FTZ R2, R161, R2 ;  /* 0x00000002a1027221 */ /* 0x000fe80000010000 */
[C---:B------:R-:W-:Y:S01]  /*162b0*/  FADD.FTZ R2, R160.reuse, R2 ;  /* 0x00000002a0027221 */ /* 0x040fe20000010000 */
        /* <DEDUP_REMOVED lines=31> */
[----:B-1----:R-:W-:Y:S03]  /*164b0*/  F2FP.PACK_AB R153, R187, R188 ;  /* 0x000000bcbb99723e */ /* 0x002fe600000000ff */
[----:B------:R-:W-:Y:S02]  /*164c0*/  F2FP.PACK_AB R154, R160, R161 ;  /* 0x000000a1a09a723e */ /* 0x000fe400000000ff */
[----:B------:R-:W1:Y:S02]  /*164d0*/  LDSM.16.MT88.4 R160, [R196+0x800] ;  /* 0x00080000c4a0783b */ /* 0x000e640000004200 */
[----:B------:R-:W4:Y:S01]  /*164e0*/  MUFU.EX2 R3, R208 ;  /* 0x000000d000037308 */ /* 0x000f220000000800 */
[----:B------:R-:W-:Y:S02]  /*164f0*/  F2FP.PACK_AB R155, R183, R186 ;  /* 0x000000bab79b723e */ /* 0x000fe400000000ff */
[----:B--2---:R-:W-:Y:S02]  /*16500*/  F2FP.PACK_AB R177, R182, R181 ;  /* 0x000000b5b6b1723e */ /* 0x004fe400000000ff */
[----:B------:R-:W-:Y:S03]  /*16510*/  F2FP.PACK_AB R179, R5, R180 ;  /* 0x000000b405b3723e */ /* 0x000fe600000000ff */
[C---:B------:R-:W-:Y:S05]  /*16520*/  HMMA.16816.F32 R8, R152.reuse, R156, R8 ;  /* 0x0000009c9808723c */ /* 0x040fea0000001808 */
[----:B---3--:R-:W-:Y:S03]  /*16530*/  FADD.FTZ R2, R13, R2 ;  /* 0x000000020d027221 */ /* 0x008fe60000010000 */
[C---:B------:R-:W-:Y:S01]  /*16540*/  HMMA.16816.F32 R16, R152.reuse, R158, R16 ;  /* 0x0000009e9810723c */ /* 0x040fe20000001810 */
[----:B------:R-:W2:Y:S03]  /*16550*/  LDSM.16.MT88.4 R156, [R198+0x800] ;  /* 0x00080000c69c783b */ /* 0x000ea60000004200 */
[C---:B----4-:R-:W-:Y:S01]  /*16560*/  F2FP.PACK_AB R176, R3.reuse, R13 ;  /* 0x0000000d03b0723e */ /* 0x050fe200000000ff */
[----:B------:R-:W-:Y:S02]  /*16570*/  FADD.FTZ R2, R3, R2 ;  /* 0x0000000203027221 */ /* 0x000fe40000010000 */
[----:B------:R-:W-:Y:S01]  /*16580*/  FADD.FTZ R3, R172, R164 ;  /* 0x000000a4ac037221 */ /* 0x000fe20000010000 */
        /* <DEDUP_REMOVED lines=40> */
[----:B------:R-:W2:Y:S07]  /*16810*/  MUFU.EX2 R157, R195 ;  /* 0x000000c3009d7308 */ /* 0x000eae0000000800 */
[C---:B------:R-:W-:Y:S03]  /*16820*/  HMMA.16816.F32 R128, R152.reuse, R158, R128 ;  /* 0x0000009e9880723c */ /* 0x040fe60000001880 */
[----:B------:R-:W3:Y:S01]  /*16830*/  MUFU.EX2 R156, R194 ;  /* 0x000000c2009c7308 */ /* 0x000ee20000000800 */
[----:B--2---:R-:W-:Y:S04]  /*16840*/  FADD.FTZ R2, R157, R2 ;  /* 0x000000029d027221 */ /* 0x004fe80000010000 */
[C---:B-1----:R-:W-:Y:S04]  /*16850*/  HMMA.16816.F32 R132, R152.reuse, R160, R132 ;  /* 0x000000a09884723c */ /* 0x042fe80000001884 */
[C---:B---3--:R-:W-:Y:S01]  /*16860*/  F2FP.PACK_AB R178, R156.reuse, R157 ;  /* 0x0000009d9cb2723e */ /* 0x048fe200000000ff */
[----:B------:R-:W-:Y:S03]  /*16870*/  FADD.FTZ R218, R156, R2 ;  /* 0x000000029cda7221 */ /* 0x000fe60000010000 */
[----:B------:R-:W-:Y:S01]  /*16880*/  HMMA.16816.F32 R136, R152, R162, R136 ;  /* 0x000000a29888723c */ /* 0x000fe20000001888 */
[----:B------:R-:W1:Y:S03]  /*16890*/  LDSM.16.MT88.4 R160, [R196+0x1000] ;  /* 0x00100000c4a0783b */ /* 0x000e660000004200 */
[----:B------:R-:W-:Y:S04]  /*168a0*/  FADD.FTZ R2, R165, R3 ;  /* 0x00000003a5027221 */ /* 0x000fe80000010000 */
[C---:B------:R-:W-:Y:S01]  /*168b0*/  HMMA.16816.F32 R172, R176.reuse, R168, R8 ;  /* 0x000000a8b0ac723c */ /* 0x040fe20000001808 */
[----:B------:R-:W2:Y:S04]  /*168c0*/  LDSM.16.MT88.4 R152, [R198+0x1000] ;  /* 0x00100000c698783b */ /* 0x000ea80000004200 */
[----:B------:R-:W-:Y:S03]  /*168d0*/  FADD.FTZ R2, R193, R2 ;  /* 0x00000002c1027221 */ /* 0x000fe60000010000 */
[C---:B------:R-:W-:Y:S01]  /*168e0*/  HMMA.16816.F32 R168, R176.reuse, R170, R16 ;  /* 0x000000aab0a8723c */ /* 0x040fe20000001810 */
[----:B------:R-:W3:Y:S03]  /*168f0*/  LDSM.16.MT88.4 R8, [R197+0x1000] ;  /* 0x00100000c508783b */ /* 0x000ee60000004200 */
[----:B------:R-:W-:Y:S04]  /*16900*/  FADD.FTZ R2, R188, R2 ;  /* 0x00000002bc027221 */ /* 0x000fe80000010000 */
[----:B------:R-:W-:Y:S01]  /*16910*/  FADD.FTZ R2, R187, R2 ;  /* 0x00000002bb027221 */ /* 0x000fe20000010000 */
[----:B------:R-:W4:Y:S03]  /*16920*/  LDSM.16.MT88.4 R16, [R151+0x2800] ;  /* 0x002800009710783b */ /* 0x000f260000004200 */
[----:B------:R-:W-:Y:S04]  /*16930*/  FADD.FTZ R2, R186, R2 ;  /* 0x00000002ba027221 */ /* 0x000fe80000010000 */
[----:B------:R-:W-:Y:S04]  /*16940*/  FADD.FTZ R2, R183, R2 ;  /* 0x00000002b7027221 */ /* 0x000fe80000010000 */
[----:B------:R-:W-:Y:S04]  /*16950*/  FADD.FTZ R2, R181, R2 ;  /* 0x00000002b5027221 */ /* 0x000fe80000010000 */
[----:B------:R-:W-:Y:S01]  /*16960*/  FADD.FTZ R2, R182, R2 ;  /* 0x00000002b6027221 */ /* 0x000fe20000010000 */
[C---:B-1----:R-:W-:Y:S01]  /*16970*/  HMMA.16816.F32 R164, R176.reuse, R160, R20 ;  /* 0x000000a0b0a4723c */ /* 0x042fe20000001814 */
[----:B------:R-:W1:Y:S02]  /*16980*/  LDSM.16.MT88.4 R20, [R196+0x2800] ;  /* 0x00280000c414783b */ /* 0x000e640000004200 */
[----:B------:R-:W-:Y:S01]  /*16990*/  FADD.FTZ R3, R180, R2 ;  /* 0x00000002b4037221 */ /* 0x000fe20000010000 */
[----:B------:R-:W-:Y:S03]  /*169a0*/  IADD3 R2, R210, -0x1, RZ ;  /* 0xffffffffd2027810 */ /* 0x000fe60007ffe0ff */
[----:B------:R-:W-:Y:S01]  /*169b0*/  FADD.FTZ R217, R5, R3 ;  /* 0x0000000305d97221 */ /* 0x000fe20000010000 */
[C---:B------:R-:W-:Y:S04]  /*169c0*/  HMMA.16816.F32 R160, R176.reuse, R162, R24 ;  /* 0x000000a2b0a0723c */ /* 0x040fe80000001818 */
[----:B------:R-:W-:Y:S02]  /*169d0*/  MOV R210, R2 ;  /* 0x0000000200d27202 */ /* 0x000fe40000000f00 */
[----:B------:R-:W-:Y:S02]  /*169e0*/  MOV R5, R4 ;  /* 0x0000000400057202 */ /* 0x000fe40000000f00 */
        /* <DEDUP_REMOVED lines=40> */
.L_x_1837:
[----:B------:R-:W-:Y:S05]  /*16c70*/  BRA.DIV ~URZ, `(.L_x_1850) ;  /* 0x000067e27f007947 */ /* 0x000fea000b800000 */
[----:B------:R-:W1:Y:S02]  /*16c80*/  SHFL.BFLY PT, R2, R218, 0x2, 0x1f ;  /* 0x0c401f00da027f89 */ /* 0x000e6400000e0000 */
[----:B-1----:R-:W-:-:S05]  /*16c90*/  FADD.FTZ R2, R2, R218 ;  /* 0x000000da02027221 */ /* 0x002fca0000010000 */
[----:B------:R-:W1:Y:S02]  /*16ca0*/  SHFL.BFLY PT, R3, R2, 0x1, 0x1f ;  /* 0x0c201f0002037f89 */ /* 0x000e6400000e0000 */
[----:B-1----:R-:W-:Y:S02]  /*16cb0*/  FADD.FTZ R8, R2, R3 ;  /* 0x0000000302087221 */ /* 0x002fe40000010000 */
[----:B------:R-:W1:Y:S02]  /*16cc0*/  SHFL.BFLY PT, R2, R217, 0x2, 0x1f ;  /* 0x0c401f00d9027f89 */ /* 0x000e6400000e0000 */
[----:B-1----:R-:W-:-:S05]  /*16cd0*/  FADD.FTZ R4, R2, R217 ;  /* 0x000000d902047221 */ /* 0x002fca0000010000 */
[----:B------:R1:W2:Y:S02]  /*16ce0*/  SHFL.BFLY PT, R2, R4, 0x1, 0x1f ;  /* 0x0c201f0004027f89 */ /* 0x0002a400000e0000 */
.L_x_1932:
[----:B------:R-:W-:Y:S01]  /*16cf0*/  FSETP.NE.FTZ.AND P0, PT, R8, RZ, PT ;  /* 0x000000ff0800720b */ /* 0x000fe20003f15000 */
[----:B-12---:R-:W-:Y:S01]  /*16d00*/  FADD.FTZ R4, R2, R4 ;  /* 0x0000000402047221 */ /* 0x006fe20000010000 */
[----:B------:R-:W-:Y:S02]  /*16d10*/  MOV R3, RZ ;  /* 0x000000ff00037202 */ /* 0x000fe40000000f00 */
[----:B------:R-:W-:Y:S02]  /*16d20*/  MOV R21, 0xff800000 ;  /* 0xff80000000157802 */ /* 0x000fe40000000f00 */
[----:B------:R-:W-:-:S07]  /*16d30*/  MOV R20, 0xff800000 ;  /* 0xff80000000147802 */ /* 0x000fce0000000f00 */
[----:B------:R-:W1:Y:S01]  /*16d40*/  @P0 MUFU.LG2 R2, R8 ;  /* 0x0000000800020308 */ /* 0x000e620000000c00 */
[----:B------:R-:W-:-:S07]  /*16d50*/  @P0 MOV R9, 0x3f317218 ;  /* 0x3f31721800090802 */ /* 0x000fce0000000f00 */
[----:B------:R1:W2:Y:S02]  /*16d60*/  @P0 MUFU.RCP R3, R8 ;  /* 0x0000000800030308 */ /* 0x0002a40000001000 */
[----:B-1----:R-:W-:Y:S02]  /*16d70*/  @P0 FMUL.FTZ R8, R2, 0.69314718246459960938 ;  /* 0x3f31721802080820 */ /* 0x002fe40000410000 */
[----:B------:R-:W-:Y:S02]  /*16d80*/  @P0 FMUL.FTZ R2, R9, c[0x0][0x2d0] ;  /* 0x0000b40009020a20 */ /* 0x000fe40000410000 */
[C---:B--2---:R-:W-:Y:S02]  /*16d90*/  FMUL.FTZ R34, R3.reuse, R152 ;  /* 0x0000009803227220 */ /* 0x044fe40000410000 */
        /* <DEDUP_REMOVED lines=9> */
[----:B------:R-:W1:Y:S01]  /*16e30*/  @P0 MUFU.RCP R2, R4 ;  /* 0x0000000400020308 */ /* 0x000e620000001000 */
[----:B------:R-:W-:Y:S01]  /*16e40*/  @P0 MOV R6, 0x3f317218 ;  /* 0x3f31721800060802 */ /* 0x000fe20000000f00 */
[----:B------:R-:W-:-:S02]  /*16e50*/  FMUL.FTZ R33, R3, R157 ;  /* 0x0000009d03217220 */ /* 0x000fc40000410000 */
[C---:B------:R-:W-:Y:S02]  /*16e60*/  FMUL.FTZ R112, R3.reuse, R116 ;  /* 0x0000007403707220 */ /* 0x040fe40000410000 */
[C---:B------:R-:W-:Y:S02]  /*16e70*/  FMUL.FTZ R113, R3.reuse, R117 ;  /* 0x0000007503717220 */ /* 0x040fe40000410000 */
[----:B------:R-:W2:Y:S01]  /*16e80*/  @P0 MUFU.LG2 R4, R4 ;  /* 0x0000000400040308 */ /* 0x000ea20000000c00 */
[C---:B------:R-:W-:Y:S02]  /*16e90*/  FMUL.FTZ R22, R3.reuse, R136 ;  /* 0x0000008803167220 */ /* 0x040fe40000410000 */
[C---:B------:R-:W-:Y:S02]  /*16ea0*/  FMUL.FTZ R23, R3.reuse, R137 ;  /* 0x0000008903177220 */ /* 0x040fe40000410000 */
[C---:B------:R-:W-:Y:S02]  /*16eb0*/  FMUL.FTZ R116, R3.reuse, R120 ;  /* 0x0000007803747220 */ /* 0x040fe40000410000 */
[----:B------:R-:W-:-:S02]  /*16ec0*/  FMUL.FTZ R117, R3, R121 ;  /* 0x0000007903757220 */ /* 0x000fc40000410000 */
[C---:B------:R-:W-:Y:S02]  /*16ed0*/  FMUL.FTZ R156, R3.reuse, R128 ;  /* 0x00000080039c7220 */ /* 0x040fe40000410000 */
[C---:B------:R-:W-:Y:S02]  /*16ee0*/  FMUL.FTZ R157, R3.reuse, R129 ;  /* 0x00000081039d7220 */ /* 0x040fe40000410000 */
[C---:B-1----:R-:W-:Y:S02]  /*16ef0*/  FMUL.FTZ R136, R2.reuse, R154 ;  /* 0x0000009a02887220 */ /* 0x042fe40000410000 */
        /* <DEDUP_REMOVED lines=15> */
[----:B--2---:R-:W-:Y:S02]  /*16ff0*/  @P0 FMUL.FTZ R4, R4, 0.69314718246459960938 ;  /* 0x3f31721804040820 */ /* 0x004fe40000410000 */
[----:B------:R-:W-:Y:S02]  /*17000*/  @P0 FMUL.FTZ R6, R6, c[0x0][0x2d0] ;  /* 0x0000b40006060a20 */ /* 0x000fe40000410000 */
        /* <DEDUP_REMOVED lines=98> */
.L_x_1758:
[----:B------:R1:W5:Y:S04]  /*17630*/  LDL R5, [R1] ;  /* 0x0000000001057983 */ /* 0x0003680000100800 */
[----:B------:R-:W2:Y:S01]  /*17640*/  S2R R3, SR_TID.X ;  /* 0x0000000000037919 */ /* 0x000ea20000002100 */
[----:B------:R-:W-:Y:S01]  /*17650*/  BSSY B0, `(.L_x_1851) ;  /* 0x0000011000007945 */ /* 0x000fe20003800000 */
[----:B--2---:R-:W-:-:S13]  /*17660*/  LOP3.LUT P0, RZ, R3, 0xff, RZ, 0xc0, !PT ;  /* 0x000000ff03ff7812 */ /* 0x004fda000780c0ff */
[----:B------:R-:W-:Y:S05]  /*17670*/  @P0 BRA `(.L_x_1852) ;  /* 0x000000e000000947 */ /* 0x000fea0003800000 */
[----:B-1----:R-:W1:Y:S01]  /*17680*/  S2R R3, SR_LANEID ;  /* 0x0000000000037919 */ /* 0x002e620000000000 */
[----:B------:R-:W-:Y:S01]  /*17690*/  VOTEU.ANY UR4, UPT, PT ;  /* 0x0000000000047886 */ /* 0x000fe200038e0100 */
[----:B------:R-:W-:Y:S01]  /*176a0*/  IMAD.MOV.U32 R8, RZ, RZ, c[0x0][0x560] ;  /* 0x00015800ff087624 */ /* 0x000fe200078e00ff */
[----:B----4-:R-:W1:Y:S01]  /*176b0*/  FLO.U32 R4, UR4 ;  /* 0x0000000400047d00 */ /* 0x010e6200080e0000 */
[----:B------:R-:W-:Y:S01]  /*176c0*/  IMAD.MOV.U32 R9, RZ, RZ, c[0x0][0x564] ;  /* 0x00015900ff097624 */ /* 0x000fe200078e00ff */
[----:B-1----:R-:W-:-:S06]  /*176d0*/  ISETP.EQ.U32.AND P0, PT, R4, R3, PT ;  /* 0x000000030400720c */ /* 0x002fcc0003f02070 */
[----:B------:R-:W1:Y:S07]  /*176e0*/  POPC R3, UR4 ;  /* 0x0000000400037d09 */ /* 0x000e6e0008000000 */
[----:B-1----:R-:W2:Y:S04]  /*176f0*/  @P0 ATOMG.E.ADD.STRONG.GPU PT, R3, [R8.64], R3 ;  /* 0x00000003080309a8 */ /* 0x002ea800081ee1c6 */
[----:B--2---:R1:W2:Y:S04]  /*17700*/  SHFL.IDX PT, R4, R3, R4, 0x1f ;  /* 0x00001f0403047589 */ /* 0x0042a800000e0000 */
[----:B-1----:R-:W1:Y:S02]  /*17710*/  S2R R3, SR_LTMASK ;  /* 0x0000000000037919 */ /* 0x002e640000003900 */
[----:B-1----:R-:W-:-:S06]  /*17720*/  LOP3.LUT R3, R3, UR4, RZ, 0xc0, !PT ;  /* 0x0000000403037c12 */ /* 0x002fcc000f8ec0ff */
[----:B------:R-:W2:Y:S02]  /*17730*/  POPC R3, R3 ;  /* 0x0000000300037309 */ /* 0x000ea40000000000 */
[----:B--2--5:R-:W-:-:S05]  /*17740*/  IADD3 R5, R4, c[0x0][0xc], R3 ;  /* 0x0000030004057a10 */ /* 0x024fca0007ffe003 */
[----:B------:R1:W-:Y:S02]  /*17750*/  STL [R1], R5 ;  /* 0x0000000501007387 */ /* 0x0003e40000100800 */
.L_x_1852:
[----:B-1----:R-:W-:Y:S05]  /*17760*/  BSYNC B0 ;  /* 0x0000000000007941 */ /* 0x002fea0003800000 */
.L_x_1851:
[----:B------:R-:W-:Y:S01]  /*17770*/  PRMT R2, R2, 0x9910, RZ ;  /* 0x0000991002027816 */ /* 0x000fe200000000ff */
[----:B------:R-:W-:Y:S01]  /*17780*/  BSSY B1, `(.L_x_1853) ;  /* 0x0000412000017945 */ /* 0x000fe20003800000 */
[----:B-----5:R-:W-:Y:S02]  /*17790*/  IMAD.MOV.U32 R114, RZ, RZ, R5 ;  /* 0x000000ffff727224 */ /* 0x020fe400078e0005 */
[----:B------:R-:W-:-:S13]  /*177a0*/  ISETP.NE.AND P0, PT, R2, RZ, PT ;  /* 0x000000ff0200720c */ /* 0x000fda0003f05270 */
[----:B------:R-:W-:Y:S05]  /*177b0*/  @!P0 BRA `(.L_x_1854) ;  /* 0x000033a000008947 */ /* 0x000fea0003800000 */
[----:B------:R-:W2:Y:S04]  /*177c0*/  LDL R8, [R1+0x1c] ;  /* 0x00001c0001087983 */ /* 0x000ea80000100800 */
[----:B---3--:R-:W3:Y:S04]  /*177d0*/  LDL R13, [R1+0x20] ;  /* 0x00002000010d7983 */ /* 0x008ee80000100800 */
[----:B----4-:R-:W4:Y:S04]  /*177e0*/  LDL R11, [R1+0x28] ;  /* 0x00002800010b7983 */ /* 0x010f280000100800 */
        /* <DEDUP_REMOVED lines=9> */
[----:B--2---:R1:W-:Y:S04]  /*17880*/  STS [R8+0x80], R3 ;  /* 0x0000800308007388 */ /* 0x0043e80000000800 */
[----:B------:R2:W-:Y:S01]  /*17890*/  STS [R8+0x480], R2 ;  /* 0x0004800208007388 */ /* 0x0005e20000000800 */
[----:B-1----:R-:W-:Y:S02]  /*178a0*/  F2FP.PACK_AB R3, R27, R26 ;  /* 0x0000001a1b03723e */ /* 0x002fe400000000ff */
[----:B--2---:R-:W-:-:S03]  /*178b0*/  F2FP.PACK_AB R2, R165, R164 ;  /* 0x000000a4a502723e */ /* 0x004fc600000000ff */
[----:B---3--:R1:W-:Y:S04]  /*178c0*/  STS [R13], R3 ;  /* 0x000000030d007388 */ /* 0x0083e80000000800 */
[----:B------:R2:W-:Y:S01]  /*178d0*/  STS [R13+0x400], R2 ;  /* 0x000400020d007388 */ /* 0x0005e20000000800 */
[----:B-1----:R-:W-:Y:S02]  /*178e0*/  F2FP.PACK_AB R3, R29, R28 ;  /* 0x0000001c1d03723e */ /* 0x002fe400000000ff */
[----:B--2---:R-:W-:-:S03]  /*178f0*/  F2FP.PACK_AB R2, R133, R132 ;  /* 0x000000848502723e */ /* 0x004fc600000000ff */
[----:B----4-:R1:W-:Y:S04]  /*17900*/  STS [R11+0x80], R3 ;  /* 0x000080030b007388 */ /* 0x0103e80000000800 */
        /* <DEDUP_REMOVED lines=121> */
[----:B------:R-:W-:Y:S04]  /*180a0*/  STS [R4+0xc000], R3 ;  /* 0x00c0000304007388 */ /* 0x000fe80000000800 */
[----:B------:R1:W-:Y:S04]  /*180b0*/  STS [R4+0xc400], R2 ;  /* 0x00c4000204007388 */ /* 0x0003e80000000800 */
[----:B------:R-:W-:Y:S01]  /*180c0*/  BAR.SYNC.DEFER_BLOCKING 0x1, 0x100 ;  /* 0x0044000000007b1d */ /* 0x000fe20000010000 */
[----:B------:R-:W-:Y:S02]  /*180d0*/  ISETP.NE.AND.EX P2, PT, RZ, c[0x0][0x504], PT, P2 ;  /* 0x00014100ff007a0c */ /* 0x000fe40003f45320 */
[----:B-1----:R-:W-:-:S04]  /*180e0*/  @P1 IADD3 R2, P0, R252, c[0x0][0x508], RZ ;  /* 0x00014200fc021a10 */ /* 0x002fc80007f1e0ff */
[----:B--2---:R-:W-:Y:S02]  /*180f0*/  @P1 IADD3.X R3, R8, c[0x0][0x50c], RZ, P0, !PT ;  /* 0x0001430008031a10 */ /* 0x004fe400007fe4ff */
[----:B------:R-:W-:-:S03]  /*18100*/  IADD3 R4, P0, R252, c[0x0][0x500], RZ ;  /* 0x00014000fc047a10 */ /* 0x000fc60007f1e0ff */
[----:B------:R1:W5:Y:S01]  /*18110*/  @P1 LDG.E R16, [R2.64] ;  /* 0x0000000602101981 */ /* 0x000362000c1e1900 */
[----:B------:R-:W-:Y:S01]  /*18120*/  IADD3.X R5, R8, c[0x0][0x504], RZ, P0, !PT ;  /* 0x0001410008057a10 */ /* 0x000fe200007fe4ff */
[----:B-1----:R-:W-:-:S06]  /*18130*/  IMAD.MOV.U32 R3, RZ, RZ, RZ ;  /* 0x000000ffff037224 */ /* 0x002fcc00078e00ff */
[----:B------:R1:W5:Y:S01]  /*18140*/  @P2 LDG.E R3, [R4.64] ;  /* 0x0000000604032981 */ /* 0x000362000c1e1900 */
[----:B----4-:R-:W-:-:S04]  /*18150*/  ISETP.NE.AND P0, PT, R6, RZ, PT ;  /* 0x000000ff0600720c */ /* 0x010fc80003f05270 */
[----:B------:R-:W-:Y:S01]  /*18160*/  SEL R2, R6, c[0x0][0x3d4], P0 ;  /* 0x0000f50006027a07 */ /* 0x000fe20000000000 */
[----:B------:R-:W-:Y:S05]  /*18170*/  @P1 BRA `(.L_x_1855) ;  /* 0x0000004000001947 */ /* 0x000fea0003800000 */
[----:B-1----:R-:W-:Y:S05]  /*18180*/  @!P2 BRA `(.L_x_1855) ;  /* 0x000000300000a947 */ /* 0x002fea0003800000 */
[----:B-----5:R1:W2:Y:S04]  /*18190*/  LDG.E R16, [R4.64] ;  /* 0x0000000604107981 */ /* 0x0202a8000c1e1900 */
[----:B-1----:R-:W2:Y:S02]  /*181a0*/  LDG.E R4, [R4.64+0x4] ;  /* 0x0000040604047981 */ /* 0x002ea4000c1e1900 */
[----:B--2---:R-:W-:Y:S02]  /*181b0*/  IADD3 R16, -R16, R4, RZ ;  /* 0x0000000410107210 */ /* 0x004fe40007ffe1ff */
.L_x_1855:
        /* <DEDUP_REMOVED lines=19> */
[----:B------:R-:W-:-:S04]  /*182f0*/  IMAD.WIDE.U32 R10, R14, R5, RZ ;  /* 0x000000050e0a7225 */ /* 0x000fc800078e00ff */
[C---:B------:R-:W-:Y:S02]  /*18300*/  IMAD R6, R8.reuse, R6, R4 ;  /* 0x0000000608067224 */ /* 0x040fe400078e0204 */
[----:B------:R-:W-:-:S04]  /*18310*/  IMAD.WIDE.U32 R8, R8, R2, RZ ;  /* 0x0000000208087225 */ /* 0x000fc800078e00ff */
[----:B------:R-:W-:Y:S01]  /*18320*/  IMAD R4, R15, R5, RZ ;  /* 0x000000050f047224 */ /* 0x000fe200078e02ff */
[----:B------:R-:W-:Y:S01]  /*18330*/  IADD3 R15, P1, P0, R8, R10, R3 ;  /* 0x0000000a080f7210 */ /* 0x000fe2000783e003 */
[----:B------:R-:W-:Y:S01]  /*18340*/  IMAD.IADD R6, R9, 0x1, R6 ;  /* 0x0000000109067824 */ /* 0x000fe200078e0206 */
[----:B------:R-:W-:Y:S01]  /*18350*/  SEL R8, R119, RZ, P2 ;  /* 0x000000ff77087207 */ /* 0x000fe20001000000 */
[----:B------:R-:W-:Y:S02]  /*18360*/  IMAD.IADD R10, R11, 0x1, R4 ;  /* 0x000000010b0a7824 */ /* 0x000fe400078e0204 */
[----:B------:R-:W-:Y:S02]  /*18370*/  IMAD.MOV.U32 R4, RZ, RZ, c[0x0][0x4e8] ;  /* 0x00013a00ff047624 */ /* 0x000fe400078e00ff */
[----:B------:R-:W-:Y:S01]  /*18380*/  IMAD R11, R19, R8, RZ ;  /* 0x00000008130b7224 */ /* 0x000fe200078e02ff */
[----:B------:R-:W-:Y:S01]  /*18390*/  IADD3.X R14, R6, R10, R13, P1, P0 ;  /* 0x0000000a060e7210 */ /* 0x000fe20000fe040d */
[----:B------:R-:W-:Y:S01]  /*183a0*/  IMAD.WIDE.U32 R8, R18, R8, RZ ;  /* 0x0000000812087225 */ /* 0x000fe200078e00ff */
[----:B------:R-:W-:Y:S01]  /*183b0*/  ISETP.NE.AND P3, PT, R4, 0x1, PT ;  /* 0x000000010400780c */ /* 0x000fe20003f65270 */
[----:B------:R-:W2:Y:S02]  /*183c0*/  LDL R18, [R1+0x188] ;  /* 0x0001880001127983 */ /* 0x000ea40000100800 */
[----:B------:R-:W-:-:S04]  /*183d0*/  IMAD R6, R115, 0x80, R118 ;  /* 0x0000008073067824 */ /* 0x000fc800078e0276 */
[----:B------:R-:W-:-:S06]  /*183e0*/  IMAD.MOV.U32 R4, RZ, RZ, R6 ;  /* 0x000000ffff047224 */ /* 0x000fcc00078e0006 */
[----:B------:R-:W-:-:S05]  /*183f0*/  @P3 IMAD.HI.U32 R10, R6, c[0x0][0x4ec], RZ ;  /* 0x00013b00060a3a27 */ /* 0x000fca00078e00ff */
[----:B------:R-:W-:Y:S01]  /*18400*/  @P3 SHF.R.U32.HI R4, RZ, c[0x0][0x4f0], R10 ;  /* 0x00013c00ff043a19 */ /* 0x000fe2000001160a */
[----:B------:R-:W-:-:S03]  /*18410*/  IMAD.IADD R11, R9, 0x1, R11 ;  /* 0x00000001090b7824 */ /* 0x000fc600078e020b */
[----:B------:R-:W-:Y:S02]  /*18420*/  IADD3 R8, P1, P0, R4, R15, R8 ;  /* 0x0000000f04087210 */ /* 0x000fe4000783e008 */
[----:B------:R-:W-:-:S04]  /*18430*/  SHF.R.S32.HI R9, RZ, 0x1f, R4 ;  /* 0x0000001fff097819 */ /* 0x000fc80000011404 */
[----:B------:R-:W-:Y:S02]  /*18440*/  IADD3.X R9, R9, R14, R11, P1, P0 ;  /* 0x0000000e09097210 */ /* 0x000fe40000fe040b */
[----:B------:R-:W1:Y:S01]  /*18450*/  LDC.64 R10, c[0x0][R17+0x160] ;  /* 0x00005800110a7b82 */ /* 0x000e620000000a00 */
[----:B------:R-:W3:Y:S01]  /*18460*/  S2R R119, SR_TID.X ;  /* 0x0000000000777919 */ /* 0x000ee20000002100 */
[----:B------:R-:W-:-:S04]  /*18470*/  IMAD.MOV R4, RZ, RZ, -R4 ;  /* 0x000000ffff047224 */ /* 0x000fc800078e0a04 */
[----:B------:R-:W-:-:S05]  /*18480*/  IMAD R4, R4, c[0x0][0x4e8], R6 ;  /* 0x00013a0004047a24 */ /* 0x000fca00078e0206 */
[----:B------:R-:W-:Y:S02]  /*18490*/  SHF.R.S32.HI R14, RZ, 0x1f, R4 ;  /* 0x0000001fff0e7819 */ /* 0x000fe40000011404 */
[----:B---3--:R-:W-:-:S04]  /*184a0*/  SHF.R.S32.HI R118, RZ, 0x1f, R119 ;  /* 0x0000001fff767819 */ /* 0x008fc80000011477 */
[----:B------:R-:W-:Y:S01]  /*184b0*/  LEA.HI R118, R118, R119, RZ, 0x5 ;  /* 0x0000007776767211 */ /* 0x000fe200078f28ff */
        /* <DEDUP_REMOVED lines=8> */
[----:B------:R-:W-:Y:S02]  /*18540*/  LEA R10, P0, R8, R10, 0x2 ;  /* 0x0000000a080a7211 */ /* 0x000fe400078010ff */
        /* <DEDUP_REMOVED lines=20> */
[----:B------:R-:W-:Y:S01]  /*18690*/  LEA R6, R115, R0, 0x7 ;  /* 0x0000000073067211 */ /* 0x000fe200078e38ff */
[C---:B------:R-:W-:Y:S01]  /*186a0*/  IMAD.WIDE.U32 R8, R3.reuse, c[0x0][0x3a0], RZ ;  /* 0x0000e80003087a25 */ /* 0x040fe200078e00ff */
[----:B-1----:R-:W-:Y:S01]  /*186b0*/  SHF.R.S32.HI R10, RZ, 0x1f, R2 ;  /* 0x0000001fff0a7819 */ /* 0x002fe20000011402 */
[----:B------:R1:W2:Y:S02]  /*186c0*/  LDS.128 R32, [R203+0x80] ;  /* 0x00008000cb207984 */ /* 0x0002a40000000c00 */
[----:B------:R-:W-:-:S02]  /*186d0*/  IMAD R3, R3, c[0x0][0x3a4], R13 ;  /* 0x0000e90003037a24 */ /* 0x000fc400078e020d */
[----:B------:R-:W-:Y:S01]  /*186e0*/  @P3 IMAD.HI.U32 R11, R6, c[0x0][0x4ec], RZ ;  /* 0x00013b00060b3a27 */ /* 0x000fe200078e00ff */
[----:B------:R1:W3:Y:S02]  /*186f0*/  LDS.128 R48, [R203+0x1080] ;  /* 0x00108000cb307984 */ /* 0x0002e40000000c00 */
[----:B------:R-:W-:Y:S01]  /*18700*/  IADD3 R9, R9, R3, RZ ;  /* 0x0000000309097210 */ /* 0x000fe20007ffe0ff */
[----:B------:R-:W-:Y:S01]  /*18710*/  IMAD R10, R10, c[0x0][0x3f0], RZ ;  /* 0x0000fc000a0a7a24 */ /* 0x000fe200078e02ff */
        /* <DEDUP_REMOVED lines=11> */
[----:B------:R-:W-:-:S03]  /*187d0*/  IADD3 R2, -R3, RZ, RZ ;  /* 0x000000ff03027210 */ /* 0x000fc60007ffe1ff */
        /* <DEDUP_REMOVED lines=9> */
[----:B------:R1:W1:Y:S02]  /*18870*/  LDS.128 R40, [R203+0x9080] ;  /* 0x00908000cb287984 */ /* 0x0002640000000c00 */
[----:B------:R-:W-:Y:S01]  /*18880*/  IADD3 R3, R3, R10, RZ ;  /* 0x0000000a03037210 */ /* 0x000fe20007ffe0ff */
[----:B------:R-:W-:Y:S01]  /*18890*/  IMAD R6, R6, c[0x0][0x3d8], RZ ;  /* 0x0000f60006067a24 */ /* 0x000fe200078e02ff */
[----:B------:R1:W1:Y:S03]  /*188a0*/  LDS.128 R56, [R203+0xa080] ;  /* 0x00a08000cb387984 */ /* 0x0002660000000c00 */
[C---:B------:R-:W-:Y:S01]  /*188b0*/  IMAD.WIDE.U32 R2, R5.reuse, c[0x0][0x3d8], R2 ;  /* 0x0000f60005027a25 */ /* 0x040fe200078e0002 */
[----:B------:R1:W1:Y:S03]  /*188c0*/  LDS.128 R72, [R203+0xb080] ;  /* 0x00b08000cb487984 */ /* 0x0002660000000c00 */
[----:B------:R-:W-:Y:S01]  /*188d0*/  IMAD R5, R5, c[0x0][0x3dc], R6 ;  /* 0x0000f70005057a24 */ /* 0x000fe200078e0206 */
[----:B------:R1:W1:Y:S01]  /*188e0*/  LDS.128 R20, [R203+0xc080] ;  /* 0x00c08000cb147984 */ /* 0x0002620000000c00 */
[----:B------:R-:W-:-:S02]  /*188f0*/  LEA R16, P0, R2, c[0x0][0x380], 0x1 ;  /* 0x0000e00002107a11 */ /* 0x000fc400078008ff */
[----:B------:R-:W-:Y:S01]  /*18900*/  LEA R6, R115, R143, 0x7 ;  /* 0x0000008f73067211 */ /* 0x000fe200078e38ff */
[----:B------:R1:W1:Y:S01]  /*18910*/  LDS.128 R36, [R203+0xd080] ;  /* 0x00d08000cb247984 */ /* 0x0002620000000c00 */
[----:B------:R-:W-:-:S03]  /*18920*/  IADD3 R3, R3, R5, RZ ;  /* 0x0000000503037210 */ /* 0x000fc60007ffe0ff */
[----:B------:R1:W1:Y:S01]  /*18930*/  LDS.128 R52, [R203+0xe080] ;  /* 0x00e08000cb347984 */ /* 0x0002620000000c00 */
[----:B------:R-:W-:-:S03]  /*18940*/  LEA.HI.X R13, R2, c[0x0][0x384], R3, 0x1, P0 ;  /* 0x0000e100020d7a11 */ /* 0x000fc600000f0c03 */
[----:B------:R1:W1:Y:S01]  /*18950*/  LDS.128 R68, [R203+0xf080] ;  /* 0x00f08000cb447984 */ /* 0x0002620000000c00 */
[----:B------:R-:W-:Y:S05]  /*18960*/  BRA.DIV ~URZ, `(.L_x_1857) ;  /* 0x00004c227f007947 */ /* 0x000fea000b800000 */
[----:B--234-:R2:W3:Y:S02]  /*18970*/  SHFL.IDX PT, R5, R13, RZ, 0x181f ;  /* 0x00181fff0d057589 */ /* 0x01c4e400000e0000 */
.L_x_1933:
[----:B------:R-:W-:Y:S05]  /*18980*/  BRA.DIV ~URZ, `(.L_x_1858) ;  /* 0x00004c727f007947 */ /* 0x000fea000b800000 */
[----:B------:R4:W2:Y:S02]  /*18990*/  SHFL.IDX PT, R2, R16, RZ, 0x181f ;  /* 0x00181fff10027589 */ /* 0x0008a400000e0000 */
.L_x_1934:
        /* <DEDUP_REMOVED lines=9> */
[CC--:B------:R-:W-:Y:S02]  /*18a30*/  @!P1 LEA R8, P5, R205.reuse, R2.reuse, 0x1 ;  /* 0x00000002cd089211 */ /* 0x0c0fe400078a08ff */
[-C--:B---3--:R-:W-:Y:S02]  /*18a40*/  @!P3 LEA.HI.X R15, R140, R5.reuse, R141, 0x1, P4 ;  /* 0x000000058c0fb211 */ /* 0x088fe400020f0c8d */
        /* <DEDUP_REMOVED lines=8> */
.L_x_1860:
[----:B------:R-:W-:Y:S05]  /*18ad0*/  BSYNC B0 ;  /* 0x0000000000007941 */ /* 0x000fea0003800000 */
.L_x_1859:
[----:B------:R-:W-:Y:S05]  /*18ae0*/  BRA.DIV ~URZ, `(.L_x_1861) ;  /* 0x00004b827f007947 */ /* 0x000fea000b800000 */
[----:B---3--:R3:W4:Y:S04]  /*18af0*/  SHFL.IDX PT, R5, R13, 0x1, 0x181f ;  /* 0x00381f000d057f89 */ /* 0x00872800000e0000 */
[----:B--2---:R3:W2:Y:S02]  /*18b00*/  SHFL.IDX PT, R2, R16, 0x1, 0x181f ;  /* 0x00381f0010027f89 */ /* 0x0046a400000e0000 */
.L_x_1935:
        /* <DEDUP_REMOVED lines=11> */
[-C--:B----4-:R-:W-:Y:S02]  /*18bc0*/  @!P3 LEA.HI.X R15, R140, R5.reuse, R141, 0x1, P4 ;  /* 0x000000058c0fb211 */ /* 0x090fe400020f0c8d */
        /* <DEDUP_REMOVED lines=8> */
.L_x_1863:
[----:B------:R-:W-:Y:S05]  /*18c50*/  BSYNC B0 ;  /* 0x0000000000007941 */ /* 0x000fea0003800000 */
.L_x_1862:
[----:B------:R-:W-:Y:S05]  /*18c60*/  BRA.DIV ~URZ, `(.L_x_1864) ;  /* 0x00004ad27f007947 */ /* 0x000fea000b800000 */
[----:B----4-:R4:W3:Y:S02]  /*18c70*/  SHFL.IDX PT, R5, R13, 0x2, 0x181f ;  /* 0x00581f000d057f89 */ /* 0x0108e400000e0000 */
.L_x_1936:
[----:B------:R-:W-:Y:S05]  /*18c80*/  BRA.DIV ~URZ, `(.L_x_1865) ;  /* 0x00004b227f007947 */ /* 0x000fea000b800000 */
[----:B--2---:R2:W4:Y:S02]  /*18c90*/  SHFL.IDX PT, R2, R16, 0x2, 0x181f ;  /* 0x00581f0010027f89 */ /* 0x00452400000e0000 */
.L_x_1937:
        /* <DEDUP_REMOVED lines=20> */
.L_x_1867:
[----:B------:R-:W-:Y:S05]  /*18de0*/  BSYNC B0 ;  /* 0x0000000000007941 */ /* 0x000fea0003800000 */
.L_x_1866:
[----:B------:R-:W-:Y:S05]  /*18df0*/  BRA.DIV ~URZ, `(.L_x_1868) ;  /* 0x00004a227f007947 */ /* 0x000fea000b800000 */
[----:B---3--:R3:W2:Y:S04]  /*18e00*/  SHFL.IDX PT, R5, R13, 0x3, 0x181f ;  /* 0x00781f000d057f89 */ /* 0x0086a800000e0000 */
[----:B----4-:R3:W4:Y:S02]  /*18e10*/  SHFL.IDX PT, R2, R16, 0x3, 0x181f ;  /* 0x00781f0010027f89 */ /* 0x01072400000e0000 */
.L_x_1938:
        /* <DEDUP_REMOVED lines=17> */
[----:B------:R-:W-:-:S04]  /*18f30*/  LEA R2, P0, R204, R2, 0x1 ;  /* 0x00000002cc027211 */ /* 0x000fc800078008ff */
[----:B------:R-:W-:-:S05]  /*18f40*/  LEA.HI.X R3, R204, R5, R215, 0x1, P0 ;  /* 0x00000005cc037211 */ /* 0x000fca00000f0cd7 */
[----:B------:R2:W-:Y:S01]  /*18f50*/  ST.E.128 [R2.64], R68 ;  /* 0x0000004402007985 */ /* 0x0005e2000c101d06 */
[----:B------:R-:W-:Y:S05]  /*18f60*/  BRA `(.L_x_1869) ;  /* 0x0000293000007947 */ /* 0x000fea0003800000 */
.L_x_1856:
[----:B-1----:R-:W2:Y:S01]  /*18f70*/  LDL.LU R10, [R1+0x40] ;  /* 0x00004000010a7983 */ /* 0x002ea20000300800 */
[----:B------:R-:W-:Y:S02]  /*18f80*/  IMAD R13, R13, c[0x0][0x408], RZ ;  /* 0x000102000d0d7a24 */ /* 0x000fe400078e02ff */
[----:B------:R-:W-:-:S04]  /*18f90*/  IMAD.WIDE.U32 R8, R3, c[0x0][0x408], RZ ;  /* 0x0001020003087a25 */ /* 0x000fc800078e00ff */
        /* <DEDUP_REMOVED lines=8> */
[----:B------:R-:W-:-:S05]  /*19020*/  IMAD R2, R2, c[0x0][0x444], R3 ;  /* 0x0001110002027a24 */ /* 0x000fca00078e0203 */
[----:B------:R-:W-:Y:S02]  /*19030*/  IADD3 R3, R5, R2, RZ ;  /* 0x0000000205037210 */ /* 0x000fe40007ffe0ff */
[----:B------:R-:W-:-:S05]  /*19040*/  MOV R2, R4 ;  /* 0x0000000400027202 */ /* 0x000fca0000000f00 */
[----:B--2---:R-:W-:-:S04]  /*19050*/  IMAD.WIDE.U32 R2, R10, c[0x0][0x448], R2 ;  /* 0x000112000a027a25 */ /* 0x004fc800078e0002 */
[----:B------:R-:W-:Y:S01]  /*19060*/  IMAD R5, R10, c[0x0][0x44c], R3 ;  /* 0x000113000a057a24 */ /* 0x000fe200078e0203 */
[----:B------:R-:W-:Y:S01]  /*19070*/  MOV R4, R2 ;  /* 0x0000000200047202 */ /* 0x000fe20000000f00 */
[----:B------:R-:W-:Y:S01]  /*19080*/  @P3 IMAD.HI.U32 R3, R6, c[0x0][0x4ec], RZ ;  /* 0x00013b0006033a27 */ /* 0x000fe200078e00ff */
[----:B------:R-:W-:-:S04]  /*19090*/  MOV R2, R6 ;  /* 0x0000000600027202 */ /* 0x000fc80000000f00 */
[----:B------:R-:W-:-:S04]  /*190a0*/  @P3 SHF.R.U32.HI R2, RZ, c[0x0][0x4f0], R3 ;  /* 0x00013c00ff023a19 */ /* 0x000fc80000011603 */
[C---:B------:R-:W-:Y:S01]  /*190b0*/  IADD3 R3, -R2.reuse, RZ, RZ ;  /* 0x000000ff02037210 */ /* 0x040fe20007ffe1ff */
[----:B------:R-:W-:-:S04]  /*190c0*/  IMAD.WIDE.U32 R4, R2, c[0x0][0x430], R4 ;  /* 0x00010c0002047a25 */ /* 0x000fc800078e0004 */
[----:B------:R-:W-:Y:S01]  /*190d0*/  IMAD R6, R3, c[0x0][0x4e8], R6 ;  /* 0x00013a0003067a24 */ /* 0x000fe200078e0206 */
[----:B------:R-:W-:-:S05]  /*190e0*/  SHF.R.S32.HI R3, RZ, 0x1f, R2 ;  /* 0x0000001fff037819 */ /* 0x000fca0000011402 */
[----:B------:R-:W-:-:S04]  /*190f0*/  IMAD R3, R3, c[0x0][0x430], RZ ;  /* 0x00010c0003037a24 */ /* 0x000fc800078e02ff */
[----:B------:R-:W-:-:S05]  /*19100*/  IMAD R2, R2, c[0x0][0x434], R3 ;  /* 0x00010d0002027a24 */ /* 0x000fca00078e0203 */
[----:B------:R-:W-:Y:S02]  /*19110*/  IADD3 R3, R5, R2, RZ ;  /* 0x0000000205037210 */ /* 0x000fe40007ffe0ff */
[----:B------:R-:W-:Y:S02]  /*19120*/  MOV R2, R4 ;  /* 0x0000000400027202 */ /* 0x000fe40000000f00 */
        /* <DEDUP_REMOVED lines=9> */
.L_x_1939:
[----:B------:R-:W-:Y:S05]  /*191c0*/  BRA.DIV ~URZ, `(.L_x_1871) ;  /* 0x000047927f007947 */ /* 0x000fea000b800000 */
[----:B------:R3:W4:Y:S02]  /*191d0*/  SHFL.IDX PT, R2, R5, RZ, 0x1c1f ;  /* 0x001c1fff05027589 */ /* 0x00072400000e0000 */
.L_x_1940:
[----:B------:R-:W-:Y:S01]  /*191e0*/  BSSY B0, `(.L_x_1872) ;  /* 0x00000c1000007945 */ /* 0x000fe20003800000 */
[----:B------:R-:W-:Y:S05]  /*191f0*/  @P0 BRA `(.L_x_1873) ;  /* 0x00000bf000000947 */ /* 0x000fea0003800000 */
[----:B------:R-:W5:Y:S04]  /*19200*/  LDL R8, [R1+0x4c] ;  /* 0x00004c0001087983 */ /* 0x000f680000100800 */
[----:B---3--:R-:W3:Y:S04]  /*19210*/  LDL R14, [R1+0xc0] ;  /* 0x0000c000010e7983 */ /* 0x008ee80000100800 */
[----:B----4-:R-:W4:Y:S04]  /*19220*/  LDL R20, [R1+0x158] ;  /* 0x0001580001147983 */ /* 0x010f280000100800 */
[----:B--2---:R-:W2:Y:S04]  /*19230*/  LDL R17, [R1+0xbc] ;  /* 0x0000bc0001117983 */ /* 0x004ea80000100800 */
[----:B------:R-:W2:Y:S04]  /*19240*/  LDL R21, [R1+0xb8] ;  /* 0x0000b80001157983 */ /* 0x000ea80000100800 */
        /* <DEDUP_REMOVED lines=8> */
[----:B-----5:R-:W-:-:S13]  /*192d0*/  ISETP.GE.AND P0, PT, R8, c[0x0][0x3c8], PT ;  /* 0x0000f20008007a0c */ /* 0x020fda0003f06270 */
[----:B------:R-:W-:-:S04]  /*192e0*/  @!P0 IMAD.MOV.U32 R3, RZ, RZ, R4 ;  /* 0x000000ffff038224 */ /* 0x000fc800078e0004 */
[----:B------:R-:W-:Y:S01]  /*192f0*/  @!P0 IMAD.WIDE R8, R8, 0x4, R2 ;  /* 0x0000000408088825 */ /* 0x000fe200078e0202 */
[----:B--2---:R-:W-:Y:S01]  /*19300*/  ISETP.GE.AND P2, PT, R21, c[0x0][0x3c8], PT ;  /* 0x0000f20015007a0c */ /* 0x004fe20003f46270 */
[----:B------:R-:W2:Y:S04]  /*19310*/  LDL R3, [R1+0xa4] ;  /* 0x0000a40001037983 */ /* 0x000ea80000100800 */
[----:B------:R5:W-:Y:S01]  /*19320*/  @!P0 ST.E.64 [R8.64], R24 ;  /* 0x0000001808008985 */ /* 0x000be2000c101b06 */
[----:B---3--:R-:W-:-:S13]  /*19330*/  ISETP.GE.AND P0, PT, R14, c[0x0][0x3c8], PT ;  /* 0x0000f2000e007a0c */ /* 0x008fda0003f06270 */
[C---:B-----5:R-:W-:Y:S01]  /*19340*/  @!P0 LEA R8, P1, R14.reuse, R2, 0x2 ;  /* 0x000000020e088211 */ /* 0x060fe200078210ff */
[----:B------:R-:W3:Y:S03]  /*19350*/  LDL R25, [R1+0x140] ;  /* 0x0001400001197983 */ /* 0x000ee60000100800 */
[----:B----4-:R-:W-:Y:S01]  /*19360*/  @!P0 LEA.HI.X R9, R14, R4, R20, 0x2, P1 ;  /* 0x000000040e098211 */ /* 0x010fe200008f1414 */
[----:B------:R-:W4:Y:S04]  /*19370*/  LDL R24, [R1+0x94] ;  /* 0x0000940001187983 */ /* 0x000f280000100800 */
[----:B------:R-:W5:Y:S04]  /*19380*/  LDL R14, [R1+0x144] ;  /* 0x00014400010e7983 */ /* 0x000f680000100800 */
[----:B------:R1:W-:Y:S01]  /*19390*/  @!P0 ST.E.64 [R8.64], R26 ;  /* 0x0000001a08008985 */ /* 0x0003e2000c101b06 */
[----:B------:R-:W-:-:S03]  /*193a0*/  ISETP.GE.AND P0, PT, R17, c[0x0][0x3c8], PT ;  /* 0x0000f20011007a0c */ /* 0x000fc60003f06270 */
[----:B------:R-:W2:Y:S10]  /*193b0*/  LDL R20, [R1+0xac] ;  /* 0x0000ac0001147983 */ /* 0x000eb40000100800 */
[C---:B-1----:R-:W-:Y:S01]  /*193c0*/  @!P0 LEA R8, P1, R17.reuse, R2, 0x2 ;  /* 0x0000000211088211 */ /* 0x042fe200078210ff */
[----:B------:R-:W3:Y:S03]  /*193d0*/  LDL R26, [R1+0x8c] ;  /* 0x00008c00011a7983 */ /* 0x000ee60000100800 */
[----:B------:R-:W-:Y:S01]  /*193e0*/  @!P0 LEA.HI.X R9, R17, R4, R118, 0x2, P1 ;  /* 0x0000000411098211 */ /* 0x000fe200008f1476 */
[----:B------:R-:W3:Y:S01]  /*193f0*/  LDL R27, [R1+0x11c] ;  /* 0x00011c00011b7983 */ /* 0x000ee20000100800 */
[----:B------:R-:W-:-:S03]  /*19400*/  ISETP.GE.AND P1, PT, R10, c[0x0][0x3c8], PT ;  /* 0x0000f2000a007a0c */ /* 0x000fc60003f26270 */
[----:B------:R-:W4:Y:S04]  /*19410*/  LDL R17, [R1+0xa8] ;  /* 0x0000a80001117983 */ /* 0x000f280000100800 */
[----:B------:R1:W-:Y:S02]  /*19420*/  @!P0 ST.E.64 [R8.64], R28 ;  /* 0x0000001c08008985 */ /* 0x0003e4000c101b06 */
[C---:B-1----:R-:W-:Y:S02]  /*19430*/  @!P2 LEA R8, P0, R21.reuse, R2, 0x2 ;  /* 0x000000021508a211 */ /* 0x042fe400078010ff */
[----:B------:R-:W4:Y:S02]  /*19440*/  LDL R29, [R1+0x9c] ;  /* 0x00009c00011d7983 */ /* 0x000f240000100800 */
[----:B------:R-:W-:-:S02]  /*19450*/  @!P2 LEA.HI.X R9, R21, R4, R115, 0x2, P0 ;  /* 0x000000041509a211 */ /* 0x000fc400000f1473 */
[----:B------:R-:W4:Y:S04]  /*19460*/  LDL R28, [R1+0x124] ;  /* 0x00012400011c7983 */ /* 0x000f280000100800 */
[----:B------:R-:W4:Y:S04]  /*19470*/  LDL R21, [R1+0x13c] ;  /* 0x00013c0001157983 */ /* 0x000f280000100800 */
[----:B------:R1:W-:Y:S02]  /*19480*/  @!P2 ST.E.64 [R8.64], R30 ;  /* 0x0000001e0800a985 */ /* 0x0003e4000c101b06 */
[----:B-1----:R-:W-:-:S02]  /*19490*/  @!P1 LEA R8, P0, R10, R2, 0x2 ;  /* 0x000000020a089211 */ /* 0x002fc400078010ff */
[----:B------:R-:W4:Y:S02]  /*194a0*/  LDL R30, [R1+0x12c] ;  /* 0x00012c00011e7983 */ /* 0x000f240000100800 */
[----:B------:R-:W-:Y:S02]  /*194b0*/  @!P1 LEA.HI.X R9, R10, R4, R19, 0x2, P0 ;  /* 0x000000040a099211 */ /* 0x000fe400000f1413 */
[----:B------:R-:W4:Y:S04]  /*194c0*/  LDL R31, [R1+0x6c] ;  /* 0x00006c00011f7983 */ /* 0x000f280000100800 */
[----:B------:R-:W4:Y:S01]  /*194d0*/  LDL R19, [R1+0x138] ;  /* 0x0001380001137983 */ /* 0x000f220000100800 */
[----:B------:R-:W-:-:S03]  /*194e0*/  ISETP.GE.AND P2, PT, R13, c[0x0][0x3c8], PT ;  /* 0x0000f2000d007a0c */ /* 0x000fc60003f46270 */
[----:B------:R1:W-:Y:S01]  /*194f0*/  @!P1 ST.E.64 [R8.64], R32 ;  /* 0x0000002008009985 */ /* 0x0003e2000c101b06 */
[----:B------:R-:W-:-:S03]  /*19500*/  ISETP.GE.AND P1, PT, R11, c[0x0][0x3c8], PT ;  /* 0x0000f2000b007a0c */ /* 0x000fc60003f26270 */
[----:B------:R-:W4:Y:S06]  /*19510*/  LDL R10, [R1+0xa0] ;  /* 0x0000a000010a7983 */ /* 0x000f2c0000100800 */
[C---:B-1----:R-:W-:Y:S01]  /*19520*/  @!P2 LEA R8, P0, R13.reuse, R2, 0x2 ;  /* 0x000000020d08a211 */ /* 0x042fe200078010ff */
[----:B------:R-:W4:Y:S03]  /*19530*/  LDL R33, [R1+0x74] ;  /* 0x0000740001217983 */ /* 0x000f260000100800 */
[----:B------:R-:W-:Y:S01]  /*19540*/  @!P2 LEA.HI.X R9, R13, R4, R15, 0x2, P0 ;  /* 0x000000040d09a211 */ /* 0x000fe200000f140f */
[----:B------:R-:W4:Y:S04]  /*19550*/  LDL R32, [R1+0xfc] ;  /* 0x0000fc0001207983 */ /* 0x000f280000100800 */
[----:B------:R-:W4:Y:S04]  /*19560*/  LDL R15, [R1+0x134] ;  /* 0x00013400010f7983 */ /* 0x000f280000100800 */
[----:B------:R1:W-:Y:S01]  /*19570*/  @!P2 ST.E.64 [R8.64], R34 ;  /* 0x000000220800a985 */ /* 0x0003e2000c101b06 */
[----:B------:R-:W-:-:S03]  /*19580*/  ISETP.GE.AND P2, PT, R18, c[0x0][0x3c8], PT ;  /* 0x0000f20012007a0c */ /* 0x000fc60003f46270 */
[----:B------:R-:W4:Y:S01]  /*19590*/  LDL R13, [R1+0x98] ;  /* 0x00009800010d7983 */ /* 0x000f220000100800 */
[----:B-1----:R-:W-:-:S03]  /*195a0*/  @!P1 LEA R8, P0, R11, R2, 0x2 ;  /* 0x000000020b089211 */ /* 0x002fc600078010ff */
[----:B------:R-:W4:Y:S01]  /*195b0*/  LDL R34, [R1+0x104] ;  /* 0x0001040001227983 */ /* 0x000f220000100800 */
[----:B-----5:R-:W-:-:S03]  /*195c0*/  @!P1 LEA.HI.X R9, R11, R4, R14, 0x2, P0 ;  /* 0x000000040b099211 */ /* 0x020fc600000f140e */
[----:B------:R-:W5:Y:S04]  /*195d0*/  LDL R11, [R1+0x130] ;  /* 0x00013000010b7983 */ /* 0x000f680000100800 */
[----:B------:R1:W-:Y:S01]  /*195e0*/  @!P1 ST.E.64 [R8.64], R36 ;  /* 0x0000002408009985 */ /* 0x0003e2000c101b06 */
[----:B--2---:R-:W-:-:S03]  /*195f0*/  ISETP.GE.AND P1, PT, R20, c[0x0][0x3c8], PT ;  /* 0x0000f20014007a0c */ /* 0x004fc60003f26270 */
[----:B------:R-:W2:Y:S01]  /*19600*/  LDL R14, [R1+0x90] ;  /* 0x00009000010e7983 */ /* 0x000ea20000100800 */
[----:B-1----:R-:W-:-:S04]  /*19610*/  @!P2 LEA R8, P0, R18, R2, 0x2 ;  /* 0x000000021208a211 */ /* 0x002fc800078010ff */
[----:B---3--:R-:W-:Y:S02]  /*19620*/  @!P2 LEA.HI.X R9, R18, R4, R25, 0x2, P0 ;  /* 0x000000041209a211 */ /* 0x008fe400000f1419 */
[----:B------:R-:W3:Y:S04]  /*19630*/  LDL R18, [R1+0x128] ;  /* 0x0001280001127983 */ /* 0x000ee80000100800 */
[----:B------:R1:W-:Y:S01]  /*19640*/  @!P2 ST.E.64 [R8.64], R40 ;  /* 0x000000280800a985 */ /* 0x0003e2000c101b06 */
[----:B----4-:R-:W-:-:S03]  /*19650*/  ISETP.GE.AND P2, PT, R17, c[0x0][0x3c8], PT ;  /* 0x0000f20011007a0c */ /* 0x010fc60003f46270 */
[----:B------:R-:W4:Y:S01]  /*19660*/  LDL R25, [R1+0x118] ;  /* 0x0001180001197983 */ /* 0x000f220000100800 */
[----:B-1----:R-:W-:-:S04]  /*19670*/  @!P1 LEA R8, P0, R20, R2, 0x2 ;  /* 0x0000000214089211 */ /* 0x002fc800078010ff */
[----:B------:R-:W-:Y:S02]  /*19680*/  @!P1 LEA.HI.X R9, R20, R4, R21, 0x2, P0 ;  /* 0x0000000414099211 */ /* 0x000fe400000f1415 */
[----:B------:R-:W4:Y:S04]  /*19690*/  LDL R21, [R1+0x88] ;  /* 0x0000880001157983 */ /* 0x000f280000100800 */
[----:B------:R1:W-:Y:S01]  /*196a0*/  @!P1 ST.E.64 [R8.64], R44 ;  /* 0x0000002c08009985 */ /* 0x0003e2000c101b06 */
[----:B------:R-:W-:Y:S02]  /*196b0*/  ISETP.GE.AND P3, PT, R29, c[0x0][0x3c8], PT ;  /* 0x0000f2001d007a0c */ /* 0x000fe40003f66270 */
[----:B------:R-:W-:Y:S01]  /*196c0*/  ISETP.GE.AND P4, PT, R24, c[0x0][0x3c8], PT ;  /* 0x0000f20018007a0c */ /* 0x000fe20003f86270 */
[----:B------:R-:W4:Y:S01]  /*196d0*/  LDL R20, [R1+0x7c] ;  /* 0x00007c0001147983 */ /* 0x000f220000100800 */
[----:B-1----:R-:W-:-:S04]  /*196e0*/  @!P2 LEA R8, P0, R17, R2, 0x2 ;  /* 0x000000021108a211 */ /* 0x002fc800078010ff */
[----:B------:R-:W-:Y:S02]  /*196f0*/  @!P2 LEA.HI.X R9, R17, R4, R19, 0x2, P0 ;  /* 0x000000041109a211 */ /* 0x000fe400000f1413 */
[----:B------:R-:W4:Y:S01]  /*19700*/  LDL R19, [R1+0x120] ;  /* 0x0001200001137983 */ /* 0x000f220000100800 */
[----:B------:R-:W-:-:S03]  /*19710*/  ISETP.GE.AND P1, PT, R3, c[0x0][0x3c8], PT ;  /* 0x0000f20003007a0c */ /* 0x000fc60003f26270 */
[----:B------:R1:W-:Y:S01]  /*19720*/  @!P2 ST.E.64 [R8.64], R48 ;  /* 0x000000300800a985 */ /* 0x0003e2000c101b06 */
[----:B------:R-:W-:-:S03]  /*19730*/  ISETP.GE.AND P2, PT, R10, c[0x0][0x3c8], PT ;  /* 0x0000f2000a007a0c */ /* 0x000fc60003f46270 */
[----:B------:R-:W4:Y:S06]  /*19740*/  LDL R17, [R1+0x78] ;  /* 0x0000780001117983 */ /* 0x000f2c0000100800 */
[----:B-1----:R-:W-:-:S04]  /*19750*/  @!P1 LEA R8, P0, R3, R2, 0x2 ;  /* 0x0000000203089211 */ /* 0x002fc800078010ff */
[----:B------:R-:W-:Y:S02]  /*19760*/  @!P1 LEA.HI.X R9, R3, R4, R15, 0x2, P0 ;  /* 0x0000000403099211 */ /* 0x000fe400000f140f */
[----:B------:R-:W4:Y:S04]  /*19770*/  LDL R15, [R1+0x84] ;  /* 0x00008400010f7983 */ /* 0x000f280000100800 */
[----:B------:R1:W-:Y:S01]  /*19780*/  @!P1 ST.E.64 [R8.64], R52 ;  /* 0x0000003408009985 */ /* 0x0003e2000c101b06 */
[----:B------:R-:W-:-:S03]  /*19790*/  ISETP.GE.AND P1, PT, R13, c[0x0][0x3c8], PT ;  /* 0x0000f2000d007a0c */ /* 0x000fc60003f26270 */
[----:B------:R-:W4:Y:S01]  /*197a0*/  LDL R3, [R1+0x80] ;  /* 0x0000800001037983 */ /* 0x000f220000100800 */
[----:B-1----:R-:W-:-:S04]  /*197b0*/  @!P2 LEA R8, P0, R10, R2, 0x2 ;  /* 0x000000020a08a211 */ /* 0x002fc800078010ff */
[----:B-----5:R-:W-:-:S05]  /*197c0*/  @!P2 LEA.HI.X R9, R10, R4, R11, 0x2, P0 ;  /* 0x000000040a09a211 */ /* 0x020fca00000f140b */
[----:B------:R1:W-:Y:S01]  /*197d0*/  @!P2 ST.E.64 [R8.64], R56 ;  /* 0x000000380800a985 */ /* 0x0003e2000c101b06 */
[C---:B------:R-:W-:Y:S02]  /*197e0*/  @!P3 LEA R10, P5, R29.reuse, R2, 0x2 ;  /* 0x000000021d0ab211 */ /* 0x040fe400078a10ff */
[----:B--2---:R-:W-:Y:S02]  /*197f0*/  ISETP.GE.AND P2, PT, R14, c[0x0][0x3c8], PT ;  /* 0x0000f2000e007a0c */ /* 0x004fe40003f46270 */
[----:B------:R-:W-:Y:S02]  /*19800*/  @!P3 LEA.HI.X R11, R29, R4, R30, 0x2, P5 ;  /* 0x000000041d0bb211 */ /* 0x000fe400028f141e */
[----:B------:R-:W2:Y:S01]  /*19810*/  LDL R29, [R1+0x68] ;  /* 0x00006800011d7983 */ /* 0x000ea20000100800 */
[----:B-1----:R-:W-:-:S03]  /*19820*/  @!P1 LEA R8, P0, R13, R2, 0x2 ;  /* 0x000000020d089211 */ /* 0x002fc600078010ff */
[----:B------:R-:W5:Y:S01]  /*19830*/  LDL R30, [R1+0xf8] ;  /* 0x0000f800011e7983 */ /* 0x000f620000100800 */
[----:B---3--:R-:W-:-:S03]  /*19840*/  @!P1 LEA.HI.X R9, R13, R4, R18, 0x2, P0 ;  /* 0x000000040d099211 */ /* 0x008fc600000f1412 */
[----:B------:R-:W3:Y:S04]  /*19850*/  LDL R18, [R1+0x114] ;  /* 0x0001140001127983 */ /* 0x000ee80000100800 */
[----:B------:R-:W2:Y:S04]  /*19860*/  LDL R13, [R1+0x110] ;  /* 0x00011000010d7983 */ /* 0x000ea80000100800 */
[----:B------:R1:W-:Y:S04]  /*19870*/  @!P3 ST.E.64 [R10.64], R60 ;  /* 0x0000003c0a00b985 */ /* 0x0003e8000c101b06 */
[----:B------:R1:W-:Y:S02]  /*19880*/  @!P1 ST.E.64 [R8.64], R64 ;  /* 0x0000004008009985 */ /* 0x0003e4000c101b06 */
[----:B-1----:R-:W-:-:S02]  /*19890*/  @!P4 LEA R10, P5, R24, R2, 0x2 ;  /* 0x00000002180ac211 */ /* 0x002fc400078a10ff */
[----:B------:R-:W-:Y:S02]  /*198a0*/  @!P2 LEA R8, P0, R14, R2, 0x2 ;  /* 0x000000020e08a211 */ /* 0x000fe400078010ff */
[-C--:B------:R-:W-:Y:S02]  /*198b0*/  @!P4 LEA.HI.X R11, R24, R4.reuse, R28, 0x2, P5 ;  /* 0x00000004180bc211 */ /* 0x080fe400028f141c */
[----:B------:R-:W5:Y:S01]  /*198c0*/  LDL R24, [R1+0x10c] ;  /* 0x00010c0001187983 */ /* 0x000f620000100800 */
[----:B----4-:R-:W-:-:S03]  /*198d0*/  @!P2 LEA.HI.X R9, R14, R4, R19, 0x2, P0 ;  /* 0x000000040e09a211 */ /* 0x010fc600000f1413 */
[----:B------:R-:W4:Y:S04]  /*198e0*/  LDL R28, [R1+0xf4] ;  /* 0x0000f400011c7983 */ /* 0x000f280000100800 */
[----:B------:R-:W4:Y:S01]  /*198f0*/  LDL R19, [R1+0x108] ;  /* 0x0001080001137983 */ /* 0x000f220000100800 */
[----:B------:R-:W-:-:S03]  /*19900*/  ISETP.GE.AND P3, PT, R26, c[0x0][0x3c8], PT ;  /* 0x0000f2001a007a0c */ /* 0x000fc60003f66270 */
[----:B------:R1:W-:Y:S01]  /*19910*/  @!P4 ST.E.64 [R10.64], R68 ;  /* 0x000000440a00c985 */ /* 0x0003e2000c101b06 */
[----:B------:R-:W-:-:S03]  /*19920*/  ISETP.GE.AND P1, PT, R21, c[0x0][0x3c8], PT ;  /* 0x0000f20015007a0c */ /* 0x000fc60003f26270 */
[----:B------:R-:W4:Y:S04]  /*19930*/  LDL R14, [R1+0x70] ;  /* 0x00007000010e7983 */ /* 0x000f280000100800 */
[----:B------:R1:W-:Y:S02]  /*19940*/  @!P2 ST.E.64 [R8.64], R72 ;  /* 0x000000480800a985 */ /* 0x0003e4000c101b06 */
[C---:B-1----:R-:W-:Y:S02]  /*19950*/  @!P3 LEA R10, P5, R26.reuse, R2, 0x2 ;  /* 0x000000021a0ab211 */ /* 0x042fe400078a10ff */
[----:B------:R-:W-:Y:S02]  /*19960*/  ISETP.GE.AND P4, PT, R15, c[0x0][0x3c8], PT ;  /* 0x0000f2000f007a0c */ /* 0x000fe40003f86270 */
[----:B------:R-:W-:-:S02]  /*19970*/  @!P3 LEA.HI.X R11, R26, R4, R27, 0x2, P5 ;  /* 0x000000041a0bb211 */ /* 0x000fc400028f141b */
[----:B------:R-:W-:Y:S01]  /*19980*/  @!P1 LEA R8, P0, R21, R2, 0x2 ;  /* 0x0000000215089211 */ /* 0x000fe200078010ff */
[----:B------:R-:W4:Y:S01]  /*19990*/  LDL R27, [R1+0x64] ;  /* 0x00006400011b7983 */ /* 0x000f220000100800 */
[----:B------:R-:W-:-:S03]  /*199a0*/  ISETP.GE.AND P2, PT, R3, c[0x0][0x3c8], PT ;  /* 0x0000f20003007a0c */ /* 0x000fc60003f46270 */
[----:B------:R1:W-:Y:S01]  /*199b0*/  @!P3 ST.E.64 [R10.64], R76 ;  /* 0x0000004c0a00b985 */ /* 0x0003e2000c101b06 */
[----:B------:R-:W-:-:S03]  /*199c0*/  @!P1 LEA.HI.X R9, R21, R4, R25, 0x2, P0 ;  /* 0x0000000415099211 */ /* 0x000fc600000f1419 */
[----:B------:R-:W4:Y:S04]  /*199d0*/  LDL R25, [R1+0x60] ;  /* 0x0000600001197983 */ /* 0x000f280000100800 */
[----:B------:R1:W-:Y:S01]  /*199e0*/  @!P1 ST.E.64 [R8.64], R80 ;  /* 0x0000005008009985 */ /* 0x0003e2000c101b06 */
[----:B------:R-:W-:-:S03]  /*199f0*/  ISETP.GE.AND P3, PT, R20, c[0x0][0x3c8], PT ;  /* 0x0000f20014007a0c */ /* 0x000fc60003f66270 */
[----:B------:R-:W4:Y:S01]  /*19a00*/  LDL R26, [R1+0xf0] ;  /* 0x0000f000011a7983 */ /* 0x000f220000100800 */
[----:B-1----:R-:W-:-:S03]  /*19a10*/  @!P4 LEA R10, P5, R15, R2, 0x2 ;  /* 0x000000020f0ac211 */ /* 0x002fc600078a10ff */
[----:B------:R-:W4:Y:S01]  /*19a20*/  LDL R21, [R1+0x5c] ;  /* 0x00005c0001157983 */ /* 0x000f220000100800 */
[----:B------:R-:W-:Y:S02]  /*19a30*/  @!P2 LEA R8, P0, R3, R2, 0x2 ;  /* 0x000000020308a211 */ /* 0x000fe400078010ff */
[----:B------:R-:W-:Y:S02]  /*19a40*/  ISETP.GE.AND P1, PT, R17, c[0x0][0x3c8], PT ;  /* 0x0000f20011007a0c */ /* 0x000fe40003f26270 */
[-C--:B---3--:R-:W-:Y:S02]  /*19a50*/  @!P4 LEA.HI.X R11, R15, R4.reuse, R18, 0x2, P5 ;  /* 0x000000040f0bc211 */ /* 0x088fe400028f1412 */
[----:B------:R-:W3:Y:S01]  /*19a60*/  LDL R15, [R1+0x100] ;  /* 0x00010000010f7983 */ /* 0x000ee20000100800 */
[----:B--2---:R-:W-:-:S03]  /*19a70*/  @!P2 LEA.HI.X R9, R3, R4, R13, 0x2, P0 ;  /* 0x000000040309a211 */ /* 0x004fc600000f140d */
[----:B------:R-:W2:Y:S04]  /*19a80*/  LDL R3, [R1+0x58] ;  /* 0x0000580001037983 */ /* 0x000ea80000100800 */
[----:B------:R-:W2:Y:S04]  /*19a90*/  LDL R18, [R1+0x54] ;  /* 0x0000540001127983 */ /* 0x000ea80000100800 */
[----:B------:R-:W2:Y:S04]  /*19aa0*/  LDL R13, [R1+0x50] ;  /* 0x00005000010d7983 */ /* 0x000ea80000100800 */
[----:B------:R1:W-:Y:S04]  /*19ab0*/  @!P4 ST.E.64 [R10.64], R84 ;  /* 0x000000540a00c985 */ /* 0x0003e8000c101b06 */
[----:B------:R5:W-:Y:S01]  /*19ac0*/  @!P2 ST.E.64 [R8.64], R88 ;  /* 0x000000580800a985 */ /* 0x000be2000c101b06 */
[----:B-1----:R-:W-:-:S02]  /*19ad0*/  @!P3 LEA R10, P5, R20, R2, 0x2 ;  /* 0x00000002140ab211 */ /* 0x002fc400078a10ff */
[C---:B-----5:R-:W-:Y:S02]  /*19ae0*/  @!P1 LEA R8, P0, R17.reuse, R2, 0x2 ;  /* 0x0000000211089211 */ /* 0x060fe400078010ff */
[-C--:B------:R-:W-:Y:S02]  /*19af0*/  @!P3 LEA.HI.X R11, R20, R4.reuse, R24, 0x2, P5 ;  /* 0x00000004140bb211 */ /* 0x080fe400028f1418 */
[----:B------:R-:W5:Y:S04]  /*19b00*/  LDL R20, [R1+0xe8] ;  /* 0x0000e80001147983 */ /* 0x000f680000100800 */
[----:B------:R-:W5:Y:S01]  /*19b10*/  LDL R24, [R1+0xec] ;  /* 0x0000ec0001187983 */ /* 0x000f620000100800 */
[----:B----4-:R-:W-:-:S03]  /*19b20*/  @!P1 LEA.HI.X R9, R17, R4, R19, 0x2, P0 ;  /* 0x0000000411099211 */ /* 0x010fc600000f1413 */
[----:B------:R-:W4:Y:S04]  /*19b30*/  LDL R19, [R1+0xe4] ;  /* 0x0000e40001137983 */ /* 0x000f280000100800 */
[----:B------:R-:W4:Y:S01]  /*19b40*/  LDL R17, [R1+0xe0] ;  /* 0x0000e00001117983 */ /* 0x000f220000100800 */
[----:B------:R-:W-:Y:S02]  /*19b50*/  ISETP.GE.AND P4, PT, R33, c[0x0][0x3c8], PT ;  /* 0x0000f20021007a0c */ /* 0x000fe40003f86270 */
[----:B------:R-:W-:Y:S01]  /*19b60*/  ISETP.GE.AND P2, PT, R14, c[0x0][0x3c8], PT ;  /* 0x0000f2000e007a0c */ /* 0x000fe20003f46270 */
[----:B------:R1:W-:Y:S01]  /*19b70*/  @!P3 ST.E.64 [R10.64], R92 ;  /* 0x0000005c0a00b985 */ /* 0x0003e2000c101b06 */
[----:B------:R-:W-:-:S03]  /*19b80*/  ISETP.GE.AND P3, PT, R31, c[0x0][0x3c8], PT ;  /* 0x0000f2001f007a0c */ /* 0x000fc60003f66270 */
[----:B------:R1:W-:Y:S01]  /*19b90*/  @!P1 ST.E.64 [R8.64], R96 ;  /* 0x0000006008009985 */ /* 0x0003e2000c101b06 */
[----:B------:R-:W-:-:S05]  /*19ba0*/  ISETP.GE.AND P1, PT, R29, c[0x0][0x3c8], PT ;  /* 0x0000f2001d007a0c */ /* 0x000fca0003f26270 */
[CC--:B-1----:R-:W-:Y:S02]  /*19bb0*/  @!P4 LEA R10, P5, R33.reuse, R2.reuse, 0x2 ;  /* 0x00000002210ac211 */ /* 0x0c2fe400078a10ff */
[----:B------:R-:W-:Y:S02]  /*19bc0*/  @!P2 LEA R8, P0, R14, R2, 0x2 ;  /* 0x000000020e08a211 */ /* 0x000fe400078010ff */
[----:B------:R-:W-:Y:S02]  /*19bd0*/  @!P4 LEA.HI.X R11, R33, R4, R34, 0x2, P5 ;  /* 0x00000004210bc211 */ /* 0x000fe400028f1422 */
[----:B------:R-:W-:-:S03]  /*19be0*/  ISETP.GE.AND P6, PT, R27, c[0x0][0x3c8], PT ;  /* 0x0000f2001b007a0c */ /* 0x000fc60003fc6270 */
[----:B------:R1:W-:Y:S01]  /*19bf0*/  @!P4 ST.E.64 [R10.64], R100 ;  /* 0x000000640a00c985 */ /* 0x0003e2000c101b06 */
[----:B------:R-:W-:Y:S02]  /*19c00*/  ISETP.GE.AND P5, PT, R25, c[0x0][0x3c8], PT ;  /* 0x0000f20019007a0c */ /* 0x000fe40003fa6270 */
[----:B------:R-:W-:Y:S02]  /*19c10*/  ISETP.GE.AND P4, PT, R21, c[0x0][0x3c8], PT ;  /* 0x0000f20015007a0c */ /* 0x000fe40003f86270 */
[----:B---3--:R-:W-:Y:S02]  /*19c20*/  @!P2 LEA.HI.X R9, R14, R4, R15, 0x2, P0 ;  /* 0x000000040e09a211 */ /* 0x008fe400000f140f */
[----:B------:R-:W-:-:S03]  /*19c30*/  @!P3 LEA R14, P0, R31, R2, 0x2 ;  /* 0x000000021f0eb211 */ /* 0x000fc600078010ff */
[----:B------:R3:W-:Y:S01]  /*19c40*/  @!P2 ST.E.64 [R8.64], R104 ;  /* 0x000000680800a985 */ /* 0x0007e2000c101b06 */
[----:B------:R-:W-:Y:S02]  /*19c50*/  @!P3 LEA.HI.X R15, R31, R4, R32, 0x2, P0 ;  /* 0x000000041f0fb211 */ /* 0x000fe400000f1420 */
[----:B-1----:R-:W-:-:S03]  /*19c60*/  @!P6 LEA R10, P0, R27, R2, 0x2 ;  /* 0x000000021b0ae211 */ /* 0x002fc600078010ff */
[----:B------:R1:W-:Y:S01]  /*19c70*/  @!P3 ST.E.64 [R14.64], R152 ;  /* 0x000000980e00b985 */ /* 0x0003e2000c101b06 */
[----:B------:R-:W-:Y:S02]  /*19c80*/  @!P6 LEA.HI.X R11, R27, R4, R28, 0x2, P0 ;  /* 0x000000041b0be211 */ /* 0x000fe400000f141c */
[----:B--2---:R-:W-:Y:S02]  /*19c90*/  ISETP.GE.AND P0, PT, R13, c[0x0][0x3c8], PT ;  /* 0x0000f2000d007a0c */ /* 0x004fe40003f06270 */
[----:B---3--:R-:W-:-:S04]  /*19ca0*/  @!P1 LEA R8, P2, R29, R2, 0x2 ;  /* 0x000000021d089211 */ /* 0x008fc800078410ff */
[----:B------:R-:W-:Y:S02]  /*19cb0*/  @!P1 LEA.HI.X R9, R29, R4, R30, 0x2, P2 ;  /* 0x000000041d099211 */ /* 0x000fe400010f141e */
[----:B------:R-:W-:-:S03]  /*19cc0*/  ISETP.GE.AND P2, PT, R3, c[0x0][0x3c8], PT ;  /* 0x0000f20003007a0c */ /* 0x000fc60003f46270 */
[----:B------:R2:W-:Y:S01]  /*19cd0*/  @!P1 ST.E.64 [R8.64], R108 ;  /* 0x0000006c08009985 */ /* 0x0005e2000c101b06 */
[----:B------:R-:W-:-:S03]  /*19ce0*/  ISETP.GE.AND P1, PT, R18, c[0x0][0x3c8], PT ;  /* 0x0000f20012007a0c */ /* 0x000fc60003f26270 */
[----:B------:R3:W-:Y:S01]  /*19cf0*/  @!P6 ST.E.64 [R10.64], R112 ;  /* 0x000000700a00e985 */ /* 0x0007e2000c101b06 */
[----:B-1----:R-:W-:-:S04]  /*19d00*/  @!P4 LEA R14, P6, R21, R2, 0x2 ;  /* 0x00000002150ec211 */ /* 0x002fc800078c10ff */
[----:B-----5:R-:W-:Y:S02]  /*19d10*/  @!P4 LEA.HI.X R15, R21, R4, R24, 0x2, P6 ;  /* 0x00000004150fc211 */ /* 0x020fe400030f1418 */
[----:B--2---:R-:W-:-:S04]  /*19d20*/  @!P5 LEA R8, P3, R25, R2, 0x2 ;  /* 0x000000021908d211 */ /* 0x004fc800078610ff */
[----:B------:R-:W-:Y:S02]  /*19d30*/  @!P5 LEA.HI.X R9, R25, R4, R26, 0x2, P3 ;  /* 0x000000041909d211 */ /* 0x000fe400018f141a */
[----:B---3--:R-:W-:-:S03]  /*19d40*/  @!P2 LEA R10, P3, R3, R2, 0x2 ;  /* 0x00000002030aa211 */ /* 0x008fc600078610ff */
[----:B------:R1:W-:Y:S01]  /*19d50*/  @!P5 ST.E.64 [R8.64], R116 ;  /* 0x000000740800d985 */ /* 0x0003e2000c101b06 */
[----:B------:R-:W-:-:S03]  /*19d60*/  @!P2 LEA.HI.X R11, R3, R4, R20, 0x2, P3 ;  /* 0x00000004030ba211 */ /* 0x000fc600018f1414 */
[----:B------:R2:W-:Y:S04]  /*19d70*/  @!P4 ST.E.64 [R14.64], R160 ;  /* 0x000000a00e00c985 */ /* 0x0005e8000c101b06 */
[----:B------:R2:W-:Y:S01]  /*19d80*/  @!P2 ST.E.64 [R10.64], R156 ;  /* 0x0000009c0a00a985 */ /* 0x0005e2000c101b06 */
[CC--:B-1----:R-:W-:Y:S02]  /*19d90*/  @!P1 LEA R8, P5, R18.reuse, R2.reuse, 0x2 ;  /* 0x0000000212089211 */ /* 0x0c2fe400078a10ff */
[C---:B------:R-:W-:Y:S02]  /*19da0*/  @!P0 LEA R2, P3, R13.reuse, R2, 0x2 ;  /* 0x000000020d028211 */ /* 0x040fe400078610ff */
[-C--:B----4-:R-:W-:Y:S02]  /*19db0*/  @!P1 LEA.HI.X R9, R18, R4.reuse, R19, 0x2, P5 ;  /* 0x0000000412099211 */ /* 0x090fe400028f1413 */
[----:B------:R-:W-:-:S03]  /*19dc0*/  @!P0 LEA.HI.X R3, R13, R4, R17, 0x2, P3 ;  /* 0x000000040d038211 */ /* 0x000fc600018f1411 */
[----:B------:R2:W-:Y:S04]  /*19dd0*/  @!P1 ST.E.64 [R8.64], R120 ;  /* 0x0000007808009985 */ /* 0x0005e8000c101b06 */
[----:B------:R2:W-:Y:S02]  /*19de0*/  @!P0 ST.E.64 [R2.64], R22 ;  /* 0x0000001602008985 */ /* 0x0005e4000c101b06 */
.L_x_1873:
[----:B------:R-:W-:Y:S05]  /*19df0*/  BSYNC B0 ;  /* 0x0000000000007941 */ /* 0x000fea0003800000 */
.L_x_1872:
[----:B------:R-:W-:Y:S05]  /*19e00*/  BRA.DIV ~URZ, `(.L_x_1874) ;  /* 0x00003bc27f007947 */ /* 0x000fea000b800000 */
[----:B--2---:R2:W1:Y:S04]  /*19e10*/  SHFL.IDX PT, R4, R6, 0x1, 0x1c1f ;  /* 0x003c1f0006047f89 */ /* 0x00446800000e0000 */
[----:B----4-:R2:W4:Y:S02]  /*19e20*/  SHFL.IDX PT, R2, R5, 0x1, 0x1c1f ;  /* 0x003c1f0005027f89 */ /* 0x01052400000e0000 */
.L_x_1941:
[----:B------:R-:W-:-:S13]  /*19e30*/  ISETP.NE.AND P0, PT, R16, RZ, PT ;  /* 0x000000ff1000720c */ /* 0x000fda0003f05270 */
[----:B------:R-:W-:Y:S05]  /*19e40*/  @P0 BRA `(.L_x_1869) ;  /* 0x00001a5000000947 */ /* 0x000fea0003800000 */
[----:B------:R-:W5:Y:S04]  /*19e50*/  LDL R8, [R1+0x4c] ;  /* 0x00004c0001087983 */ /* 0x000f680000100800 */
[----:B-12---:R-:W2:Y:S04]  /*19e60*/  LDL R6, [R1+0xc0] ;  /* 0x0000c00001067983 */ /* 0x006ea80000100800 */
        /* <DEDUP_REMOVED lines=20> */
[----:B------:R-:W-:Y:S01]  /*19fb0*/  @!P3 IMAD.MOV.U32 R3, RZ, RZ, R4 ;  /* 0x000000ffff03b224 */ /* 0x000fe200078e0004 */
[----:B----4-:R-:W-:-:S03]  /*19fc0*/  ISETP.GE.AND P1, PT, R26, c[0x0][0x3c8], PT ;  /* 0x0000f2001a007a0c */ /* 0x010fc60003f26270 */
[----:B------:R-:W-:Y:S02]  /*19fd0*/  @!P3 IMAD.WIDE R8, R8, 0x4, R2 ;  /* 0x000000040808b825 */ /* 0x000fe400078e0202 */
[----:B------:R-:W2:Y:S04]  /*19fe0*/  LDL R3, [R1+0x140] ;  /* 0x0001400001037983 */ /* 0x000ea80000100800 */
[----:B------:R1:W-:Y:S01]  /*19ff0*/  @!P3 ST.E.64 [R8.64], R124 ;  /* 0x0000007c0800b985 */ /* 0x0003e2000c101b06 */
[----:B------:R-:W-:-:S04]  /*1a000*/  @!P2 LEA R14, P3, R6, R2, 0x2 ;  /* 0x00000002060ea211 */ /* 0x000fc800078610ff */
[----:B------:R-:W-:Y:S02]  /*1a010*/  @!P2 LEA.HI.X R15, R6, R4, R22, 0x2, P3 ;  /* 0x00000004060fa211 */ /* 0x000fe400018f1416 */
[C---:B------:R-:W-:Y:S01]  /*1a020*/  @!P1 LEA R10, P4, R26.reuse, R2, 0x2 ;  /* 0x000000021a0a9211 */ /* 0x040fe200078810ff */
[----:B------:R-:W3:Y:S03]  /*1a030*/  LDL R22, [R1+0xa0] ;  /* 0x0000a00001167983 */ /* 0x000ee60000100800 */
[----:B------:R-:W-:Y:S01]  /*1a040*/  @!P1 LEA.HI.X R11, R26, R4, R28, 0x2, P4 ;  /* 0x000000041a0b9211 */ /* 0x000fe200020f141c */
[----:B------:R-:W4:Y:S01]  /*1a050*/  LDL R6, [R1+0xa4] ;  /* 0x0000a40001067983 */ /* 0x000f220000100800 */
[----:B------:R-:W-:Y:S02]  /*1a060*/  ISETP.GE.AND P4, PT, R21, c[0x0][0x3c8], PT ;  /* 0x0000f20015007a0c */ /* 0x000fe40003f86270 */
[C---:B-1----:R-:W-:Y:S01]  /*1a070*/  @!P0 LEA R8, P3, R13.reuse, R2, 0x2 ;  /* 0x000000020d088211 */ /* 0x042fe200078610ff */
[----:B------:R1:W-:Y:S03]  /*1a080*/  @!P2 ST.E.64 [R14.64], R164 ;  /* 0x000000a40e00a985 */ /* 0x0003e6000c101b06 */
[----:B------:R-:W-:Y:S01]  /*1a090*/  @!P0 LEA.HI.X R9, R13, R4, R25, 0x2, P3 ;  /* 0x000000040d098211 */ /* 0x000fe200018f1419 */
[----:B------:R-:W5:Y:S04]  /*1a0a0*/  LDL R26, [R1+0x98] ;  /* 0x00009800011a7983 */ /* 0x000f680000100800 */
[----:B------:R-:W5:Y:S01]  /*1a0b0*/  LDL R25, [R1+0x13c] ;  /* 0x00013c0001197983 */ /* 0x000f620000100800 */
[----:B------:R-:W-:-:S02]  /*1a0c0*/  ISETP.GE.AND P3, PT, R24, c[0x0][0x3c8], PT ;  /* 0x0000f20018007a0c */ /* 0x000fc40003f66270 */
[----:B------:R-:W-:Y:S01]  /*1a0d0*/  ISETP.GE.AND P6, PT, R17, c[0x0][0x3c8], PT ;  /* 0x0000f20011007a0c */ /* 0x000fe20003fc6270 */
[----:B------:R1:W-:Y:S04]  /*1a0e0*/  @!P1 ST.E.64 [R10.64], R132 ;  /* 0x000000840a009985 */ /* 0x0003e8000c101b06 */
[----:B------:R1:W-:Y:S04]  /*1a0f0*/  @!P0 ST.E.64 [R8.64], R128 ;  /* 0x0000008008008985 */ /* 0x0003e8000c101b06 */
[----:B------:R-:W5:Y:S01]  /*1a100*/  LDL R13, [R1+0x9c] ;  /* 0x00009c00010d7983 */ /* 0x000f620000100800 */
[----:B------:R-:W-:-:S03]  /*1a110*/  ISETP.GE.AND P5, PT, R19, c[0x0][0x3c8], PT ;  /* 0x0000f20013007a0c */ /* 0x000fc60003fa6270 */
[----:B------:R-:W5:Y:S01]  /*1a120*/  LDL R28, [R1+0x70] ;  /* 0x00007000011c7983 */ /* 0x000f620000100800 */
[----:B-1----:R-:W-:-:S04]  /*1a130*/  @!P4 LEA R14, P0, R21, R2, 0x2 ;  /* 0x00000002150ec211 */ /* 0x002fc800078010ff */
[----:B------:R-:W-:Y:S02]  /*1a140*/  @!P4 LEA.HI.X R15, R21, R4, R5, 0x2, P0 ;  /* 0x00000004150fc211 */ /* 0x000fe400000f1405 */
[C---:B------:R-:W-:Y:S01]  /*1a150*/  ISETP.GE.AND P0, PT, R24.reuse, c[0x0][0x3c8], PT ;  /* 0x0000f20018007a0c */ /* 0x040fe20003f06270 */
[----:B------:R-:W5:Y:S01]  /*1a160*/  LDL R5, [R1+0x94] ;  /* 0x0000940001057983 */ /* 0x000f620000100800 */
[-C--:B------:R-:W-:Y:S02]  /*1a170*/  @!P3 LEA R10, P1, R24, R2.reuse, 0x2 ;  /* 0x00000002180ab211 */ /* 0x080fe400078210ff */
        /* <DEDUP_REMOVED lines=9> */
[----:B------:R-:W-:-:S03]  /*1a210*/  ISETP.GE.AND P3, PT, R23, c[0x0][0x3c8], PT ;  /* 0x0000f20017007a0c */ /* 0x000fc60003f66270 */
[----:B------:R-:W5:Y:S06]  /*1a220*/  LDL R27, [R1+0x128] ;  /* 0x00012800011b7983 */ /* 0x000f6c0000100800 */
[----:B------:R-:W-:Y:S04]  /*1a230*/  @!P1 ST.E.64 [R14.64], R158 ;  /* 0x0000009e0e009985 */ /* 0x000fe8000c101b06 */
[----:B------:R1:W-:Y:S04]  /*1a240*/  @!P0 ST.E.64 [R10.64], R136 ;  /* 0x000000880a008985 */ /* 0x0003e8000c101b06 */
[----:B------:R2:W-:Y:S01]  /*1a250*/  @!P6 ST.E.64 [R8.64], R38 ;  /* 0x000000260800e985 */ /* 0x0005e2000c101b06 */
[----:B-1----:R-:W-:-:S02]  /*1a260*/  @!P4 LEA R10, P6, R20, R2, 0x2 ;  /* 0x00000002140ac211 */ /* 0x002fc400078c10ff */
[----:B------:R-:W-:-:S04]  /*1a270*/  @!P5 LEA R14, P0, R19, R2, 0x2 ;  /* 0x00000002130ed211 */ /* 0x000fc800078010ff */
[----:B--2---:R-:W-:-:S07]  /*1a280*/  @!P5 LEA.HI.X R15, R19, R4, R3, 0x2, P0 ;  /* 0x00000004130fd211 */ /* 0x004fce00000f1403 */
[----:B------:R-:W-:Y:S01]  /*1a290*/  P2R R3, PR, RZ, 0x40 ;  /* 0x00000040ff037803 */ /* 0x000fe20000000000 */
[----:B------:R-:W2:Y:S03]  /*1a2a0*/  LDL R19, [R1+0x8c] ;  /* 0x00008c0001137983 */ /* 0x000ea60000100800 */
[----:B------:R-:W-:Y:S02]  /*1a2b0*/  ISETP.NE.AND P0, PT, R3, RZ, PT ;  /* 0x000000ff0300720c */ /* 0x000fe40003f05270 */
[C---:B------:R-:W-:Y:S02]  /*1a2c0*/  @!P3 LEA R8, P6, R23.reuse, R2, 0x2 ;  /* 0x000000021708b211 */ /* 0x040fe400078c10ff */
[----:B---3--:R-:W-:Y:S02]  /*1a2d0*/  ISETP.GE.AND P1, PT, R22, c[0x0][0x3c8], PT ;  /* 0x0000f20016007a0c */ /* 0x008fe40003f26270 */
[----:B------:R-:W-:-:S02]  /*1a2e0*/  @!P3 LEA.HI.X R9, R23, R4, R16, 0x2, P6 ;  /* 0x000000041709b211 */ /* 0x000fc400030f1410 */
[----:B------:R-:W3:Y:S01]  /*1a2f0*/  LDL R23, [R1+0x120] ;  /* 0x0001200001177983 */ /* 0x000ee20000100800 */
[----:B----4-:R-:W-:-:S03]  /*1a300*/  ISETP.GE.AND P2, PT, R6, c[0x0][0x3c8], PT ;  /* 0x0000f20006007a0c */ /* 0x010fc60003f46270 */
[----:B------:R1:W-:Y:S04]  /*1a310*/  @!P5 ST.E.64 [R14.64], R162 ;  /* 0x000000a20e00d985 */ /* 0x0003e8000c101b06 */
[----:B------:R-:W4:Y:S01]  /*1a320*/  LDL R16, [R1+0x84] ;  /* 0x0000840001107983 */ /* 0x000f220000100800 */
[----:B-----5:R-:W-:-:S03]  /*1a330*/  @!P4 LEA.HI.X R11, R20, R4, R25, 0x2, P0 ;  /* 0x00000004140bc211 */ /* 0x020fc600000f1419 */
[----:B------:R-:W5:Y:S04]  /*1a340*/  LDL R25, [R1+0x124] ;  /* 0x0001240001197983 */ /* 0x000f680000100800 */
[----:B------:R1:W-:Y:S04]  /*1a350*/  @!P4 ST.E.64 [R10.64], R154 ;  /* 0x0000009a0a00c985 */ /* 0x0003e8000c101b06 */
[----:B------:R1:W-:Y:S02]  /*1a360*/  @!P3 ST.E.64 [R8.64], R42 ;  /* 0x0000002a0800b985 */ /* 0x0003e4000c101b06 */
[----:B-1----:R-:W-:-:S02]  /*1a370*/  @!P2 LEA R14, P3, R6, R2, 0x2 ;  /* 0x00000002060ea211 */ /* 0x002fc400078610ff */
[----:B------:R-:W4:Y:S01]  /*1a380*/  LDL R20, [R1+0x88] ;  /* 0x0000880001147983 */ /* 0x000f220000100800 */
[----:B------:R-:W-:Y:S02]  /*1a390*/  @!P1 LEA R10, P6, R22, R2, 0x2 ;  /* 0x00000002160a9211 */ /* 0x000fe400078c10ff */
[----:B------:R-:W-:Y:S02]  /*1a3a0*/  @!P2 LEA.HI.X R15, R6, R4, R17, 0x2, P3 ;  /* 0x00000004060fa211 */ /* 0x000fe400018f1411 */
[----:B------:R-:W-:Y:S01]  /*1a3b0*/  ISETP.GE.AND P0, PT, R13, c[0x0][0x3c8], PT ;  /* 0x0000f2000d007a0c */ /* 0x000fe20003f06270 */
[----:B------:R-:W4:Y:S08]  /*1a3c0*/  LDL R17, [R1+0x7c] ;  /* 0x00007c0001117983 */ /* 0x000f300000100800 */
[----:B------:R-:W-:-:S02]  /*1a3d0*/  P2R R3, PR, RZ, 0x40 ;  /* 0x00000040ff037803 */ /* 0x000fc40000000000 */
[----:B------:R-:W-:Y:S01]  /*1a3e0*/  ISETP.GE.AND P4, PT, R5, c[0x0][0x3c8], PT ;  /* 0x0000f20005007a0c */ /* 0x000fe20003f86270 */
[----:B------:R-:W4:Y:S01]  /*1a3f0*/  LDL R6, [R1+0x80] ;  /* 0x0000800001067983 */ /* 0x000f220000100800 */
[----:B------:R-:W-:-:S04]  /*1a400*/  ISETP.NE.AND P3, PT, R3, RZ, PT ;  /* 0x000000ff0300720c */ /* 0x000fc80003f65270 */
[----:B------:R-:W-:Y:S02]  /*1a410*/  @!P1 LEA.HI.X R11, R22, R4, R24, 0x2, P3 ;  /* 0x00000004160b9211 */ /* 0x000fe400018f1418 */
[----:B------:R-:W4:Y:S01]  /*1a420*/  LDL R24, [R1+0x11c] ;  /* 0x00011c0001187983 */ /* 0x000f220000100800 */
[----:B------:R-:W-:Y:S02]  /*1a430*/  ISETP.GE.AND P3, PT, R21, c[0x0][0x3c8], PT ;  /* 0x0000f20015007a0c */ /* 0x000fe40003f66270 */
[C---:B------:R-:W-:Y:S01]  /*1a440*/  @!P0 LEA R8, P6, R13.reuse, R2, 0x2 ;  /* 0x000000020d088211 */ /* 0x040fe200078c10ff */
[----:B------:R-:W-:Y:S03]  /*1a450*/  @!P2 ST.E.64 [R14.64], R166 ;  /* 0x000000a60e00a985 */ /* 0x000fe6000c101b06 */
[----:B------:R-:W-:Y:S01]  /*1a460*/  @!P0 LEA.HI.X R9, R13, R4, R18, 0x2, P6 ;  /* 0x000000040d098211 */ /* 0x000fe200030f1412 */
[----:B------:R-:W-:Y:S04]  /*1a470*/  @!P1 ST.E.64 [R10.64], R54 ;  /* 0x000000360a009985 */ /* 0x000fe8000c101b06 */
[----:B------:R1:W-:Y:S04]  /*1a480*/  @!P0 ST.E.64 [R8.64], R46 ;  /* 0x0000002e08008985 */ /* 0x0003e8000c101b06 */
[----:B------:R-:W4:Y:S04]  /*1a490*/  LDL R22, [R1+0x118] ;  /* 0x0001180001167983 */ /* 0x000f280000100800 */
[----:B------:R-:W4:Y:S01]  /*1a4a0*/  LDL R18, [R1+0x114] ;  /* 0x0001140001127983 */ /* 0x000f220000100800 */
[----:B------:R-:W-:-:S03]  /*1a4b0*/  ISETP.GE.AND P5, PT, R26, c[0x0][0x3c8], PT ;  /* 0x0000f2001a007a0c */ /* 0x000fc60003fa6270 */
[----:B------:R-:W4:Y:S01]  /*1a4c0*/  LDL R13, [R1+0x78] ;  /* 0x00007800010d7983 */ /* 0x000f220000100800 */
[-C--:B-1----:R-:W-:Y:S02]  /*1a4d0*/  @!P3 LEA R8, P1, R21, R2.reuse, 0x2 ;  /* 0x000000021508b211 */ /* 0x082fe400078210ff */
[----:B------:R-:W-:-:S11]  /*1a4e0*/  @!P4 LEA R10, P6, R5, R2, 0x2 ;  /* 0x00000002050ac211 */ /* 0x000fd600078c10ff */
[----:B------:R-:W-:Y:S02]  /*1a4f0*/  P2R R3, PR, RZ, 0x2 ;  /* 0x00000002ff037803 */ /* 0x000fe40000000000 */
[----:B------:R-:W-:-:S04]  /*1a500*/  @!P5 LEA R14, P0, R26, R2, 0x2 ;  /* 0x000000021a0ed211 */ /* 0x000fc800078010ff */
[----:B------:R-:W-:Y:S02]  /*1a510*/  @!P5 LEA.HI.X R15, R26, R4, R27, 0x2, P0 ;  /* 0x000000041a0fd211 */ /* 0x000fe400000f141b */
[----:B------:R-:W4:Y:S04]  /*1a520*/  LDL R26, [R1+0x6c] ;  /* 0x00006c00011a7983 */ /* 0x000f280000100800 */
[----:B------:R1:W-:Y:S04]  /*1a530*/  @!P5 ST.E.64 [R14.64], R168 ;  /* 0x000000a80e00d985 */ /* 0x0003e8000c101b06 */
[----:B------:R-:W4:Y:S01]  /*1a540*/  LDL R27, [R1+0xfc] ;  /* 0x0000fc00011b7983 */ /* 0x000f220000100800 */
[----:B--2---:R-:W-:-:S02]  /*1a550*/  ISETP.GE.AND P2, PT, R19, c[0x0][0x3c8], PT ;  /* 0x0000f20013007a0c */ /* 0x004fc40003f46270 */
[-C--:B-----5:R-:W-:Y:S02]  /*1a560*/  @!P4 LEA.HI.X R11, R5, R4.reuse, R25, 0x2, P6 ;  /* 0x00000004050bc211 */ /* 0x0a0fe400030f1419 */
[----:B------:R-:W-:Y:S01]  /*1a570*/  ISETP.NE.AND P6, PT, R3, RZ, PT ;  /* 0x000000ff0300720c */ /* 0x000fe20003fc5270 */
[----:B------:R-:W2:Y:S03]  /*1a580*/  LDL R5, [R1+0x74] ;  /* 0x0000740001057983 */ /* 0x000ea60000100800 */
[----:B---3--:R-:W-:Y:S01]  /*1a590*/  @!P3 LEA.HI.X R9, R21, R4, R23, 0x2, P6 ;  /* 0x000000041509b211 */ /* 0x008fe200030f1417 */
[----:B------:R-:W3:Y:S04]  /*1a5a0*/  LDL R25, [R1+0xf8] ;  /* 0x0000f80001197983 */ /* 0x000ee80000100800 */
[----:B------:R-:W5:Y:S04]  /*1a5b0*/  LDL R23, [R1+0x110] ;  /* 0x0001100001177983 */ /* 0x000f680000100800 */
[----:B------:R-:W2:Y:S04]  /*1a5c0*/  LDL R21, [R1+0x10c] ;  /* 0x00010c0001157983 */ /* 0x000ea80000100800 */
[----:B------:R4:W-:Y:S04]  /*1a5d0*/  @!P4 ST.E.64 [R10.64], R62 ;  /* 0x0000003e0a00c985 */ /* 0x0009e8000c101b06 */
[----:B------:R4:W-:Y:S01]  /*1a5e0*/  @!P3 ST.E.64 [R8.64], R50 ;  /* 0x000000320800b985 */ /* 0x0009e2000c101b06 */
[----:B-1----:R-:W-:-:S04]  /*1a5f0*/  @!P2 LEA R14, P3, R19, R2, 0x2 ;  /* 0x00000002130ea211 */ /* 0x002fc800078610ff */
[----:B----4-:R-:W-:Y:S02]  /*1a600*/  @!P2 LEA.HI.X R15, R19, R4, R24, 0x2, P3 ;  /* 0x00000004130fa211 */ /* 0x010fe400018f1418 */
[----:B------:R-:W4:Y:S01]  /*1a610*/  LDL R19, [R1+0x108] ;  /* 0x0001080001137983 */ /* 0x000f220000100800 */
[----:B------:R-:W-:Y:S02]  /*1a620*/  ISETP.GE.AND P1, PT, R20, c[0x0][0x3c8], PT ;  /* 0x0000f20014007a0c */ /* 0x000fe40003f26270 */
[----:B------:R-:W-:Y:S01]  /*1a630*/  ISETP.GE.AND P0, PT, R16, c[0x0][0x3c8], PT ;  /* 0x0000f20010007a0c */ /* 0x000fe20003f06270 */
[----:B------:R-:W3:Y:S10]  /*1a640*/  LDL R24, [R1+0x68] ;  /* 0x0000680001187983 */ /* 0x000ef40000100800 */
[----:B------:R-:W-:-:S02]  /*1a650*/  @!P1 LEA R10, P6, R20, R2, 0x2 ;  /* 0x00000002140a9211 */ /* 0x000fc400078c10ff */
[----:B------:R-:W-:-:S11]  /*1a660*/  ISETP.GE.AND P4, PT, R17, c[0x0][0x3c8], PT ;  /* 0x0000f20011007a0c */ /* 0x000fd60003f86270 */
        /* <DEDUP_REMOVED lines=8> */
[----:B------:R-:W3:Y:S04]  /*1a6f0*/  LDL R16, [R1+0x64] ;  /* 0x0000640001107983 */ /* 0x000ee80000100800 */
[----:B------:R-:W3:Y:S04]  /*1a700*/  LDL R22, [R1+0x60] ;  /* 0x0000600001167983 */ /* 0x000ee80000100800 */
[----:B------:R1:W-:Y:S01]  /*1a710*/  @!P0 ST.E.64 [R8.64], R58 ;  /* 0x0000003a08008985 */ /* 0x0003e2000c101b06 */
[----:B------:R-:W-:-:S03]  /*1a720*/  ISETP.GE.AND P3, PT, R13, c[0x0][0x3c8], PT ;  /* 0x0000f2000d007a0c */ /* 0x000fc60003f66270 */
[----:B------:R-:W3:Y:S04]  /*1a730*/  LDL R20, [R1+0x5c] ;  /* 0x00005c0001147983 */ /* 0x000ee80000100800 */
[----:B------:R-:W3:Y:S01]  /*1a740*/  LDL R18, [R1+0x58] ;  /* 0x0000580001127983 */ /* 0x000ee20000100800 */
[-C--:B-1----:R-:W-:Y:S02]  /*1a750*/  @!P4 LEA R10, P6, R17, R2.reuse, 0x2 ;  /* 0x00000002110ac211 */ /* 0x082fe400078c10ff */
[----:B------:R-:W-:-:S11]  /*1a760*/  @!P5 LEA R14, P0, R6, R2, 0x2 ;  /* 0x00000002060ed211 */ /* 0x000fd600078010ff */
[----:B------:R-:W-:Y:S02]  /*1a770*/  P2R R3, PR, RZ, 0x40 ;  /* 0x00000040ff037803 */ /* 0x000fe40000000000 */
[----:B------:R-:W-:Y:S02]  /*1a780*/  @!P3 LEA R8, P6, R13, R2, 0x2 ;  /* 0x000000020d08b211 */ /* 0x000fe400078c10ff */
[-C--:B-----5:R-:W-:Y:S02]  /*1a790*/  @!P5 LEA.HI.X R15, R6, R4.reuse, R23, 0x2, P0 ;  /* 0x00000004060fd211 */ /* 0x0a0fe400000f1417 */
[----:B------:R-:W-:Y:S01]  /*1a7a0*/  ISETP.NE.AND P0, PT, R3, RZ, PT ;  /* 0x000000ff0300720c */ /* 0x000fe20003f05270 */
[----:B------:R-:W5:Y:S03]  /*1a7b0*/  LDL R6, [R1+0x54] ;  /* 0x0000540001067983 */ /* 0x000f660000100800 */
[----:B--2---:R-:W-:Y:S01]  /*1a7c0*/  @!P4 LEA.HI.X R11, R17, R4, R21, 0x2, P0 ;  /* 0x00000004110bc211 */ /* 0x004fe200000f1415 */
[----:B------:R-:W2:Y:S04]  /*1a7d0*/  LDL R23, [R1+0xf0] ;  /* 0x0000f00001177983 */ /* 0x000ea80000100800 */
[----:B------:R-:W2:Y:S01]  /*1a7e0*/  LDL R17, [R1+0xf4] ;  /* 0x0000f40001117983 */ /* 0x000ea20000100800 */
[----:B------:R-:W-:-:S03]  /*1a7f0*/  ISETP.GE.AND P2, PT, R5, c[0x0][0x3c8], PT ;  /* 0x0000f20005007a0c */ /* 0x000fc60003f46270 */
[----:B------:R-:W5:Y:S04]  /*1a800*/  LDL R21, [R1+0xec] ;  /* 0x0000ec0001157983 */ /* 0x000f680000100800 */
[----:B------:R1:W-:Y:S04]  /*1a810*/  @!P5 ST.E.64 [R14.64], R172 ;  /* 0x000000ac0e00d985 */ /* 0x0003e8000c101b06 */
[----:B------:R1:W-:Y:S01]  /*1a820*/  @!P4 ST.E.64 [R10.64], R82 ;  /* 0x000000520a00c985 */ /* 0x0003e2000c101b06 */
[----:B----4-:R-:W-:-:S03]  /*1a830*/  @!P3 LEA.HI.X R9, R13, R4, R19, 0x2, P6 ;  /* 0x000000040d09b211 */ /* 0x010fc600030f1413 */
[----:B------:R-:W4:Y:S04]  /*1a840*/  LDL R19, [R1+0xe8] ;  /* 0x0000e80001137983 */ /* 0x000f280000100800 */
[----:B------:R-:W4:Y:S04]  /*1a850*/  LDL R13, [R1+0xe4] ;  /* 0x0000e400010d7983 */ /* 0x000f280000100800 */
[----:B------:R3:W-:Y:S01]  /*1a860*/  @!P3 ST.E.64 [R8.64], R66 ;  /* 0x000000420800b985 */ /* 0x0007e2000c101b06 */
[----:B-1----:R-:W-:-:S04]  /*1a870*/  @!P2 LEA R14, P3, R5, R2, 0x2 ;  /* 0x00000002050ea211 */ /* 0x002fc800078610ff */
[----:B------:R-:W-:Y:S02]  /*1a880*/  @!P2 LEA.HI.X R15, R5, R4, R30, 0x2, P3 ;  /* 0x00000004050fa211 */ /* 0x000fe400018f141e */
[----:B------:R-:W4:Y:S01]  /*1a890*/  LDL R5, [R1+0x50] ;  /* 0x0000500001057983 */ /* 0x000f220000100800 */
[----:B------:R-:W-:Y:S02]  /*1a8a0*/  ISETP.GE.AND P1, PT, R28, c[0x0][0x3c8], PT ;  /* 0x0000f2001c007a0c */ /* 0x000fe40003f26270 */
[----:B------:R-:W-:-:S11]  /*1a8b0*/  ISETP.GE.AND P0, PT, R26, c[0x0][0x3c8], PT ;  /* 0x0000f2001a007a0c */ /* 0x000fd60003f06270 */
[-C--:B------:R-:W-:Y:S02]  /*1a8c0*/  @!P1 LEA R10, P4, R28, R2.reuse, 0x2 ;  /* 0x000000021c0a9211 */ /* 0x080fe400078810ff */
[----:B---3--:R-:W-:Y:S02]  /*1a8d0*/  ISETP.GE.AND P5, PT, R24, c[0x0][0x3c8], PT ;  /* 0x0000f20018007a0c */ /* 0x008fe40003fa6270 */
        /* <DEDUP_REMOVED lines=14> */
[----:B---3--:R-:W-:-:S03]  /*1a9c0*/  @!P4 LEA R8, P6, R16, R2, 0x2 ;  /* 0x000000021008c211 */ /* 0x008fc600078c10ff */
[----:B------:R1:W-:Y:S01]  /*1a9d0*/  @!P5 ST.E.64 [R10.64], R94 ;  /* 0x0000005e0a00d985 */ /* 0x0003e2000c101b06 */
[----:B--2---:R-:W-:Y:S02]  /*1a9e0*/  @!P4 LEA.HI.X R9, R16, R4, R17, 0x2, P6 ;  /* 0x000000041009c211 */ /* 0x004fe400030f1411 */
[-C--:B------:R-:W-:Y:S02]  /*1a9f0*/  @!P3 LEA R16, P5, R22, R2.reuse, 0x2 ;  /* 0x000000021610b211 */ /* 0x080fe400078a10ff */
[----:B-----5:R-:W-:Y:S01]  /*1aa00*/  ISETP.GE.AND P0, PT, R6, c[0x0][0x3c8], PT ;  /* 0x0000f20006007a0c */ /* 0x020fe20003f06270 */
[----:B------:R2:W-:Y:S01]  /*1aa10*/  @!P4 ST.E.64 [R8.64], R98 ;  /* 0x000000620800c985 */ /* 0x0005e2000c101b06 */
[----:B------:R-:W-:-:S09]  /*1aa20*/  @!P2 LEA R14, P6, R20, R2, 0x2 ;  /* 0x00000002140ea211 */ /* 0x000fd200078c10ff */
[----:B------:R-:W-:-:S04]  /*1aa30*/  P2R R3, PR, RZ, 0x20 ;  /* 0x00000020ff037803 */ /* 0x000fc80000000000 */
[----:B------:R-:W-:Y:S02]  /*1aa40*/  ISETP.NE.AND P4, PT, R3, RZ, PT ;  /* 0x000000ff0300720c */ /* 0x000fe40003f85270 */
[----:B-1----:R-:W-:Y:S02]  /*1aa50*/  @!P1 LEA R10, P5, R18, R2, 0x2 ;  /* 0x00000002120a9211 */ /* 0x002fe400078a10ff */
[-C--:B------:R-:W-:Y:S02]  /*1aa60*/  @!P3 LEA.HI.X R17, R22, R4.reuse, R23, 0x2, P4 ;  /* 0x000000041611b211 */ /* 0x080fe400020f1417 */
[----:B------:R-:W-:-:S03]  /*1aa70*/  @!P2 LEA.HI.X R15, R20, R4, R21, 0x2, P6 ;  /* 0x00000004140fa211 */ /* 0x000fc600030f1415 */
[----:B------:R1:W-:Y:S01]  /*1aa80*/  @!P3 ST.E.64 [R16.64], R110 ;  /* 0x0000006e1000b985 */ /* 0x0003e2000c101b06 */
[----:B--2---:R-:W-:Y:S02]  /*1aa90*/  @!P0 LEA R8, P4, R6, R2, 0x2 ;  /* 0x0000000206088211 */ /* 0x004fe400078810ff */
[-C--:B----4-:R-:W-:Y:S01]  /*1aaa0*/  @!P1 LEA.HI.X R11, R18, R4.reuse, R19, 0x2, P5 ;  /* 0x00000004120b9211 */ /* 0x090fe200028f1413 */
[----:B------:R1:W-:Y:S01]  /*1aab0*/  @!P2 ST.E.64 [R14.64], R106 ;  /* 0x0000006a0e00a985 */ /* 0x0003e2000c101b06 */
[----:B------:R-:W-:-:S03]  /*1aac0*/  @!P0 LEA.HI.X R9, R6, R4, R13, 0x2, P4 ;  /* 0x0000000406098211 */ /* 0x000fc600020f140d */
[----:B------:R1:W-:Y:S04]  /*1aad0*/  @!P1 ST.E.64 [R10.64], R102 ;  /* 0x000000660a009985 */ /* 0x0003e8000c101b06 */
[----:B------:R1:W-:Y:S01]  /*1aae0*/  @!P0 ST.E.64 [R8.64], R86 ;  /* 0x0000005608008985 */ /* 0x0003e2000c101b06 */
[----:B------:R-:W-:-:S13]  /*1aaf0*/  ISETP.GE.AND P0, PT, R5, c[0x0][0x3c8], PT ;  /* 0x0000f20005007a0c */ /* 0x000fda0003f06270 */
[----:B------:R-:W-:Y:S05]  /*1ab00*/  @P0 BRA `(.L_x_1869) ;  /* 0x00000d9000000947 */ /* 0x000fea0003800000 */
[----:B------:R-:W2:Y:S01]  /*1ab10*/  LDL R6, [R1+0xe0] ;  /* 0x0000e00001067983 */ /* 0x000ea20000100800 */
[----:B------:R-:W-:-:S04]  /*1ab20*/  LEA R2, P0, R5, R2, 0x2 ;  /* 0x0000000205027211 */ /* 0x000fc800078010ff */
[----:B--2---:R-:W-:-:S05]  /*1ab30*/  LEA.HI.X R3, R5, R4, R6, 0x2, P0 ;  /* 0x0000000405037211 */ /* 0x004fca00000f1406 */
[----:B------:R2:W-:Y:S01]  /*1ab40*/  ST.E.64 [R2.64], R78 ;  /* 0x0000004e02007985 */ /* 0x0005e2000c101b06 */
[----:B------:R-:W-:Y:S05]  /*1ab50*/  BRA `(.L_x_1869) ;  /* 0x00000d4000007947 */ /* 0x000fea0003800000 */
.L_x_1854:
[----:B---3--:R-:W2:Y:S01]  /*1ab60*/  LDL.LU R6, [R1+0x10] ;  /* 0x0000100001067983 */ /* 0x008ea20000300800 */
[----:B------:R-:W-:Y:S02]  /*1ab70*/  ISETP.NE.U32.AND P0, PT, RZ, c[0x0][0x508], PT ;  /* 0x00014200ff007a0c */ /* 0x000fe40003f05070 */
[----:B------:R-:W-:Y:S01]  /*1ab80*/  ISETP.NE.U32.AND P3, PT, RZ, c[0x0][0x500], PT ;  /* 0x00014000ff007a0c */ /* 0x000fe20003f65070 */
[----:B------:R-:W3:Y:S01]  /*1ab90*/  LDL.LU R3, [R1+0x3c] ;  /* 0x00003c0001037983 */ /* 0x000ee20000300800 */
[----:B------:R-:W-:Y:S01]  /*1aba0*/  ISETP.NE.AND.EX P2, PT, RZ, c[0x0][0x50c], PT, P0 ;  /* 0x00014300ff007a0c */ /* 0x000fe20003f45300 */
[----:B------:R-:W-:Y:S01]  /*1abb0*/  IMAD.MOV.U32 R2, RZ, RZ, RZ ;  /* 0x000000ffff027224 */ /* 0x000fe200078e00ff */
[----:B------:R-:W-:Y:S01]  /*1abc0*/  ISETP.NE.AND.EX P3, PT, RZ, c[0x0][0x504], PT, P3 ;  /* 0x00014100ff007a0c */ /* 0x000fe20003f65330 */
[----:B------:R-:W-:Y:S01]  /*1abd0*/  IMAD.MOV.U32 R22, RZ, RZ, c[0x0][0x388] ;  /* 0x0000e200ff167624 */ /* 0x000fe200078e00ff */
[----:B----4-:R-:W-:-:S09]  /*1abe0*/  IADD3 R4, P1, R252, c[0x0][0x500], RZ ;  /* 0x00014000fc047a10 */ /* 0x010fd20007f3e0ff */
[----:B------:R-:W-:Y:S02]  /*1abf0*/  @P2 IADD3 R8, P0, R252, c[0x0][0x508], RZ ;  /* 0x00014200fc082a10 */ /* 0x000fe40007f1e0ff */
[C---:B--2---:R-:W-:Y:S02]  /*1ac00*/  IADD3.X R5, R6.reuse, c[0x0][0x504], RZ, P1, !PT ;  /* 0x0001410006057a10 */ /* 0x044fe40000ffe4ff */
[----:B------:R-:W-:-:S03]  /*1ac10*/  @P2 IADD3.X R9, R6, c[0x0][0x50c], RZ, P0, !PT ;  /* 0x0001430006092a10 */ /* 0x000fc600007fe4ff */
        /* <DEDUP_REMOVED lines=9> */
.L_x_1875:
[----:B------:R-:W2:Y:S04]  /*1acb0*/  LDL.LU R6, [R1+0x8] ;  /* 0x0000080001067983 */ /* 0x000ea80000300800 */
[----:B-1----:R-:W3:Y:S04]  /*1acc0*/  LDL.LU R4, [R1+0x14] ;  /* 0x0000140001047983 */ /* 0x002ee80000300800 */
        /* <DEDUP_REMOVED lines=24> */
[C---:B------:R-:W-:Y:S01]  /*1ae50*/  IMAD.WIDE.U32 R4, R14.reuse, R10, RZ ;  /* 0x0000000a0e047225 */ /* 0x040fe200078e00ff */
        /* <DEDUP_REMOVED lines=15> */
[-C--:B-----5:R-:W-:Y:S02]  /*1af50*/  IMAD R14, R19, R11.reuse, RZ ;  /* 0x0000000b130e7224 */ /* 0x0a0fe400078e02ff */
[----:B------:R-:W-:Y:S01]  /*1af60*/  IMAD.WIDE.U32 R8, R18, R11, RZ ;  /* 0x0000000b12087225 */ /* 0x000fe200078e00ff */
[----:B------:R-:W-:-:S04]  /*1af70*/  SHF.R.S32.HI R11, RZ, 0x1f, R4 ;  /* 0x0000001fff0b7819 */ /* 0x000fc80000011404 */
[----:B------:R-:W-:Y:S02]  /*1af80*/  IADD3 R9, R9, R14, RZ ;  /* 0x0000000e09097210 */ /* 0x000fe40007ffe0ff */
[----:B------:R-:W-:Y:S01]  /*1af90*/  IADD3 R8, P1, P0, R3, R23, R8 ;  /* 0x0000001703087210 */ /* 0x000fe2000783e008 */
[----:B------:R-:W-:-:S03]  /*1afa0*/  IMAD R3, R17, R4, RZ ;  /* 0x0000000411037224 */ /* 0x000fc600078e02ff */
        /* <DEDUP_REMOVED lines=12> */
.L_x_1877:
[----:B------:R-:W-:Y:S05]  /*1b070*/  BSYNC B0 ;  /* 0x0000000000007941 */ /* 0x000fea0003800000 */
.L_x_1876:
[----:B------:R-:W-:-:S13]  /*1b080*/  ISETP.GT.AND P0, PT, R21, 0x1, PT ;  /* 0x000000011500780c */ /* 0x000fda0003f04270 */
[----:B------:R-:W-:Y:S05]  /*1b090*/  @P0 BRA `(.L_x_1869) ;  /* 0x0000080000000947 */ /* 0x000fea0003800000 */
[----:B------:R-:W2:Y:S01]  /*1b0a0*/  LDL.LU R11, [R1+0x4] ;  /* 0x00000400010b7983 */ /* 0x000ea20000300800 */
[----:B------:R-:W-:Y:S01]  /*1b0b0*/  MOV R4, c[0x0][0x4e8] ;  /* 0x00013a0000047a02 */ /* 0x000fe20000000f00 */
[----:B-1----:R-:W-:Y:S02]  /*1b0c0*/  IMAD R3, R20, c[0x0][0x3a0], RZ ;  /* 0x0000e80014037a24 */ /* 0x002fe400078e02ff */
[----:B------:R-:W-:Y:S01]  /*1b0d0*/  IMAD R8, R24, c[0x0][0x3f0], RZ ;  /* 0x0000fc0018087a24 */ /* 0x000fe200078e02ff */
[----:B------:R-:W-:Y:S01]  /*1b0e0*/  ISETP.NE.AND P0, PT, R4, 0x1, PT ;  /* 0x000000010400780c */ /* 0x000fe20003f05270 */
[----:B------:R-:W-:-:S04]  /*1b0f0*/  IMAD.WIDE.U32 R4, R2, c[0x0][0x3a0], RZ ;  /* 0x0000e80002047a25 */ /* 0x000fc800078e00ff */
[----:B------:R-:W-:-:S05]  /*1b100*/  IMAD R2, R2, c[0x0][0x3a4], R3 ;  /* 0x0000e90002027a24 */ /* 0x000fca00078e0203 */
[----:B------:R-:W-:-:S05]  /*1b110*/  IADD3 R5, R5, R2, RZ ;  /* 0x0000000205057210 */ /* 0x000fca0007ffe0ff */
[----:B------:R-:W-:-:S04]  /*1b120*/  IMAD.WIDE.U32 R4, R6, c[0x0][0x3e8], R4 ;  /* 0x0000fa0006047a25 */ /* 0x000fc800078e0004 */
[----:B------:R-:W-:-:S04]  /*1b130*/  IMAD R5, R6, c[0x0][0x3ec], R5 ;  /* 0x0000fb0006057a24 */ /* 0x000fc800078e0205 */
[----:B------:R-:W-:Y:S01]  /*1b140*/  IMAD.WIDE.U32 R4, R10, c[0x0][0x3f0], R4 ;  /* 0x0000fc000a047a25 */ /* 0x000fe200078e0004 */
[C---:B--2---:R-:W-:Y:S02]  /*1b150*/  LEA R3, R11.reuse, R0, 0x7 ;  /* 0x000000000b037211 */ /* 0x044fe400078e38ff */
[----:B------:R-:W-:Y:S02]  /*1b160*/  LEA R13, R11, R143, 0x7 ;  /* 0x0000008f0b0d7211 */ /* 0x000fe400078e38ff */
[----:B------:R-:W-:Y:S01]  /*1b170*/  MOV R2, R3 ;  /* 0x0000000300027202 */ /* 0x000fe20000000f00 */
[----:B------:R-:W-:-:S05]  /*1b180*/  @P0 IMAD.HI.U32 R9, R3, c[0x0][0x4ec], RZ ;  /* 0x00013b0003090a27 */ /* 0x000fca00078e00ff */
[----:B------:R-:W-:Y:S01]  /*1b190*/  @P0 SHF.R.U32.HI R2, RZ, c[0x0][0x4f0], R9 ;  /* 0x00013c00ff020a19 */ /* 0x000fe20000011609 */
[----:B------:R-:W-:-:S03]  /*1b1a0*/  IMAD R9, R10, c[0x0][0x3f4], R8 ;  /* 0x0000fd000a097a24 */ /* 0x000fc600078e0208 */
        /* <DEDUP_REMOVED lines=17> */
.L_x_1942:
[----:B------:R-:W-:Y:S05]  /*1b2c0*/  BRA.DIV ~URZ, `(.L_x_1879) ;  /* 0x000028427f007947 */ /* 0x000fea000b800000 */
[----:B------:R3:W4:Y:S02]  /*1b2d0*/  SHFL.IDX PT, R2, R16, RZ, 0x181f ;  /* 0x00181fff10027589 */ /* 0x00072400000e0000 */
.L_x_1943:
        /* <DEDUP_REMOVED lines=20> */
.L_x_1881:
[----:B------:R-:W-:Y:S05]  /*1b420*/  BSYNC B0 ;  /* 0x0000000000007941 */ /* 0x000fea0003800000 */
.L_x_1880:
[----:B------:R-:W-:Y:S05]  /*1b430*/  BRA.DIV ~URZ, `(.L_x_1882) ;  /* 0x000027427f007947 */ /* 0x000fea000b800000 */
[----:B--2---:R2:W1:Y:S04]  /*1b440*/  SHFL.IDX PT, R4, R5, 0x1, 0x181f ;  /* 0x00381f0005047f89 */ /* 0x00446800000e0000 */
[----:B----4-:R2:W4:Y:S02]  /*1b450*/  SHFL.IDX PT, R2, R16, 0x1, 0x181f ;  /* 0x00381f0010027f89 */ /* 0x01052400000e0000 */
.L_x_1944:
        /* <DEDUP_REMOVED lines=20> */
.L_x_1884:
[----:B------:R-:W-:Y:S05]  /*1b5a0*/  BSYNC B0 ;  /* 0x0000000000007941 */ /* 0x000fea0003800000 */
.L_x_1883:
[----:B------:R-:W-:Y:S05]  /*1b5b0*/  BRA.DIV ~URZ, `(.L_x_1885) ;  /* 0x000026927f007947 */ /* 0x000fea000b800000 */
[----:B-1----:R1:W2:Y:S02]  /*1b5c0*/  SHFL.IDX PT, R4, R5, 0x2, 0x181f ;  /* 0x00581f0005047f89 */ /* 0x0022a400000e0000 */
.L_x_1945:
[----:B------:R-:W-:Y:S05]  /*1b5d0*/  BRA.DIV ~URZ, `(.L_x_1886) ;  /* 0x000026e27f007947 */ /* 0x000fea000b800000 */
[----:B----4-:R4:W1:Y:S02]  /*1b5e0*/  SHFL.IDX PT, R2, R16, 0x2, 0x181f ;  /* 0x00581f0010027f89 */ /* 0x01086400000e0000 */
.L_x_1946:
        /* <DEDUP_REMOVED lines=20> */
.L_x_1888:
[----:B------:R-:W-:Y:S05]  /*1b730*/  BSYNC B0 ;  /* 0x0000000000007941 */ /* 0x000fea0003800000 */
.L_x_1887:
[----:B------:R-:W-:Y:S05]  /*1b740*/  BRA.DIV ~URZ, `(.L_x_1889) ;  /* 0x000025e27f007947 */ /* 0x000fea000b800000 */
[----:B--2---:R2:W3:Y:S04]  /*1b750*/  SHFL.IDX PT, R4, R5, 0x3, 0x181f ;  /* 0x00781f0005047f89 */ /* 0x0044e800000e0000 */
[----:B-1----:R2:W1:Y:S02]  /*1b760*/  SHFL.IDX PT, R2, R16, 0x3, 0x181f ;  /* 0x00781f0010027f89 */ /* 0x00246400000e0000 */
.L_x_1947:
        /* <DEDUP_REMOVED lines=19> */
.L_x_1869:
[----:B------:R-:W-:Y:S05]  /*1b8a0*/  BSYNC B1 ;  /* 0x0000000000017941 */ /* 0x000fea0003800000 */
.L_x_1853:
[----:B-12-4-:R-:W2:Y:S02]  /*1b8b0*/  LDL R2, [R1+0x180] ;  /* 0x0001800001027983 */ /* 0x016ea40000100800 */
[----:B--2---:R-:W-:-:S13]  /*1b8c0*/  ISETP.NE.AND P0, PT, R2, RZ, PT ;  /* 0x000000ff0200720c */ /* 0x004fda0003f05270 */
[----:B------:R-:W-:Y:S01]  /*1b8d0*/  @P0 WARPSYNC 0xffffffff ;  /* 0xffffffff00000948 */ /* 0x000fe20003800000 */
[----:B------:R-:W-:Y:S06]  /*1b8e0*/  @P0 BAR.SYNC.DEFER_BLOCKING 0x5, 0x100 ;  /* 0x0144000000000b1d */ /* 0x000fec0000010000 */
[----:B------:R-:W1:Y:S04]  /*1b8f0*/  @P0 LDS.128 R8, [0x20080] ;  /* 0x02008000ff080984 */ /* 0x000e680000000c00 */
[----:B-1----:R1:W-:Y:S04]  /*1b900*/  @P0 STL.64 [R1], R8 ;  /* 0x0000000801000387 */ /* 0x0023e80000100a00 */
[----:B------:R1:W-:Y:S04]  /*1b910*/  @P0 STL.64 [R1+0x8], R10 ;  /* 0x0000080a01000387 */ /* 0x0003e80000100a00 */
[----:B------:R-:W-:Y:S06]  /*1b920*/  @P0 BAR.ARV 0x4, 0x100 ;  /* 0x0104000000000b1d */ /* 0x000fec0000002000 */
[----:B------:R-:W-:Y:S05]  /*1b930*/  @P0 BRA `(.L_x_1890) ;  /* 0x00000ba000000947 */ /* 0x000fea0003800000 */
[----:B------:R-:W2:Y:S01]  /*1b940*/  S2R R2, SR_TID.X ;  /* 0x0000000000027919 */ /* 0x000ea20000002100 */
[----:B-1----:R-:W-:Y:S01]  /*1b950*/  IMAD.MOV.U32 R9, RZ, RZ, RZ ;  /* 0x000000ffff097224 */ /* 0x002fe200078e00ff */
[----:B--23--:R-:W-:-:S04]  /*1b960*/  LOP3.LUT R16, R2, 0x1f, RZ, 0xc0, !PT ;  /* 0x0000001f02107812 */ /* 0x00cfc800078ec0ff */
[----:B------:R-:W-:Y:S01]  /*1b970*/  ISETP.NE.AND P6, PT, R16, 0x1f, PT ;  /* 0x0000001f1000780c */ /* 0x000fe20003fc5270 */
[----:B------:R-:W-:Y:S10]  /*1b980*/  BRA.DIV ~URZ, `(.L_x_1891) ;  /* 0x000024727f007947 */ /* 0x000ff4000b800000 */
[----:B------:R1:W2:Y:S02]  /*1b990*/  SHFL.IDX PT, R10, R114, RZ, 0x1f ;  /* 0x00001fff720a7589 */ /* 0x0002a400000e0000 */
.L_x_1948:
[----:B------:R-:W-:Y:S05]  /*1b9a0*/  BRA.DIV ~URZ, `(.L_x_1892) ;  /* 0x000024c27f007947 */ /* 0x000fea000b800000 */
[----:B------:R3:W4:Y:S02]  /*1b9b0*/  SHFL.IDX PT, R6, R114, 0x1, 0x1f ;  /* 0x00201f0072067f89 */ /* 0x00072400000e0000 */
.L_x_1949:
        /* <DEDUP_REMOVED lines=19> */
.L_x_1950:
        /* <DEDUP_REMOVED lines=16> */
.L_x_1951:
[----:B---3--:R-:W-:Y:S01]  /*1bbf0*/  IMAD R2, R2, c[0x0][0x538], RZ ;  /* 0x00014e0002027a24 */ /* 0x008fe200078e02ff */
[----:B------:R-:W-:Y:S04]  /*1bc00*/  BSSY B1, `(.L_x_1895) ;  /* 0x0000084000017945 */ /* 0x000fe80003800000 */
[----:B----4-:R-:W-:-:S04]  /*1bc10*/  IADD3 R6, R2, R6, RZ ;  /* 0x0000000602067210 */ /* 0x010fc80007ffe0ff */
[----:B--2---:R-:W-:-:S13]  /*1bc20*/  ISETP.GT.AND P0, PT, R6, R10, PT ;  /* 0x0000000a0600720c */ /* 0x004fda0003f04270 */
[----:B------:R-:W-:Y:S05]  /*1bc30*/  @P0 BRA `(.L_x_1896) ;  /* 0x0000025000000947 */ /* 0x000fea0003800000 */
.L_x_1900:
        /* <DEDUP_REMOVED lines=8> */
[----:B-1----:R-:W-:Y:S02]  /*1bcc0*/  @!P0 MOV R4, 0x4 ;  /* 0x0000000400048802 */ /* 0x002fe40000000f00 */
        /* <DEDUP_REMOVED lines=8> */
.L_x_1952:
        /* <DEDUP_REMOVED lines=16> */
.L_x_1953:
[----:B--2---:R-:W-:-:S05]  /*1be50*/  IMAD R2, R2, c[0x0][0x538], RZ ;  /* 0x00014e0002027a24 */ /* 0x004fca00078e02ff */
[----:B------:R-:W-:-:S04]  /*1be60*/  IADD3 R6, R2, R6, RZ ;  /* 0x0000000602067210 */ /* 0x000fc80007ffe0ff */
[----:B------:R-:W-:-:S13]  /*1be70*/  ISETP.GT.AND P0, PT, R6, R10, PT ;  /* 0x0000000a0600720c */ /* 0x000fda0003f04270 */
[----:B-1----:R-:W-:Y:S05]  /*1be80*/  @!P0 BRA `(.L_x_1900) ;  /* 0xfffffdb000008947 */ /* 0x002fea000383ffff */
.L_x_1896:
[----:B------:R-:W-:-:S05]  /*1be90*/  IADD3 R14, -R2, R6, RZ ;  /* 0x00000006020e7210 */ /* 0x000fca0007ffe1ff */
[----:B------:R-:W-:-:S05]  /*1bea0*/  IMAD R2, R4, c[0x0][0x538], R14 ;  /* 0x00014e0004027a24 */ /* 0x000fca00078e020e */
[----:B------:R-:W-:Y:S01]  /*1beb0*/  ISETP.GT.AND P0, PT, R2, R10, PT ;  /* 0x0000000a0200720c */ /* 0x000fe20003f04270 */
[----:B------:R-:W-:-:S12]  /*1bec0*/  BRA.DIV ~URZ, `(.L_x_1901) ;  /* 0x000024a27f007947 */ /* 0x000fd8000b800000 */
[----:B------:R-:W-:-:S04]  /*1bed0*/  VOTE.ANY R13, PT, !P0 ;  /* 0x00000000000d7806 */ /* 0x000fc800040e0100 */
.L_x_1954:
[----:B------:R2:W3:Y:S01]  /*1bee0*/  POPC R11, R13 ;  /* 0x0000000d000b7309 */ /* 0x0004e20000000000 */
[----:B------:R-:W-:Y:S05]  /*1bef0*/  BRA.DIV ~URZ, `(.L_x_1902) ;  /* 0x000024b27f007947 */ /* 0x000fea000b800000 */
[----:B---3--:R3:W4:Y:S04]  /*1bf00*/  SHFL.IDX PT, R6, R8, R11, 0x1f ;  /* 0x00001f0b08067589 */ /* 0x00872800000e0000 */
[----:B------:R3:W1:Y:S02]  /*1bf10*/  SHFL.IDX PT, R5, R9, R11, 0x1f ;  /* 0x00001f0b09057589 */ /* 0x00066400000e0000 */
.L_x_1955:
[----:B------:R-:W-:Y:S01]  /*1bf20*/  ISETP.NE.AND P0, PT, R13, RZ, PT ;  /* 0x000000ff0d00720c */ /* 0x000fe20003f05270 */
[----:B------:R-:W-:-:S12]  /*1bf30*/  BSSY B0, `(.L_x_1903) ;  /* 0x0000005000007945 */ /* 0x000fd80003800000 */
[----:B------:R-:W-:Y:S05]  /*1bf40*/  @!P0 BRA `(.L_x_1904) ;  /* 0x0000003000008947 */ /* 0x000fea0003800000 */
[----:B------:R-:W-:Y:S01]  /*1bf50*/  IADD3 R2, R11, -0x1, RZ ;  /* 0xffffffff0b027810 */ /* 0x000fe20007ffe0ff */
[----:B------:R-:W-:Y:S05]  /*1bf60*/  BRA.DIV ~URZ, `(.L_x_1905) ;  /* 0x000025127f007947 */ /* 0x000fea000b800000 */
[----:B------:R2:W3:Y:S02]  /*1bf70*/  SHFL.IDX PT, R15, R4, R2, 0x1f ;  /* 0x00001f02040f7589 */ /* 0x0004e400000e0000 */
.L_x_1904:
[----:B------:R-:W-:Y:S05]  /*1bf80*/  BSYNC B0 ;  /* 0x0000000000007941 */ /* 0x000fea0003800000 */
.L_x_1903:
[----:B--23--:R-:W-:Y:S01]  /*1bf90*/  IMAD R13, R15, c[0x0][0x538], R14 ;  /* 0x00014e000f0d7a24 */ /* 0x00cfe200078e020e */
[----:B----4-:R-:W-:Y:S02]  /*1bfa0*/  IABS R3, R6 ;  /* 0x0000000600037213 */ /* 0x010fe40000000000 */
[----:B-1----:R-:W-:Y:S02]  /*1bfb0*/  IABS R4, R5 ;  /* 0x0000000500047213 */ /* 0x002fe40000000000 */
[----:B------:R1:W-:Y:S01]  /*1bfc0*/  STL [R1], R13 ;  /* 0x0000000d01007387 */ /* 0x0003e20000100800 */
[----:B------:R-:W2:Y:S03]  /*1bfd0*/  I2F.RP R8, R3 ;  /* 0x0000000300087306 */ /* 0x000ea60000209400 */
[----:B------:R-:W3:Y:S05]  /*1bfe0*/  LDL.LU R17, [R1+0xc] ;  /* 0x00000c0001117983 */ /* 0x000eea0000300800 */
[----:B--2---:R-:W2:Y:S01]  /*1bff0*/  MUFU.RCP R8, R8 ;  /* 0x0000000800087308 */ /* 0x004ea20000001000 */
[----:B-1----:R-:W-:Y:S01]  /*1c000*/  IMAD.IADD R13, R10, 0x1, -R13 ;  /* 0x000000010a0d7824 */ /* 0x002fe200078e0a0d */
[----:B--2---:R-:W-:-:S06]  /*1c010*/  IADD3 R8, R8, 0xffffffe, RZ ;  /* 0x0ffffffe08087810 */ /* 0x004fcc0007ffe0ff */
[----:B------:R-:W1:Y:S01]  /*1c020*/  F2I.FTZ.U32.TRUNC.NTZ R9, R8 ;  /* 0x0000000800097305 */ /* 0x000e62000021f000 */
[----:B------:R-:W-:Y:S02]  /*1c030*/  MOV R10, R4 ;  /* 0x00000004000a7202 */ /* 0x000fe40000000f00 */
[----:B------:R-:W-:-:S05]  /*1c040*/  IABS R14, R13 ;  /* 0x0000000d000e7213 */ /* 0x000fca0000000000 */
[----:B------:R-:W2:Y:S01]  /*1c050*/  I2F.RP R15, R10 ;  /* 0x0000000a000f7306 */ /* 0x000ea20000209400 */
[----:B-1----:R-:W-:-:S04]  /*1c060*/  IMAD.MOV R2, RZ, RZ, -R9 ;  /* 0x000000ffff027224 */ /* 0x002fc800078e0a09 */
[----:B------:R-:W-:Y:S01]  /*1c070*/  IMAD.MOV.U32 R8, RZ, RZ, R2 ;  /* 0x000000ffff087224 */ /* 0x000fe200078e0002 */
[----:B------:R-:W-:-:S03]  /*1c080*/  IABS R2, R6 ;  /* 0x0000000600027213 */ /* 0x000fc60000000000 */
[----:B------:R-:W-:Y:S02]  /*1c090*/  IMAD R4, R8, R3, RZ ;  /* 0x0000000308047224 */ /* 0x000fe400078e02ff */
[----:B------:R-:W-:Y:S02]  /*1c0a0*/  IMAD.MOV.U32 R8, RZ, RZ, RZ ;  /* 0x000000ffff087224 */ /* 0x000fe400078e00ff */
[----:B------:R-:W-:Y:S02]  /*1c0b0*/  IMAD.MOV R2, RZ, RZ, -R2 ;  /* 0x000000ffff027224 */ /* 0x000fe400078e0a02 */
[----:B------:R-:W-:-:S04]  /*1c0c0*/  IMAD.HI.U32 R9, R9, R4, R8 ;  /* 0x0000000409097227 */ /* 0x000fc800078e0008 */
[----:B------:R-:W-:Y:S01]  /*1c0d0*/  IMAD.MOV.U32 R4, RZ, RZ, R14 ;  /* 0x000000ffff047224 */ /* 0x000fe200078e000e */
[----:B------:R-:W-:-:S03]  /*1c0e0*/  MOV R8, R2 ;  /* 0x0000000200087202 */ /* 0x000fc60000000f00 */
[----:B------:R-:W-:-:S04]  /*1c0f0*/  IMAD.HI.U32 R2, R9, R4, RZ ;  /* 0x0000000409027227 */ /* 0x000fc800078e00ff */
[----:B------:R-:W-:Y:S02]  /*1c100*/  IMAD R4, R2, R8, R4 ;  /* 0x0000000802047224 */ /* 0x000fe400078e0204 */
[----:B--2---:R-:W1:Y:S03]  /*1c110*/  MUFU.RCP R8, R15 ;  /* 0x0000000f00087308 */ /* 0x004e660000001000 */
[----:B------:R-:W-:Y:S02]  /*1c120*/  ISETP.GT.U32.AND P0, PT, R3, R4, PT ;  /* 0x000000040300720c */ /* 0x000fe40003f04070 */
[----:B-1----:R-:W-:-:S11]  /*1c130*/  IADD3 R8, R8, 0xffffffe, RZ ;  /* 0x0ffffffe08087810 */ /* 0x002fd60007ffe0ff */
[----:B------:R-:W-:Y:S01]  /*1c140*/  @!P0 IMAD.IADD R4, R4, 0x1, -R3 ;  /* 0x0000000104048824 */ /* 0x000fe200078e0a03 */
[----:B------:R-:W1:Y:S04]  /*1c150*/  F2I.FTZ.U32.TRUNC.NTZ R9, R8 ;  /* 0x0000000800097305 */ /* 0x000e68000021f000 */
[----:B------:R-:W-:Y:S02]  /*1c160*/  ISETP.GE.U32.AND P2, PT, R4, R3, PT ;  /* 0x000000030400720c */ /* 0x000fe40003f46070 */
[----:B------:R-:W-:Y:S02]  /*1c170*/  LOP3.LUT R3, R13, R6, RZ, 0x3c, !PT ;  /* 0x000000060d037212 */ /* 0x000fe400078e3cff */
[----:B------:R-:W-:Y:S02]  /*1c180*/  @!P0 IADD3 R2, R2, 0x1, RZ ;  /* 0x0000000102028810 */ /* 0x000fe40007ffe0ff */
[----:B------:R-:W-:-:S02]  /*1c190*/  ISETP.GE.AND P1, PT, R3, RZ, PT ;  /* 0x000000ff0300720c */ /* 0x000fc40003f26270 */
[----:B------:R-:W-:-:S05]  /*1c1a0*/  ISETP.NE.AND P0, PT, R6, RZ, PT ;  /* 0x000000ff0600720c */ /* 0x000fca0003f05270 */
[----:B------:R-:W-:Y:S01]  /*1c1b0*/  @P2 IADD3 R2, R2, 0x1, RZ ;  /* 0x0000000102022810 */ /* 0x000fe20007ffe0ff */
[----:B-1----:R-:W-:-:S05]  /*1c1c0*/  IMAD.MOV R3, RZ, RZ, -R9 ;  /* 0x000000ffff037224 */ /* 0x002fca00078e0a09 */
[----:B------:R-:W-:Y:S01]  /*1c1d0*/  MOV R4, R3 ;  /* 0x0000000300047202 */ /* 0x000fe20000000f00 */
[----:B------:R-:W-:Y:S01]  /*1c1e0*/  @!P1 IMAD.MOV R2, RZ, RZ, -R2 ;  /* 0x000000ffff029224 */ /* 0x000fe200078e0a02 */
[----:B------:R-:W-:Y:S02]  /*1c1f0*/  @!P0 LOP3.LUT R2, RZ, R6, RZ, 0x33, !PT ;  /* 0x00000006ff028212 */ /* 0x000fe400078e33ff */
[----:B------:R-:W-:Y:S01]  /*1c200*/  IABS R3, R5 ;  /* 0x0000000500037213 */ /* 0x000fe20000000000 */
[----:B------:R-:W-:Y:S01]  /*1c210*/  IMAD R4, R4, R10, RZ ;  /* 0x0000000a04047224 */ /* 0x000fe200078e02ff */
[----:B------:R-:W-:Y:S01]  /*1c220*/  IABS R15, R2 ;  /* 0x00000002000f7213 */ /* 0x000fe20000000000 */
[----:B------:R-:W-:Y:S02]  /*1c230*/  IMAD.MOV.U32 R8, RZ, RZ, RZ ;  /* 0x000000ffff087224 */ /* 0x000fe400078e00ff */
[----:B------:R-:W-:Y:S02]  /*1c240*/  IMAD.MOV R14, RZ, RZ, -R3 ;  /* 0x000000ffff0e7224 */ /* 0x000fe400078e0a03 */
[----:B------:R-:W-:-:S04]  /*1c250*/  IMAD.HI.U32 R3, R9, R4, R8 ;  /* 0x0000000409037227 */ /* 0x000fc800078e0008 */
[----:B------:R-:W-:Y:S01]  /*1c260*/  IMAD.MOV.U32 R4, RZ, RZ, R15 ;  /* 0x000000ffff047224 */ /* 0x000fe200078e000f */
[----:B------:R-:W-:-:S03]  /*1c270*/  MOV R8, R14 ;  /* 0x0000000e00087202 */ /* 0x000fc60000000f00 */
        /* <DEDUP_REMOVED lines=23> */
.L_x_1897:
[----:B------:R-:W-:Y:S01]  /*1c3f0*/  MOV R2, c[0x0][0x53c] ;  /* 0x00014f0000027a02 */ /* 0x000fe20000000f00 */
[----:B------:R2:W-:Y:S04]  /*1c400*/  STL [R1], R10 ;  /* 0x0000000a01007387 */ /* 0x0005e80000100800 */
[----:B------:R2:W-:Y:S04]  /*1c410*/  STL [R1+0x4], RZ ;  /* 0x000004ff01007387 */ /* 0x0005e80000100800 */
[----:B------:R2:W-:Y:S04]  /*1c420*/  STL [R1+0x8], RZ ;  /* 0x000008ff01007387 */ /* 0x0005e80000100800 */
[----:B------:R2:W-:Y:S02]  /*1c430*/  STL [R1+0xc], R2 ;  /* 0x00000c0201007387 */ /* 0x0005e40000100800 */
.L_x_1906:
[----:B------:R-:W-:Y:S05]  /*1c440*/  BSYNC B1 ;  /* 0x0000000000017941 */ /* 0x000fea0003800000 */
.L_x_1895:
[----:B------:R-:W3:Y:S04]  /*1c450*/  LDL R8, [R1] ;  /* 0x0000000001087983 */ /* 0x000ee80000100800 */
[----:B------:R-:W3:Y:S04]  /*1c460*/  LDL R9, [R1+0x4] ;  /* 0x0000040001097983 */ /* 0x000ee80000100800 */
[----:B--2---:R-:W3:Y:S04]  /*1c470*/  LDL R10, [R1+0x8] ;  /* 0x00000800010a7983 */ /* 0x004ee80000100800 */
[----:B------:R-:W3:Y:S01]  /*1c480*/  LDL R11, [R1+0xc] ;  /* 0x00000c00010b7983 */ /* 0x000ee20000100800 */
[----:B------:R-:W-:Y:S03]  /*1c490*/  WARPSYNC 0xffffffff ;  /* 0xffffffff00007948 */ /* 0x000fe60003800000 */
[----:B------:R-:W-:Y:S01]  /*1c4a0*/  BAR.SYNC.DEFER_BLOCKING 0x4, 0x100 ;  /* 0x0104000000007b1d */ /* 0x000fe20000010000 */
[----:B------:R-:W-:-:S13]  /*1c4b0*/  ISETP.NE.AND P0, PT, R16, RZ, PT ;  /* 0x000000ff1000720c */ /* 0x000fda0003f05270 */
[----:B---3--:R2:W-:Y:S04]  /*1c4c0*/  @!P0 STS.128 [0x20080], R8 ;  /* 0x02008008ff008388 */ /* 0x0085e80000000c00 */
[----:B------:R-:W-:Y:S06]  /*1c4d0*/  BAR.ARV 0x5, 0x100 ;  /* 0x0144000000007b1d */ /* 0x000fec0000002000 */
.L_x_1890:
[----:B-1----:R-:W4:Y:S02]  /*1c4e0*/  LDL R2, [R1+0xc] ;  /* 0x00000c0001027983 */ /* 0x002f240000100800 */
[----:B----4-:R-:W-:-:S13]  /*1c4f0*/  ISETP.GE.AND P0, PT, R2, c[0x0][0x53c], PT ;  /* 0x00014f0002007a0c */ /* 0x010fda0003f06270 */
[----:B--23--:R-:W-:Y:S01]  /*1c500*/  @P0 CALL.REL.NOINC `(.L_x_1907) ;  /* 0x0000001000000944 */ /* 0x00cfe20003c00000 */
[----:B------:R-:W-:Y:S05]  /*1c510*/  BRA `(.L_x_1908) ;  /* 0xfffe5c4000007947 */ /* 0x000fea000383ffff */
.L_x_1907:
[----:B------:R-:W-:Y:S05]  /*1c520*/  EXIT ;  /* 0x000000000000794d */ /* 0x000fea0003800000 */
.L_x_1700:
[----:B------:R-:W-:Y:S01]  /*1c530*/  IMAD.MOV.U32 R2, RZ, RZ, R4 ;  /* 0x000000ffff027224 */ /* 0x000fe200078e0004 */
[----:B------:R-:W-:Y:S02]  /*1c540*/  MOV R5, 0x1 ;  /* 0x0000000100057802 */ /* 0x000fe40000000f00 */
[----:B------:R-:W-:Y:S02]  /*1c550*/  MOV R3, 0x1c570 ;  /* 0x0001c57000037802 */ /* 0x000fe40000000f00 */
[----:B------:R-:W-:Y:S05]  /*1c560*/  CALL.REL.NOINC `($__internal_33_$__cuda_sm70_shflsync_up_p) ;  /* 0x0000203000007944 */ /* 0x000fea0003c00000 */
[----:B------:R-:W-:Y:S01]  /*1c570*/  MOV R0, R5 ;  /* 0x0000000500007202 */ /* 0x000fe20000000f00 */
[----:B------:R-:W-:Y:S05]  /*1c580*/  BRA `(.L_x_1909) ;  /* 0xfffe3ee000007947 */ /* 0x000fea000383ffff */
.L_x_1701:
[----:B------:R-:W-:Y:S01]  /*1c590*/  IMAD.MOV.U32 R2, RZ, RZ, R4 ;  /* 0x000000ffff027224 */ /* 0x000fe200078e0004 */
[----:B------:R-:W-:Y:S02]  /*1c5a0*/  MOV R5, 0x2 ;  /* 0x0000000200057802 */ /* 0x000fe40000000f00 */
[----:B------:R-:W-:Y:S02]  /*1c5b0*/  MOV R3, 0x1c5d0 ;  /* 0x0001c5d000037802 */ /* 0x000fe40000000f00 */
[----:B------:R-:W-:Y:S05]  /*1c5c0*/  CALL.REL.NOINC `($__internal_33_$__cuda_sm70_shflsync_up_p) ;  /* 0x00001fd000007944 */ /* 0x000fea0003c00000 */
[----:B------:R-:W-:Y:S02]  /*1c5d0*/  SEL R5, R5, RZ, P4 ;  /* 0x000000ff05057207 */ /* 0x000fe40002000000 */
[----:B------:R-:W-:-:S03]  /*1c5e0*/  MOV R3, 0x1c630 ;  /* 0x0001c63000037802 */ /* 0x000fc60000000f00 */
[----:B------:R-:W-:Y:S01]  /*1c5f0*/  IMAD.IADD R0, R4, 0x1, R5 ;  /* 0x0000000104007824 */ /* 0x000fe200078e0205 */
[----:B------:R-:W-:-:S03]  /*1c600*/  MOV R5, 0x4 ;  /* 0x0000000400057802 */ /* 0x000fc60000000f00 */
[----:B------:R-:W-:Y:S02]  /*1c610*/  IMAD.MOV.U32 R2, RZ, RZ, R0 ;  /* 0x000000ffff027224 */ /* 0x000fe400078e0000 */
        /* <DEDUP_REMOVED lines=13> */
[----:B------:R-:W-:Y:S01]  /*1c6f0*/  SEL R4, R5, RZ, P1 ;  /* 0x000000ff05047207 */ /* 0x000fe20000800000 */
[----:B------:R-:W-:Y:S01]  /*1c700*/  IMAD.MOV.U32 R208, RZ, RZ, 0x1f ;  /* 0x0000001fffd07424 */ /* 0x000fe200078e00ff */
[----:B------:R-:W-:Y:S02]  /*1c710*/  MOV R3, 0x1f ;  /* 0x0000001f00037802 */ /* 0x000fe40000000f00 */
[----:B------:R-:W-:Y:S01]  /*1c720*/  MOV R2, 0x1c760 ;  /* 0x0001c76000027802 */ /* 0x000fe20000000f00 */
[----:B------:R-:W-:-:S04]  /*1c730*/  IMAD.IADD R4, R0, 0x1, R4 ;  /* 0x0000000100047824 */ /* 0x000fc800078e0204 */
[----:B------:R-:W-:Y:S02]  /*1c740*/  IMAD.MOV.U32 R209, RZ, RZ, R4 ;  /* 0x000000ffffd17224 */ /* 0x000fe400078e0004 */
[----:B------:R-:W-:Y:S05]  /*1c750*/  CALL.REL.NOINC `($__internal_32_$__cuda_sm70_shflsync_idx_p) ;  /* 0x00001df000007944 */ /* 0x000fea0003c00000 */
[----:B------:R-:W-:Y:S01]  /*1c760*/  MOV R0, R208 ;  /* 0x000000d000007202 */ /* 0x000fe20000000f00 */
[----:B------:R-:W-:Y:S05]  /*1c770*/  BRA `(.L_x_1910) ;  /* 0xfffe3df000007947 */ /* 0x000fea000383ffff */
.L_x_1703:
[----:B------:R-:W-:Y:S02]  /*1c780*/  SEL R2, RZ, 0x1, P0 ;  /* 0x00000001ff027807 */ /* 0x000fe40000000000 */
[----:B------:R-:W-:Y:S02]  /*1c790*/  MOV R3, 0x1c7b0 ;  /* 0x0001c7b000037802 */ /* 0x000fe40000000f00 */
[----:B------:R-:W-:Y:S05]  /*1c7a0*/  CALL.REL.NOINC `($__internal_34_$__cuda_sm70_votesync_ballot) ;  /* 0x00001e6000007944 */ /* 0x000fea0003c00000 */
[----:B------:R-:W-:Y:S05]  /*1c7b0*/  BRA `(.L_x_1911) ;  /* 0xfffe3e4000007947 */ /* 0x000fea000383ffff */
.L_x_1704:
[----:B------:R-:W-:Y:S01]  /*1c7c0*/  IMAD.MOV.U32 R209, RZ, RZ, R8 ;  /* 0x000000ffffd17224 */ /* 0x000fe200078e0008 */
[----:B--2---:R-:W-:Y:S01]  /*1c7d0*/  MOV R208, R14 ;  /* 0x0000000e00d07202 */ /* 0x004fe20000000f00 */
[----:B------:R-:W-:Y:S01]  /*1c7e0*/  IMAD.MOV.U32 R3, RZ, RZ, 0x1f ;  /* 0x0000001fff037424 */ /* 0x000fe200078e00ff */
[----:B------:R-:W-:Y:S02]  /*1c7f0*/  MOV R2, 0x1c810 ;  /* 0x0001c81000027802 */ /* 0x000fe40000000f00 */
[----:B-1----:R-:W-:Y:S05]  /*1c800*/  CALL.REL.NOINC `($__internal_32_$__cuda_sm70_shflsync_idx_p) ;  /* 0x00001d4000007944 */ /* 0x002fea0003c00000 */
[----:B------:R-:W-:Y:S01]  /*1c810*/  IMAD.MOV.U32 R11, RZ, RZ, R208 ;  /* 0x000000ffff0b7224 */ /* 0x000fe200078e00d0 */
[----:B------:R-:W-:Y:S01]  /*1c820*/  MOV R209, R7 ;  /* 0x0000000700d17202 */ /* 0x000fe20000000f00 */
[----:B------:R-:W-:Y:S01]  /*1c830*/  IMAD.MOV.U32 R6, RZ, RZ, RZ ;  /* 0x000000ffff067224 */ /* 0x000fe200078e00ff */
[----:B------:R-:W-:Y:S01]  /*1c840*/  MOV R208, R14 ;  /* 0x0000000e00d07202 */ /* 0x000fe20000000f00 */
[----:B------:R-:W-:Y:S01]  /*1c850*/  IMAD.MOV.U32 R3, RZ, RZ, 0x1f ;  /* 0x0000001fff037424 */ /* 0x000fe200078e00ff */
[----:B------:R-:W-:-:S02]  /*1c860*/  MOV R2, 0x1c880 ;  /* 0x0001c88000027802 */ /* 0x000fc40000000f00 */
[----:B------:R-:W-:Y:S05]  /*1c870*/  CALL.REL.NOINC `($__internal_32_$__cuda_sm70_shflsync_idx_p) ;  /* 0x00001cd000007944 */ /* 0x000fea0003c00000 */
[----:B------:R-:W-:Y:S01]  /*1c880*/  MOV R10, R208 ;  /* 0x000000d0000a7202 */ /* 0x000fe20000000f00 */
[----:B------:R-:W-:Y:S05]  /*1c890*/  BRA `(.L_x_1912) ;  /* 0xfffe3db000007947 */ /* 0x000fea000383ffff */
.L_x_1707:
[----:B------:R-:W-:Y:S01]  /*1c8a0*/  IMAD.MOV.U32 R209, RZ, RZ, R4 ;  /* 0x000000ffffd17224 */ /* 0x000fe200078e0004 */
[----:B------:R-:W-:-:S02]  /*1c8b0*/  MOV R3, 0x1f ;  /* 0x0000001f00037802 */ /* 0x000fc40000000f00 */
[----:B------:R-:W-:Y:S02]  /*1c8c0*/  MOV R2, 0x1c8e0 ;  /* 0x0001c8e000027802 */ /* 0x000fe40000000f00 */
[----:B-1234-:R-:W-:Y:S05]  /*1c8d0*/  CALL.REL.NOINC `($__internal_32_$__cuda_sm70_shflsync_idx_p) ;  /* 0x00001c7000007944 */ /* 0x01efea0003c00000 */
[----:B------:R-:W-:Y:S01]  /*1c8e0*/  MOV R6, R208 ;  /* 0x000000d000067202 */ /* 0x000fe20000000f00 */
[----:B------:R-:W-:Y:S05]  /*1c8f0*/  BRA `(.L_x_1706) ;  /* 0xfffe3db000007947 */ /* 0x000fea000383ffff */
.L_x_1759:
[----:B------:R-:W-:Y:S01]  /*1c900*/  IMAD.MOV.U32 R209, RZ, RZ, R5 ;  /* 0x000000ffffd17224 */ /* 0x000fe200078e0005 */
[----:B------:R-:W-:Y:S01]  /*1c910*/  MOV R208, RZ ;  /* 0x000000ff00d07202 */ /* 0x000fe20000000f00 */
[----:B------:R-:W-:Y:S01]  /*1c920*/  IMAD.MOV.U32 R3, RZ, RZ, 0x181f ;  /* 0x0000181fff037424 */ /* 0x000fe200078e00ff */
[----:B------:R-:W-:Y:S02]  /*1c930*/  MOV R2, 0x1c950 ;  /* 0x0001c95000027802 */ /* 0x000fe40000000f00 */
[----:B-----5:R-:W-:Y:S05]  /*1c940*/  CALL.REL.NOINC `($__internal_32_$__cuda_sm70_shflsync_idx_p) ;  /* 0x00001c0000007944 */ /* 0x020fea0003c00000 */
[----:B------:R-:W-:Y:S01]  /*1c950*/  MOV R4, R208 ;  /* 0x000000d000047202 */ /* 0x000fe20000000f00 */
[----:B------:R-:W-:Y:S05]  /*1c960*/  BRA `(.L_x_1913) ;  /* 0xfffed45000007947 */ /* 0x000fea000383ffff */
.L_x_1760:
[----:B------:R-:W-:Y:S01]  /*1c970*/  IMAD.MOV.U32 R209, RZ, RZ, R13 ;  /* 0x000000ffffd17224 */ /* 0x000fe200078e000d */
[----:B------:R-:W-:Y:S01]  /*1c980*/  MOV R208, RZ ;  /* 0x000000ff00d07202 */ /* 0x000fe20000000f00 */
[----:B------:R-:W-:Y:S01]  /*1c990*/  IMAD.MOV.U32 R3, RZ, RZ, 0x181f ;  /* 0x0000181fff037424 */ /* 0x000fe200078e00ff */
[----:B------:R-:W-:Y:S02]  /*1c9a0*/  MOV R2, 0x1c9c0 ;  /* 0x0001c9c000027802 */ /* 0x000fe40000000f00 */
[----:B-12--5:R-:W-:Y:S05]  /*1c9b0*/  CALL.REL.NOINC `($__internal_32_$__cuda_sm70_shflsync_idx_p) ;  /* 0x00001b9000007944 */ /* 0x026fea0003c00000 */
[----:B------:R-:W-:Y:S01]  /*1c9c0*/  MOV R2, R208 ;  /* 0x000000d000027202 */ /* 0x000fe20000000f00 */
[----:B------:R-:W-:Y:S05]  /*1c9d0*/  BRA `(.L_x_1914) ;  /* 0xfffed40000007947 */ /* 0x000fea000383ffff */
.L_x_1763:
[----:B------:R-:W-:Y:S01]  /*1c9e0*/  IMAD.MOV.U32 R209, RZ, RZ, R5 ;  /* 0x000000ffffd17224 */ /* 0x000fe200078e0005 */
[----:B------:R-:W-:Y:S01]  /*1c9f0*/  MOV R208, 0x1 ;  /* 0x0000000100d07802 */ /* 0x000fe20000000f00 */
[----:B--2---:R-:W-:Y:S01]  /*1ca00*/  IMAD.MOV.U32 R3, RZ, RZ, 0x181f ;  /* 0x0000181fff037424 */ /* 0x004fe200078e00ff */
[----:B----4-:R-:W-:-:S02]  /*1ca10*/  MOV R2, 0x1ca30 ;  /* 0x0001ca3000027802 */ /* 0x010fc40000000f00 */
[----:B-1-3-5:R-:W-:Y:S05]  /*1ca20*/  CALL.REL.NOINC `($__internal_32_$__cuda_sm70_shflsync_idx_p) ;  /* 0x00001b2000007944 */ /* 0x02afea0003c00000 */
[----:B------:R-:W-:Y:S01]  /*1ca30*/  IMAD.MOV.U32 R4, RZ, RZ, R208 ;  /* 0x000000ffff047224 */ /* 0x000fe200078e00d0 */
[----:B------:R-:W-:Y:S01]  /*1ca40*/  MOV R208, 0x1 ;  /* 0x0000000100d07802 */ /* 0x000fe20000000f00 */
[----:B------:R-:W-:Y:S01]  /*1ca50*/  IMAD.MOV.U32 R209, RZ, RZ, R13 ;  /* 0x000000ffffd17224 */ /* 0x000fe200078e000d */
[----:B------:R-:W-:-:S02]  /*1ca60*/  MOV R3, 0x181f ;  /* 0x0000181f00037802 */ /* 0x000fc40000000f00 */
[----:B------:R-:W-:Y:S02]  /*1ca70*/  MOV R2, 0x1ca90 ;  /* 0x0001ca9000027802 */ /* 0x000fe40000000f00 */
[----:B------:R-:W-:Y:S05]  /*1ca80*/  CALL.REL.NOINC `($__internal_32_$__cuda_sm70_shflsync_idx_p) ;  /* 0x00001ac000007944 */ /* 0x000fea0003c00000 */
[----:B------:R-:W-:Y:S01]  /*1ca90*/  MOV R2, R208 ;  /* 0x000000d000027202 */ /* 0x000fe20000000f00 */
[----:B------:R-:W-:Y:S05]  /*1caa0*/  BRA `(.L_x_1915) ;  /* 0xfffed4d000007947 */ /* 0x000fea000383ffff */
.L_x_1766:
[----:B------:R-:W-:Y:S01]  /*1cab0*/  IMAD.MOV.U32 R209, RZ, RZ, R5 ;  /* 0x000000ffffd17224 */ /* 0x000fe200078e0005 */
[----:B------:R-:W-:Y:S01]  /*1cac0*/  MOV R208, 0x2 ;  /* 0x0000000200d07802 */ /* 0x000fe20000000f00 */
[----:B-1----:R-:W-:Y:S01]  /*1cad0*/  IMAD.MOV.U32 R3, RZ, RZ, 0x181f ;  /* 0x0000181fff037424 */ /* 0x002fe200078e00ff */
[----:B----4-:R-:W-:Y:S02]  /*1cae0*/  MOV R2, 0x1cb00 ;  /* 0x0001cb0000027802 */ /* 0x010fe40000000f00 */
[----:B--23-5:R-:W-:Y:S05]  /*1caf0*/  CALL.REL.NOINC `($__internal_32_$__cuda_sm70_shflsync_idx_p) ;  /* 0x00001a5000007944 */ /* 0x02cfea0003c00000 */
[----:B------:R-:W-:Y:S01]  /*1cb00*/  MOV R4, R208 ;  /* 0x000000d000047202 */ /* 0x000fe20000000f00 */
[----:B------:R-:W-:Y:S05]  /*1cb10*/  BRA `(.L_x_1916) ;  /* 0xfffed5d000007947 */ /* 0x000fea000383ffff */
.L_x_1767:
[----:B------:R-:W-:Y:S01]  /*1cb20*/  IMAD.MOV.U32 R209, RZ, RZ, R13 ;  /* 0x000000ffffd17224 */ /* 0x000fe200078e000d */
[----:B------:R-:W-:Y:S01]  /*1cb30*/  MOV R208, 0x2 ;  /* 0x0000000200d07802 */ /* 0x000fe20000000f00 */
[----:B------:R-:W-:Y:S01]  /*1cb40*/  IMAD.MOV.U32 R3, RZ, RZ, 0x181f ;  /* 0x0000181fff037424 */ /* 0x000fe200078e00ff */
[----:B----4-:R-:W-:Y:S02]  /*1cb50*/  MOV R2, 0x1cb70 ;  /* 0x0001cb7000027802 */ /* 0x010fe40000000f00 */
[----:B-123-5:R-:W-:Y:S05]  /*1cb60*/  CALL.REL.NOINC `($__internal_32_$__cuda_sm70_shflsync_idx_p) ;  /* 0x000019e000007944 */ /* 0x02efea0003c00000 */
[----:B------:R-:W-:Y:S01]  /*1cb70*/  MOV R2, R208 ;  /* 0x000000d000027202 */ /* 0x000fe20000000f00 */
[----:B------:R-:W-:Y:S05]  /*1cb80*/  BRA `(.L_x_1917) ;  /* 0xfffed58000007947 */ /* 0x000fea000383ffff */
.L_x_1770:
[----:B------:R-:W-:Y:S01]  /*1cb90*/  IMAD.MOV.U32 R209, RZ, RZ, R5 ;  /* 0x000000ffffd17224 */ /* 0x000fe200078e0005 */
[----:B------:R-:W-:Y:S01]  /*1cba0*/  MOV R208, 0x3 ;  /* 0x0000000300d07802 */ /* 0x000fe20000000f00 */
[----:B-1----:R-:W-:Y:S01]  /*1cbb0*/  IMAD.MOV.U32 R3, RZ, RZ, 0x181f ;  /* 0x0000181fff037424 */ /* 0x002fe200078e00ff */
[----:B------:R-:W-:-:S02]  /*1cbc0*/  MOV R2, 0x1cbe0 ;  /* 0x0001cbe000027802 */ /* 0x000fc40000000f00 */
[----:B--2345:R-:W-:Y:S05]  /*1cbd0*/  CALL.REL.NOINC `($__internal_32_$__cuda_sm70_shflsync_idx_p) ;  /* 0x0000197000007944 */ /* 0x03cfea0003c00000 */
        /* <DEDUP_REMOVED lines=8> */
.L_x_1827:
[----:B------:R-:W-:Y:S01]  /*1cc60*/  IMAD.MOV.U32 R209, RZ, RZ, R6 ;  /* 0x000000ffffd17224 */ /* 0x000fe200078e0006 */
[----:B------:R-:W-:Y:S01]  /*1cc70*/  MOV R208, 0x1 ;  /* 0x0000000100d07802 */ /* 0x000fe20000000f00 */
[----:B----4-:R-:W-:Y:S01]  /*1cc80*/  IMAD.MOV.U32 R3, RZ, RZ, 0x181f ;  /* 0x0000181fff037424 */ /* 0x010fe200078e00ff */
[----:B------:R-:W-:Y:S02]  /*1cc90*/  MOV R2, 0x1ccb0 ;  /* 0x0001ccb000027802 */ /* 0x000fe40000000f00 */
[----:B------:R-:W-:Y:S05]  /*1cca0*/  CALL.REL.NOINC `($__internal_32_$__cuda_sm70_shflsync_idx_p) ;  /* 0x000018a000007944 */ /* 0x000fea0003c00000 */
[----:B------:R-:W-:Y:S01]  /*1ccb0*/  IMAD.MOV.U32 R5, RZ, RZ, R208 ;  /* 0x000000ffff057224 */ /* 0x000fe200078e00d0 */
[----:B------:R-:W-:Y:S01]  /*1ccc0*/  MOV R208, 0x1 ;  /* 0x0000000100d07802 */ /* 0x000fe20000000f00 */
[----:B------:R-:W-:Y:S01]  /*1ccd0*/  IMAD.MOV.U32 R209, RZ, RZ, R13 ;  /* 0x000000ffffd17224 */ /* 0x000fe200078e000d */
[----:B------:R-:W-:Y:S02]  /*1cce0*/  MOV R3, 0x181f ;  /* 0x0000181f00037802 */ /* 0x000fe40000000f00 */
[----:B------:R-:W-:Y:S02]  /*1ccf0*/  MOV R2, 0x1cd10 ;  /* 0x0001cd1000027802 */ /* 0x000fe40000000f00 */
[----:B------:R-:W-:Y:S05]  /*1cd00*/  CALL.REL.NOINC `($__internal_32_$__cuda_sm70_shflsync_idx_p) ;  /* 0x0000184000007944 */ /* 0x000fea0003c00000 */
[----:B------:R-:W-:Y:S01]  /*1cd10*/  MOV R2, R208 ;  /* 0x000000d000027202 */ /* 0x000fe20000000f00 */
[----:B------:R-:W-:Y:S05]  /*1cd20*/  BRA `(.L_x_1919) ;  /* 0xffff489000007947 */ /* 0x000fea000383ffff */
.L_x_1830:
[----:B------:R-:W-:Y:S01]  /*1cd30*/  IMAD.MOV.U32 R209, RZ, RZ, R5 ;  /* 0x000000ffffd17224 */ /* 0x000fe200078e0005 */
[----:B------:R-:W-:Y:S01]  /*1cd40*/  MOV R208, RZ ;  /* 0x000000ff00d07202 */ /* 0x000fe20000000f00 */
[----:B------:R-:W-:Y:S01]  /*1cd50*/  IMAD.MOV.U32 R3, RZ, RZ, 0x181f ;  /* 0x0000181fff037424 */ /* 0x000fe200078e00ff */
[----:B------:R-:W-:-:S02]  /*1cd60*/  MOV R2, 0x1cd80 ;  /* 0x0001cd8000027802 */ /* 0x000fc40000000f00 */
[----:B------:R-:W-:Y:S05]  /*1cd70*/  CALL.REL.NOINC `($__internal_32_$__cuda_sm70_shflsync_idx_p) ;  /* 0x000017d000007944 */ /* 0x000fea0003c00000 */
[----:B------:R-:W-:Y:S01]  /*1cd80*/  MOV R4, R208 ;  /* 0x000000d000047202 */ /* 0x000fe20000000f00 */
[----:B------:R-:W-:Y:S05]  /*1cd90*/  BRA `(.L_x_1920) ;  /* 0xffff58d000007947 */ /* 0x000fea000383ffff */
.L_x_1831:
[----:B------:R-:W-:Y:S01]  /*1cda0*/  IMAD.MOV.U32 R209, RZ, RZ, R6 ;  /* 0x000000ffffd17224 */ /* 0x000fe200078e0006 */
[----:B------:R-:W-:Y:S01]  /*1cdb0*/  MOV R208, RZ ;  /* 0x000000ff00d07202 */ /* 0x000fe20000000f00 */
[----:B------:R-:W-:Y:S01]  /*1cdc0*/  IMAD.MOV.U32 R3, RZ, RZ, 0x181f ;  /* 0x0000181fff037424 */ /* 0x000fe200078e00ff */
[----:B------:R-:W-:-:S02]  /*1cdd0*/  MOV R2, 0x1cdf0 ;  /* 0x0001cdf000027802 */ /* 0x000fc40000000f00 */
[----:B-12---:R-:W-:Y:S05]  /*1cde0*/  CALL.REL.NOINC `($__internal_32_$__cuda_sm70_shflsync_idx_p) ;  /* 0x0000176000007944 */ /* 0x006fea0003c00000 */
[----:B------:R-:W-:Y:S01]  /*1cdf0*/  MOV R2, R208 ;  /* 0x000000d000027202 */ /* 0x000fe20000000f00 */
[----:B------:R-:W-:Y:S05]  /*1ce00*/  BRA `(.L_x_1921) ;  /* 0xffff588000007947 */ /* 0x000fea000383ffff */
.L_x_1834:
[----:B------:R-:W-:Y:S01]  /*1ce10*/  IMAD.MOV.U32 R209, RZ, RZ, R5 ;  /* 0x000000ffffd17224 */ /* 0x000fe200078e0005 */
[----:B------:R-:W-:Y:S01]  /*1ce20*/  MOV R208, 0x1 ;  /* 0x0000000100d07802 */ /* 0x000fe20000000f00 */
[----:B--2---:R-:W-:Y:S01]  /*1ce30*/  IMAD.MOV.U32 R3, RZ, RZ, 0x181f ;  /* 0x0000181fff037424 */ /* 0x004fe200078e00ff */
[----:B----4-:R-:W-:-:S03]  /*1ce40*/  MOV R2, 0x1ce60 ;  /* 0x0001ce6000027802 */ /* 0x010fc60000000f00 */
[----:B-1-3--:R-:W-:Y:S05]  /*1ce50*/  CALL.REL.NOINC `($__internal_32_$__cuda_sm70_shflsync_idx_p) ;  /* 0x000016f000007944 */ /* 0x00afea0003c00000 */
        /* <DEDUP_REMOVED lines=8> */
.L_x_1835:
[----:B------:R-:W-:Y:S01]  /*1cee0*/  IMAD.MOV.U32 R4, RZ, RZ, R6 ;  /* 0x000000ffff047224 */ /* 0x000fe200078e0006 */
[----:B------:R-:W-:Y:S02]  /*1cef0*/  MOV R3, 0x2 ;  /* 0x0000000200037802 */ /* 0x000fe40000000f00 */
[----:B------:R-:W-:Y:S02]  /*1cf00*/  MOV R2, 0x1cf20 ;  /* 0x0001cf2000027802 */ /* 0x000fe40000000f00 */
[----:B------:R-:W-:Y:S05]  /*1cf10*/  CALL.REL.NOINC `($__internal_31_$__cuda_sm70_shflsync_bfly_p) ;  /* 0x000015d000007944 */ /* 0x000fea0003c00000 */
[----:B------:R-:W-:Y:S01]  /*1cf20*/  MOV R2, R9 ;  /* 0x0000000900027202 */ /* 0x000fe20000000f00 */
[----:B------:R-:W-:Y:S05]  /*1cf30*/  BRA `(.L_x_1923) ;  /* 0xffff5dd000007947 */ /* 0x000fea000383ffff */
.L_x_1836:
[----:B------:R-:W-:Y:S01]  /*1cf40*/  IMAD.MOV.U32 R4, RZ, RZ, R6 ;  /* 0x000000ffff047224 */ /* 0x000fe200078e0006 */
[----:B------:R-:W-:Y:S02]  /*1cf50*/  MOV R3, 0x1 ;  /* 0x0000000100037802 */ /* 0x000fe40000000f00 */
[----:B------:R-:W-:Y:S02]  /*1cf60*/  MOV R2, 0x1cf80 ;  /* 0x0001cf8000027802 */ /* 0x000fe40000000f00 */
[----:B------:R-:W-:Y:S05]  /*1cf70*/  CALL.REL.NOINC `($__internal_31_$__cuda_sm70_shflsync_bfly_p) ;  /* 0x0000157000007944 */ /* 0x000fea0003c00000 */
[----:B------:R-:W-:Y:S01]  /*1cf80*/  FMNMX.FTZ R6, R6, R9, !PT ;  /* 0x0000000906067209 */ /* 0x000fe20007810000 */
[----:B------:R-:W-:Y:S01]  /*1cf90*/  IMAD.MOV.U32 R4, RZ, RZ, R5 ;  /* 0x000000ffff047224 */ /* 0x000fe200078e0005 */
[----:B------:R-:W-:Y:S01]  /*1cfa0*/  MOV R2, 0x1cfd0 ;  /* 0x0001cfd000027802 */ /* 0x000fe20000000f00 */
[----:B------:R-:W-:-:S02]  /*1cfb0*/  IMAD.MOV.U32 R3, RZ, RZ, 0x2 ;  /* 0x00000002ff037424 */ /* 0x000fc400078e00ff */
[----:B------:R-:W-:Y:S05]  /*1cfc0*/  CALL.REL.NOINC `($__internal_31_$__cuda_sm70_shflsync_bfly_p) ;  /* 0x0000152000007944 */ /* 0x000fea0003c00000 */
[----:B------:R-:W-:Y:S01]  /*1cfd0*/  FMNMX.FTZ R5, R5, R9, !PT ;  /* 0x0000000905057209 */ /* 0x000fe20007810000 */
[----:B------:R-:W-:Y:S01]  /*1cfe0*/  IMAD.MOV.U32 R3, RZ, RZ, 0x1 ;  /* 0x00000001ff037424 */ /* 0x000fe200078e00ff */
[----:B------:R-:W-:-:S03]  /*1cff0*/  MOV R2, 0x1d020 ;  /* 0x0001d02000027802 */ /* 0x000fc60000000f00 */
[----:B------:R-:W-:Y:S02]  /*1d000*/  IMAD.MOV.U32 R4, RZ, RZ, R5 ;  /* 0x000000ffff047224 */ /* 0x000fe400078e0005 */
[----:B------:R-:W-:Y:S05]  /*1d010*/  CALL.REL.NOINC `($__internal_31_$__cuda_sm70_shflsync_bfly_p) ;  /* 0x000014d000007944 */ /* 0x000fea0003c00000 */
[----:B------:R-:W-:Y:S01]  /*1d020*/  MOV R4, R9 ;  /* 0x0000000900047202 */ /* 0x000fe20000000f00 */
[----:B------:R-:W-:Y:S05]  /*1d030*/  BRA `(.L_x_1924) ;  /* 0xffff5d4000007947 */ /* 0x000fea000383ffff */
.L_x_1838:
[----:B------:R-:W-:Y:S01]  /*1d040*/  MOV R208, RZ ;  /* 0x000000ff00d07202 */ /* 0x000fe20000000f00 */
[----:B------:R-:W-:Y:S01]  /*1d050*/  IMAD.MOV.U32 R209, RZ, RZ, R4 ;  /* 0x000000ffffd17224 */ /* 0x000fe200078e0004 */
[----:B-1----:R-:W-:Y:S01]  /*1d060*/  MOV R2, 0x1d090 ;  /* 0x0001d09000027802 */ /* 0x002fe20000000f00 */
[----:B------:R-:W-:Y:S02]  /*1d070*/  IMAD.MOV.U32 R3, RZ, RZ, 0x181f ;  /* 0x0000181fff037424 */ /* 0x000fe400078e00ff */
[----:B--234-:R-:W-:Y:S05]  /*1d080*/  CALL.REL.NOINC `($__internal_32_$__cuda_sm70_shflsync_idx_p) ;  /* 0x000014c000007944 */ /* 0x01cfea0003c00000 */
[----:B------:R-:W-:Y:S01]  /*1d090*/  MOV R2, R208 ;  /* 0x000000d000027202 */ /* 0x000fe20000000f00 */
[----:B------:R-:W-:-:S05]  /*1d0a0*/  BRA `(.L_x_1925) ;  /* 0xffff6e7000007947 */ /* 0x000fca000383ffff */
.L_x_1841:
[----:B------:R-:W-:Y:S01]  /*1d0b0*/  MOV R208, 0x1 ;  /* 0x0000000100d07802 */ /* 0x000fe20000000f00 */
[----:B------:R-:W-:Y:S01]  /*1d0c0*/  IMAD.MOV.U32 R209, RZ, RZ, R4 ;  /* 0x000000ffffd17224 */ /* 0x000fe200078e0004 */
[----:B------:R-:W-:Y:S01]  /*1d0d0*/  MOV R2, 0x1d100 ;  /* 0x0001d10000027802 */ /* 0x000fe20000000f00 */
[----:B------:R-:W-:Y:S02]  /*1d0e0*/  IMAD.MOV.U32 R3, RZ, RZ, 0x181f ;  /* 0x0000181fff037424 */ /* 0x000fe400078e00ff */
[----:B--23--:R-:W-:Y:S05]  /*1d0f0*/  CALL.REL.NOINC `($__internal_32_$__cuda_sm70_shflsync_idx_p) ;  /* 0x0000145000007944 */ /* 0x00cfea0003c00000 */
[----:B------:R-:W-:Y:S01]  /*1d100*/  MOV R3, 0x181f ;  /* 0x0000181f00037802 */ /* 0x000fe20000000f00 */
[----:B------:R-:W-:Y:S01]  /*1d110*/  IMAD.MOV.U32 R4, RZ, RZ, R208 ;  /* 0x000000ffff047224 */ /* 0x000fe200078e00d0 */
[----:B------:R-:W-:Y:S01]  /*1d120*/  MOV R208, 0x1 ;  /* 0x0000000100d07802 */ /* 0x000fe20000000f00 */
[----:B------:R-:W-:Y:S01]  /*1d130*/  IMAD.MOV.U32 R209, RZ, RZ, R20 ;  /* 0x000000ffffd17224 */ /* 0x000fe200078e0014 */
[----:B------:R-:W-:Y:S02]  /*1d140*/  MOV R2, 0x1d160 ;  /* 0x0001d16000027802 */ /* 0x000fe40000000f00 */
[----:B------:R-:W-:Y:S05]  /*1d150*/  CALL.REL.NOINC `($__internal_32_$__cuda_sm70_shflsync_idx_p) ;  /* 0x000013f000007944 */ /* 0x000fea0003c00000 */
[----:B------:R-:W-:Y:S01]  /*1d160*/  MOV R2, R208 ;  /* 0x000000d000027202 */ /* 0x000fe20000000f00 */
[----:B------:R-:W-:-:S05]  /*1d170*/  BRA `(.L_x_1926) ;  /* 0xffff6f0000007947 */ /* 0x000fca000383ffff */
.L_x_1844:
[----:B------:R-:W-:Y:S01]  /*1d180*/  MOV R208, RZ ;  /* 0x000000ff00d07202 */ /* 0x000fe20000000f00 */
[----:B------:R-:W-:Y:S01]  /*1d190*/  IMAD.MOV.U32 R209, RZ, RZ, R9 ;  /* 0x000000ffffd17224 */ /* 0x000fe200078e0009 */
[----:B------:R-:W-:Y:S01]  /*1d1a0*/  MOV R2, 0x1d1d0 ;  /* 0x0001d1d000027802 */ /* 0x000fe20000000f00 */
[----:B------:R-:W-:Y:S02]  /*1d1b0*/  IMAD.MOV.U32 R3, RZ, RZ, 0x181f ;  /* 0x0000181fff037424 */ /* 0x000fe400078e00ff */
[----:B-1----:R-:W-:Y:S05]  /*1d1c0*/  CALL.REL.NOINC `($__internal_32_$__cuda_sm70_shflsync_idx_p) ;  /* 0x0000138000007944 */ /* 0x002fea0003c00000 */
[----:B------:R-:W-:Y:S01]  /*1d1d0*/  MOV R4, R208 ;  /* 0x000000d000047202 */ /* 0x000fe20000000f00 */
[----:B------:R-:W-:-:S05]  /*1d1e0*/  BRA `(.L_x_1927) ;  /* 0xffff7ed000007947 */ /* 0x000fca000383ffff */
.L_x_1845:
[----:B------:R-:W-:Y:S01]  /*1d1f0*/  MOV R208, RZ ;  /* 0x000000ff00d07202 */ /* 0x000fe20000000f00 */
[----:B------:R-:W-:Y:S01]  /*1d200*/  IMAD.MOV.U32 R209, RZ, RZ, R16 ;  /* 0x000000ffffd17224 */ /* 0x000fe200078e0010 */
[----:B------:R-:W-:Y:S01]  /*1d210*/  MOV R2, 0x1d240 ;  /* 0x0001d24000027802 */ /* 0x000fe20000000f00 */
[----:B------:R-:W-:Y:S02]  /*1d220*/  IMAD.MOV.U32 R3, RZ, RZ, 0x181f ;  /* 0x0000181fff037424 */ /* 0x000fe400078e00ff */
[----:B-123--:R-:W-:Y:S05]  /*1d230*/  CALL.REL.NOINC `($__internal_32_$__cuda_sm70_shflsync_idx_p) ;  /* 0x0000131000007944 */ /* 0x00efea0003c00000 */
[----:B------:R-:W-:Y:S01]  /*1d240*/  MOV R2, R208 ;  /* 0x000000d000027202 */ /* 0x000fe20000000f00 */
[----:B------:R-:W-:-:S05]  /*1d250*/  BRA `(.L_x_1928) ;  /* 0xffff7e8000007947 */ /* 0x000fca000383ffff */
.L_x_1846:
[----:B------:R-:W-:Y:S01]  /*1d260*/  MOV R208, 0x1 ;  /* 0x0000000100d07802 */ /* 0x000fe20000000f00 */
[----:B------:R-:W-:Y:S01]  /*1d270*/  IMAD.MOV.U32 R209, RZ, RZ, R9 ;  /* 0x000000ffffd17224 */ /* 0x000fe200078e0009 */
[----:B--2---:R-:W-:Y:S01]  /*1d280*/  MOV R2, 0x1d2b0 ;  /* 0x0001d2b000027802 */ /* 0x004fe20000000f00 */
[----:B------:R-:W-:Y:S03]  /*1d290*/  IMAD.MOV.U32 R3, RZ, RZ, 0x181f ;  /* 0x0000181fff037424 */ /* 0x000fe600078e00ff */
[----:B-1--4-:R-:W-:Y:S05]  /*1d2a0*/  CALL.REL.NOINC `($__internal_32_$__cuda_sm70_shflsync_idx_p) ;  /* 0x000012a000007944 */ /* 0x012fea0003c00000 */
        /* <DEDUP_REMOVED lines=8> */
.L_x_1847:
[----:B------:R-:W-:Y:S02]  /*1d330*/  MOV R3, 0x2 ;  /* 0x0000000200037802 */ /* 0x000fe40000000f00 */
[----:B------:R-:W-:Y:S02]  /*1d340*/  MOV R2, 0x1d360 ;  /* 0x0001d36000027802 */ /* 0x000fe40000000f00 */
[----:B------:R-:W-:Y:S05]  /*1d350*/  CALL.REL.NOINC `($__internal_31_$__cuda_sm70_shflsync_bfly_p) ;  /* 0x0000119000007944 */ /* 0x000fea0003c00000 */
[----:B------:R-:W-:Y:S01]  /*1d360*/  MOV R2, R9 ;  /* 0x0000000900027202 */ /* 0x000fe20000000f00 */
[----:B------:R-:W-:-:S05]  /*1d370*/  BRA `(.L_x_1930) ;  /* 0xffff814000007947 */ /* 0x000fca000383ffff */
.L_x_1848:
[----:B------:R-:W-:Y:S02]  /*1d380*/  MOV R3, 0x1 ;  /* 0x0000000100037802 */ /* 0x000fe40000000f00 */
[----:B------:R-:W-:Y:S02]  /*1d390*/  MOV R2, 0x1d3b0 ;  /* 0x0001d3b000027802 */ /* 0x000fe40000000f00 */
[----:B------:R-:W-:Y:S05]  /*1d3a0*/  CALL.REL.NOINC `($__internal_31_$__cuda_sm70_shflsync_bfly_p) ;  /* 0x0000114000007944 */ /* 0x000fea0003c00000 */
[----:B------:R-:W-:Y:S01]  /*1d3b0*/  IMAD.MOV.U32 R3, RZ, RZ, 0x2 ;  /* 0x00000002ff037424 */ /* 0x000fe200078e00ff */
[----:B------:R-:W-:Y:S01]  /*1d3c0*/  FMNMX.FTZ R6, R4, R9, !PT ;  /* 0x0000000904067209 */ /* 0x000fe20007810000 */
[----:B------:R-:W-:Y:S01]  /*1d3d0*/  IMAD.MOV.U32 R4, RZ, RZ, R8 ;  /* 0x000000ffff047224 */ /* 0x000fe200078e0008 */
[----:B------:R-:W-:Y:S02]  /*1d3e0*/  MOV R2, 0x1d400 ;  /* 0x0001d40000027802 */ /* 0x000fe40000000f00 */
[----:B------:R-:W-:Y:S05]  /*1d3f0*/  CALL.REL.NOINC `($__internal_31_$__cuda_sm70_shflsync_bfly_p) ;  /* 0x000010f000007944 */ /* 0x000fea0003c00000 */
[----:B------:R-:W-:Y:S01]  /*1d400*/  FMNMX.FTZ R4, R8, R9, !PT ;  /* 0x0000000908047209 */ /* 0x000fe20007810000 */
[----:B------:R-:W-:Y:S01]  /*1d410*/  IMAD.MOV.U32 R3, RZ, RZ, 0x1 ;  /* 0x00000001ff037424 */ /* 0x000fe200078e00ff */
[----:B------:R-:W-:Y:S02]  /*1d420*/  MOV R2, 0x1d440 ;  /* 0x0001d44000027802 */ /* 0x000fe40000000f00 */
[----:B------:R-:W-:Y:S05]  /*1d430*/  CALL.REL.NOINC `($__internal_31_$__cuda_sm70_shflsync_bfly_p) ;  /* 0x000010b000007944 */ /* 0x000fea0003c00000 */
[----:B------:R-:W-:Y:S01]  /*1d440*/  MOV R2, R9 ;  /* 0x0000000900027202 */ /* 0x000fe20000000f00 */
[----:B------:R-:W-:-:S05]  /*1d450*/  BRA `(.L_x_1931) ;  /* 0xffff80d000007947 */ /* 0x000fca000383ffff */
.L_x_1850:
[----:B------:R-:W-:Y:S01]  /*1d460*/  IMAD.MOV.U32 R4, RZ, RZ, R218 ;  /* 0x000000ffff047224 */ /* 0x000fe200078e00da */
[----:B------:R-:W-:-:S02]  /*1d470*/  MOV R3, 0x2 ;  /* 0x0000000200037802 */ /* 0x000fc40000000f00 */
[----:B------:R-:W-:Y:S02]  /*1d480*/  MOV R2, 0x1d4a0 ;  /* 0x0001d4a000027802 */ /* 0x000fe40000000f00 */
[----:B------:R-:W-:Y:S05]  /*1d490*/  CALL.REL.NOINC `($__internal_31_$__cuda_sm70_shflsync_bfly_p) ;  /* 0x0000105000007944 */ /* 0x000fea0003c00000 */
[----:B------:R-:W-:Y:S01]  /*1d4a0*/  FADD.FTZ R4, R218, R9 ;  /* 0x00000009da047221 */ /* 0x000fe20000010000 */
[----:B------:R-:W-:Y:S02]  /*1d4b0*/  MOV R3, 0x1 ;  /* 0x0000000100037802 */ /* 0x000fe40000000f00 */
[----:B------:R-:W-:Y:S02]  /*1d4c0*/  MOV R2, 0x1d4e0 ;  /* 0x0001d4e000027802 */ /* 0x000fe40000000f00 */
[----:B------:R-:W-:Y:S05]  /*1d4d0*/  CALL.REL.NOINC `($__internal_31_$__cuda_sm70_shflsync_bfly_p) ;  /* 0x0000101000007944 */ /* 0x000fea0003c00000 */
[----:B------:R-:W-:Y:S01]  /*1d4e0*/  FADD.FTZ R8, R4, R9 ;  /* 0x0000000904087221 */ /* 0x000fe20000010000 */
[----:B------:R-:W-:Y:S02]  /*1d4f0*/  MOV R4, R217 ;  /* 0x000000d900047202 */ /* 0x000fe40000000f00 */
[----:B------:R-:W-:Y:S02]  /*1d500*/  MOV R3, 0x2 ;  /* 0x0000000200037802 */ /* 0x000fe40000000f00 */
[----:B------:R-:W-:Y:S02]  /*1d510*/  MOV R2, 0x1d530 ;  /* 0x0001d53000027802 */ /* 0x000fe40000000f00 */
[----:B------:R-:W-:Y:S05]  /*1d520*/  CALL.REL.NOINC `($__internal_31_$__cuda_sm70_shflsync_bfly_p) ;  /* 0x00000fc000007944 */ /* 0x000fea0003c00000 */
[----:B------:R-:W-:Y:S01]  /*1d530*/  FADD.FTZ R4, R217, R9 ;  /* 0x00000009d9047221 */ /* 0x000fe20000010000 */
[----:B------:R-:W-:Y:S02]  /*1d540*/  MOV R3, 0x1 ;  /* 0x0000000100037802 */ /* 0x000fe40000000f00 */
[----:B------:R-:W-:-:S02]  /*1d550*/  MOV R2, 0x1d570 ;  /* 0x0001d57000027802 */ /* 0x000fc40000000f00 */
[----:B------:R-:W-:Y:S05]  /*1d560*/  CALL.REL.NOINC `($__internal_31_$__cuda_sm70_shflsync_bfly_p) ;  /* 0x00000f8000007944 */ /* 0x000fea0003c00000 */
[----:B------:R-:W-:Y:S01]  /*1d570*/  MOV R2, R9 ;  /* 0x0000000900027202 */ /* 0x000fe20000000f00 */
[----:B------:R-:W-:Y:S05]  /*1d580*/  BRA `(.L_x_1932) ;  /* 0xffff976000007947 */ /* 0x000fea000383ffff */
.L_x_1857:
[----:B--234-:R-:W-:Y:S01]  /*1d590*/  IMAD.MOV.U32 R209, RZ, RZ, R13 ;  /* 0x000000ffffd17224 */ /* 0x01cfe200078e000d */
[----:B------:R-:W-:Y:S01]  /*1d5a0*/  MOV R208, RZ ;  /* 0x000000ff00d07202 */ /* 0x000fe20000000f00 */
[----:B------:R-:W-:Y:S01]  /*1d5b0*/  IMAD.MOV.U32 R3, RZ, RZ, 0x181f ;  /* 0x0000181fff037424 */ /* 0x000fe200078e00ff */
[----:B------:R-:W-:-:S02]  /*1d5c0*/  MOV R2, 0x1d5e0 ;  /* 0x0001d5e000027802 */ /* 0x000fc40000000f00 */
[----:B-1----:R-:W-:Y:S05]  /*1d5d0*/  CALL.REL.NOINC `($__internal_32_$__cuda_sm70_shflsync_idx_p) ;  /* 0x00000f7000007944 */ /* 0x002fea0003c00000 */
[----:B------:R-:W-:Y:S01]  /*1d5e0*/  MOV R5, R208 ;  /* 0x000000d000057202 */ /* 0x000fe20000000f00 */
[----:B------:R-:W-:Y:S05]  /*1d5f0*/  BRA `(.L_x_1933) ;  /* 0xffffb38000007947 */ /* 0x000fea000383ffff */
.L_x_1858:
[----:B------:R-:W-:Y:S01]  /*1d600*/  IMAD.MOV.U32 R209, RZ, RZ, R16 ;  /* 0x000000ffffd17224 */ /* 0x000fe200078e0010 */
[----:B------:R-:W-:Y:S01]  /*1d610*/  MOV R208, RZ ;  /* 0x000000ff00d07202 */ /* 0x000fe20000000f00 */
[----:B------:R-:W-:Y:S01]  /*1d620*/  IMAD.MOV.U32 R3, RZ, RZ, 0x181f ;  /* 0x0000181fff037424 */ /* 0x000fe200078e00ff */
[----:B------:R-:W-:-:S02]  /*1d630*/  MOV R2, 0x1d650 ;  /* 0x0001d65000027802 */ /* 0x000fc40000000f00 */
[----:B-123--:R-:W-:Y:S05]  /*1d640*/  CALL.REL.NOINC `($__internal_32_$__cuda_sm70_shflsync_idx_p) ;  /* 0x00000f0000007944 */ /* 0x00efea0003c00000 */
[----:B------:R-:W-:Y:S01]  /*1d650*/  MOV R2, R208 ;  /* 0x000000d000027202 */ /* 0x000fe20000000f00 */
[----:B------:R-:W-:Y:S05]  /*1d660*/  BRA `(.L_x_1934) ;  /* 0xffffb33000007947 */ /* 0x000fea000383ffff */
.L_x_1861:
[----:B------:R-:W-:Y:S01]  /*1d670*/  IMAD.MOV.U32 R209, RZ, RZ, R13 ;  /* 0x000000ffffd17224 */ /* 0x000fe200078e000d */
[----:B------:R-:W-:Y:S01]  /*1d680*/  MOV R208, 0x1 ;  /* 0x0000000100d07802 */ /* 0x000fe20000000f00 */
[----:B--2---:R-:W-:Y:S01]  /*1d690*/  IMAD.MOV.U32 R3, RZ, RZ, 0x181f ;  /* 0x0000181fff037424 */ /* 0x004fe200078e00ff */
[----:B------:R-:W-:-:S02]  /*1d6a0*/  MOV R2, 0x1d6c0 ;  /* 0x0001d6c000027802 */ /* 0x000fc40000000f00 */
[----:B-1-34-:R-:W-:Y:S05]  /*1d6b0*/  CALL.REL.NOINC `($__internal_32_$__cuda_sm70_shflsync_idx_p) ;  /* 0x00000e9000007944 */ /* 0x01afea0003c00000 */
        /* <DEDUP_REMOVED lines=8> */
.L_x_1864:
[----:B------:R-:W-:Y:S01]  /*1d740*/  IMAD.MOV.U32 R209, RZ, RZ, R13 ;  /* 0x000000ffffd17224 */ /* 0x000fe200078e000d */
[----:B------:R-:W-:Y:S01]  /*1d750*/  MOV R208, 0x2 ;  /* 0x0000000200d07802 */ /* 0x000fe20000000f00 */
[----:B--2---:R-:W-:Y:S01]  /*1d760*/  IMAD.MOV.U32 R3, RZ, RZ, 0x181f ;  /* 0x0000181fff037424 */ /* 0x004fe200078e00ff */
[----:B------:R-:W-:Y:S02]  /*1d770*/  MOV R2, 0x1d790 ;  /* 0x0001d79000027802 */ /* 0x000fe40000000f00 */
[----:B-1-34-:R-:W-:Y:S05]  /*1d780*/  CALL.REL.NOINC `($__internal_32_$__cuda_sm70_shflsync_idx_p) ;  /* 0x00000dc000007944 */ /* 0x01afea0003c00000 */
[----:B------:R-:W-:Y:S01]  /*1d790*/  MOV R5, R208 ;  /* 0x000000d000057202 */ /* 0x000fe20000000f00 */
[----:B------:R-:W-:Y:S05]  /*1d7a0*/  BRA `(.L_x_1936) ;  /* 0xffffb4d000007947 */ /* 0x000fea000383ffff */
.L_x_1865:
[----:B------:R-:W-:Y:S01]  /*1d7b0*/  IMAD.MOV.U32 R209, RZ, RZ, R16 ;  /* 0x000000ffffd17224 */ /* 0x000fe200078e0010 */
[----:B------:R-:W-:Y:S01]  /*1d7c0*/  MOV R208, 0x2 ;  /* 0x0000000200d07802 */ /* 0x000fe20000000f00 */
[----:B--2---:R-:W-:Y:S01]  /*1d7d0*/  IMAD.MOV.U32 R3, RZ, RZ, 0x181f ;  /* 0x0000181fff037424 */ /* 0x004fe200078e00ff */
[----:B------:R-:W-:Y:S02]  /*1d7e0*/  MOV R2, 0x1d800 ;  /* 0x0001d80000027802 */ /* 0x000fe40000000f00 */
[----:B-1-34-:R-:W-:Y:S05]  /*1d7f0*/  CALL.REL.NOINC `($__internal_32_$__cuda_sm70_shflsync_idx_p) ;  /* 0x00000d5000007944 */ /* 0x01afea0003c00000 */
[----:B------:R-:W-:Y:S01]  /*1d800*/  MOV R2, R208 ;  /* 0x000000d000027202 */ /* 0x000fe20000000f00 */
[----:B------:R-:W-:Y:S05]  /*1d810*/  BRA `(.L_x_1937) ;  /* 0xffffb48000007947 */ /* 0x000fea000383ffff */
.L_x_1868:
[----:B------:R-:W-:Y:S01]  /*1d820*/  IMAD.MOV.U32 R209, RZ, RZ, R13 ;  /* 0x000000ffffd17224 */ /* 0x000fe200078e000d */
[----:B------:R-:W-:Y:S01]  /*1d830*/  MOV R208, 0x3 ;  /* 0x0000000300d07802 */ /* 0x000fe20000000f00 */
[----:B---3--:R-:W-:Y:S01]  /*1d840*/  IMAD.MOV.U32 R3, RZ, RZ, 0x181f ;  /* 0x0000181fff037424 */ /* 0x008fe200078e00ff */
[----:B----4-:R-:W-:-:S02]  /*1d850*/  MOV R2, 0x1d870 ;  /* 0x0001d87000027802 */ /* 0x010fc40000000f00 */
[----:B-12---:R-:W-:Y:S05]  /*1d860*/  CALL.REL.NOINC `($__internal_32_$__cuda_sm70_shflsync_idx_p) ;  /* 0x00000ce000007944 */ /* 0x006fea0003c00000 */
        /* <DEDUP_REMOVED lines=8> */
.L_x_1870:
[----:B------:R-:W-:Y:S01]  /*1d8f0*/  IMAD.MOV.U32 R209, RZ, RZ, R6 ;  /* 0x000000ffffd17224 */ /* 0x000fe200078e0006 */
[----:B------:R-:W-:Y:S01]  /*1d900*/  MOV R208, RZ ;  /* 0x000000ff00d07202 */ /* 0x000fe20000000f00 */
[----:B------:R-:W-:Y:S01]  /*1d910*/  IMAD.MOV.U32 R3, RZ, RZ, 0x1c1f ;  /* 0x00001c1fff037424 */ /* 0x000fe200078e00ff */
[----:B------:R-:W-:Y:S02]  /*1d920*/  MOV R2, 0x1d940 ;  /* 0x0001d94000027802 */ /* 0x000fe40000000f00 */
[----:B------:R-:W-:Y:S05]  /*1d930*/  CALL.REL.NOINC `($__internal_32_$__cuda_sm70_shflsync_idx_p) ;  /* 0x00000c1000007944 */ /* 0x000fea0003c00000 */
[----:B------:R-:W-:Y:S01]  /*1d940*/  MOV R4, R208 ;  /* 0x000000d000047202 */ /* 0x000fe20000000f00 */
[----:B------:R-:W-:Y:S05]  /*1d950*/  BRA `(.L_x_1939) ;  /* 0xffffb86000007947 */ /* 0x000fea000383ffff */
.L_x_1871:
[----:B------:R-:W-:Y:S01]  /*1d960*/  IMAD.MOV.U32 R209, RZ, RZ, R5 ;  /* 0x000000ffffd17224 */ /* 0x000fe200078e0005 */
[----:B------:R-:W-:Y:S01]  /*1d970*/  MOV R208, RZ ;  /* 0x000000ff00d07202 */ /* 0x000fe20000000f00 */
[----:B------:R-:W-:Y:S01]  /*1d980*/  IMAD.MOV.U32 R3, RZ, RZ, 0x1c1f ;  /* 0x00001c1fff037424 */ /* 0x000fe200078e00ff */
[----:B------:R-:W-:Y:S02]  /*1d990*/  MOV R2, 0x1d9b0 ;  /* 0x0001d9b000027802 */ /* 0x000fe40000000f00 */
[----:B-12---:R-:W-:Y:S05]  /*1d9a0*/  CALL.REL.NOINC `($__internal_32_$__cuda_sm70_shflsync_idx_p) ;  /* 0x00000ba000007944 */ /* 0x006fea0003c00000 */
[----:B------:R-:W-:Y:S01]  /*1d9b0*/  MOV R2, R208 ;  /* 0x000000d000027202 */ /* 0x000fe20000000f00 */
[----:B------:R-:W-:Y:S05]  /*1d9c0*/  BRA `(.L_x_1940) ;  /* 0xffffb81000007947 */ /* 0x000fea000383ffff */
.L_x_1874:
[----:B------:R-:W-:Y:S01]  /*1d9d0*/  IMAD.MOV.U32 R209, RZ, RZ, R6 ;  /* 0x000000ffffd17224 */ /* 0x000fe200078e0006 */
[----:B------:R-:W-:Y:S01]  /*1d9e0*/  MOV R208, 0x1 ;  /* 0x0000000100d07802 */ /* 0x000fe20000000f00 */
[----:B--2---:R-:W-:Y:S01]  /*1d9f0*/  IMAD.MOV.U32 R3, RZ, RZ, 0x1c1f ;  /* 0x00001c1fff037424 */ /* 0x004fe200078e00ff */
[----:B----4-:R-:W-:-:S02]  /*1da00*/  MOV R2, 0x1da20 ;  /* 0x0001da2000027802 */ /* 0x010fc40000000f00 */
        /* <DEDUP_REMOVED lines=9> */
.L_x_1878:
[----:B------:R-:W-:Y:S01]  /*1daa0*/  IMAD.MOV.U32 R209, RZ, RZ, R5 ;  /* 0x000000ffffd17224 */ /* 0x000fe200078e0005 */
[----:B------:R-:W-:Y:S01]  /*1dab0*/  MOV R208, RZ ;  /* 0x000000ff00d07202 */ /* 0x000fe20000000f00 */
[----:B------:R-:W-:Y:S01]  /*1dac0*/  IMAD.MOV.U32 R3, RZ, RZ, 0x181f ;  /* 0x0000181fff037424 */ /* 0x000fe200078e00ff */
[----:B------:R-:W-:Y:S02]  /*1dad0*/  MOV R2, 0x1daf0 ;  /* 0x0001daf000027802 */ /* 0x000fe40000000f00 */
[----:B------:R-:W-:Y:S05]  /*1dae0*/  CALL.REL.NOINC `($__internal_32_$__cuda_sm70_shflsync_idx_p) ;  /* 0x00000a6000007944 */ /* 0x000fea0003c00000 */
[----:B------:R-:W-:Y:S01]  /*1daf0*/  MOV R4, R208 ;  /* 0x000000d000047202 */ /* 0x000fe20000000f00 */
[----:B------:R-:W-:Y:S05]  /*1db00*/  BRA `(.L_x_1942) ;  /* 0xffffd7b000007947 */ /* 0x000fea000383ffff */
.L_x_1879:
[----:B------:R-:W-:Y:S01]  /*1db10*/  IMAD.MOV.U32 R209, RZ, RZ, R16 ;  /* 0x000000ffffd17224 */ /* 0x000fe200078e0010 */
[----:B------:R-:W-:Y:S01]  /*1db20*/  MOV R208, RZ ;  /* 0x000000ff00d07202 */ /* 0x000fe20000000f00 */
[----:B------:R-:W-:Y:S01]  /*1db30*/  IMAD.MOV.U32 R3, RZ, RZ, 0x181f ;  /* 0x0000181fff037424 */ /* 0x000fe200078e00ff */
[----:B------:R-:W-:Y:S02]  /*1db40*/  MOV R2, 0x1db60 ;  /* 0x0001db6000027802 */ /* 0x000fe40000000f00 */
[----:B-12---:R-:W-:Y:S05]  /*1db50*/  CALL.REL.NOINC `($__internal_32_$__cuda_sm70_shflsync_idx_p) ;  /* 0x000009f000007944 */ /* 0x006fea0003c00000 */
[----:B------:R-:W-:Y:S01]  /*1db60*/  MOV R2, R208 ;  /* 0x000000d000027202 */ /* 0x000fe20000000f00 */
[----:B------:R-:W-:Y:S05]  /*1db70*/  BRA `(.L_x_1943) ;  /* 0xffffd76000007947 */ /* 0x000fea000383ffff */
.L_x_1882:
        /* <DEDUP_REMOVED lines=13> */
.L_x_1885:
[----:B------:R-:W-:Y:S01]  /*1dc50*/  IMAD.MOV.U32 R209, RZ, RZ, R5 ;  /* 0x000000ffffd17224 */ /* 0x000fe200078e0005 */
[----:B------:R-:W-:Y:S01]  /*1dc60*/  MOV R208, 0x2 ;  /* 0x0000000200d07802 */ /* 0x000fe20000000f00 */
[----:B-1----:R-:W-:Y:S01]  /*1dc70*/  IMAD.MOV.U32 R3, RZ, RZ, 0x181f ;  /* 0x0000181fff037424 */ /* 0x002fe200078e00ff */
[----:B----4-:R-:W-:Y:S02]  /*1dc80*/  MOV R2, 0x1dca0 ;  /* 0x0001dca000027802 */ /* 0x010fe40000000f00 */
[----:B--23--:R-:W-:Y:S05]  /*1dc90*/  CALL.REL.NOINC `($__internal_32_$__cuda_sm70_shflsync_idx_p) ;  /* 0x000008b000007944 */ /* 0x00cfea0003c00000 */
[----:B------:R-:W-:Y:S01]  /*1dca0*/  MOV R4, R208 ;  /* 0x000000d000047202 */ /* 0x000fe20000000f00 */
[----:B------:R-:W-:Y:S05]  /*1dcb0*/  BRA `(.L_x_1945) ;  /* 0xffffd91000007947 */ /* 0x000fea000383ffff */
.L_x_1886:
[----:B------:R-:W-:Y:S01]  /*1dcc0*/  IMAD.MOV.U32 R209, RZ, RZ, R16 ;  /* 0x000000ffffd17224 */ /* 0x000fe200078e0010 */
[----:B------:R-:W-:Y:S01]  /*1dcd0*/  MOV R208, 0x2 ;  /* 0x0000000200d07802 */ /* 0x000fe20000000f00 */
[----:B------:R-:W-:Y:S01]  /*1dce0*/  IMAD.MOV.U32 R3, RZ, RZ, 0x181f ;  /* 0x0000181fff037424 */ /* 0x000fe200078e00ff */
[----:B----4-:R-:W-:Y:S02]  /*1dcf0*/  MOV R2, 0x1dd10 ;  /* 0x0001dd1000027802 */ /* 0x010fe40000000f00 */
[----:B-123--:R-:W-:Y:S05]  /*1dd00*/  CALL.REL.NOINC `($__internal_32_$__cuda_sm70_shflsync_idx_p) ;  /* 0x0000084000007944 */ /* 0x00efea0003c00000 */
[----:B------:R-:W-:Y:S01]  /*1dd10*/  MOV R2, R208 ;  /* 0x000000d000027202 */ /* 0x000fe20000000f00 */
[----:B------:R-:W-:Y:S05]  /*1dd20*/  BRA `(.L_x_1946) ;  /* 0xffffd8c000007947 */ /* 0x000fea000383ffff */
.L_x_1889:
[----:B------:R-:W-:Y:S01]  /*1dd30*/  IMAD.MOV.U32 R209, RZ, RZ, R5 ;  /* 0x000000ffffd17224 */ /* 0x000fe200078e0005 */
[----:B------:R-:W-:Y:S01]  /*1dd40*/  MOV R208, 0x3 ;  /* 0x0000000300d07802 */ /* 0x000fe20000000f00 */
[----:B-1----:R-:W-:Y:S01]  /*1dd50*/  IMAD.MOV.U32 R3, RZ, RZ, 0x181f ;  /* 0x0000181fff037424 */ /* 0x002fe200078e00ff */
[----:B------:R-:W-:-:S02]  /*1dd60*/  MOV R2, 0x1dd80 ;  /* 0x0001dd8000027802 */ /* 0x000fc40000000f00 */
[----:B--234-:R-:W-:Y:S05]  /*1dd70*/  CALL.REL.NOINC `($__internal_32_$__cuda_sm70_shflsync_idx_p) ;  /* 0x000007d000007944 */ /* 0x01cfea0003c00000 */
        /* <DEDUP_REMOVED lines=8> */
.L_x_1891:
[----:B------:R-:W-:Y:S01]  /*1de00*/  IMAD.MOV.U32 R209, RZ, RZ, R114 ;  /* 0x000000ffffd17224 */ /* 0x000fe200078e0072 */
[----:B------:R-:W-:Y:S01]  /*1de10*/  MOV R208, RZ ;  /* 0x000000ff00d07202 */ /* 0x000fe20000000f00 */
[----:B------:R-:W-:Y:S01]  /*1de20*/  IMAD.MOV.U32 R3, RZ, RZ, 0x1f ;  /* 0x0000001fff037424 */ /* 0x000fe200078e00ff */
[----:B------:R-:W-:Y:S02]  /*1de30*/  MOV R2, 0x1de50 ;  /* 0x0001de5000027802 */ /* 0x000fe40000000f00 */
[----:B------:R-:W-:Y:S05]  /*1de40*/  CALL.REL.NOINC `($__internal_32_$__cuda_sm70_shflsync_idx_p) ;  /* 0x0000070000007944 */ /* 0x000fea0003c00000 */
[----:B------:R-:W-:Y:S01]  /*1de50*/  MOV R10, R208 ;  /* 0x000000d0000a7202 */ /* 0x000fe20000000f00 */
[----:B------:R-:W-:Y:S05]  /*1de60*/  BRA `(.L_x_1948) ;  /* 0xffffdb3000007947 */ /* 0x000fea000383ffff */
.L_x_1892:
[----:B------:R-:W-:Y:S01]  /*1de70*/  IMAD.MOV.U32 R209, RZ, RZ, R114 ;  /* 0x000000ffffd17224 */ /* 0x000fe200078e0072 */
[----:B------:R-:W-:Y:S01]  /*1de80*/  MOV R208, 0x1 ;  /* 0x0000000100d07802 */ /* 0x000fe20000000f00 */
[----:B------:R-:W-:Y:S01]  /*1de90*/  IMAD.MOV.U32 R3, RZ, RZ, 0x1f ;  /* 0x0000001fff037424 */ /* 0x000fe200078e00ff */
[----:B------:R-:W-:Y:S02]  /*1dea0*/  MOV R2, 0x1dec0 ;  /* 0x0001dec000027802 */ /* 0x000fe40000000f00 */
[----:B-12---:R-:W-:Y:S05]  /*1deb0*/  CALL.REL.NOINC `($__internal_32_$__cuda_sm70_shflsync_idx_p) ;  /* 0x0000069000007944 */ /* 0x006fea0003c00000 */
[----:B------:R-:W-:Y:S01]  /*1dec0*/  MOV R6, R208 ;  /* 0x000000d000067202 */ /* 0x000fe20000000f00 */
[----:B------:R-:W-:Y:S05]  /*1ded0*/  BRA `(.L_x_1949) ;  /* 0xffffdae000007947 */ /* 0x000fea000383ffff */
.L_x_1893:
[----:B------:R-:W-:Y:S01]  /*1dee0*/  IMAD.MOV.U32 R2, RZ, RZ, R4 ;  /* 0x000000ffff027224 */ /* 0x000fe200078e0004 */
[----:B------:R-:W-:-:S02]  /*1def0*/  MOV R5, 0x1 ;  /* 0x0000000100057802 */ /* 0x000fc40000000f00 */
[----:B------:R-:W-:Y:S02]  /*1df00*/  MOV R3, 0x1df20 ;  /* 0x0001df2000037802 */ /* 0x000fe40000000f00 */
[----:B-1234-:R-:W-:Y:S05]  /*1df10*/  CALL.REL.NOINC `($__internal_33_$__cuda_sm70_shflsync_up_p) ;  /* 0x0000068000007944 */ /* 0x01efea0003c00000 */
[----:B------:R-:W-:Y:S05]  /*1df20*/  BRA `(.L_x_1950) ;  /* 0xffffdbc000007947 */ /* 0x000fea000383ffff */
.L_x_1894:
[----:B------:R-:W-:Y:S01]  /*1df30*/  IMAD.MOV.U32 R2, RZ, RZ, R4 ;  /* 0x000000ffff027224 */ /* 0x000fe200078e0004 */
[----:B------:R-:W-:Y:S02]  /*1df40*/  MOV R5, 0x2 ;  /* 0x0000000200057802 */ /* 0x000fe40000000f00 */
[----:B------:R-:W-:Y:S02]  /*1df50*/  MOV R3, 0x1df70 ;  /* 0x0001df7000037802 */ /* 0x000fe40000000f00 */
[----:B--2-4-:R-:W-:Y:S05]  /*1df60*/  CALL.REL.NOINC `($__internal_33_$__cuda_sm70_shflsync_up_p) ;  /* 0x0000063000007944 */ /* 0x014fea0003c00000 */
        /* <DEDUP_REMOVED lines=27> */
.L_x_1898:
[----:B------:R-:W-:Y:S01]  /*1e120*/  IMAD.MOV.U32 R2, RZ, RZ, R4 ;  /* 0x000000ffff027224 */ /* 0x000fe200078e0004 */
[----:B------:R-:W-:Y:S02]  /*1e130*/  MOV R5, 0x1 ;  /* 0x0000000100057802 */ /* 0x000fe40000000f00 */
[----:B------:R-:W-:Y:S02]  /*1e140*/  MOV R3, 0x1e160 ;  /* 0x0001e16000037802 */ /* 0x000fe40000000f00 */
[----:B------:R-:W-:Y:S05]  /*1e150*/  CALL.REL.NOINC `($__internal_33_$__cuda_sm70_shflsync_up_p) ;  /* 0x0000044000007944 */ /* 0x000fea0003c00000 */
[----:B------:R-:W-:Y:S01]  /*1e160*/  MOV R2, R5 ;  /* 0x0000000500027202 */ /* 0x000fe20000000f00 */
[----:B------:R-:W-:Y:S05]  /*1e170*/  BRA `(.L_x_1952) ;  /* 0xffffdbd000007947 */ /* 0x000fea000383ffff */
.L_x_1899:
        /* <DEDUP_REMOVED lines=31> */
.L_x_1901:
[----:B------:R-:W-:Y:S02]  /*1e370*/  SEL R2, RZ, 0x1, P0 ;  /* 0x00000001ff027807 */ /* 0x000fe40000000000 */
[----:B------:R-:W-:Y:S02]  /*1e380*/  MOV R3, 0x1e3a0 ;  /* 0x0001e3a000037802 */ /* 0x000fe40000000f00 */
[----:B-1----:R-:W-:Y:S05]  /*1e390*/  CALL.REL.NOINC `($__internal_34_$__cuda_sm70_votesync_ballot) ;  /* 0x0000027000007944 */ /* 0x002fea0003c00000 */
[----:B------:R-:W-:Y:S05]  /*1e3a0*/  BRA `(.L_x_1954) ;  /* 0xffffdb3000007947 */ /* 0x000fea000383ffff */
.L_x_1902:
[----:B------:R-:W-:Y:S01]  /*1e3b0*/  IMAD.MOV.U32 R209, RZ, RZ, R8 ;  /* 0x000000ffffd17224 */ /* 0x000fe200078e0008 */
[----:B---3--:R-:W-:Y:S01]  /*1e3c0*/  MOV R208, R11 ;  /* 0x0000000b00d07202 */ /* 0x008fe20000000f00 */
[----:B------:R-:W-:Y:S01]  /*1e3d0*/  IMAD.MOV.U32 R3, RZ, RZ, 0x1f ;  /* 0x0000001fff037424 */ /* 0x000fe200078e00ff */
[----:B------:R-:W-:Y:S02]  /*1e3e0*/  MOV R2, 0x1e400 ;  /* 0x0001e40000027802 */ /* 0x000fe40000000f00 */
[----:B-12---:R-:W-:Y:S05]  /*1e3f0*/  CALL.REL.NOINC `($__internal_32_$__cuda_sm70_shflsync_idx_p) ;  /* 0x0000015000007944 */ /* 0x006fea0003c00000 */
[----:B------:R-:W-:Y:S01]  /*1e400*/  IMAD.MOV.U32 R6, RZ, RZ, R208 ;  /* 0x000000ffff067224 */ /* 0x000fe200078e00d0 */
[----:B------:R-:W-:Y:S01]  /*1e410*/  MOV R208, R11 ;  /* 0x0000000b00d07202 */ /* 0x000fe20000000f00 */
[----:B------:R-:W-:Y:S01]  /*1e420*/  IMAD.MOV.U32 R209, RZ, RZ, R9 ;  /* 0x000000ffffd17224 */ /* 0x000fe200078e0009 */
[----:B------:R-:W-:Y:S02]  /*1e430*/  MOV R3, 0x1f ;  /* 0x0000001f00037802 */ /* 0x000fe40000000f00 */
[----:B------:R-:W-:-:S02]  /*1e440*/  MOV R2, 0x1e460 ;  /* 0x0001e46000027802 */ /* 0x000fc40000000f00 */
[----:B------:R-:W-:Y:S05]  /*1e450*/  CALL.REL.NOINC `($__internal_32_$__cuda_sm70_shflsync_idx_p) ;  /* 0x000000f000007944 */ /* 0x000fea0003c00000 */
[----:B------:R-:W-:Y:S01]  /*1e460*/  MOV R5, R208 ;  /* 0x000000d000057202 */ /* 0x000fe20000000f00 */
[----:B------:R-:W-:Y:S05]  /*1e470*/  BRA `(.L_x_1955) ;  /* 0xffffdaa000007947 */ /* 0x000fea000383ffff */
.L_x_1905:
[----:B------:R-:W-:Y:S01]  /*1e480*/  MOV R208, R2 ;  /* 0x0000000200d07202 */ /* 0x000fe20000000f00 */
[----:B------:R-:W-:Y:S01]  /*1e490*/  IMAD.MOV.U32 R209, RZ, RZ, R4 ;  /* 0x000000ffffd17224 */ /* 0x000fe200078e0004 */
[----:B------:R-:W-:Y:S01]  /*1e4a0*/  MOV R2, 0x1e4d0 ;  /* 0x0001e4d000027802 */ /* 0x000fe20000000f00 */
[----:B------:R-:W-:-:S02]  /*1e4b0*/  IMAD.MOV.U32 R3, RZ, RZ, 0x1f ;  /* 0x0000001fff037424 */ /* 0x000fc400078e00ff */
[----:B-1234-:R-:W-:Y:S05]  /*1e4c0*/  CALL.REL.NOINC `($__internal_32_$__cuda_sm70_shflsync_idx_p) ;  /* 0x0000008000007944 */ /* 0x01efea0003c00000 */
[----:B------:R-:W-:Y:S01]  /*1e4d0*/  MOV R15, R208 ;  /* 0x000000d0000f7202 */ /* 0x000fe20000000f00 */
[----:B------:R-:W-:Y:S05]  /*1e4e0*/  BRA `(.L_x_1904) ;  /* 0xffffda9000007947 */ /* 0x000fea000383ffff */
        .weak           $__internal_31_$__cuda_sm70_shflsync_bfly_p
        .type           $__internal_31_$__cuda_sm70_shflsync_bfly_p,@function
        .size           $__internal_31_$__cuda_sm70_shflsync_bfly_p,($__internal_32_$__cuda_sm70_shflsync_idx_p - $__internal_31_$__cuda_sm70_shflsync_bfly_p)
$__internal_31_$__cuda_sm70_shflsync_bfly_p:
[----:B------:R-:W-:Y:S02]  /*1e4f0*/  MOV R9, 0x1f ;  /* 0x0000001f00097802 */ /* 0x000fe40000000f00 */
[----:B------:R-:W-:-:S04]  /*1e500*/  MOV R32, 0xffffffff ;  /* 0xffffffff00207802 */ /* 0x000fc80000000f00 */
[----:B------:R-:W-:Y:S04]  /*1e510*/  WARPSYNC R32 ;  /* 0x0000002000007348 */ /* 0x000fe80003800000 */
[----:B------:R1:W2:Y:S02]  /*1e520*/  SHFL.BFLY PT, R9, R4, R3, R9 ;  /* 0x0c00000304097389 */ /* 0x0002a400000e0009 */
[----:B-1----:R-:W-:-:S04]  /*1e530*/  MOV R3, 0x0 ;  /* 0x0000000000037802 */ /* 0x002fc80000000f00 */
[----:B--2---:R-:W-:Y:S05]  /*1e540*/  RET.REL.NODEC R2 `(_ZN7cutlass13device_kernelIN5flash19enable_sm80_to_sm89INS1_16FlashAttnFwdSm80INS1_25CollectiveMainloopFwdSm80ILi8ELi1ELb0EN4cute5tupleIJNS5_1CILi128EEENS7_ILi48EEENS7_ILi256EEEEEELi256ENS_6half_tEfNS_4arch4Sm80ELb0ELb0ELb1ELb1ELb1ELb1ELb1ELb1EEENS1_21CollectiveEpilogueFwdINS6_IJS8_SA_S9_EEENS6_IJNS7_ILi1EEESI_SI_EEESC_SE_Li256ELb1ELb1ELb1ELb0EEENS1_36VarlenDynamicPersistentTileSchedulerILi128ELi48ELi256ELi256ELb1ELb1ELb0ELb0ELb1ELb1EEEEEEEEEvNT_6ParamsE) ;  /* 0xfffe1ab002007950 */ /* 0x004fea0003c3ffff */
        .weak           $__internal_32_$__cuda_sm70_shflsync_idx_p
        .type           $__internal_32_$__cuda_sm70_shflsync_idx_p,@function
        .size           $__internal_32_$__cuda_sm70_shflsync_idx_p,($__internal_33_$__cuda_sm70_shflsync_up_p - $__internal_32_$__cuda_sm70_shflsync_idx_p)
$__internal_32_$__cuda_sm70_shflsync_idx_p:
[----:B------:R-:W-:-:S04]  /*1e550*/  MOV R228, 0xffffffff ;  /* 0xffffffff00e47802 */ /* 0x000fc80000000f00 */
[----:B------:R-:W-:Y:S04]  /*1e560*/  WARPSYNC R228 ;  /* 0x000000e400007348 */ /* 0x000fe80003800000 */
[----:B------:R1:W2:Y:S02]  /*1e570*/  SHFL.IDX PT, R208, R209, R208, R3 ;  /* 0x000000d0d1d07389 */ /* 0x0002a400000e0003 */
[----:B-1----:R-:W-:-:S04]  /*1e580*/  MOV R3, 0x0 ;  /* 0x0000000000037802 */ /* 0x002fc80000000f00 */
[----:B--2---:R-:W-:Y:S05]  /*1e590*/  RET.REL.NODEC R2 `(_ZN7cutlass13device_kernelIN5flash19enable_sm80_to_sm89INS1_16FlashAttnFwdSm80INS1_25CollectiveMainloopFwdSm80ILi8ELi1ELb0EN4cute5tupleIJNS5_1CILi128EEENS7_ILi48EEENS7_ILi256EEEEEELi256ENS_6half_tEfNS_4arch4Sm80ELb0ELb0ELb1ELb1ELb1ELb1ELb1ELb1EEENS1_21CollectiveEpilogueFwdINS6_IJS8_SA_S9_EEENS6_IJNS7_ILi1EEESI_SI_EEESC_SE_Li256ELb1ELb1ELb1ELb0EEENS1_36VarlenDynamicPersistentTileSchedulerILi128ELi48ELi256ELi256ELb1ELb1ELb0ELb0ELb1ELb1EEEEEEEEEvNT_6ParamsE) ;  /* 0xfffe1a6002007950 */ /* 0x004fea0003c3ffff */
        .weak           $__internal_33_$__cuda_sm70_shflsync_up_p
        .type           $__internal_33_$__cuda_sm70_shflsync_up_p,@function
        .size           $__internal_33_$__cuda_sm70_shflsync_up_p,($__internal_34_$__cuda_sm70_votesync_ballot - $__internal_33_$__cuda_sm70_shflsync_up_p)
$__internal_33_$__cuda_sm70_shflsync_up_p:
[----:B------:R-:W-:Y:S02]  /*1e5a0*/  IMAD.MOV.U32 R13, RZ, RZ, -0x1 ;  /* 0xffffffffff0d7424 */ /* 0x000fe400078e00ff */
[----:B------:R-:W-:Y:S02]  /*1e5b0*/  IMAD.MOV.U32 R11, RZ, RZ, RZ ;  /* 0x000000ffff0b7224 */ /* 0x000fe400078e00ff */
[----:B------:R-:W-:Y:S04]  /*1e5c0*/  WARPSYNC R13 ;  /* 0x0000000d00007348 */ /* 0x000fe80003800000 */
[----:B------:R1:W2:Y:S02]  /*1e5d0*/  SHFL.UP PT, R5, R2, R5, R11 ;  /* 0x0400000502057389 */ /* 0x0002a400000e000b */
[----:B-1----:R-:W-:-:S02]  /*1e5e0*/  MOV R2, R3 ;  /* 0x0000000300027202 */ /* 0x002fc40000000f00 */
[----:B------:R-:W-:-:S04]  /*1e5f0*/  MOV R3, 0x0 ;  /* 0x0000000000037802 */ /* 0x000fc80000000f00 */
[----:B--2---:R-:W-:Y:S05]  /*1e600*/  RET.REL.NODEC R2 `(_ZN7cutlass13device_kernelIN5flash19enable_sm80_to_sm89INS1_16FlashAttnFwdSm80INS1_25CollectiveMainloopFwdSm80ILi8ELi1ELb0EN4cute5tupleIJNS5_1CILi128EEENS7_ILi48EEENS7_ILi256EEEEEELi256ENS_6half_tEfNS_4arch4Sm80ELb0ELb0ELb1ELb1ELb1ELb1ELb1ELb1EEENS1_21CollectiveEpilogueFwdINS6_IJS8_SA_S9_EEENS6_IJNS7_ILi1EEESI_SI_EEESC_SE_Li256ELb1ELb1ELb1ELb0EEENS1_36VarlenDynamicPersistentTileSchedulerILi128ELi48ELi256ELi256ELb1ELb1ELb0ELb0ELb1ELb1EEEEEEEEEvNT_6ParamsE) ;  /* 0xfffe19f002007950 */ /* 0x004fea0003c3ffff */
        .weak           $__internal_34_$__cuda_sm70_votesync_ballot
        .type           $__internal_34_$__cuda_sm70_votesync_ballot,@function
        .size           $__internal_34_$__cuda_sm70_votesync_ballot,(.L_x_3270 - $__internal_34_$__cuda_sm70_votesync_ballot)
$__internal_34_$__cuda_sm70_votesync_ballot:
[----:B------:R-:W-:Y:S01]  /*1e610*/  ISETP.NE.U32.AND P0, PT, R2, 0x1, PT ;  /* 0x000000010200780c */ /* 0x000fe20003f05070 */
[----:B------:R-:W-:-:S04]  /*1e620*/  IMAD.MOV.U32 R5, RZ, RZ, -0x1 ;  /* 0xffffffffff057424 */ /* 0x000fc800078e00ff */
[----:B------:R-:W-:Y:S08]  /*1e630*/  WARPSYNC R5 ;  /* 0x0000000500007348 */ /* 0x000ff00003800000 */
[----:B------:R-:W-:-:S04]  /*1e640*/  VOTE.ANY R2, PT, !P0 ;  /* 0x0000000000027806 */ /* 0x000fc800040e0100 */
[----:B------:R-:W-:Y:S01]  /*1e650*/  LOP3.LUT R13, R2, R5, RZ, 0xc0, !PT ;  /* 0x00000005020d7212 */ /* 0x000fe200078ec0ff */
[----:B------:R-:W-:Y:S02]  /*1e660*/  IMAD.MOV.U32 R2, RZ, RZ, R3 ;  /* 0x000000ffff027224 */ /* 0x000fe400078e0003 */
[----:B------:R-:W-:-:S04]  /*1e670*/  IMAD.MOV.U32 R3, RZ, RZ, 0x0 ;  /* 0x00000000ff037424 */ /* 0x000fc800078e00ff */
[----:B------:R-:W-:Y:S05]  /*1e680*/  RET.REL.NODEC R2 `(_ZN7cutlass13device_kernelIN5flash19enable_sm80_to_sm89INS1_16FlashAttnFwdSm80INS1_25CollectiveMainloopFwdSm80ILi8ELi1ELb0EN4cute5tupleIJNS5_1CILi128EEENS7_ILi48EEENS7_ILi256EEEEEELi256ENS_6half_tEfNS_4arch4Sm80ELb0ELb0ELb1ELb1ELb1ELb1ELb1ELb1EEENS1_21CollectiveEpilogueFwdINS6_IJS8_SA_S9_EEENS6_IJNS7_ILi1EEESI_SI_EEESC_SE_Li256ELb1ELb1ELb1ELb0EEENS1_36VarlenDynamicPersistentTileSchedulerILi128ELi48ELi256ELi256ELb1ELb1ELb0ELb0ELb1ELb1EEEEEEEEEvNT_6ParamsE) ;  /* 0xfffe197002007950 */ /* 0x000fea0003c3ffff */
.L_x_1956:
        /* <DEDUP_REMOVED lines=15> */
.L_x_3270:


//--------------------- .text._ZN7cutlass13device_kernelIN5flash19enable_sm80_to_sm89INS1_16FlashAttnFwdSm80INS1_25CollectiveMainloopFwdSm80ILi8ELi1ELb0EN4cute5tupleIJNS5_1CILi128EEENS7_ILi64EEENS7_ILi256EEEEEELi256ENS_6half_tEfNS_4arch4Sm80ELb0ELb1ELb1ELb0ELb1ELb0ELb1ELb1EEENS1_21CollectiveEpilogueFwdINS6_IJS8_SA_S9_EEENS6_IJNS7_ILi1EEESI_SI_EEESC_SE_Li256ELb0ELb1ELb1ELb0EEENS1_19SingleTileSchedulerILb0ELb1ELb1ELi128EEEEEEEEEvNT_6ParamsE --------------------------
	.section	.text._ZN7cutlass13device_kernelIN5flash19enable_sm80_to_sm89INS1_16FlashAttnFwdSm80INS1_25CollectiveMainloopFwdSm80ILi8ELi1ELb0EN4cute5tupleIJNS5_1CILi128EEENS7_ILi64EEENS7_ILi256EEEEEELi256ENS_6half_tEfNS_4arch4Sm80ELb0ELb1ELb1ELb0ELb1ELb0ELb1ELb1EEENS1_21CollectiveEpilogueFwdINS6_IJS8_SA_S9_EEENS6_IJNS7_ILi1EEESI_SI_EEESC_SE_Li256ELb0ELb1ELb1ELb0EEENS1_19SingleTileSchedulerILb0ELb1ELb1ELi128EEEEEEEEEvNT_6ParamsE,"ax",@progbits
	.sectioninfo	@"SHI_REGISTERS=255"
	.align	128
.text._ZN7cutlass13device_kernelIN5flash19enable_sm80_to_sm89INS1_16FlashAttnFwdSm80INS1_25CollectiveMainloopFwdSm80ILi8ELi1ELb0EN4cute5tupleIJNS5_1CILi128EEENS7_ILi64EEENS7_ILi256EEEEEELi256ENS_6half_tEfNS_4arch4Sm80ELb0ELb1ELb1ELb0ELb1ELb0ELb1ELb1EEENS1_21CollectiveEpilogueFwdINS6_IJS8_SA_S9_EEENS6_IJNS7_ILi1EEESI_SI_EEESC_SE_Li256ELb0ELb1ELb1ELb0EEENS1_19SingleTileSchedulerILb0ELb1ELb1ELi128EEEEEEEEEvNT_6ParamsE:
        .type           _ZN7cutlass13device_kernelIN5flash19enable_sm80_to_sm89INS1_16FlashAttnFwdSm80INS1_25CollectiveMainloopFwdSm80ILi8ELi1ELb0EN4cute5tupleIJNS5_1CILi128EEENS7_ILi64EEENS7_ILi256EEEEEELi256ENS_6half_tEfNS_4arch4Sm80ELb0ELb1ELb1ELb0ELb1ELb0ELb1ELb1EEENS1_21CollectiveEpilogueFwdINS6_IJS8_SA_S9_EEENS6_IJNS7_ILi1EEESI_SI_EEESC_SE_Li256ELb0ELb1ELb1ELb0EEENS1_19SingleTileSchedulerILb0ELb1ELb1ELi128EEEEEEEEEvNT_6ParamsE,@function
        .size           _ZN7cutlass13device_kernelIN5flash19enable_sm80_to_sm89INS1_16FlashAttnFwdSm80INS1_25CollectiveMainloopFwdSm80ILi8ELi1ELb0EN4cute5tupleIJNS5_1CILi128EEENS7_ILi64EEENS7_ILi256EEEEEELi256ENS_6half_tEfNS_4arch4Sm80ELb0ELb1ELb1ELb0ELb1ELb0ELb1ELb1EEENS1_21CollectiveEpilogueFwdINS6_IJS8_SA_S9_EEENS6_IJNS7_ILi1EEESI_SI_EEESC_SE_Li256ELb0ELb1ELb1ELb0EEENS1_19SingleTileSchedulerILb0ELb1ELb1ELi128EEEEEEEEEvNT_6ParamsE,(.L_x_3275 - _ZN7cutlass13device_kernelIN5flash19enable_sm80_to_sm89INS1_16FlashAttnFwdSm80INS1_25CollectiveMainloopFwdSm80ILi8ELi1ELb0EN4cute5tupleIJNS5_1CILi128EEENS7_ILi64EEENS7_ILi256EEEEEELi256ENS_6half_tEfNS_4arch4Sm80ELb0ELb1ELb1ELb0ELb1ELb0ELb1ELb1EEENS1_21CollectiveEpilogueFwdINS6_IJS8_SA_S9_EEENS6_IJNS7_ILi1EEESI_SI_EEESC_SE_Li256ELb0ELb1ELb1ELb0EEENS1_19SingleTileSchedulerILb0ELb1ELb1ELi128EEEEEEEEEvNT_6ParamsE)
        .other          _ZN7cutlass13device_kernelIN5flash19enable_sm80_to_sm89INS1_16FlashAttnFwdSm80INS1_25CollectiveMainloopFwdSm80ILi8ELi1ELb0EN4cute5tupleIJNS5_1CILi128EEENS7_ILi64EEENS7_ILi256EEEEEELi256ENS_6half_tEfNS_4arch4Sm80ELb0ELb1ELb1ELb0ELb1ELb0ELb1ELb1EEENS1_21CollectiveEpilogueFwdINS6_IJS8_SA_S9_EEENS6_IJNS7_ILi1EEESI_SI_EEESC_SE_Li256ELb0ELb1ELb1ELb0EEENS1_19SingleTileSchedulerILb0ELb1ELb1ELi128EEEEEEEEEvNT_6ParamsE,@"STO_CUDA_ENTRY STV_DEFAULT"
_ZN7cutlass13device_kernelIN5flash19enable_sm80_to_sm89INS1_16FlashAttnFwdSm80INS1_25CollectiveMainloopFwdSm80ILi8ELi1ELb0EN4cute5tupleIJNS5_1CILi128EEENS7_ILi64EEENS7_ILi256EEEEEELi256ENS_6half_tEfNS_4arch4Sm80ELb0ELb1ELb1ELb0ELb1ELb0ELb1ELb1EEENS1_21CollectiveEpilogueFwdINS6_IJS8_SA_S9_EEENS6_IJNS7_ILi1EEESI_SI_EEESC_SE_Li256ELb0ELb1ELb1ELb0EEENS1_19SingleTileSchedulerILb0ELb1ELb1ELi128EEEEEEEEEvNT_6ParamsE:
        /* <DEDUP_REMOVED lines=18> */
.L_x_1957:
[----:B------:R-:W-:Y:S02]  /*0120*/  ULDC.64 UR4, c[0x0][0x550] ;  /* 0x0001540000047ab9 */ /* 0x000fe40000000a00 */
[----:B------:R-:W-:Y:S02]  /*0130*/  UISETP.NE.AND UP0, UPT, UR4, 0x1, UPT ;  /* 0x000000010400788c */ /* 0x000fe4000bf05270 */
[----:B------:R-:W-:-:S02]  /*0140*/  UIMAD.WIDE.U32 UR8, UR7, UR5, URZ ;  /* 0x00000005070872a5 */ /* 0x000fc4000f8e003f */
[----:B------:R-:W-:Y:S02]  /*0150*/  ULDC UR4, c[0x0][0x558] ;  /* 0x0001560000047ab9 */ /* 0x000fe40000000800 */
[----:B------:R-:W-:-:S05]  /*0160*/  UMOV UR13, UR7 ;  /* 0x00000007000d7c82 */ /* 0x000fca0008000000 */
[----:B------:R-:W-:-:S03]  /*0170*/  @UP0 USHF.R.U32.HI UR13, URZ, UR4, UR9 ;  /* 0x000000043f0d0299 */ /* 0x000fc60008011609 */
.L_x_1958:
        /* <DEDUP_REMOVED lines=16> */
[----:B------:R-:W1:Y:S01]  /*0280*/  S2UR UR25, SR_CTAID.X ;  /* 0x00000000001979c3 */ /* 0x000e620000002500 */
[----:B------:R-:W-:Y:S02]  /*0290*/  ULDC UR4, c[0x0][0x2c4] ;  /* 0x0000b10000047ab9 */ /* 0x000fe40000000800 */
[----:B------:R-:W-:Y:S02]  /*02a0*/  UISETP.NE.AND UP1, UPT, UR4, 0x1, UPT ;  /* 0x000000010400788c */ /* 0x000fe4000bf25270 */
[----:B------:R-:W-:Y:S02]  /*02b0*/  UMOV UR12, URZ ;  /* 0x0000003f000c7c82 */ /* 0x000fe40008000000 */
[----:B------:R-:W-:Y:S02]  /*02c0*/  ULDC.64 UR4, c[0x0][0x2c8] ;  /* 0x0000b20000047ab9 */ /* 0x000fe40000000a00 */
[----:B-1----:R-:W-:-:S05]  /*02d0*/  USHF.L.U32 UR24, UR25, 0x7, URZ ;  /* 0x0000000719187899 */ /* 0x002fca000800063f */
[----:B------:R-:W-:Y:S02]  /*02e0*/  @UP1 UIADD3 UR10, UR24, 0x7f, URZ ;  /* 0x0000007f180a1890 */ /* 0x000fe4000fffe03f */
[----:B------:R-:W-:Y:S02]  /*02f0*/  UIADD3 UR8, UR24, 0x7f, URZ ;  /* 0x0000007f18087890 */ /* 0x000fe4000fffe03f */
[----:B------:R-:W-:-:S03]  /*0300*/  UIMAD.WIDE.U32 UR10, UR10, UR4, URZ ;  /* 0x000000040a0a72a5 */ /* 0x000fc6000f8e003f */
[----:B------:R-:W-:-:S04]  /*0310*/  ULDC UR4, c[0x0][0x2ac] ;  /* 0x0000ab0000047ab9 */ /* 0x000fc80000000800 */
[----:B------:R-:W-:Y:S02]  /*0320*/  @UP1 UMOV UR9, UR11 ;  /* 0x0000000b00091c82 */ /* 0x000fe40008000000 */
[----:B------:R-:W-:Y:S02]  /*0330*/  ULDC UR10, c[0x0][0x1d0] ;  /* 0x00007400000a7ab9 */ /* 0x000fe40000000800 */
[----:B------:R-:W-:Y:S02]  /*0340*/  @UP1 USHF.R.U32.HI UR8, URZ, UR5, UR9 ;  /* 0x000000053f081299 */ /* 0x000fe40008011609 */
[----:B------:R-:W-:Y:S02]  /*0350*/  UIMAD UR10, UR4, UR10, URZ ;  /* 0x0000000a040a72a4 */ /* 0x000fe4000f8e023f */
[----:B------:R-:W-:Y:S02]  /*0360*/  UMOV UR9, 0x1 ;  /* 0x0000000100097882 */ /* 0x000fe40000000000 */
[----:B------:R-:W-:-:S02]  /*0370*/  ULDC.64 UR4, c[0x0][0x328] ;  /* 0x0000ca0000047ab9 */ /* 0x000fc40000000a00 */
[----:B------:R-:W-:Y:S02]  /*0380*/  UISETP.LE.AND UP0, UPT, UR9, UR5, UPT ;  /* 0x000000050900728c */ /* 0x000fe4000bf03270 */
[----:B------:R-:W-:Y:S02]  /*0390*/  ULDC UR11, c[0x0][0x168] ;  /* 0x00005a00000b7ab9 */ /* 0x000fe40000000800 */
[----:B------:R-:W-:-:S04]  /*03a0*/  UIADD3 UR11, UR10, -UR11, UR9 ;  /* 0x8000000b0a0b7290 */ /* 0x000fc8000fffe009 */
[----:B------:R-:W-:-:S04]  /*03b0*/  UIADD3 UR5, UR11, UR8, URZ ;  /* 0x000000080b057290 */ /* 0x000fc8000fffe03f */
        /* <DEDUP_REMOVED lines=16> */
.L_x_1960:
[----:B------:R-:W-:Y:S02]  /*04c0*/  ULDC UR4, c[0x0][0x32c] ;  /* 0x0000cb0000047ab9 */ /* 0x000fe40000000800 */
[----:B------:R-:W-:-:S03]  /*04d0*/  UISETP.NE.AND UP2, UPT, UR9, UR4, UPT ;  /* 0x000000040900728c */ /* 0x000fc6000bf45270 */
[----:B------:R-:W-:Y:S02]  /*04e0*/  ULDC.64 UR4, c[0x0][0x330] ;  /* 0x0000cc0000047ab9 */ /* 0x000fe40000000a00 */
[----:B------:R-:W-:-:S07]  /*04f0*/  UIMAD.WIDE.U32 UR14, UR11, UR4, URZ ;  /* 0x000000040b0e72a5 */ /* 0x000fce000f8e003f */
[----:B------:R-:W-:Y:S02]  /*0500*/  @UP2 UMOV UR9, UR15 ;  /* 0x0000000f00092c82 */ /* 0x000fe40008000000 */
[----:B------:R-:W-:Y:S02]  /*0510*/  @UP2 USHF.R.U32.HI UR11, URZ, UR5, UR9 ;  /* 0x000000053f0b2299 */ /* 0x000fe40008011609 */
.L_x_1961:
[----:B------:R-:W-:Y:S02]  /*0520*/  ULDC UR4, c[0x0][0x32c] ;  /* 0x0000cb0000047ab9 */ /* 0x000fe40000000800 */
[----:B------:R-:W-:-:S04]  /*0530*/  UIMAD UR4, UR11, UR4, UR4 ;  /* 0x000000040b0472a4 */ /* 0x000fc8000f8e0204 */
[----:B------:R-:W-:-:S04]  /*0540*/  UISETP.LT.AND UP2, UPT, UR8, UR4, UPT ;  /* 0x000000040800728c */ /* 0x000fc8000bf41270 */
[----:B------:R-:W-:Y:S02]  /*0550*/  USEL UR8, UR8, UR4, UP2 ;  /* 0x0000000408087287 */ /* 0x000fe40009000000 */
.L_x_1959:
[----:B------:R-:W-:Y:S01]  /*0560*/  UIADD3 UR9, UR10, 0x3f, URZ ;  /* 0x0000003f0a097890 */ /* 0x000fe2000fffe03f */
[----:B------:R-:W-:Y:S01]  /*0570*/  PLOP3.LUT P0, PT, PT, PT, UP0, 0x40, 0x0 ;  /* 0x000000000000781c */ /* 0x000fe20003f0e808 */
[----:B------:R-:W-:Y:S02]  /*0580*/  UIADD3 UR11, UR8, 0x3f, URZ ;  /* 0x0000003f080b7890 */ /* 0x000fe4000fffe03f */
[----:B------:R-:W-:Y:S02]  /*0590*/  ULDC.64 UR4, c[0x0][0x2c8] ;  /* 0x0000b20000047ab9 */ /* 0x000fe40000000a00 */
[----:B------:R-:W-:Y:S02]  /*05a0*/  UIMAD.WIDE.U32 UR16, UR24, UR4, URZ ;  /* 0x00000004181072a5 */ /* 0x000fe4000f8e003f */
[----:B------:R-:W-:Y:S02]  /*05b0*/  USHF.R.S32.HI UR14, URZ, 0x1f, UR9 ;  /* 0x0000001f3f0e7899 */ /* 0x000fe40008011409 */
[----:B------:R-:W-:-:S02]  /*05c0*/  USHF.R.S32.HI UR8, URZ, 0x1f, UR11 ;  /* 0x0000001f3f087899 */ /* 0x000fc4000801140b */
[----:B------:R-:W-:Y:S02]  /*05d0*/  UMOV UR4, UR24 ;  /* 0x0000001800047c82 */ /* 0x000fe40008000000 */
[----:B------:R-:W-:Y:S02]  /*05e0*/  @UP1 USHF.R.U32.HI UR4, URZ, UR5, UR17 ;  /* 0x000000053f041299 */ /* 0x000fe40008011611 */
[----:B------:R-:W-:Y:S02]  /*05f0*/  ULEA.HI UR5, UR14, UR9, URZ, 0x6 ;  /* 0x000000090e057291 */ /* 0x000fe4000f8f303f */
[----:B------:R-:W-:Y:S02]  /*0600*/  ULEA.HI UR20, UR8, UR11, URZ, 0x6 ;  /* 0x0000000b08147291 */ /* 0x000fe4000f8f303f */
[----:B------:R-:W-:Y:S02]  /*0610*/  ULDC UR21, c[0x0][0x168] ;  /* 0x00005a0000157ab9 */ /* 0x000fe40000000800 */
[----:B------:R-:W-:-:S02]  /*0620*/  USHF.R.S32.HI UR5, URZ, 0x6, UR5 ;  /* 0x000000063f057899 */ /* 0x000fc40008011405 */
[----:B------:R-:W-:Y:S02]  /*0630*/  USHF.R.S32.HI UR20, URZ, 0x6, UR20 ;  /* 0x000000063f147899 */ /* 0x000fe40008011414 */
[----:B------:R-:W-:Y:S02]  /*0640*/  UIADD3 UR21, UR10, -UR21, URZ ;  /* 0x800000150a157290 */ /* 0x000fe4000fffe03f */
[----:B------:R-:W-:Y:S02]  /*0650*/  UISETP.LT.AND UP2, UPT, UR5, UR20, UPT ;  /* 0x000000140500728c */ /* 0x000fe4000bf41270 */
[----:B------:R-:W-:Y:S02]  /*0660*/  UIADD3 UR4, UR21, UR4, URZ ;  /* 0x0000000415047290 */ /* 0x000fe4000fffe03f */
[----:B------:R-:W-:Y:S02]  /*0670*/  ULDC UR8, c[0x0][0x324] ;  /* 0x0000c90000087ab9 */ /* 0x000fe40000000800 */
[----:B------:R-:W-:-:S02]  /*0680*/  USEL UR20, UR5, UR20, UP2 ;  /* 0x0000001405147287 */ /* 0x000fc40009000000 */
[----:B------:R-:W-:Y:S01]  /*0690*/  UIADD3 UR8, UR4, -UR8, URZ ;  /* 0x8000000804087290 */ /* 0x000fe2000fffe03f */
        /* <DEDUP_REMOVED lines=9> */
[----:B------:R-:W-:-:S07]  /*0730*/  UIMAD.WIDE.U32 UR14, UR9, UR4, URZ ;  /* 0x00000004090e72a5 */ /* 0x000fce000f8e003f */
[----:B------:R-:W-:Y:S02]  /*0740*/  @UP2 UMOV UR11, UR15 ;  /* 0x0000000f000b2c82 */ /* 0x000fe40008000000 */
[----:B------:R-:W-:-:S04]  /*0750*/  @UP2 USHF.R.U32.HI UR9, URZ, UR5, UR11 ;  /* 0x000000053f092299 */ /* 0x000fc8000801160b */
[----:B------:R-:W-:Y:S01]  /*0760*/  ULOP3.LUT UR9, URZ, UR9, URZ, 0x33, !UPT ;  /* 0x000000093f097292 */ /* 0x000fe2000f8e333f */
[----:B------:R-:W-:Y:S05]  /*0770*/  BRA `(.L_x_1964) ;  /* 0x0000006000007947 */ /* 0x000fea0003800000 */
.L_x_1963:
[----:B------:R-:W-:Y:S02]  /*0780*/  ULDC UR4, c[0x0][0x32c] ;  /* 0x0000cb0000047ab9 */ /* 0x000fe40000000800 */
[----:B------:R-:W-:-:S03]  /*0790*/  UISETP.NE.AND UP2, UPT, UR4, 0x1, UPT ;  /* 0x000000010400788c */ /* 0x000fc6000bf45270 */
[----:B------:R-:W-:Y:S02]  /*07a0*/  ULDC.64 UR4, c[0x0][0x330] ;  /* 0x0000cc0000047ab9 */ /* 0x000fe40000000a00 */
[----:B------:R-:W-:-:S07]  /*07b0*/  UIMAD.WIDE.U32 UR14, UR9, UR4, URZ ;  /* 0x00000004090e72a5 */ /* 0x000fce000f8e003f */
[----:B------:R-:W-:Y:S02]  /*07c0*/  @UP2 UMOV UR11, UR15 ;  /* 0x0000000f000b2c82 */ /* 0x000fe40008000000 */
[----:B------:R-:W-:Y:S02]  /*07d0*/  @UP2 USHF.R.U32.HI UR9, URZ, UR5, UR11 ;  /* 0x000000053f092299 */ /* 0x000fe4000801160b */
.L_x_1964:
[----:B------:R-:W-:Y:S02]  /*07e0*/  ULDC UR4, c[0x0][0x32c] ;  /* 0x0000cb0000047ab9 */ /* 0x000fe40000000800 */
[----:B------:R-:W-:-:S04]  /*07f0*/  UIMAD UR4, UR9, UR4, URZ ;  /* 0x00000004090472a4 */ /* 0x000fc8000f8e023f */
[----:B------:R-:W-:-:S04]  /*0800*/  UISETP.LT.AND UP2, UPT, UR8, UR4, UPT ;  /* 0x000000040800728c */ /* 0x000fc8000bf41270 */
[----:B------:R-:W-:-:S04]  /*0810*/  USEL UR8, UR8, UR4, !UP2 ;  /* 0x0000000408087287 */ /* 0x000fc8000d000000 */
.L_x_1962:
[----:B------:R-:W-:Y:S02]  /*0820*/  USHF.R.S32.HI UR4, URZ, 0x1f, UR8 ;  /* 0x0000001f3f047899 */ /* 0x000fe40008011408 */
[----:B------:R-:W-:Y:S02]  /*0830*/  ULDC UR5, c[0x0][0x338] ;  /* 0x0000ce0000057ab9 */ /* 0x000fe40000000800 */
[----:B------:R-:W-:-:S04]  /*0840*/  ULEA.HI UR4, UR4, UR8, URZ, 0x6 ;  /* 0x0000000804047291 */ /* 0x000fc8000f8f303f */
[----:B------:R-:W-:Y:S02]  /*0850*/  USHF.R.S32.HI UR9, URZ, 0x6, UR4 ;  /* 0x000000063f097899 */ /* 0x000fe40008011404 */
[----:B------:R-:W-:Y:S02]  /*0860*/  USHF.R.U32.HI UR4, URZ, 0x10, UR7 ;  /* 0x000000103f047899 */ /* 0x000fe40008011607 */
[----:B------:R-:W-:Y:S02]  /*0870*/  UISETP.LT.AND UP2, UPT, URZ, UR9, UPT ;  /* 0x000000093f00728c */ /* 0x000fe4000bf41270 */
[----:B------:R-:W-:Y:S02]  /*0880*/  UISETP.NE.AND UP3, UPT, UR4, URZ, UPT ;  /* 0x0000003f0400728c */ /* 0x000fe4000bf65270 */
[----:B------:R-:W-:Y:S02]  /*0890*/  USEL UR9, URZ, UR9, !UP2 ;  /* 0x000000093f097287 */ /* 0x000fe4000d000000 */
[----:B------:R-:W-:-:S02]  /*08a0*/  USEL UR5, UR4, UR5, UP3 ;  /* 0x0000000504057287 */ /* 0x000fc40009800000 */
[----:B------:R-:W-:Y:S02]  /*08b0*/  UISETP.GT.AND UP2, UPT, UR20, UR9, UPT ;  /* 0x000000091400728c */ /* 0x000fe4000bf44270 */
[----:B------:R-:W-:-:S04]  /*08c0*/  UMOV UR4, URZ ;  /* 0x0000003f00047c82 */ /* 0x000fc80008000000 */
[----:B------:R-:W-:-:S13]  /*08d0*/  PLOP3.LUT P0, PT, PT, PT, UP2, 0x80, 0x0 ;  /* 0x000000000000781c */ /* 0x000fda0003f0f028 */
[----:B------:R-:W-:Y:S05]  /*08e0*/  @!P0 BRA `(.L_x_1965) ;  /* 0x0000021000008947 */ /* 0x000fea0003800000 */
[----:B------:R-:W-:Y:S01]  /*08f0*/  IMAD.U32 R0, RZ, RZ, UR5 ;  /* 0x00000005ff007e24 */ /* 0x000fe2000f8e00ff */
[----:B------:R-:W-:Y:S02]  /*0900*/  UIADD3 UR15, UR5, -0x1, UR20 ;  /* 0xffffffff050f7890 */ /* 0x000fe4000fffe014 */
[----:B------:R-:W-:Y:S02]  /*0910*/  UMOV UR16, URZ ;  /* 0x0000003f00107c82 */ /* 0x000fe40008000000 */
[-C--:B-1----:R-:W-:Y:S01]  /*0920*/  IABS R2, R0.reuse ;  /* 0x0000000000027213 */ /* 0x082fe20000000000 */
[----:B------:R-:W-:Y:S01]  /*0930*/  UIADD3 UR15, -UR9, UR15, URZ ;  /* 0x0000000f090f7290 */ /* 0x000fe2000fffe13f */
[----:B------:R-:W-:Y:S02]  /*0940*/  IABS R0, R0 ;  /* 0x0000000000007213 */ /* 0x000fe40000000000 */
[----:B------:R1:W3:Y:S03]  /*0950*/  R2UR UR14, R2 ;  /* 0x00000000020e73c2 */ /* 0x0002e600000e0000 */
[----:B------:R-:W-:Y:S01]  /*0960*/  IMAD.U32 R4, RZ, RZ, UR15 ;  /* 0x0000000fff047e24 */ /* 0x000fe2000f8e00ff */
[----:B------:R-:W-:Y:S01]  /*0970*/  ULOP3.LUT UR15, UR15, UR5, URZ, 0x3c, !UPT ;  /* 0x000000050f0f7292 */ /* 0x000fe2000f8e3c3f */
[----:B------:R-:W-:-:S04]  /*0980*/  IMAD.MOV R0, RZ, RZ, -R0 ;  /* 0x000000ffff007224 */ /* 0x000fc800078e0a00 */
[----:B------:R-:W4:Y:S01]  /*0990*/  R2UR UR8, R0 ;  /* 0x00000000000873c2 */ /* 0x000f2200000e0000 */
[----:B-1----:R-:W-:Y:S01]  /*09a0*/  IABS R2, R4 ;  /* 0x0000000400027213 */ /* 0x002fe20000000000 */
[----:B---3--:R-:W1:Y:S06]  /*09b0*/  I2F.RP R5, UR14 ;  /* 0x0000000e00057d06 */ /* 0x008e6c0008209400 */
[----:B------:R-:W3:Y:S02]  /*09c0*/  R2UR UR11, R2 ;  /* 0x00000000020b73c2 */ /* 0x000ee400000e0000 */
[----:B-1----:R-:W1:Y:S02]  /*09d0*/  MUFU.RCP R3, R5 ;  /* 0x0000000500037308 */ /* 0x002e640000001000 */
[----:B-1----:R-:W-:-:S06]  /*09e0*/  IADD3 R3, R3, 0xffffffe, RZ ;  /* 0x0ffffffe03037810 */ /* 0x002fcc0007ffe0ff */
[----:B------:R-:W1:Y:S02]  /*09f0*/  F2I.FTZ.U32.TRUNC.NTZ R3, R3 ;  /* 0x0000000300037305 */ /* 0x000e64000021f000 */
[----:B-1----:R-:W1:Y:S02]  /*0a00*/  R2UR UR17, R3 ;  /* 0x00000000031173c2 */ /* 0x002e6400000e0000 */
[----:B-1----:R-:W-:-:S04]  /*0a10*/  UIADD3 UR4, URZ, -UR17, URZ ;  /* 0x800000113f047290 */ /* 0x002fc8000fffe03f */
[----:B------:R-:W-:-:S04]  /*0a20*/  UIMAD UR4, UR4, UR14, URZ ;  /* 0x0000000e040472a4 */ /* 0x000fc8000f8e023f */
        /* <DEDUP_REMOVED lines=13> */
.L_x_1965:
        /* <DEDUP_REMOVED lines=33> */
[----:B-1----:R-:W-:Y:S01]  /*0d10*/  CS2R R2, SRZ ;  /* 0x0000000000027805 */ /* 0x002fe2000001ff00 */
        /* <DEDUP_REMOVED lines=51> */
[----:B------:R-:W-:Y:S01]  /*1050*/  USHF.R.S32.HI UR7, URZ, 0x1f, UR13 ;  /* 0x0000001f3f077899 */ /* 0x000fe2000801140d */
[----:B------:R-:W-:Y:S01]  /*1060*/  PLOP3.LUT P1, PT, PT, PT, UP1, 0x80, 0x0 ;  /* 0x000000000000781c */ /* 0x000fe20003f2f018 */
[----:B------:R-:W-:Y:S01]  /*1070*/  ULDC.64 UR4, c[0x0][0x1b8] ;  /* 0x00006e0000047ab9 */ /* 0x000fe20000000a00 */
[----:B------:R1:W3:Y:S01]  /*1080*/  @P2 LDG.E R4, [R4.64] ;  /* 0x0000001204042981 */ /* 0x0002e2000c1e1900 */
[-C--:B------:R-:W-:Y:S01]  /*1090*/  LEA.HI R12, R84, R83.reuse, RZ, 0x3 ;  /* 0x00000053540c7211 */ /* 0x080fe200078f18ff */
[----:B------:R-:W-:Y:S01]  /*10a0*/  UIMAD UR7, UR7, UR4, URZ ;  /* 0x00000004070772a4 */ /* 0x000fe2000f8e023f */
[----:B------:R-:W-:Y:S01]  /*10b0*/  PLOP3.LUT P0, PT, PT, PT, UP1, 0x80, 0x0 ;  /* 0x000000000000781c */ /* 0x000fe20003f0f018 */
[----:B------:R-:W-:Y:S01]  /*10c0*/  UIMAD.WIDE.U32 UR14, UR13, UR4, URZ ;  /* 0x000000040d0e72a5 */ /* 0x000fe2000f8e003f */
[----:B------:R-:W-:Y:S01]  /*10d0*/  LOP3.LUT R0, R12, 0xfffffff8, RZ, 0xc0, !PT ;  /* 0xfffffff80c007812 */ /* 0x000fe200078ec0ff */
[----:B------:R-:W-:Y:S01]  /*10e0*/  UIMAD UR7, UR13, UR5, UR7 ;  /* 0x000000050d0772a4 */ /* 0x000fe2000f8e0207 */
[----:B------:R-:W-:Y:S01]  /*10f0*/  SHF.R.S32.HI R12, RZ, 0x3, R12 ;  /* 0x00000003ff0c7819 */ /* 0x000fe2000001140c */
[----:B------:R-:W-:Y:S01]  /*1100*/  USHF.R.S32.HI UR8, URZ, 0x1f, UR6 ;  /* 0x0000001f3f087899 */ /* 0x000fe20008011406 */
[----:B------:R-:W-:Y:S01]  /*1110*/  LEA.HI R16, R84, R83, RZ, 0x6 ;  /* 0x0000005354107211 */ /* 0x000fe200078f30ff */
[----:B------:R-:W-:Y:S01]  /*1120*/  IMAD.IADD R15, R83, 0x1, -R0 ;  /* 0x00000001530f7824 */ /* 0x000fe200078e0a00 */
[----:B------:R-:W-:Y:S01]  /*1130*/  ULDC.64 UR4, c[0x0][0x1c0] ;  /* 0x0000700000047ab9 */ /* 0x000fe20000000a00 */
[----:B------:R-:W-:Y:S01]  /*1140*/  BSSY B0, `(.L_x_1967) ;  /* 0x0000054000007945 */ /* 0x000fe20003800000 */
[----:B------:R-:W-:Y:S01]  /*1150*/  UIADD3 UR15, UR15, UR7, URZ ;  /* 0x000000070f0f7290 */ /* 0x000fe2000fffe03f */
[C---:B------:R-:W-:Y:S01]  /*1160*/  IMAD R239, R15.reuse, 0x20, R12 ;  /* 0x000000200fef7824 */ /* 0x040fe200078e020c */
[----:B------:R-:W-:Y:S01]  /*1170*/  UIMAD UR8, UR8, UR4, URZ ;  /* 0x00000004080872a4 */ /* 0x000fe2000f8e023f */
[----:B------:R-:W-:Y:S01]  /*1180*/  IMAD.SHL.U32 R207, R15, 0x8, RZ ;  /* 0x000000080fcf7824 */ /* 0x000fe200078e00ff */
[----:B------:R-:W-:Y:S01]  /*1190*/  UIMAD.WIDE.U32 UR14, UR6, UR4, UR14 ;  /* 0x00000004060e72a5 */ /* 0x000fe2000f8e000e */
[----:B------:R-:W-:Y:S01]  /*11a0*/  IMAD.SHL.U32 R16, R16, 0x8, RZ ;  /* 0x0000000810107824 */ /* 0x000fe200078e00ff */
[----:B------:R-:W-:Y:S01]  /*11b0*/  IADD3 R0, R239, UR24, RZ ;  /* 0x00000018ef007c10 */ /* 0x000fe2000fffe0ff */
[----:B------:R-:W-:Y:S01]  /*11c0*/  UIMAD UR5, UR6, UR5, UR8 ;  /* 0x00000005060572a4 */ /* 0x000fe2000f8e0208 */
[C---:B------:R-:W-:Y:S01]  /*11d0*/  IADD3 R14, R207.reuse, 0x40, RZ ;  /* 0x00000040cf0e7810 */ /* 0x040fe20007ffe0ff */
[----:B------:R-:W-:Y:S01]  /*11e0*/  ULDC UR4, c[0x0][0x168] ;  /* 0x00005a0000047ab9 */ /* 0x000fe20000000800 */
[----:B------:R-:W-:Y:S01]  /*11f0*/  IMAD.U32 R7, RZ, RZ, UR15 ;  /* 0x0000000fff077e24 */ /* 0x000fe2000f8e00ff */
[----:B------:R-:W-:Y:S01]  /*1200*/  UIADD3 UR5, UR15, UR5, URZ ;  /* 0x000000050f057290 */ /* 0x000fe2000fffe03f */
[----:B------:R-:W-:Y:S01]  /*1210*/  @P1 IMAD.HI.U32 R2, R0, c[0x0][0x2c8], RZ ;  /* 0x0000b20000021a27 */ /* 0x000fe200078e00ff */
[----:B------:R-:W-:-:S02]  /*1220*/  IADD3 R13, R207, 0x80, RZ ;  /* 0x00000080cf0d7810 */ /* 0x000fc40007ffe0ff */
[----:B------:R-:W-:Y:S01]  /*1230*/  ISETP.GE.AND P3, PT, R207, c[0x0][0x198], PT ;  /* 0x00006600cf007a0c */ /* 0x000fe20003f66270 */
[----:B-1----:R-:W-:Y:S01]  /*1240*/  IMAD.MOV.U32 R5, RZ, RZ, R0 ;  /* 0x000000ffff057224 */ /* 0x002fe200078e0000 */
[----:B------:R-:W-:Y:S01]  /*1250*/  @P0 SHF.R.U32.HI R5, RZ, c[0x0][0x2cc], R2 ;  /* 0x0000b300ff050a19 */ /* 0x000fe20000011602 */
[----:B------:R-:W-:Y:S01]  /*1260*/  IMAD.U32 R6, RZ, RZ, UR14 ;  /* 0x0000000eff067e24 */ /* 0x000fe2000f8e00ff */
[----:B------:R-:W-:Y:S01]  /*1270*/  ISETP.GE.AND P4, PT, R14, c[0x0][0x198], PT ;  /* 0x000066000e007a0c */ /* 0x000fe20003f86270 */
[----:B------:R-:W-:Y:S01]  /*1280*/  IMAD.U32 R7, RZ, RZ, UR5 ;  /* 0x00000005ff077e24 */ /* 0x000fe2000f8e00ff */
[--C-:B------:R-:W-:Y:S01]  /*1290*/  SHF.R.S32.HI R2, RZ, 0x1f, R5.reuse ;  /* 0x0000001fff027819 */ /* 0x100fe20000011405 */
[----:B------:R-:W-:Y:S01]  /*12a0*/  IMAD.MOV R3, RZ, RZ, -R5 ;  /* 0x000000ffff037224 */ /* 0x000fe200078e0a05 */
[----:B------:R-:W-:Y:S01]  /*12b0*/  ULDC UR5, c[0x0][0x2c4] ;  /* 0x0000b10000057ab9 */ /* 0x000fe20000000800 */
[----:B------:R-:W-:Y:S01]  /*12c0*/  IMAD.WIDE.U32 R6, R5, c[0x0][0x1b0], R6 ;  /* 0x00006c0005067a25 */ /* 0x000fe200078e0006 */
[----:B------:R-:W-:Y:S01]  /*12d0*/  UIMAD UR4, UR5, UR4, URZ ;  /* 0x00000004050472a4 */ /* 0x000fe2000f8e023f */
[----:B------:R-:W-:-:S02]  /*12e0*/  ISETP.GE.AND P6, PT, R13, c[0x0][0x198], PT ;  /* 0x000066000d007a0c */ /* 0x000fc40003fc6270 */
[----:B------:R-:W-:Y:S02]  /*12f0*/  IMAD R3, R3, c[0x0][0x2c4], R0 ;  /* 0x0000b10003037a24 */ /* 0x000fe400078e0200 */
[----:B------:R-:W-:-:S03]  /*1300*/  IMAD R2, R2, c[0x0][0x1b0], RZ ;  /* 0x00006c0002027a24 */ /* 0x000fc600078e02ff */
[----:B------:R-:W-:Y:S01]  /*1310*/  SHF.R.S32.HI R0, RZ, 0x1f, R3 ;  /* 0x0000001fff007819 */ /* 0x000fe20000011403 */
[----:B------:R-:W-:-:S04]  /*1320*/  IMAD R5, R5, c[0x0][0x1b4], R2 ;  /* 0x00006d0005057a24 */ /* 0x000fc800078e0202 */
[----:B------:R-:W-:Y:S02]  /*1330*/  IMAD R0, R0, c[0x0][0x1a8], RZ ;  /* 0x00006a0000007a24 */ /* 0x000fe400078e02ff */
[----:B------:R-:W-:Y:S02]  /*1340*/  IMAD.IADD R7, R7, 0x1, R5 ;  /* 0x0000000107077824 */ /* 0x000fe400078e0205 */
[C---:B------:R-:W-:Y:S02]  /*1350*/  IMAD R5, R3.reuse, c[0x0][0x1ac], R0 ;  /* 0x00006b0003057a24 */ /* 0x040fe400078e0200 */
[----:B------:R-:W-:Y:S01]  /*1360*/  IMAD.WIDE.U32 R2, R3, c[0x0][0x1a8], R6 ;  /* 0x00006a0003027a25 */ /* 0x000fe200078e0006 */
[----:B------:R-:W-:-:S03]  /*1370*/  LEA.HI R7, R84, R83, RZ, 0x4 ;  /* 0x0000005354077211 */ /* 0x000fc600078f20ff */
[----:B------:R-:W-:Y:S01]  /*1380*/  IMAD.IADD R5, R3, 0x1, R5 ;  /* 0x0000000103057824 */ /* 0x000fe200078e0205 */
[----:B------:R-:W-:Y:S02]  /*1390*/  LOP3.LUT R0, R7, 0xfffffff0, RZ, 0xc0, !PT ;  /* 0xfffffff007007812 */ /* 0x000fe400078ec0ff */
[----:B------:R-:W-:-:S03]  /*13a0*/  LEA R8, P0, R2, c[0x0][0x160], 0x1 ;  /* 0x0000580002087a11 */ /* 0x000fc600078008ff */
[----:B------:R-:W-:Y:S01]  /*13b0*/  IMAD.IADD R3, R83, 0x1, -R0 ;  /* 0x0000000153037824 */ /* 0x000fe200078e0a00 */
[----:B------:R-:W-:Y:S01]  /*13c0*/  LEA.HI.X R5, R2, c[0x0][0x164], R5, 0x1, P0 ;  /* 0x0000590002057a11 */ /* 0x000fe200000f0c05 */
[----:B------:R-:W-:Y:S01]  /*13d0*/  IMAD.SHL.U32 R2, R12, 0x40, RZ ;  /* 0x000000400c027824 */ /* 0x000fe200078e00ff */
[----:B------:R1:W4:Y:S02]  /*13e0*/  SHFL.IDX PT, R18, R8, RZ, 0x181f ;  /* 0x00181fff08127589 */ /* 0x00032400000e0000 */
[----:B------:R-:W-:Y:S02]  /*13f0*/  SHF.R.S32.HI R6, RZ, 0x1f, R3 ;  /* 0x0000001fff067819 */ /* 0x000fe40000011403 */
[----:B------:R-:W-:Y:S01]  /*1400*/  LOP3.LUT R2, R2, 0x1c0, RZ, 0xc0, !PT ;  /* 0x000001c002027812 */ /* 0x000fe200078ec0ff */
[----:B------:R1:W2:Y:S01]  /*1410*/  SHFL.IDX PT, R19, R5, RZ, 0x181f ;  /* 0x00181fff05137589 */ /* 0x0002a200000e0000 */
[----:B------:R-:W-:Y:S02]  /*1420*/  LEA.HI R6, R6, R3, RZ, 0x3 ;  /* 0x0000000306067211 */ /* 0x000fe400078f18ff */
[----:B------:R-:W-:-:S02]  /*1430*/  SHF.R.U32.HI R0, RZ, 0x3, R2 ;  /* 0x00000003ff007819 */ /* 0x000fc40000011602 */
[----:B------:R-:W-:Y:S01]  /*1440*/  LOP3.LUT R235, R2, 0x38, R207, 0xf8, !PT ;  /* 0x0000003802eb7812 */ /* 0x000fe200078ef8cf */
[----:B------:R-:W-:Y:S01]  /*1450*/  IMAD.MOV.U32 R2, RZ, RZ, 0x10 ;  /* 0x00000010ff027424 */ /* 0x000fe200078e00ff */
[----:B------:R-:W-:Y:S02]  /*1460*/  LOP3.LUT R10, R6, 0xfffffff8, RZ, 0xc0, !PT ;  /* 0xfffffff8060a7812 */ /* 0x000fe400078ec0ff */
[----:B------:R-:W-:Y:S02]  /*1470*/  LOP3.LUT R235, R235, R0, RZ, 0x3c, !PT ;  /* 0x00000000ebeb7212 */ /* 0x000fe400078e3cff */
[----:B------:R-:W-:Y:S01]  /*1480*/  IADD3 R0, R207, 0xc0, RZ ;  /* 0x000000c0cf007810 */ /* 0x000fe20007ffe0ff */
[----:B------:R-:W-:Y:S01]  /*1490*/  IMAD.IADD R10, R3, 0x1, -R10 ;  /* 0x00000001030a7824 */ /* 0x000fe200078e0a0a */
[----:B------:R-:W-:Y:S01]  /*14a0*/  LOP3.LUT R235, R235, 0xfffffe00, R16, 0xf8, !PT ;  /* 0xfffffe00ebeb7812 */ /* 0x000fe200078ef810 */
[----:B------:R-:W-:Y:S01]  /*14b0*/  IMAD.MOV.U32 R3, RZ, RZ, 0x20 ;  /* 0x00000020ff037424 */ /* 0x000fe200078e00ff */
[----:B------:R-:W-:Y:S01]  /*14c0*/  ISETP.GE.AND P5, PT, R0, c[0x0][0x198], PT ;  /* 0x0000660000007a0c */ /* 0x000fe20003fa6270 */
[----:B---3--:R3:W5:Y:S02]  /*14d0*/  @P2 R2UR UR7, R4 ;  /* 0x00000000040723c2 */ /* 0x00876400000e0000 */
[----:B-----5:R-:W-:Y:S01]  /*14e0*/  @!UP2 UMOV UR7, UR6 ;  /* 0x000000060007ac82 */ /* 0x020fe20008000000 */
[----:B---3--:R-:W-:-:S04]  /*14f0*/  IADD3 R4, R12, UR24, RZ ;  /* 0x000000180c047c10 */ /* 0x008fc8000fffe0ff */
[----:B------:R-:W-:-:S04]  /*1500*/  ISETP.GE.AND P0, PT, R4, UR4, PT ;  /* 0x0000000404007c0c */ /* 0x000fc8000bf06270 */
[----:B------:R-:W-:-:S05]  /*1510*/  R2P PR, R10, 0x6 ;  /* 0x000000060a007804 */ /* 0x000fca0000000000 */
[----:B------:R-:W-:Y:S02]  /*1520*/  SEL R2, R2, 0xfffffff0, !P1 ;  /* 0xfffffff002027807 */ /* 0x000fe40004800000 */
[----:B------:R-:W-:Y:S02]  /*1530*/  SEL R3, R3, 0xffffffe0, !P2 ;  /* 0xffffffe003037807 */ /* 0x000fe40005000000 */
[----:B------:R-:W-:Y:S05]  /*1540*/  @P0 BRA `(.L_x_1968) ;  /* 0x0000013000000947 */ /* 0x000fea0003800000 */
[----:B-12-4-:R-:W-:Y:S01]  /*1550*/  SHF.R.S32.HI R11, RZ, 0x1f, R14 ;  /* 0x0000001fff0b7819 */ /* 0x016fe2000001140e */
[----:B------:R-:W-:Y:S01]  /*1560*/  IMAD.SHL.U32 R17, R235, 0x2, RZ ;  /* 0x00000002eb117824 */ /* 0x000fe200078e00ff */
[----:B------:R-:W-:Y:S02]  /*1570*/  SHF.R.S32.HI R20, RZ, 0x1f, R13 ;  /* 0x0000001fff147819 */ /* 0x000fe4000001140d */
[----:B------:R-:W-:Y:S02]  /*1580*/  SHF.R.S32.HI R9, RZ, 0x1f, R0 ;  /* 0x0000001fff097819 */ /* 0x000fe40000011400 */
[----:B------:R-:W-:-:S02]  /*1590*/  LEA.HI R16, R11, R14, RZ, 0x3 ;  /* 0x0000000e0b107211 */ /* 0x000fc400078f18ff */
[----:B------:R-:W-:Y:S01]  /*15a0*/  LEA.HI R11, R20, R13, RZ, 0x3 ;  /* 0x0000000d140b7211 */ /* 0x000fe200078f18ff */
[--C-:B------:R-:W-:Y:S01]  /*15b0*/  IMAD.WIDE R20, R207, 0x2, R18.reuse ;  /* 0x00000002cf147825 */ /* 0x100fe200078e0212 */
[----:B------:R-:W-:Y:S02]  /*15c0*/  LEA.HI R9, R9, R0, RZ, 0x3 ;  /* 0x0000000009097211 */ /* 0x000fe400078f18ff */
[----:B------:R-:W-:Y:S02]  /*15d0*/  LOP3.LUT R16, R16, 0xfffffff8, RZ, 0xc0, !PT ;  /* 0xfffffff810107812 */ /* 0x000fe400078ec0ff */
[----:B------:R-:W-:Y:S01]  /*15e0*/  LOP3.LUT R11, R11, 0xfffffff8, RZ, 0xc0, !PT ;  /* 0xfffffff80b0b7812 */ /* 0x000fe200078ec0ff */
[----:B------:R-:W-:Y:S01]  /*15f0*/  @!PT LDS RZ, [RZ] ;  /* 0x00000000fffff984 */ /* 0x000fe20000000800 */
[----:B------:R1:W-:Y:S01]  /*1600*/  LDGSTS.E.BYPASS.LTC128B.128 [R17+0x10100], [R20.64], !P3 ;  /* 0x1010000014117fae */ /* 0x0003e2000d901d52 */
[----:B------:R-:W-:Y:S01]  /*1610*/  LOP3.LUT R9, R9, 0xfffffff8, RZ, 0xc0, !PT ;  /* 0xfffffff809097812 */ /* 0x000fe200078ec0ff */
[----:B------:R-:W-:-:S04]  /*1620*/  IMAD.WIDE R22, R16, 0x2, R18 ;  /* 0x0000000210167825 */ /* 0x000fc800078e0212 */
[--C-:B------:R-:W-:Y:S01]  /*1630*/  IMAD.WIDE R24, R11, 0x2, R18.reuse ;  /* 0x000000020b187825 */ /* 0x100fe200078e0212 */
[----:B------:R1:W-:Y:S03]  /*1640*/  LDGSTS.E.BYPASS.LTC128B.128 [R17+0x14100], [R22.64], !P4 ;  /* 0x1410000016117fae */ /* 0x0003e6000e101d52 */
[----:B------:R-:W-:Y:S01]  /*1650*/  IMAD.WIDE R18, R9, 0x2, R18 ;  /* 0x0000000209127825 */ /* 0x000fe200078e0212 */
[----:B------:R1:W-:Y:S04]  /*1660*/  LDGSTS.E.BYPASS.LTC128B.128 [R17+0x18100], [R24.64], !P6 ;  /* 0x1810000018117fae */ /* 0x0003e8000f101d52 */
[----:B------:R1:W-:Y:S02]  /*1670*/  LDGSTS.E.BYPASS.LTC128B.128 [R17+0x1c100], [R18.64], !P5 ;  /* 0x1c10000012117fae */ /* 0x0003e4000e901d52 */
.L_x_1968:
[----:B-12-4-:R-:W-:Y:S05]  /*1680*/  BSYNC B0 ;  /* 0x0000000000007941 */ /* 0x016fea0003800000 */
.L_x_1967:
        /* <DEDUP_REMOVED lines=8> */
[----:B------:R-:W-:Y:S02]  /*1710*/  SHF.R.S32.HI R20, RZ, 0x1f, R13 ;  /* 0x0000001fff147819 */ /* 0x000fe4000001140d */
[----:B------:R-:W-:Y:S02]  /*1720*/  SHF.R.S32.HI R9, RZ, 0x1f, R0 ;  /* 0x0000001fff097819 */ /* 0x000fe40000011400 */
[----:B------:R-:W-:Y:S02]  /*1730*/  LEA.HI R16, R11, R14, RZ, 0x3 ;  /* 0x0000000e0b107211 */ /* 0x000fe400078f18ff */
[----:B------:R-:W-:Y:S01]  /*1740*/  LEA.HI R11, R20, R13, RZ, 0x3 ;  /* 0x0000000d140b7211 */ /* 0x000fe200078f18ff */
[----:B--23--:R-:W-:Y:S01]  /*1750*/  IMAD.WIDE R20, R207, 0x2, R18 ;  /* 0x00000002cf147825 */ /* 0x00cfe200078e0212 */
[----:B------:R-:W-:-:S02]  /*1760*/  LEA.HI R9, R9, R0, RZ, 0x3 ;  /* 0x0000000009097211 */ /* 0x000fc400078f18ff */
        /* <DEDUP_REMOVED lines=11> */
.L_x_1970:
[----:B------:R-:W-:Y:S05]  /*1820*/  BSYNC B0 ;  /* 0x0000000000007941 */ /* 0x000fea0003800000 */
.L_x_1969:
        /* <DEDUP_REMOVED lines=8> */
[----:B------:R-:W-:Y:S02]  /*18b0*/  SHF.R.S32.HI R20, RZ, 0x1f, R13 ;  /* 0x0000001fff147819 */ /* 0x000fe4000001140d */
[----:B------:R-:W-:Y:S02]  /*18c0*/  SHF.R.S32.HI R9, RZ, 0x1f, R0 ;  /* 0x0000001fff097819 */ /* 0x000fe40000011400 */
[----:B------:R-:W-:Y:S02]  /*18d0*/  LEA.HI R16, R11, R14, RZ, 0x3 ;  /* 0x0000000e0b107211 */ /* 0x000fe400078f18ff */
[----:B------:R-:W-:Y:S01]  /*18e0*/  LEA.HI R11, R20, R13, RZ, 0x3 ;  /* 0x0000000d140b7211 */ /* 0x000fe200078f18ff */
[----:B---34-:R-:W-:Y:S01]  /*18f0*/  IMAD.WIDE R20, R207, 0x2, R18 ;  /* 0x00000002cf147825 */ /* 0x018fe200078e0212 */
        /* <DEDUP_REMOVED lines=12> */
.L_x_1972:
[----:B------:R-:W-:Y:S05]  /*19c0*/  BSYNC B0 ;  /* 0x0000000000007941 */ /* 0x000fea0003800000 */
.L_x_1971:
[----:B---3--:R3:W-:Y:S01]  /*19d0*/  SHFL.IDX PT, R18, R8, 0x3, 0x181f ;  /* 0x00781f0008127f89 */ /* 0x0087e200000e0000 */
[----:B------:R-:W-:Y:S01]  /*19e0*/  IADD3 R4, R4, 0x60, RZ ;  /* 0x0000006004047810 */ /* 0x000fe20007ffe0ff */
[----:B------:R-:W-:Y:S01]  /*19f0*/  UIADD3 UR26, UR20, -0x1, URZ ;  /* 0xffffffff141a7890 */ /* 0x000fe2000fffe03f */
[----:B------:R-:W-:Y:S01]  /*1a00*/  IMAD.MOV.U32 R236, RZ, RZ, c[0x0][0x2b8] ;  /* 0x0000ae00ffec7624 */ /* 0x000fe200078e00ff */
[----:B----4-:R4:W5:Y:S01]  /*1a10*/  SHFL.IDX PT, R19, R5, 0x3, 0x181f ;  /* 0x00781f0005137f89 */ /* 0x01096200000e0000 */
[----:B------:R-:W-:Y:S01]  /*1a20*/  ISETP.GE.AND P0, PT, R4, UR4, PT ;  /* 0x0000000404007c0c */ /* 0x000fe2000bf06270 */
[----:B------:R-:W-:Y:S01]  /*1a30*/  USHF.L.U32 UR11, UR26, 0x6, URZ ;  /* 0x000000061a0b7899 */ /* 0x000fe2000800063f */
[----:B------:R-:W-:Y:S01]  /*1a40*/  IMAD.SHL.U32 R235, R235, 0x2, RZ ;  /* 0x00000002ebeb7824 */ /* 0x000fe200078e00ff */
[----:B------:R-:W-:Y:S01]  /*1a50*/  ISETP.NE.AND P2, PT, R236, 0x1, PT ;  /* 0x00000001ec00780c */ /* 0x000fe20003f45270 */
[----:B------:R-:W-:Y:S01]  /*1a60*/  USHF.R.S32.HI UR6, URZ, 0x1f, UR7 ;  /* 0x0000001f3f067899 */ /* 0x000fe20008011407 */
[----:B------:R-:W-:Y:S01]  /*1a70*/  IMAD.MOV.U32 R237, RZ, RZ, RZ ;  /* 0x000000ffffed7224 */ /* 0x000fe200078e00ff */
[----:B------:R-:W-:Y:S01]  /*1a80*/  ULDC.64 UR4, c[0x0][0x2b0] ;  /* 0x0000ac0000047ab9 */ /* 0x000fe20000000a00 */
[----:B------:R-:W-:Y:S01]  /*1a90*/  IADD3 R9, R239, UR11, RZ ;  /* 0x0000000bef097c10 */ /* 0x000fe2000fffe0ff */
[----:B------:R-:W-:-:S02]  /*1aa0*/  UIMAD UR6, UR6, UR4, URZ ;  /* 0x00000004060672a4 */ /* 0x000fc4000f8e023f */
[----:B------:R-:W-:Y:S01]  /*1ab0*/  UIMAD.WIDE.U32 UR16, UR7, UR4, URZ ;  /* 0x00000004071072a5 */ /* 0x000fe2000f8e003f */
[C---:B------:R-:W-:Y:S01]  /*1ac0*/  ISETP.GE.AND P1, PT, R9.reuse, UR10, PT ;  /* 0x0000000a09007c0c */ /* 0x040fe2000bf26270 */
[----:B------:R-:W-:Y:S01]  /*1ad0*/  UIMAD UR5, UR7, UR5, UR6 ;  /* 0x00000005070572a4 */ /* 0x000fe2000f8e0206 */
[----:B------:R-:W-:Y:S02]  /*1ae0*/  IADD3 R238, R9, UR12, RZ ;  /* 0x0000000c09ee7c10 */ /* 0x000fe4000fffe0ff */
[----:B------:R-:W-:Y:S01]  /*1af0*/  ISETP.GT.OR P1, PT, R239, 0x3f, P1 ;  /* 0x0000003fef00780c */ /* 0x000fe20000f24670 */
[----:B------:R-:W-:Y:S01]  /*1b00*/  UIADD3 UR8, UR17, UR5, URZ ;  /* 0x0000000511087290 */ /* 0x000fe2000fffe03f */
[----:B-123--:R-:W-:Y:S01]  /*1b10*/  SHF.R.S32.HI R8, RZ, 0x1f, R13 ;  /* 0x0000001fff087819 */ /* 0x00efe2000001140d */
[----:B------:R-:W-:Y:S01]  /*1b20*/  @P2 IMAD.HI.U32 R11, R238, c[0x0][0x2bc], RZ ;  /* 0x0000af00ee0b2a27 */ /* 0x000fe200078e00ff */
[----:B----4-:R-:W-:-:S03]  /*1b30*/  SHF.R.S32.HI R5, RZ, 0x1f, R14 ;  /* 0x0000001fff057819 */ /* 0x010fc6000001140e */
[----:B-----5:R-:W-:Y:S01]  /*1b40*/  @!P0 IMAD.WIDE R24, R207, 0x2, R18 ;  /* 0x00000002cf188825 */ /* 0x020fe200078e0212 */
[----:B------:R-:W-:Y:S01]  /*1b50*/  LEA.HI R205, R8, R13, RZ, 0x3 ;  /* 0x0000000d08cd7211 */ /* 0x000fe200078f18ff */
[----:B------:R-:W-:Y:S01]  /*1b60*/  USHF.R.S32.HI UR6, URZ, 0x1f, UR13 ;  /* 0x0000001f3f067899 */ /* 0x000fe2000801140d */
[----:B------:R-:W-:Y:S01]  /*1b70*/  LEA.HI R206, R5, R14, RZ, 0x3 ;  /* 0x0000000e05ce7211 */ /* 0x000fe200078f18ff */
[----:B------:R-:W-:Y:S01]  /*1b80*/  IMAD.MOV.U32 R4, RZ, RZ, R238 ;  /* 0x000000ffff047224 */ /* 0x000fe200078e00ee */
[----:B------:R-:W-:Y:S01]  /*1b90*/  SHF.R.S32.HI R5, RZ, 0x1f, R0 ;  /* 0x0000001fff057819 */ /* 0x000fe20000011400 */
[----:B------:R-:W-:Y:S01]  /*1ba0*/  @!PT LDS RZ, [RZ] ;  /* 0x00000000fffff984 */ /* 0x000fe20000000800 */
[----:B------:R1:W-:Y:S01]  /*1bb0*/  @!P0 LDGSTS.E.BYPASS.LTC128B.128 [R235+0x13100], [R24.64], !P3 ;  /* 0x1310000018eb8fae */ /* 0x0003e2000d901d52 */
[----:B------:R-:W-:Y:S01]  /*1bc0*/  LOP3.LUT R206, R206, 0xfffffff8, RZ, 0xc0, !PT ;  /* 0xfffffff8cece7812 */ /* 0x000fe200078ec0ff */
[----:B------:R-:W-:Y:S01]  /*1bd0*/  ULDC.64 UR4, c[0x0][0x1e8] ;  /* 0x00007a0000047ab9 */ /* 0x000fe20000000a00 */
[----:B------:R-:W-:Y:S02]  /*1be0*/  LEA.HI R204, R5, R0, RZ, 0x3 ;  /* 0x0000000005cc7211 */ /* 0x000fe400078f18ff */
[----:B------:R-:W-:Y:S01]  /*1bf0*/  LOP3.LUT R205, R205, 0xfffffff8, RZ, 0xc0, !PT ;  /* 0xfffffff8cdcd7812 */ /* 0x000fe200078ec0ff */
[----:B------:R-:W-:Y:S01]  /*1c00*/  @!P0 IMAD.WIDE R22, R206, 0x2, R18 ;  /* 0x00000002ce168825 */ /* 0x000fe200078e0212 */
[----:B------:R-:W-:-:S02]  /*1c10*/  LOP3.LUT R204, R204, 0xfffffff8, RZ, 0xc0, !PT ;  /* 0xfffffff8cccc7812 */ /* 0x000fc400078ec0ff */
[----:B------:R-:W-:Y:S01]  /*1c20*/  @P2 SHF.R.U32.HI R4, RZ, c[0x0][0x2c0], R11 ;  /* 0x0000b000ff042a19 */ /* 0x000fe2000001160b */
[--C-:B------:R-:W-:Y:S01]  /*1c30*/  @!P0 IMAD.WIDE R20, R205, 0x2, R18.reuse ;  /* 0x00000002cd148825 */ /* 0x100fe200078e0212 */
[----:B------:R2:W-:Y:S02]  /*1c40*/  @!P0 LDGSTS.E.BYPASS.LTC128B.128 [R235+0x17100], [R22.64], !P4 ;  /* 0x1710000016eb8fae */ /* 0x0005e4000e101d52 */
[----:B------:R-:W-:Y:S01]  /*1c50*/  @!P1 IADD3 R16, P2, R4, UR16, RZ ;  /* 0x0000001004109c10 */ /* 0x000fe2000ff5e0ff */
[----:B------:R-:W-:Y:S01]  /*1c60*/  @!P0 IMAD.WIDE R18, R204, 0x2, R18 ;  /* 0x00000002cc128825 */ /* 0x000fe200078e0212 */
[----:B------:R3:W-:Y:S02]  /*1c70*/  @!P0 LDGSTS.E.BYPASS.LTC128B.128 [R235+0x1b100], [R20.64], !P6 ;  /* 0x1b10000014eb8fae */ /* 0x0007e4000f101d52 */
[----:B------:R-:W-:Y:S02]  /*1c80*/  @!P1 LEA.HI.X.SX32 R5, R4, UR8, 0x1, P2 ;  /* 0x0000000804059c11 */ /* 0x000fe400090f0eff */
[----:B------:R4:W-:Y:S01]  /*1c90*/  @!P0 LDGSTS.E.BYPASS.LTC128B.128 [R235+0x1f100], [R18.64], !P5 ;  /* 0x1f10000012eb8fae */ /* 0x0009e2000e901d52 */
[----:B------:R-:W-:-:S03]  /*1ca0*/  @!P1 LEA R8, P2, R16, c[0x0][0x2a0], 0x2 ;  /* 0x0000a80010089a11 */ /* 0x000fc600078410ff */
[----:B------:R-:W0:Y:S01]  /*1cb0*/  LDGDEPBAR ;  /* 0x00000000000079af */ /* 0x000e220000000000 */
[----:B------:R-:W-:-:S03]  /*1cc0*/  @!P1 LEA.HI.X R9, R16, c[0x0][0x2a4], R5, 0x2, P2 ;  /* 0x0000a90010099a11 */ /* 0x000fc600010f1405 */
[----:B------:R-:W-:Y:S06]  /*1cd0*/  BAR.SYNC.DEFER_BLOCKING 0x0 ;  /* 0x0000000000007b1d */ /* 0x000fec0000010000 */
[----:B------:R-:W5:Y:S01]  /*1ce0*/  @!P1 LDG.E R237, [R8.64] ;  /* 0x0000001208ed9981 */ /* 0x000f62000c1e1900 */
[----:B------:R-:W-:Y:S01]  /*1cf0*/  IMAD.MOV R5, RZ, RZ, -R4 ;  /* 0x000000ffff057224 */ /* 0x000fe200078e0a04 */
[----:B------:R-:W-:Y:S01]  /*1d00*/  UIMAD.WIDE.U32 UR14, UR13, UR4, URZ ;  /* 0x000000040d0e72a5 */ /* 0x000fe2000f8e003f */
[----:B--2---:R-:W-:Y:S01]  /*1d10*/  SHF.R.S32.HI R22, RZ, 0x4, R7 ;  /* 0x00000004ff167819 */ /* 0x004fe20000011407 */
[----:B------:R-:W-:Y:S01]  /*1d20*/  UIMAD UR4, UR6, UR4, URZ ;  /* 0x00000004060472a4 */ /* 0x000fe2000f8e023f */
[----:B------:R-:W-:Y:S01]  /*1d30*/  IMAD R238, R5, c[0x0][0x2b8], R238 ;  /* 0x0000ae0005ee7a24 */ /* 0x000fe200078e02ee */
[----:B------:R-:W-:Y:S01]  /*1d40*/  ISETP.GE.AND P3, PT, R207, c[0x0][0x1d4], PT ;  /* 0x00007500cf007a0c */ /* 0x000fe20003f66270 */
[----:B------:R-:W-:Y:S01]  /*1d50*/  IMAD.U32 R80, RZ, RZ, UR11 ;  /* 0x0000000bff507e24 */ /* 0x000fe2000f8e00ff */
[----:B------:R-:W-:Y:S01]  /*1d60*/  UIMAD UR4, UR13, UR5, UR4 ;  /* 0x000000050d0472a4 */ /* 0x000fe2000f8e0204 */
[C---:B---3--:R-:W-:Y:S01]  /*1d70*/  IMAD.WIDE.U32 R20, R238.reuse, c[0x0][0x1e0], RZ ;  /* 0x00007800ee147a25 */ /* 0x048fe200078e00ff */
[----:B------:R-:W-:Y:S01]  /*1d80*/  SHF.R.S32.HI R5, RZ, 0x1f, R238 ;  /* 0x0000001fff057819 */ /* 0x000fe200000114ee */
[----:B------:R-:W-:Y:S01]  /*1d90*/  UISETP.GT.AND UP2, UPT, UR26, UR9, UPT ;  /* 0x000000091a00728c */ /* 0x000fe2000bf44270 */
[----:B------:R-:W-:Y:S01]  /*1da0*/  LEA.HI R7, R7, R22, RZ, 0x1 ;  /* 0x0000001607077211 */ /* 0x000fe200078f08ff */
[----:B------:R-:W-:Y:S01]  /*1db0*/  UIADD3 UR7, UR15, UR4, URZ ;  /* 0x000000040f077290 */ /* 0x000fe2000fffe03f */
[----:B----4-:R-:W-:Y:S01]  /*1dc0*/  IMAD.WIDE.U32 R18, R238, c[0x0][0x208], RZ ;  /* 0x00008200ee127a25 */ /* 0x010fe200078e00ff */
[----:B------:R-:W-:Y:S01]  /*1dd0*/  ISETP.GE.AND P5, PT, R14, c[0x0][0x1d4], PT ;  /* 0x000075000e007a0c */ /* 0x000fe20003fa6270 */
[----:B------:R-:W-:Y:S01]  /*1de0*/  ULDC.64 UR4, c[0x0][0x210] ;  /* 0x0000840000047ab9 */ /* 0x000fe20000000a00 */
[----:B------:R-:W-:Y:S01]  /*1df0*/  LOP3.LUT R7, R7, 0xfffffffe, RZ, 0xc0, !PT ;  /* 0xfffffffe07077812 */ /* 0x000fe200078ec0ff */
[C---:B------:R-:W-:Y:S01]  /*1e00*/  IMAD R11, R5.reuse, c[0x0][0x1e0], RZ ;  /* 0x00007800050b7a24 */ /* 0x040fe200078e02ff */
[----:B------:R-:W-:Y:S01]  /*1e10*/  UIMAD UR6, UR6, UR4, URZ ;  /* 0x00000004060672a4 */ /* 0x000fe2000f8e023f */
[----:B------:R-:W-:Y:S01]  /*1e20*/  IMAD R5, R5, c[0x0][0x208], RZ ;  /* 0x0000820005057a24 */ /* 0x000fe200078e02ff */
[----:B------:R-:W-:Y:S01]  /*1e30*/  UIMAD.WIDE.U32 UR22, UR13, UR4, URZ ;  /* 0x000000040d1672a5 */ /* 0x000fe2000f8e003f */
[C---:B------:R-:W-:Y:S01]  /*1e40*/  IMAD R11, R238.reuse, c[0x0][0x1e4], R11 ;  /* 0x00007900ee0b7a24 */ /* 0x040fe200078e020b */
[----:B------:R-:W-:Y:S01]  /*1e50*/  UIMAD UR6, UR13, UR5, UR6 ;  /* 0x000000050d0672a4 */ /* 0x000fe2000f8e0206 */
[----:B------:R-:W-:Y:S01]  /*1e60*/  IMAD R16, R238, c[0x0][0x20c], R5 ;  /* 0x00008300ee107a24 */ /* 0x000fe200078e0205 */
[----:B------:R-:W-:Y:S01]  /*1e70*/  ISETP.GE.AND P4, PT, R13, c[0x0][0x1d4], PT ;  /* 0x000075000d007a0c */ /* 0x000fe20003f86270 */
[----:B------:R-:W-:Y:S01]  /*1e80*/  IMAD.IADD R21, R21, 0x1, R11 ;  /* 0x0000000115157824 */ /* 0x000fe200078e020b */
[----:B------:R-:W-:Y:S01]  /*1e90*/  UIADD3 UR6, UR23, UR6, URZ ;  /* 0x0000000617067290 */ /* 0x000fe2000fffe03f */
[----:B------:R-:W-:Y:S01]  /*1ea0*/  IMAD.IADD R17, R19, 0x1, R16 ;  /* 0x0000000113117824 */ /* 0x000fe200078e0210 */
[----:B------:R-:W-:Y:S01]  /*1eb0*/  ISETP.GE.AND P6, PT, R0, c[0x0][0x1d4], PT ;  /* 0x0000750000007a0c */ /* 0x000fe20003fc6270 */
[----:B------:R-:W-:Y:S01]  /*1ec0*/  IMAD.IADD R7, R22, 0x1, -R7 ;  /* 0x0000000116077824 */ /* 0x000fe200078e0a07 */
[----:B------:R-:W-:Y:S01]  /*1ed0*/  LEA.HI R86, R84, R83, RZ, 0x5 ;  /* 0x0000005354567211 */ /* 0x000fe200078f28ff */
[----:B------:R-:W-:Y:S01]  /*1ee0*/  IMAD.MOV.U32 R16, RZ, RZ, R18 ;  /* 0x000000ffff107224 */ /* 0x000fe200078e0012 */
[----:B------:R-:W-:Y:S01]  /*1ef0*/  ISETP.GE.AND P2, PT, R207, c[0x0][0x1d4], PT ;  /* 0x00007500cf007a0c */ /* 0x000fe20003f46270 */
[----:B------:R-:W-:Y:S01]  /*1f00*/  IMAD.SHL.U32 R5, R15, 0x40, RZ ;  /* 0x000000400f057824 */ /* 0x000fe200078e00ff */
[----:B------:R-:W-:Y:S01]  /*1f10*/  SHF.R.S32.HI R85, RZ, 0x5, R86 ;  /* 0x00000005ff557819 */ /* 0x000fe20000011456 */
[----:B------:R-:W-:Y:S01]  /*1f20*/  IMAD.SHL.U32 R10, R10, 0x40, RZ ;  /* 0x000000400a0a7824 */ /* 0x000fe200078e00ff */
[----:B------:R-:W-:Y:S01]  /*1f30*/  SHF.R.S32.HI R166, RZ, 0x1f, R207 ;  /* 0x0000001fffa67819 */ /* 0x000fe200000114cf */
[----:B------:R-:W-:Y:S01]  /*1f40*/  IMAD.SHL.U32 R81, R7, 0x8, RZ ;  /* 0x0000000807517824 */ /* 0x000fe200078e00ff */
[----:B------:R-:W-:Y:S01]  /*1f50*/  LOP3.LUT R5, R5, 0x1c0, RZ, 0xc0, !PT ;  /* 0x000001c005057812 */ /* 0x000fe200078ec0ff */
[----:B------:R-:W-:Y:S01]  /*1f60*/  IMAD.SHL.U32 R82, R6, 0x40, RZ ;  /* 0x0000004006527824 */ /* 0x000fe200078e00ff */
[----:B------:R-:W-:-:S02]  /*1f70*/  LOP3.LUT R10, R10, 0x1c0, RZ, 0xc0, !PT ;  /* 0x000001c00a0a7812 */ /* 0x000fc400078ec0ff */
[----:B------:R-:W-:Y:S02]  /*1f80*/  SEL R248, RZ, 0x10, P6 ;  /* 0x00000010fff87807 */ /* 0x000fe40003000000 */
[----:B------:R-:W-:Y:S02]  /*1f90*/  LOP3.LUT R81, R10, 0x8, R81, 0xf8, !PT ;  /* 0x000000080a517812 */ /* 0x000fe400078ef851 */
[----:B------:R-:W-:Y:S02]  /*1fa0*/  SHF.R.U32.HI R10, RZ, 0x3, R10 ;  /* 0x00000003ff0a7819 */ /* 0x000fe4000001160a */
[----:B------:R-:W-:Y:S02]  /*1fb0*/  LOP3.LUT R82, R82, 0xfffffe00, RZ, 0xc0, !PT ;  /* 0xfffffe0052527812 */ /* 0x000fe400078ec0ff */
[----:B------:R-:W-:Y:S02]  /*1fc0*/  LOP3.LUT R81, R81, R10, RZ, 0x3c, !PT ;  /* 0x0000000a51517212 */ /* 0x000fe400078e3cff */
[----:B------:R-:W-:Y:S01]  /*1fd0*/  IADD3 R242, R235, 0x100, RZ ;  /* 0x00000100ebf27810 */ /* 0x000fe20007ffe0ff */
[----:B------:R-:W-:Y:S01]  /*1fe0*/  IMAD R234, R85, 0x400, R82 ;  /* 0x0000040055ea7824 */ /* 0x000fe200078e0252 */
[----:B------:R-:W-:-:S02]  /*1ff0*/  SHF.R.S32.HI R247, RZ, 0x1f, R206 ;  /* 0x0000001ffff77819 */ /* 0x000fc400000114ce */
[----:B------:R-:W-:Y:S01]  /*2000*/  SHF.R.S32.HI R246, RZ, 0x1f, R205 ;  /* 0x0000001ffff67819 */ /* 0x000fe200000114cd */
[----:B------:R-:W-:Y:S01]  /*2010*/  IMAD.IADD R234, R81, 0x1, R234 ;  /* 0x0000000151ea7824 */ /* 0x000fe200078e02ea */
[----:B------:R-:W-:-:S03]  /*2020*/  SHF.R.S32.HI R245, RZ, 0x1f, R204 ;  /* 0x0000001ffff57819 */ /* 0x000fc600000114cc */
[----:B------:R-:W-:-:S04]  /*2030*/  IMAD.SHL.U32 R234, R234, 0x2, RZ ;  /* 0x00000002eaea7824 */ /* 0x000fc800078e00ff */
[--C-:B------:R-:W-:Y:S02]  /*2040*/  IMAD R230, R2, 0x2, R234.reuse ;  /* 0x0000000202e67824 */ /* 0x100fe400078e02ea */
[C---:B------:R-:W-:Y:S02]  /*2050*/  IMAD R229, R3.reuse, 0x2, R234 ;  /* 0x0000000203e57824 */ /* 0x040fe400078e02ea */
[----:B------:R-:W-:Y:S01]  /*2060*/  IMAD R227, R3, 0x2, R230 ;  /* 0x0000000203e37824 */ /* 0x000fe200078e02e6 */
[----:B-----5:R-:W-:Y:S01]  /*2070*/  SHF.R.S32.HI R8, RZ, 0x1f, R237 ;  /* 0x0000001fff087819 */ /* 0x020fe200000114ed */
[----:B------:R-:W-:-:S04]  /*2080*/  IMAD.WIDE.U32 R20, R237, c[0x0][0x1f0], R20 ;  /* 0x00007c00ed147a25 */ /* 0x000fc800078e0014 */
[----:B------:R-:W-:Y:S01]  /*2090*/  IMAD R4, R8, c[0x0][0x1f0], RZ ;  /* 0x00007c0008047a24 */ /* 0x000fe200078e02ff */
[----:B------:R-:W-:Y:S01]  /*20a0*/  IADD3 R9, P0, R20, UR14, RZ ;  /* 0x0000000e14097c10 */ /* 0x000fe2000ff1e0ff */
[----:B------:R-:W-:Y:S02]  /*20b0*/  IMAD R8, R8, c[0x0][0x218], RZ ;  /* 0x0000860008087a24 */ /* 0x000fe400078e02ff */
[C---:B------:R-:W-:Y:S02]  /*20c0*/  IMAD R4, R237.reuse, c[0x0][0x1f4], R4 ;  /* 0x00007d00ed047a24 */ /* 0x040fe400078e0204 */
[----:B------:R-:W-:-:S03]  /*20d0*/  IMAD.WIDE.U32 R16, R237, c[0x0][0x218], R16 ;  /* 0x00008600ed107a25 */ /* 0x000fc600078e0010 */
[----:B------:R-:W-:Y:S01]  /*20e0*/  IADD3.X R4, R21, UR7, R4, P0, !PT ;  /* 0x0000000715047c10 */ /* 0x000fe200087fe404 */
[----:B------:R-:W-:Y:S01]  /*20f0*/  IMAD R11, R237, c[0x0][0x21c], R8 ;  /* 0x00008700ed0b7a24 */ /* 0x000fe200078e0208 */
[----:B------:R-:W-:-:S04]  /*2100*/  LEA R22, P0, R9, c[0x0][0x1c8], 0x1 ;  /* 0x0000720009167a11 */ /* 0x000fc800078008ff */
[----:B------:R-:W-:Y:S01]  /*2110*/  LEA.HI.X R9, R9, c[0x0][0x1cc], R4, 0x1, P0 ;  /* 0x0000730009097a11 */ /* 0x000fe200000f0c04 */
[----:B------:R-:W-:Y:S01]  /*2120*/  IMAD.SHL.U32 R4, R12, 0x8, RZ ;  /* 0x000000080c047824 */ /* 0x000fe200078e00ff */
[----:B------:R-:W-:Y:S01]  /*2130*/  IADD3 R8, P0, R16, UR22, RZ ;  /* 0x0000001610087c10 */ /* 0x000fe2000ff1e0ff */
[----:B------:R-:W-:Y:S01]  /*2140*/  SHFL.IDX PT, R18, R22, RZ, 0x181f ;  /* 0x00181fff16127589 */ /* 0x000fe200000e0000 */
[----:B------:R-:W-:Y:S02]  /*2150*/  IADD3 R12, -R12, UR10, -R80 ;  /* 0x0000000a0c0c7c10 */ /* 0x000fe4000fffe950 */
[----:B------:R-:W-:Y:S01]  /*2160*/  IADD3.X R11, R17, UR6, R11, P0, !PT ;  /* 0x00000006110b7c10 */ /* 0x000fe200087fe40b */
[----:B------:R-:W2:Y:S01]  /*2170*/  SHFL.IDX PT, R19, R9, RZ, 0x181f ;  /* 0x00181fff09137589 */ /* 0x000ea200000e0000 */
[----:B------:R-:W-:Y:S02]  /*2180*/  LOP3.LUT R4, R5, 0x8, R4, 0xf8, !PT ;  /* 0x0000000805047812 */ /* 0x000fe400078ef804 */
[----:B------:R-:W-:Y:S01]  /*2190*/  LEA R17, P0, R8, c[0x0][0x1f8], 0x1 ;  /* 0x00007e0008117a11 */ /* 0x000fe200078008ff */
[----:B------:R-:W-:Y:S01]  /*21a0*/  SHFL.IDX PT, R9, R9, 0x1, 0x181f ;  /* 0x00381f0009097f89 */ /* 0x000fe200000e0000 */
[----:B------:R-:W-:-:S02]  /*21b0*/  SHF.R.U32.HI R5, RZ, 0x3, R5 ;  /* 0x00000003ff057819 */ /* 0x000fc40000011605 */
[----:B------:R-:W-:Y:S01]  /*21c0*/  LEA.HI.X R11, R8, c[0x0][0x1fc], R11, 0x1, P0 ;  /* 0x00007f00080b7a11 */ /* 0x000fe200000f0c0b */
[----:B------:R-:W-:Y:S01]  /*21d0*/  SHFL.IDX PT, R56, R17, RZ, 0x181f ;  /* 0x00181fff11387589 */ /* 0x000fe200000e0000 */
[----:B------:R-:W-:Y:S02]  /*21e0*/  LOP3.LUT R4, R4, R5, RZ, 0x3c, !PT ;  /* 0x0000000504047212 */ /* 0x000fe400078e3cff */
[----:B------:R-:W-:Y:S01]  /*21f0*/  ISETP.GE.AND P1, PT, R12, 0x1, PT ;  /* 0x000000010c00780c */ /* 0x000fe20003f26270 */
[----:B------:R-:W-:Y:S01]  /*2200*/  SHFL.IDX PT, R5, R11, RZ, 0x181f ;  /* 0x00181fff0b057589 */ /* 0x000fe200000e0000 */
[----:B------:R-:W-:Y:S01]  /*2210*/  LOP3.LUT P0, RZ, R15, 0x2, RZ, 0xc0, !PT ;  /* 0x000000020fff7812 */ /* 0x000fe2000780c0ff */
[----:B------:R-:W-:Y:S02]  /*2220*/  IMAD R233, R7, 0x200, R4 ;  /* 0x0000020007e97824 */ /* 0x000fe400078e0204 */
[----:B------:R3:W-:Y:S01]  /*2230*/  SHFL.IDX PT, R68, R17, 0x1, 0x181f ;  /* 0x00381f0011447f89 */ /* 0x0007e200000e0000 */
[----:B------:R-:W-:-:S03]  /*2240*/  IMAD.WIDE R6, R204, 0x2, RZ ;  /* 0x00000002cc067825 */ /* 0x000fc600078e02ff */
[----:B------:R4:W5:Y:S01]  /*2250*/  SHFL.IDX PT, R8, R22, 0x1, 0x181f ;  /* 0x00381f0016087f89 */ /* 0x00096200000e0000 */
[----:B------:R-:W-:-:S03]  /*2260*/  IMAD.SHL.U32 R233, R233, 0x2, RZ ;  /* 0x00000002e9e97824 */ /* 0x000fc600078e00ff */
[----:B------:R5:W5:Y:S01]  /*2270*/  SHFL.IDX PT, R4, R11, 0x1, 0x181f ;  /* 0x00381f000b047f89 */ /* 0x000b6200000e0000 */
[--C-:B--2---:R-:W-:Y:S01]  /*2280*/  @P1 IMAD.WIDE R26, R207, 0x2, R18.reuse ;  /* 0x00000002cf1a1825 */ /* 0x104fe200078e0212 */
[C---:B------:R-:W-:Y:S02]  /*2290*/  IADD3 R16, R233.reuse, 0x8100, RZ ;  /* 0x00008100e9107810 */ /* 0x040fe40007ffe0ff */
[----:B------:R-:W-:Y:S01]  /*22a0*/  IADD3 R232, R233, 0x8120, RZ ;  /* 0x00008120e9e87810 */ /* 0x000fe20007ffe0ff */
[--C-:B------:R-:W-:Y:S01]  /*22b0*/  @P1 IMAD.WIDE R20, R206, 0x2, R18.reuse ;  /* 0x00000002ce141825 */ /* 0x100fe200078e0212 */
[----:B------:R-:W-:Y:S01]  /*22c0*/  @P0 IADD3 R232, R16, -0x20, RZ ;  /* 0xffffffe010e80810 */ /* 0x000fe20007ffe0ff */
[----:B------:R2:W-:Y:S01]  /*22d0*/  @P1 LDGSTS.E.BYPASS.LTC128B.128 [R235+0x8100], [R26.64], !P3 ;  /* 0x081000001aeb1fae */ /* 0x0005e2000d901d52 */
[----:B------:R-:W-:Y:S01]  /*22e0*/  ISETP.GT.AND P0, PT, R12, 0x20, PT ;  /* 0x000000200c00780c */ /* 0x000fe20003f04270 */
[----:B-1----:R-:W-:Y:S01]  /*22f0*/  @P1 IMAD.WIDE R24, R205, 0x2, R18 ;  /* 0x00000002cd181825 */ /* 0x002fe200078e0212 */
[C---:B------:R-:W-:Y:S01]  /*2300*/  IADD3 R223, R232.reuse, 0x800, RZ ;  /* 0x00000800e8df7810 */ /* 0x040fe20007ffe0ff */
[----:B------:R1:W-:Y:S01]  /*2310*/  @P1 LDGSTS.E.BYPASS.LTC128B.128 [R235+0xa100], [R20.64], !P5 ;  /* 0x0a10000014eb1fae */ /* 0x0003e2000e901d52 */
[----:B------:R-:W-:-:S02]  /*2320*/  IADD3 R222, R232, 0x1000, RZ ;  /* 0x00001000e8de7810 */ /* 0x000fc40007ffe0ff */
[C---:B------:R-:W-:Y:S01]  /*2330*/  IADD3 R221, R232.reuse, 0x1800, RZ ;  /* 0x00001800e8dd7810 */ /* 0x040fe20007ffe0ff */
[----:B---3--:R-:W-:Y:S01]  /*2340*/  IMAD.WIDE R16, R207, 0x2, RZ ;  /* 0x00000002cf107825 */ /* 0x008fe200078e02ff */
[----:B------:R3:W-:Y:S01]  /*2350*/  @P1 LDGSTS.E.BYPASS.LTC128B.128 [R235+0xc100], [R24.64], !P4 ;  /* 0x0c10000018eb1fae */ /* 0x0007e2000e101d52 */
[----:B------:R-:W-:Y:S02]  /*2360*/  IADD3 R219, R232, 0x2000, RZ ;  /* 0x00002000e8db7810 */ /* 0x000fe40007ffe0ff */
[----:B----4-:R-:W-:Y:S01]  /*2370*/  @P1 IMAD.WIDE R22, R204, 0x2, R18 ;  /* 0x00000002cc161825 */ /* 0x010fe200078e0212 */
[C---:B------:R-:W-:Y:S02]  /*2380*/  IADD3 R218, R232.reuse, 0x2800, RZ ;  /* 0x00002800e8da7810 */ /* 0x040fe40007ffe0ff */
[----:B------:R-:W-:Y:S01]  /*2390*/  IADD3 R217, R232, 0x3000, RZ ;  /* 0x00003000e8d97810 */ /* 0x000fe20007ffe0ff */
[----:B-----5:R-:W-:Y:S01]  /*23a0*/  @P0 IMAD.WIDE R18, R206, 0x2, R8 ;  /* 0x00000002ce120825 */ /* 0x020fe200078e0208 */
[----:B------:R4:W-:Y:S01]  /*23b0*/  @P1 LDGSTS.E.BYPASS.LTC128B.128 [R235+0xe100], [R22.64], !P6 ;  /* 0x0e10000016eb1fae */ /* 0x0009e2000f101d52 */
[----:B------:R-:W-:-:S02]  /*23c0*/  IADD3 R28, P1, R56, R16, RZ ;  /* 0x00000010381c7210 */ /* 0x000fc40007f3e0ff */
[----:B------:R-:W-:Y:S01]  /*23d0*/  IMAD.WIDE R10, R206, 0x2, RZ ;  /* 0x00000002ce0a7825 */ /* 0x000fe200078e02ff */
[C---:B------:R-:W-:Y:S02]  /*23e0*/  IADD3 R216, R232.reuse, 0x3800, RZ ;  /* 0x00003800e8d87810 */ /* 0x040fe40007ffe0ff */
[----:B------:R-:W-:Y:S01]  /*23f0*/  IADD3 R215, R232, 0x4000, RZ ;  /* 0x00004000e8d77810 */ /* 0x000fe20007ffe0ff */
[----:B------:R-:W-:Y:S01]  /*2400*/  IMAD.X R29, R5, 0x1, R17, P1 ;  /* 0x00000001051d7824 */ /* 0x000fe200008e0611 */
[----:B------:R-:W-:Y:S02]  /*2410*/  IADD3 R34, P1, R16, R68, RZ ;  /* 0x0000004410227210 */ /* 0x000fe40007f3e0ff */
[C---:B------:R-:W-:Y:S02]  /*2420*/  IADD3 R214, R232.reuse, 0x4800, RZ ;  /* 0x00004800e8d67810 */ /* 0x040fe40007ffe0ff */
[C---:B------:R-:W-:Y:S01]  /*2430*/  IADD3 R213, R232.reuse, 0x5000, RZ ;  /* 0x00005000e8d57810 */ /* 0x040fe20007ffe0ff */
[----:B------:R-:W-:Y:S01]  /*2440*/  IMAD.X R35, R17, 0x1, R4, P1 ;  /* 0x0000000111237824 */ /* 0x000fe200008e0604 */
[C---:B------:R-:W-:Y:S01]  /*2450*/  IADD3 R212, R232.reuse, 0x5800, RZ ;  /* 0x00005800e8d47810 */ /* 0x040fe20007ffe0ff */
[----:B-1----:R-:W-:Y:S01]  /*2460*/  @P0 IMAD.WIDE R20, R207, 0x2, R8 ;  /* 0x00000002cf140825 */ /* 0x002fe200078e0208 */
[----:B------:R-:W-:-:S02]  /*2470*/  IADD3 R211, R232, 0x6000, RZ ;  /* 0x00006000e8d37810 */ /* 0x000fc40007ffe0ff */
[C---:B------:R-:W-:Y:S01]  /*2480*/  IADD3 R210, R232.reuse, 0x6800, RZ ;  /* 0x00006800e8d27810 */ /* 0x040fe20007ffe0ff */
[C-C-:B---3--:R-:W-:Y:S01]  /*2490*/  @P0 IMAD.WIDE R24, R205.reuse, 0x2, R8.reuse ;  /* 0x00000002cd180825 */ /* 0x148fe200078e0208 */
[----:B------:R1:W-:Y:S01]  /*24a0*/  @P0 LDGSTS.E.BYPASS.LTC128B.128 [R235+0x9100], [R20.64], !P3 ;  /* 0x0910000014eb0fae */ /* 0x0003e2000d901d52 */
[----:B------:R-:W-:Y:S02]  /*24b0*/  IADD3 R209, R232, 0x7000, RZ ;  /* 0x00007000e8d17810 */ /* 0x000fe40007ffe0ff */
[----:B------:R-:W-:Y:S01]  /*24c0*/  @P0 IMAD.WIDE R16, R204, 0x2, R8 ;  /* 0x00000002cc100825 */ /* 0x000fe200078e0208 */
[----:B------:R3:W-:Y:S01]  /*24d0*/  @P0 LDGSTS.E.BYPASS.LTC128B.128 [R235+0xb100], [R18.64], !P5 ;  /* 0x0b10000012eb0fae */ /* 0x0007e2000e901d52 */
[----:B------:R-:W-:Y:S02]  /*24e0*/  IADD3 R208, R232, 0x7800, RZ ;  /* 0x00007800e8d07810 */ /* 0x000fe40007ffe0ff */
[----:B------:R-:W-:Y:S01]  /*24f0*/  IMAD.WIDE R8, R205, 0x2, RZ ;  /* 0x00000002cd087825 */ /* 0x000fe200078e02ff */
[----:B------:R2:W-:Y:S01]  /*2500*/  @P0 LDGSTS.E.BYPASS.LTC128B.128 [R235+0xd100], [R24.64], !P4 ;  /* 0x0d10000018eb0fae */ /* 0x0005e2000e101d52 */
[----:B----4-:R-:W-:-:S03]  /*2510*/  IADD3 R22, P1, R56, R10, RZ ;  /* 0x0000000a38167210 */ /* 0x010fc60007f3e0ff */
[----:B------:R3:W-:Y:S01]  /*2520*/  @P0 LDGSTS.E.BYPASS.LTC128B.128 [R235+0xf100], [R16.64], !P6 ;  /* 0x0f10000010eb0fae */ /* 0x0007e2000f101d52 */
[-C--:B------:R-:W-:Y:S01]  /*2530*/  IADD3 R32, P0, R10, R68.reuse, RZ ;  /* 0x000000440a207210 */ /* 0x080fe20007f1e0ff */
[----:B------:R-:W-:Y:S02]  /*2540*/  IMAD.X R23, R5, 0x1, R11, P1 ;  /* 0x0000000105177824 */ /* 0x000fe400008e060b */
[----:B------:R-:W0:Y:S02]  /*2550*/  LDGDEPBAR ;  /* 0x00000000000079af */ /* 0x000e240000000000 */
[----:B------:R-:W-:Y:S01]  /*2560*/  IMAD.X R33, R11, 0x1, R4, P0 ;  /* 0x000000010b217824 */ /* 0x000fe200000e0604 */
[----:B------:R-:W-:-:S05]  /*2570*/  IADD3 R70, P0, R8, R68, RZ ;  /* 0x0000004408467210 */ /* 0x000fca0007f1e0ff */
[----:B------:R-:W-:Y:S01]  /*2580*/  IMAD.X R71, R9, 0x1, R4, P0 ;  /* 0x0000000109477824 */ /* 0x000fe200000e0604 */
[----:B------:R-:W-:Y:S02]  /*2590*/  IADD3 R68, P0, R6, R68, RZ ;  /* 0x0000004406447210 */ /* 0x000fe40007f1e0ff */
[----:B-1----:R-:W-:-:S03]  /*25a0*/  IADD3 R20, P1, R56, R8, RZ ;  /* 0x0000000838147210 */ /* 0x002fc60007f3e0ff */
[----:B------:R-:W-:Y:S01]  /*25b0*/  IMAD.X R69, R7, 0x1, R4, P0 ;  /* 0x0000000107457824 */ /* 0x000fe200000e0604 */
[----:B------:R-:W-:Y:S01]  /*25c0*/  ISETP.LT.OR P0, PT, R12, 0x1, P2 ;  /* 0x000000010c00780c */ /* 0x000fe20001701670 */
[----:B------:R-:W-:Y:S01]  /*25d0*/  IMAD.X R21, R5, 0x1, R9, P1 ;  /* 0x0000000105157824 */ /* 0x000fe200008e0609 */
[----:B------:R-:W-:Y:S02]  /*25e0*/  IADD3 R56, P1, R56, R6, RZ ;  /* 0x0000000638387210 */ /* 0x000fe40007f3e0ff */
[----:B------:R-:W-:-:S03]  /*25f0*/  ISETP.GE.AND P2, PT, R13, c[0x0][0x1d4], PT ;  /* 0x000075000d007a0c */ /* 0x000fc60003f46270 */
[----:B------:R-:W-:Y:S01]  /*2600*/  IMAD.X R57, R5, 0x1, R7, P1 ;  /* 0x0000000105397824 */ /* 0x000fe200008e0607 */
[----:B------:R-:W-:Y:S01]  /*2610*/  ISETP.GE.AND P1, PT, R14, c[0x0][0x1d4], PT ;  /* 0x000075000e007a0c */ /* 0x000fe20003f26270 */
[----:B------:R-:W-:-:S04]  /*2620*/  DEPBAR.LE SB0, 0x1 ;  /* 0x000080400000791a */ /* 0x000fc80000000000 */
[----:B------:R-:W-:-:S04]  /*2630*/  DEPBAR.LE SB0, 0x0 ;  /* 0x000080000000791a */ /* 0x000fc80000000000 */
[----:B------:R-:W-:Y:S06]  /*2640*/  BAR.SYNC.DEFER_BLOCKING 0x0 ;  /* 0x0000000000007b1d */ /* 0x000fec0000010000 */
[----:B------:R-:W-:Y:S04]  /*2650*/  LDSM.16.M88.4 R52, [R234+0x10100] ;  /* 0x01010000ea34783b */ /* 0x000fe80000000200 */
[----:B------:R-:W-:Y:S04]  /*2660*/  LDSM.16.M88.4 R36, [R230+0x10100] ;  /* 0x01010000e624783b */ /* 0x000fe80000000200 */
[----:B--2---:R-:W-:Y:S04]  /*2670*/  LDSM.16.M88.4 R24, [R233+0x8100] ;  /* 0x00810000e918783b */ /* 0x004fe80000000200 */
[----:B---3--:R-:W-:Y:S04]  /*2680*/  LDSM.16.M88.4 R16, [R233+0x8900] ;  /* 0x00890000e910783b */ /* 0x008fe80000000200 */
[----:B------:R-:W1:Y:S04]  /*2690*/  LDSM.16.M88.4 R60, [R233+0x9100] ;  /* 0x00910000e93c783b */ /* 0x000e680000000200 */
[----:B------:R-:W-:Y:S04]  /*26a0*/  LDSM.16.M88.4 R4, [R233+0x9900] ;  /* 0x00990000e904783b */ /* 0x000fe80000000200 */
[----:B------:R-:W-:Y:S04]  /*26b0*/  LDSM.16.M88.4 R44, [R232] ;  /* 0x00000000e82c783b */ /* 0x000fe80000000200 */
[----:B------:R-:W-:Y:S04]  /*26c0*/  LDSM.16.M88.4 R8, [R232+0x800] ;  /* 0x00080000e808783b */ /* 0x000fe80000000200 */
[----:B------:R-:W2:Y:S04]  /*26d0*/  LDSM.16.M88.4 R48, [R232+0x1000] ;  /* 0x00100000e830783b */ /* 0x000ea80000000200 */
[----:B------:R-:W3:Y:S04]  /*26e0*/  LDSM.16.M88.4 R40, [R232+0x1800] ;  /* 0x00180000e828783b */ /* 0x000ee80000000200 */
[----:B------:R-:W-:Y:S01]  /*26f0*/  @!PT LDS RZ, [RZ] ;  /* 0x00000000fffff984 */ /* 0x000fe20000000800 */
[----:B------:R-:W-:Y:S01]  /*2700*/  @!PT LDS RZ, [RZ] ;  /* 0x00000000fffff984 */ /* 0x000fe20000000800 */
[----:B------:R-:W-:Y:S01]  /*2710*/  @!PT LDS RZ, [RZ] ;  /* 0x00000000fffff984 */ /* 0x000fe20000000800 */
[----:B------:R4:W-:Y:S01]  /*2720*/  LDGSTS.E.BYPASS.LTC128B.128 [R235+0x100], [R28.64], !P0 ;  /* 0x001000001ceb7fae */ /* 0x0009e2000c101d52 */
[----:B------:R-:W-:-:S13]  /*2730*/  ISETP.LT.OR P0, PT, R12, 0x1, P1 ;  /* 0x000000010c00780c */ /* 0x000fda0000f01670 */
[----:B------:R5:W-:Y:S01]  /*2740*/  LDGSTS.E.BYPASS.LTC128B.128 [R235+0x2100], [R22.64], !P0 ;  /* 0x0210000016eb7fae */ /* 0x000be2000c101d52 */
[----:B------:R-:W-:Y:S01]  /*2750*/  ISETP.LT.OR P0, PT, R12, 0x1, P2 ;  /* 0x000000010c00780c */ /* 0x000fe20001701670 */
[----:B-1----:R-:W-:Y:S01]  /*2760*/  HMMA.16816.F32 R64, R52, R60, RZ ;  /* 0x0000003c3440723c */ /* 0x002fe200000018ff */
[----:B------:R-:W-:Y:S01]  /*2770*/  ISETP.GE.AND P2, PT, R0, c[0x0][0x1d4], PT ;  /* 0x0000750000007a0c */ /* 0x000fe20003f46270 */
[----:B------:R-:W-:-:S06]  /*2780*/  IMAD.MOV.U32 R0, RZ, RZ, 0x40 ;  /* 0x00000040ff007424 */ /* 0x000fcc00078e00ff */
[----:B------:R-:W-:Y:S04]  /*2790*/  HMMA.16816.F32 R60, R52, R62, RZ ;  /* 0x0000003e343c723c */ /* 0x000fe800000018ff */
[----:B------:R5:W-:Y:S01]  /*27a0*/  LDGSTS.E.BYPASS.LTC128B.128 [R235+0x4100], [R20.64], !P0 ;  /* 0x0410000014eb7fae */ /* 0x000be2000c101d52 */
[----:B------:R-:W-:-:S03]  /*27b0*/  ISETP.LT.OR P0, PT, R12, 0x1, P2 ;  /* 0x000000010c00780c */ /* 0x000fc60001701670 */
[C---:B----4-:R-:W-:Y:S08]  /*27c0*/  HMMA.16816.F32 R28, R52.reuse, R24, RZ ;  /* 0x00000018341c723c */ /* 0x050ff000000018ff */
[----:B------:R-:W-:Y:S02]  /*27d0*/  HMMA.16816.F32 R24, R52, R26, RZ ;  /* 0x0000001a3418723c */ /* 0x000fe400000018ff */
[----:B------:R1:W-:Y:S01]  /*27e0*/  LDGSTS.E.BYPASS.LTC128B.128 [R235+0x6100], [R56.64], !P0 ;  /* 0x0610000038eb7fae */ /* 0x0003e2000c101d52 */
[----:B------:R-:W-:-:S04]  /*27f0*/  ISETP.GE.AND P0, PT, R207, c[0x0][0x1d4], PT ;  /* 0x00007500cf007a0c */ /* 0x000fc80003f06270 */
[C---:B------:R-:W-:Y:S01]  /*2800*/  ISETP.LT.OR P0, PT, R12.reuse, 0x21, P0 ;  /* 0x000000210c00780c */ /* 0x040fe20000701670 */
[----:B--2---:R-:W-:Y:S08]  /*2810*/  HMMA.16816.F32 R64, R36, R48, R64 ;  /* 0x000000302440723c */ /* 0x004ff00000001840 */
[----:B-----5:R-:W-:Y:S04]  /*2820*/  HMMA.16816.F32 R20, R52, R16, RZ ;  /* 0x000000103414723c */ /* 0x020fe800000018ff */
[----:B------:R2:W-:Y:S01]  /*2830*/  LDGSTS.E.BYPASS.LTC128B.128 [R235+0x1100], [R34.64], !P0 ;  /* 0x0110000022eb7fae */ /* 0x0005e2000c101d52 */
[----:B------:R-:W-:-:S02]  /*2840*/  ISETP.LT.OR P0, PT, R12, 0x21, P1 ;  /* 0x000000210c00780c */ /* 0x000fc40000f01670 */
[----:B------:R-:W-:Y:S01]  /*2850*/  ISETP.GE.AND P1, PT, R13, c[0x0][0x1d4], PT ;  /* 0x000075000d007a0c */ /* 0x000fe20003f26270 */
[----:B------:R-:W-:Y:S03]  /*2860*/  HMMA.16816.F32 R16, R52, R18, RZ ;  /* 0x000000123410723c */ /* 0x000fe600000018ff */
[----:B------:R-:W-:-:S05]  /*2870*/  ISETP.LT.OR P1, PT, R12, 0x21, P1 ;  /* 0x000000210c00780c */ /* 0x000fca0000f21670 */
[----:B-1----:R-:W-:Y:S02]  /*2880*/  HMMA.16816.F32 R56, R52, R4, RZ ;  /* 0x000000043438723c */ /* 0x002fe400000018ff */
[----:B------:R2:W-:Y:S01]  /*2890*/  LDGSTS.E.BYPASS.LTC128B.128 [R235+0x3100], [R32.64], !P0 ;  /* 0x0310000020eb7fae */ /* 0x0005e2000c101d52 */
[----:B------:R-:W-:-:S04]  /*28a0*/  LOP3.LUT P0, RZ, R15, 0x4, RZ, 0xc0, !PT ;  /* 0x000000040fff7812 */ /* 0x000fc8000780c0ff */
[----:B------:R-:W-:Y:S01]  /*28b0*/  SEL R0, R0, 0xffffffc0, !P0 ;  /* 0xffffffc000007807 */ /* 0x000fe20004000000 */
[----:B------:R1:W-:Y:S01]  /*28c0*/  LDGSTS.E.BYPASS.LTC128B.128 [R235+0x5100], [R70.64], !P1 ;  /* 0x0510000046eb7fae */ /* 0x0003e2000c901d52 */
[----:B------:R-:W-:Y:S01]  /*28d0*/  ISETP.LT.OR P0, PT, R12, 0x21, P2 ;  /* 0x000000210c00780c */ /* 0x000fe20001701670 */
[----:B------:R-:W-:Y:S01]  /*28e0*/  HMMA.16816.F32 R52, R52, R6, RZ ;  /* 0x000000063434723c */ /* 0x000fe200000018ff */
[----:B------:R-:W-:Y:S01]  /*28f0*/  ISETP.GT.AND P2, PT, R239, 0x3f, PT ;  /* 0x0000003fef00780c */ /* 0x000fe20003f44270 */
[----:B------:R-:W-:Y:S02]  /*2900*/  IMAD.IADD R228, R233, 0x1, R0 ;  /* 0x00000001e9e47824 */ /* 0x000fe400078e0200 */
[----:B------:R-:W-:-:S04]  /*2910*/  IMAD.IADD R220, R0, 0x1, R232 ;  /* 0x0000000100dc7824 */ /* 0x000fc800078e02e8 */
[----:B------:R-:W-:Y:S04]  /*2920*/  HMMA.16816.F32 R28, R36, R44, R28 ;  /* 0x0000002c241c723c */ /* 0x000fe8000000181c */
[----:B------:R1:W-:Y:S01]  /*2930*/  LDGSTS.E.BYPASS.LTC128B.128 [R235+0x7100], [R68.64], !P0 ;  /* 0x0710000044eb7fae */ /* 0x0003e2000c101d52 */
[----:B------:R-:W-:-:S03]  /*2940*/  PLOP3.LUT P0, PT, PT, PT, UP2, 0x40, 0x0 ;  /* 0x000000000000781c */ /* 0x000fc60003f0e828 */
[----:B------:R-:W-:Y:S01]  /*2950*/  LDSM.16.M88.4 R4, [R229+0x10100] ;  /* 0x01010000e504783b */ /* 0x000fe20000000200 */
[C---:B------:R-:W-:Y:S03]  /*2960*/  HMMA.16816.F32 R24, R36.reuse, R46, R24 ;  /* 0x0000002e2418723c */ /* 0x040fe60000001818 */
[----:B------:R-:W4:Y:S04]  /*2970*/  LDSM.16.M88.4 R12, [R228+0x8100] ;  /* 0x00810000e40c783b */ /* 0x000f280000000200 */
[----:B--2---:R-:W2:Y:S01]  /*2980*/  LDSM.16.M88.4 R32, [R228+0x8900] ;  /* 0x00890000e420783b */ /* 0x004ea20000000200 */
[C---:B------:R-:W-:Y:S03]  /*2990*/  HMMA.16816.F32 R20, R36.reuse, R8, R20 ;  /* 0x000000082414723c */ /* 0x040fe60000001814 */
[----:B------:R-:W5:Y:S04]  /*29a0*/  LDSM.16.M88.4 R44, [R228+0x9100] ;  /* 0x00910000e42c783b */ /* 0x000f680000000200 */
[----:B------:R-:W-:Y:S01]  /*29b0*/  LDSM.16.M88.4 R72, [R220+0x3000] ;  /* 0x00300000dc48783b */ /* 0x000fe20000000200 */
[C---:B------:R-:W-:Y:S03]  /*29c0*/  HMMA.16816.F32 R16, R36.reuse, R10, R16 ;  /* 0x0000000a2410723c */ /* 0x040fe60000001810 */
[----:B------:R-:W2:Y:S04]  /*29d0*/  LDSM.16.M88.4 R8, [R228+0x9900] ;  /* 0x00990000e408783b */ /* 0x000ea80000000200 */
[----:B-1----:R-:W-:Y:S01]  /*29e0*/  LDSM.16.M88.4 R68, [R220+0x3800] ;  /* 0x00380000dc44783b */ /* 0x002fe20000000200 */
[C---:B---3--:R-:W-:Y:S03]  /*29f0*/  HMMA.16816.F32 R56, R36.reuse, R40, R56 ;  /* 0x000000282438723c */ /* 0x048fe60000001838 */
[----:B------:R-:W-:Y:S04]  /*2a00*/  LDSM.16.M88.4 R76, [R230+0x18100] ;  /* 0x01810000e64c783b */ /* 0x000fe80000000200 */
[----:B------:R-:W0:Y:S01]  /*2a10*/  LDGDEPBAR ;  /* 0x00000000000079af */ /* 0x000e220000000000 */
[C---:B------:R-:W-:Y:S03]  /*2a20*/  HMMA.16816.F32 R52, R36.reuse, R42, R52 ;  /* 0x0000002a2434723c */ /* 0x040fe60000001834 */
[----:B------:R-:W-:Y:S05]  /*2a30*/  LDSM.16.M88.4 R40, [R227+0x10100] ;  /* 0x01010000e328783b */ /* 0x000fea0000000200 */
[----:B------:R-:W-:Y:S01]  /*2a40*/  HMMA.16816.F32 R60, R36, R50, R60 ;  /* 0x00000032243c723c */ /* 0x000fe2000000183c */
[----:B------:R-:W-:Y:S04]  /*2a50*/  LDSM.16.M88.4 R36, [R220+0x800] ;  /* 0x00080000dc24783b */ /* 0x000fe80000000200 */
[----:B------:R-:W-:Y:S03]  /*2a60*/  LDSM.16.M88.4 R48, [R227+0x14100] ;  /* 0x01410000e330783b */ /* 0x000fe60000000200 */
[C---:B----4-:R-:W-:Y:S08]  /*2a70*/  HMMA.16816.F32 R28, R4.reuse, R12, R28 ;  /* 0x0000000c041c723c */ /* 0x050ff0000000181c */
[C---:B------:R-:W-:Y:S01]  /*2a80*/  HMMA.16816.F32 R24, R4.reuse, R14, R24 ;  /* 0x0000000e0418723c */ /* 0x040fe20000001818 */
[----:B------:R-:W1:Y:S07]  /*2a90*/  LDSM.16.M88.4 R12, [R220] ;  /* 0x00000000dc0c783b */ /* 0x000e6e0000000200 */
[C---:B--2---:R-:W-:Y:S08]  /*2aa0*/  HMMA.16816.F32 R20, R4.reuse, R32, R20 ;  /* 0x000000200414723c */ /* 0x044ff00000001814 */
[C---:B------:R-:W-:Y:S01]  /*2ab0*/  HMMA.16816.F32 R16, R4.reuse, R34, R16 ;  /* 0x000000220410723c */ /* 0x040fe20000001810 */
[----:B------:R-:W2:Y:S07]  /*2ac0*/  LDSM.16.M88.4 R32, [R220+0x1000] ;  /* 0x00100000dc20783b */ /* 0x000eae0000000200 */
[C---:B-----5:R-:W-:Y:S08]  /*2ad0*/  HMMA.16816.F32 R64, R4.reuse, R44, R64 ;  /* 0x0000002c0440723c */ /* 0x060ff00000001840 */
[C---:B------:R-:W-:Y:S01]  /*2ae0*/  HMMA.16816.F32 R60, R4.reuse, R46, R60 ;  /* 0x0000002e043c723c */ /* 0x040fe2000000183c */
[----:B------:R-:W3:Y:S07]  /*2af0*/  LDSM.16.M88.4 R44, [R220+0x1800] ;  /* 0x00180000dc2c783b */ /* 0x000eee0000000200 */
[C---:B------:R-:W-:Y:S08]  /*2b00*/  HMMA.16816.F32 R56, R4.reuse, R8, R56 ;  /* 0x000000080438723c */ /* 0x040ff00000001838 */
[----:B------:R-:W-:Y:S01]  /*2b10*/  HMMA.16816.F32 R52, R4, R10, R52 ;  /* 0x0000000a0434723c */ /* 0x000fe20000001834 */
[----:B------:R-:W-:Y:S04]  /*2b20*/  LDSM.16.M88.4 R4, [R234+0x14100] ;  /* 0x01410000ea04783b */ /* 0x000fe80000000200 */
[----:B------:R-:W4:Y:S03]  /*2b30*/  LDSM.16.M88.4 R8, [R233+0xa100] ;  /* 0x00a10000e908783b */ /* 0x000f260000000200 */
        /* <DEDUP_REMOVED lines=9> */
[C---:B---3--:R-:W-:Y:S08]  /*2bd0*/  HMMA.16816.F32 R56, R40.reuse, R44, R56 ;  /* 0x0000002c2838723c */ /* 0x048ff00000001838 */
[----:B------:R-:W-:Y:S01]  /*2be0*/  HMMA.16816.F32 R52, R40, R46, R52 ;  /* 0x0000002e2834723c */ /* 0x000fe20000001834 */
[----:B------:R-:W-:Y:S04]  /*2bf0*/  LDSM.16.M88.4 R40, [R232+0x2000] ;  /* 0x00200000e828783b */ /* 0x000fe80000000200 */
[----:B------:R-:W-:Y:S03]  /*2c00*/  LDSM.16.M88.4 R44, [R232+0x3800] ;  /* 0x00380000e82c783b */ /* 0x000fe60000000200 */
[C---:B----4-:R-:W-:Y:S08]  /*2c10*/  HMMA.16816.F32 R28, R4.reuse, R8, R28 ;  /* 0x00000008041c723c */ /* 0x050ff0000000181c */
[C---:B------:R-:W-:Y:S01]  /*2c20*/  HMMA.16816.F32 R24, R4.reuse, R10, R24 ;  /* 0x0000000a0418723c */ /* 0x040fe20000001818 */
[----:B------:R-:W3:Y:S07]  /*2c30*/  LDSM.16.M88.4 R8, [R230+0x14100] ;  /* 0x01410000e608783b */ /* 0x000eee0000000200 */
[C---:B-1----:R-:W-:Y:S08]  /*2c40*/  HMMA.16816.F32 R20, R4.reuse, R12, R20 ;  /* 0x0000000c0414723c */ /* 0x042ff00000001814 */
[C---:B------:R-:W-:Y:S01]  /*2c50*/  HMMA.16816.F32 R16, R4.reuse, R14, R16 ;  /* 0x0000000e0410723c */ /* 0x040fe20000001810 */
[----:B------:R-:W1:Y:S07]  /*2c60*/  LDSM.16.M88.4 R12, [R232+0x2800] ;  /* 0x00280000e80c783b */ /* 0x000e6e0000000200 */
[C---:B-----5:R-:W-:Y:S08]  /*2c70*/  HMMA.16816.F32 R64, R4.reuse, R36, R64 ;  /* 0x000000240440723c */ /* 0x060ff00000001840 */
[C---:B------:R-:W-:Y:S01]  /*2c80*/  HMMA.16816.F32 R60, R4.reuse, R38, R60 ;  /* 0x00000026043c723c */ /* 0x040fe2000000183c */
[----:B------:R-:W4:Y:S07]  /*2c90*/  LDSM.16.M88.4 R36, [R232+0x3000] ;  /* 0x00300000e824783b */ /* 0x000f2e0000000200 */
[C---:B--2---:R-:W-:Y:S08]  /*2ca0*/  HMMA.16816.F32 R56, R4.reuse, R32, R56 ;  /* 0x000000200438723c */ /* 0x044ff00000001838 */
[----:B------:R-:W-:Y:S01]  /*2cb0*/  HMMA.16816.F32 R52, R4, R34, R52 ;  /* 0x000000220434723c */ /* 0x000fe20000001834 */
[----:B------:R-:W-:Y:S04]  /*2cc0*/  LDSM.16.M88.4 R32, [R229+0x14100] ;  /* 0x01410000e520783b */ /* 0x000fe80000000200 */
[----:B------:R-:W2:Y:S03]  /*2cd0*/  LDSM.16.M88.4 R4, [R228+0xa100] ;  /* 0x00a10000e404783b */ /* 0x000ea60000000200 */
[C---:B---3--:R-:W-:Y:S08]  /*2ce0*/  HMMA.16816.F32 R28, R8.reuse, R40, R28 ;  /* 0x00000028081c723c */ /* 0x048ff0000000181c */
[C---:B------:R-:W-:Y:S01]  /*2cf0*/  HMMA.16816.F32 R24, R8.reuse, R42, R24 ;  /* 0x0000002a0818723c */ /* 0x040fe20000001818 */
[----:B------:R-:W3:Y:S07]  /*2d00*/  LDSM.16.M88.4 R40, [R228+0xa900] ;  /* 0x00a90000e428783b */ /* 0x000eee0000000200 */
[C---:B-1----:R-:W-:Y:S08]  /*2d10*/  HMMA.16816.F32 R20, R8.reuse, R12, R20 ;  /* 0x0000000c0814723c */ /* 0x042ff00000001814 */
[C---:B------:R-:W-:Y:S01]  /*2d20*/  HMMA.16816.F32 R16, R8.reuse, R14, R16 ;  /* 0x0000000e0810723c */ /* 0x040fe20000001810 */
[----:B------:R-:W1:Y:S07]  /*2d30*/  LDSM.16.M88.4 R12, [R228+0xb100] ;  /* 0x00b10000e40c783b */ /* 0x000e6e0000000200 */
[C---:B----4-:R-:W-:Y:S08]  /*2d40*/  HMMA.16816.F32 R64, R8.reuse, R36, R64 ;  /* 0x000000240840723c */ /* 0x050ff00000001840 */
[C---:B------:R-:W-:Y:S01]  /*2d50*/  HMMA.16816.F32 R60, R8.reuse, R38, R60 ;  /* 0x00000026083c723c */ /* 0x040fe2000000183c */
[----:B------:R-:W4:Y:S07]  /*2d60*/  LDSM.16.M88.4 R36, [R228+0xb900] ;  /* 0x00b90000e424783b */ /* 0x000f2e0000000200 */
[C---:B------:R-:W-:Y:S08]  /*2d70*/  HMMA.16816.F32 R56, R8.reuse, R44, R56 ;  /* 0x0000002c0838723c */ /* 0x040ff00000001838 */
[----:B------:R-:W-:Y:S01]  /*2d80*/  HMMA.16816.F32 R52, R8, R46, R52 ;  /* 0x0000002e0834723c */ /* 0x000fe20000001834 */
[----:B------:R-:W5:Y:S04]  /*2d90*/  LDSM.16.M88.4 R8, [R220+0x2000] ;  /* 0x00200000dc08783b */ /* 0x000f680000000200 */
[----:B------:R-:W-:Y:S03]  /*2da0*/  LDSM.16.M88.4 R44, [R233+0xc100] ;  /* 0x00c10000e92c783b */ /* 0x000fe60000000200 */
[C---:B--2---:R-:W-:Y:S08]  /*2db0*/  HMMA.16816.F32 R28, R32.reuse, R4, R28 ;  /* 0x00000004201c723c */ /* 0x044ff0000000181c */
        /* <DEDUP_REMOVED lines=8> */
[C---:B----4-:R-:W-:Y:S08]  /*2e40*/  HMMA.16816.F32 R56, R32.reuse, R36, R56 ;  /* 0x000000242038723c */ /* 0x050ff00000001838 */
[----:B------:R-:W-:Y:S01]  /*2e50*/  HMMA.16816.F32 R52, R32, R38, R52 ;  /* 0x000000262034723c */ /* 0x000fe20000001834 */
[----:B------:R-:W3:Y:S04]  /*2e60*/  LDSM.16.M88.4 R36, [R233+0xd100] ;  /* 0x00d10000e924783b */ /* 0x000ee80000000200 */
[----:B------:R-:W4:Y:S03]  /*2e70*/  LDSM.16.M88.4 R32, [R233+0xd900] ;  /* 0x00d90000e920783b */ /* 0x000f260000000200 */
[C---:B-----5:R-:W-:Y:S08]  /*2e80*/  HMMA.16816.F32 R28, R48.reuse, R8, R28 ;  /* 0x00000008301c723c */ /* 0x060ff0000000181c */
[C---:B------:R-:W-:Y:S01]  /*2e90*/  HMMA.16816.F32 R24, R48.reuse, R10, R24 ;  /* 0x0000000a3018723c */ /* 0x040fe20000001818 */
[----:B------:R-:W5:Y:S07]  /*2ea0*/  LDSM.16.M88.4 R8, [R232+0x4000] ;  /* 0x00400000e808783b */ /* 0x000f6e0000000200 */
[C---:B--2---:R-:W-:Y:S08]  /*2eb0*/  HMMA.16816.F32 R20, R48.reuse, R4, R20 ;  /* 0x000000043014723c */ /* 0x044ff00000001814 */
[C---:B------:R-:W-:Y:S01]  /*2ec0*/  HMMA.16816.F32 R16, R48.reuse, R6, R16 ;  /* 0x000000063010723c */ /* 0x040fe20000001810 */
[----:B------:R-:W2:Y:S07]  /*2ed0*/  LDSM.16.M88.4 R4, [R232+0x4800] ;  /* 0x00480000e804783b */ /* 0x000eae0000000200 */
[C---:B------:R-:W-:Y:S08]  /*2ee0*/  HMMA.16816.F32 R64, R48.reuse, R72, R64 ;  /* 0x000000483040723c */ /* 0x040ff00000001840 */
[C---:B------:R-:W-:Y:S01]  /*2ef0*/  HMMA.16816.F32 R60, R48.reuse, R74, R60 ;  /* 0x0000004a303c723c */ /* 0x040fe2000000183c */
[----:B------:R-:W2:Y:S07]  /*2f00*/  LDSM.16.M88.4 R72, [R232+0x5000] ;  /* 0x00500000e848783b */ /* 0x000eae0000000200 */
[C---:B------:R-:W-:Y:S08]  /*2f10*/  HMMA.16816.F32 R56, R48.reuse, R68, R56 ;  /* 0x000000443038723c */ /* 0x040ff00000001838 */
[----:B------:R-:W-:Y:S01]  /*2f20*/  HMMA.16816.F32 R52, R48, R70, R52 ;  /* 0x000000463034723c */ /* 0x000fe20000001834 */
[----:B------:R-:W2:Y:S04]  /*2f30*/  LDSM.16.M88.4 R68, [R232+0x5800] ;  /* 0x00580000e844783b */ /* 0x000ea80000000200 */
[----:B------:R-:W-:Y:S03]  /*2f40*/  LDSM.16.M88.4 R48, [R229+0x18100] ;  /* 0x01810000e530783b */ /* 0x000fe60000000200 */
[C---:B-1----:R-:W-:Y:S08]  /*2f50*/  HMMA.16816.F32 R28, R12.reuse, R44, R28 ;  /* 0x0000002c0c1c723c */ /* 0x042ff0000000181c */
[C---:B------:R-:W-:Y:S01]  /*2f60*/  HMMA.16816.F32 R24, R12.reuse, R46, R24 ;  /* 0x0000002e0c18723c */ /* 0x040fe20000001818 */
[----:B------:R-:W1:Y:S07]  /*2f70*/  LDSM.16.M88.4 R44, [R228+0xc100] ;  /* 0x00c10000e42c783b */ /* 0x000e6e0000000200 */
[C---:B------:R-:W-:Y:S08]  /*2f80*/  HMMA.16816.F32 R20, R12.reuse, R40, R20 ;  /* 0x000000280c14723c */ /* 0x040ff00000001814 */
[C---:B------:R-:W-:Y:S01]  /*2f90*/  HMMA.16816.F32 R16, R12.reuse, R42, R16 ;  /* 0x0000002a0c10723c */ /* 0x040fe20000001810 */
[----:B------:R-:W1:Y:S07]  /*2fa0*/  LDSM.16.M88.4 R40, [R228+0xc900] ;  /* 0x00c90000e428783b */ /* 0x000e6e0000000200 */
[C---:B---3--:R-:W-:Y:S08]  /*2fb0*/  HMMA.16816.F32 R64, R12.reuse, R36, R64 ;  /* 0x000000240c40723c */ /* 0x048ff00000001840 */
[C---:B------:R-:W-:Y:S01]  /*2fc0*/  HMMA.16816.F32 R60, R12.reuse, R38, R60 ;  /* 0x000000260c3c723c */ /* 0x040fe2000000183c */
[----:B------:R-:W3:Y:S07]  /*2fd0*/  LDSM.16.M88.4 R36, [R228+0xd100] ;  /* 0x00d10000e424783b */ /* 0x000eee0000000200 */
[C---:B----4-:R-:W-:Y:S08]  /*2fe0*/  HMMA.16816.F32 R56, R12.reuse, R32, R56 ;  /* 0x000000200c38723c */ /* 0x050ff00000001838 */
[----:B------:R-:W-:Y:S01]  /*2ff0*/  HMMA.16816.F32 R52, R12, R34, R52 ;  /* 0x000000220c34723c */ /* 0x000fe20000001834 */
[----:B------:R-:W4:Y:S04]  /*3000*/  LDSM.16.M88.4 R32, [R228+0xd900] ;  /* 0x00d90000e420783b */ /* 0x000f280000000200 */
[----:B------:R-:W-:Y:S03]  /*3010*/  LDSM.16.M88.4 R12, [R227+0x18100] ;  /* 0x01810000e30c783b */ /* 0x000fe60000000200 */
[C---:B-----5:R-:W-:Y:S08]  /*3020*/  HMMA.16816.F32 R28, R76.reuse, R8, R28 ;  /* 0x000000084c1c723c */ /* 0x060ff0000000181c */
[C---:B------:R-:W-:Y:S01]  /*3030*/  HMMA.16816.F32 R24, R76.reuse, R10, R24 ;  /* 0x0000000a4c18723c */ /* 0x040fe20000001818 */
[----:B------:R-:W5:Y:S07]  /*3040*/  LDSM.16.M88.4 R8, [R220+0x4000] ;  /* 0x00400000dc08783b */ /* 0x000f6e0000000200 */
[C---:B--2---:R-:W-:Y:S08]  /*3050*/  HMMA.16816.F32 R20, R76.reuse, R4, R20 ;  /* 0x000000044c14723c */ /* 0x044ff00000001814 */
[C---:B------:R-:W-:Y:S01]  /*3060*/  HMMA.16816.F32 R16, R76.reuse, R6, R16 ;  /* 0x000000064c10723c */ /* 0x040fe20000001810 */
[----:B------:R-:W2:Y:S07]  /*3070*/  LDSM.16.M88.4 R4, [R220+0x4800] ;  /* 0x00480000dc04783b */ /* 0x000eae0000000200 */
[C---:B------:R-:W-:Y:S08]  /*3080*/  HMMA.16816.F32 R64, R76.reuse, R72, R64 ;  /* 0x000000484c40723c */ /* 0x040ff00000001840 */
[C---:B------:R-:W-:Y:S08]  /*3090*/  HMMA.16816.F32 R60, R76.reuse, R74, R60 ;  /* 0x0000004a4c3c723c */ /* 0x040ff0000000183c */
[C---:B------:R-:W-:Y:S08]  /*30a0*/  HMMA.16816.F32 R56, R76.reuse, R68, R56 ;  /* 0x000000444c38723c */ /* 0x040ff00000001838 */
[----:B------:R-:W-:Y:S08]  /*30b0*/  HMMA.16816.F32 R52, R76, R70, R52 ;  /* 0x000000464c34723c */ /* 0x000ff00000001834 */
        /* <DEDUP_REMOVED lines=8> */
[----:B------:R-:W-:Y:S07]  /*3140*/  LDSM.16.M88.4 R36, [R233+0xe900] ;  /* 0x00e90000e924783b */ /* 0x000fee0000000200 */
[C---:B----4-:R-:W-:Y:S08]  /*3150*/  HMMA.16816.F32 R56, R48.reuse, R32, R56 ;  /* 0x000000203038723c */ /* 0x050ff00000001838 */
[----:B------:R-:W-:Y:S01]  /*3160*/  HMMA.16816.F32 R52, R48, R34, R52 ;  /* 0x000000223034723c */ /* 0x000fe20000001834 */
[----:B------:R-:W-:Y:S04]  /*3170*/  LDSM.16.M88.4 R32, [R234+0x1c100] ;  /* 0x01c10000ea20783b */ /* 0x000fe80000000200 */
[----:B------:R-:W-:Y:S03]  /*3180*/  LDSM.16.M88.4 R48, [R233+0xf900] ;  /* 0x00f90000e930783b */ /* 0x000fe60000000200 */
[C---:B-----5:R-:W-:Y:S08]  /*3190*/  HMMA.16816.F32 R28, R12.reuse, R8, R28 ;  /* 0x000000080c1c723c */ /* 0x060ff0000000181c */
[C---:B------:R-:W-:Y:S01]  /*31a0*/  HMMA.16816.F32 R24, R12.reuse, R10, R24 ;  /* 0x0000000a0c18723c */ /* 0x040fe20000001818 */
[----:B------:R-:W3:Y:S07]  /*31b0*/  LDSM.16.M88.4 R8, [R233+0xe100] ;  /* 0x00e10000e908783b */ /* 0x000eee0000000200 */
[C---:B--2---:R-:W-:Y:S08]  /*31c0*/  HMMA.16816.F32 R20, R12.reuse, R4, R20 ;  /* 0x000000040c14723c */ /* 0x044ff00000001814 */
[C---:B------:R-:W-:Y:S01]  /*31d0*/  HMMA.16816.F32 R16, R12.reuse, R6, R16 ;  /* 0x000000060c10723c */ /* 0x040fe20000001810 */
[----:B------:R-:W2:Y:S07]  /*31e0*/  LDSM.16.M88.4 R4, [R233+0xf100] ;  /* 0x00f10000e904783b */ /* 0x000eae0000000200 */
[C---:B-1----:R-:W-:Y:S08]  /*31f0*/  HMMA.16816.F32 R64, R12.reuse, R44, R64 ;  /* 0x0000002c0c40723c */ /* 0x042ff00000001840 */
[C---:B------:R-:W-:Y:S01]  /*3200*/  HMMA.16816.F32 R60, R12.reuse, R46, R60 ;  /* 0x0000002e0c3c723c */ /* 0x040fe2000000183c */
[----:B------:R-:W-:Y:S07]  /*3210*/  LDSM.16.M88.4 R44, [R232+0x6000] ;  /* 0x00600000e82c783b */ /* 0x000fee0000000200 */
[C---:B------:R-:W-:Y:S01]  /*3220*/  HMMA.16816.F32 R68, R12.reuse, R40, R56 ;  /* 0x000000280c44723c */ /* 0x040fe20000001838 */
[----:B------:R-:W1:Y:S07]  /*3230*/  LDSM.16.M88.4 R56, [R230+0x1c100] ;  /* 0x01c10000e638783b */ /* 0x000e6e0000000200 */
[----:B------:R-:W-:Y:S01]  /*3240*/  HMMA.16816.F32 R72, R12, R42, R52 ;  /* 0x0000002a0c48723c */ /* 0x000fe20000001834 */
[----:B------:R-:W4:Y:S04]  /*3250*/  LDSM.16.M88.4 R52, [R232+0x6800] ;  /* 0x00680000e834783b */ /* 0x000f280000000200 */
[----:B------:R-:W5:Y:S03]  /*3260*/  LDSM.16.M88.4 R12, [R232+0x7800] ;  /* 0x00780000e80c783b */ /* 0x000f660000000200 */
[C---:B---3--:R-:W-:Y:S01]  /*3270*/  HMMA.16816.F32 R28, R32.reuse, R8, R28 ;  /* 0x00000008201c723c */ /* 0x048fe2000000181c */
[----:B------:R-:W-:Y:S07]  /*3280*/  LDSM.16.M88.4 R40, [R232+0x7000] ;  /* 0x00700000e828783b */ /* 0x000fee0000000200 */
[C---:B------:R-:W-:Y:S01]  /*3290*/  HMMA.16816.F32 R24, R32.reuse, R10, R24 ;  /* 0x0000000a2018723c */ /* 0x040fe20000001818 */
[----:B------:R-:W-:Y:S07]  /*32a0*/  LDSM.16.M88.4 R8, [R228+0xe900] ;  /* 0x00e90000e408783b */ /* 0x000fee0000000200 */
[C---:B------:R-:W-:Y:S08]  /*32b0*/  HMMA.16816.F32 R20, R32.reuse, R36, R20 ;  /* 0x000000242014723c */ /* 0x040ff00000001814 */
[C---:B------:R-:W-:Y:S01]  /*32c0*/  HMMA.16816.F32 R16, R32.reuse, R38, R16 ;  /* 0x000000262010723c */ /* 0x040fe20000001810 */
[----:B------:R-:W-:Y:S07]  /*32d0*/  LDSM.16.M88.4 R36, [R229+0x1c100] ;  /* 0x01c10000e524783b */ /* 0x000fee0000000200 */
[C---:B--2---:R-:W-:Y:S08]  /*32e0*/  HMMA.16816.F32 R64, R32.reuse, R4, R64 ;  /* 0x000000042040723c */ /* 0x044ff00000001840 */
[C---:B------:R-:W-:Y:S01]  /*32f0*/  HMMA.16816.F32 R60, R32.reuse, R6, R60 ;  /* 0x00000006203c723c */ /* 0x040fe2000000183c */
[----:B------:R-:W-:Y:S07]  /*3300*/  LDSM.16.M88.4 R4, [R228+0xf100] ;  /* 0x00f10000e404783b */ /* 0x000fee0000000200 */
[C---:B------:R-:W-:Y:S08]  /*3310*/  HMMA.16816.F32 R68, R32.reuse, R48, R68 ;  /* 0x000000302044723c */ /* 0x040ff00000001844 */
[----:B------:R-:W-:Y:S01]  /*3320*/  HMMA.16816.F32 R72, R32, R50, R72 ;  /* 0x000000322048723c */ /* 0x000fe20000001848 */
[----:B------:R-:W2:Y:S04]  /*3330*/  LDSM.16.M88.4 R32, [R228+0xe100] ;  /* 0x00e10000e420783b */ /* 0x000ea80000000200 */
[----:B------:R-:W-:Y:S03]  /*3340*/  LDSM.16.M88.4 R48, [R228+0xf900] ;  /* 0x00f90000e430783b */ /* 0x000fe60000000200 */
[C---:B-1----:R-:W-:Y:S08]  /*3350*/  HMMA.16816.F32 R28, R56.reuse, R44, R28 ;  /* 0x0000002c381c723c */ /* 0x042ff0000000181c */
[C---:B----4-:R-:W-:Y:S08]  /*3360*/  HMMA.16816.F32 R20, R56.reuse, R52, R20 ;  /* 0x000000343814723c */ /* 0x050ff00000001814 */
[C---:B------:R-:W-:Y:S01]  /*3370*/  HMMA.16816.F32 R16, R56.reuse, R54, R16 ;  /* 0x000000363810723c */ /* 0x040fe20000001810 */
[----:B------:R-:W-:Y:S07]  /*3380*/  LDSM.16.M88.4 R52, [R220+0x6000] ;  /* 0x00600000dc34783b */ /* 0x000fee0000000200 */
[C---:B-----5:R-:W-:Y:S01]  /*3390*/  HMMA.16816.F32 R76, R56.reuse, R12, R68 ;  /* 0x0000000c384c723c */ /* 0x060fe20000001844 */
[----:B------:R-:W1:Y:S07]  /*33a0*/  LDSM.16.M88.4 R68, [R227+0x1c100] ;  /* 0x01c10000e344783b */ /* 0x000e6e0000000200 */
[----:B------:R-:W-:Y:S01]  /*33b0*/  HMMA.16816.F32 R24, R56, R46, R24 ;  /* 0x0000002e3818723c */ /* 0x000fe20000001818 */
[----:B------:R-:W3:Y:S07]  /*33c0*/  LDSM.16.M88.4 R44, [R220+0x6800] ;  /* 0x00680000dc2c783b */ /* 0x000eee0000000200 */
[----:B--2---:R-:W-:Y:S08]  /*33d0*/  HMMA.16816.F32 R28, R36, R32, R28 ;  /* 0x00000020241c723c */ /* 0x004ff0000000181c */
[C---:B------:R-:W-:Y:S08]  /*33e0*/  HMMA.16816.F32 R64, R56.reuse, R40, R64 ;  /* 0x000000283840723c */ /* 0x040ff00000001840 */
[C---:B------:R-:W-:Y:S01]  /*33f0*/  HMMA.16816.F32 R60, R56.reuse, R42, R60 ;  /* 0x0000002a383c723c */ /* 0x040fe2000000183c */
[----:B------:R-:W2:Y:S07]  /*3400*/  LDSM.16.M88.4 R40, [R220+0x7000] ;  /* 0x00700000dc28783b */ /* 0x000eae0000000200 */
[----:B------:R-:W-:Y:S01]  /*3410*/  HMMA.16816.F32 R72, R56, R14, R72 ;  /* 0x0000000e3848723c */ /* 0x000fe20000001848 */
[----:B------:R-:W4:Y:S01]  /*3420*/  LDSM.16.M88.4 R12, [R220+0x7800] ;  /* 0x00780000dc0c783b */ /* 0x000f220000000200 */
[----:B------:R-:W-:-:S06]  /*3430*/  DEPBAR.LE SB0, 0x0 ;  /* 0x000080000000791a */ /* 0x000fcc0000000000 */
[----:B-1----:R-:W-:Y:S08]  /*3440*/  HMMA.16816.F32 R28, R68, R52, R28 ;  /* 0x00000034441c723c */ /* 0x002ff0000000181c */
[C---:B------:R-:W-:Y:S08]  /*3450*/  HMMA.16816.F32 R24, R36.reuse, R34, R24 ;  /* 0x000000222418723c */ /* 0x040ff00000001818 */
[C---:B------:R-:W-:Y:S08]  /*3460*/  HMMA.16816.F32 R20, R36.reuse, R8, R20 ;  /* 0x000000082414723c */ /* 0x040ff00000001814 */
[----:B------:R-:W-:Y:S01]  /*3470*/  HMMA.16816.F32 R16, R36, R10, R16 ;  /* 0x0000000a2410723c */ /* 0x000fe20000001810 */
[----:B------:R-:W-:-:S06]  /*3480*/  FMUL.FTZ R0, R30, c[0x0][0x320] ;  /* 0x0000c8001e007a20 */ /* 0x000fcc0000410000 */
[----:B------:R-:W1:Y:S01]  /*3490*/  MUFU.TANH R0, R0 ;  /* 0x0000000000007308 */ /* 0x000e620000002400 */
[C---:B------:R-:W-:Y:S07]  /*34a0*/  HMMA.16816.F32 R64, R36.reuse, R4, R64 ;  /* 0x000000042440723c */ /* 0x040fee0000001840 */
[----:B------:R-:W-:Y:S01]  /*34b0*/  FMUL.FTZ R4, R28, c[0x0][0x320] ;  /* 0x0000c8001c047a20 */ /* 0x000fe20000410000 */
[----:B------:R-:W-:Y:S01]  /*34c0*/  HMMA.16816.F32 R60, R36, R6, R60 ;  /* 0x00000006243c723c */ /* 0x000fe2000000183c */
[----:B------:R-:W-:-:S04]  /*34d0*/  FMUL.FTZ R5, R29, c[0x0][0x320] ;  /* 0x0000c8001d057a20 */ /* 0x000fc80000410000 */
[----:B------:R-:W1:Y:S03]  /*34e0*/  MUFU.TANH R4, R4 ;  /* 0x0000000400047308 */ /* 0x000e660000002400 */
[C---:B------:R-:W-:Y:S05]  /*34f0*/  HMMA.16816.F32 R76, R36.reuse, R48, R76 ;  /* 0x00000030244c723c */ /* 0x040fea000000184c */
[----:B------:R-:W1:Y:S03]  /*3500*/  MUFU.TANH R5, R5 ;  /* 0x0000000500057308 */ /* 0x000e660000002400 */
[----:B------:R-:W-:Y:S08]  /*3510*/  HMMA.16816.F32 R72, R36, R50, R72 ;  /* 0x000000322448723c */ /* 0x000ff00000001848 */
[C---:B------:R-:W-:Y:S08]  /*3520*/  HMMA.16816.F32 R24, R68.reuse, R54, R24 ;  /* 0x000000364418723c */ /* 0x040ff00000001818 */
[C---:B---3--:R-:W-:Y:S08]  /*3530*/  HMMA.16816.F32 R20, R68.reuse, R44, R20 ;  /* 0x0000002c4414723c */ /* 0x048ff00000001814 */
[C---:B------:R-:W-:Y:S08]  /*3540*/  HMMA.16816.F32 R16, R68.reuse, R46, R16 ;  /* 0x0000002e4410723c */ /* 0x040ff00000001810 */
[C---:B--2---:R-:W-:Y:S08]  /*3550*/  HMMA.16816.F32 R64, R68.reuse, R40, R64 ;  /* 0x000000284440723c */ /* 0x044ff00000001840 */
[C---:B------:R-:W-:Y:S08]  /*3560*/  HMMA.16816.F32 R60, R68.reuse, R42, R60 ;  /* 0x0000002a443c723c */ /* 0x040ff0000000183c */
[C---:B----4-:R-:W-:Y:S08]  /*3570*/  HMMA.16816.F32 R76, R68.reuse, R12, R76 ;  /* 0x0000000c444c723c */ /* 0x050ff0000000184c */
[----:B------:R-:W-:Y:S01]  /*3580*/  HMMA.16816.F32 R72, R68, R14, R72 ;  /* 0x0000000e4448723c */ /* 0x000fe20000001848 */
[----:B------:R-:W-:Y:S06]  /*3590*/  BAR.SYNC.DEFER_BLOCKING 0x0 ;  /* 0x0000000000007b1d */ /* 0x000fec0000010000 */
[----:B------:R-:W-:Y:S05]  /*35a0*/  @P0 BRA `(.L_x_1973) ;  /* 0x000004e000000947 */ /* 0x000fea0003800000 */
[----:B-1----:R-:W-:Y:S01]  /*35b0*/  ISETP.NE.AND P1, PT, R236, 0x1, PT ;  /* 0x00000001ec00780c */ /* 0x002fe20003f25270 */
[----:B------:R-:W-:Y:S01]  /*35c0*/  IMAD.MOV.U32 R237, RZ, RZ, RZ ;  /* 0x000000ffffed7224 */ /* 0x000fe200078e00ff */
[----:B------:R-:W-:-:S04]  /*35d0*/  IADD3 R238, R239, UR12, R80 ;  /* 0x0000000cefee7c10 */ /* 0x000fc8000fffe050 */
[----:B------:R-:W-:-:S05]  /*35e0*/  IADD3 R238, R238, -0x40, RZ ;  /* 0xffffffc0eeee7810 */ /* 0x000fca0007ffe0ff */
[----:B------:R-:W-:Y:S02]  /*35f0*/  IMAD.MOV.U32 R6, RZ, RZ, R238 ;  /* 0x000000ffff067224 */ /* 0x000fe400078e00ee */
[----:B------:R-:W-:-:S05]  /*3600*/  @P1 IMAD.HI.U32 R7, R238, c[0x0][0x2bc], RZ ;  /* 0x0000af00ee071a27 */ /* 0x000fca00078e00ff */
[----:B------:R-:W-:-:S04]  /*3610*/  @P1 SHF.R.U32.HI R6, RZ, c[0x0][0x2c0], R7 ;  /* 0x0000b000ff061a19 */ /* 0x000fc80000011607 */
[----:B------:R-:W-:-:S04]  /*3620*/  @!P2 IADD3 R10, P0, R6, UR16, RZ ;  /* 0x00000010060aac10 */ /* 0x000fc8000ff1e0ff */
[----:B------:R-:W-:Y:S02]  /*3630*/  @!P2 LEA.HI.X.SX32 R7, R6, UR8, 0x1, P0 ;  /* 0x000000080607ac11 */ /* 0x000fe400080f0eff */
[----:B------:R-:W-:-:S04]  /*3640*/  @!P2 LEA R8, P0, R10, c[0x0][0x2a0], 0x2 ;  /* 0x0000a8000a08aa11 */ /* 0x000fc800078010ff */
[----:B------:R-:W-:-:S05]  /*3650*/  @!P2 LEA.HI.X R9, R10, c[0x0][0x2a4], R7, 0x2, P0 ;  /* 0x0000a9000a09aa11 */ /* 0x000fca00000f1407 */
[----:B------:R-:W2:Y:S01]  /*3660*/  @!P2 LDG.E R237, [R8.64] ;  /* 0x0000001208eda981 */ /* 0x000ea2000c1e1900 */
[----:B------:R-:W-:Y:S01]  /*3670*/  IMAD.MOV R7, RZ, RZ, -R6 ;  /* 0x000000ffff077224 */ /* 0x000fe200078e0a06 */
[----:B------:R-:W-:Y:S01]  /*3680*/  SEL R14, RZ, 0x10, P3 ;  /* 0x00000010ff0e7807 */ /* 0x000fe20001800000 */
[C---:B------:R-:W-:Y:S01]  /*3690*/  IMAD.SHL.U32 R15, R207.reuse, 0x2, RZ ;  /* 0x00000002cf0f7824 */ /* 0x040fe200078e00ff */
[----:B------:R-:W-:Y:S01]  /*36a0*/  SHF.L.U64.HI R28, R207, 0x1, R166 ;  /* 0x00000001cf1c7819 */ /* 0x000fe200000102a6 */
[----:B------:R-:W-:Y:S01]  /*36b0*/  IMAD R238, R7, c[0x0][0x2b8], R238 ;  /* 0x0000ae0007ee7a24 */ /* 0x000fe200078e02ee */
[----:B------:R-:W-:Y:S01]  /*36c0*/  IADD3 R40, -R14, 0x10, RZ ;  /* 0x000000100e287810 */ /* 0x000fe20007ffe1ff */
[C---:B------:R-:W-:Y:S01]  /*36d0*/  IMAD.SHL.U32 R12, R206.reuse, 0x2, RZ ;  /* 0x00000002ce0c7824 */ /* 0x040fe200078e00ff */
[----:B------:R-:W-:Y:S01]  /*36e0*/  SHF.L.U64.HI R13, R206, 0x1, R247 ;  /* 0x00000001ce0d7819 */ /* 0x000fe200000102f7 */
[----:B------:R-:W-:Y:S01]  /*36f0*/  IMAD.WIDE.U32 R10, R238, c[0x0][0x1e0], RZ ;  /* 0x00007800ee0a7a25 */ /* 0x000fe200078e00ff */
[----:B------:R-:W-:-:S02]  /*3700*/  SHF.R.S32.HI R7, RZ, 0x1f, R238 ;  /* 0x0000001fff077819 */ /* 0x000fc400000114ee */
[----:B------:R-:W-:Y:S02]  /*3710*/  LOP3.LUT R40, R40, 0xf, RZ, 0xc0, !PT ;  /* 0x0000000f28287812 */ /* 0x000fe400078ec0ff */
[----:B------:R-:W-:Y:S01]  /*3720*/  IADD3 R33, -R248, 0x10, RZ ;  /* 0x00000010f8217810 */ /* 0x000fe20007ffe1ff */
[----:B------:R-:W-:-:S03]  /*3730*/  IMAD R7, R7, c[0x0][0x1e0], RZ ;  /* 0x0000780007077a24 */ /* 0x000fc600078e02ff */
[----:B------:R-:W-:Y:S01]  /*3740*/  LOP3.LUT R33, R33, 0xf, RZ, 0xc0, !PT ;  /* 0x0000000f21217812 */ /* 0x000fe200078ec0ff */
[----:B------:R-:W-:-:S04]  /*3750*/  IMAD R7, R238, c[0x0][0x1e4], R7 ;  /* 0x00007900ee077a24 */ /* 0x000fc800078e0207 */
[----:B------:R-:W-:Y:S01]  /*3760*/  IMAD.IADD R11, R11, 0x1, R7 ;  /* 0x000000010b0b7824 */ /* 0x000fe200078e0207 */
[----:B------:R-:W-:Y:S02]  /*3770*/  SHF.L.U64.HI R7, R204, 0x1, R245 ;  /* 0x00000001cc077819 */ /* 0x000fe400000102f5 */
[----:B--2---:R-:W-:Y:S01]  /*3780*/  SHF.R.S32.HI R6, RZ, 0x1f, R237 ;  /* 0x0000001fff067819 */ /* 0x004fe200000114ed */
[----:B------:R-:W-:Y:S01]  /*3790*/  IMAD.WIDE.U32 R8, R237, c[0x0][0x1f0], R10 ;  /* 0x00007c00ed087a25 */ /* 0x000fe200078e000a */
[----:B------:R-:W-:Y:S02]  /*37a0*/  SEL R11, RZ, 0x10, P5 ;  /* 0x00000010ff0b7807 */ /* 0x000fe40002800000 */
[----:B------:R-:W-:Y:S01]  /*37b0*/  SHF.L.U64.HI R10, R205, 0x1, R246 ;  /* 0x00000001cd0a7819 */ /* 0x000fe200000102f6 */
[----:B------:R-:W-:Y:S01]  /*37c0*/  IMAD R6, R6, c[0x0][0x1f0], RZ ;  /* 0x00007c0006067a24 */ /* 0x000fe200078e02ff */
[----:B------:R-:W-:Y:S02]  /*37d0*/  IADD3 R29, P0, R8, UR14, RZ ;  /* 0x0000000e081d7c10 */ /* 0x000fe4000ff1e0ff */
[----:B------:R-:W-:Y:S01]  /*37e0*/  IADD3 R39, -R11, 0x10, RZ ;  /* 0x000000100b277810 */ /* 0x000fe20007ffe1ff */
[----:B------:R-:W-:Y:S01]  /*37f0*/  IMAD R6, R237, c[0x0][0x1f4], R6 ;  /* 0x00007d00ed067a24 */ /* 0x000fe200078e0206 */
[----:B------:R-:W-:-:S02]  /*3800*/  SEL R8, RZ, 0x10, P4 ;  /* 0x00000010ff087807 */ /* 0x000fc40002000000 */
[----:B------:R-:W-:Y:S02]  /*3810*/  LOP3.LUT R39, R39, 0xf, RZ, 0xc0, !PT ;  /* 0x0000000f27277812 */ /* 0x000fe400078ec0ff */
[----:B------:R-:W-:Y:S01]  /*3820*/  IADD3.X R6, R9, UR7, R6, P0, !PT ;  /* 0x0000000709067c10 */ /* 0x000fe200087fe406 */
[----:B------:R-:W-:Y:S01]  /*3830*/  IMAD.SHL.U32 R9, R205, 0x2, RZ ;  /* 0x00000002cd097824 */ /* 0x000fe200078e00ff */
[C---:B------:R-:W-:Y:S02]  /*3840*/  LEA R30, P0, R29.reuse, c[0x0][0x1c8], 0x1 ;  /* 0x000072001d1e7a11 */ /* 0x040fe400078008ff */
[----:B------:R-:W-:Y:S02]  /*3850*/  IADD3 R36, -R8, 0x10, RZ ;  /* 0x0000001008247810 */ /* 0x000fe40007ffe1ff */
[----:B------:R-:W-:Y:S01]  /*3860*/  LEA.HI.X R29, R29, c[0x0][0x1cc], R6, 0x1, P0 ;  /* 0x000073001d1d7a11 */ /* 0x000fe200000f0c06 */
[----:B------:R-:W1:Y:S01]  /*3870*/  SHFL.IDX PT, R32, R30, 0x1, 0x181f ;  /* 0x00381f001e207f89 */ /* 0x000e6200000e0000 */
[----:B------:R-:W-:Y:S01]  /*3880*/  LOP3.LUT R36, R36, 0xf, RZ, 0xc0, !PT ;  /* 0x0000000f24247812 */ /* 0x000fe200078ec0ff */
[----:B------:R-:W-:-:S02]  /*3890*/  IMAD.SHL.U32 R6, R204, 0x2, RZ ;  /* 0x00000002cc067824 */ /* 0x000fc400078e00ff */
[----:B------:R-:W2:Y:S04]  /*38a0*/  SHFL.IDX PT, R34, R29, 0x1, 0x181f ;  /* 0x00381f001d227f89 */ /* 0x000ea800000e0000 */
[----:B------:R-:W3:Y:S04]  /*38b0*/  SHFL.IDX PT, R30, R30, RZ, 0x181f ;  /* 0x00181fff1e1e7589 */ /* 0x000ee800000e0000 */
[----:B------:R-:W4:Y:S01]  /*38c0*/  SHFL.IDX PT, R29, R29, RZ, 0x181f ;  /* 0x00181fff1d1d7589 */ /* 0x000f2200000e0000 */
[----:B-1----:R-:W-:-:S04]  /*38d0*/  IADD3 R40, P1, P0, R40, R32, R15 ;  /* 0x0000002028287210 */ /* 0x002fc8000783e00f */
[----:B--2---:R-:W-:Y:S02]  /*38e0*/  IADD3.X R41, RZ, R34, R28, P1, P0 ;  /* 0x00000022ff297210 */ /* 0x004fe40000fe041c */
[----:B------:R-:W-:-:S04]  /*38f0*/  IADD3 R38, P1, P0, R39, R32, R12 ;  /* 0x0000002027267210 */ /* 0x000fc8000783e00c */
[----:B------:R-:W-:Y:S02]  /*3900*/  IADD3.X R39, RZ, R34, R13, P1, P0 ;  /* 0x00000022ff277210 */ /* 0x000fe40000fe040d */
[----:B------:R-:W-:-:S04]  /*3910*/  IADD3 R36, P1, P0, R36, R32, R9 ;  /* 0x0000002024247210 */ /* 0x000fc8000783e009 */
[----:B------:R-:W-:Y:S02]  /*3920*/  IADD3.X R37, RZ, R34, R10, P1, P0 ;  /* 0x00000022ff257210 */ /* 0x000fe40000fe040a */
[----:B------:R-:W-:-:S04]  /*3930*/  IADD3 R32, P1, P0, R33, R32, R6 ;  /* 0x0000002021207210 */ /* 0x000fc8000783e006 */
[----:B------:R-:W-:Y:S02]  /*3940*/  IADD3.X R33, RZ, R34, R7, P1, P0 ;  /* 0x00000022ff217210 */ /* 0x000fe40000fe0407 */
[----:B---3--:R-:W-:-:S05]  /*3950*/  IADD3 R34, P0, R30, R15, RZ ;  /* 0x0000000f1e227210 */ /* 0x008fca0007f1e0ff */
[----:B----4-:R-:W-:Y:S01]  /*3960*/  IMAD.X R35, R29, 0x1, R28, P0 ;  /* 0x000000011d237824 */ /* 0x010fe200000e061c */
        /* <DEDUP_REMOVED lines=18> */
.L_x_1973:
[----:B-1----:R-:W-:Y:S01]  /*3a90*/  FMUL.FTZ R9, R16, c[0x0][0x320] ;  /* 0x0000c80010097a20 */ /* 0x002fe20000410000 */
[----:B------:R-:W-:Y:S01]  /*3aa0*/  LOP3.LUT R86, R86, 0xffffffe0, RZ, 0xc0, !PT ;  /* 0xffffffe056567812 */ /* 0x000fe200078ec0ff */
[----:B------:R-:W-:Y:S01]  /*3ab0*/  UIADD3 UR4, UR10, 0x1, -UR11 ;  /* 0x000000010a047890 */ /* 0x000fe2000fffe80b */
[----:B------:R-:W-:Y:S01]  /*3ac0*/  SHF.R.S32.HI R12, RZ, 0x1f, R85 ;  /* 0x0000001fff0c7819 */ /* 0x000fe20000011455 */
[----:B------:R-:W-:Y:S01]  /*3ad0*/  FMUL.FTZ R10, R20, c[0x0][0x320] ;  /* 0x0000c800140a7a20 */ /* 0x000fe20000410000 */
[----:B------:R-:W-:Y:S01]  /*3ae0*/  LEA.HI R16, R84, R83, RZ, 0x2 ;  /* 0x0000005354107211 */ /* 0x000fe200078f10ff */
[----:B------:R-:W-:Y:S01]  /*3af0*/  IMAD.IADD R7, R83, 0x1, -R86 ;  /* 0x0000000153077824 */ /* 0x000fe200078e0a56 */
[-C--:B------:R-:W-:Y:S01]  /*3b00*/  LEA.HI R12, R12, R85.reuse, RZ, 0x3 ;  /* 0x000000550c0c7211 */ /* 0x080fe200078f18ff */
[----:B------:R-:W-:Y:S01]  /*3b10*/  FMUL.FTZ R6, R21, c[0x0][0x320] ;  /* 0x0000c80015067a20 */ /* 0x000fe20000410000 */
[----:B------:R-:W-:Y:S01]  /*3b20*/  LOP3.LUT R16, R16, 0xfffffffc, RZ, 0xc0, !PT ;  /* 0xfffffffc10107812 */ /* 0x000fe200078ec0ff */
[----:B------:R-:W-:Y:S01]  /*3b30*/  FMUL.FTZ R8, R17, c[0x0][0x320] ;  /* 0x0000c80011087a20 */ /* 0x000fe20000410000 */
[----:B------:R-:W-:Y:S01]  /*3b40*/  LOP3.LUT R12, R12, 0xffffff8, RZ, 0xc0, !PT ;  /* 0x0ffffff80c0c7812 */ /* 0x000fe200078ec0ff */
[----:B------:R-:W-:Y:S01]  /*3b50*/  FMUL.FTZ R34, R72, c[0x0][0x320] ;  /* 0x0000c80048227a20 */ /* 0x000fe20000410000 */
[----:B------:R-:W-:Y:S01]  /*3b60*/  SHF.R.S32.HI R14, RZ, 0x1f, R7 ;  /* 0x0000001fff0e7819 */ /* 0x000fe20000011407 */
[----:B------:R-:W-:Y:S01]  /*3b70*/  IMAD.IADD R83, R83, 0x1, -R16 ;  /* 0x0000000153537824 */ /* 0x000fe200078e0a10 */
[----:B------:R-:W-:Y:S01]  /*3b80*/  IADD3 R85, -R12, R85, RZ ;  /* 0x000000550c557210 */ /* 0x000fe20007ffe1ff */
[----:B------:R-:W-:Y:S01]  /*3b90*/  FMUL.FTZ R32, R73, c[0x0][0x320] ;  /* 0x0000c80049207a20 */ /* 0x000fe20000410000 */
[----:B------:R-:W-:Y:S01]  /*3ba0*/  LEA.HI R12, R14, R7, RZ, 0x2 ;  /* 0x000000070e0c7211 */ /* 0x000fe200078f10ff */
[----:B------:R-:W-:Y:S01]  /*3bb0*/  FMUL.FTZ R64, R64, c[0x0][0x320] ;  /* 0x0000c80040407a20 */ /* 0x000fe20000410000 */
[----:B------:R-:W-:Y:S01]  /*3bc0*/  LEA.HI R14, R83, R83, RZ, 0x1 ;  /* 0x00000053530e7211 */ /* 0x000fe200078f08ff */
[----:B------:R-:W-:Y:S01]  /*3bd0*/  FMUL.FTZ R65, R65, c[0x0][0x320] ;  /* 0x0000c80041417a20 */ /* 0x000fe20000410000 */
[----:B------:R-:W-:Y:S01]  /*3be0*/  LEA.HI.SX32 R16, R12, UR24, 0x1e ;  /* 0x000000180c107c11 */ /* 0x000fe2000f8ff2ff */
[----:B------:R-:W-:Y:S01]  /*3bf0*/  FMUL.FTZ R60, R60, c[0x0][0x320] ;  /* 0x0000c8003c3c7a20 */ /* 0x000fe20000410000 */
[----:B------:R-:W-:Y:S01]  /*3c00*/  LOP3.LUT R14, R14, 0x1ffffffe, RZ, 0xc0, !PT ;  /* 0x1ffffffe0e0e7812 */ /* 0x000fe200078ec0ff */
[----:B------:R-:W-:Y:S01]  /*3c10*/  FMUL.FTZ R61, R61, c[0x0][0x320] ;  /* 0x0000c8003d3d7a20 */ /* 0x000fe20000410000 */
[----:B------:R-:W-:Y:S01]  /*3c20*/  PLOP3.LUT P0, PT, PT, PT, UP1, 0x80, 0x0 ;  /* 0x000000000000781c */ /* 0x000fe20003f0f018 */
[----:B------:R-:W-:Y:S01]  /*3c30*/  IMAD R16, R85, 0x10, R16 ;  /* 0x0000001055107824 */ /* 0x000fe200078e0210 */
[----:B------:R-:W-:Y:S01]  /*3c40*/  LOP3.LUT R12, R12, 0x7ffffffc, RZ, 0xc0, !PT ;  /* 0x7ffffffc0c0c7812 */ /* 0x000fe200078ec0ff */
[----:B------:R-:W-:Y:S01]  /*3c50*/  IMAD.IADD R83, R83, 0x1, -R14 ;  /* 0x0000000153537824 */ /* 0x000fe200078e0a0e */
[----:B------:R-:W-:Y:S01]  /*3c60*/  ULDC UR26, c[0x0][0x2ac] ;  /* 0x0000ab00001a7ab9 */ /* 0x000fe20000000800 */
[----:B------:R-:W-:Y:S01]  /*3c70*/  FMUL.FTZ R14, R24, c[0x0][0x320] ;  /* 0x0000c800180e7a20 */ /* 0x000fe20000410000 */
[----:B------:R-:W1:Y:S01]  /*3c80*/  MUFU.TANH R10, R10 ;  /* 0x0000000a000a7308 */ /* 0x000e620000002400 */
[----:B------:R-:W-:Y:S01]  /*3c90*/  IMAD.IADD R241, R7, 0x1, -R12 ;  /* 0x0000000107f17824 */ /* 0x000fe200078e0a0c */
[----:B------:R-:W-:Y:S01]  /*3ca0*/  LEA R240, R83, R16, 0x3 ;  /* 0x0000001053f07211 */ /* 0x000fe200078e18ff */
[----:B------:R-:W-:Y:S01]  /*3cb0*/  FMUL.FTZ R76, R76, c[0x0][0x320] ;  /* 0x0000c8004c4c7a20 */ /* 0x000fe20000410000 */
[----:B------:R-:W-:Y:S01]  /*3cc0*/  MOV R12, UR4 ;  /* 0x00000004000c7c02 */ /* 0x000fe20008000f00 */
[----:B------:R-:W-:Y:S01]  /*3cd0*/  IMAD.SHL.U32 R241, R241, 0x2, RZ ;  /* 0x00000002f1f17824 */ /* 0x000fe200078e00ff */
[----:B------:R-:W-:Y:S01]  /*3ce0*/  ULDC UR4, c[0x0][0x1d0] ;  /* 0x0000740000047ab9 */ /* 0x000fe20000000800 */
[----:B------:R-:W-:Y:S01]  /*3cf0*/  @P0 IMAD.HI.U32 R13, R240, c[0x0][0x2c8], RZ ;  /* 0x0000b200f00d0a27 */ /* 0x000fe200078e00ff */
[----:B------:R-:W-:Y:S01]  /*3d00*/  PLOP3.LUT P0, PT, PT, PT, UP1, 0x80, 0x0 ;  /* 0x000000000000781c */ /* 0x000fe20003f0f018 */
[----:B------:R-:W2:Y:S01]  /*3d10*/  MUFU.TANH R6, R6 ;  /* 0x0000000600067308 */ /* 0x000ea20000002400 */
[----:B------:R-:W-:Y:S01]  /*3d20*/  IADD3 R15, R12, -c[0x0][0x168], -R241 ;  /* 0x80005a000c0f7a10 */ /* 0x000fe20007ffe8f1 */
[----:B------:R-:W-:Y:S01]  /*3d30*/  IMAD.MOV.U32 R11, RZ, RZ, R240 ;  /* 0x000000ffff0b7224 */ /* 0x000fe200078e00f0 */
[----:B------:R-:W-:Y:S01]  /*3d40*/  ULDC UR5, c[0x0][0x324] ;  /* 0x0000c90000057ab9 */ /* 0x000fe20000000800 */
[----:B------:R-:W-:Y:S01]  /*3d50*/  FMUL.FTZ R77, R77, c[0x0][0x320] ;  /* 0x0000c8004d4d7a20 */ /* 0x000fe20000410000 */
[----:B------:R-:W-:Y:S01]  /*3d60*/  UIMAD UR4, UR26, UR4, -UR11 ;  /* 0x000000041a0472a4 */ /* 0x000fe2000f8e0a0b */
[----:B------:R-:W-:Y:S01]  /*3d70*/  FMUL.FTZ R25, R25, c[0x0][0x320] ;  /* 0x0000c80019197a20 */ /* 0x000fe20000410000 */
[----:B------:R-:W-:Y:S01]  /*3d80*/  ULOP3.LUT UR11, URZ, UR5, URZ, 0x33, !UPT ;  /* 0x000000053f0b7292 */ /* 0x000fe2000f8e333f */
[----:B------:R-:W3:Y:S01]  /*3d90*/  MUFU.TANH R9, R9 ;  /* 0x0000000900097308 */ /* 0x000ee20000002400 */
[----:B------:R-:W-:Y:S01]  /*3da0*/  IADD3 R17, R15, c[0x0][0x328], RZ ;  /* 0x0000ca000f117a10 */ /* 0x000fe20007ffe0ff */
[----:B------:R-:W0:Y:S01]  /*3db0*/  LDGDEPBAR ;  /* 0x00000000000079af */ /* 0x000e220000000000 */
[----:B------:R-:W-:Y:S01]  /*3dc0*/  IMAD.IADD R231, R82, 0x1, R81 ;  /* 0x0000000152e77824 */ /* 0x000fe200078e0251 */
[----:B------:R-:W-:-:S02]  /*3dd0*/  @P0 SHF.R.U32.HI R11, RZ, c[0x0][0x2cc], R13 ;  /* 0x0000b300ff0b0a19 */ /* 0x000fc4000001160d */
[----:B------:R-:W-:Y:S02]  /*3de0*/  PLOP3.LUT P0, PT, PT, PT, UP0, 0x40, 0x0 ;  /* 0x000000000000781c */ /* 0x000fe40003f0e808 */
[----:B------:R-:W4:Y:S01]  /*3df0*/  MUFU.TANH R8, R8 ;  /* 0x0000000800087308 */ /* 0x000f220000002400 */
[----:B------:R-:W5:Y:S01]  /*3e00*/  SHFL.IDX PT, R16, R11, RZ, 0x1c1f ;  /* 0x001c1fff0b107589 */ /* 0x000f6200000e0000 */
[----:B------:R-:W-:Y:S02]  /*3e10*/  IADD3 R13, -R241, UR4, RZ ;  /* 0x00000004f10d7c10 */ /* 0x000fe4000fffe1ff */
[----:B------:R-:W-:-:S04]  /*3e20*/  IADD3 R15, R15, UR11, RZ ;  /* 0x0000000b0f0f7c10 */ /* 0x000fc8000fffe0ff */
[----:B------:R1:W1:Y:S08]  /*3e30*/  MUFU.TANH R190, R64 ;  /* 0x0000004000be7308 */ /* 0x0002700000002400 */
[----:B------:R1:W1:Y:S08]  /*3e40*/  MUFU.TANH R182, R65 ;  /* 0x0000004100b67308 */ /* 0x0002700000002400 */
[----:B------:R1:W1:Y:S01]  /*3e50*/  MUFU.TANH R188, R60 ;  /* 0x0000003c00bc7308 */ /* 0x0002620000002400 */
[----:B-----5:R-:W-:-:S02]  /*3e60*/  IADD3 R24, R17, R16, RZ ;  /* 0x0000001011187210 */ /* 0x020fc40007ffe0ff */
[----:B------:R-:W-:Y:S02]  /*3e70*/  IADD3 R20, R15, R16, RZ ;  /* 0x000000100f147210 */ /* 0x000fe40007ffe0ff */
[----:B------:R-:W-:-:S03]  /*3e80*/  IMNMX R21, R24, R13, PT ;  /* 0x0000000d18157217 */ /* 0x000fc60003800200 */
[----:B------:R1:W1:Y:S08]  /*3e90*/  MUFU.TANH R184, R61 ;  /* 0x0000003d00b87308 */ /* 0x0002700000002400 */
[----:B------:R1:W1:Y:S08]  /*3ea0*/  MUFU.TANH R194, R76 ;  /* 0x0000004c00c27308 */ /* 0x0002700000002400 */
[----:B------:R1:W1:Y:S08]  /*3eb0*/  MUFU.TANH R192, R77 ;  /* 0x0000004d00c07308 */ /* 0x0002700000002400 */
[----:B------:R-:W1:Y:S08]  /*3ec0*/  MUFU.TANH R34, R34 ;  /* 0x0000002200227308 */ /* 0x000e700000002400 */
[----:B------:R-:W1:Y:S08]  /*3ed0*/  MUFU.TANH R32, R32 ;  /* 0x0000002000207308 */ /* 0x000e700000002400 */
[----:B------:R-:W1:Y:S08]  /*3ee0*/  MUFU.TANH R14, R14 ;  /* 0x0000000e000e7308 */ /* 0x000e700000002400 */
[----:B------:R1:W1:Y:S01]  /*3ef0*/  MUFU.TANH R12, R25 ;  /* 0x00000019000c7308 */ /* 0x0002620000002400 */
[----:B------:R-:W-:Y:S05]  /*3f00*/  @P0 BRA `(.L_x_1974) ;  /* 0x0000016000000947 */ /* 0x000fea0003800000 */
[----:B--234-:R-:W-:Y:S01]  /*3f10*/  IMAD.U32 R7, RZ, RZ, UR10 ;  /* 0x0000000aff077e24 */ /* 0x01cfe2000f8e00ff */
[----:B------:R-:W-:Y:S04]  /*3f20*/  BSSY B0, `(.L_x_1975) ;  /* 0x000000f000007945 */ /* 0x000fe80003800000 */
[----:B-1----:R-:W-:-:S04]  /*3f30*/  IADD3 R25, R7, -c[0x0][0x168], R16 ;  /* 0x80005a0007197a10 */ /* 0x002fc80007ffe010 */
        /* <DEDUP_REMOVED lines=9> */
.L_x_1976:
[----:B------:R-:W-:-:S04]  /*3fd0*/  MOV R7, c[0x0][0x32c] ;  /* 0x0000cb0000077a02 */ /* 0x000fc80000000f00 */
[----:B------:R-:W-:-:S13]  /*3fe0*/  ISETP.NE.AND P0, PT, R7, 0x1, PT ;  /* 0x000000010700780c */ /* 0x000fda0003f05270 */
[----:B------:R-:W-:-:S05]  /*3ff0*/  @P0 IMAD.HI.U32 R7, R25, c[0x0][0x330], RZ ;  /* 0x0000cc0019070a27 */ /* 0x000fca00078e00ff */
[----:B------:R-:W-:Y:S02]  /*4000*/  @P0 SHF.R.U32.HI R25, RZ, c[0x0][0x334], R7 ;  /* 0x0000cd00ff190a19 */ /* 0x000fe40000011607 */
.L_x_1977:
[----:B------:R-:W-:Y:S05]  /*4010*/  BSYNC B0 ;  /* 0x0000000000007941 */ /* 0x000fea0003800000 */
.L_x_1975:
[----:B------:R-:W-:-:S04]  /*4020*/  IMAD R16, R25, c[0x0][0x32c], -R80 ;  /* 0x0000cb0019107a24 */ /* 0x000fc800078e0a50 */
[----:B------:R-:W-:-:S05]  /*4030*/  IMAD.IADD R7, R16, 0x1, -R241 ;  /* 0x0000000110077824 */ /* 0x000fca00078e0af1 */
[----:B------:R-:W-:Y:S02]  /*4040*/  IADD3 R16, R7, c[0x0][0x32c], RZ ;  /* 0x0000cb0007107a10 */ /* 0x000fe40007ffe0ff */
[----:B------:R-:W-:Y:S02]  /*4050*/  IMNMX R20, R20, R7, !PT ;  /* 0x0000000714147217 */ /* 0x000fe40007800200 */
[----:B------:R-:W-:Y:S02]  /*4060*/  IMNMX R21, R21, R16, PT ;  /* 0x0000001015157217 */ /* 0x000fe40003800200 */
.L_x_1974:
[----:B--234-:R-:W-:Y:S01]  /*4070*/  ISETP.LT.AND P1, PT, RZ, UR20, PT ;  /* 0x00000014ff007c0c */ /* 0x01cfe2000bf21270 */
[----:B------:R-:W2:Y:S01]  /*4080*/  SHFL.IDX PT, R24, R11, 0x1, 0x1c1f ;  /* 0x003c1f000b187f89 */ /* 0x000ea200000e0000 */
[----:B------:R-:W-:Y:S02]  /*4090*/  FMUL.FTZ R33, R78, c[0x0][0x320] ;  /* 0x0000c8004e217a20 */ /* 0x000fe40000410000 */
[----:B------:R-:W-:Y:S01]  /*40a0*/  ISETP.GT.AND P0, PT, R20, RZ, P1 ;  /* 0x000000ff1400720c */ /* 0x000fe20000f04270 */
[----:B------:R-:W-:Y:S02]  /*40b0*/  FMUL.FTZ R18, R18, c[0x0][0x320] ;  /* 0x0000c80012127a20 */ /* 0x000fe40000410000 */
[----:B-1----:R-:W-:Y:S01]  /*40c0*/  FMUL.FTZ R25, R27, c[0x0][0x320] ;  /* 0x0000c8001b197a20 */ /* 0x002fe20000410000 */
[----:B------:R-:W-:Y:S01]  /*40d0*/  ISETP.LT.OR P0, PT, R21, 0x1, P0 ;  /* 0x000000011500780c */ /* 0x000fe20000701670 */
[----:B------:R-:W-:Y:S01]  /*40e0*/  FMUL.FTZ R26, R26, c[0x0][0x320] ;  /* 0x0000c8001a1a7a20 */ /* 0x000fe20000410000 */
[----:B------:R-:W1:Y:S01]  /*40f0*/  MUFU.TANH R33, R33 ;  /* 0x0000002100217308 */ /* 0x000e620000002400 */
[----:B------:R-:W-:Y:S01]  /*4100*/  FMUL.FTZ R63, R63, c[0x0][0x320] ;  /* 0x0000c8003f3f7a20 */ /* 0x000fe20000410000 */
[----:B------:R-:W-:Y:S01]  /*4110*/  FSEL R7, R4, -INF , !P0 ;  /* 0xff80000004077808 */ /* 0x000fe20004000000 */
[----:B------:R-:W-:Y:S01]  /*4120*/  FMUL.FTZ R79, R79, c[0x0][0x320] ;  /* 0x0000c8004f4f7a20 */ /* 0x000fe20000410000 */
[----:B------:R-:W-:Y:S01]  /*4130*/  ISETP.GT.AND P0, PT, R20, 0x1, P1 ;  /* 0x000000011400780c */ /* 0x000fe20000f04270 */
[----:B------:R-:W-:-:S02]  /*4140*/  FMUL.FTZ R67, R67, c[0x0][0x320] ;  /* 0x0000c80043437a20 */ /* 0x000fc40000410000 */
[----:B------:R-:W-:Y:S01]  /*4150*/  FMUL.FTZ R74, R74, c[0x0][0x320] ;  /* 0x0000c8004a4a7a20 */ /* 0x000fe20000410000 */
[----:B------:R-:W-:Y:S01]  /*4160*/  ISETP.LT.OR P0, PT, R21, 0x2, P0 ;  /* 0x000000021500780c */ /* 0x000fe20000701670 */
[----:B------:R-:W-:Y:S01]  /*4170*/  FMUL.FTZ R75, R75, c[0x0][0x320] ;  /* 0x0000c8004b4b7a20 */ /* 0x000fe20000410000 */
[----:B------:R3:W4:Y:S01]  /*4180*/  MUFU.TANH R191, R63 ;  /* 0x0000003f00bf7308 */ /* 0x0007220000002400 */
[----:B------:R-:W-:Y:S01]  /*4190*/  FMUL.FTZ R19, R19, c[0x0][0x320] ;  /* 0x0000c80013137a20 */ /* 0x000fe20000410000 */
[----:B------:R-:W-:Y:S01]  /*41a0*/  FSEL R16, R5, -INF , !P0 ;  /* 0xff80000005107808 */ /* 0x000fe20004000000 */
[----:B------:R-:W-:Y:S01]  /*41b0*/  FMUL.FTZ R5, R31, c[0x0][0x320] ;  /* 0x0000c8001f057a20 */ /* 0x000fe20000410000 */
[----:B------:R-:W-:Y:S01]  /*41c0*/  ISETP.GT.AND P0, PT, R20, 0x8, P1 ;  /* 0x000000081400780c */ /* 0x000fe20000f04270 */
[----:B------:R-:W-:Y:S02]  /*41d0*/  FMUL.FTZ R62, R62, c[0x0][0x320] ;  /* 0x0000c8003e3e7a20 */ /* 0x000fe40000410000 */
[----:B------:R-:W-:Y:S01]  /*41e0*/  FMUL.FTZ R66, R66, c[0x0][0x320] ;  /* 0x0000c80042427a20 */ /* 0x000fe20000410000 */
[----:B------:R-:W-:Y:S01]  /*41f0*/  ISETP.LT.OR P0, PT, R21, 0x9, P0 ;  /* 0x000000091500780c */ /* 0x000fe20000701670 */
[----:B------:R3:W1:Y:S03]  /*4200*/  MUFU.TANH R189, R79 ;  /* 0x0000004f00bd7308 */ /* 0x0006660000002400 */
[----:B------:R-:W-:-:S02]  /*4210*/  FSEL R14, R14, -INF , !P0 ;  /* 0xff8000000e0e7808 */ /* 0x000fc40004000000 */
[----:B------:R-:W-:-:S03]  /*4220*/  ISETP.GT.AND P0, PT, R20, 0x9, P1 ;  /* 0x000000091400780c */ /* 0x000fc60000f04270 */
[----:B------:R3:W1:Y:S01]  /*4230*/  MUFU.TANH R195, R67 ;  /* 0x0000004300c37308 */ /* 0x0006620000002400 */
[----:B------:R-:W-:-:S04]  /*4240*/  ISETP.LT.OR P0, PT, R21, 0xa, P0 ;  /* 0x0000000a1500780c */ /* 0x000fc80000701670 */
[----:B------:R-:W-:Y:S02]  /*4250*/  FSEL R12, R12, -INF , !P0 ;  /* 0xff8000000c0c7808 */ /* 0x000fe40004000000 */
[----:B------:R-:W-:Y:S01]  /*4260*/  ISETP.GT.AND P0, PT, R20, 0x10, P1 ;  /* 0x000000101400780c */ /* 0x000fe20000f04270 */
[----:B------:R-:W1:Y:S03]  /*4270*/  MUFU.TANH R18, R18 ;  /* 0x0000001200127308 */ /* 0x000e660000002400 */
[----:B------:R-:W-:-:S04]  /*4280*/  ISETP.LT.OR P0, PT, R21, 0x11, P0 ;  /* 0x000000111500780c */ /* 0x000fc80000701670 */
[----:B------:R-:W-:Y:S01]  /*4290*/  FSEL R10, R10, -INF , !P0 ;  /* 0xff8000000a0a7808 */ /* 0x000fe20004000000 */
[----:B------:R3:W1:Y:S01]  /*42a0*/  MUFU.TANH R185, R74 ;  /* 0x0000004a00b97308 */ /* 0x0006620000002400 */
[----:B------:R-:W-:-:S04]  /*42b0*/  ISETP.GT.AND P0, PT, R20, 0x11, P1 ;  /* 0x000000111400780c */ /* 0x000fc80000f04270 */
[----:B------:R-:W-:-:S03]  /*42c0*/  ISETP.LT.OR P0, PT, R21, 0x12, P0 ;  /* 0x000000121500780c */ /* 0x000fc60000701670 */
[----:B------:R3:W1:Y:S01]  /*42d0*/  MUFU.TANH R183, R75 ;  /* 0x0000004b00b77308 */ /* 0x0006620000002400 */
[----:B------:R-:W-:Y:S02]  /*42e0*/  FSEL R6, R6, -INF , !P0 ;  /* 0xff80000006067808 */ /* 0x000fe40004000000 */
[----:B------:R-:W-:-:S04]  /*42f0*/  ISETP.GT.AND P0, PT, R20, 0x18, P1 ;  /* 0x000000181400780c */ /* 0x000fc80000f04270 */
[----:B------:R-:W-:Y:S01]  /*4300*/  ISETP.LT.OR P0, PT, R21, 0x19, P0 ;  /* 0x000000191500780c */ /* 0x000fe20000701670 */
[----:B------:R-:W1:Y:S03]  /*4310*/  MUFU.TANH R5, R5 ;  /* 0x0000000500057308 */ /* 0x000e660000002400 */
[----:B------:R-:W-:Y:S01]  /*4320*/  FSEL R4, R9, -INF , !P0 ;  /* 0xff80000009047808 */ /* 0x000fe20004000000 */
[----:B------:R-:W-:Y:S01]  /*4330*/  FMUL.FTZ R9, R23, c[0x0][0x320] ;  /* 0x0000c80017097a20 */ /* 0x000fe20000410000 */
        /* <DEDUP_REMOVED lines=11> */
[----:B------:R-:W1:Y:S01]  /*43f0*/  MUFU.TANH R25, R25 ;  /* 0x0000001900197308 */ /* 0x000e620000002400 */
[----:B------:R-:W-:Y:S02]  /*4400*/  FSEL R182, R182, -INF , !P0 ;  /* 0xff800000b6b67808 */ /* 0x000fe40004000000 */
[----:B------:R-:W-:-:S04]  /*4410*/  ISETP.GT.AND P0, PT, R20, 0x28, P1 ;  /* 0x000000281400780c */ /* 0x000fc80000f04270 */
[----:B------:R-:W-:Y:S01]  /*4420*/  ISETP.LT.OR P0, PT, R21, 0x29, P0 ;  /* 0x000000291500780c */ /* 0x000fe20000701670 */
[----:B------:R-:W1:Y:S03]  /*4430*/  MUFU.TANH R26, R26 ;  /* 0x0000001a001a7308 */ /* 0x000e660000002400 */
[----:B------:R-:W-:Y:S02]  /*4440*/  FSEL R188, R188, -INF , !P0 ;  /* 0xff800000bcbc7808 */ /* 0x000fe40004000000 */
[----:B------:R-:W-:-:S03]  /*4450*/  ISETP.GT.AND P0, PT, R20, 0x29, P1 ;  /* 0x000000291400780c */ /* 0x000fc60000f04270 */
[----:B------:R3:W1:Y:S01]  /*4460*/  MUFU.TANH R187, R66 ;  /* 0x0000004200bb7308 */ /* 0x0006620000002400 */
[----:B------:R-:W-:-:S04]  /*4470*/  ISETP.LT.OR P0, PT, R21, 0x2a, P0 ;  /* 0x0000002a1500780c */ /* 0x000fc80000701670 */
[----:B------:R-:W-:Y:S02]  /*4480*/  FSEL R184, R184, -INF , !P0 ;  /* 0xff800000b8b87808 */ /* 0x000fe40004000000 */
[----:B------:R-:W-:-:S04]  /*4490*/  ISETP.GT.AND P0, PT, R20, 0x30, P1 ;  /* 0x000000301400780c */ /* 0x000fc80000f04270 */
        /* <DEDUP_REMOVED lines=8> */
[----:B------:R-:W-:Y:S01]  /*4520*/  ISETP.GT.AND P0, PT, R20, 0x39, P1 ;  /* 0x000000391400780c */ /* 0x000fe20000f04270 */
[----:B------:R-:W-:Y:S02]  /*4530*/  FMUL.FTZ R20, R22, c[0x0][0x320] ;  /* 0x0000c80016147a20 */ /* 0x000fe40000410000 */
[----:B--2---:R-:W-:Y:S01]  /*4540*/  IMAD.IADD R22, R17, 0x1, R24 ;  /* 0x0000000111167824 */ /* 0x004fe200078e0218 */
[----:B------:R-:W-:-:S03]  /*4550*/  ISETP.LT.OR P0, PT, R21, 0x3a, P0 ;  /* 0x0000003a1500780c */ /* 0x000fc60000701670 */
[----:B------:R-:W2:Y:S01]  /*4560*/  MUFU.TANH R20, R20 ;  /* 0x0000001400147308 */ /* 0x000ea20000002400 */
[----:B------:R-:W-:Y:S02]  /*4570*/  FSEL R32, R32, -INF , !P0 ;  /* 0xff80000020207808 */ /* 0x000fe40004000000 */
[----:B------:R-:W-:Y:S02]  /*4580*/  PLOP3.LUT P0, PT, PT, PT, UP0, 0x40, 0x0 ;  /* 0x000000000000781c */ /* 0x000fe40003f0e808 */
[----:B------:R-:W-:Y:S01]  /*4590*/  IMNMX R21, R22, R13, PT ;  /* 0x0000000d16157217 */ /* 0x000fe20003800200 */
[----:B------:R-:W-:-:S10]  /*45a0*/  IMAD.IADD R22, R15, 0x1, R24 ;  /* 0x000000010f167824 */ /* 0x000fd400078e0218 */
[----:B------:R-:W-:Y:S05]  /*45b0*/  @P0 BRA `(.L_x_1978) ;  /* 0x0000016000000947 */ /* 0x000fea0003800000 */
[----:B-1234-:R-:W-:Y:S01]  /*45c0*/  IMAD.U32 R11, RZ, RZ, UR10 ;  /* 0x0000000aff0b7e24 */ /* 0x01efe2000f8e00ff */
        /* <DEDUP_REMOVED lines=11> */
.L_x_1980:
[----:B------:R-:W-:-:S04]  /*4680*/  MOV R11, c[0x0][0x32c] ;  /* 0x0000cb00000b7a02 */ /* 0x000fc80000000f00 */
[----:B------:R-:W-:-:S13]  /*4690*/  ISETP.NE.AND P0, PT, R11, 0x1, PT ;  /* 0x000000010b00780c */ /* 0x000fda0003f05270 */
[----:B------:R-:W-:-:S05]  /*46a0*/  @P0 IMAD.HI.U32 R11, R13, c[0x0][0x330], RZ ;  /* 0x0000cc000d0b0a27 */ /* 0x000fca00078e00ff */
[----:B------:R-:W-:Y:S02]  /*46b0*/  @P0 SHF.R.U32.HI R13, RZ, c[0x0][0x334], R11 ;  /* 0x0000cd00ff0d0a19 */ /* 0x000fe4000001160b */
.L_x_1981:
[----:B------:R-:W-:Y:S05]  /*46c0*/  BSYNC B0 ;  /* 0x0000000000007941 */ /* 0x000fea0003800000 */
.L_x_1979:
[----:B------:R-:W-:-:S04]  /*46d0*/  IMAD R80, R13, c[0x0][0x32c], -R80 ;  /* 0x0000cb000d507a24 */ /* 0x000fc800078e0a50 */
[----:B------:R-:W-:-:S05]  /*46e0*/  IMAD.IADD R11, R80, 0x1, -R241 ;  /* 0x00000001500b7824 */ /* 0x000fca00078e0af1 */
[----:B------:R-:W-:Y:S02]  /*46f0*/  IADD3 R24, R11, c[0x0][0x32c], RZ ;  /* 0x0000cb000b187a10 */ /* 0x000fe40007ffe0ff */
[----:B------:R-:W-:Y:S02]  /*4700*/  IMNMX R22, R22, R11, !PT ;  /* 0x0000000b16167217 */ /* 0x000fe40007800200 */
[----:B------:R-:W-:Y:S02]  /*4710*/  IMNMX R21, R21, R24, PT ;  /* 0x0000001815157217 */ /* 0x000fe40003800200 */
.L_x_1978:
[----:B-1234-:R-:W-:Y:S01]  /*4720*/  ISETP.GT.AND P0, PT, R22, 0x1, P1 ;  /* 0x000000011600780c */ /* 0x01efe20000f04270 */
[----:B------:R-:W-:Y:S01]  /*4730*/  IMAD.SHL.U32 R231, R231, 0x2, RZ ;  /* 0x00000002e7e77824 */ /* 0x000fe200078e00ff */
[----:B------:R-:W-:Y:S02]  /*4740*/  @UP1 USHF.L.U32 UR25, UR25, 0x7, URZ ;  /* 0x0000000719191899 */ /* 0x000fe4000800063f */
[----:B------:R-:W-:Y:S01]  /*4750*/  ISETP.LT.OR P0, PT, R21, 0x2, P0 ;  /* 0x000000021500780c */ /* 0x000fe20000701670 */
[--C-:B------:R-:W-:Y:S01]  /*4760*/  IMAD R226, R2, 0x2, R231.reuse ;  /* 0x0000000202e27824 */ /* 0x100fe200078e02e7 */
[----:B------:R-:W-:Y:S01]  /*4770*/  LDSM.16.MT88.4 R156, [R231+0x100] ;  /* 0x00010000e79c783b */ /* 0x000fe20000004200 */
[----:B------:R-:W-:Y:S01]  /*4780*/  IMAD R225, R3, 0x2, R231 ;  /* 0x0000000203e17824 */ /* 0x000fe200078e02e7 */
[----:B------:R-:W-:Y:S01]  /*4790*/  FSEL R19, R5, -INF , !P0 ;  /* 0xff80000005137808 */ /* 0x000fe20004000000 */
[----:B------:R-:W-:Y:S01]  /*47a0*/  IMAD R224, R3, 0x2, R226 ;  /* 0x0000000203e07824 */ /* 0x000fe200078e02e2 */
[----:B------:R-:W-:Y:S01]  /*47b0*/  ISETP.GT.AND P0, PT, R22, 0x8, P1 ;  /* 0x000000081600780c */ /* 0x000fe20000f04270 */
[----:B------:R-:W-:Y:S01]  /*47c0*/  LDSM.16.MT88.4 R148, [R226+0x100] ;  /* 0x00010000e294783b */ /* 0x000fe20000004200 */
[----:B------:R-:W-:-:S02]  /*47d0*/  ULDC.64 UR4, c[0x0][0x2c8] ;  /* 0x0000b20000047ab9 */ /* 0x000fc40000000a00 */
[C---:B------:R-:W-:Y:S01]  /*47e0*/  ISETP.LT.OR P0, PT, R21.reuse, 0x9, P0 ;  /* 0x000000091500780c */ /* 0x040fe20000701670 */
[----:B------:R-:W-:Y:S01]  /*47f0*/  LDSM.16.MT88.4 R140, [R225+0x100] ;  /* 0x00010000e18c783b */ /* 0x000fe20000004200 */
[----:B------:R-:W-:Y:S02]  /*4800*/  UIMAD.WIDE.U32 UR26, UR25, UR4, URZ ;  /* 0x00000004191a72a5 */ /* 0x000fe4000f8e003f */
[----:B------:R-:W-:Y:S01]  /*4810*/  FSEL R17, R26, -INF , !P0 ;  /* 0xff8000001a117808 */ /* 0x000fe20004000000 */
[----:B------:R-:W-:Y:S01]  /*4820*/  LDSM.16.MT88.4 R132, [R224+0x100] ;  /* 0x00010000e084783b */ /* 0x000fe20000004200 */
[----:B------:R-:W-:Y:S01]  /*4830*/  ISETP.GT.AND P0, PT, R22, 0x9, P1 ;  /* 0x000000091600780c */ /* 0x000fe20000f04270 */
[----:B------:R-:W-:Y:S02]  /*4840*/  UIADD3 UR20, UR20, -0x2, URZ ;  /* 0xfffffffe14147890 */ /* 0x000fe4000fffe03f */
[----:B------:R-:W-:Y:S01]  /*4850*/  LDSM.16.MT88.4 R40, [R231+0x2100] ;  /* 0x00210000e728783b */ /* 0x000fe20000004200 */
[----:B------:R-:W-:Y:S01]  /*4860*/  ISETP.LT.OR P0, PT, R21, 0xa, P0 ;  /* 0x0000000a1500780c */ /* 0x000fe20000701670 */
[----:B------:R-:W-:-:S02]  /*4870*/  @UP1 UMOV UR25, UR27 ;  /* 0x0000001b00191c82 */ /* 0x000fc40008000000 */
[----:B------:R-:W-:Y:S01]  /*4880*/  LDSM.16.MT88.4 R48, [R226+0x2100] ;  /* 0x00210000e230783b */ /* 0x000fe20000004200 */
[----:B------:R-:W-:Y:S01]  /*4890*/  FSEL R5, R25, -INF , !P0 ;  /* 0xff80000019057808 */ /* 0x000fe20004000000 */
[----:B------:R-:W-:Y:S01]  /*48a0*/  @UP1 USHF.R.U32.HI UR24, URZ, UR5, UR25 ;  /* 0x000000053f181299 */ /* 0x000fe20008011619 */
[----:B------:R-:W-:Y:S01]  /*48b0*/  ISETP.GT.AND P0, PT, R22, 0x10, P1 ;  /* 0x000000101600780c */ /* 0x000fe20000f04270 */
[----:B------:R-:W-:Y:S02]  /*48c0*/  LDSM.16.MT88.4 R56, [R225+0x2100] ;  /* 0x00210000e138783b */ /* 0x000fe40000004200 */
[----:B------:R-:W-:Y:S01]  /*48d0*/  UIADD3 UR4, UR21, UR24, URZ ;  /* 0x0000001815047290 */ /* 0x000fe2000fffe03f */
[----:B------:R-:W-:Y:S01]  /*48e0*/  ISETP.LT.OR P0, PT, R21, 0x11, P0 ;  /* 0x000000111500780c */ /* 0x000fe20000701670 */
[----:B------:R-:W-:Y:S01]  /*48f0*/  LDSM.16.MT88.4 R64, [R224+0x2100] ;  /* 0x00210000e040783b */ /* 0x000fe20000004200 */
[----:B------:R-:W-:Y:S02]  /*4900*/  ULDC UR21, c[0x0][0x328] ;  /* 0x0000ca0000157ab9 */ /* 0x000fe40000000800 */
[----:B------:R-:W-:Y:S01]  /*4910*/  FSEL R15, R20, -INF , !P0 ;  /* 0xff800000140f7808 */ /* 0x000fe20004000000 */
[----:B------:R-:W-:Y:S01]  /*4920*/  LDSM.16.MT88.4 R72, [R231+0x4100] ;  /* 0x00410000e748783b */ /* 0x000fe20000004200 */
[----:B------:R-:W-:Y:S01]  /*4930*/  ISETP.GT.AND P0, PT, R22, 0x11, P1 ;  /* 0x000000111600780c */ /* 0x000fe20000f04270 */
[----:B------:R-:W-:-:S02]  /*4940*/  UIADD3 UR21, UR4, UR21, URZ ;  /* 0x0000001504157290 */ /* 0x000fc4000fffe03f */
[----:B------:R-:W-:Y:S01]  /*4950*/  LDSM.16.MT88.4 R80, [R226+0x4100] ;  /* 0x00410000e250783b */ /* 0x000fe20000004200 */
[----:B------:R-:W-:-:S03]  /*4960*/  ISETP.LT.OR P0, PT, R21, 0x12, P0 ;  /* 0x000000121500780c */ /* 0x000fc60000701670 */
[----:B------:R-:W-:Y:S01]  /*4970*/  LDSM.16.MT88.4 R88, [R225+0x4100] ;  /* 0x00410000e158783b */ /* 0x000fe20000004200 */
[----:B------:R-:W-:Y:S02]  /*4980*/  FSEL R11, R9, -INF , !P0 ;  /* 0xff800000090b7808 */ /* 0x000fe40004000000 */
[----:B------:R-:W-:Y:S01]  /*4990*/  ISETP.GT.AND P0, PT, R22, 0x18, P1 ;  /* 0x000000181600780c */ /* 0x000fe20000f04270 */
[----:B------:R-:W-:Y:S03]  /*49a0*/  LDSM.16.MT88.4 R96, [R224+0x4100] ;  /* 0x00410000e060783b */ /* 0x000fe60000004200 */
[----:B------:R-:W-:Y:S01]  /*49b0*/  ISETP.LT.OR P0, PT, R21, 0x19, P0 ;  /* 0x000000191500780c */ /* 0x000fe20000701670 */
[----:B------:R-:W-:Y:S03]  /*49c0*/  LDSM.16.MT88.4 R104, [R231+0x6100] ;  /* 0x00610000e768783b */ /* 0x000fe60000004200 */
[----:B------:R-:W-:Y:S01]  /*49d0*/  FSEL R9, R18, -INF , !P0 ;  /* 0xff80000012097808 */ /* 0x000fe20004000000 */
[----:B------:R-:W-:Y:S01]  /*49e0*/  LDSM.16.MT88.4 R112, [R226+0x6100] ;  /* 0x00610000e270783b */ /* 0x000fe20000004200 */
[----:B------:R-:W-:-:S03]  /*49f0*/  ISETP.GT.AND P0, PT, R22, 0x19, P1 ;  /* 0x000000191600780c */ /* 0x000fc60000f04270 */
[----:B------:R-:W-:Y:S01]  /*4a00*/  LDSM.16.MT88.4 R120, [R225+0x6100] ;  /* 0x00610000e178783b */ /* 0x000fe20000004200 */
[----:B------:R-:W-:-:S03]  /*4a10*/  ISETP.LT.OR P0, PT, R21, 0x1a, P0 ;  /* 0x0000001a1500780c */ /* 0x000fc60000701670 */
[----:B------:R-:W-:Y:S01]  /*4a20*/  LDSM.16.MT88.4 R28, [R231+0x900] ;  /* 0x00090000e71c783b */ /* 0x000fe20000004200 */
[----:B------:R-:W-:Y:S02]  /*4a30*/  FSEL R13, R23, -INF , !P0 ;  /* 0xff800000170d7808 */ /* 0x000fe40004000000 */
[----:B------:R-:W-:Y:S01]  /*4a40*/  ISETP.GT.AND P0, PT, R22, 0x20, P1 ;  /* 0x000000201600780c */ /* 0x000fe20000f04270 */
[----:B------:R-:W-:Y:S01]  /*4a50*/  LDSM.16.MT88.4 R24, [R225+0x900] ;  /* 0x00090000e118783b */ /* 0x000fe20000004200 */
[----:B------:R-:W-:Y:S02]  /*4a60*/  FMNMX.FTZ R23, R7, R16, !PT ;  /* 0x0000001007177209 */ /* 0x000fe40007810000 */
[----:B------:R-:W-:Y:S02]  /*4a70*/  ISETP.LT.OR P0, PT, R21, 0x21, P0 ;  /* 0x000000211500780c */ /* 0x000fe40000701670 */
[----:B------:R-:W-:Y:S02]  /*4a80*/  FMNMX.FTZ R23, R14, R23, !PT ;  /* 0x000000170e177209 */ /* 0x000fe40007810000 */
[----:B------:R-:W-:-:S02]  /*4a90*/  FSEL R187, R187, -INF , !P0 ;  /* 0xff800000bbbb7808 */ /* 0x000fc40004000000 */
[----:B------:R-:W-:Y:S02]  /*4aa0*/  ISETP.GT.AND P0, PT, R22, 0x21, P1 ;  /* 0x000000211600780c */ /* 0x000fe40000f04270 */
[----:B------:R-:W-:Y:S02]  /*4ab0*/  FMNMX.FTZ R23, R12, R23, !PT ;  /* 0x000000170c177209 */ /* 0x000fe40007810000 */
[----:B------:R-:W-:Y:S02]  /*4ac0*/  ISETP.LT.OR P0, PT, R21, 0x22, P0 ;  /* 0x000000221500780c */ /* 0x000fe40000701670 */
[----:B------:R-:W-:Y:S02]  /*4ad0*/  FMNMX.FTZ R23, R10, R23, !PT ;  /* 0x000000170a177209 */ /* 0x000fe40007810000 */
[----:B------:R-:W-:Y:S02]  /*4ae0*/  FSEL R195, R195, -INF , !P0 ;  /* 0xff800000c3c37808 */ /* 0x000fe40004000000 */
[----:B------:R-:W-:-:S02]  /*4af0*/  ISETP.GT.AND P0, PT, R22, 0x28, P1 ;  /* 0x000000281600780c */ /* 0x000fc40000f04270 */
[----:B------:R-:W-:Y:S02]  /*4b00*/  FMNMX.FTZ R23, R6, R23, !PT ;  /* 0x0000001706177209 */ /* 0x000fe40007810000 */
[----:B------:R-:W-:Y:S02]  /*4b10*/  ISETP.LT.OR P0, PT, R21, 0x29, P0 ;  /* 0x000000291500780c */ /* 0x000fe40000701670 */
[----:B------:R-:W-:Y:S02]  /*4b20*/  FMNMX.FTZ R23, R4, R23, !PT ;  /* 0x0000001704177209 */ /* 0x000fe40007810000 */
[----:B------:R-:W-:Y:S02]  /*4b30*/  FSEL R193, R193, -INF , !P0 ;  /* 0xff800000c1c17808 */ /* 0x000fe40004000000 */
[----:B------:R-:W-:Y:S02]  /*4b40*/  ISETP.GT.AND P0, PT, R22, 0x29, P1 ;  /* 0x000000291600780c */ /* 0x000fe40000f04270 */
[----:B------:R-:W-:-:S02]  /*4b50*/  FMNMX.FTZ R23, R8, R23, !PT ;  /* 0x0000001708177209 */ /* 0x000fc40007810000 */
[----:B------:R-:W-:Y:S02]  /*4b60*/  ISETP.LT.OR P0, PT, R21, 0x2a, P0 ;  /* 0x0000002a1500780c */ /* 0x000fe40000701670 */
[----:B------:R-:W-:Y:S02]  /*4b70*/  FMNMX.FTZ R23, R190, R23, !PT ;  /* 0x00000017be177209 */ /* 0x000fe40007810000 */
[----:B------:R-:W-:Y:S02]  /*4b80*/  FSEL R191, R191, -INF , !P0 ;  /* 0xff800000bfbf7808 */ /* 0x000fe40004000000 */
[----:B------:R-:W-:Y:S02]  /*4b90*/  ISETP.GT.AND P0, PT, R22, 0x30, P1 ;  /* 0x000000301600780c */ /* 0x000fe40000f04270 */
[----:B------:R-:W-:Y:S02]  /*4ba0*/  FMNMX.FTZ R23, R182, R23, !PT ;  /* 0x00000017b6177209 */ /* 0x000fe40007810000 */
[----:B------:R-:W-:-:S02]  /*4bb0*/  ISETP.LT.OR P0, PT, R21, 0x31, P0 ;  /* 0x000000311500780c */ /* 0x000fc40000701670 */
[----:B------:R-:W-:Y:S02]  /*4bc0*/  FMNMX.FTZ R23, R188, R23, !PT ;  /* 0x00000017bc177209 */ /* 0x000fe40007810000 */
[----:B------:R-:W-:Y:S02]  /*4bd0*/  FSEL R33, R33, -INF , !P0 ;  /* 0xff80000021217808 */ /* 0x000fe40004000000 */
[----:B------:R-:W-:Y:S02]  /*4be0*/  ISETP.GT.AND P0, PT, R22, 0x31, P1 ;  /* 0x000000311600780c */ /* 0x000fe40000f04270 */
[----:B------:R-:W-:Y:S02]  /*4bf0*/  FMNMX.FTZ R23, R184, R23, !PT ;  /* 0x00000017b8177209 */ /* 0x000fe40007810000 */
[----:B------:R-:W-:Y:S02]  /*4c00*/  ISETP.LT.OR P0, PT, R21, 0x32, P0 ;  /* 0x000000321500780c */ /* 0x000fe40000701670 */
[----:B------:R-:W-:-:S02]  /*4c10*/  FMNMX.FTZ R23, R194, R23, !PT ;  /* 0x00000017c2177209 */ /* 0x000fc40007810000 */
[----:B------:R-:W-:Y:S02]  /*4c20*/  FSEL R189, R189, -INF , !P0 ;  /* 0xff800000bdbd7808 */ /* 0x000fe40004000000 */
[----:B------:R-:W-:Y:S02]  /*4c30*/  ISETP.GT.AND P0, PT, R22, 0x38, P1 ;  /* 0x000000381600780c */ /* 0x000fe40000f04270 */
[----:B------:R-:W-:Y:S02]  /*4c40*/  FMNMX.FTZ R23, R192, R23, !PT ;  /* 0x00000017c0177209 */ /* 0x000fe40007810000 */
[----:B------:R-:W-:Y:S02]  /*4c50*/  ISETP.LT.OR P0, PT, R21, 0x39, P0 ;  /* 0x000000391500780c */ /* 0x000fe40000701670 */
[----:B------:R-:W-:Y:S02]  /*4c60*/  FMNMX.FTZ R23, R34, R23, !PT ;  /* 0x0000001722177209 */ /* 0x000fe40007810000 */
[----:B------:R-:W-:-:S02]  /*4c70*/  FSEL R185, R185, -INF , !P0 ;  /* 0xff800000b9b97808 */ /* 0x000fc40004000000 */
[----:B------:R-:W-:-:S04]  /*4c80*/  ISETP.GT.AND P0, PT, R22, RZ, P1 ;  /* 0x000000ff1600720c */ /* 0x000fc80000f04270 */
[----:B------:R-:W-:-:S04]  /*4c90*/  ISETP.LT.OR P0, PT, R21, 0x1, P0 ;  /* 0x000000011500780c */ /* 0x000fc80000701670 */
[----:B------:R-:W-:Y:S02]  /*4ca0*/  FSEL R18, R0, -INF , !P0 ;  /* 0xff80000000127808 */ /* 0x000fe40004000000 */
[----:B------:R-:W-:Y:S02]  /*4cb0*/  ISETP.GT.AND P0, PT, R22, 0x39, P1 ;  /* 0x000000391600780c */ /* 0x000fe40000f04270 */
[----:B------:R-:W-:Y:S02]  /*4cc0*/  FMNMX.FTZ R20, R18, R19, !PT ;  /* 0x0000001312147209 */ /* 0x000fe40007810000 */
[----:B------:R-:W-:Y:S02]  /*4cd0*/  ISETP.LT.OR P0, PT, R21, 0x3a, P0 ;  /* 0x0000003a1500780c */ /* 0x000fe40000701670 */
[----:B------:R-:W-:Y:S02]  /*4ce0*/  FMNMX.FTZ R20, R17, R20, !PT ;  /* 0x0000001411147209 */ /* 0x000fe40007810000 */
[----:B------:R-:W-:-:S02]  /*4cf0*/  FMNMX.FTZ R0, R32, R23, !PT ;  /* 0x0000001720007209 */ /* 0x000fc40007810000 */
[----:B------:R-:W-:Y:S02]  /*4d00*/  FMNMX.FTZ R20, R5, R20, !PT ;  /* 0x0000001405147209 */ /* 0x000fe40007810000 */
[----:B------:R-:W-:Y:S01]  /*4d10*/  FSEL R183, R183, -INF , !P0 ;  /* 0xff800000b7b77808 */ /* 0x000fe20004000000 */
        /* <DEDUP_REMOVED lines=11> */
[----:B------:R-:W-:-:S04]  /*4dd0*/  FMNMX.FTZ R20, R33, R20, !PT ;  /* 0x0000001421147209 */ /* 0x000fc80007810000 */
[----:B------:R-:W-:-:S04]  /*4de0*/  FMNMX.FTZ R20, R189, R20, !PT ;  /* 0x00000014bd147209 */ /* 0x000fc80007810000 */
[----:B------:R-:W-:-:S04]  /*4df0*/  FMNMX.FTZ R20, R185, R20, !PT ;  /* 0x00000014b9147209 */ /* 0x000fc80007810000 */
[----:B------:R-:W-:-:S05]  /*4e00*/  FMNMX.FTZ R20, R183, R20, !PT ;  /* 0x00000014b7147209 */ /* 0x000fca0007810000 */
[----:B------:R-:W2:Y:S01]  /*4e10*/  SHFL.BFLY PT, R21, R20, 0x2, 0x1f ;  /* 0x0c401f0014157f89 */ /* 0x000ea200000e0000 */
[----:B-1----:R-:W-:-:S04]  /*4e20*/  FMNMX.FTZ R0, R23, R0, !PT ;  /* 0x0000000017007209 */ /* 0x002fc80007810000 */
[C---:B------:R-:W-:Y:S01]  /*4e30*/  FSETP.NEU.FTZ.AND P0, PT, R0.reuse, -INF , PT ;  /* 0xff8000000000780b */ /* 0x040fe20003f1d000 */
[----:B------:R-:W-:-:S05]  /*4e40*/  FMUL.FTZ R35, R0, c[0x0][0x2d0] ;  /* 0x0000b40000237a20 */ /* 0x000fca0000410000 */
[----:B------:R-:W-:-:S05]  /*4e50*/  FSEL R35, R35, RZ, P0 ;  /* 0x000000ff23237208 */ /* 0x000fca0000000000 */
[--C-:B------:R-:W-:Y:S02]  /*4e60*/  FFMA.FTZ R180, R7, c[0x0][0x2d0], -R35.reuse ;  /* 0x0000b40007b47a23 */ /* 0x100fe40000010823 */
[--C-:B------:R-:W-:Y:S02]  /*4e70*/  FFMA.FTZ R177, R16, c[0x0][0x2d0], -R35.reuse ;  /* 0x0000b40010b17a23 */ /* 0x100fe40000010823 */
[--C-:B------:R-:W-:Y:S02]  /*4e80*/  FFMA.FTZ R178, R14, c[0x0][0x2d0], -R35.reuse ;  /* 0x0000b4000eb27a23 */ /* 0x100fe40000010823 */
[--C-:B------:R-:W-:Y:S01]  /*4e90*/  FFMA.FTZ R173, R12, c[0x0][0x2d0], -R35.reuse ;  /* 0x0000b4000cad7a23 */ /* 0x100fe20000010823 */
[----:B--2---:R-:W-:Y:S01]  /*4ea0*/  FMNMX.FTZ R21, R20, R21, !PT ;  /* 0x0000001514157209 */ /* 0x004fe20007810000 */
[--C-:B------:R-:W-:Y:S01]  /*4eb0*/  FFMA.FTZ R171, R6, c[0x0][0x2d0], -R35.reuse ;  /* 0x0000b40006ab7a23 */ /* 0x100fe20000010823 */
[----:B------:R-:W-:Y:S01]  /*4ec0*/  MUFU.EX2 R180, R180 ;  /* 0x000000b400b47308 */ /* 0x000fe20000000800 */
[----:B------:R-:W-:-:S02]  /*4ed0*/  FFMA.FTZ R170, R4, c[0x0][0x2d0], -R35 ;  /* 0x0000b40004aa7a23 */ /* 0x000fc40000010823 */
[----:B------:R-:W1:Y:S01]  /*4ee0*/  SHFL.BFLY PT, R164, R21, 0x1, 0x1f ;  /* 0x0c201f0015a47f89 */ /* 0x000e6200000e0000 */
[--C-:B------:R-:W-:Y:S02]  /*4ef0*/  FFMA.FTZ R176, R10, c[0x0][0x2d0], -R35.reuse ;  /* 0x0000b4000ab07a23 */ /* 0x100fe40000010823 */
[--C-:B------:R-:W-:Y:S02]  /*4f00*/  FFMA.FTZ R167, R8, c[0x0][0x2d0], -R35.reuse ;  /* 0x0000b40008a77a23 */ /* 0x100fe40000010823 */
[----:B------:R-:W2:Y:S01]  /*4f10*/  MUFU.EX2 R177, R177 ;  /* 0x000000b100b17308 */ /* 0x000ea20000000800 */
[--C-:B------:R-:W-:Y:S02]  /*4f20*/  FFMA.FTZ R179, R190, c[0x0][0x2d0], -R35.reuse ;  /* 0x0000b400beb37a23 */ /* 0x100fe40000010823 */
[--C-:B------:R-:W-:Y:S02]  /*4f30*/  FFMA.FTZ R181, R188, c[0x0][0x2d0], -R35.reuse ;  /* 0x0000b400bcb57a23 */ /* 0x100fe40000010823 */
[----:B------:R-:W-:-:S02]  /*4f40*/  FFMA.FTZ R182, R182, c[0x0][0x2d0], -R35 ;  /* 0x0000b400b6b67a23 */ /* 0x000fc40000010823 */
[--C-:B------:R-:W-:Y:S01]  /*4f50*/  FFMA.FTZ R184, R184, c[0x0][0x2d0], -R35.reuse ;  /* 0x0000b400b8b87a23 */ /* 0x100fe20000010823 */
[----:B------:R-:W-:Y:S01]  /*4f60*/  MUFU.EX2 R178, R178 ;  /* 0x000000b200b27308 */ /* 0x000fe20000000800 */
[----:B------:R-:W-:-:S07]  /*4f70*/  FFMA.FTZ R192, R192, c[0x0][0x2d0], -R35 ;  /* 0x0000b400c0c07a23 */ /* 0x000fce0000010823 */
[----:B------:R-:W3:Y:S01]  /*4f80*/  MUFU.EX2 R173, R173 ;  /* 0x000000ad00ad7308 */ /* 0x000ee20000000800 */
[----:B--2---:R-:W-:Y:S01]  /*4f90*/  F2FP.PACK_AB R128, R177, R180 ;  /* 0x000000b4b180723e */ /* 0x004fe200000000ff */
[----:B------:R-:W-:Y:S01]  /*4fa0*/  FADD.FTZ R177, R180, R177 ;  /* 0x000000b1b4b17221 */ /* 0x000fe20000010000 */
[----:B-1----:R-:W-:Y:S02]  /*4fb0*/  FMNMX.FTZ R164, R164, R21, !PT ;  /* 0x00000015a4a47209 */ /* 0x002fe40007810000 */
[----:B------:R-:W-:Y:S02]  /*4fc0*/  LDSM.16.MT88.4 R20, [R231+0x2900] ;  /* 0x00290000e714783b */ /* 0x000fe40000004200 */
[C---:B------:R-:W-:Y:S01]  /*4fd0*/  FSETP.NEU.FTZ.AND P0, PT, R164.reuse, -INF , PT ;  /* 0xff800000a400780b */ /* 0x040fe20003f1d000 */
[----:B------:R-:W-:Y:S01]  /*4fe0*/  FMUL.FTZ R186, R164, c[0x0][0x2d0] ;  /* 0x0000b400a4ba7a20 */ /* 0x000fe20000410000 */
[----:B------:R-:W-:Y:S04]  /*4ff0*/  MUFU.EX2 R176, R176 ;  /* 0x000000b000b07308 */ /* 0x000fe80000000800 */
[----:B------:R-:W-:-:S02]  /*5000*/  FSEL R186, R186, RZ, P0 ;  /* 0x000000ffbaba7208 */ /* 0x000fc40000000000 */
[----:B------:R-:W-:Y:S02]  /*5010*/  PLOP3.LUT P0, PT, PT, PT, UP0, 0x40, 0x0 ;  /* 0x000000000000781c */ /* 0x000fe40003f0e808 */
[----:B---3--:R-:W-:Y:S01]  /*5020*/  F2FP.PACK_AB R130, R173, R178 ;  /* 0x000000b2ad82723e */ /* 0x008fe200000000ff */
[--C-:B------:R-:W-:Y:S01]  /*5030*/  FFMA.FTZ R172, R18, c[0x0][0x2d0], -R186.reuse ;  /* 0x0000b40012ac7a23 */ /* 0x100fe200000108ba */
[----:B------:R-:W-:Y:S01]  /*5040*/  MUFU.EX2 R171, R171 ;  /* 0x000000ab00ab7308 */ /* 0x000fe20000000800 */
[--C-:B------:R-:W-:Y:S02]  /*5050*/  FFMA.FTZ R175, R19, c[0x0][0x2d0], -R186.reuse ;  /* 0x0000b40013af7a23 */ /* 0x100fe400000108ba */
[--C-:B------:R-:W-:Y:S02]  /*5060*/  FFMA.FTZ R174, R17, c[0x0][0x2d0], -R186.reuse ;  /* 0x0000b40011ae7a23 */ /* 0x100fe400000108ba */
[--C-:B------:R-:W-:Y:S01]  /*5070*/  FFMA.FTZ R169, R5, c[0x0][0x2d0], -R186.reuse ;  /* 0x0000b40005a97a23 */ /* 0x100fe200000108ba */
[----:B------:R-:W-:Y:S01]  /*5080*/  LDSM.16.MT88.4 R16, [R224+0x900] ;  /* 0x00090000e010783b */ /* 0x000fe20000004200 */
[--C-:B------:R-:W-:Y:S01]  /*5090*/  FFMA.FTZ R165, R11, c[0x0][0x2d0], -R186.reuse ;  /* 0x0000b4000ba57a23 */ /* 0x100fe200000108ba */
[----:B------:R-:W-:Y:S01]  /*50a0*/  MUFU.EX2 R172, R172 ;  /* 0x000000ac00ac7308 */ /* 0x000fe20000000800 */
[--C-:B------:R-:W-:Y:S01]  /*50b0*/  FFMA.FTZ R3, R9, c[0x0][0x2d0], -R186.reuse ;  /* 0x0000b40009037a23 */ /* 0x100fe200000108ba */
[----:B------:R-:W1:Y:S01]  /*50c0*/  LDSM.16.MT88.4 R4, [R224+0x6100] ;  /* 0x00610000e004783b */ /* 0x000e620000004200 */
[----:B------:R-:W-:-:S02]  /*50d0*/  FFMA.FTZ R168, R15, c[0x0][0x2d0], -R186 ;  /* 0x0000b4000fa87a23 */ /* 0x000fc400000108ba */
[--C-:B------:R-:W-:Y:S01]  /*50e0*/  FFMA.FTZ R2, R13, c[0x0][0x2d0], -R186.reuse ;  /* 0x0000b4000d027a23 */ /* 0x100fe200000108ba */
[----:B------:R-:W2:Y:S01]  /*50f0*/  LDSM.16.MT88.4 R8, [R226+0x900] ;  /* 0x00090000e208783b */ /* 0x000ea20000004200 */
[--C-:B------:R-:W-:Y:S01]  /*5100*/  FFMA.FTZ R187, R187, c[0x0][0x2d0], -R186.reuse ;  /* 0x0000b400bbbb7a23 */ /* 0x100fe200000108ba */
[----:B------:R-:W3:Y:S01]  /*5110*/  MUFU.EX2 R175, R175 ;  /* 0x000000af00af7308 */ /* 0x000ee20000000800 */
[--C-:B------:R-:W-:Y:S01]  /*5120*/  FFMA.FTZ R188, R195, c[0x0][0x2d0], -R186.reuse ;  /* 0x0000b400c3bc7a23 */ /* 0x100fe200000108ba */
[----:B------:R-:W4:Y:S01]  /*5130*/  LDSM.16.MT88.4 R12, [R226+0x2900] ;  /* 0x00290000e20c783b */ /* 0x000f220000004200 */
[--C-:B------:R-:W-:Y:S02]  /*5140*/  FFMA.FTZ R190, R193, c[0x0][0x2d0], -R186.reuse ;  /* 0x0000b400c1be7a23 */ /* 0x100fe400000108ba */
[--C-:B------:R-:W-:Y:S02]  /*5150*/  FFMA.FTZ R191, R191, c[0x0][0x2d0], -R186.reuse ;  /* 0x0000b400bfbf7a23 */ /* 0x100fe400000108ba */
[----:B------:R-:W-:Y:S01]  /*5160*/  FFMA.FTZ R193, R194, c[0x0][0x2d0], -R35 ;  /* 0x0000b400c2c17a23 */ /* 0x000fe20000010823 */
[----:B------:R-:W-:Y:S01]  /*5170*/  MUFU.EX2 R174, R174 ;  /* 0x000000ae00ae7308 */ /* 0x000fe20000000800 */
[----:B------:R-:W-:-:S02]  /*5180*/  FFMA.FTZ R196, R33, c[0x0][0x2d0], -R186 ;  /* 0x0000b40021c47a23 */ /* 0x000fc400000108ba */
[--C-:B------:R-:W-:Y:S02]  /*5190*/  FFMA.FTZ R189, R189, c[0x0][0x2d0], -R186.reuse ;  /* 0x0000b400bdbd7a23 */ /* 0x100fe400000108ba */
[--C-:B------:R-:W-:Y:S02]  /*51a0*/  FFMA.FTZ R185, R185, c[0x0][0x2d0], -R186.reuse ;  /* 0x0000b400b9b97a23 */ /* 0x100fe400000108ba */
[--C-:B------:R-:W-:Y:S01]  /*51b0*/  FFMA.FTZ R194, R34, c[0x0][0x2d0], -R35.reuse ;  /* 0x0000b40022c27a23 */ /* 0x100fe20000010823 */
[----:B------:R-:W5:Y:S01]  /*51c0*/  MUFU.EX2 R169, R169 ;  /* 0x000000a900a97308 */ /* 0x000f620000000800 */
[----:B---3--:R-:W-:Y:S01]  /*51d0*/  F2FP.PACK_AB R129, R175, R172 ;  /* 0x000000acaf81723e */ /* 0x008fe200000000ff */
[----:B------:R-:W-:Y:S02]  /*51e0*/  FFMA.FTZ R195, R32, c[0x0][0x2d0], -R35 ;  /* 0x0000b40020c37a23 */ /* 0x000fe40000010823 */
[----:B------:R-:W-:Y:S01]  /*51f0*/  FFMA.FTZ R186, R183, c[0x0][0x2d0], -R186 ;  /* 0x0000b400b7ba7a23 */ /* 0x000fe200000108ba */
[----:B------:R-:W-:Y:S01]  /*5200*/  LDSM.16.MT88.4 R32, [R231+0x1900] ;  /* 0x00190000e720783b */ /* 0x000fe20000004200 */
[----:B------:R-:W-:-:S02]  /*5210*/  FADD.FTZ R175, R172, R175 ;  /* 0x000000afacaf7221 */ /* 0x000fc40000010000 */
[----:B------:R-:W-:Y:S01]  /*5220*/  MUFU.EX2 R170, R170 ;  /* 0x000000aa00aa7308 */ /* 0x000fe20000000800 */
[----:B------:R-:W-:-:S04]  /*5230*/  FADD.FTZ R178, R178, R177 ;  /* 0x000000b1b2b27221 */ /* 0x000fc80000010000 */
[----:B------:R-:W-:Y:S01]  /*5240*/  FADD.FTZ R173, R173, R178 ;  /* 0x000000b2adad7221 */ /* 0x000fe20000010000 */
[----:B-----5:R-:W-:Y:S02]  /*5250*/  F2FP.PACK_AB R131, R169, R174 ;  /* 0x000000aea983723e */ /* 0x020fe400000000ff */
[----:B------:R-:W-:Y:S01]  /*5260*/  MUFU.EX2 R167, R167 ;  /* 0x000000a700a77308 */ /* 0x000fe20000000800 */
[----:B------:R-:W-:-:S04]  /*5270*/  FADD.FTZ R174, R174, R175 ;  /* 0x000000afaeae7221 */ /* 0x000fc80000010000 */
[----:B------:R-:W-:Y:S01]  /*5280*/  FADD.FTZ R169, R169, R174 ;  /* 0x000000aea9a97221 */ /* 0x000fe20000010000 */
[C---:B------:R-:W-:Y:S02]  /*5290*/  HMMA.16816.F32 R152, R128.reuse, R148, RZ ;  /* 0x000000948098723c */ /* 0x040fe400000018ff */
[----:B------:R-:W-:Y:S06]  /*52a0*/  MUFU.EX2 R168, R168 ;  /* 0x000000a800a87308 */ /* 0x000fec0000000800 */
[C---:B------:R-:W-:Y:S02]  /*52b0*/  HMMA.16816.F32 R148, R128.reuse, R150, RZ ;  /* 0x000000968094723c */ /* 0x040fe400000018ff */
[----:B------:R-:W3:Y:S06]  /*52c0*/  MUFU.EX2 R165, R165 ;  /* 0x000000a500a57308 */ /* 0x000eec0000000800 */
[C---:B------:R-:W-:Y:S02]  /*52d0*/  HMMA.16816.F32 R160, R128.reuse, R156, RZ ;  /* 0x0000009c80a0723c */ /* 0x040fe400000018ff */
[----:B------:R-:W-:Y:S06]  /*52e0*/  MUFU.EX2 R3, R3 ;  /* 0x0000000300037308 */ /* 0x000fec0000000800 */
[C---:B------:R-:W-:Y:S02]  /*52f0*/  HMMA.16816.F32 R144, R128.reuse, R140, RZ ;  /* 0x0000008c8090723c */ /* 0x040fe400000018ff */
[----:B------:R-:W5:Y:S06]  /*5300*/  MUFU.EX2 R2, R2 ;  /* 0x0000000200027308 */ /* 0x000f6c0000000800 */
[C---:B------:R-:W-:Y:S02]  /*5310*/  HMMA.16816.F32 R136, R128.reuse, R132, RZ ;  /* 0x000000848088723c */ /* 0x040fe400000018ff */
[----:B------:R-:W-:Y:S06]  /*5320*/  MUFU.EX2 R179, R179 ;  /* 0x000000b300b37308 */ /* 0x000fec0000000800 */
[C---:B------:R-:W-:Y:S02]  /*5330*/  HMMA.16816.F32 R36, R128.reuse, R40, RZ ;  /* 0x000000288024723c */ /* 0x040fe400000018ff */
[----:B------:R-:W1:Y:S06]  /*5340*/  MUFU.EX2 R182, R182 ;  /* 0x000000b600b67308 */ /* 0x000e6c0000000800 */
        /* <DEDUP_REMOVED lines=28> */
[C---:B------:R-:W-:Y:S08]  /*5510*/  HMMA.16816.F32 R48, R128.reuse, R50, RZ ;  /* 0x000000328030723c */ /* 0x040ff000000018ff */
        /* <DEDUP_REMOVED lines=9> */
[C---:B-1----:R-:W-:Y:S07]  /*55b0*/  HMMA.16816.F32 R124, R128.reuse, R4, RZ ;  /* 0x00000004807c723c */ /* 0x042fee00000018ff */
[----:B------:R-:W-:Y:S01]  /*55c0*/  F2FP.PACK_AB R4, R171, R176 ;  /* 0x000000b0ab04723e */ /* 0x000fe200000000ff */
[----:B------:R-:W-:Y:S01]  /*55d0*/  HMMA.16816.F32 R128, R128, R6, RZ ;  /* 0x000000068080723c */ /* 0x000fe200000018ff */
[----:B---3--:R-:W-:Y:S01]  /*55e0*/  F2FP.PACK_AB R5, R165, R168 ;  /* 0x000000a8a505723e */ /* 0x008fe200000000ff */
[----:B------:R-:W-:-:S02]  /*55f0*/  FADD.FTZ R176, R176, R173 ;  /* 0x000000adb0b07221 */ /* 0x000fc40000010000 */
[----:B------:R-:W-:Y:S02]  /*5600*/  FADD.FTZ R168, R168, R169 ;  /* 0x000000a9a8a87221 */ /* 0x000fe40000010000 */
[----:B------:R-:W-:Y:S01]  /*5610*/  FADD.FTZ R171, R171, R176 ;  /* 0x000000b0abab7221 */ /* 0x000fe20000010000 */
[----:B------:R-:W-:Y:S01]  /*5620*/  F2FP.PACK_AB R6, R167, R170 ;  /* 0x000000aaa706723e */ /* 0x000fe200000000ff */
[----:B------:R-:W-:Y:S01]  /*5630*/  FADD.FTZ R168, R165, R168 ;  /* 0x000000a8a5a87221 */ /* 0x000fe20000010000 */
[----:B-----5:R-:W-:Y:S01]  /*5640*/  F2FP.PACK_AB R7, R2, R3 ;  /* 0x000000030207723e */ /* 0x020fe200000000ff */
[----:B------:R-:W-:Y:S02]  /*5650*/  FADD.FTZ R170, R170, R171 ;  /* 0x000000abaaaa7221 */ /* 0x000fe40000010000 */
[----:B------:R-:W-:Y:S02]  /*5660*/  FADD.FTZ R3, R3, R168 ;  /* 0x000000a803037221 */ /* 0x000fe40000010000 */
[----:B------:R-:W-:-:S02]  /*5670*/  FADD.FTZ R170, R167, R170 ;  /* 0x000000aaa7aa7221 */ /* 0x000fc40000010000 */
[----:B--2---:R-:W-:Y:S01]  /*5680*/  HMMA.16816.F32 R152, R4, R8, R152 ;  /* 0x000000080498723c */ /* 0x004fe20000001898 */
[----:B------:R-:W-:-:S07]  /*5690*/  FADD.FTZ R2, R2, R3 ;  /* 0x0000000302027221 */ /* 0x000fce0000010000 */
[C---:B------:R-:W-:Y:S01]  /*56a0*/  HMMA.16816.F32 R148, R4.reuse, R10, R148 ;  /* 0x0000000a0494723c */ /* 0x040fe20000001894 */
[----:B------:R-:W1:Y:S07]  /*56b0*/  LDSM.16.MT88.4 R8, [R225+0x2900] ;  /* 0x00290000e108783b */ /* 0x000e6e0000004200 */
[C---:B----4-:R-:W-:Y:S08]  /*56c0*/  HMMA.16816.F32 R44, R4.reuse, R12, R44 ;  /* 0x0000000c042c723c */ /* 0x050ff0000000182c */
[C---:B------:R-:W-:Y:S01]  /*56d0*/  HMMA.16816.F32 R48, R4.reuse, R14, R48 ;  /* 0x0000000e0430723c */ /* 0x040fe20000001830 */
[----:B------:R-:W2:Y:S07]  /*56e0*/  LDSM.16.MT88.4 R12, [R225+0x4900] ;  /* 0x00490000e10c783b */ /* 0x000eae0000004200 */
[C---:B------:R-:W-:Y:S08]  /*56f0*/  HMMA.16816.F32 R136, R4.reuse, R16, R136 ;  /* 0x000000100488723c */ /* 0x040ff00000001888 */
[C---:B------:R-:W-:Y:S01]  /*5700*/  HMMA.16816.F32 R132, R4.reuse, R18, R132 ;  /* 0x000000120484723c */ /* 0x040fe20000001884 */
[----:B------:R-:W-:Y:S07]  /*5710*/  LDSM.16.MT88.4 R16, [R231+0x4900] ;  /* 0x00490000e710783b */ /* 0x000fee0000004200 */
[C---:B------:R-:W-:Y:S08]  /*5720*/  HMMA.16816.F32 R160, R4.reuse, R28, R160 ;  /* 0x0000001c04a0723c */ /* 0x040ff000000018a0 */
[C---:B-1----:R-:W-:Y:S08]  /*5730*/  HMMA.16816.F32 R52, R4.reuse, R8, R52 ;  /* 0x000000080434723c */ /* 0x042ff00000001834 */
[C---:B------:R-:W-:Y:S01]  /*5740*/  HMMA.16816.F32 R56, R4.reuse, R10, R56 ;  /* 0x0000000a0438723c */ /* 0x040fe20000001838 */
[----:B------:R-:W1:Y:S07]  /*5750*/  LDSM.16.MT88.4 R8, [R224+0x4900] ;  /* 0x00490000e008783b */ /* 0x000e6e0000004200 */
[C---:B--2---:R-:W-:Y:S08]  /*5760*/  HMMA.16816.F32 R84, R4.reuse, R12, R84 ;  /* 0x0000000c0454723c */ /* 0x044ff00000001854 */
[C---:B------:R-:W-:Y:S01]  /*5770*/  HMMA.16816.F32 R88, R4.reuse, R14, R88 ;  /* 0x0000000e0458723c */ /* 0x040fe20000001858 */
[----:B------:R-:W2:Y:S07]  /*5780*/  LDSM.16.MT88.4 R12, [R225+0x6900] ;  /* 0x00690000e10c783b */ /* 0x000eae0000004200 */
[C---:B------:R-:W-:Y:S01]  /*5790*/  HMMA.16816.F32 R156, R4.reuse, R30, R156 ;  /* 0x0000001e049c723c */ /* 0x040fe2000000189c */
[----:B------:R-:W-:Y:S07]  /*57a0*/  LDSM.16.MT88.4 R28, [R224+0x2900] ;  /* 0x00290000e01c783b */ /* 0x000fee0000004200 */
[C---:B------:R-:W-:Y:S08]  /*57b0*/  HMMA.16816.F32 R144, R4.reuse, R24, R144 ;  /* 0x000000180490723c */ /* 0x040ff00000001890 */
[C---:B------:R-:W-:Y:S01]  /*57c0*/  HMMA.16816.F32 R140, R4.reuse, R26, R140 ;  /* 0x0000001a048c723c */ /* 0x040fe2000000188c */
[----:B------:R-:W-:Y:S07]  /*57d0*/  LDSM.16.MT88.4 R24, [R226+0x4900] ;  /* 0x00490000e218783b */ /* 0x000fee0000004200 */
[C---:B-1----:R-:W-:Y:S08]  /*57e0*/  HMMA.16816.F32 R92, R4.reuse, R8, R92 ;  /* 0x00000008045c723c */ /* 0x042ff0000000185c */
[C---:B------:R-:W-:Y:S01]  /*57f0*/  HMMA.16816.F32 R96, R4.reuse, R10, R96 ;  /* 0x0000000a0460723c */ /* 0x040fe20000001860 */
[----:B------:R-:W1:Y:S07]  /*5800*/  LDSM.16.MT88.4 R8, [R224+0x6900] ;  /* 0x00690000e008783b */ /* 0x000e6e0000004200 */
[C---:B------:R-:W-:Y:S08]  /*5810*/  HMMA.16816.F32 R36, R4.reuse, R20, R36 ;  /* 0x000000140424723c */ /* 0x040ff00000001824 */
[C---:B------:R-:W-:Y:S01]  /*5820*/  HMMA.16816.F32 R40, R4.reuse, R22, R40 ;  /* 0x000000160428723c */ /* 0x040fe20000001828 */
[----:B------:R-:W3:Y:S07]  /*5830*/  LDSM.16.MT88.4 R20, [R231+0x6900] ;  /* 0x00690000e714783b */ /* 0x000eee0000004200 */
        /* <DEDUP_REMOVED lines=11> */
[----:B------:R-:W-:Y:S07]  /*58f0*/  LDSM.16.MT88.4 R28, [R225+0x1100] ;  /* 0x00110000e11c783b */ /* 0x000fee0000004200 */
[C---:B------:R-:W-:Y:S08]  /*5900*/  HMMA.16816.F32 R76, R4.reuse, R24, R76 ;  /* 0x00000018044c723c */ /* 0x040ff0000000184c */
[C---:B------:R-:W-:Y:S01]  /*5910*/  HMMA.16816.F32 R80, R4.reuse, R26, R80 ;  /* 0x0000001a0450723c */ /* 0x040fe20000001850 */
[----:B------:R-:W-:Y:S07]  /*5920*/  LDSM.16.MT88.4 R24, [R224+0x1100] ;  /* 0x00110000e018783b */ /* 0x000fee0000004200 */
        /* <DEDUP_REMOVED lines=15> */
[----:B--2---:R-:W-:Y:S01]  /*5a20*/  HMMA.16816.F32 R36, R4, R12, R36 ;  /* 0x0000000c0424723c */ /* 0x004fe20000001824 */
[----:B------:R-:W-:-:S02]  /*5a30*/  FADD.FTZ R190, R190, R187 ;  /* 0x000000bbbebe7221 */ /* 0x000fc40000010000 */
[----:B------:R-:W-:Y:S02]  /*5a40*/  FADD.FTZ R184, R184, R181 ;  /* 0x000000b5b8b87221 */ /* 0x000fe40000010000 */
[----:B------:R-:W-:-:S03]  /*5a50*/  FADD.FTZ R191, R191, R190 ;  /* 0x000000bebfbf7221 */ /* 0x000fc60000010000 */
        /* <DEDUP_REMOVED lines=19> */
[----:B------:R-:W5:Y:S07]  /*5b90*/  LDSM.16.MT88.4 R28, [R231+0x5100] ;  /* 0x00510000e71c783b */ /* 0x000f6e0000004200 */
[C---:B------:R-:W-:Y:S08]  /*5ba0*/  HMMA.16816.F32 R136, R4.reuse, R24, R136 ;  /* 0x000000180488723c */ /* 0x040ff00000001888 */
        /* <DEDUP_REMOVED lines=14> */
[C---:B-----5:R-:W-:Y:S08]  /*5c90*/  HMMA.16816.F32 R68, R4.reuse, R28, R68 ;  /* 0x0000001c0444723c */ /* 0x060ff00000001844 */
        /* <DEDUP_REMOVED lines=14> */
[C---:B------:R-:W-:Y:S01]  /*5d80*/  F2FP.PACK_AB R5, R189.reuse, R196 ;  /* 0x000000c4bd05723e */ /* 0x040fe200000000ff */
        /* <DEDUP_REMOVED lines=14> */
[C---:B------:R-:W-:Y:S08]  /*5e70*/  HMMA.16816.F32 R160, R4.reuse, R32, R160 ;  /* 0x0000002004a0723c */ /* 0x040ff000000018a0 */
        /* <DEDUP_REMOVED lines=21> */
[C---:B------:R-:W-:Y:S08]  /*5fd0*/  HMMA.16816.F32 R64, R4.reuse, R34, R64 ;  /* 0x000000220440723c */ /* 0x040ff00000001840 */
[C---:B-----5:R-:W-:Y:S08]  /*5fe0*/  HMMA.16816.F32 R76, R4.reuse, R28, R76 ;  /* 0x0000001c044c723c */ /* 0x060ff0000000184c */
[C---:B------:R-:W-:Y:S08]  /*5ff0*/  HMMA.16816.F32 R80, R4.reuse, R30, R80 ;  /* 0x0000001e0450723c */ /* 0x040ff00000001850 */
[C---:B------:R-:W-:Y:S08]  /*6000*/  HMMA.16816.F32 R84, R4.reuse, R24, R84 ;  /* 0x000000180454723c */ /* 0x040ff00000001854 */
[C---:B------:R-:W-:Y:S08]  /*6010*/  HMMA.16816.F32 R88, R4.reuse, R26, R88 ;  /* 0x0000001a0458723c */ /* 0x040ff00000001858 */
[C---:B---3--:R-:W-:Y:S08]  /*6020*/  HMMA.16816.F32 R92, R4.reuse, R20, R92 ;  /* 0x00000014045c723c */ /* 0x048ff0000000185c */
[C---:B------:R-:W-:Y:S08]  /*6030*/  HMMA.16816.F32 R96, R4.reuse, R22, R96 ;  /* 0x000000160460723c */ /* 0x040ff00000001860 */
[C---:B----4-:R-:W-:Y:S08]  /*6040*/  HMMA.16816.F32 R108, R4.reuse, R16, R108 ;  /* 0x00000010046c723c */ /* 0x050ff0000000186c */
[C---:B------:R-:W-:Y:S08]  /*6050*/  HMMA.16816.F32 R112, R4.reuse, R18, R112 ;  /* 0x000000120470723c */ /* 0x040ff00000001870 */
[C---:B--2---:R-:W-:Y:S08]  /*6060*/  HMMA.16816.F32 R116, R4.reuse, R12, R116 ;  /* 0x0000000c0474723c */ /* 0x044ff00000001874 */
[C---:B------:R-:W-:Y:S08]  /*6070*/  HMMA.16816.F32 R120, R4.reuse, R14, R120 ;  /* 0x0000000e0478723c */ /* 0x040ff00000001878 */
[C---:B-1----:R-:W-:Y:S08]  /*6080*/  HMMA.16816.F32 R124, R4.reuse, R8, R124 ;  /* 0x00000008047c723c */ /* 0x042ff0000000187c */
[----:B------:R-:W-:Y:S01]  /*6090*/  HMMA.16816.F32 R128, R4, R10, R128 ;  /* 0x0000000a0480723c */ /* 0x000fe20000001880 */
[----:B------:R-:W-:Y:S07]  /*60a0*/  @P0 BRA `(.L_x_1982) ;  /* 0x0000018000000947 */ /* 0x000fee0003800000 */
        /* <DEDUP_REMOVED lines=13> */
.L_x_1983:
[----:B------:R-:W-:Y:S02]  /*6180*/  UMOV UR5, 0x1 ;  /* 0x0000000100057882 */ /* 0x000fe40000000000 */
[----:B------:R-:W-:Y:S02]  /*6190*/  ULDC UR4, c[0x0][0x32c] ;  /* 0x0000cb0000047ab9 */ /* 0x000fe40000000800 */
[----:B------:R-:W-:-:S03]  /*61a0*/  UISETP.NE.AND UP2, UPT, UR5, UR4, UPT ;  /* 0x000000040500728c */ /* 0x000fc6000bf45270 */
[----:B------:R-:W-:Y:S02]  /*61b0*/  ULDC.64 UR4, c[0x0][0x330] ;  /* 0x0000cc0000047ab9 */ /* 0x000fe40000000a00 */
[----:B------:R-:W-:-:S07]  /*61c0*/  UIMAD.WIDE.U32 UR26, UR24, UR4, URZ ;  /* 0x00000004181a72a5 */ /* 0x000fce000f8e003f */
[----:B------:R-:W-:Y:S02]  /*61d0*/  @UP2 UMOV UR25, UR27 ;  /* 0x0000001b00192c82 */ /* 0x000fe40008000000 */
[----:B------:R-:W-:Y:S02]  /*61e0*/  @UP2 USHF.R.U32.HI UR24, URZ, UR5, UR25 ;  /* 0x000000053f182299 */ /* 0x000fe40008011619 */
.L_x_1984:
[----:B------:R-:W-:Y:S02]  /*61f0*/  ULDC UR4, c[0x0][0x32c] ;  /* 0x0000cb0000047ab9 */ /* 0x000fe40000000800 */
[----:B------:R-:W-:-:S04]  /*6200*/  UIMAD UR4, UR24, UR4, UR4 ;  /* 0x00000004180472a4 */ /* 0x000fc8000f8e0204 */
[----:B------:R-:W-:-:S04]  /*6210*/  UISETP.LT.AND UP2, UPT, UR21, UR4, UPT ;  /* 0x000000041500728c */ /* 0x000fc8000bf41270 */
[----:B------:R-:W-:-:S04]  /*6220*/  USEL UR21, UR21, UR4, UP2 ;  /* 0x0000000415157287 */ /* 0x000fc80009000000 */
.L_x_1982:
[----:B------:R-:W-:-:S04]  /*6230*/  USHF.R.S32.HI UR4, URZ, 0x1f, UR21 ;  /* 0x0000001f3f047899 */ /* 0x000fc80008011415 */
[----:B------:R-:W-:-:S04]  /*6240*/  ULEA.HI UR4, UR4, UR21, URZ, 0x6 ;  /* 0x0000001504047291 */ /* 0x000fc8000f8f303f */
[----:B------:R-:W-:-:S04]  /*6250*/  USHF.R.S32.HI UR4, URZ, 0x6, UR4 ;  /* 0x000000063f047899 */ /* 0x000fc80008011404 */
[----:B------:R-:W-:-:S04]  /*6260*/  UISETP.LT.AND UP2, UPT, UR9, UR4, UPT ;  /* 0x000000040900728c */ /* 0x000fc8000bf41270 */
[----:B------:R-:W-:-:S04]  /*6270*/  USEL UR4, UR9, UR4, !UP2 ;  /* 0x0000000409047287 */ /* 0x000fc8000d000000 */
[----:B------:R-:W-:-:S06]  /*6280*/  UISETP.GE.AND UP2, UPT, UR20, UR4, UPT ;  /* 0x000000041400728c */ /* 0x000fcc000bf46270 */
[----:B------:R-:W-:-:S13]  /*6290*/  PLOP3.LUT P0, PT, PT, PT, UP2, 0x40, 0x0 ;  /* 0x000000000000781c */ /* 0x000fda0003f0e828 */
[----:B------:R-:W-:Y:S05]  /*62a0*/  @P0 BRA `(.L_x_1985) ;  /* 0x0000487000000947 */ /* 0x000fea0003800000 */
[----:B------:R-:W-:Y:S01]  /*62b0*/  IMAD.MOV.U32 R3, RZ, RZ, R0 ;  /* 0x000000ffff037224 */ /* 0x000fe200078e0000 */
[C---:B------:R-:W-:Y:S01]  /*62c0*/  SHF.L.U64.HI R4, R207.reuse, 0x1, R166 ;  /* 0x00000001cf047819 */ /* 0x040fe200000102a6 */
[----:B------:R-:W-:Y:S01]  /*62d0*/  IMAD.MOV.U32 R2, RZ, RZ, R164 ;  /* 0x000000ffff027224 */ /* 0x000fe200078e00a4 */
[C---:B------:R-:W-:Y:S01]  /*62e0*/  SHF.L.U64.HI R252, R206.reuse, 0x1, R247 ;  /* 0x00000001cefc7819 */ /* 0x040fe200000102f7 */
[----:B------:R-:W-:Y:S01]  /*62f0*/  IMAD.SHL.U32 R0, R207, 0x2, RZ ;  /* 0x00000002cf007824 */ /* 0x000fe200078e00ff */
[----:B------:R-:W-:Y:S01]  /*6300*/  SEL R250, RZ, 0x10, P5 ;  /* 0x00000010fffa7807 */ /* 0x000fe20002800000 */
[----:B------:R-:W-:Y:S01]  /*6310*/  IMAD.SHL.U32 R251, R206, 0x2, RZ ;  /* 0x00000002cefb7824 */ /* 0x000fe200078e00ff */
[----:B------:R-:W-:Y:S02]  /*6320*/  SEL R249, RZ, 0x10, P4 ;  /* 0x00000010fff97807 */ /* 0x000fe40002000000 */
.L_x_1996:
[----:B------:R-:W-:Y:S04]  /*6330*/  DEPBAR.LE SB0, 0x0 ;  /* 0x000080000000791a */ /* 0x000fe80000000000 */
[----:B------:R-:W-:Y:S01]  /*6340*/  BAR.SYNC.DEFER_BLOCKING 0x0 ;  /* 0x0000000000007b1d */ /* 0x000fe20000010000 */
[----:B------:R-:W-:Y:S06]  /*6350*/  UISETP.GT.AND UP2, UPT, UR9, UR20, UPT ;  /* 0x000000140900728c */ /* 0x000fec000bf44270 */
[----:B------:R-:W-:Y:S01]  /*6360*/  PLOP3.LUT P0, PT, PT, PT, UP2, 0x80, 0x0 ;  /* 0x000000000000781c */ /* 0x000fe20003f0f028 */
[----:B------:R1:W2:Y:S04]  /*6370*/  LDSM.16.M88.4 R164, [R234+0x10100] ;  /* 0x01010000eaa4783b */ /* 0x0002a80000000200 */
[----:B------:R1:W3:Y:S04]  /*6380*/  LDSM.16.M88.4 R168, [R233+0x8100] ;  /* 0x00810000e9a8783b */ /* 0x0002e80000000200 */
[----:B------:R1:W4:Y:S04]  /*6390*/  LDSM.16.M88.4 R172, [R233+0x8900] ;  /* 0x00890000e9ac783b */ /* 0x0003280000000200 */
[----:B------:R1:W1:Y:S04]  /*63a0*/  LDSM.16.M88.4 R176, [R233+0x9100] ;  /* 0x00910000e9b0783b */ /* 0x0002680000000200 */
[----:B------:R1:W1:Y:S04]  /*63b0*/  LDSM.16.M88.4 R180, [R233+0x9900] ;  /* 0x00990000e9b4783b */ /* 0x0002680000000200 */
[----:B------:R1:W1:Y:S04]  /*63c0*/  LDSM.16.M88.4 R184, [R230+0x10100] ;  /* 0x01010000e6b8783b */ /* 0x0002680000000200 */
[----:B------:R1:W1:Y:S04]  /*63d0*/  LDSM.16.M88.4 R188, [R232] ;  /* 0x00000000e8bc783b */ /* 0x0002680000000200 */
[----:B------:R1:W1:Y:S04]  /*63e0*/  LDSM.16.M88.4 R192, [R223] ;  /* 0x00000000dfc0783b */ /* 0x0002680000000200 */
[----:B------:R1:W1:Y:S04]  /*63f0*/  LDSM.16.M88.4 R196, [R222] ;  /* 0x00000000dec4783b */ /* 0x0002680000000200 */
[----:B------:R1:W1:Y:S01]  /*6400*/  LDSM.16.M88.4 R200, [R221] ;  /* 0x00000000ddc8783b */ /* 0x0002620000000200 */
[----:B------:R-:W-:-:S05]  /*6410*/  @P0 BRA `(.L_x_1986) ;  /* 0x000003b000000947 */ /* 0x000fca0003800000 */
[----:B------:R-:W-:Y:S01]  /*6420*/  SHF.R.S32.HI R5, RZ, 0x1f, R238 ;  /* 0x0000001fff057819 */ /* 0x000fe200000114ee */
[----:B------:R-:W-:Y:S01]  /*6430*/  IMAD.WIDE.U32 R10, R238, c[0x0][0x208], RZ ;  /* 0x00008200ee0a7a25 */ /* 0x000fe200078e00ff */
[----:B------:R-:W-:Y:S02]  /*6440*/  SHF.R.S32.HI R4, RZ, 0x1f, R237 ;  /* 0x0000001fff047819 */ /* 0x000fe400000114ed */
[----:B------:R-:W-:Y:S01]  /*6450*/  IADD3 R16, -R250, 0x10, RZ ;  /* 0x00000010fa107810 */ /* 0x000fe20007ffe1ff */
[----:B------:R-:W-:Y:S01]  /*6460*/  IMAD R5, R5, c[0x0][0x208], RZ ;  /* 0x0000820005057a24 */ /* 0x000fe200078e02ff */
[----:B------:R-:W-:Y:S01]  /*6470*/  IADD3 R14, -R249, 0x10, RZ ;  /* 0x00000010f90e7810 */ /* 0x000fe20007ffe1ff */
[----:B------:R-:W-:Y:S01]  /*6480*/  IMAD R4, R4, c[0x0][0x218], RZ ;  /* 0x0000860004047a24 */ /* 0x000fe200078e02ff */
[----:B------:R-:W-:Y:S01]  /*6490*/  LOP3.LUT R16, R16, 0xf, RZ, 0xc0, !PT ;  /* 0x0000000f10107812 */ /* 0x000fe200078ec0ff */
[----:B------:R-:W-:Y:S01]  /*64a0*/  IMAD R5, R238, c[0x0][0x20c], R5 ;  /* 0x00008300ee057a24 */ /* 0x000fe200078e0205 */
[----:B------:R-:W-:Y:S01]  /*64b0*/  LOP3.LUT R14, R14, 0xf, RZ, 0xc0, !PT ;  /* 0x0000000f0e0e7812 */ /* 0x000fe200078ec0ff */
[----:B------:R-:W-:Y:S01]  /*64c0*/  IMAD R4, R237, c[0x0][0x21c], R4 ;  /* 0x00008700ed047a24 */ /* 0x000fe200078e0204 */
[----:B------:R-:W-:Y:S01]  /*64d0*/  IADD3 R13, -R248, 0x10, RZ ;  /* 0x00000010f80d7810 */ /* 0x000fe20007ffe1ff */
[----:B------:R-:W-:Y:S01]  /*64e0*/  IMAD.IADD R11, R11, 0x1, R5 ;  /* 0x000000010b0b7824 */ /* 0x000fe200078e0205 */
[C---:B------:R-:W-:Y:S01]  /*64f0*/  SHF.L.U64.HI R6, R205.reuse, 0x1, R246 ;  /* 0x00000001cd067819 */ /* 0x040fe200000102f6 */
[----:B------:R-:W-:Y:S01]  /*6500*/  IMAD.SHL.U32 R5, R205, 0x2, RZ ;  /* 0x00000002cd057824 */ /* 0x000fe200078e00ff */
[----:B------:R-:W-:Y:S01]  /*6510*/  LOP3.LUT R13, R13, 0xf, RZ, 0xc0, !PT ;  /* 0x0000000f0d0d7812 */ /* 0x000fe200078ec0ff */
[----:B------:R-:W-:Y:S01]  /*6520*/  IMAD.WIDE.U32 R10, R237, c[0x0][0x218], R10 ;  /* 0x00008600ed0a7a25 */ /* 0x000fe200078e000a */
[----:B------:R-:W-:Y:S03]  /*6530*/  SHF.R.S32.HI R24, RZ, 0x1f, R207 ;  /* 0x0000001fff187819 */ /* 0x000fe600000114cf */
[C---:B------:R-:W-:Y:S01]  /*6540*/  IMAD.SHL.U32 R25, R207.reuse, 0x2, RZ ;  /* 0x00000002cf197824 */ /* 0x040fe200078e00ff */
[----:B------:R-:W-:Y:S02]  /*6550*/  IADD3 R0, P0, R10, UR22, RZ ;  /* 0x000000160a007c10 */ /* 0x000fe4000ff1e0ff */
[----:B------:R-:W-:Y:S02]  /*6560*/  SHF.L.U64.HI R24, R207, 0x1, R24 ;  /* 0x00000001cf187819 */ /* 0x000fe40000010218 */
[----:B------:R-:W-:Y:S02]  /*6570*/  IADD3.X R11, R11, UR6, R4, P0, !PT ;  /* 0x000000060b0b7c10 */ /* 0x000fe400087fe404 */
[----:B------:R-:W-:Y:S02]  /*6580*/  LEA R8, P0, R0, c[0x0][0x1f8], 0x1 ;  /* 0x00007e0000087a11 */ /* 0x000fe400078008ff */
[----:B------:R-:W-:Y:S02]  /*6590*/  SHF.L.U64.HI R4, R204, 0x1, R245 ;  /* 0x00000001cc047819 */ /* 0x000fe400000102f5 */
[----:B------:R-:W-:Y:S01]  /*65a0*/  LEA.HI.X R7, R0, c[0x0][0x1fc], R11, 0x1, P0 ;  /* 0x00007f0000077a11 */ /* 0x000fe200000f0c0b */
[----:B------:R-:W5:Y:S01]  /*65b0*/  SHFL.IDX PT, R10, R8, 0x1, 0x181f ;  /* 0x00381f00080a7f89 */ /* 0x000f6200000e0000 */
[----:B------:R-:W-:Y:S03]  /*65c0*/  IMAD.SHL.U32 R0, R204, 0x2, RZ ;  /* 0x00000002cc007824 */ /* 0x000fe600078e00ff */
[----:B------:R-:W4:Y:S04]  /*65d0*/  SHFL.IDX PT, R9, R7, 0x1, 0x181f ;  /* 0x00381f0007097f89 */ /* 0x000f2800000e0000 */
[----:B------:R-:W3:Y:S04]  /*65e0*/  SHFL.IDX PT, R8, R8, RZ, 0x181f ;  /* 0x00181fff08087589 */ /* 0x000ee800000e0000 */
[----:B------:R-:W2:Y:S01]  /*65f0*/  SHFL.IDX PT, R7, R7, RZ, 0x181f ;  /* 0x00181fff07077589 */ /* 0x000ea200000e0000 */
[-C--:B-----5:R-:W-:Y:S04]  /*6600*/  IADD3 R16, P1, P0, R16, R10.reuse, R251 ;  /* 0x0000000a10107210 */ /* 0x0a0fe8000783e0fb */
[-C--:B----4-:R-:W-:Y:S02]  /*6610*/  IADD3.X R17, RZ, R9.reuse, R252, P1, P0 ;  /* 0x00000009ff117210 */ /* 0x090fe40000fe04fc */
[-C--:B------:R-:W-:Y:S04]  /*6620*/  IADD3 R14, P1, P0, R14, R10.reuse, R5 ;  /* 0x0000000a0e0e7210 */ /* 0x080fe8000783e005 */
[-C--:B------:R-:W-:Y:S02]  /*6630*/  IADD3.X R15, RZ, R9.reuse, R6, P1, P0 ;  /* 0x00000009ff0f7210 */ /* 0x080fe40000fe0406 */
[----:B------:R-:W-:Y:S04]  /*6640*/  IADD3 R12, P1, P0, R13, R10, R0 ;  /* 0x0000000a0d0c7210 */ /* 0x000fe8000783e000 */
[----:B------:R-:W-:Y:S02]  /*6650*/  IADD3.X R13, RZ, R9, R4, P1, P0 ;  /* 0x00000009ff0d7210 */ /* 0x000fe40000fe0404 */
[C---:B---3--:R-:W-:Y:S05]  /*6660*/  IADD3 R18, P0, R8.reuse, R5, RZ ;  /* 0x0000000508127210 */ /* 0x048fea0007f1e0ff */
[C---:B--2---:R-:W-:Y:S01]  /*6670*/  IMAD.X R19, R7.reuse, 0x1, R6, P0 ;  /* 0x0000000107137824 */ /* 0x044fe200000e0606 */
[C---:B------:R-:W-:Y:S05]  /*6680*/  IADD3 R20, P0, R8.reuse, R0, RZ ;  /* 0x0000000008147210 */ /* 0x040fea0007f1e0ff */
[C---:B------:R-:W-:Y:S01]  /*6690*/  IMAD.X R21, R7.reuse, 0x1, R4, P0 ;  /* 0x0000000107157824 */ /* 0x040fe200000e0604 */
[C---:B------:R-:W-:Y:S05]  /*66a0*/  IADD3 R4, P0, R8.reuse, R25, RZ ;  /* 0x0000001908047210 */ /* 0x040fea0007f1e0ff */
[C---:B------:R-:W-:Y:S01]  /*66b0*/  IMAD.X R5, R7.reuse, 0x1, R24, P0 ;  /* 0x0000000107057824 */ /* 0x040fe200000e0618 */
[----:B------:R-:W-:Y:S04]  /*66c0*/  IADD3 R22, P0, R8, R251, RZ ;  /* 0x000000fb08167210 */ /* 0x000fe80007f1e0ff */
[----:B------:R2:W-:Y:S01]  /*66d0*/  LDGSTS.E.BYPASS.LTC128B.128 [R242], [R4.64], !P3 ;  /* 0x0000000004f27fae */ /* 0x0005e2000d901d52 */
[----:B------:R-:W-:Y:S01]  /*66e0*/  IMAD.X R23, R7, 0x1, R252, P0 ;  /* 0x0000000107177824 */ /* 0x000fe200000e06fc */
[----:B------:R-:W-:Y:S04]  /*66f0*/  IADD3 R10, P0, R10, R25, RZ ;  /* 0x000000190a0a7210 */ /* 0x000fe80007f1e0ff */
[----:B------:R2:W-:Y:S01]  /*6700*/  LDGSTS.E.BYPASS.LTC128B.128 [R242+0x2000], [R22.64], !P5 ;  /* 0x0200000016f27fae */ /* 0x0005e2000e901d52 */
[----:B------:R-:W-:Y:S01]  /*6710*/  IMAD.X R11, R9, 0x1, R24, P0 ;  /* 0x00000001090b7824 */ /* 0x000fe200000e0618 */
[----:B------:R-:W-:Y:S02]  /*6720*/  ISETP.NE.U32.AND P0, PT, R250, RZ, PT ;  /* 0x000000fffa00720c */ /* 0x000fe40003f05070 */
[----:B------:R2:W-:Y:S04]  /*6730*/  LDGSTS.E.BYPASS.LTC128B.128 [R242+0x4000], [R18.64], !P4 ;  /* 0x0400000012f27fae */ /* 0x0005e8000e101d52 */
[----:B------:R2:W-:Y:S04]  /*6740*/  LDGSTS.E.BYPASS.LTC128B.128 [R242+0x6000], [R20.64], !P6 ;  /* 0x0600000014f27fae */ /* 0x0005e8000f101d52 */
[----:B------:R2:W-:Y:S04]  /*6750*/  LDGSTS.E.BYPASS.LTC128B.128 [R242+0x1000], [R10.64], !P3 ;  /* 0x010000000af27fae */ /* 0x0005e8000d901d52 */
[----:B------:R2:W-:Y:S01]  /*6760*/  LDGSTS.E.BYPASS.LTC128B.128.ZFILL [R242+0x3000], [R16.64], P0 ;  /* 0x0300000010f27fae */ /* 0x0005e20008141d52 */
[----:B------:R-:W-:Y:S11]  /*6770*/  ISETP.NE.U32.AND P0, PT, R249, RZ, PT ;  /* 0x000000fff900720c */ /* 0x000ff60003f05070 */
[----:B------:R-:W-:Y:S02]  /*6780*/  @!UPT UIADD3 URZ, URZ, URZ, URZ ;  /* 0x0000003f3f3ff290 */ /* 0x000fe4000fffe03f */
[----:B------:R2:W-:Y:S01]  /*6790*/  LDGSTS.E.BYPASS.LTC128B.128.ZFILL [R242+0x5000], [R14.64], P0 ;  /* 0x050000000ef27fae */ /* 0x0005e20008141d52 */
[----:B------:R-:W-:Y:S11]  /*67a0*/  ISETP.NE.U32.AND P0, PT, R248, RZ, PT ;  /* 0x000000fff800720c */ /* 0x000ff60003f05070 */
[----:B------:R-:W-:Y:S02]  /*67b0*/  @!UPT UIADD3 URZ, URZ, URZ, URZ ;  /* 0x0000003f3f3ff290 */ /* 0x000fe4000fffe03f */
[----:B------:R2:W-:Y:S02]  /*67c0*/  LDGSTS.E.BYPASS.LTC128B.128.ZFILL [R242+0x7000], [R12.64], P0 ;  /* 0x070000000cf27fae */ /* 0x0005e40008141d52 */
.L_x_1986:
[C---:B--23--:R-:W-:Y:S01]  /*67d0*/  HMMA.16816.F32 R4, R164.reuse, R168, RZ ;  /* 0x000000a8a404723c */ /* 0x04cfe200000018ff */
[----:B------:R-:W0:Y:S01]  /*67e0*/  LDGDEPBAR ;  /* 0x00000000000079af */ /* 0x000e220000000000 */
[----:B------:R-:W-:Y:S06]  /*67f0*/  UISETP.GT.AND UP2, UPT, UR20, UR9, UPT ;  /* 0x000000091400728c */ /* 0x000fec000bf44270 */
[C---:B------:R-:W-:Y:S01]  /*6800*/  HMMA.16816.F32 R8, R164.reuse, R170, RZ ;  /* 0x000000aaa408723c */ /* 0x040fe200000018ff */
[----:B------:R-:W-:Y:S01]  /*6810*/  LDSM.16.M88.4 R168, [R229+0x10100] ;  /* 0x01010000e5a8783b */ /* 0x000fe20000000200 */
[----:B------:R-:W-:Y:S06]  /*6820*/  PLOP3.LUT P0, PT, PT, PT, UP2, 0x40, 0x0 ;  /* 0x000000000000781c */ /* 0x000fec0003f0e828 */
[C---:B----4-:R-:W-:Y:S08]  /*6830*/  HMMA.16816.F32 R12, R164.reuse, R172, RZ ;  /* 0x000000aca40c723c */ /* 0x050ff000000018ff */
[C---:B------:R-:W-:Y:S01]  /*6840*/  HMMA.16816.F32 R16, R164.reuse, R174, RZ ;  /* 0x000000aea410723c */ /* 0x040fe200000018ff */
[----:B------:R-:W2:Y:S07]  /*6850*/  LDSM.16.M88.4 R172, [R228+0x8100] ;  /* 0x00810000e4ac783b */ /* 0x000eae0000000200 */
[C---:B-1----:R-:W-:Y:S08]  /*6860*/  HMMA.16816.F32 R20, R164.reuse, R176, RZ ;  /* 0x000000b0a414723c */ /* 0x042ff000000018ff */
[C---:B------:R-:W-:Y:S01]  /*6870*/  HMMA.16816.F32 R24, R164.reuse, R178, RZ ;  /* 0x000000b2a418723c */ /* 0x040fe200000018ff */
[----:B------:R-:W-:Y:S07]  /*6880*/  LDSM.16.M88.4 R176, [R228+0x9100] ;  /* 0x00910000e4b0783b */ /* 0x000fee0000000200 */
[C---:B------:R-:W-:Y:S08]  /*6890*/  HMMA.16816.F32 R28, R164.reuse, R180, RZ ;  /* 0x000000b4a41c723c */ /* 0x040ff000000018ff */
[----:B------:R-:W-:Y:S01]  /*68a0*/  HMMA.16816.F32 R32, R164, R182, RZ ;  /* 0x000000b6a420723c */ /* 0x000fe200000018ff */
[----:B------:R-:W1:Y:S07]  /*68b0*/  LDSM.16.M88.4 R164, [R228+0x8900] ;  /* 0x00890000e4a4783b */ /* 0x000e6e0000000200 */
[C---:B------:R-:W-:Y:S01]  /*68c0*/  HMMA.16816.F32 R4, R184.reuse, R188, R4 ;  /* 0x000000bcb804723c */ /* 0x040fe20000001804 */
[----:B------:R-:W3:Y:S07]  /*68d0*/  LDSM.16.M88.4 R180, [R228+0x9900] ;  /* 0x00990000e4b4783b */ /* 0x000eee0000000200 */
[C---:B------:R-:W-:Y:S01]  /*68e0*/  HMMA.16816.F32 R8, R184.reuse, R190, R8 ;  /* 0x000000beb808723c */ /* 0x040fe20000001808 */
[----:B------:R-:W-:Y:S07]  /*68f0*/  LDSM.16.M88.4 R188, [R227+0x10100] ;  /* 0x01010000e3bc783b */ /* 0x000fee0000000200 */
[C---:B------:R-:W-:Y:S08]  /*6900*/  HMMA.16816.F32 R12, R184.reuse, R192, R12 ;  /* 0x000000c0b80c723c */ /* 0x040ff0000000180c */
[C---:B------:R-:W-:Y:S01]  /*6910*/  HMMA.16816.F32 R16, R184.reuse, R194, R16 ;  /* 0x000000c2b810723c */ /* 0x040fe20000001810 */
[----:B------:R-:W4:Y:S07]  /*6920*/  LDSM.16.M88.4 R192, [R220] ;  /* 0x00000000dcc0783b */ /* 0x000f2e0000000200 */
[C---:B------:R-:W-:Y:S08]  /*6930*/  HMMA.16816.F32 R20, R184.reuse, R196, R20 ;  /* 0x000000c4b814723c */ /* 0x040ff00000001814 */
[C---:B------:R-:W-:Y:S01]  /*6940*/  HMMA.16816.F32 R24, R184.reuse, R198, R24 ;  /* 0x000000c6b818723c */ /* 0x040fe20000001818 */
[----:B------:R-:W-:Y:S07]  /*6950*/  LDSM.16.M88.4 R196, [R220+0x1000] ;  /* 0x00100000dcc4783b */ /* 0x000fee0000000200 */
[C---:B------:R-:W-:Y:S08]  /*6960*/  HMMA.16816.F32 R28, R184.reuse, R200, R28 ;  /* 0x000000c8b81c723c */ /* 0x040ff0000000181c */
[----:B------:R-:W-:Y:S01]  /*6970*/  HMMA.16816.F32 R32, R184, R202, R32 ;  /* 0x000000cab820723c */ /* 0x000fe20000001820 */
[----:B------:R-:W5:Y:S07]  /*6980*/  LDSM.16.M88.4 R184, [R220+0x800] ;  /* 0x00080000dcb8783b */ /* 0x000f6e0000000200 */
[C---:B--2---:R-:W-:Y:S08]  /*6990*/  HMMA.16816.F32 R4, R168.reuse, R172, R4 ;  /* 0x000000aca804723c */ /* 0x044ff00000001804 */
[C---:B------:R-:W-:Y:S01]  /*69a0*/  HMMA.16816.F32 R8, R168.reuse, R174, R8 ;  /* 0x000000aea808723c */ /* 0x040fe20000001808 */
[----:B------:R-:W-:Y:S07]  /*69b0*/  LDSM.16.M88.4 R172, [R234+0x14100] ;  /* 0x01410000eaac783b */ /* 0x000fee0000000200 */
[C---:B-1----:R-:W-:Y:S08]  /*69c0*/  HMMA.16816.F32 R12, R168.reuse, R164, R12 ;  /* 0x000000a4a80c723c */ /* 0x042ff0000000180c */
[C---:B------:R-:W-:Y:S01]  /*69d0*/  HMMA.16816.F32 R16, R168.reuse, R166, R16 ;  /* 0x000000a6a810723c */ /* 0x040fe20000001810 */
[----:B------:R-:W1:Y:S07]  /*69e0*/  LDSM.16.M88.4 R164, [R220+0x1800] ;  /* 0x00180000dca4783b */ /* 0x000e6e0000000200 */
[C---:B------:R-:W-:Y:S08]  /*69f0*/  HMMA.16816.F32 R20, R168.reuse, R176, R20 ;  /* 0x000000b0a814723c */ /* 0x040ff00000001814 */
[C---:B------:R-:W-:Y:S01]  /*6a00*/  HMMA.16816.F32 R24, R168.reuse, R178, R24 ;  /* 0x000000b2a818723c */ /* 0x040fe20000001818 */
[----:B------:R-:W2:Y:S07]  /*6a10*/  LDSM.16.M88.4 R176, [R233+0xa100] ;  /* 0x00a10000e9b0783b */ /* 0x000eae0000000200 */
[C---:B---3--:R-:W-:Y:S08]  /*6a20*/  HMMA.16816.F32 R28, R168.reuse, R180, R28 ;  /* 0x000000b4a81c723c */ /* 0x048ff0000000181c */
[----:B------:R-:W-:Y:S01]  /*6a30*/  HMMA.16816.F32 R32, R168, R182, R32 ;  /* 0x000000b6a820723c */ /* 0x000fe20000001820 */
[----:B------:R-:W3:Y:S07]  /*6a40*/  LDSM.16.M88.4 R168, [R233+0xa900] ;  /* 0x00a90000e9a8783b */ /* 0x000eee0000000200 */
[C---:B----4-:R-:W-:Y:S01]  /*6a50*/  HMMA.16816.F32 R4, R188.reuse, R192, R4 ;  /* 0x000000c0bc04723c */ /* 0x050fe20000001804 */
[----:B------:R-:W4:Y:S07]  /*6a60*/  LDSM.16.M88.4 R180, [R233+0xb100] ;  /* 0x00b10000e9b4783b */ /* 0x000f2e0000000200 */
[C---:B------:R-:W-:Y:S01]  /*6a70*/  HMMA.16816.F32 R8, R188.reuse, R194, R8 ;  /* 0x000000c2bc08723c */ /* 0x040fe20000001808 */
[----:B------:R-:W-:Y:S07]  /*6a80*/  LDSM.16.M88.4 R192, [R230+0x14100] ;  /* 0x01410000e6c0783b */ /* 0x000fee0000000200 */
[C---:B-----5:R-:W-:Y:S08]  /*6a90*/  HMMA.16816.F32 R12, R188.reuse, R184, R12 ;  /* 0x000000b8bc0c723c */ /* 0x060ff0000000180c */
[C---:B------:R-:W-:Y:S01]  /*6aa0*/  HMMA.16816.F32 R16, R188.reuse, R186, R16 ;  /* 0x000000babc10723c */ /* 0x040fe20000001810 */
[----:B------:R-:W5:Y:S07]  /*6ab0*/  LDSM.16.M88.4 R184, [R233+0xb900] ;  /* 0x00b90000e9b8783b */ /* 0x000f6e0000000200 */
[C---:B------:R-:W-:Y:S08]  /*6ac0*/  HMMA.16816.F32 R20, R188.reuse, R196, R20 ;  /* 0x000000c4bc14723c */ /* 0x040ff00000001814 */
[C---:B------:R-:W-:Y:S01]  /*6ad0*/  HMMA.16816.F32 R24, R188.reuse, R198, R24 ;  /* 0x000000c6bc18723c */ /* 0x040fe20000001818 */
[----:B------:R-:W4:Y:S07]  /*6ae0*/  LDSM.16.M88.4 R196, [R219] ;  /* 0x00000000dbc4783b */ /* 0x000f2e0000000200 */
[C---:B-1----:R-:W-:Y:S08]  /*6af0*/  HMMA.16816.F32 R28, R188.reuse, R164, R28 ;  /* 0x000000a4bc1c723c */ /* 0x042ff0000000181c */
[----:B------:R-:W-:Y:S01]  /*6b00*/  HMMA.16816.F32 R32, R188, R166, R32 ;  /* 0x000000a6bc20723c */ /* 0x000fe20000001820 */
[----:B------:R-:W1:Y:S07]  /*6b10*/  LDSM.16.M88.4 R164, [R218] ;  /* 0x00000000daa4783b */ /* 0x000e6e0000000200 */
[C---:B--2---:R-:W-:Y:S01]  /*6b20*/  HMMA.16816.F32 R4, R172.reuse, R176, R4 ;  /* 0x000000b0ac04723c */ /* 0x044fe20000001804 */
[----:B------:R-:W2:Y:S07]  /*6b30*/  LDSM.16.M88.4 R188, [R217] ;  /* 0x00000000d9bc783b */ /* 0x000eae0000000200 */
[C---:B------:R-:W-:Y:S01]  /*6b40*/  HMMA.16816.F32 R8, R172.reuse, R178, R8 ;  /* 0x000000b2ac08723c */ /* 0x040fe20000001808 */
[----:B------:R-:W1:Y:S07]  /*6b50*/  LDSM.16.M88.4 R176, [R216] ;  /* 0x00000000d8b0783b */ /* 0x000e6e0000000200 */
[C---:B---3--:R-:W-:Y:S08]  /*6b60*/  HMMA.16816.F32 R12, R172.reuse, R168, R12 ;  /* 0x000000a8ac0c723c */ /* 0x048ff0000000180c */
[C---:B------:R-:W-:Y:S01]  /*6b70*/  HMMA.16816.F32 R16, R172.reuse, R170, R16 ;  /* 0x000000aaac10723c */ /* 0x040fe20000001810 */
[----:B------:R-:W-:Y:S07]  /*6b80*/  LDSM.16.M88.4 R168, [R229+0x14100] ;  /* 0x01410000e5a8783b */ /* 0x000fee0000000200 */
[C---:B----4-:R-:W-:Y:S08]  /*6b90*/  HMMA.16816.F32 R20, R172.reuse, R180, R20 ;  /* 0x000000b4ac14723c */ /* 0x050ff00000001814 */
[C---:B------:R-:W-:Y:S01]  /*6ba0*/  HMMA.16816.F32 R24, R172.reuse, R182, R24 ;  /* 0x000000b6ac18723c */ /* 0x040fe20000001818 */
[----:B------:R-:W-:Y:S07]  /*6bb0*/  LDSM.16.M88.4 R180, [R228+0xa900] ;  /* 0x00a90000e4b4783b */ /* 0x000fee0000000200 */
[C---:B-----5:R-:W-:Y:S08]  /*6bc0*/  HMMA.16816.F32 R28, R172.reuse, R184, R28 ;  /* 0x000000b8ac1c723c */ /* 0x060ff0000000181c */
[----:B------:R-:W-:Y:S01]  /*6bd0*/  HMMA.16816.F32 R32, R172, R186, R32 ;  /* 0x000000baac20723c */ /* 0x000fe20000001820 */
[----:B------:R-:W3:Y:S07]  /*6be0*/  LDSM.16.M88.4 R172, [R228+0xa100] ;  /* 0x00a10000e4ac783b */ /* 0x000eee0000000200 */
[C---:B------:R-:W-:Y:S01]  /*6bf0*/  HMMA.16816.F32 R4, R192.reuse, R196, R4 ;  /* 0x000000c4c004723c */ /* 0x040fe20000001804 */
[----:B------:R-:W4:Y:S07]  /*6c00*/  LDSM.16.M88.4 R184, [R228+0xb100] ;  /* 0x00b10000e4b8783b */ /* 0x000f2e0000000200 */
[C---:B------:R-:W-:Y:S01]  /*6c10*/  HMMA.16816.F32 R8, R192.reuse, R198, R8 ;  /* 0x000000c6c008723c */ /* 0x040fe20000001808 */
[----:B------:R-:W5:Y:S07]  /*6c20*/  LDSM.16.M88.4 R196, [R228+0xb900] ;  /* 0x00b90000e4c4783b */ /* 0x000f6e0000000200 */
[C---:B-1----:R-:W-:Y:S08]  /*6c30*/  HMMA.16816.F32 R12, R192.reuse, R164, R12 ;  /* 0x000000a4c00c723c */ /* 0x042ff0000000180c */
[C---:B------:R-:W-:Y:S01]  /*6c40*/  HMMA.16816.F32 R16, R192.reuse, R166, R16 ;  /* 0x000000a6c010723c */ /* 0x040fe20000001810 */
[----:B------:R-:W-:Y:S07]  /*6c50*/  LDSM.16.M88.4 R164, [R227+0x14100] ;  /* 0x01410000e3a4783b */ /* 0x000fee0000000200 */
[C---:B--2---:R-:W-:Y:S08]  /*6c60*/  HMMA.16816.F32 R20, R192.reuse, R188, R20 ;  /* 0x000000bcc014723c */ /* 0x044ff00000001814 */
[C---:B------:R-:W-:Y:S01]  /*6c70*/  HMMA.16816.F32 R24, R192.reuse, R190, R24 ;  /* 0x000000bec018723c */ /* 0x040fe20000001818 */
[----:B------:R-:W1:Y:S07]  /*6c80*/  LDSM.16.M88.4 R188, [R220+0x2000] ;  /* 0x00200000dcbc783b */ /* 0x000e6e0000000200 */
[C---:B------:R-:W-:Y:S08]  /*6c90*/  HMMA.16816.F32 R28, R192.reuse, R176, R28 ;  /* 0x000000b0c01c723c */ /* 0x040ff0000000181c */
[----:B------:R-:W-:Y:S01]  /*6ca0*/  HMMA.16816.F32 R32, R192, R178, R32 ;  /* 0x000000b2c020723c */ /* 0x000fe20000001820 */
[----:B------:R-:W2:Y:S07]  /*6cb0*/  LDSM.16.M88.4 R176, [R220+0x2800] ;  /* 0x00280000dcb0783b */ /* 0x000eae0000000200 */
[C---:B---3--:R-:W-:Y:S01]  /*6cc0*/  HMMA.16816.F32 R4, R168.reuse, R172, R4 ;  /* 0x000000aca804723c */ /* 0x048fe20000001804 */
[----:B------:R-:W3:Y:S07]  /*6cd0*/  LDSM.16.M88.4 R192, [R220+0x3000] ;  /* 0x00300000dcc0783b */ /* 0x000eee0000000200 */
[C---:B------:R-:W-:Y:S01]  /*6ce0*/  HMMA.16816.F32 R8, R168.reuse, R174, R8 ;  /* 0x000000aea808723c */ /* 0x040fe20000001808 */
[----:B------:R-:W1:Y:S07]  /*6cf0*/  LDSM.16.M88.4 R172, [R220+0x3800] ;  /* 0x00380000dcac783b */ /* 0x000e6e0000000200 */
[C---:B------:R-:W-:Y:S08]  /*6d00*/  HMMA.16816.F32 R12, R168.reuse, R180, R12 ;  /* 0x000000b4a80c723c */ /* 0x040ff0000000180c */
[C---:B------:R-:W-:Y:S01]  /*6d10*/  HMMA.16816.F32 R16, R168.reuse, R182, R16 ;  /* 0x000000b6a810723c */ /* 0x040fe20000001810 */
[----:B------:R-:W-:Y:S07]  /*6d20*/  LDSM.16.M88.4 R180, [R234+0x18100] ;  /* 0x01810000eab4783b */ /* 0x000fee0000000200 */
[C---:B----4-:R-:W-:Y:S08]  /*6d30*/  HMMA.16816.F32 R20, R168.reuse, R184, R20 ;  /* 0x000000b8a814723c */ /* 0x050ff00000001814 */
[C---:B------:R-:W-:Y:S01]  /*6d40*/  HMMA.16816.F32 R24, R168.reuse, R186, R24 ;  /* 0x000000baa818723c */ /* 0x040fe20000001818 */
[----:B------:R-:W4:Y:S07]  /*6d50*/  LDSM.16.M88.4 R184, [R233+0xc100] ;  /* 0x00c10000e9b8783b */ /* 0x000f2e0000000200 */
[C---:B-----5:R-:W-:Y:S08]  /*6d60*/  HMMA.16816.F32 R28, R168.reuse, R196, R28 ;  /* 0x000000c4a81c723c */ /* 0x060ff0000000181c */
[----:B------:R-:W-:Y:S01]  /*6d70*/  HMMA.16816.F32 R32, R168, R198, R32 ;  /* 0x000000c6a820723c */ /* 0x000fe20000001820 */
[----:B------:R-:W5:Y:S07]  /*6d80*/  LDSM.16.M88.4 R168, [R233+0xc900] ;  /* 0x00c90000e9a8783b */ /* 0x000f6e0000000200 */
[C---:B-1----:R-:W-:Y:S01]  /*6d90*/  HMMA.16816.F32 R4, R164.reuse, R188, R4 ;  /* 0x000000bca404723c */ /* 0x042fe20000001804 */
[----:B------:R-:W1:Y:S07]  /*6da0*/  LDSM.16.M88.4 R196, [R233+0xd100] ;  /* 0x00d10000e9c4783b */ /* 0x000e6e0000000200 */
[C---:B------:R-:W-:Y:S01]  /*6db0*/  HMMA.16816.F32 R8, R164.reuse, R190, R8 ;  /* 0x000000bea408723c */ /* 0x040fe20000001808 */
[----:B------:R-:W-:Y:S07]  /*6dc0*/  LDSM.16.M88.4 R188, [R230+0x18100] ;  /* 0x01810000e6bc783b */ /* 0x000fee0000000200 */
[C---:B--2---:R-:W-:Y:S08]  /*6dd0*/  HMMA.16816.F32 R12, R164.reuse, R176, R12 ;  /* 0x000000b0a40c723c */ /* 0x044ff0000000180c */
[C---:B------:R-:W-:Y:S01]  /*6de0*/  HMMA.16816.F32 R16, R164.reuse, R178, R16 ;  /* 0x000000b2a410723c */ /* 0x040fe20000001810 */
[----:B------:R-:W2:Y:S07]  /*6df0*/  LDSM.16.M88.4 R176, [R233+0xd900] ;  /* 0x00d90000e9b0783b */ /* 0x000eae0000000200 */
[C---:B---3--:R-:W-:Y:S08]  /*6e00*/  HMMA.16816.F32 R20, R164.reuse, R192, R20 ;  /* 0x000000c0a414723c */ /* 0x048ff00000001814 */
[C---:B------:R-:W-:Y:S01]  /*6e10*/  HMMA.16816.F32 R24, R164.reuse, R194, R24 ;  /* 0x000000c2a418723c */ /* 0x040fe20000001818 */
[----:B------:R-:W3:Y:S07]  /*6e20*/  LDSM.16.M88.4 R192, [R215] ;  /* 0x00000000d7c0783b */ /* 0x000eee0000000200 */
[C---:B------:R-:W-:Y:S08]  /*6e30*/  HMMA.16816.F32 R28, R164.reuse, R172, R28 ;  /* 0x000000aca41c723c */ /* 0x040ff0000000181c */
[----:B------:R-:W-:Y:S01]  /*6e40*/  HMMA.16816.F32 R32, R164, R174, R32 ;  /* 0x000000aea420723c */ /* 0x000fe20000001820 */
[----:B------:R-:W2:Y:S07]  /*6e50*/  LDSM.16.M88.4 R164, [R214] ;  /* 0x00000000d6a4783b */ /* 0x000eae0000000200 */
[C---:B----4-:R-:W-:Y:S01]  /*6e60*/  HMMA.16816.F32 R4, R180.reuse, R184, R4 ;  /* 0x000000b8b404723c */ /* 0x050fe20000001804 */
[----:B------:R-:W-:Y:S07]  /*6e70*/  LDSM.16.M88.4 R172, [R212] ;  /* 0x00000000d4ac783b */ /* 0x000fee0000000200 */
[C---:B------:R-:W-:Y:S01]  /*6e80*/  HMMA.16816.F32 R8, R180.reuse, R186, R8 ;  /* 0x000000bab408723c */ /* 0x040fe20000001808 */
[----:B------:R-:W-:Y:S07]  /*6e90*/  LDSM.16.M88.4 R184, [R229+0x18100] ;  /* 0x01810000e5b8783b */ /* 0x000fee0000000200 */
[C---:B-----5:R-:W-:Y:S08]  /*6ea0*/  HMMA.16816.F32 R12, R180.reuse, R168, R12 ;  /* 0x000000a8b40c723c */ /* 0x060ff0000000180c */
[C---:B------:R-:W-:Y:S01]  /*6eb0*/  HMMA.16816.F32 R16, R180.reuse, R170, R16 ;  /* 0x000000aab410723c */ /* 0x040fe20000001810 */
[----:B------:R-:W4:Y:S07]  /*6ec0*/  LDSM.16.M88.4 R168, [R213] ;  /* 0x00000000d5a8783b */ /* 0x000f2e0000000200 */
[C---:B-1----:R-:W-:Y:S08]  /*6ed0*/  HMMA.16816.F32 R20, R180.reuse, R196, R20 ;  /* 0x000000c4b414723c */ /* 0x042ff00000001814 */
[C---:B------:R-:W-:Y:S01]  /*6ee0*/  HMMA.16816.F32 R24, R180.reuse, R198, R24 ;  /* 0x000000c6b418723c */ /* 0x040fe20000001818 */
[----:B------:R-:W1:Y:S07]  /*6ef0*/  LDSM.16.M88.4 R196, [R228+0xc100] ;  /* 0x00c10000e4c4783b */ /* 0x000e6e0000000200 */
[C---:B--2---:R-:W-:Y:S08]  /*6f00*/  HMMA.16816.F32 R28, R180.reuse, R176, R28 ;  /* 0x000000b0b41c723c */ /* 0x044ff0000000181c */
[----:B------:R-:W-:Y:S01]  /*6f10*/  HMMA.16816.F32 R32, R180, R178, R32 ;  /* 0x000000b2b420723c */ /* 0x000fe20000001820 */
[----:B------:R-:W2:Y:S07]  /*6f20*/  LDSM.16.M88.4 R176, [R228+0xc900] ;  /* 0x00c90000e4b0783b */ /* 0x000eae0000000200 */
[C---:B---3--:R-:W-:Y:S01]  /*6f30*/  HMMA.16816.F32 R4, R188.reuse, R192, R4 ;  /* 0x000000c0bc04723c */ /* 0x048fe20000001804 */
[----:B------:R-:W3:Y:S07]  /*6f40*/  LDSM.16.M88.4 R180, [R228+0xd100] ;  /* 0x00d10000e4b4783b */ /* 0x000eee0000000200 */
[C---:B------:R-:W-:Y:S01]  /*6f50*/  HMMA.16816.F32 R8, R188.reuse, R194, R8 ;  /* 0x000000c2bc08723c */ /* 0x040fe20000001808 */
[----:B------:R-:W5:Y:S07]  /*6f60*/  LDSM.16.M88.4 R192, [R228+0xd900] ;  /* 0x00d90000e4c0783b */ /* 0x000f6e0000000200 */
[C---:B------:R-:W-:Y:S08]  /*6f70*/  HMMA.16816.F32 R12, R188.reuse, R164, R12 ;  /* 0x000000a4bc0c723c */ /* 0x040ff0000000180c */
[C---:B------:R-:W-:Y:S01]  /*6f80*/  HMMA.16816.F32 R16, R188.reuse, R166, R16 ;  /* 0x000000a6bc10723c */ /* 0x040fe20000001810 */
[----:B------:R-:W-:Y:S07]  /*6f90*/  LDSM.16.M88.4 R164, [R227+0x18100] ;  /* 0x01810000e3a4783b */ /* 0x000fee0000000200 */
[C---:B----4-:R-:W-:Y:S08]  /*6fa0*/  HMMA.16816.F32 R20, R188.reuse, R168, R20 ;  /* 0x000000a8bc14723c */ /* 0x050ff00000001814 */
[C---:B------:R-:W-:Y:S01]  /*6fb0*/  HMMA.16816.F32 R24, R188.reuse, R170, R24 ;  /* 0x000000aabc18723c */ /* 0x040fe20000001818 */
[----:B------:R-:W4:Y:S07]  /*6fc0*/  LDSM.16.M88.4 R168, [R220+0x4000] ;  /* 0x00400000dca8783b */ /* 0x000f2e0000000200 */
[C---:B------:R-:W-:Y:S08]  /*6fd0*/  HMMA.16816.F32 R28, R188.reuse, R172, R28 ;  /* 0x000000acbc1c723c */ /* 0x040ff0000000181c */
[----:B------:R-:W-:Y:S01]  /*6fe0*/  HMMA.16816.F32 R32, R188, R174, R32 ;  /* 0x000000aebc20723c */ /* 0x000fe20000001820 */
[----:B------:R-:W4:Y:S07]  /*6ff0*/  LDSM.16.M88.4 R172, [R220+0x4800] ;  /* 0x00480000dcac783b */ /* 0x000f2e0000000200 */
[C---:B-1----:R-:W-:Y:S01]  /*7000*/  HMMA.16816.F32 R4, R184.reuse, R196, R4 ;  /* 0x000000c4b804723c */ /* 0x042fe20000001804 */
[----:B------:R-:W1:Y:S07]  /*7010*/  LDSM.16.M88.4 R188, [R220+0x5000] ;  /* 0x00500000dcbc783b */ /* 0x000e6e0000000200 */
        /* <DEDUP_REMOVED lines=8> */
[C---:B-----5:R-:W-:Y:S08]  /*70a0*/  HMMA.16816.F32 R28, R184.reuse, R192, R28 ;  /* 0x000000c0b81c723c */ /* 0x060ff0000000181c */
[----:B------:R-:W-:Y:S01]  /*70b0*/  HMMA.16816.F32 R32, R184, R194, R32 ;  /* 0x000000c2b820723c */ /* 0x000fe20000001820 */
[----:B------:R-:W3:Y:S07]  /*70c0*/  LDSM.16.M88.4 R184, [R233+0xe900] ;  /* 0x00e90000e9b8783b */ /* 0x000eee0000000200 */
[C---:B----4-:R-:W-:Y:S01]  /*70d0*/  HMMA.16816.F32 R4, R164.reuse, R168, R4 ;  /* 0x000000a8a404723c */ /* 0x050fe20000001804 */
[----:B------:R-:W4:Y:S07]  /*70e0*/  LDSM.16.M88.4 R192, [R233+0xf100] ;  /* 0x00f10000e9c0783b */ /* 0x000f2e0000000200 */
[C---:B------:R-:W-:Y:S01]  /*70f0*/  HMMA.16816.F32 R8, R164.reuse, R170, R8 ;  /* 0x000000aaa408723c */ /* 0x040fe20000001808 */
[----:B------:R-:W5:Y:S07]  /*7100*/  LDSM.16.M88.4 R168, [R233+0xf900] ;  /* 0x00f90000e9a8783b */ /* 0x000f6e0000000200 */
[C---:B------:R-:W-:Y:S08]  /*7110*/  HMMA.16816.F32 R12, R164.reuse, R172, R12 ;  /* 0x000000aca40c723c */ /* 0x040ff0000000180c */
[C---:B------:R-:W-:Y:S01]  /*7120*/  HMMA.16816.F32 R16, R164.reuse, R174, R16 ;  /* 0x000000aea410723c */ /* 0x040fe20000001810 */
[----:B------:R-:W-:Y:S07]  /*7130*/  LDSM.16.M88.4 R172, [R230+0x1c100] ;  /* 0x01c10000e6ac783b */ /* 0x000fee0000000200 */
[C---:B-1----:R-:W-:Y:S08]  /*7140*/  HMMA.16816.F32 R20, R164.reuse, R188, R20 ;  /* 0x000000bca414723c */ /* 0x042ff00000001814 */
[C---:B------:R-:W-:Y:S01]  /*7150*/  HMMA.16816.F32 R24, R164.reuse, R190, R24 ;  /* 0x000000bea418723c */ /* 0x040fe20000001818 */
[----:B------:R-:W1:Y:S07]  /*7160*/  LDSM.16.M88.4 R188, [R211] ;  /* 0x00000000d3bc783b */ /* 0x000e6e0000000200 */
[C---:B------:R-:W-:Y:S08]  /*7170*/  HMMA.16816.F32 R28, R164.reuse, R196, R28 ;  /* 0x000000c4a41c723c */ /* 0x040ff0000000181c */
        /* <DEDUP_REMOVED lines=11> */
[----:B------:R-:W3:Y:S07]  /*7230*/  LDSM.16.M88.4 R192, [R228+0xe100] ;  /* 0x00e10000e4c0783b */ /* 0x000eee0000000200 */
[C---:B-----5:R-:W-:Y:S08]  /*7240*/  HMMA.16816.F32 R28, R176.reuse, R168, R28 ;  /* 0x000000a8b01c723c */ /* 0x060ff0000000181c */
[----:B------:R-:W-:Y:S01]  /*7250*/  HMMA.16816.F32 R32, R176, R170, R32 ;  /* 0x000000aab020723c */ /* 0x000fe20000001820 */
[----:B------:R-:W-:Y:S07]  /*7260*/  LDSM.16.M88.4 R168, [R228+0xf100] ;  /* 0x00f10000e4a8783b */ /* 0x000fee0000000200 */
[C---:B-1----:R-:W-:Y:S01]  /*7270*/  HMMA.16816.F32 R4, R172.reuse, R188, R4 ;  /* 0x000000bcac04723c */ /* 0x042fe20000001804 */
[----:B------:R-:W-:Y:S07]  /*7280*/  LDSM.16.M88.4 R176, [R228+0xf900] ;  /* 0x00f90000e4b0783b */ /* 0x000fee0000000200 */
[C---:B------:R-:W-:Y:S01]  /*7290*/  HMMA.16816.F32 R8, R172.reuse, R190, R8 ;  /* 0x000000beac08723c */ /* 0x040fe20000001808 */
[----:B------:R-:W-:Y:S07]  /*72a0*/  LDSM.16.M88.4 R188, [R227+0x1c100] ;  /* 0x01c10000e3bc783b */ /* 0x000fee0000000200 */
[C---:B------:R-:W-:Y:S08]  /*72b0*/  HMMA.16816.F32 R12, R172.reuse, R164, R12 ;  /* 0x000000a4ac0c723c */ /* 0x040ff0000000180c */
[C---:B------:R-:W-:Y:S01]  /*72c0*/  HMMA.16816.F32 R16, R172.reuse, R166, R16 ;  /* 0x000000a6ac10723c */ /* 0x040fe20000001810 */
[----:B------:R-:W1:Y:S07]  /*72d0*/  LDSM.16.M88.4 R164, [R228+0xe900] ;  /* 0x00e90000e4a4783b */ /* 0x000e6e0000000200 */
[C---:B--2---:R-:W-:Y:S08]  /*72e0*/  HMMA.16816.F32 R20, R172.reuse, R196, R20 ;  /* 0x000000c4ac14723c */ /* 0x044ff00000001814 */
[C---:B------:R-:W-:Y:S01]  /*72f0*/  HMMA.16816.F32 R24, R172.reuse, R198, R24 ;  /* 0x000000c6ac18723c */ /* 0x040fe20000001818 */
[----:B------:R-:W2:Y:S07]  /*7300*/  LDSM.16.M88.4 R196, [R220+0x6000] ;  /* 0x00600000dcc4783b */ /* 0x000eae0000000200 */
[C---:B------:R-:W-:Y:S08]  /*7310*/  HMMA.16816.F32 R28, R172.reuse, R180, R28 ;  /* 0x000000b4ac1c723c */ /* 0x040ff0000000181c */
[----:B------:R-:W-:Y:S08]  /*7320*/  HMMA.16816.F32 R32, R172, R182, R32 ;  /* 0x000000b6ac20723c */ /* 0x000ff00000001820 */
[C---:B---3--:R-:W-:Y:S08]  /*7330*/  HMMA.16816.F32 R4, R184.reuse, R192, R4 ;  /* 0x000000c0b804723c */ /* 0x048ff00000001804 */
[C---:B------:R-:W-:Y:S08]  /*7340*/  HMMA.16816.F32 R8, R184.reuse, R194, R8 ;  /* 0x000000c2b808723c */ /* 0x040ff00000001808 */
[C---:B-1----:R-:W-:Y:S08]  /*7350*/  HMMA.16816.F32 R12, R184.reuse, R164, R12 ;  /* 0x000000a4b80c723c */ /* 0x042ff0000000180c */
[C---:B------:R-:W-:Y:S01]  /*7360*/  HMMA.16816.F32 R16, R184.reuse, R166, R16 ;  /* 0x000000a6b810723c */ /* 0x040fe20000001810 */
[----:B------:R-:W1:Y:S07]  /*7370*/  LDSM.16.M88.4 R164, [R220+0x6800] ;  /* 0x00680000dca4783b */ /* 0x000e6e0000000200 */
[C---:B------:R-:W-:Y:S08]  /*7380*/  HMMA.16816.F32 R20, R184.reuse, R168, R20 ;  /* 0x000000a8b814723c */ /* 0x040ff00000001814 */
[C---:B------:R-:W-:Y:S01]  /*7390*/  HMMA.16816.F32 R24, R184.reuse, R170, R24 ;  /* 0x000000aab818723c */ /* 0x040fe20000001818 */
[----:B------:R-:W3:Y:S07]  /*73a0*/  LDSM.16.M88.4 R168, [R220+0x7000] ;  /* 0x00700000dca8783b */ /* 0x000eee0000000200 */
[C---:B------:R-:W-:Y:S08]  /*73b0*/  HMMA.16816.F32 R28, R184.reuse, R176, R28 ;  /* 0x000000b0b81c723c */ /* 0x040ff0000000181c */
[----:B------:R-:W-:Y:S08]  /*73c0*/  HMMA.16816.F32 R32, R184, R178, R32 ;  /* 0x000000b2b820723c */ /* 0x000ff00000001820 */
[C---:B--2---:R-:W-:Y:S08]  /*73d0*/  HMMA.16816.F32 R4, R188.reuse, R196, R4 ;  /* 0x000000c4bc04723c */ /* 0x044ff00000001804 */
[C---:B------:R-:W-:Y:S08]  /*73e0*/  HMMA.16816.F32 R8, R188.reuse, R198, R8 ;  /* 0x000000c6bc08723c */ /* 0x040ff00000001808 */
[C---:B-1----:R-:W-:Y:S08]  /*73f0*/  HMMA.16816.F32 R12, R188.reuse, R164, R12 ;  /* 0x000000a4bc0c723c */ /* 0x042ff0000000180c */
[C---:B------:R-:W-:Y:S01]  /*7400*/  HMMA.16816.F32 R16, R188.reuse, R166, R16 ;  /* 0x000000a6bc10723c */ /* 0x040fe20000001810 */
[----:B------:R-:W1:Y:S01]  /*7410*/  LDSM.16.M88.4 R164, [R220+0x7800] ;  /* 0x00780000dca4783b */ /* 0x000e620000000200 */
[----:B------:R-:W-:Y:S04]  /*7420*/  DEPBAR.LE SB0, 0x0 ;  /* 0x000080000000791a */ /* 0x000fe80000000000 */
[----:B------:R-:W-:Y:S02]  /*7430*/  FMUL.FTZ R200, R4, c[0x0][0x320] ;  /* 0x0000c80004c87a20 */ /* 0x000fe40000410000 */
[C---:B---3--:R-:W-:Y:S04]  /*7440*/  HMMA.16816.F32 R20, R188.reuse, R168, R20 ;  /* 0x000000a8bc14723c */ /* 0x048fe80000001814 */
[----:B------:R-:W2:Y:S01]  /*7450*/  MUFU.TANH R200, R200 ;  /* 0x000000c800c87308 */ /* 0x000ea20000002400 */
[----:B------:R-:W-:Y:S01]  /*7460*/  BAR.SYNC.DEFER_BLOCKING 0x0 ;  /* 0x0000000000007b1d */ /* 0x000fe20000010000 */
[----:B------:R-:W-:Y:S02]  /*7470*/  FMUL.FTZ R202, R5, c[0x0][0x320] ;  /* 0x0000c80005ca7a20 */ /* 0x000fe40000410000 */
[C---:B------:R-:W-:Y:S04]  /*7480*/  HMMA.16816.F32 R24, R188.reuse, R170, R24 ;  /* 0x000000aabc18723c */ /* 0x040fe80000001818 */
[----:B------:R-:W-:Y:S02]  /*7490*/  FMUL.FTZ R0, R6, c[0x0][0x320] ;  /* 0x0000c80006007a20 */ /* 0x000fe40000410000 */
[----:B------:R-:W3:Y:S01]  /*74a0*/  MUFU.TANH R202, R202 ;  /* 0x000000ca00ca7308 */ /* 0x000ee20000002400 */
[----:B------:R-:W-:Y:S02]  /*74b0*/  FMUL.FTZ R201, R7, c[0x0][0x320] ;  /* 0x0000c80007c97a20 */ /* 0x000fe40000410000 */
[----:B------:R-:W-:Y:S03]  /*74c0*/  FMUL.FTZ R182, R8, c[0x0][0x320] ;  /* 0x0000c80008b67a20 */ /* 0x000fe60000410000 */
[----:B------:R-:W-:Y:S02]  /*74d0*/  FMUL.FTZ R183, R9, c[0x0][0x320] ;  /* 0x0000c80009b77a20 */ /* 0x000fe40000410000 */
[----:B------:R-:W-:Y:S02]  /*74e0*/  FMUL.FTZ R203, R10, c[0x0][0x320] ;  /* 0x0000c8000acb7a20 */ /* 0x000fe40000410000 */
[----:B------:R-:W4:Y:S01]  /*74f0*/  MUFU.TANH R0, R0 ;  /* 0x0000000000007308 */ /* 0x000f220000002400 */
[----:B------:R-:W-:Y:S02]  /*7500*/  FMUL.FTZ R181, R11, c[0x0][0x320] ;  /* 0x0000c8000bb57a20 */ /* 0x000fe40000410000 */
[----:B------:R-:W-:Y:S02]  /*7510*/  FMUL.FTZ R194, R12, c[0x0][0x320] ;  /* 0x0000c8000cc27a20 */ /* 0x000fe40000410000 */
[----:B------:R-:W-:Y:S02]  /*7520*/  FMUL.FTZ R195, R13, c[0x0][0x320] ;  /* 0x0000c8000dc37a20 */ /* 0x000fe40000410000 */
[----:B------:R-:W-:Y:S01]  /*7530*/  FMUL.FTZ R198, R14, c[0x0][0x320] ;  /* 0x0000c8000ec67a20 */ /* 0x000fe20000410000 */
[C---:B-1----:R-:W-:Y:S02]  /*7540*/  HMMA.16816.F32 R28, R188.reuse, R164, R28 ;  /* 0x000000a4bc1c723c */ /* 0x042fe4000000181c */
[----:B------:R-:W1:Y:S01]  /*7550*/  MUFU.TANH R201, R201 ;  /* 0x000000c900c97308 */ /* 0x000e620000002400 */
[----:B------:R-:W-:Y:S02]  /*7560*/  FMUL.FTZ R199, R15, c[0x0][0x320] ;  /* 0x0000c8000fc77a20 */ /* 0x000fe40000410000 */
[----:B------:R-:W-:Y:S02]  /*7570*/  FMUL.FTZ R173, R16, c[0x0][0x320] ;  /* 0x0000c80010ad7a20 */ /* 0x000fe40000410000 */
[----:B------:R-:W-:Y:S01]  /*7580*/  FMUL.FTZ R174, R17, c[0x0][0x320] ;  /* 0x0000c80011ae7a20 */ /* 0x000fe20000410000 */
[----:B------:R-:W-:Y:S04]  /*7590*/  HMMA.16816.F32 R32, R188, R166, R32 ;  /* 0x000000a6bc20723c */ /* 0x000fe80000001820 */
[----:B------:R-:W1:Y:S01]  /*75a0*/  MUFU.TANH R182, R182 ;  /* 0x000000b600b67308 */ /* 0x000e620000002400 */
[----:B------:R-:W-:Y:S02]  /*75b0*/  FMUL.FTZ R197, R18, c[0x0][0x320] ;  /* 0x0000c80012c57a20 */ /* 0x000fe40000410000 */
[----:B------:R-:W-:Y:S02]  /*75c0*/  FMUL.FTZ R193, R19, c[0x0][0x320] ;  /* 0x0000c80013c17a20 */ /* 0x000fe40000410000 */
[----:B------:R-:W-:Y:S03]  /*75d0*/  FMUL.FTZ R175, R20, c[0x0][0x320] ;  /* 0x0000c80014af7a20 */ /* 0x000fe60000410000 */
[----:B------:R-:W-:Y:S02]  /*75e0*/  FMUL.FTZ R178, R21, c[0x0][0x320] ;  /* 0x0000c80015b27a20 */ /* 0x000fe40000410000 */
        /* <DEDUP_REMOVED lines=16> */
[----:B------:R-:W-:Y:S03]  /*76f0*/  FMUL.FTZ R31, R35, c[0x0][0x320] ;  /* 0x0000c800231f7a20 */ /* 0x000fe60000410000 */
        /* <DEDUP_REMOVED lines=25> */
[----:B--234-:R-:W-:Y:S01]  /*7890*/  ISETP.NE.AND P1, PT, R236, 0x1, PT ;  /* 0x00000001ec00780c */ /* 0x01cfe20003f25270 */
[----:B------:R-:W-:Y:S01]  /*78a0*/  ULEA UR5, UR20, UR12, 0x6 ;  /* 0x0000000c14057291 */ /* 0x000fe2000f8e303f */
[----:B------:R-:W-:Y:S01]  /*78b0*/  IADD3 R22, -R250, 0x10, RZ ;  /* 0x00000010fa167810 */ /* 0x000fe20007ffe1ff */
[----:B------:R-:W-:Y:S01]  /*78c0*/  IMAD.MOV.U32 R237, RZ, RZ, RZ ;  /* 0x000000ffffed7224 */ /* 0x000fe200078e00ff */
[----:B------:R-:W-:Y:S01]  /*78d0*/  IADD3 R18, -R249, 0x10, RZ ;  /* 0x00000010f9127810 */ /* 0x000fe20007ffe1ff */
[C---:B------:R-:W-:Y:S01]  /*78e0*/  IMAD.SHL.U32 R172, R207.reuse, 0x2, RZ ;  /* 0x00000002cfac7824 */ /* 0x040fe200078e00ff */
[----:B------:R-:W-:Y:S01]  /*78f0*/  LOP3.LUT R22, R22, 0xf, RZ, 0xc0, !PT ;  /* 0x0000000f16167812 */ /* 0x000fe200078ec0ff */
[----:B------:R-:W-:Y:S01]  /*7900*/  IMAD.U32 R238, RZ, RZ, UR5 ;  /* 0x00000005ffee7e24 */ /* 0x000fe2000f8e00ff */
[----:B------:R-:W-:Y:S02]  /*7910*/  LOP3.LUT R18, R18, 0xf, RZ, 0xc0, !PT ;  /* 0x0000000f12127812 */ /* 0x000fe400078ec0ff */
[----:B------:R-:W-:Y:S02]  /*7920*/  IADD3 R16, -R248, 0x10, RZ ;  /* 0x00000010f8107810 */ /* 0x000fe40007ffe1ff */
[----:B------:R-:W-:Y:S02]  /*7930*/  IADD3 R238, R238, -0x40, R239 ;  /* 0xffffffc0eeee7810 */ /* 0x000fe40007ffe0ef */
[----:B------:R-:W-:Y:S02]  /*7940*/  LOP3.LUT R16, R16, 0xf, RZ, 0xc0, !PT ;  /* 0x0000000f10107812 */ /* 0x000fe400078ec0ff */
[----:B------:R-:W-:Y:S01]  /*7950*/  SHF.R.S32.HI R180, RZ, 0x1f, R207 ;  /* 0x0000001fffb47819 */ /* 0x000fe200000114cf */
[----:B------:R-:W-:Y:S03]  /*7960*/  @P1 IMAD.HI.U32 R6, R238, c[0x0][0x2bc], RZ ;  /* 0x0000af00ee061a27 */ /* 0x000fe600078e00ff */
[----:B------:R-:W-:Y:S01]  /*7970*/  SHF.L.U64.HI R180, R207, 0x1, R180 ;  /* 0x00000001cfb47819 */ /* 0x000fe200000102b4 */
[----:B------:R-:W-:Y:S01]  /*7980*/  IMAD.MOV.U32 R4, RZ, RZ, R238 ;  /* 0x000000ffff047224 */ /* 0x000fe200078e00ee */
[----:B------:R-:W-:Y:S04]  /*7990*/  @P1 SHF.R.U32.HI R4, RZ, c[0x0][0x2c0], R6 ;  /* 0x0000b000ff041a19 */ /* 0x000fe80000011606 */
[C---:B------:R-:W-:Y:S04]  /*79a0*/  @!P2 IADD3 R11, P0, R4.reuse, UR16, RZ ;  /* 0x00000010040bac10 */ /* 0x040fe8000ff1e0ff */
[----:B------:R-:W-:Y:S02]  /*79b0*/  @!P2 LEA.HI.X.SX32 R6, R4, UR8, 0x1, P0 ;  /* 0x000000080406ac11 */ /* 0x000fe400080f0eff */
[C---:B------:R-:W-:Y:S04]  /*79c0*/  @!P2 LEA R8, P0, R11.reuse, c[0x0][0x2a0], 0x2 ;  /* 0x0000a8000b08aa11 */ /* 0x040fe800078010ff */
[----:B------:R-:W-:Y:S01]  /*79d0*/  @!P2 LEA.HI.X R9, R11, c[0x0][0x2a4], R6, 0x2, P0 ;  /* 0x0000a9000b09aa11 */ /* 0x000fe200000f1406 */
[----:B------:R-:W-:Y:S01]  /*79e0*/  IMAD.MOV R11, RZ, RZ, -R4 ;  /* 0x000000ffff0b7224 */ /* 0x000fe200078e0a04 */
[----:B------:R-:W-:Y:S03]  /*79f0*/  SHF.L.U64.HI R6, R204, 0x1, R245 ;  /* 0x00000001cc067819 */ /* 0x000fe600000102f5 */
[----:B------:R2:W3:Y:S01]  /*7a00*/  @!P2 LDG.E R237, [R8.64] ;  /* 0x0000001208eda981 */ /* 0x0004e2000c1e1900 */
[----:B------:R-:W-:Y:S04]  /*7a10*/  IMAD R238, R11, c[0x0][0x2b8], R238 ;  /* 0x0000ae000bee7a24 */ /* 0x000fe800078e02ee */
[C---:B------:R-:W-:Y:S01]  /*7a20*/  IMAD.WIDE.U32 R12, R238.reuse, c[0x0][0x1e0], RZ ;  /* 0x00007800ee0c7a25 */ /* 0x040fe200078e00ff */
[----:B------:R-:W-:Y:S05]  /*7a30*/  SHF.R.S32.HI R11, RZ, 0x1f, R238 ;  /* 0x0000001fff0b7819 */ /* 0x000fea00000114ee */
[----:B------:R-:W-:Y:S04]  /*7a40*/  IMAD R11, R11, c[0x0][0x1e0], RZ ;  /* 0x000078000b0b7a24 */ /* 0x000fe800078e02ff */
[----:B------:R-:W-:Y:S04]  /*7a50*/  IMAD R11, R238, c[0x0][0x1e4], R11 ;  /* 0x00007900ee0b7a24 */ /* 0x000fe800078e020b */
[----:B------:R-:W-:Y:S02]  /*7a60*/  IMAD.IADD R13, R13, 0x1, R11 ;  /* 0x000000010d0d7824 */ /* 0x000fe400078e020b */
[----:B--2---:R-:W-:Y:S01]  /*7a70*/  IMAD.SHL.U32 R8, R205, 0x2, RZ ;  /* 0x00000002cd087824 */ /* 0x004fe200078e00ff */
[----:B---3--:R-:W-:Y:S01]  /*7a80*/  SHF.R.S32.HI R4, RZ, 0x1f, R237 ;  /* 0x0000001fff047819 */ /* 0x008fe200000114ed */
[C---:B------:R-:W-:Y:S04]  /*7a90*/  IMAD.WIDE.U32 R12, R237.reuse, c[0x0][0x1f0], R12 ;  /* 0x00007c00ed0c7a25 */ /* 0x040fe800078e000c */
[----:B------:R-:W-:Y:S01]  /*7aa0*/  IMAD R4, R4, c[0x0][0x1f0], RZ ;  /* 0x00007c0004047a24 */ /* 0x000fe200078e02ff */
[----:B------:R-:W-:Y:S03]  /*7ab0*/  IADD3 R9, P0, R12, UR14, RZ ;  /* 0x0000000e0c097c10 */ /* 0x000fe6000ff1e0ff */
[----:B------:R-:W-:Y:S05]  /*7ac0*/  IMAD R4, R237, c[0x0][0x1f4], R4 ;  /* 0x00007d00ed047a24 */ /* 0x000fea00078e0204 */
[----:B------:R-:W-:Y:S02]  /*7ad0*/  IADD3.X R4, R13, UR7, R4, P0, !PT ;  /* 0x000000070d047c10 */ /* 0x000fe400087fe404 */
[C---:B------:R-:W-:Y:S04]  /*7ae0*/  LEA R11, P0, R9.reuse, c[0x0][0x1c8], 0x1 ;  /* 0x00007200090b7a11 */ /* 0x040fe800078008ff */
[----:B------:R-:W-:Y:S01]  /*7af0*/  LEA.HI.X R10, R9, c[0x0][0x1cc], R4, 0x1, P0 ;  /* 0x00007300090a7a11 */ /* 0x000fe200000f0c04 */
[----:B------:R-:W2:Y:S01]  /*7b00*/  SHFL.IDX PT, R13, R11, 0x1, 0x181f ;  /* 0x00381f000b0d7f89 */ /* 0x000ea200000e0000 */
[----:B------:R-:W-:Y:S01]  /*7b10*/  IMAD.SHL.U32 R4, R204, 0x2, RZ ;  /* 0x00000002cc047824 */ /* 0x000fe200078e00ff */
[----:B------:R-:W-:Y:S02]  /*7b20*/  SHF.L.U64.HI R9, R205, 0x1, R246 ;  /* 0x00000001cd097819 */ /* 0x000fe400000102f6 */
[----:B------:R-:W3:Y:S04]  /*7b30*/  SHFL.IDX PT, R15, R10, 0x1, 0x181f ;  /* 0x00381f000a0f7f89 */ /* 0x000ee800000e0000 */
[----:B------:R-:W4:Y:S04]  /*7b40*/  SHFL.IDX PT, R11, R11, RZ, 0x181f ;  /* 0x00181fff0b0b7589 */ /* 0x000f2800000e0000 */
[----:B------:R-:W5:Y:S01]  /*7b50*/  SHFL.IDX PT, R21, R10, RZ, 0x181f ;  /* 0x00181fff0a157589 */ /* 0x000f6200000e0000 */
[----:B--2---:R-:W-:Y:S04]  /*7b60*/  IADD3 R22, P1, P0, R22, R13, R251 ;  /* 0x0000000d16167210 */ /* 0x004fe8000783e0fb */
[----:B---3--:R-:W-:Y:S02]  /*7b70*/  IADD3.X R23, RZ, R15, R252, P1, P0 ;  /* 0x0000000fff177210 */ /* 0x008fe40000fe04fc */
[----:B------:R-:W-:Y:S04]  /*7b80*/  IADD3 R18, P1, P0, R18, R13, R8 ;  /* 0x0000000d12127210 */ /* 0x000fe8000783e008 */
[--C-:B------:R-:W-:Y:S02]  /*7b90*/  IADD3.X R19, RZ, R15, R9.reuse, P1, P0 ;  /* 0x0000000fff137210 */ /* 0x100fe40000fe0409 */
[----:B------:R-:W-:Y:S04]  /*7ba0*/  IADD3 R16, P1, P0, R16, R13, R4 ;  /* 0x0000000d10107210 */ /* 0x000fe8000783e004 */
[--C-:B------:R-:W-:Y:S02]  /*7bb0*/  IADD3.X R17, RZ, R15, R6.reuse, P1, P0 ;  /* 0x0000000fff117210 */ /* 0x100fe40000fe0406 */
[----:B----4-:R-:W-:Y:S05]  /*7bc0*/  IADD3 R8, P0, R11, R8, RZ ;  /* 0x000000080b087210 */ /* 0x010fea0007f1e0ff */
[----:B-----5:R-:W-:Y:S01]  /*7bd0*/  IMAD.X R9, R21, 0x1, R9, P0 ;  /* 0x0000000115097824 */ /* 0x020fe200000e0609 */
[----:B------:R-:W-:Y:S05]  /*7be0*/  IADD3 R24, P0, R11, R4, RZ ;  /* 0x000000040b187210 */ /* 0x000fea0007f1e0ff */
[----:B------:R-:W-:Y:S01]  /*7bf0*/  IMAD.X R25, R21, 0x1, R6, P0 ;  /* 0x0000000115197824 */ /* 0x000fe200000e0606 */
[-C--:B------:R-:W-:Y:S05]  /*7c00*/  IADD3 R26, P0, R11, R172.reuse, RZ ;  /* 0x000000ac0b1a7210 */ /* 0x080fea0007f1e0ff */
[----:B------:R-:W-:Y:S01]  /*7c10*/  IMAD.X R27, R21, 0x1, R180, P0 ;  /* 0x00000001151b7824 */ /* 0x000fe200000e06b4 */
[----:B------:R-:W-:Y:S04]  /*7c20*/  IADD3 R20, P0, R11, R251, RZ ;  /* 0x000000fb0b147210 */ /* 0x000fe80007f1e0ff */
[----:B------:R2:W-:Y:S01]  /*7c30*/  LDGSTS.E.BYPASS.LTC128B.128 [R235+0x8100], [R26.64], !P3 ;  /* 0x081000001aeb7fae */ /* 0x0005e2000d901d52 */
        /* <DEDUP_REMOVED lines=15> */
.L_x_1987:
[----:B--234-:R-:W-:Y:S01]  /*7d30*/  IMAD.MOV.U32 R15, RZ, RZ, R240 ;  /* 0x000000ffff0f7224 */ /* 0x01cfe200078e00f0 */
[----:B------:R-:W-:Y:S01]  /*7d40*/  PLOP3.LUT P0, PT, PT, PT, UP1, 0x80, 0x0 ;  /* 0x000000000000781c */ /* 0x000fe20003f0f018 */
[----:B------:R-:W0:Y:S01]  /*7d50*/  LDGDEPBAR ;  /* 0x00000000000079af */ /* 0x000e220000000000 */
[----:B------:R-:W-:Y:S01]  /*7d60*/  USHF.L.U32 UR5, UR20, 0x6, URZ ;  /* 0x0000000614057899 */ /* 0x000fe2000800063f */
[----:B------:R-:W-:Y:S10]  /*7d70*/  IMAD.MOV.U32 R6, RZ, RZ, c[0x0][0x2ac] ;  /* 0x0000ab00ff067624 */ /* 0x000ff400078e00ff */
[----:B------:R-:W-:Y:S01]  /*7d80*/  @P0 IMAD.HI.U32 R4, R240, c[0x0][0x2c8], RZ ;  /* 0x0000b200f0040a27 */ /* 0x000fe200078e00ff */
[----:B------:R-:W-:Y:S11]  /*7d90*/  PLOP3.LUT P0, PT, PT, PT, UP1, 0x80, 0x0 ;  /* 0x000000000000781c */ /* 0x000ff60003f0f018 */
[----:B------:R-:W-:Y:S02]  /*7da0*/  @!UPT UIADD3 URZ, URZ, URZ, URZ ;  /* 0x0000003f3f3ff290 */ /* 0x000fe4000fffe03f */
[----:B------:R-:W-:Y:S01]  /*7db0*/  @P0 SHF.R.U32.HI R15, RZ, c[0x0][0x2cc], R4 ;  /* 0x0000b300ff0f0a19 */ /* 0x000fe20000011604 */
[----:B------:R-:W-:Y:S01]  /*7dc0*/  IMAD.U32 R4, RZ, RZ, UR5 ;  /* 0x00000005ff047e24 */ /* 0x000fe2000f8e00ff */
[----:B------:R-:W-:Y:S03]  /*7dd0*/  PLOP3.LUT P0, PT, PT, PT, UP0, 0x40, 0x0 ;  /* 0x000000000000781c */ /* 0x000fe60003f0e808 */
[----:B------:R-:W2:Y:S01]  /*7de0*/  SHFL.IDX PT, R8, R15, RZ, 0x1c1f ;  /* 0x001c1fff0f087589 */ /* 0x000ea200000e0000 */
[----:B------:R-:W-:Y:S05]  /*7df0*/  IADD3 R9, -R241, 0x1, -R4 ;  /* 0x00000001f1097810 */ /* 0x000fea0007ffe904 */
[----:B------:R-:W-:Y:S05]  /*7e00*/  IMAD R9, R6, c[0x0][0x1d0], R9 ;  /* 0x0000740006097a24 */ /* 0x000fea00078e0209 */
[----:B------:R-:W-:Y:S04]  /*7e10*/  IADD3 R9, R9, -c[0x0][0x168], RZ ;  /* 0x80005a0009097a10 */ /* 0x000fe80007ffe0ff */
[C---:B------:R-:W-:Y:S02]  /*7e20*/  IADD3 R11, R9.reuse, c[0x0][0x328], RZ ;  /* 0x0000ca00090b7a10 */ /* 0x040fe40007ffe0ff */
[----:B------:R-:W-:Y:S03]  /*7e30*/  IADD3 R9, R9, UR11, RZ ;  /* 0x0000000b09097c10 */ /* 0x000fe6000fffe0ff */
[--C-:B--2---:R-:W-:Y:S02]  /*7e40*/  IMAD.IADD R14, R11, 0x1, R8.reuse ;  /* 0x000000010b0e7824 */ /* 0x104fe400078e0208 */
        /* <DEDUP_REMOVED lines=17> */
.L_x_1990:
[----:B------:R-:W-:Y:S04]  /*7f60*/  MOV R6, c[0x0][0x32c] ;  /* 0x0000cb0000067a02 */ /* 0x000fe80000000f00 */
[----:B------:R-:W-:Y:S11]  /*7f70*/  ISETP.NE.AND P0, PT, R6, 0x1, PT ;  /* 0x000000010600780c */ /* 0x000ff60003f05270 */
[----:B------:R-:W-:Y:S02]  /*7f80*/  @!UPT UIADD3 URZ, URZ, URZ, URZ ;  /* 0x0000003f3f3ff290 */ /* 0x000fe4000fffe03f */
[----:B------:R-:W-:Y:S05]  /*7f90*/  @P0 IMAD.HI.U32 R6, R17, c[0x0][0x330], RZ ;  /* 0x0000cc0011060a27 */ /* 0x000fea00078e00ff */
[----:B------:R-:W-:Y:S02]  /*7fa0*/  @P0 SHF.R.U32.HI R17, RZ, c[0x0][0x334], R6 ;  /* 0x0000cd00ff110a19 */ /* 0x000fe40000011606 */
.L_x_1991:
[----:B------:R-:W-:Y:S05]  /*7fb0*/  BSYNC B0 ;  /* 0x0000000000007941 */ /* 0x000fea0003800000 */
.L_x_1989:
[----:B------:R-:W-:Y:S04]  /*7fc0*/  IMAD R6, R17, c[0x0][0x32c], -R4 ;  /* 0x0000cb0011067a24 */ /* 0x000fe800078e0a04 */
[----:B------:R-:W-:Y:S05]  /*7fd0*/  IMAD.IADD R6, R6, 0x1, -R241 ;  /* 0x0000000106067824 */ /* 0x000fea00078e0af1 */
[----:B------:R-:W-:Y:S02]  /*7fe0*/  IADD3 R17, R6, c[0x0][0x32c], RZ ;  /* 0x0000cb0006117a10 */ /* 0x000fe40007ffe0ff */
[----:B------:R-:W-:Y:S02]  /*7ff0*/  IMNMX R13, R13, R6, !PT ;  /* 0x000000060d0d7217 */ /* 0x000fe40007800200 */
[----:B------:R-:W-:Y:S02]  /*8000*/  IMNMX R14, R14, R17, PT ;  /* 0x000000110e0e7217 */ /* 0x000fe40003800200 */
.L_x_1988:
[----:B------:R-:W-:Y:S01]  /*8010*/  UISETP.GT.AND UP2, UPT, UR20, -0x1, UPT ;  /* 0xffffffff1400788c */ /* 0x000fe2000bf44270 */
[----:B------:R-:W2:Y:S05]  /*8020*/  SHFL.IDX PT, R16, R15, 0x1, 0x1c1f ;  /* 0x003c1f000f107f89 */ /* 0x000eaa00000e0000 */
[----:B------:R-:W-:Y:S04]  /*8030*/  PLOP3.LUT P0, PT, PT, PT, UP2, 0x80, 0x0 ;  /* 0x000000000000781c */ /* 0x000fe80003f0f028 */
[C---:B------:R-:W-:Y:S04]  /*8040*/  ISETP.GT.AND P0, PT, R13.reuse, RZ, P0 ;  /* 0x000000ff0d00720c */ /* 0x040fe80000704270 */
[----:B------:R-:W-:Y:S04]  /*8050*/  ISETP.LT.OR P0, PT, R14, 0x1, P0 ;  /* 0x000000010e00780c */ /* 0x000fe80000701670 */
[----:B------:R-:W-:Y:S02]  /*8060*/  FSEL R12, R200, -INF , !P0 ;  /* 0xff800000c80c7808 */ /* 0x000fe40004000000 */
[----:B------:R-:W-:Y:S04]  /*8070*/  PLOP3.LUT P0, PT, PT, PT, UP2, 0x80, 0x0 ;  /* 0x000000000000781c */ /* 0x000fe80003f0f028 */
[C---:B------:R-:W-:Y:S04]  /*8080*/  ISETP.GT.AND P0, PT, R13.reuse, 0x1, P0 ;  /* 0x000000010d00780c */ /* 0x040fe80000704270 */
[----:B------:R-:W-:Y:S04]  /*8090*/  ISETP.LT.OR P0, PT, R14, 0x2, P0 ;  /* 0x000000020e00780c */ /* 0x000fe80000701670 */
[----:B------:R-:W-:Y:S02]  /*80a0*/  FSEL R10, R202, -INF , !P0 ;  /* 0xff800000ca0a7808 */ /* 0x000fe40004000000 */
[----:B------:R-:W-:Y:S04]  /*80b0*/  PLOP3.LUT P0, PT, PT, PT, UP2, 0x80, 0x0 ;  /* 0x000000000000781c */ /* 0x000fe80003f0f028 */
[C---:B------:R-:W-:Y:S04]  /*80c0*/  ISETP.GT.AND P0, PT, R13.reuse, 0x8, P0 ;  /* 0x000000080d00780c */ /* 0x040fe80000704270 */
[----:B------:R-:W-:Y:S04]  /*80d0*/  ISETP.LT.OR P0, PT, R14, 0x9, P0 ;  /* 0x000000090e00780c */ /* 0x000fe80000701670 */
[----:B-1----:R-:W-:Y:S02]  /*80e0*/  FSEL R8, R182, -INF , !P0 ;  /* 0xff800000b6087808 */ /* 0x002fe40004000000 */
        /* <DEDUP_REMOVED lines=31> */
[----:B------:R-:W-:Y:S01]  /*82e0*/  FSEL R184, R5, -INF , !P0 ;  /* 0xff80000005b87808 */ /* 0x000fe20004000000 */
[--C-:B--2---:R-:W-:Y:S01]  /*82f0*/  IMAD.IADD R5, R11, 0x1, R16.reuse ;  /* 0x000000010b057824 */ /* 0x104fe200078e0210 */
        /* <DEDUP_REMOVED lines=21> */
[----:B------:R-:W-:Y:S11]  /*8450*/  PLOP3.LUT P0, PT, PT, PT, UP0, 0x40, 0x0 ;  /* 0x000000000000781c */ /* 0x000ff60003f0e808 */
[----:B------:R-:W-:Y:S02]  /*8460*/  @!UPT UIADD3 URZ, URZ, URZ, URZ ;  /* 0x0000003f3f3ff290 */ /* 0x000fe4000fffe03f */
        /* <DEDUP_REMOVED lines=16> */
.L_x_1994:
[----:B------:R-:W-:Y:S04]  /*8570*/  MOV R9, 0x1 ;  /* 0x0000000100097802 */ /* 0x000fe80000000f00 */
[----:B------:R-:W-:Y:S11]  /*8580*/  ISETP.NE.AND P0, PT, R9, c[0x0][0x32c], PT ;  /* 0x0000cb0009007a0c */ /* 0x000ff60003f05270 */
[----:B------:R-:W-:Y:S02]  /*8590*/  @!UPT UIADD3 URZ, URZ, URZ, URZ ;  /* 0x0000003f3f3ff290 */ /* 0x000fe4000fffe03f */
[----:B------:R-:W-:Y:S05]  /*85a0*/  @P0 IMAD.HI.U32 R9, R11, c[0x0][0x330], RZ ;  /* 0x0000cc000b090a27 */ /* 0x000fea00078e00ff */
[----:B------:R-:W-:Y:S02]  /*85b0*/  @P0 SHF.R.U32.HI R11, RZ, c[0x0][0x334], R9 ;  /* 0x0000cd00ff0b0a19 */ /* 0x000fe40000011609 */
.L_x_1995:
[----:B------:R-:W-:Y:S05]  /*85c0*/  BSYNC B0 ;  /* 0x0000000000007941 */ /* 0x000fea0003800000 */
.L_x_1993:
[----:B------:R-:W-:Y:S04]  /*85d0*/  IMAD R4, R11, c[0x0][0x32c], -R4 ;  /* 0x0000cb000b047a24 */ /* 0x000fe800078e0a04 */
[----:B------:R-:W-:Y:S05]  /*85e0*/  IMAD.IADD R14, R4, 0x1, -R241 ;  /* 0x00000001040e7824 */ /* 0x000fea00078e0af1 */
[----:B------:R-:W-:Y:S02]  /*85f0*/  IADD3 R4, R14, c[0x0][0x32c], RZ ;  /* 0x0000cb000e047a10 */ /* 0x000fe40007ffe0ff */
[----:B------:R-:W-:Y:S02]  /*8600*/  IMNMX R7, R7, R14, !PT ;  /* 0x0000000e07077217 */ /* 0x000fe40007800200 */
[----:B------:R-:W-:Y:S02]  /*8610*/  IMNMX R5, R5, R4, PT ;  /* 0x0000000405057217 */ /* 0x000fe40003800200 */
.L_x_1992:
[----:B------:R-:W-:Y:S01]  /*8620*/  PLOP3.LUT P0, PT, PT, PT, UP2, 0x80, 0x0 ;  /* 0x000000000000781c */ /* 0x000fe20003f0f028 */
[----:B------:R-:W-:Y:S01]  /*8630*/  LDSM.16.MT88.4 R20, [R226+0x100] ;  /* 0x00010000e214783b */ /* 0x000fe20000004200 */
[----:B------:R-:W-:Y:S02]  /*8640*/  FMNMX.FTZ R17, R12, R3, !PT ;  /* 0x000000030c117209 */ /* 0x000fe40007810000 */
[----:B------:R-:W-:Y:S02]  /*8650*/  ISETP.GT.AND P0, PT, R7, RZ, P0 ;  /* 0x000000ff0700720c */ /* 0x000fe40000704270 */
[----:B------:R-:W-:Y:S02]  /*8660*/  FMNMX.FTZ R17, R10, R17, !PT ;  /* 0x000000110a117209 */ /* 0x000fe40007810000 */
[----:B------:R-:W-:Y:S02]  /*8670*/  ISETP.LT.OR P0, PT, R5, 0x1, P0 ;  /* 0x000000010500780c */ /* 0x000fe40000701670 */
[----:B------:R-:W-:Y:S02]  /*8680*/  FMNMX.FTZ R17, R8, R17, !PT ;  /* 0x0000001108117209 */ /* 0x000fe40007810000 */
[----:B------:R-:W-:Y:S02]  /*8690*/  FSEL R15, R0, -INF , !P0 ;  /* 0xff800000000f7808 */ /* 0x000fe40004000000 */
[----:B------:R-:W-:Y:S02]  /*86a0*/  PLOP3.LUT P0, PT, PT, PT, UP2, 0x80, 0x0 ;  /* 0x000000000000781c */ /* 0x000fe40003f0f028 */
[----:B------:R-:W-:Y:S02]  /*86b0*/  FMNMX.FTZ R17, R6, R17, !PT ;  /* 0x0000001106117209 */ /* 0x000fe40007810000 */
[----:B------:R-:W-:Y:S02]  /*86c0*/  ISETP.GT.AND P0, PT, R7, 0x1, P0 ;  /* 0x000000010700780c */ /* 0x000fe40000704270 */
        /* <DEDUP_REMOVED lines=42> */
[----:B------:R-:W-:Y:S01]  /*8970*/  FMNMX.FTZ R4, R203, R4, !PT ;  /* 0x00000004cb047209 */ /* 0x000fe20007810000 */
[----:B------:R-:W1:Y:S01]  /*8980*/  SHFL.BFLY PT, R17, R0, 0x2, 0x1f ;  /* 0x0c401f0000117f89 */ /* 0x000e6200000e0000 */
[----:B------:R-:W-:Y:S04]  /*8990*/  ISETP.LT.OR P0, PT, R5, 0x1a, P0 ;  /* 0x0000001a0500780c */ /* 0x000fe80000701670 */
[----:B------:R-:W-:Y:S02]  /*89a0*/  FSEL R201, R193, -INF , !P0 ;  /* 0xff800000c1c97808 */ /* 0x000fe40004000000 */
[----:B------:R-:W-:Y:S02]  /*89b0*/  PLOP3.LUT P0, PT, PT, PT, UP2, 0x80, 0x0 ;  /* 0x000000000000781c */ /* 0x000fe40003f0f028 */
[----:B------:R-:W-:Y:S02]  /*89c0*/  FMNMX.FTZ R4, R201, R4, !PT ;  /* 0x00000004c9047209 */ /* 0x000fe40007810000 */
[----:B------:R-:W-:Y:S04]  /*89d0*/  ISETP.GT.AND P0, PT, R7, 0x20, P0 ;  /* 0x000000200700780c */ /* 0x000fe80000704270 */
[----:B------:R-:W-:Y:S04]  /*89e0*/  ISETP.LT.OR P0, PT, R5, 0x21, P0 ;  /* 0x000000210500780c */ /* 0x000fe80000701670 */
[----:B------:R-:W-:Y:S02]  /*89f0*/  FSEL R187, R170, -INF , !P0 ;  /* 0xff800000aabb7808 */ /* 0x000fe40004000000 */
[----:B------:R-:W-:Y:S02]  /*8a00*/  PLOP3.LUT P0, PT, PT, PT, UP2, 0x80, 0x0 ;  /* 0x000000000000781c */ /* 0x000fe40003f0f028 */
[----:B------:R-:W-:Y:S02]  /*8a10*/  FMNMX.FTZ R4, R187, R4, !PT ;  /* 0x00000004bb047209 */ /* 0x000fe40007810000 */
[----:B------:R-:W-:Y:S02]  /*8a20*/  ISETP.GT.AND P0, PT, R7, 0x21, P0 ;  /* 0x000000210700780c */ /* 0x000fe40000704270 */
[----:B-1----:R-:W-:Y:S02]  /*8a30*/  FMNMX.FTZ R17, R0, R17, !PT ;  /* 0x0000001100117209 */ /* 0x002fe40007810000 */
        /* <DEDUP_REMOVED lines=24> */
[----:B------:R-:W-:Y:S01]  /*8bc0*/  ISETP.GT.AND P0, PT, R7, 0x38, P0 ;  /* 0x000000380700780c */ /* 0x000fe20000704270 */
[----:B------:R-:W1:Y:S03]  /*8bd0*/  SHFL.BFLY PT, R14, R17, 0x1, 0x1f ;  /* 0x0c201f00110e7f89 */ /* 0x000e6600000e0000 */
[----:B------:R-:W-:Y:S04]  /*8be0*/  ISETP.LT.OR P0, PT, R5, 0x39, P0 ;  /* 0x000000390500780c */ /* 0x000fe80000701670 */
[----:B------:R-:W-:Y:S02]  /*8bf0*/  FSEL R173, R33, -INF , !P0 ;  /* 0xff80000021ad7808 */ /* 0x000fe40004000000 */
[----:B------:R-:W-:Y:S01]  /*8c00*/  PLOP3.LUT P0, PT, PT, PT, UP2, 0x80, 0x0 ;  /* 0x000000000000781c */ /* 0x000fe20003f0f028 */
[----:B------:R-:W-:Y:S01]  /*8c10*/  UISETP.GT.AND UP2, UPT, UR20, UR4, UPT ;  /* 0x000000041400728c */ /* 0x000fe2000bf44270 */
[----:B------:R-:W-:Y:S01]  /*8c20*/  FMNMX.FTZ R0, R173, R0, !PT ;  /* 0x00000000ad007209 */ /* 0x000fe20007810000 */
[----:B------:R-:W-:Y:S01]  /*8c30*/  UIADD3 UR20, UR20, -0x1, URZ ;  /* 0xffffffff14147890 */ /* 0x000fe2000fffe03f */
[----:B------:R-:W-:Y:S04]  /*8c40*/  ISETP.GT.AND P0, PT, R7, 0x39, P0 ;  /* 0x000000390700780c */ /* 0x000fe80000704270 */
[----:B------:R-:W-:Y:S04]  /*8c50*/  ISETP.LT.OR P0, PT, R5, 0x3a, P0 ;  /* 0x0000003a0500780c */ /* 0x000fe80000701670 */
[----:B------:R-:W-:Y:S02]  /*8c60*/  FSEL R165, R31, -INF , !P0 ;  /* 0xff8000001fa57808 */ /* 0x000fe40004000000 */
[----:B------:R-:W-:Y:S02]  /*8c70*/  LDSM.16.MT88.4 R28, [R225+0x100] ;  /* 0x00010000e11c783b */ /* 0x000fe40000004200 */
[----:B------:R-:W-:Y:S02]  /*8c80*/  FMNMX.FTZ R4, R165, R0, !PT ;  /* 0x00000000a5047209 */ /* 0x000fe40007810000 */
[----:B-1----:R-:W-:Y:S04]  /*8c90*/  FMNMX.FTZ R0, R17, R14, !PT ;  /* 0x0000000e11007209 */ /* 0x002fe80007810000 */
[----:B------:R-:W1:Y:S01]  /*8ca0*/  SHFL.BFLY PT, R7, R4, 0x2, 0x1f ;  /* 0x0c401f0004077f89 */ /* 0x000e6200000e0000 */
[C---:B------:R-:W-:Y:S01]  /*8cb0*/  FMUL.FTZ R179, R0.reuse, c[0x0][0x2d0] ;  /* 0x0000b40000b37a20 */ /* 0x040fe20000410000 */
[----:B------:R-:W-:Y:S04]  /*8cc0*/  FSETP.NEU.FTZ.AND P0, PT, R0, -INF , PT ;  /* 0xff8000000000780b */ /* 0x000fe80003f1d000 */
[----:B------:R-:W-:Y:S05]  /*8cd0*/  FSEL R179, R179, RZ, P0 ;  /* 0x000000ffb3b37208 */ /* 0x000fea0000000000 */
[--C-:B------:R-:W-:Y:S02]  /*8ce0*/  FFMA.FTZ R188, R12, c[0x0][0x2d0], -R179.reuse ;  /* 0x0000b4000cbc7a23 */ /* 0x100fe400000108b3 */
[--C-:B------:R-:W-:Y:S02]  /*8cf0*/  FFMA.FTZ R167, R10, c[0x0][0x2d0], -R179.reuse ;  /* 0x0000b4000aa77a23 */ /* 0x100fe400000108b3 */
[--C-:B------:R-:W-:Y:S02]  /*8d00*/  FFMA.FTZ R166, R8, c[0x0][0x2d0], -R179.reuse ;  /* 0x0000b40008a67a23 */ /* 0x100fe400000108b3 */
[--C-:B------:R-:W-:Y:S01]  /*8d10*/  FFMA.FTZ R189, R6, c[0x0][0x2d0], -R179.reuse ;  /* 0x0000b40006bd7a23 */ /* 0x100fe200000108b3 */
[----:B------:R-:W-:Y:S01]  /*8d20*/  MUFU.EX2 R188, R188 ;  /* 0x000000bc00bc7308 */ /* 0x000fe20000000800 */
[--C-:B------:R-:W-:Y:S02]  /*8d30*/  FFMA.FTZ R176, R176, c[0x0][0x2d0], -R179.reuse ;  /* 0x0000b400b0b07a23 */ /* 0x100fe400000108b3 */
[--C-:B------:R-:W-:Y:S02]  /*8d40*/  FFMA.FTZ R194, R194, c[0x0][0x2d0], -R179.reuse ;  /* 0x0000b400c2c27a23 */ /* 0x100fe400000108b3 */
[--C-:B------:R-:W-:Y:S01]  /*8d50*/  FFMA.FTZ R195, R195, c[0x0][0x2d0], -R179.reuse ;  /* 0x0000b400c3c37a23 */ /* 0x100fe200000108b3 */
[----:B-1----:R-:W-:Y:S01]  /*8d60*/  FMNMX.FTZ R5, R4, R7, !PT ;  /* 0x0000000704057209 */ /* 0x002fe20007810000 */
[--C-:B------:R-:W-:Y:S01]  /*8d70*/  FFMA.FTZ R196, R196, c[0x0][0x2d0], -R179.reuse ;  /* 0x0000b400c4c47a23 */ /* 0x100fe200000108b3 */
[----:B------:R-:W-:Y:S01]  /*8d80*/  FSEL R4, R0, RZ, P0 ;  /* 0x000000ff00047208 */ /* 0x000fe20000000000 */
[--C-:B------:R-:W-:Y:S01]  /*8d90*/  FFMA.FTZ R197, R200, c[0x0][0x2d0], -R179.reuse ;  /* 0x0000b400c8c57a23 */ /* 0x100fe200000108b3 */
[----:B------:R-:W1:Y:S01]  /*8da0*/  MUFU.EX2 R167, R167 ;  /* 0x000000a700a77308 */ /* 0x000e620000000800 */
[----:B------:R-:W2:Y:S01]  /*8db0*/  SHFL.BFLY PT, R164, R5, 0x1, 0x1f ;  /* 0x0c201f0005a47f89 */ /* 0x000ea200000e0000 */
[----:B------:R-:W-:Y:S02]  /*8dc0*/  FFMA.FTZ R184, R184, c[0x0][0x2d0], -R179 ;  /* 0x0000b400b8b87a23 */ /* 0x000fe400000108b3 */
[----:B------:R-:W-:Y:S02]  /*8dd0*/  FADD.FTZ R3, -R4, R3 ;  /* 0x0000000304037221 */ /* 0x000fe40000010100 */
[--C-:B------:R-:W-:Y:S02]  /*8de0*/  FFMA.FTZ R202, R202, c[0x0][0x2d0], -R179.reuse ;  /* 0x0000b400caca7a23 */ /* 0x100fe400000108b3 */
[----:B------:R-:W-:Y:S02]  /*8df0*/  FMUL.FTZ R6, R3, c[0x0][0x2d0] ;  /* 0x0000b40003067a20 */ /* 0x000fe40000410000 */
[----:B------:R-:W-:Y:S01]  /*8e00*/  MUFU.EX2 R166, R166 ;  /* 0x000000a600a67308 */ /* 0x000fe20000000800 */
[--C-:B------:R-:W-:Y:S02]  /*8e10*/  FFMA.FTZ R182, R182, c[0x0][0x2d0], -R179.reuse ;  /* 0x0000b400b6b67a23 */ /* 0x100fe400000108b3 */
[--C-:B------:R-:W-:Y:S02]  /*8e20*/  FFMA.FTZ R180, R180, c[0x0][0x2d0], -R179.reuse ;  /* 0x0000b400b4b47a23 */ /* 0x100fe400000108b3 */
[--C-:B------:R-:W-:Y:S05]  /*8e30*/  FFMA.FTZ R178, R178, c[0x0][0x2d0], -R179.reuse ;  /* 0x0000b400b2b27a23 */ /* 0x100fea00000108b3 */
[----:B------:R-:W3:Y:S01]  /*8e40*/  MUFU.EX2 R3, R6 ;  /* 0x0000000600037308 */ /* 0x000ee20000000800 */
[----:B-1----:R-:W-:Y:S02]  /*8e50*/  F2FP.PACK_AB R168, R167, R188 ;  /* 0x000000bca7a8723e */ /* 0x002fe400000000ff */
[----:B--2---:R-:W-:Y:S04]  /*8e60*/  FMNMX.FTZ R164, R164, R5, !PT ;  /* 0x00000005a4a47209 */ /* 0x004fe80007810000 */
[C---:B------:R-:W-:Y:S01]  /*8e70*/  FSETP.NEU.FTZ.AND P0, PT, R164.reuse, -INF , PT ;  /* 0xff800000a400780b */ /* 0x040fe20003f1d000 */
[C---:B------:R-:W-:Y:S02]  /*8e80*/  FMUL.FTZ R172, R164.reuse, c[0x0][0x2d0] ;  /* 0x0000b400a4ac7a20 */ /* 0x040fe40000410000 */
[----:B------:R-:W1:Y:S01]  /*8e90*/  MUFU.EX2 R189, R189 ;  /* 0x000000bd00bd7308 */ /* 0x000e620000000800 */
[----:B------:R-:W-:Y:S02]  /*8ea0*/  FSEL R5, R164, RZ, P0 ;  /* 0x000000ffa4057208 */ /* 0x000fe40000000000 */
[----:B------:R-:W-:Y:S02]  /*8eb0*/  FSEL R172, R172, RZ, P0 ;  /* 0x000000ffacac7208 */ /* 0x000fe40000000000 */
[----:B------:R-:W-:Y:S01]  /*8ec0*/  PLOP3.LUT P0, PT, PT, PT, UP2, 0x80, 0x0 ;  /* 0x000000000000781c */ /* 0x000fe20003f0f028 */
[----:B------:R-:W-:Y:S02]  /*8ed0*/  FADD.FTZ R5, -R5, R2 ;  /* 0x0000000205057221 */ /* 0x000fe40000010100 */
[--C-:B------:R-:W-:Y:S02]  /*8ee0*/  FFMA.FTZ R193, R15, c[0x0][0x2d0], -R172.reuse ;  /* 0x0000b4000fc17a23 */ /* 0x100fe400000108ac */
[----:B------:R-:W-:Y:S01]  /*8ef0*/  MUFU.EX2 R194, R194 ;  /* 0x000000c200c27308 */ /* 0x000fe20000000800 */
[--C-:B------:R-:W-:Y:S02]  /*8f00*/  FFMA.FTZ R192, R13, c[0x0][0x2d0], -R172.reuse ;  /* 0x0000b4000dc07a23 */ /* 0x100fe400000108ac */
[----:B------:R-:W2:Y:S01]  /*8f10*/  LDSM.16.MT88.4 R12, [R231+0x100] ;  /* 0x00010000e70c783b */ /* 0x000ea20000004200 */
[--C-:B------:R-:W-:Y:S02]  /*8f20*/  FFMA.FTZ R191, R11, c[0x0][0x2d0], -R172.reuse ;  /* 0x0000b4000bbf7a23 */ /* 0x100fe400000108ac */
[--C-:B------:R-:W-:Y:S02]  /*8f30*/  FFMA.FTZ R190, R9, c[0x0][0x2d0], -R172.reuse ;  /* 0x0000b40009be7a23 */ /* 0x100fe400000108ac */
[----:B------:R-:W-:Y:S02]  /*8f40*/  FMUL.FTZ R2, R5, c[0x0][0x2d0] ;  /* 0x0000b40005027a20 */ /* 0x000fe40000410000 */
[----:B------:R-:W-:Y:S01]  /*8f50*/  MUFU.EX2 R193, R193 ;  /* 0x000000c100c17308 */ /* 0x000fe20000000800 */
[C---:B---3--:R-:W-:Y:S02]  /*8f60*/  FMUL.FTZ R4, R3.reuse, R160 ;  /* 0x000000a003047220 */ /* 0x048fe40000410000 */
[----:B------:R-:W-:Y:S01]  /*8f70*/  FMUL.FTZ R5, R3, R161 ;  /* 0x000000a103057220 */ /* 0x000fe20000410000 */
[----:B-1----:R-:W-:Y:S01]  /*8f80*/  F2FP.PACK_AB R170, R189, R166 ;  /* 0x000000a6bdaa723e */ /* 0x002fe200000000ff */
        /* <DEDUP_REMOVED lines=8> */
[----:B------:R-:W-:Y:S01]  /*9010*/  FMUL.FTZ R33, R3, R133 ;  /* 0x0000008503217220 */ /* 0x000fe20000410000 */
[----:B------:R-:W3:Y:S01]  /*9020*/  MUFU.EX2 R192, R192 ;  /* 0x000000c000c07308 */ /* 0x000ee20000000800 */
[--C-:B------:R-:W-:Y:S02]  /*9030*/  FFMA.FTZ R177, R177, c[0x0][0x2d0], -R172.reuse ;  /* 0x0000b400b1b17a23 */ /* 0x100fe400000108ac */
[C---:B------:R-:W-:Y:S02]  /*9040*/  FMUL.FTZ R36, R3.reuse, R36 ;  /* 0x0000002403247220 */ /* 0x040fe40000410000 */
[C---:B------:R-:W-:Y:S02]  /*9050*/  FMUL.FTZ R37, R3.reuse, R37 ;  /* 0x0000002503257220 */ /* 0x040fe40000410000 */
[C---:B------:R-:W-:Y:S02]  /*9060*/  FMUL.FTZ R40, R3.reuse, R40 ;  /* 0x0000002803287220 */ /* 0x040fe40000410000 */
[C---:B------:R-:W-:Y:S01]  /*9070*/  FMUL.FTZ R41, R3.reuse, R41 ;  /* 0x0000002903297220 */ /* 0x040fe20000410000 */
[----:B------:R-:W-:Y:S01]  /*9080*/  MUFU.EX2 R191, R191 ;  /* 0x000000bf00bf7308 */ /* 0x000fe20000000800 */
[C---:B------:R-:W-:Y:S02]  /*9090*/  FMUL.FTZ R44, R3.reuse, R44 ;  /* 0x0000002c032c7220 */ /* 0x040fe40000410000 */
[C---:B------:R-:W-:Y:S02]  /*90a0*/  FMUL.FTZ R45, R3.reuse, R45 ;  /* 0x0000002d032d7220 */ /* 0x040fe40000410000 */
[C---:B-1----:R-:W-:Y:S02]  /*90b0*/  FMUL.FTZ R6, R2.reuse, R162 ;  /* 0x000000a202067220 */ /* 0x042fe40000410000 */
[C---:B------:R-:W-:Y:S02]  /*90c0*/  FMUL.FTZ R7, R2.reuse, R163 ;  /* 0x000000a302077220 */ /* 0x040fe40000410000 */
[C---:B------:R-:W-:Y:S01]  /*90d0*/  FMUL.FTZ R10, R2.reuse, R158 ;  /* 0x0000009e020a7220 */ /* 0x040fe20000410000 */
[----:B------:R-:W1:Y:S01]  /*90e0*/  MUFU.EX2 R190, R190 ;  /* 0x000000be00be7308 */ /* 0x000e620000000800 */
[C---:B------:R-:W-:Y:S01]  /*90f0*/  FMUL.FTZ R11, R2.reuse, R159 ;  /* 0x0000009f020b7220 */ /* 0x040fe20000410000 */
[----:B------:R-:W-:Y:S01]  /*9100*/  LDSM.16.MT88.4 R160, [R224+0x2900] ;  /* 0x00290000e0a0783b */ /* 0x000fe20000004200 */
[----:B------:R-:W-:Y:S01]  /*9110*/  FMUL.FTZ R18, R2, R150 ;  /* 0x0000009602127220 */ /* 0x000fe20000410000 */
[----:B---3--:R-:W-:Y:S01]  /*9120*/  F2FP.PACK_AB R169, R192, R193 ;  /* 0x000000c1c0a9723e */ /* 0x008fe200000000ff */
[C---:B------:R-:W-:Y:S02]  /*9130*/  FMUL.FTZ R19, R2.reuse, R151 ;  /* 0x0000009702137220 */ /* 0x040fe40000410000 */
[C---:B------:R-:W-:Y:S02]  /*9140*/  FMUL.FTZ R26, R2.reuse, R142 ;  /* 0x0000008e021a7220 */ /* 0x040fe40000410000 */
[C---:B------:R-:W-:Y:S01]  /*9150*/  FMUL.FTZ R27, R2.reuse, R143 ;  /* 0x0000008f021b7220 */ /* 0x040fe20000410000 */
[----:B------:R-:W-:Y:S01]  /*9160*/  LDSM.16.MT88.4 R148, [R224+0x900] ;  /* 0x00090000e094783b */ /* 0x000fe20000004200 */
[C---:B------:R-:W-:Y:S01]  /*9170*/  FMUL.FTZ R34, R2.reuse, R134 ;  /* 0x0000008602227220 */ /* 0x040fe20000410000 */
[----:B------:R-:W3:Y:S01]  /*9180*/  MUFU.EX2 R195, R195 ;  /* 0x000000c300c37308 */ /* 0x000ee20000000800 */
[C---:B------:R-:W-:Y:S02]  /*9190*/  FMUL.FTZ R35, R2.reuse, R135 ;  /* 0x0000008702237220 */ /* 0x040fe40000410000 */
[C---:B------:R-:W-:Y:S02]  /*91a0*/  FMUL.FTZ R38, R2.reuse, R38 ;  /* 0x0000002602267220 */ /* 0x040fe40000410000 */
[C---:B------:R-:W-:Y:S01]  /*91b0*/  FMUL.FTZ R39, R2.reuse, R39 ;  /* 0x0000002702277220 */ /* 0x040fe20000410000 */
[----:B------:R-:W-:Y:S01]  /*91c0*/  LDSM.16.MT88.4 R132, [R225+0x2100] ;  /* 0x00210000e184783b */ /* 0x000fe20000004200 */
[C---:B------:R-:W-:Y:S02]  /*91d0*/  FMUL.FTZ R42, R2.reuse, R42 ;  /* 0x0000002a022a7220 */ /* 0x040fe40000410000 */
[C---:B------:R-:W-:Y:S01]  /*91e0*/  FMUL.FTZ R43, R2.reuse, R43 ;  /* 0x0000002b022b7220 */ /* 0x040fe20000410000 */
[----:B------:R-:W-:Y:S01]  /*91f0*/  MUFU.EX2 R196, R196 ;  /* 0x000000c400c47308 */ /* 0x000fe20000000800 */
[----:B------:R-:W-:Y:S01]  /*9200*/  FMUL.FTZ R46, R2, R46 ;  /* 0x0000002e022e7220 */ /* 0x000fe20000410000 */
[----:B-1----:R-:W-:Y:S01]  /*9210*/  F2FP.PACK_AB R171, R190, R191 ;  /* 0x000000bfbeab723e */ /* 0x002fe200000000ff */
[C---:B------:R-:W-:Y:S01]  /*9220*/  FMUL.FTZ R47, R2.reuse, R47 ;  /* 0x0000002f022f7220 */ /* 0x040fe20000410000 */
[----:B------:R-:W-:Y:S01]  /*9230*/  LDSM.16.MT88.4 R140, [R224+0x2100] ;  /* 0x00210000e08c783b */ /* 0x000fe20000004200 */
[C---:B------:R-:W-:Y:S02]  /*9240*/  FMUL.FTZ R48, R3.reuse, R48 ;  /* 0x0000003003307220 */ /* 0x040fe40000410000 */
[C---:B------:R-:W-:Y:S02]  /*9250*/  FMUL.FTZ R49, R3.reuse, R49 ;  /* 0x0000003103317220 */ /* 0x040fe40000410000 */
[C---:B--2---:R-:W-:Y:S01]  /*9260*/  HMMA.16816.F32 R4, R168.reuse, R12, R4 ;  /* 0x0000000ca804723c */ /* 0x044fe20000001804 */
[----:B------:R-:W-:Y:S02]  /*9270*/  MUFU.EX2 R197, R197 ;  /* 0x000000c500c57308 */ /* 0x000fe40000000800 */
[----:B------:R-:W-:Y:S02]  /*9280*/  LDSM.16.MT88.4 R156, [R225+0x2900] ;  /* 0x00290000e19c783b */ /* 0x000fe40000004200 */
[C---:B------:R-:W-:Y:S02]  /*9290*/  FMUL.FTZ R50, R2.reuse, R50 ;  /* 0x0000003202327220 */ /* 0x040fe40000410000 */
[C---:B------:R-:W-:Y:S01]  /*92a0*/  FMUL.FTZ R12, R3.reuse, R152 ;  /* 0x00000098030c7220 */ /* 0x040fe20000410000 */
[C---:B------:R-:W-:Y:S03]  /*92b0*/  HMMA.16816.F32 R8, R168.reuse, R14, R8 ;  /* 0x0000000ea808723c */ /* 0x040fe60000001808 */
[----:B------:R-:W-:Y:S01]  /*92c0*/  MUFU.EX2 R202, R202 ;  /* 0x000000ca00ca7308 */ /* 0x000fe20000000800 */
[C---:B------:R-:W-:Y:S02]  /*92d0*/  FMUL.FTZ R13, R3.reuse, R153 ;  /* 0x00000099030d7220 */ /* 0x040fe40000410000 */
[C---:B------:R-:W-:Y:S02]  /*92e0*/  FMUL.FTZ R51, R2.reuse, R51 ;  /* 0x0000003302337220 */ /* 0x040fe40000410000 */
[C---:B------:R-:W-:Y:S04]  /*92f0*/  FMUL.FTZ R14, R2.reuse, R154 ;  /* 0x0000009a020e7220 */ /* 0x040fe80000410000 */
[C---:B------:R-:W-:Y:S02]  /*9300*/  FMUL.FTZ R15, R2.reuse, R155 ;  /* 0x0000009b020f7220 */ /* 0x040fe40000410000 */
[----:B------:R-:W1:Y:S01]  /*9310*/  LDSM.16.MT88.4 R152, [R224+0x100] ;  /* 0x00010000e098783b */ /* 0x000e620000004200 */
        /* <DEDUP_REMOVED lines=11> */
[----:B------:R-:W2:Y:S01]  /*93d0*/  LDSM.16.MT88.4 R144, [R231+0x2100] ;  /* 0x00210000e790783b */ /* 0x000ea20000004200 */
        /* <DEDUP_REMOVED lines=18> */
[C---:B------:R-:W-:Y:S01]  /*9500*/  HMMA.16816.F32 R32, R168.reuse, R154, R32 ;  /* 0x0000009aa820723c */ /* 0x040fe20000001820 */
[----:B------:R-:W-:Y:S03]  /*9510*/  LDSM.16.MT88.4 R152, [R231+0x2900] ;  /* 0x00290000e798783b */ /* 0x000fe60000004200 */
[C---:B------:R-:W-:Y:S02]  /*9520*/  FMUL.FTZ R67, R2.reuse, R67 ;  /* 0x0000004302437220 */ /* 0x040fe40000410000 */
[C---:B------:R-:W-:Y:S02]  /*9530*/  FMUL.FTZ R68, R3.reuse, R68 ;  /* 0x0000004403447220 */ /* 0x040fe40000410000 */
[C---:B--2---:R-:W-:Y:S04]  /*9540*/  HMMA.16816.F32 R36, R168.reuse, R144, R36 ;  /* 0x00000090a824723c */ /* 0x044fe80000001824 */
[C---:B------:R-:W-:Y:S02]  /*9550*/  FMUL.FTZ R69, R3.reuse, R69 ;  /* 0x0000004503457220 */ /* 0x040fe40000410000 */
[C---:B------:R-:W-:Y:S02]  /*9560*/  FMUL.FTZ R70, R2.reuse, R70 ;  /* 0x0000004602467220 */ /* 0x040fe40000410000 */
[C---:B------:R-:W-:Y:S01]  /*9570*/  HMMA.16816.F32 R40, R168.reuse, R146, R40 ;  /* 0x00000092a828723c */ /* 0x040fe20000001828 */
[----:B------:R-:W-:Y:S03]  /*9580*/  LDSM.16.MT88.4 R144, [R225+0x900] ;  /* 0x00090000e190783b */ /* 0x000fe60000004200 */
[C---:B------:R-:W-:Y:S02]  /*9590*/  FMUL.FTZ R71, R2.reuse, R71 ;  /* 0x0000004702477220 */ /* 0x040fe40000410000 */
[C---:B------:R-:W-:Y:S02]  /*95a0*/  FMUL.FTZ R72, R3.reuse, R72 ;  /* 0x0000004803487220 */ /* 0x040fe40000410000 */
[C---:B------:R-:W-:Y:S01]  /*95b0*/  FMUL.FTZ R73, R3.reuse, R73 ;  /* 0x0000004903497220 */ /* 0x040fe20000410000 */
[C---:B----4-:R-:W-:Y:S03]  /*95c0*/  HMMA.16816.F32 R44, R168.reuse, R136, R44 ;  /* 0x00000088a82c723c */ /* 0x050fe6000000182c */
        /* <DEDUP_REMOVED lines=11> */
[----:B------:R-:W2:Y:S03]  /*9680*/  LDSM.16.MT88.4 R132, [R226+0x4100] ;  /* 0x00410000e284783b */ /* 0x000ea60000004200 */
        /* <DEDUP_REMOVED lines=18> */
[C---:B--2---:R-:W-:Y:S04]  /*97b0*/  HMMA.16816.F32 R76, R168.reuse, R132, R76 ;  /* 0x00000084a84c723c */ /* 0x044fe8000000184c */
[C---:B------:R-:W-:Y:S02]  /*97c0*/  FMUL.FTZ R93, R3.reuse, R93 ;  /* 0x0000005d035d7220 */ /* 0x040fe40000410000 */
[C---:B------:R-:W-:Y:S02]  /*97d0*/  FMUL.FTZ R94, R2.reuse, R94 ;  /* 0x0000005e025e7220 */ /* 0x040fe40000410000 */
[C---:B------:R-:W-:Y:S01]  /*97e0*/  HMMA.16816.F32 R80, R168.reuse, R134, R80 ;  /* 0x00000086a850723c */ /* 0x040fe20000001850 */
[----:B------:R-:W2:Y:S03]  /*97f0*/  LDSM.16.MT88.4 R132, [R231+0x6100] ;  /* 0x00610000e784783b */ /* 0x000ea60000004200 */
        /* <DEDUP_REMOVED lines=21> */
[C---:B------:R-:W-:Y:S03]  /*9950*/  FMUL.FTZ R109, R3.reuse, R109 ;  /* 0x0000006d036d7220 */ /* 0x040fe60000410000 */
[C---:B------:R-:W-:Y:S01]  /*9960*/  HMMA.16816.F32 R104, R168.reuse, R134, R104 ;  /* 0x00000086a868723c */ /* 0x040fe20000001868 */
[----:B------:R-:W2:Y:S02]  /*9970*/  LDSM.16.MT88.4 R132, [R224+0x6100] ;  /* 0x00610000e084783b */ /* 0x000ea40000004200 */
[C---:B------:R-:W-:Y:S02]  /*9980*/  FMUL.FTZ R110, R2.reuse, R110 ;  /* 0x0000006e026e7220 */ /* 0x040fe40000410000 */
[C---:B------:R-:W-:Y:S02]  /*9990*/  FMUL.FTZ R111, R2.reuse, R111 ;  /* 0x0000006f026f7220 */ /* 0x040fe40000410000 */
[C---:B------:R-:W-:Y:S02]  /*99a0*/  FMUL.FTZ R112, R3.reuse, R112 ;  /* 0x0000007003707220 */ /* 0x040fe40000410000 */
[C---:B------:R-:W-:Y:S03]  /*99b0*/  FMUL.FTZ R113, R3.reuse, R113 ;  /* 0x0000007103717220 */ /* 0x040fe60000410000 */
[C---:B----4-:R-:W-:Y:S03]  /*99c0*/  HMMA.16816.F32 R108, R168.reuse, R140, R108 ;  /* 0x0000008ca86c723c */ /* 0x050fe6000000186c */
[C---:B------:R-:W-:Y:S02]  /*99d0*/  FMUL.FTZ R114, R2.reuse, R114 ;  /* 0x0000007202727220 */ /* 0x040fe40000410000 */
[C---:B------:R-:W-:Y:S02]  /*99e0*/  FMUL.FTZ R115, R2.reuse, R115 ;  /* 0x0000007302737220 */ /* 0x040fe40000410000 */
[C---:B------:R-:W-:Y:S02]  /*99f0*/  FMUL.FTZ R116, R3.reuse, R116 ;  /* 0x0000007403747220 */ /* 0x040fe40000410000 */
[----:B------:R-:W-:Y:S03]  /*9a00*/  FMUL.FTZ R117, R3, R117 ;  /* 0x0000007503757220 */ /* 0x000fe60000410000 */
[C---:B------:R-:W-:Y:S01]  /*9a10*/  HMMA.16816.F32 R112, R168.reuse, R142, R112 ;  /* 0x0000008ea870723c */ /* 0x040fe20000001870 */
[----:B------:R-:W4:Y:S02]  /*9a20*/  LDSM.16.MT88.4 R140, [R231+0x900] ;  /* 0x00090000e78c783b */ /* 0x000f240000004200 */
[C---:B------:R-:W-:Y:S02]  /*9a30*/  FMUL.FTZ R118, R2.reuse, R118 ;  /* 0x0000007602767220 */ /* 0x040fe40000410000 */
[----:B------:R-:W-:Y:S02]  /*9a40*/  FMUL.FTZ R119, R2, R119 ;  /* 0x0000007702777220 */ /* 0x000fe40000410000 */
[--C-:B------:R-:W-:Y:S02]  /*9a50*/  FFMA.FTZ R198, R198, c[0x0][0x2d0], -R172.reuse ;  /* 0x0000b400c6c67a23 */ /* 0x100fe400000108ac */
[--C-:B------:R-:W-:Y:S03]  /*9a60*/  FFMA.FTZ R199, R199, c[0x0][0x2d0], -R172.reuse ;  /* 0x0000b400c7c77a23 */ /* 0x100fe600000108ac */
[C---:B-1----:R-:W-:Y:S01]  /*9a70*/  HMMA.16816.F32 R116, R168.reuse, R136, R116 ;  /* 0x00000088a874723c */ /* 0x042fe20000001874 */
[----:B------:R-:W-:Y:S02]  /*9a80*/  MUFU.EX2 R198, R198 ;  /* 0x000000c600c67308 */ /* 0x000fe40000000800 */
[C---:B------:R-:W-:Y:S02]  /*9a90*/  FMUL.FTZ R120, R3.reuse, R120 ;  /* 0x0000007803787220 */ /* 0x040fe40000410000 */
[----:B------:R-:W-:Y:S02]  /*9aa0*/  FMUL.FTZ R121, R3, R121 ;  /* 0x0000007903797220 */ /* 0x000fe40000410000 */
[--C-:B------:R-:W-:Y:S02]  /*9ab0*/  FFMA.FTZ R200, R203, c[0x0][0x2d0], -R172.reuse ;  /* 0x0000b400cbc87a23 */ /* 0x100fe400000108ac */
[C---:B------:R-:W-:Y:S02]  /*9ac0*/  FMUL.FTZ R122, R2.reuse, R122 ;  /* 0x0000007a027a7220 */ /* 0x040fe40000410000 */
[----:B------:R-:W1:Y:S01]  /*9ad0*/  MUFU.EX2 R199, R199 ;  /* 0x000000c700c77308 */ /* 0x000e620000000800 */
[----:B------:R-:W-:Y:S02]  /*9ae0*/  FMUL.FTZ R123, R2, R123 ;  /* 0x0000007b027b7220 */ /* 0x000fe40000410000 */
[--C-:B------:R-:W-:Y:S02]  /*9af0*/  FFMA.FTZ R201, R201, c[0x0][0x2d0], -R172.reuse ;  /* 0x0000b400c9c97a23 */ /* 0x100fe400000108ac */
[--C-:B------:R-:W-:Y:S02]  /*9b00*/  FFMA.FTZ R183, R183, c[0x0][0x2d0], -R172.reuse ;  /* 0x0000b400b7b77a23 */ /* 0x100fe400000108ac */
[--C-:B------:R-:W-:Y:S01]  /*9b10*/  FFMA.FTZ R203, R186, c[0x0][0x2d0], -R179.reuse ;  /* 0x0000b400bacb7a23 */ /* 0x100fe200000108b3 */
[C---:B------:R-:W-:Y:S01]  /*9b20*/  HMMA.16816.F32 R120, R168.reuse, R138, R120 ;  /* 0x0000008aa878723c */ /* 0x040fe20000001878 */
[----:B------:R-:W5:Y:S01]  /*9b30*/  LDSM.16.MT88.4 R136, [R226+0x900] ;  /* 0x00090000e288783b */ /* 0x000f620000004200 */
[----:B------:R-:W-:Y:S01]  /*9b40*/  MUFU.EX2 R200, R200 ;  /* 0x000000c800c87308 */ /* 0x000fe20000000800 */
[C---:B------:R-:W-:Y:S02]  /*9b50*/  FMUL.FTZ R124, R3.reuse, R124 ;  /* 0x0000007c037c7220 */ /* 0x040fe40000410000 */
[----:B------:R-:W-:Y:S02]  /*9b60*/  FMUL.FTZ R125, R3, R125 ;  /* 0x0000007d037d7220 */ /* 0x000fe40000410000 */
[C---:B------:R-:W-:Y:S02]  /*9b70*/  FMUL.FTZ R126, R2.reuse, R126 ;  /* 0x0000007e027e7220 */ /* 0x040fe40000410000 */
[----:B------:R-:W-:Y:S03]  /*9b80*/  FMUL.FTZ R127, R2, R127 ;  /* 0x0000007f027f7220 */ /* 0x000fe60000410000 */
[----:B------:R-:W4:Y:S01]  /*9b90*/  MUFU.EX2 R201, R201 ;  /* 0x000000c900c97308 */ /* 0x000f220000000800 */
[----:B------:R-:W-:Y:S02]  /*9ba0*/  FFMA.FTZ R179, R174, c[0x0][0x2d0], -R179 ;  /* 0x0000b400aeb37a23 */ /* 0x000fe400000108b3 */
[--C-:B------:R-:W-:Y:S01]  /*9bb0*/  FFMA.FTZ R185, R185, c[0x0][0x2d0], -R172.reuse ;  /* 0x0000b400b9b97a23 */ /* 0x100fe200000108ac */
[C---:B--2---:R-:W-:Y:S03]  /*9bc0*/  HMMA.16816.F32 R124, R168.reuse, R132, R124 ;  /* 0x00000084a87c723c */ /* 0x044fe6000000187c */
[C---:B------:R-:W-:Y:S02]  /*9bd0*/  FMUL.FTZ R128, R3.reuse, R128 ;  /* 0x0000008003807220 */ /* 0x040fe40000410000 */
[----:B------:R-:W-:Y:S01]  /*9be0*/  FMUL.FTZ R129, R3, R129 ;  /* 0x0000008103817220 */ /* 0x000fe20000410000 */
[----:B------:R-:W-:Y:S01]  /*9bf0*/  MUFU.EX2 R186, R182 ;  /* 0x000000b600ba7308 */ /* 0x000fe20000000800 */
[C---:B------:R-:W-:Y:S01]  /*9c00*/  FMUL.FTZ R130, R2.reuse, R130 ;  /* 0x0000008202827220 */ /* 0x040fe20000410000 */
[----:B---3--:R-:W-:Y:S01]  /*9c10*/  F2FP.PACK_AB R132, R195, R194 ;  /* 0x000000c2c384723e */ /* 0x008fe200000000ff */
[C---:B------:R-:W-:Y:S03]  /*9c20*/  FMUL.FTZ R131, R2.reuse, R131 ;  /* 0x0000008302837220 */ /* 0x040fe60000410000 */
[----:B-1----:R-:W-:Y:S01]  /*9c30*/  F2FP.PACK_AB R133, R199, R198 ;  /* 0x000000c6c785723e */ /* 0x002fe200000000ff */
[--C-:B------:R-:W-:Y:S02]  /*9c40*/  FFMA.FTZ R187, R187, c[0x0][0x2d0], -R172.reuse ;  /* 0x0000b400bbbb7a23 */ /* 0x100fe400000108ac */
[----:B------:R-:W-:Y:S01]  /*9c50*/  FFMA.FTZ R181, R181, c[0x0][0x2d0], -R172 ;  /* 0x0000b400b5b57a23 */ /* 0x000fe200000108ac */
[----:B------:R-:W-:Y:S01]  /*9c60*/  HMMA.16816.F32 R128, R168, R134, R128 ;  /* 0x00000086a880723c */ /* 0x000fe20000001880 */
[----:B------:R-:W-:Y:S02]  /*9c70*/  MUFU.EX2 R185, R185 ;  /* 0x000000b900b97308 */ /* 0x000fe40000000800 */
[----:B------:R-:W-:Y:S02]  /*9c80*/  FFMA.FTZ R188, R3, R244, R188 ;  /* 0x000000f403bc7223 */ /* 0x000fe400000100bc */
[----:B------:R-:W-:Y:S02]  /*9c90*/  FFMA.FTZ R193, R2, R243, R193 ;  /* 0x000000f302c17223 */ /* 0x000fe400000100c1 */
[----:B------:R-:W-:Y:S01]  /*9ca0*/  F2FP.PACK_AB R134, R197, R196 ;  /* 0x000000c4c586723e */ /* 0x000fe200000000ff */
[----:B------:R-:W-:Y:S01]  /*9cb0*/  FADD.FTZ R167, R167, R188 ;  /* 0x000000bca7a77221 */ /* 0x000fe20000010000 */
[----:B----4-:R-:W-:Y:S02]  /*9cc0*/  F2FP.PACK_AB R135, R201, R200 ;  /* 0x000000c8c987723e */ /* 0x010fe400000000ff */
[----:B------:R-:W1:Y:S01]  /*9cd0*/  MUFU.EX2 R171, R184 ;  /* 0x000000b800ab7308 */ /* 0x000e620000000800 */
[----:B------:R-:W-:Y:S02]  /*9ce0*/  FADD.FTZ R192, R192, R193 ;  /* 0x000000c1c0c07221 */ /* 0x000fe40000010000 */
[----:B------:R-:W-:Y:S02]  /*9cf0*/  FADD.FTZ R166, R166, R167 ;  /* 0x000000a7a6a67221 */ /* 0x000fe40000010000 */
[C---:B------:R-:W-:Y:S05]  /*9d00*/  HMMA.16816.F32 R4, R132.reuse, R140, R4 ;  /* 0x0000008c8404723c */ /* 0x040fea0000001804 */
[----:B------:R-:W-:Y:S01]  /*9d10*/  MUFU.EX2 R184, R181 ;  /* 0x000000b500b87308 */ /* 0x000fe20000000800 */
[----:B------:R-:W-:Y:S02]  /*9d20*/  FADD.FTZ R3, R191, R192 ;  /* 0x000000c0bf037221 */ /* 0x000fe40000010000 */
[C---:B------:R-:W-:Y:S01]  /*9d30*/  HMMA.16816.F32 R8, R132.reuse, R142, R8 ;  /* 0x0000008e8408723c */ /* 0x040fe20000001808 */
[----:B------:R-:W2:Y:S03]  /*9d40*/  LDSM.16.MT88.4 R140, [R226+0x2900] ;  /* 0x00290000e28c783b */ /* 0x000ea60000004200 */
[----:B------:R-:W-:Y:S02]  /*9d50*/  FADD.FTZ R189, R189, R166 ;  /* 0x000000a6bdbd7221 */ /* 0x000fe40000010000 */
[----:B------:R-:W-:Y:S01]  /*9d60*/  FADD.FTZ R3, R190, R3 ;  /* 0x00000003be037221 */ /* 0x000fe20000010000 */
[----:B------:R1:W-:Y:S01]  /*9d70*/  MUFU.EX2 R168, R183 ;  /* 0x000000b700a87308 */ /* 0x0003e20000000800 */
[C---:B-----5:R-:W-:Y:S04]  /*9d80*/  HMMA.16816.F32 R12, R132.reuse, R136, R12 ;  /* 0x00000088840c723c */ /* 0x060fe8000000180c */
[----:B------:R-:W-:Y:S02]  /*9d90*/  FADD.FTZ R194, R194, R189 ;  /* 0x000000bdc2c27221 */ /* 0x000fe40000010000 */
[----:B------:R-:W-:Y:S02]  /*9da0*/  FADD.FTZ R198, R198, R3 ;  /* 0x00000003c6c67221 */ /* 0x000fe40000010000 */
[C---:B------:R-:W-:Y:S01]  /*9db0*/  HMMA.16816.F32 R16, R132.reuse, R138, R16 ;  /* 0x0000008a8410723c */ /* 0x040fe20000001810 */
[----:B------:R-:W3:Y:S01]  /*9dc0*/  LDSM.16.MT88.4 R136, [R231+0x4900] ;  /* 0x00490000e788783b */ /* 0x000ee20000004200 */
[----:B------:R-:W-:Y:S02]  /*9dd0*/  MUFU.EX2 R169, R187 ;  /* 0x000000bb00a97308 */ /* 0x000fe40000000800 */
[----:B------:R-:W-:Y:S02]  /*9de0*/  FADD.FTZ R195, R195, R194 ;  /* 0x000000c2c3c37221 */ /* 0x000fe40000010000 */
[----:B------:R-:W-:Y:S02]  /*9df0*/  FADD.FTZ R199, R199, R198 ;  /* 0x000000c6c7c77221 */ /* 0x000fe40000010000 */
[C---:B------:R-:W-:Y:S04]  /*9e00*/  HMMA.16816.F32 R20, R132.reuse, R144, R20 ;  /* 0x000000908414723c */ /* 0x040fe80000001814 */
[----:B------:R-:W-:Y:S01]  /*9e10*/  MUFU.EX2 R187, R176 ;  /* 0x000000b000bb7308 */ /* 0x000fe20000000800 */
[----:B------:R-:W-:Y:S01]  /*9e20*/  FADD.FTZ R196, R196, R195 ;  /* 0x000000c3c4c47221 */ /* 0x000fe20000010000 */
[----:B-1----:R-:W-:Y:S02]  /*9e30*/  MOV R183, R171 ;  /* 0x000000ab00b77202 */ /* 0x002fe40000000f00 */
[C---:B------:R-:W-:Y:S01]  /*9e40*/  HMMA.16816.F32 R24, R132.reuse, R146, R24 ;  /* 0x000000928418723c */ /* 0x040fe20000001818 */
[----:B------:R-:W1:Y:S03]  /*9e50*/  LDSM.16.MT88.4 R144, [R226+0x4900] ;  /* 0x00490000e290783b */ /* 0x000e660000004200 */
[----:B------:R-:W-:Y:S02]  /*9e60*/  FADD.FTZ R200, R200, R199 ;  /* 0x000000c7c8c87221 */ /* 0x000fe40000010000 */
[----:B------:R-:W4:Y:S01]  /*9e70*/  MUFU.EX2 R171, R180 ;  /* 0x000000b400ab7308 */ /* 0x000f220000000800 */
[----:B------:R-:W-:Y:S01]  /*9e80*/  FADD.FTZ R197, R197, R196 ;  /* 0x000000c4c5c57221 */ /* 0x000fe20000010000 */
[C---:B------:R-:W-:Y:S04]  /*9e90*/  HMMA.16816.F32 R28, R132.reuse, R148, R28 ;  /* 0x00000094841c723c */ /* 0x040fe8000000181c */
[----:B------:R-:W-:Y:S04]  /*9ea0*/  FADD.FTZ R201, R201, R200 ;  /* 0x000000c8c9c97221 */ /* 0x000fe80000010000 */
[C---:B------:R-:W-:Y:S01]  /*9eb0*/  HMMA.16816.F32 R32, R132.reuse, R150, R32 ;  /* 0x000000968420723c */ /* 0x040fe20000001820 */
[----:B------:R-:W5:Y:S01]  /*9ec0*/  LDSM.16.MT88.4 R148, [R225+0x4900] ;  /* 0x00490000e194783b */ /* 0x000f620000004200 */
[----:B------:R-:W-:Y:S06]  /*9ed0*/  MUFU.EX2 R180, R179 ;  /* 0x000000b300b47308 */ /* 0x000fec0000000800 */
[C---:B------:R-:W-:Y:S04]  /*9ee0*/  HMMA.16816.F32 R36, R132.reuse, R152, R36 ;  /* 0x000000988424723c */ /* 0x040fe80000001824 */
[----:B------:R4:W-:Y:S04]  /*9ef0*/  MUFU.EX2 R170, R178 ;  /* 0x000000b200aa7308 */ /* 0x0009e80000000800 */
[C---:B------:R-:W-:Y:S01]  /*9f00*/  HMMA.16816.F32 R40, R132.reuse, R154, R40 ;  /* 0x0000009a8428723c */ /* 0x040fe20000001828 */
[----:B------:R-:W-:Y:S05]  /*9f10*/  LDSM.16.MT88.4 R152, [R231+0x3100] ;  /* 0x00310000e798783b */ /* 0x000fea0000004200 */
[----:B------:R-:W1:Y:S02]  /*9f20*/  MUFU.EX2 R203, R203 ;  /* 0x000000cb00cb7308 */ /* 0x000e640000000800 */
[C---:B--2---:R-:W-:Y:S08]  /*9f30*/  HMMA.16816.F32 R44, R132.reuse, R140, R44 ;  /* 0x0000008c842c723c */ /* 0x044ff0000000182c */
[C---:B------:R-:W-:Y:S01]  /*9f40*/  HMMA.16816.F32 R48, R132.reuse, R142, R48 ;  /* 0x0000008e8430723c */ /* 0x040fe20000001830 */
[----:B------:R-:W2:Y:S03]  /*9f50*/  LDSM.16.MT88.4 R140, [R224+0x4900] ;  /* 0x00490000e08c783b */ /* 0x000ea60000004200 */
[----:B----4-:R-:W-:Y:S02]  /*9f60*/  MOV R178, R171 ;  /* 0x000000ab00b27202 */ /* 0x010fe40000000f00 */
[----:B------:R-:W-:Y:S02]  /*9f70*/  MUFU.EX2 R171, R177 ;  /* 0x000000b100ab7308 */ /* 0x000fe40000000800 */
        /* <DEDUP_REMOVED lines=9> */
[C---:B-1----:R-:W-:Y:S08]  /*a010*/  HMMA.16816.F32 R76, R132.reuse, R144, R76 ;  /* 0x00000090844c723c */ /* 0x042ff0000000184c */
[C---:B------:R-:W-:Y:S01]  /*a020*/  HMMA.16816.F32 R80, R132.reuse, R146, R80 ;  /* 0x000000928450723c */ /* 0x040fe20000001850 */
[----:B------:R-:W1:Y:S07]  /*a030*/  LDSM.16.MT88.4 R144, [R226+0x6900] ;  /* 0x00690000e290783b */ /* 0x000e6e0000004200 */
[C---:B-----5:R-:W-:Y:S08]  /*a040*/  HMMA.16816.F32 R84, R132.reuse, R148, R84 ;  /* 0x000000948454723c */ /* 0x060ff00000001854 */
[C---:B------:R-:W-:Y:S01]  /*a050*/  HMMA.16816.F32 R88, R132.reuse, R150, R88 ;  /* 0x000000968458723c */ /* 0x040fe20000001858 */
[----:B------:R-:W4:Y:S07]  /*a060*/  LDSM.16.MT88.4 R148, [R225+0x6900] ;  /* 0x00690000e194783b */ /* 0x000f2e0000004200 */
        /* <DEDUP_REMOVED lines=9> */
[C---:B----4-:R-:W-:Y:S08]  /*a100*/  HMMA.16816.F32 R116, R132.reuse, R148, R116 ;  /* 0x000000948474723c */ /* 0x050ff00000001874 */
[C---:B------:R-:W-:Y:S01]  /*a110*/  HMMA.16816.F32 R120, R132.reuse, R150, R120 ;  /* 0x000000968478723c */ /* 0x040fe20000001878 */
[----:B------:R-:W4:Y:S07]  /*a120*/  LDSM.16.MT88.4 R148, [R225+0x1100] ;  /* 0x00110000e194783b */ /* 0x000f2e0000004200 */
[C---:B--2---:R-:W-:Y:S08]  /*a130*/  HMMA.16816.F32 R124, R132.reuse, R140, R124 ;  /* 0x0000008c847c723c */ /* 0x044ff0000000187c */
[----:B------:R-:W-:Y:S01]  /*a140*/  HMMA.16816.F32 R128, R132, R142, R128 ;  /* 0x0000008e8480723c */ /* 0x000fe20000001880 */
[----:B------:R-:W2:Y:S06]  /*a150*/  LDSM.16.MT88.4 R140, [R224+0x1100] ;  /* 0x00110000e08c783b */ /* 0x000eac0000004200 */
[----:B------:R-:W-:Y:S02]  /*a160*/  F2FP.PACK_AB R134, R186, R183 ;  /* 0x000000b7ba86723e */ /* 0x000fe400000000ff */
[----:B------:R-:W-:Y:S03]  /*a170*/  F2FP.PACK_AB R133, R185, R169 ;  /* 0x000000a9b985723e */ /* 0x000fe600000000ff */
[----:B------:R-:W-:Y:S02]  /*a180*/  F2FP.PACK_AB R135, R184, R168 ;  /* 0x000000a8b887723e */ /* 0x000fe400000000ff */
[C---:B------:R-:W-:Y:S01]  /*a190*/  F2FP.PACK_AB R132, R203.reuse, R202 ;  /* 0x000000cacb84723e */ /* 0x040fe200000000ff */
[----:B------:R-:W-:Y:S04]  /*a1a0*/  FADD.FTZ R202, R202, R197 ;  /* 0x000000c5caca7221 */ /* 0x000fe80000010000 */
[----:B------:R-:W-:Y:S02]  /*a1b0*/  FADD.FTZ R3, R203, R202 ;  /* 0x000000cacb037221 */ /* 0x000fe40000010000 */
        /* <DEDUP_REMOVED lines=8> */
[----:B------:R-:W-:Y:S07]  /*a240*/  LDSM.16.MT88.4 R148, [R231+0x7100] ;  /* 0x00710000e794783b */ /* 0x000fee0000004200 */
[C---:B--2---:R-:W-:Y:S08]  /*a250*/  HMMA.16816.F32 R28, R132.reuse, R140, R28 ;  /* 0x0000008c841c723c */ /* 0x044ff0000000181c */
[C---:B------:R-:W-:Y:S01]  /*a260*/  HMMA.16816.F32 R32, R132.reuse, R142, R32 ;  /* 0x0000008e8420723c */ /* 0x040fe20000001820 */
[----:B------:R-:W2:Y:S07]  /*a270*/  LDSM.16.MT88.4 R140, [R226+0x5100] ;  /* 0x00510000e28c783b */ /* 0x000eae0000004200 */
        /* <DEDUP_REMOVED lines=12> */
[C---:B------:R-:W-:Y:S07]  /*a340*/  HMMA.16816.F32 R68, R132.reuse, R160, R68 ;  /* 0x000000a08444723c */ /* 0x040fee0000001844 */
[--C-:B------:R-:W-:Y:S01]  /*a350*/  FFMA.FTZ R161, R175, c[0x0][0x2d0], -R172.reuse ;  /* 0x0000b400afa17a23 */ /* 0x100fe200000108ac */
[C---:B------:R-:W-:Y:S03]  /*a360*/  HMMA.16816.F32 R72, R132.reuse, R162, R72 ;  /* 0x000000a28448723c */ /* 0x040fe60000001848 */
[----:B------:R-:W-:Y:S01]  /*a370*/  MUFU.EX2 R182, R161 ;  /* 0x000000a100b67308 */ /* 0x000fe20000000800 */
[--C-:B------:R-:W-:Y:S02]  /*a380*/  FFMA.FTZ R160, R173, c[0x0][0x2d0], -R172.reuse ;  /* 0x0000b400ada07a23 */ /* 0x100fe400000108ac */
[----:B------:R-:W-:Y:S02]  /*a390*/  FFMA.FTZ R172, R165, c[0x0][0x2d0], -R172 ;  /* 0x0000b400a5ac7a23 */ /* 0x000fe400000108ac */
[C---:B--2---:R-:W-:Y:S05]  /*a3a0*/  HMMA.16816.F32 R76, R132.reuse, R140, R76 ;  /* 0x0000008c844c723c */ /* 0x044fea000000184c */
[----:B------:R-:W2:Y:S03]  /*a3b0*/  MUFU.EX2 R181, R160 ;  /* 0x000000a000b57308 */ /* 0x000ea60000000800 */
[C---:B------:R-:W-:Y:S01]  /*a3c0*/  HMMA.16816.F32 R80, R132.reuse, R142, R80 ;  /* 0x0000008e8450723c */ /* 0x040fe20000001850 */
[----:B------:R-:W4:Y:S06]  /*a3d0*/  LDSM.16.MT88.4 R140, [R226+0x7100] ;  /* 0x00710000e28c783b */ /* 0x000f2c0000004200 */
[----:B------:R5:W2:Y:S01]  /*a3e0*/  MUFU.EX2 R165, R172 ;  /* 0x000000ac00a57308 */ /* 0x000aa20000000800 */
[C---:B---3--:R-:W-:Y:S08]  /*a3f0*/  HMMA.16816.F32 R84, R132.reuse, R136, R84 ;  /* 0x000000888454723c */ /* 0x048ff00000001854 */
[C---:B------:R-:W-:Y:S01]  /*a400*/  HMMA.16816.F32 R88, R132.reuse, R138, R88 ;  /* 0x0000008a8458723c */ /* 0x040fe20000001858 */
[----:B------:R-:W3:Y:S07]  /*a410*/  LDSM.16.MT88.4 R136, [R224+0x7100] ;  /* 0x00710000e088783b */ /* 0x000eee0000004200 */
[C---:B-1----:R-:W-:Y:S01]  /*a420*/  HMMA.16816.F32 R92, R132.reuse, R144, R92 ;  /* 0x00000090845c723c */ /* 0x042fe2000000185c */
[----:B-----5:R-:W-:Y:S07]  /*a430*/  LDSM.16.MT88.4 R172, [R225+0x1900] ;  /* 0x00190000e1ac783b */ /* 0x020fee0000004200 */
[C---:B------:R-:W-:Y:S01]  /*a440*/  HMMA.16816.F32 R96, R132.reuse, R146, R96 ;  /* 0x000000928460723c */ /* 0x040fe20000001860 */
[----:B------:R-:W1:Y:S07]  /*a450*/  LDSM.16.MT88.4 R144, [R226+0x1900] ;  /* 0x00190000e290783b */ /* 0x000e6e0000004200 */
[C---:B------:R-:W-:Y:S07]  /*a460*/  HMMA.16816.F32 R100, R132.reuse, R148, R100 ;  /* 0x000000948464723c */ /* 0x040fee0000001864 */
[----:B------:R-:W-:Y:S01]  /*a470*/  MOV R149, R178 ;  /* 0x000000b200957202 */ /* 0x000fe20000000f00 */
[C---:B------:R-:W-:Y:S01]  /*a480*/  HMMA.16816.F32 R104, R132.reuse, R150, R104 ;  /* 0x000000968468723c */ /* 0x040fe20000001868 */
[----:B------:R-:W5:Y:S07]  /*a490*/  LDSM.16.MT88.4 R176, [R224+0x1900] ;  /* 0x00190000e0b0783b */ /* 0x000f6e0000004200 */
[C---:B----4-:R-:W-:Y:S07]  /*a4a0*/  HMMA.16816.F32 R108, R132.reuse, R140, R108 ;  /* 0x0000008c846c723c */ /* 0x050fee000000186c */
[----:B------:R-:W-:Y:S01]  /*a4b0*/  MOV R140, R180 ;  /* 0x000000b4008c7202 */ /* 0x000fe20000000f00 */
[C---:B------:R-:W-:Y:S04]  /*a4c0*/  HMMA.16816.F32 R112, R132.reuse, R142, R112 ;  /* 0x0000008e8470723c */ /* 0x040fe80000001870 */
[----:B--2---:R-:W-:Y:S03]  /*a4d0*/  MOV R141, R181 ;  /* 0x000000b5008d7202 */ /* 0x004fe60000000f00 */
[----:B------:R-:W-:Y:S01]  /*a4e0*/  MOV R142, R183 ;  /* 0x000000b7008e7202 */ /* 0x000fe20000000f00 */
[C---:B------:R-:W-:Y:S04]  /*a4f0*/  HMMA.16816.F32 R116, R132.reuse, R152, R116 ;  /* 0x000000988474723c */ /* 0x040fe80000001874 */
[----:B------:R-:W-:Y:S04]  /*a500*/  MOV R143, R185 ;  /* 0x000000b9008f7202 */ /* 0x000fe80000000f00 */
[C---:B------:R-:W-:Y:S08]  /*a510*/  HMMA.16816.F32 R120, R132.reuse, R154, R120 ;  /* 0x0000009a8478723c */ /* 0x040ff00000001878 */
[C---:B---3--:R-:W-:Y:S07]  /*a520*/  HMMA.16816.F32 R124, R132.reuse, R136, R124 ;  /* 0x00000088847c723c */ /* 0x048fee000000187c */
[----:B------:R-:W-:Y:S01]  /*a530*/  MOV R136, R187 ;  /* 0x000000bb00887202 */ /* 0x000fe20000000f00 */
[----:B------:R-:W-:Y:S04]  /*a540*/  HMMA.16816.F32 R128, R132, R138, R128 ;  /* 0x0000008a8480723c */ /* 0x000fe80000001880 */
[----:B------:R-:W-:Y:S02]  /*a550*/  MOV R137, R182 ;  /* 0x000000b600897202 */ /* 0x000fe40000000f00 */
[----:B------:R-:W2:Y:S01]  /*a560*/  LDSM.16.MT88.4 R180, [R231+0x3900] ;  /* 0x00390000e7b4783b */ /* 0x000ea20000004200 */
[----:B------:R-:W-:Y:S02]  /*a570*/  MOV R134, R170 ;  /* 0x000000aa00867202 */ /* 0x000fe40000000f00 */
[----:B------:R-:W-:Y:S03]  /*a580*/  MOV R135, R171 ;  /* 0x000000ab00877202 */ /* 0x000fe60000000f00 */
[----:B------:R-:W-:Y:S02]  /*a590*/  MOV R139, R168 ;  /* 0x000000a8008b7202 */ /* 0x000fe40000000f00 */
[----:B------:R-:W-:Y:S02]  /*a5a0*/  MOV R133, R169 ;  /* 0x000000a900857202 */ /* 0x000fe40000000f00 */
[----:B------:R-:W-:Y:S02]  /*a5b0*/  F2FP.PACK_AB R168, R134, R149 ;  /* 0x0000009586a8723e */ /* 0x000fe400000000ff */
[----:B------:R-:W-:Y:S02]  /*a5c0*/  F2FP.PACK_AB R170, R140, R136 ;  /* 0x000000888caa723e */ /* 0x000fe400000000ff */
[----:B------:R-:W-:Y:S02]  /*a5d0*/  F2FP.PACK_AB R169, R137, R135 ;  /* 0x0000008789a9723e */ /* 0x000fe400000000ff */
[----:B------:R-:W-:Y:S02]  /*a5e0*/  F2FP.PACK_AB R171, R165, R141 ;  /* 0x0000008da5ab723e */ /* 0x000fe400000000ff */
[----:B------:R-:W-:Y:S02]  /*a5f0*/  MOV R132, R184 ;  /* 0x000000b800847202 */ /* 0x000fe40000000f00 */
[----:B------:R-:W-:Y:S02]  /*a600*/  MOV R138, R186 ;  /* 0x000000ba008a7202 */ /* 0x000fe40000000f00 */
[----:B------:R-:W3:Y:S01]  /*a610*/  LDSM.16.MT88.4 R184, [R226+0x3900] ;  /* 0x00390000e2b8783b */ /* 0x000ee20000004200 */
[C---:B------:R-:W-:Y:S07]  /*a620*/  HMMA.16816.F32 R160, R168.reuse, R156, R4 ;  /* 0x0000009ca8a0723c */ /* 0x040fee0000001804 */
[----:B------:R-:W4:Y:S01]  /*a630*/  LDSM.16.MT88.4 R4, [R225+0x3900] ;  /* 0x00390000e104783b */ /* 0x000f220000004200 */
[C---:B------:R-:W-:Y:S07]  /*a640*/  HMMA.16816.F32 R156, R168.reuse, R158, R8 ;  /* 0x0000009ea89c723c */ /* 0x040fee0000001808 */
[----:B------:R-:W-:Y:S01]  /*a650*/  MOV R11, R149 ;  /* 0x00000095000b7202 */ /* 0x000fe20000000f00 */
[C---:B-1----:R-:W-:Y:S01]  /*a660*/  HMMA.16816.F32 R152, R168.reuse, R144, R12 ;  /* 0x00000090a898723c */ /* 0x042fe2000000180c */
[----:B------:R-:W-:Y:S07]  /*a670*/  LDSM.16.MT88.4 R12, [R231+0x5900] ;  /* 0x00590000e70c783b */ /* 0x000fee0000004200 */
[C---:B------:R-:W-:Y:S07]  /*a680*/  HMMA.16816.F32 R148, R168.reuse, R146, R16 ;  /* 0x00000092a894723c */ /* 0x040fee0000001810 */
[----:B------:R-:W-:Y:S01]  /*a690*/  MOV R19, R132 ;  /* 0x0000008400137202 */ /* 0x000fe20000000f00 */
[C---:B------:R-:W-:Y:S04]  /*a6a0*/  HMMA.16816.F32 R144, R168.reuse, R172, R20 ;  /* 0x000000aca890723c */ /* 0x040fe80000001814 */
[----:B------:R-:W-:Y:S02]  /*a6b0*/  MOV R18, R11 ;  /* 0x0000000b00127202 */ /* 0x000fe40000000f00 */
[----:B------:R-:W1:Y:S01]  /*a6c0*/  LDSM.16.MT88.4 R8, [R224+0x3900] ;  /* 0x00390000e008783b */ /* 0x000e620000004200 */
[----:B------:R-:W-:Y:S02]  /*a6d0*/  MOV R22, R142 ;  /* 0x0000008e00167202 */ /* 0x000fe40000000f00 */
[----:B------:R-:W-:Y:S03]  /*a6e0*/  MOV R23, R143 ;  /* 0x0000008f00177202 */ /* 0x000fe60000000f00 */
[----:B------:R-:W-:Y:S02]  /*a6f0*/  MOV R173, R140 ;  /* 0x0000008c00ad7202 */ /* 0x000fe40000000f00 */
[----:B------:R-:W-:Y:S02]  /*a700*/  MOV R172, R141 ;  /* 0x0000008d00ac7202 */ /* 0x000fe40000000f00 */
[C---:B------:R-:W-:Y:S01]  /*a710*/  HMMA.16816.F32 R140, R168.reuse, R174, R24 ;  /* 0x000000aea88c723c */ /* 0x040fe20000001818 */
[----:B------:R-:W-:Y:S02]  /*a720*/  LDSM.16.MT88.4 R24, [R224+0x5900] ;  /* 0x00590000e018783b */ /* 0x000fe40000004200 */
[----:B------:R-:W-:Y:S02]  /*a730*/  MOV R20, R138 ;  /* 0x0000008a00147202 */ /* 0x000fe40000000f00 */
[----:B------:R-:W-:Y:S02]  /*a740*/  MOV R21, R139 ;  /* 0x0000008b00157202 */ /* 0x000fe40000000f00 */
[----:B------:R-:W-:Y:S02]  /*a750*/  MOV R175, R136 ;  /* 0x0000008800af7202 */ /* 0x000fe40000000f00 */
[----:B------:R-:W-:Y:S02]  /*a760*/  MOV R174, R137 ;  /* 0x0000008900ae7202 */ /* 0x000fe40000000f00 */
[C---:B-----5:R-:W-:Y:S07]  /*a770*/  HMMA.16816.F32 R136, R168.reuse, R176, R28 ;  /* 0x000000b0a888723c */ /* 0x060fee000000181c */
[----:B------:R-:W-:Y:S02]  /*a780*/  MOV R31, R133 ;  /* 0x00000085001f7202 */ /* 0x000fe40000000f00 */
[----:B------:R-:W-:Y:S03]  /*a790*/  MOV R177, R134 ;  /* 0x0000008600b17202 */ /* 0x000fe60000000f00 */
[----:B------:R-:W-:Y:S02]  /*a7a0*/  MOV R176, R135 ;  /* 0x0000008700b07202 */ /* 0x000fe40000000f00 */
[C---:B------:R-:W-:Y:S01]  /*a7b0*/  HMMA.16816.F32 R132, R168.reuse, R178, R32 ;  /* 0x000000b2a884723c */ /* 0x040fe20000001820 */
[----:B------:R-:W-:Y:S06]  /*a7c0*/  LDSM.16.MT88.4 R32, [R226+0x7900] ;  /* 0x00790000e220783b */ /* 0x000fec0000004200 */
[----:B------:R-:W-:Y:S01]  /*a7d0*/  MOV R179, R18 ;  /* 0x0000001200b37202 */ /* 0x000fe20000000f00 */
[C---:B--2---:R-:W-:Y:S04]  /*a7e0*/  HMMA.16816.F32 R36, R168.reuse, R180, R36 ;  /* 0x000000b4a824723c */ /* 0x044fe80000001824 */
[----:B------:R-:W-:Y:S02]  /*a7f0*/  MOV R178, R19 ;  /* 0x0000001300b27202 */ /* 0x000fe40000000f00 */
[----:B------:R-:W2:Y:S01]  /*a800*/  LDSM.16.MT88.4 R16, [R226+0x5900] ;  /* 0x00590000e210783b */ /* 0x000ea20000004200 */
[----:B------:R-:W-:Y:S01]  /*a810*/  MOV R181, R20 ;  /* 0x0000001400b57202 */ /* 0x000fe20000000f00 */
[C---:B------:R-:W-:Y:S04]  /*a820*/  HMMA.16816.F32 R40, R168.reuse, R182, R40 ;  /* 0x000000b6a828723c */ /* 0x040fe80000001828 */
[----:B------:R-:W-:Y:S03]  /*a830*/  MOV R180, R21 ;  /* 0x0000001500b47202 */ /* 0x000fe60000000f00 */
[----:B------:R-:W-:Y:S01]  /*a840*/  MOV R183, R22 ;  /* 0x0000001600b77202 */ /* 0x000fe20000000f00 */
[C---:B---3--:R-:W-:Y:S04]  /*a850*/  HMMA.16816.F32 R44, R168.reuse, R184, R44 ;  /* 0x000000b8a82c723c */ /* 0x048fe8000000182c */
[----:B------:R-:W-:Y:S01]  /*a860*/  MOV R182, R23 ;  /* 0x0000001700b67202 */ /* 0x000fe20000000f00 */
[----:B------:R-:W-:Y:S01]  /*a870*/  FADD.FTZ R3, R183, R3 ;  /* 0x00000003b7037221 */ /* 0x000fe20000010000 */
[----:B------:R-:W3:Y:S01]  /*a880*/  LDSM.16.MT88.4 R20, [R225+0x5900] ;  /* 0x00590000e114783b */ /* 0x000ee20000004200 */
[----:B------:R-:W-:Y:S01]  /*a890*/  MOV R185, R31 ;  /* 0x0000001f00b97202 */ /* 0x000fe20000000f00 */
[C---:B------:R-:W-:Y:S04]  /*a8a0*/  HMMA.16816.F32 R48, R168.reuse, R186, R48 ;  /* 0x000000baa830723c */ /* 0x040fe80000001830 */
[----:B------:R-:W-:Y:S02]  /*a8b0*/  FADD.FTZ R2, R185, R201 ;  /* 0x000000c9b9027221 */ /* 0x000fe40000010000 */
[----:B------:R-:W5:Y:S01]  /*a8c0*/  LDSM.16.MT88.4 R28, [R231+0x7900] ;  /* 0x00790000e71c783b */ /* 0x000f620000004200 */
[----:B------:R-:W-:Y:S01]  /*a8d0*/  FADD.FTZ R3, R181, R3 ;  /* 0x00000003b5037221 */ /* 0x000fe20000010000 */
[C---:B----4-:R-:W-:Y:S04]  /*a8e0*/  HMMA.16816.F32 R52, R168.reuse, R4, R52 ;  /* 0x00000004a834723c */ /* 0x050fe80000001834 */
[----:B------:R-:W-:Y:S02]  /*a8f0*/  FADD.FTZ R2, R182, R2 ;  /* 0x00000002b6027221 */ /* 0x000fe40000010000 */
[----:B------:R-:W-:Y:S02]  /*a900*/  FADD.FTZ R3, R179, R3 ;  /* 0x00000003b3037221 */ /* 0x000fe40000010000 */
[C---:B------:R-:W-:Y:S01]  /*a910*/  HMMA.16816.F32 R56, R168.reuse, R6, R56 ;  /* 0x00000006a838723c */ /* 0x040fe20000001838 */
[----:B------:R-:W4:Y:S03]  /*a920*/  LDSM.16.MT88.4 R4, [R225+0x7900] ;  /* 0x00790000e104783b */ /* 0x000f260000004200 */
[----:B------:R-:W-:Y:S02]  /*a930*/  FADD.FTZ R2, R180, R2 ;  /* 0x00000002b4027221 */ /* 0x000fe40000010000 */
[----:B------:R-:W-:Y:S02]  /*a940*/  FADD.FTZ R3, R177, R3 ;  /* 0x00000003b1037221 */ /* 0x000fe40000010000 */
[C---:B-1----:R-:W-:Y:S04]  /*a950*/  HMMA.16816.F32 R60, R168.reuse, R8, R60 ;  /* 0x00000008a83c723c */ /* 0x042fe8000000183c */
[----:B------:R-:W-:Y:S02]  /*a960*/  FADD.FTZ R2, R178, R2 ;  /* 0x00000002b2027221 */ /* 0x000fe40000010000 */
[----:B------:R-:W-:Y:S02]  /*a970*/  FADD.FTZ R3, R175, R3 ;  /* 0x00000003af037221 */ /* 0x000fe40000010000 */
[C---:B------:R-:W-:Y:S01]  /*a980*/  HMMA.16816.F32 R64, R168.reuse, R10, R64 ;  /* 0x0000000aa840723c */ /* 0x040fe20000001840 */
[----:B------:R-:W1:Y:S03]  /*a990*/  LDSM.16.MT88.4 R8, [R224+0x7900] ;  /* 0x00790000e008783b */ /* 0x000e660000004200 */
[----:B------:R-:W-:Y:S02]  /*a9a0*/  FADD.FTZ R2, R176, R2 ;  /* 0x00000002b0027221 */ /* 0x000fe40000010000 */
[----:B------:R-:W-:Y:S01]  /*a9b0*/  FADD.FTZ R244, R173, R3 ;  /* 0x00000003adf47221 */ /* 0x000fe20000010000 */
[----:B------:R-:W-:Y:S01]  /*a9c0*/  MOV R3, R0 ;  /* 0x0000000000037202 */ /* 0x000fe20000000f00 */
[C---:B------:R-:W-:Y:S04]  /*a9d0*/  HMMA.16816.F32 R68, R168.reuse, R12, R68 ;  /* 0x0000000ca844723c */ /* 0x040fe80000001844 */
[----:B------:R-:W-:Y:S04]  /*a9e0*/  FADD.FTZ R2, R174, R2 ;  /* 0x00000002ae027221 */ /* 0x000fe80000010000 */
[C---:B------:R-:W-:Y:S04]  /*a9f0*/  HMMA.16816.F32 R72, R168.reuse, R14, R72 ;  /* 0x0000000ea848723c */ /* 0x040fe80000001848 */
[----:B------:R-:W-:Y:S04]  /*aa00*/  FADD.FTZ R2, R172, R2 ;  /* 0x00000002ac027221 */ /* 0x000fe80000010000 */
[C---:B--2---:R-:W-:Y:S04]  /*aa10*/  HMMA.16816.F32 R76, R168.reuse, R16, R76 ;  /* 0x00000010a84c723c */ /* 0x044fe8000000184c */
[----:B------:R-:W-:Y:S01]  /*aa20*/  FADD.FTZ R243, R165, R2 ;  /* 0x00000002a5f37221 */ /* 0x000fe20000010000 */
[----:B------:R-:W-:Y:S03]  /*aa30*/  MOV R2, R164 ;  /* 0x000000a400027202 */ /* 0x000fe60000000f00 */
[C---:B------:R-:W-:Y:S08]  /*aa40*/  HMMA.16816.F32 R80, R168.reuse, R18, R80 ;  /* 0x00000012a850723c */ /* 0x040ff00000001850 */
[C---:B---3--:R-:W-:Y:S08]  /*aa50*/  HMMA.16816.F32 R84, R168.reuse, R20, R84 ;  /* 0x00000014a854723c */ /* 0x048ff00000001854 */
[C---:B------:R-:W-:Y:S08]  /*aa60*/  HMMA.16816.F32 R88, R168.reuse, R22, R88 ;  /* 0x00000016a858723c */ /* 0x040ff00000001858 */
[C---:B------:R-:W-:Y:S08]  /*aa70*/  HMMA.16816.F32 R92, R168.reuse, R24, R92 ;  /* 0x00000018a85c723c */ /* 0x040ff0000000185c */
[C---:B------:R-:W-:Y:S08]  /*aa80*/  HMMA.16816.F32 R96, R168.reuse, R26, R96 ;  /* 0x0000001aa860723c */ /* 0x040ff00000001860 */
[C---:B-----5:R-:W-:Y:S08]  /*aa90*/  HMMA.16816.F32 R100, R168.reuse, R28, R100 ;  /* 0x0000001ca864723c */ /* 0x060ff00000001864 */
[C---:B------:R-:W-:Y:S08]  /*aaa0*/  HMMA.16816.F32 R104, R168.reuse, R30, R104 ;  /* 0x0000001ea868723c */ /* 0x040ff00000001868 */
[C---:B------:R-:W-:Y:S08]  /*aab0*/  HMMA.16816.F32 R108, R168.reuse, R32, R108 ;  /* 0x00000020a86c723c */ /* 0x040ff0000000186c */
[C---:B------:R-:W-:Y:S08]  /*aac0*/  HMMA.16816.F32 R112, R168.reuse, R34, R112 ;  /* 0x00000022a870723c */ /* 0x040ff00000001870 */
[C---:B----4-:R-:W-:Y:S08]  /*aad0*/  HMMA.16816.F32 R116, R168.reuse, R4, R116 ;  /* 0x00000004a874723c */ /* 0x050ff00000001874 */
[C---:B------:R-:W-:Y:S08]  /*aae0*/  HMMA.16816.F32 R120, R168.reuse, R6, R120 ;  /* 0x00000006a878723c */ /* 0x040ff00000001878 */
[C---:B-1----:R-:W-:Y:S08]  /*aaf0*/  HMMA.16816.F32 R124, R168.reuse, R8, R124 ;  /* 0x00000008a87c723c */ /* 0x042ff0000000187c */
[----:B------:R-:W-:Y:S01]  /*ab00*/  HMMA.16816.F32 R128, R168, R10, R128 ;  /* 0x0000000aa880723c */ /* 0x000fe20000001880 */
[----:B------:R-:W-:-:S07]  /*ab10*/  @P0 BRA `(.L_x_1996) ;  /* 0xffffb81000000947 */ /* 0x000fce000383ffff */
.L_x_1985:
[----:B------:R-:W1:Y:S01]  /*ab20*/  S2UR UR26, SR_CTAID.X ;  /* 0x00000000001a79c3 */ /* 0x000e620000002500 */
[----:B------:R-:W-:Y:S01]  /*ab30*/  UMOV UR25, 0x1 ;  /* 0x0000000100197882 */ /* 0x000fe20000000000 */
[----:B------:R-:W-:Y:S01]  /*ab40*/  PLOP3.LUT P0, PT, PT, PT, UP0, 0x40, 0x0 ;  /* 0x000000000000781c */ /* 0x000fe20003f0e808 */
[----:B------:R-:W-:-:S02]  /*ab50*/  ULDC UR21, c[0x0][0x168] ;  /* 0x00005a0000157ab9 */ /* 0x000fc40000000800 */
[----:B------:R-:W-:Y:S02]  /*ab60*/  ULDC.64 UR4, c[0x0][0x2c8] ;  /* 0x0000b20000047ab9 */ /* 0x000fe40000000a00 */
[----:B------:R-:W-:Y:S02]  /*ab70*/  UIADD3 UR21, UR25, -UR21, URZ ;  /* 0x8000001519157290 */ /* 0x000fe4000fffe03f */
[----:B------:R-:W-:Y:S02]  /*ab80*/  ULDC UR24, c[0x0][0x2ac] ;  /* 0x0000ab0000187ab9 */ /* 0x000fe40000000800 */
[----:B-1----:R-:W-:-:S04]  /*ab90*/  ULEA UR26, UR26, 0x7f, 0x7 ;  /* 0x0000007f1a1a7891 */ /* 0x002fc8000f8e383f */
        /* <DEDUP_REMOVED lines=20> */
.L_x_1998:
[----:B------:R-:W-:Y:S02]  /*ace0*/  ULDC UR4, c[0x0][0x32c] ;  /* 0x0000cb0000047ab9 */ /* 0x000fe40000000800 */
[----:B------:R-:W-:-:S03]  /*acf0*/  UISETP.NE.AND UP2, UPT, UR25, UR4, UPT ;  /* 0x000000041900728c */ /* 0x000fc6000bf45270 */
[----:B------:R-:W-:Y:S02]  /*ad00*/  ULDC.64 UR4, c[0x0][0x330] ;  /* 0x0000cc0000047ab9 */ /* 0x000fe40000000a00 */
[----:B------:R-:W-:-:S07]  /*ad10*/  UIMAD.WIDE.U32 UR26, UR24, UR4, URZ ;  /* 0x00000004181a72a5 */ /* 0x000fce000f8e003f */
[----:B------:R-:W-:Y:S02]  /*ad20*/  @UP2 UMOV UR25, UR27 ;  /* 0x0000001b00192c82 */ /* 0x000fe40008000000 */
[----:B------:R-:W-:Y:S02]  /*ad30*/  @UP2 USHF.R.U32.HI UR24, URZ, UR5, UR25 ;  /* 0x000000053f182299 */ /* 0x000fe40008011619 */
.L_x_1999:
[----:B------:R-:W-:Y:S02]  /*ad40*/  ULDC UR4, c[0x0][0x32c] ;  /* 0x0000cb0000047ab9 */ /* 0x000fe40000000800 */
[----:B------:R-:W-:-:S04]  /*ad50*/  UIMAD UR4, UR24, UR4, URZ ;  /* 0x00000004180472a4 */ /* 0x000fc8000f8e023f */
[----:B------:R-:W-:-:S04]  /*ad60*/  UISETP.LT.AND UP2, UPT, UR21, UR4, UPT ;  /* 0x000000041500728c */ /* 0x000fc8000bf41270 */
[----:B------:R-:W-:-:S04]  /*ad70*/  USEL UR21, UR21, UR4, !UP2 ;  /* 0x0000000415157287 */ /* 0x000fc8000d000000 */
.L_x_1997:
[----:B------:R-:W-:-:S04]  /*ad80*/  UIADD3 UR21, UR21, 0x3f, URZ ;  /* 0x0000003f15157890 */ /* 0x000fc8000fffe03f */
        /* <DEDUP_REMOVED lines=9> */
[----:B------:R-:W-:Y:S01]  /*ae20*/  SHF.R.S32.HI R0, RZ, 0x1f, R207 ;  /* 0x0000001fff007819 */ /* 0x000fe200000114cf */
[----:B------:R-:W-:Y:S01]  /*ae30*/  IMAD.MOV.U32 R167, RZ, RZ, R164 ;  /* 0x000000ffffa77224 */ /* 0x000fe200078e00a4 */
[C---:B------:R-:W-:Y:S01]  /*ae40*/  SHF.L.U64.HI R252, R206.reuse, 0x1, R247 ;  /* 0x00000001cefc7819 */ /* 0x040fe200000102f7 */
[C---:B------:R-:W-:Y:S01]  /*ae50*/  IMAD.SHL.U32 R2, R207.reuse, 0x2, RZ ;  /* 0x00000002cf027824 */ /* 0x040fe200078e00ff */
[----:B------:R-:W-:Y:S01]  /*ae60*/  SEL R250, RZ, 0x10, P5 ;  /* 0x00000010fffa7807 */ /* 0x000fe20002800000 */
[----:B------:R-:W-:Y:S01]  /*ae70*/  IMAD.SHL.U32 R251, R206, 0x2, RZ ;  /* 0x00000002cefb7824 */ /* 0x000fe200078e00ff */
[----:B------:R-:W-:Y:S02]  /*ae80*/  SEL R249, RZ, 0x10, P4 ;  /* 0x00000010fff97807 */ /* 0x000fe40002000000 */
[----:B------:R-:W-:Y:S02]  /*ae90*/  SHF.L.U64.HI R0, R207, 0x1, R0 ;  /* 0x00000001cf007819 */ /* 0x000fe40000010200 */
.L_x_2003:
        /* <DEDUP_REMOVED lines=28> */
[----:B------:R-:W-:Y:S01]  /*b060*/  SHF.R.S32.HI R10, RZ, 0x1f, R207 ;  /* 0x0000001fff0a7819 */ /* 0x000fe200000114cf */
[----:B------:R-:W-:Y:S01]  /*b070*/  IMAD.SHL.U32 R8, R207, 0x2, RZ ;  /* 0x00000002cf087824 */ /* 0x000fe200078e00ff */
[----:B------:R-:W-:Y:S01]  /*b080*/  LOP3.LUT R12, R12, 0xf, RZ, 0xc0, !PT ;  /* 0x0000000f0c0c7812 */ /* 0x000fe200078ec0ff */
[----:B------:R-:W-:Y:S01]  /*b090*/  IMAD.WIDE.U32 R4, R237, c[0x0][0x218], R4 ;  /* 0x00008600ed047a25 */ /* 0x000fe200078e0004 */
[----:B------:R-:W-:Y:S04]  /*b0a0*/  SHF.L.U64.HI R10, R207, 0x1, R10 ;  /* 0x00000001cf0a7819 */ /* 0x000fe8000001020a */
[----:B------:R-:W-:Y:S01]  /*b0b0*/  IADD3 R0, P0, R4, UR22, RZ ;  /* 0x0000001604007c10 */ /* 0x000fe2000ff1e0ff */
[----:B------:R-:W-:Y:S03]  /*b0c0*/  IMAD.SHL.U32 R4, R205, 0x2, RZ ;  /* 0x00000002cd047824 */ /* 0x000fe600078e00ff */
[----:B------:R-:W-:Y:S02]  /*b0d0*/  IADD3.X R5, R5, UR6, R2, P0, !PT ;  /* 0x0000000605057c10 */ /* 0x000fe400087fe402 */
[----:B------:R-:W-:Y:S02]  /*b0e0*/  LEA R7, P0, R0, c[0x0][0x1f8], 0x1 ;  /* 0x00007e0000077a11 */ /* 0x000fe400078008ff */
[----:B------:R-:W-:Y:S02]  /*b0f0*/  SHF.L.U64.HI R2, R204, 0x1, R245 ;  /* 0x00000001cc027819 */ /* 0x000fe400000102f5 */
[----:B------:R-:W-:Y:S01]  /*b100*/  LEA.HI.X R6, R0, c[0x0][0x1fc], R5, 0x1, P0 ;  /* 0x00007f0000067a11 */ /* 0x000fe200000f0c05 */
[----:B------:R-:W5:Y:S01]  /*b110*/  SHFL.IDX PT, R9, R7, 0x1, 0x181f ;  /* 0x00381f0007097f89 */ /* 0x000f6200000e0000 */
[----:B------:R-:W-:Y:S01]  /*b120*/  IMAD.SHL.U32 R0, R204, 0x2, RZ ;  /* 0x00000002cc007824 */ /* 0x000fe200078e00ff */
[----:B------:R-:W-:Y:S02]  /*b130*/  SHF.L.U64.HI R5, R205, 0x1, R246 ;  /* 0x00000001cd057819 */ /* 0x000fe400000102f6 */
[----:B------:R-:W4:Y:S04]  /*b140*/  SHFL.IDX PT, R11, R6, 0x1, 0x181f ;  /* 0x00381f00060b7f89 */ /* 0x000f2800000e0000 */
[----:B------:R-:W3:Y:S04]  /*b150*/  SHFL.IDX PT, R7, R7, RZ, 0x181f ;  /* 0x00181fff07077589 */ /* 0x000ee800000e0000 */
[----:B------:R-:W2:Y:S01]  /*b160*/  SHFL.IDX PT, R21, R6, RZ, 0x181f ;  /* 0x00181fff06157589 */ /* 0x000ea200000e0000 */
[----:B-----5:R-:W-:Y:S04]  /*b170*/  IADD3 R22, P1, P0, R22, R9, R251 ;  /* 0x0000000916167210 */ /* 0x020fe8000783e0fb */
[----:B----4-:R-:W-:Y:S02]  /*b180*/  IADD3.X R23, RZ, R11, R252, P1, P0 ;  /* 0x0000000bff177210 */ /* 0x010fe40000fe04fc */
[----:B------:R-:W-:Y:S04]  /*b190*/  IADD3 R14, P1, P0, R14, R9, R4 ;  /* 0x000000090e0e7210 */ /* 0x000fe8000783e004 */
[--C-:B------:R-:W-:Y:S02]  /*b1a0*/  IADD3.X R15, RZ, R11, R5.reuse, P1, P0 ;  /* 0x0000000bff0f7210 */ /* 0x100fe40000fe0405 */
[----:B------:R-:W-:Y:S04]  /*b1b0*/  IADD3 R12, P1, P0, R12, R9, R0 ;  /* 0x000000090c0c7210 */ /* 0x000fe8000783e000 */
[--C-:B------:R-:W-:Y:S02]  /*b1c0*/  IADD3.X R13, RZ, R11, R2.reuse, P1, P0 ;  /* 0x0000000bff0d7210 */ /* 0x100fe40000fe0402 */
[----:B---3--:R-:W-:Y:S05]  /*b1d0*/  IADD3 R4, P0, R7, R4, RZ ;  /* 0x0000000407047210 */ /* 0x008fea0007f1e0ff */
[----:B--2---:R-:W-:Y:S01]  /*b1e0*/  IMAD.X R5, R21, 0x1, R5, P0 ;  /* 0x0000000115057824 */ /* 0x004fe200000e0605 */
[----:B------:R-:W-:Y:S05]  /*b1f0*/  IADD3 R28, P0, R7, R0, RZ ;  /* 0x00000000071c7210 */ /* 0x000fea0007f1e0ff */
[----:B------:R-:W-:Y:S01]  /*b200*/  IMAD.X R29, R21, 0x1, R2, P0 ;  /* 0x00000001151d7824 */ /* 0x000fe200000e0602 */
[-C--:B------:R-:W-:Y:S05]  /*b210*/  IADD3 R30, P0, R7, R8.reuse, RZ ;  /* 0x00000008071e7210 */ /* 0x080fea0007f1e0ff */
[----:B------:R-:W-:Y:S01]  /*b220*/  IMAD.X R31, R21, 0x1, R10, P0 ;  /* 0x00000001151f7824 */ /* 0x000fe200000e060a */
        /* <DEDUP_REMOVED lines=17> */
.L_x_2001:
[C---:B--23--:R-:W-:Y:S01]  /*b340*/  HMMA.16816.F32 R4, R168.reuse, R172, RZ ;  /* 0x000000aca804723c */ /* 0x04cfe200000018ff */
[----:B------:R-:W-:Y:S01]  /*b350*/  LDSM.16.M88.4 R196, [R228+0x8100] ;  /* 0x00810000e4c4783b */ /* 0x000fe20000000200 */
[----:B------:R-:W-:Y:S06]  /*b360*/  UISETP.GT.AND UP2, UPT, UR20, UR9, UPT ;  /* 0x000000091400728c */ /* 0x000fec000bf44270 */
[C---:B------:R-:W-:Y:S01]  /*b370*/  HMMA.16816.F32 R8, R168.reuse, R174, RZ ;  /* 0x000000aea808723c */ /* 0x040fe200000018ff */
[----:B------:R-:W0:Y:S01]  /*b380*/  LDGDEPBAR ;  /* 0x00000000000079af */ /* 0x000e220000000000 */
[----:B------:R-:W-:Y:S06]  /*b390*/  PLOP3.LUT P0, PT, PT, PT, UP2, 0x40, 0x0 ;  /* 0x000000000000781c */ /* 0x000fec0003f0e828 */
[C---:B----4-:R-:W-:Y:S01]  /*b3a0*/  HMMA.16816.F32 R12, R168.reuse, R16, RZ ;  /* 0x00000010a80c723c */ /* 0x050fe200000018ff */
[----:B------:R-:W2:Y:S07]  /*b3b0*/  LDSM.16.M88.4 R172, [R229+0x10100] ;  /* 0x01010000e5ac783b */ /* 0x000eae0000000200 */
[C---:B------:R-:W-:Y:S01]  /*b3c0*/  HMMA.16816.F32 R16, R168.reuse, R18, RZ ;  /* 0x00000012a810723c */ /* 0x040fe200000018ff */
[----:B------:R-:W-:Y:S07]  /*b3d0*/  LDSM.16.M88.4 R200, [R228+0x9100] ;  /* 0x00910000e4c8783b */ /* 0x000fee0000000200 */
[C---:B-1----:R-:W-:Y:S08]  /*b3e0*/  HMMA.16816.F32 R20, R168.reuse, R24, RZ ;  /* 0x00000018a814723c */ /* 0x042ff000000018ff */
[C---:B------:R-:W-:Y:S08]  /*b3f0*/  HMMA.16816.F32 R24, R168.reuse, R26, RZ ;  /* 0x0000001aa818723c */ /* 0x040ff000000018ff */
[C---:B------:R-:W-:Y:S08]  /*b400*/  HMMA.16816.F32 R28, R168.reuse, R32, RZ ;  /* 0x00000020a81c723c */ /* 0x040ff000000018ff */
[----:B------:R-:W-:Y:S01]  /*b410*/  HMMA.16816.F32 R32, R168, R34, RZ ;  /* 0x00000022a820723c */ /* 0x000fe200000018ff */
[----:B------:R-:W1:Y:S07]  /*b420*/  LDSM.16.M88.4 R168, [R228+0x8900] ;  /* 0x00890000e4a8783b */ /* 0x000e6e0000000200 */
[C---:B------:R-:W-:Y:S08]  /*b430*/  HMMA.16816.F32 R4, R176.reuse, R180, R4 ;  /* 0x000000b4b004723c */ /* 0x040ff00000001804 */
[C---:B------:R-:W-:Y:S01]  /*b440*/  HMMA.16816.F32 R8, R176.reuse, R182, R8 ;  /* 0x000000b6b008723c */ /* 0x040fe20000001808 */
[----:B------:R-:W3:Y:S07]  /*b450*/  LDSM.16.M88.4 R180, [R228+0x9900] ;  /* 0x00990000e4b4783b */ /* 0x000eee0000000200 */
[C---:B------:R-:W-:Y:S08]  /*b460*/  HMMA.16816.F32 R12, R176.reuse, R184, R12 ;  /* 0x000000b8b00c723c */ /* 0x040ff0000000180c */
[C---:B------:R-:W-:Y:S01]  /*b470*/  HMMA.16816.F32 R16, R176.reuse, R186, R16 ;  /* 0x000000bab010723c */ /* 0x040fe20000001810 */
[----:B------:R-:W-:Y:S07]  /*b480*/  LDSM.16.M88.4 R184, [R227+0x10100] ;  /* 0x01010000e3b8783b */ /* 0x000fee0000000200 */
[C---:B------:R-:W-:Y:S08]  /*b490*/  HMMA.16816.F32 R20, R176.reuse, R188, R20 ;  /* 0x000000bcb014723c */ /* 0x040ff00000001814 */
[C---:B------:R-:W-:Y:S01]  /*b4a0*/  HMMA.16816.F32 R24, R176.reuse, R190, R24 ;  /* 0x000000beb018723c */ /* 0x040fe20000001818 */
[----:B------:R-:W4:Y:S07]  /*b4b0*/  LDSM.16.M88.4 R188, [R220] ;  /* 0x00000000dcbc783b */ /* 0x000f2e0000000200 */
[C---:B------:R-:W-:Y:S08]  /*b4c0*/  HMMA.16816.F32 R28, R176.reuse, R192, R28 ;  /* 0x000000c0b01c723c */ /* 0x040ff0000000181c */
[----:B------:R-:W-:Y:S01]  /*b4d0*/  HMMA.16816.F32 R32, R176, R194, R32 ;  /* 0x000000c2b020723c */ /* 0x000fe20000001820 */
[----:B------:R-:W5:Y:S07]  /*b4e0*/  LDSM.16.M88.4 R176, [R220+0x800] ;  /* 0x00080000dcb0783b */ /* 0x000f6e0000000200 */
[C---:B--2---:R-:W-:Y:S01]  /*b4f0*/  HMMA.16816.F32 R4, R172.reuse, R196, R4 ;  /* 0x000000c4ac04723c */ /* 0x044fe20000001804 */
[----:B------:R-:W2:Y:S07]  /*b500*/  LDSM.16.M88.4 R192, [R220+0x1000] ;  /* 0x00100000dcc0783b */ /* 0x000eae0000000200 */
[C---:B------:R-:W-:Y:S01]  /*b510*/  HMMA.16816.F32 R8, R172.reuse, R198, R8 ;  /* 0x000000c6ac08723c */ /* 0x040fe20000001808 */
[----:B------:R-:W-:Y:S07]  /*b520*/  LDSM.16.M88.4 R196, [R234+0x14100] ;  /* 0x01410000eac4783b */ /* 0x000fee0000000200 */
[C---:B-1----:R-:W-:Y:S08]  /*b530*/  HMMA.16816.F32 R12, R172.reuse, R168, R12 ;  /* 0x000000a8ac0c723c */ /* 0x042ff0000000180c */
        /* <DEDUP_REMOVED lines=8> */
[C---:B----4-:R-:W-:Y:S01]  /*b5c0*/  HMMA.16816.F32 R4, R184.reuse, R188, R4 ;  /* 0x000000bcb804723c */ /* 0x050fe20000001804 */
[----:B------:R-:W-:Y:S07]  /*b5d0*/  LDSM.16.M88.4 R180, [R233+0xb900] ;  /* 0x00b90000e9b4783b */ /* 0x000fee0000000200 */
[C---:B------:R-:W-:Y:S01]  /*b5e0*/  HMMA.16816.F32 R8, R184.reuse, R190, R8 ;  /* 0x000000beb808723c */ /* 0x040fe20000001808 */
[----:B------:R-:W-:Y:S07]  /*b5f0*/  LDSM.16.M88.4 R188, [R230+0x14100] ;  /* 0x01410000e6bc783b */ /* 0x000fee0000000200 */
[C---:B-----5:R-:W-:Y:S08]  /*b600*/  HMMA.16816.F32 R12, R184.reuse, R176, R12 ;  /* 0x000000b0b80c723c */ /* 0x060ff0000000180c */
[C---:B------:R-:W-:Y:S01]  /*b610*/  HMMA.16816.F32 R16, R184.reuse, R178, R16 ;  /* 0x000000b2b810723c */ /* 0x040fe20000001810 */
[----:B------:R-:W4:Y:S07]  /*b620*/  LDSM.16.M88.4 R176, [R233+0xb100] ;  /* 0x00b10000e9b0783b */ /* 0x000f2e0000000200 */
[C---:B--2---:R-:W-:Y:S08]  /*b630*/  HMMA.16816.F32 R20, R184.reuse, R192, R20 ;  /* 0x000000c0b814723c */ /* 0x044ff00000001814 */
[C---:B------:R-:W-:Y:S01]  /*b640*/  HMMA.16816.F32 R24, R184.reuse, R194, R24 ;  /* 0x000000c2b818723c */ /* 0x040fe20000001818 */
[----:B------:R-:W2:Y:S07]  /*b650*/  LDSM.16.M88.4 R192, [R219] ;  /* 0x00000000dbc0783b */ /* 0x000eae0000000200 */
[C---:B-1----:R-:W-:Y:S08]  /*b660*/  HMMA.16816.F32 R28, R184.reuse, R168, R28 ;  /* 0x000000a8b81c723c */ /* 0x042ff0000000181c */
[----:B------:R-:W-:Y:S01]  /*b670*/  HMMA.16816.F32 R32, R184, R170, R32 ;  /* 0x000000aab820723c */ /* 0x000fe20000001820 */
[----:B------:R-:W1:Y:S07]  /*b680*/  LDSM.16.M88.4 R168, [R218] ;  /* 0x00000000daa8783b */ /* 0x000e6e0000000200 */
[C---:B------:R-:W-:Y:S01]  /*b690*/  HMMA.16816.F32 R4, R196.reuse, R200, R4 ;  /* 0x000000c8c404723c */ /* 0x040fe20000001804 */
[----:B------:R-:W5:Y:S07]  /*b6a0*/  LDSM.16.M88.4 R184, [R217] ;  /* 0x00000000d9b8783b */ /* 0x000f6e0000000200 */
        /* <DEDUP_REMOVED lines=8> */
[C---:B------:R-:W-:Y:S08]  /*b730*/  HMMA.16816.F32 R28, R196.reuse, R180, R28 ;  /* 0x000000b4c41c723c */ /* 0x040ff0000000181c */
[----:B------:R-:W-:Y:S01]  /*b740*/  HMMA.16816.F32 R32, R196, R182, R32 ;  /* 0x000000b6c420723c */ /* 0x000fe20000001820 */
[----:B------:R-:W4:Y:S07]  /*b750*/  LDSM.16.M88.4 R180, [R228+0xa900] ;  /* 0x00a90000e4b4783b */ /* 0x000f2e0000000200 */
[C---:B--2---:R-:W-:Y:S01]  /*b760*/  HMMA.16816.F32 R4, R188.reuse, R192, R4 ;  /* 0x000000c0bc04723c */ /* 0x044fe20000001804 */
[----:B------:R-:W2:Y:S07]  /*b770*/  LDSM.16.M88.4 R196, [R228+0xb100] ;  /* 0x00b10000e4c4783b */ /* 0x000eae0000000200 */
[C---:B------:R-:W-:Y:S01]  /*b780*/  HMMA.16816.F32 R8, R188.reuse, R194, R8 ;  /* 0x000000c2bc08723c */ /* 0x040fe20000001808 */
[----:B------:R-:W2:Y:S07]  /*b790*/  LDSM.16.M88.4 R192, [R228+0xb900] ;  /* 0x00b90000e4c0783b */ /* 0x000eae0000000200 */
[C---:B-1----:R-:W-:Y:S08]  /*b7a0*/  HMMA.16816.F32 R12, R188.reuse, R168, R12 ;  /* 0x000000a8bc0c723c */ /* 0x042ff0000000180c */
[C---:B------:R-:W-:Y:S01]  /*b7b0*/  HMMA.16816.F32 R16, R188.reuse, R170, R16 ;  /* 0x000000aabc10723c */ /* 0x040fe20000001810 */
[----:B------:R-:W-:Y:S07]  /*b7c0*/  LDSM.16.M88.4 R168, [R227+0x14100] ;  /* 0x01410000e3a8783b */ /* 0x000fee0000000200 */
[C---:B-----5:R-:W-:Y:S08]  /*b7d0*/  HMMA.16816.F32 R20, R188.reuse, R184, R20 ;  /* 0x000000b8bc14723c */ /* 0x060ff00000001814 */
[C---:B------:R-:W-:Y:S01]  /*b7e0*/  HMMA.16816.F32 R24, R188.reuse, R186, R24 ;  /* 0x000000babc18723c */ /* 0x040fe20000001818 */
[----:B------:R-:W1:Y:S07]  /*b7f0*/  LDSM.16.M88.4 R184, [R220+0x2000] ;  /* 0x00200000dcb8783b */ /* 0x000e6e0000000200 */
[C---:B------:R-:W-:Y:S08]  /*b800*/  HMMA.16816.F32 R28, R188.reuse, R200, R28 ;  /* 0x000000c8bc1c723c */ /* 0x040ff0000000181c */
[----:B------:R-:W-:Y:S01]  /*b810*/  HMMA.16816.F32 R32, R188, R202, R32 ;  /* 0x000000cabc20723c */ /* 0x000fe20000001820 */
[----:B------:R-:W5:Y:S07]  /*b820*/  LDSM.16.M88.4 R188, [R220+0x2800] ;  /* 0x00280000dcbc783b */ /* 0x000f6e0000000200 */
[C---:B---3--:R-:W-:Y:S01]  /*b830*/  HMMA.16816.F32 R4, R172.reuse, R176, R4 ;  /* 0x000000b0ac04723c */ /* 0x048fe20000001804 */
[----:B------:R-:W3:Y:S07]  /*b840*/  LDSM.16.M88.4 R200, [R220+0x3000] ;  /* 0x00300000dcc8783b */ /* 0x000eee0000000200 */
[C---:B------:R-:W-:Y:S01]  /*b850*/  HMMA.16816.F32 R8, R172.reuse, R178, R8 ;  /* 0x000000b2ac08723c */ /* 0x040fe20000001808 */
[----:B------:R-:W1:Y:S07]  /*b860*/  LDSM.16.M88.4 R176, [R220+0x3800] ;  /* 0x00380000dcb0783b */ /* 0x000e6e0000000200 */
[C---:B----4-:R-:W-:Y:S08]  /*b870*/  HMMA.16816.F32 R12, R172.reuse, R180, R12 ;  /* 0x000000b4ac0c723c */ /* 0x050ff0000000180c */
[C---:B------:R-:W-:Y:S01]  /*b880*/  HMMA.16816.F32 R16, R172.reuse, R182, R16 ;  /* 0x000000b6ac10723c */ /* 0x040fe20000001810 */
[----:B------:R-:W-:Y:S07]  /*b890*/  LDSM.16.M88.4 R180, [R234+0x18100] ;  /* 0x01810000eab4783b */ /* 0x000fee0000000200 */
[C---:B--2---:R-:W-:Y:S08]  /*b8a0*/  HMMA.16816.F32 R20, R172.reuse, R196, R20 ;  /* 0x000000c4ac14723c */ /* 0x044ff00000001814 */
[C---:B------:R-:W-:Y:S01]  /*b8b0*/  HMMA.16816.F32 R24, R172.reuse, R198, R24 ;  /* 0x000000c6ac18723c */ /* 0x040fe20000001818 */
[----:B------:R-:W2:Y:S07]  /*b8c0*/  LDSM.16.M88.4 R196, [R233+0xc100] ;  /* 0x00c10000e9c4783b */ /* 0x000eae0000000200 */
[C---:B------:R-:W-:Y:S08]  /*b8d0*/  HMMA.16816.F32 R28, R172.reuse, R192, R28 ;  /* 0x000000c0ac1c723c */ /* 0x040ff0000000181c */
[----:B------:R-:W-:Y:S01]  /*b8e0*/  HMMA.16816.F32 R32, R172, R194, R32 ;  /* 0x000000c2ac20723c */ /* 0x000fe20000001820 */
[----:B------:R-:W4:Y:S07]  /*b8f0*/  LDSM.16.M88.4 R172, [R233+0xc900] ;  /* 0x00c90000e9ac783b */ /* 0x000f2e0000000200 */
[C---:B-1----:R-:W-:Y:S01]  /*b900*/  HMMA.16816.F32 R4, R168.reuse, R184, R4 ;  /* 0x000000b8a804723c */ /* 0x042fe20000001804 */
[----:B------:R-:W1:Y:S07]  /*b910*/  LDSM.16.M88.4 R192, [R233+0xd100] ;  /* 0x00d10000e9c0783b */ /* 0x000e6e0000000200 */
[C---:B------:R-:W-:Y:S01]  /*b920*/  HMMA.16816.F32 R8, R168.reuse, R186, R8 ;  /* 0x000000baa808723c */ /* 0x040fe20000001808 */
[----:B------:R-:W1:Y:S07]  /*b930*/  LDSM.16.M88.4 R184, [R233+0xd900] ;  /* 0x00d90000e9b8783b */ /* 0x000e6e0000000200 */
[C---:B-----5:R-:W-:Y:S08]  /*b940*/  HMMA.16816.F32 R12, R168.reuse, R188, R12 ;  /* 0x000000bca80c723c */ /* 0x060ff0000000180c */
[C---:B------:R-:W-:Y:S01]  /*b950*/  HMMA.16816.F32 R16, R168.reuse, R190, R16 ;  /* 0x000000bea810723c */ /* 0x040fe20000001810 */
[----:B------:R-:W-:Y:S07]  /*b960*/  LDSM.16.M88.4 R188, [R230+0x18100] ;  /* 0x01810000e6bc783b */ /* 0x000fee0000000200 */
[C---:B---3--:R-:W-:Y:S08]  /*b970*/  HMMA.16816.F32 R20, R168.reuse, R200, R20 ;  /* 0x000000c8a814723c */ /* 0x048ff00000001814 */
[C---:B------:R-:W-:Y:S01]  /*b980*/  HMMA.16816.F32 R24, R168.reuse, R202, R24 ;  /* 0x000000caa818723c */ /* 0x040fe20000001818 */
[----:B------:R-:W3:Y:S07]  /*b990*/  LDSM.16.M88.4 R200, [R215] ;  /* 0x00000000d7c8783b */ /* 0x000eee0000000200 */
[C---:B------:R-:W-:Y:S08]  /*b9a0*/  HMMA.16816.F32 R28, R168.reuse, R176, R28 ;  /* 0x000000b0a81c723c */ /* 0x040ff0000000181c */
[----:B------:R-:W-:Y:S01]  /*b9b0*/  HMMA.16816.F32 R32, R168, R178, R32 ;  /* 0x000000b2a820723c */ /* 0x000fe20000001820 */
[----:B------:R-:W5:Y:S07]  /*b9c0*/  LDSM.16.M88.4 R168, [R214] ;  /* 0x00000000d6a8783b */ /* 0x000f6e0000000200 */
[C---:B--2---:R-:W-:Y:S01]  /*b9d0*/  HMMA.16816.F32 R4, R180.reuse, R196, R4 ;  /* 0x000000c4b404723c */ /* 0x044fe20000001804 */
[----:B------:R-:W-:Y:S07]  /*b9e0*/  LDSM.16.M88.4 R176, [R212] ;  /* 0x00000000d4b0783b */ /* 0x000fee0000000200 */
[C---:B------:R-:W-:Y:S01]  /*b9f0*/  HMMA.16816.F32 R8, R180.reuse, R198, R8 ;  /* 0x000000c6b408723c */ /* 0x040fe20000001808 */
[----:B------:R-:W-:Y:S07]  /*ba00*/  LDSM.16.M88.4 R196, [R228+0xc100] ;  /* 0x00c10000e4c4783b */ /* 0x000fee0000000200 */
[C---:B----4-:R-:W-:Y:S08]  /*ba10*/  HMMA.16816.F32 R12, R180.reuse, R172, R12 ;  /* 0x000000acb40c723c */ /* 0x050ff0000000180c */
[C---:B------:R-:W-:Y:S01]  /*ba20*/  HMMA.16816.F32 R16, R180.reuse, R174, R16 ;  /* 0x000000aeb410723c */ /* 0x040fe20000001810 */
[----:B------:R-:W2:Y:S07]  /*ba30*/  LDSM.16.M88.4 R172, [R213] ;  /* 0x00000000d5ac783b */ /* 0x000eae0000000200 */
[C---:B-1----:R-:W-:Y:S08]  /*ba40*/  HMMA.16816.F32 R20, R180.reuse, R192, R20 ;  /* 0x000000c0b414723c */ /* 0x042ff00000001814 */
[C---:B------:R-:W-:Y:S01]  /*ba50*/  HMMA.16816.F32 R24, R180.reuse, R194, R24 ;  /* 0x000000c2b418723c */ /* 0x040fe20000001818 */
[----:B------:R-:W1:Y:S07]  /*ba60*/  LDSM.16.M88.4 R192, [R229+0x18100] ;  /* 0x01810000e5c0783b */ /* 0x000e6e0000000200 */
[C---:B------:R-:W-:Y:S08]  /*ba70*/  HMMA.16816.F32 R28, R180.reuse, R184, R28 ;  /* 0x000000b8b41c723c */ /* 0x040ff0000000181c */
[----:B------:R-:W-:Y:S01]  /*ba80*/  HMMA.16816.F32 R32, R180, R186, R32 ;  /* 0x000000bab420723c */ /* 0x000fe20000001820 */
[----:B------:R-:W4:Y:S07]  /*ba90*/  LDSM.16.M88.4 R180, [R228+0xc900] ;  /* 0x00c90000e4b4783b */ /* 0x000f2e0000000200 */
[C---:B---3--:R-:W-:Y:S01]  /*baa0*/  HMMA.16816.F32 R4, R188.reuse, R200, R4 ;  /* 0x000000c8bc04723c */ /* 0x048fe20000001804 */
[----:B------:R-:W3:Y:S07]  /*bab0*/  LDSM.16.M88.4 R184, [R228+0xd100] ;  /* 0x00d10000e4b8783b */ /* 0x000eee0000000200 */
[C---:B------:R-:W-:Y:S01]  /*bac0*/  HMMA.16816.F32 R8, R188.reuse, R202, R8 ;  /* 0x000000cabc08723c */ /* 0x040fe20000001808 */
[----:B------:R-:W1:Y:S07]  /*bad0*/  LDSM.16.M88.4 R200, [R228+0xd900] ;  /* 0x00d90000e4c8783b */ /* 0x000e6e0000000200 */
[C---:B-----5:R-:W-:Y:S08]  /*bae0*/  HMMA.16816.F32 R12, R188.reuse, R168, R12 ;  /* 0x000000a8bc0c723c */ /* 0x060ff0000000180c */
[C---:B------:R-:W-:Y:S01]  /*baf0*/  HMMA.16816.F32 R16, R188.reuse, R170, R16 ;  /* 0x000000aabc10723c */ /* 0x040fe20000001810 */
[----:B------:R-:W-:Y:S07]  /*bb00*/  LDSM.16.M88.4 R168, [R227+0x18100] ;  /* 0x01810000e3a8783b */ /* 0x000fee0000000200 */
[C---:B--2---:R-:W-:Y:S08]  /*bb10*/  HMMA.16816.F32 R20, R188.reuse, R172, R20 ;  /* 0x000000acbc14723c */ /* 0x044ff00000001814 */
[C---:B------:R-:W-:Y:S01]  /*bb20*/  HMMA.16816.F32 R24, R188.reuse, R174, R24 ;  /* 0x000000aebc18723c */ /* 0x040fe20000001818 */
[----:B------:R-:W2:Y:S07]  /*bb30*/  LDSM.16.M88.4 R172, [R220+0x4000] ;  /* 0x00400000dcac783b */ /* 0x000eae0000000200 */
[C---:B------:R-:W-:Y:S08]  /*bb40*/  HMMA.16816.F32 R28, R188.reuse, R176, R28 ;  /* 0x000000b0bc1c723c */ /* 0x040ff0000000181c */
[----:B------:R-:W-:Y:S01]  /*bb50*/  HMMA.16816.F32 R32, R188, R178, R32 ;  /* 0x000000b2bc20723c */ /* 0x000fe20000001820 */
[----:B------:R-:W5:Y:S07]  /*bb60*/  LDSM.16.M88.4 R176, [R220+0x4800] ;  /* 0x00480000dcb0783b */ /* 0x000f6e0000000200 */
[C---:B-1----:R-:W-:Y:S01]  /*bb70*/  HMMA.16816.F32 R4, R192.reuse, R196, R4 ;  /* 0x000000c4c004723c */ /* 0x042fe20000001804 */
[----:B------:R-:W1:Y:S07]  /*bb80*/  LDSM.16.M88.4 R188, [R220+0x5000] ;  /* 0x00500000dcbc783b */ /* 0x000e6e0000000200 */
[C---:B------:R-:W-:Y:S01]  /*bb90*/  HMMA.16816.F32 R8, R192.reuse, R198, R8 ;  /* 0x000000c6c008723c */ /* 0x040fe20000001808 */
[----:B------:R-:W1:Y:S07]  /*bba0*/  LDSM.16.M88.4 R196, [R220+0x5800] ;  /* 0x00580000dcc4783b */ /* 0x000e6e0000000200 */
[C---:B----4-:R-:W-:Y:S08]  /*bbb0*/  HMMA.16816.F32 R12, R192.reuse, R180, R12 ;  /* 0x000000b4c00c723c */ /* 0x050ff0000000180c */
[C---:B------:R-:W-:Y:S01]  /*bbc0*/  HMMA.16816.F32 R16, R192.reuse, R182, R16 ;  /* 0x000000b6c010723c */ /* 0x040fe20000001810 */
[----:B------:R-:W-:Y:S07]  /*bbd0*/  LDSM.16.M88.4 R180, [R234+0x1c100] ;  /* 0x01c10000eab4783b */ /* 0x000fee0000000200 */
[C---:B---3--:R-:W-:Y:S08]  /*bbe0*/  HMMA.16816.F32 R20, R192.reuse, R184, R20 ;  /* 0x000000b8c014723c */ /* 0x048ff00000001814 */
        /* <DEDUP_REMOVED lines=9> */
[C---:B-----5:R-:W-:Y:S08]  /*bc80*/  HMMA.16816.F32 R12, R168.reuse, R176, R12 ;  /* 0x000000b0a80c723c */ /* 0x060ff0000000180c */
[C---:B------:R-:W-:Y:S01]  /*bc90*/  HMMA.16816.F32 R16, R168.reuse, R178, R16 ;  /* 0x000000b2a810723c */ /* 0x040fe20000001810 */
[----:B------:R-:W-:Y:S07]  /*bca0*/  LDSM.16.M88.4 R176, [R230+0x1c100] ;  /* 0x01c10000e6b0783b */ /* 0x000fee0000000200 */
[C---:B-1----:R-:W-:Y:S08]  /*bcb0*/  HMMA.16816.F32 R20, R168.reuse, R188, R20 ;  /* 0x000000bca814723c */ /* 0x042ff00000001814 */
[C---:B------:R-:W-:Y:S01]  /*bcc0*/  HMMA.16816.F32 R24, R168.reuse, R190, R24 ;  /* 0x000000bea818723c */ /* 0x040fe20000001818 */
[----:B------:R-:W1:Y:S07]  /*bcd0*/  LDSM.16.M88.4 R188, [R211] ;  /* 0x00000000d3bc783b */ /* 0x000e6e0000000200 */
[C---:B------:R-:W-:Y:S08]  /*bce0*/  HMMA.16816.F32 R28, R168.reuse, R196, R28 ;  /* 0x000000c4a81c723c */ /* 0x040ff0000000181c */
[----:B------:R-:W-:Y:S01]  /*bcf0*/  HMMA.16816.F32 R32, R168, R198, R32 ;  /* 0x000000c6a820723c */ /* 0x000fe20000001820 */
[----:B------:R-:W5:Y:S07]  /*bd00*/  LDSM.16.M88.4 R168, [R210] ;  /* 0x00000000d2a8783b */ /* 0x000f6e0000000200 */
[C---:B---3--:R-:W-:Y:S01]  /*bd10*/  HMMA.16816.F32 R4, R180.reuse, R184, R4 ;  /* 0x000000b8b404723c */ /* 0x048fe20000001804 */
[----:B------:R-:W3:Y:S07]  /*bd20*/  LDSM.16.M88.4 R196, [R209] ;  /* 0x00000000d1c4783b */ /* 0x000eee0000000200 */
[C---:B------:R-:W-:Y:S01]  /*bd30*/  HMMA.16816.F32 R8, R180.reuse, R186, R8 ;  /* 0x000000bab408723c */ /* 0x040fe20000001808 */
[----:B------:R-:W1:Y:S07]  /*bd40*/  LDSM.16.M88.4 R184, [R208] ;  /* 0x00000000d0b8783b */ /* 0x000e6e0000000200 */
        /* <DEDUP_REMOVED lines=8> */
[----:B------:R-:W-:Y:S07]  /*bdd0*/  LDSM.16.M88.4 R172, [R228+0xf100] ;  /* 0x00f10000e4ac783b */ /* 0x000fee0000000200 */
[C---:B-1----:R-:W-:Y:S01]  /*bde0*/  HMMA.16816.F32 R4, R176.reuse, R188, R4 ;  /* 0x000000bcb004723c */ /* 0x042fe20000001804 */
[----:B------:R-:W-:Y:S07]  /*bdf0*/  LDSM.16.M88.4 R180, [R228+0xf900] ;  /* 0x00f90000e4b4783b */ /* 0x000fee0000000200 */
[C---:B------:R-:W-:Y:S01]  /*be00*/  HMMA.16816.F32 R8, R176.reuse, R190, R8 ;  /* 0x000000beb008723c */ /* 0x040fe20000001808 */
[----:B------:R-:W-:Y:S07]  /*be10*/  LDSM.16.M88.4 R188, [R227+0x1c100] ;  /* 0x01c10000e3bc783b */ /* 0x000fee0000000200 */
[C---:B-----5:R-:W-:Y:S08]  /*be20*/  HMMA.16816.F32 R12, R176.reuse, R168, R12 ;  /* 0x000000a8b00c723c */ /* 0x060ff0000000180c */
[C---:B------:R-:W-:Y:S01]  /*be30*/  HMMA.16816.F32 R16, R176.reuse, R170, R16 ;  /* 0x000000aab010723c */ /* 0x040fe20000001810 */
[----:B------:R-:W1:Y:S07]  /*be40*/  LDSM.16.M88.4 R168, [R228+0xe900] ;  /* 0x00e90000e4a8783b */ /* 0x000e6e0000000200 */
[C---:B---3--:R-:W-:Y:S08]  /*be50*/  HMMA.16816.F32 R20, R176.reuse, R196, R20 ;  /* 0x000000c4b014723c */ /* 0x048ff00000001814 */
        /* <DEDUP_REMOVED lines=8> */
[----:B------:R-:W1:Y:S07]  /*bee0*/  LDSM.16.M88.4 R168, [R220+0x6800] ;  /* 0x00680000dca8783b */ /* 0x000e6e0000000200 */
[C---:B------:R-:W-:Y:S08]  /*bef0*/  HMMA.16816.F32 R20, R192.reuse, R172, R20 ;  /* 0x000000acc014723c */ /* 0x040ff00000001814 */
[C---:B------:R-:W-:Y:S01]  /*bf00*/  HMMA.16816.F32 R24, R192.reuse, R174, R24 ;  /* 0x000000aec018723c */ /* 0x040fe20000001818 */
[----:B------:R-:W2:Y:S07]  /*bf10*/  LDSM.16.M88.4 R172, [R220+0x7000] ;  /* 0x00700000dcac783b */ /* 0x000eae0000000200 */
[C---:B------:R-:W-:Y:S08]  /*bf20*/  HMMA.16816.F32 R28, R192.reuse, R180, R28 ;  /* 0x000000b4c01c723c */ /* 0x040ff0000000181c */
[----:B------:R-:W-:Y:S08]  /*bf30*/  HMMA.16816.F32 R32, R192, R182, R32 ;  /* 0x000000b6c020723c */ /* 0x000ff00000001820 */
[C---:B---3--:R-:W-:Y:S08]  /*bf40*/  HMMA.16816.F32 R4, R188.reuse, R196, R4 ;  /* 0x000000c4bc04723c */ /* 0x048ff00000001804 */
[C---:B------:R-:W-:Y:S08]  /*bf50*/  HMMA.16816.F32 R8, R188.reuse, R198, R8 ;  /* 0x000000c6bc08723c */ /* 0x040ff00000001808 */
[C---:B-1----:R-:W-:Y:S08]  /*bf60*/  HMMA.16816.F32 R12, R188.reuse, R168, R12 ;  /* 0x000000a8bc0c723c */ /* 0x042ff0000000180c */
[C---:B------:R-:W-:Y:S04]  /*bf70*/  HMMA.16816.F32 R16, R188.reuse, R170, R16 ;  /* 0x000000aabc10723c */ /* 0x040fe80000001810 */
[----:B------:R-:W-:Y:S02]  /*bf80*/  FMUL.FTZ R194, R4, c[0x0][0x320] ;  /* 0x0000c80004c27a20 */ /* 0x000fe40000410000 */
[----:B------:R-:W-:Y:S02]  /*bf90*/  FMUL.FTZ R192, R5, c[0x0][0x320] ;  /* 0x0000c80005c07a20 */ /* 0x000fe40000410000 */
[----:B------:R-:W-:Y:S01]  /*bfa0*/  FMUL.FTZ R9, R9, c[0x0][0x320] ;  /* 0x0000c80009097a20 */ /* 0x000fe20000410000 */
[C---:B--2---:R-:W-:Y:S01]  /*bfb0*/  HMMA.16816.F32 R20, R188.reuse, R172, R20 ;  /* 0x000000acbc14723c */ /* 0x044fe20000001814 */
[----:B------:R-:W-:Y:S02]  /*bfc0*/  MUFU.TANH R194, R194 ;  /* 0x000000c200c27308 */ /* 0x000fe40000002400 */
[----:B------:R-:W-:Y:S02]  /*bfd0*/  FMUL.FTZ R10, R10, c[0x0][0x320] ;  /* 0x0000c8000a0a7a20 */ /* 0x000fe40000410000 */
[----:B------:R-:W-:Y:S02]  /*bfe0*/  FMUL.FTZ R11, R11, c[0x0][0x320] ;  /* 0x0000c8000b0b7a20 */ /* 0x000fe40000410000 */
        /* <DEDUP_REMOVED lines=13> */
[----:B------:R1:W-:Y:S01]  /*c0c0*/  MUFU.TANH R164, R11 ;  /* 0x0000000b00a47308 */ /* 0x0003e20000002400 */
[----:B------:R-:W-:Y:S02]  /*c0d0*/  FMUL.FTZ R184, R24, c[0x0][0x320] ;  /* 0x0000c80018b87a20 */ /* 0x000fe40000410000 */
[----:B------:R-:W-:Y:S02]  /*c0e0*/  FMUL.FTZ R18, R18, c[0x0][0x320] ;  /* 0x0000c80012127a20 */ /* 0x000fe40000410000 */
[----:B------:R-:W-:Y:S02]  /*c0f0*/  FMUL.FTZ R19, R19, c[0x0][0x320] ;  /* 0x0000c80013137a20 */ /* 0x000fe40000410000 */
[----:B------:R-:W-:Y:S02]  /*c100*/  FMUL.FTZ R21, R21, c[0x0][0x320] ;  /* 0x0000c80015157a20 */ /* 0x000fe40000410000 */
[----:B------:R-:W-:Y:S01]  /*c110*/  FMUL.FTZ R22, R22, c[0x0][0x320] ;  /* 0x0000c80016167a20 */ /* 0x000fe20000410000 */
[----:B------:R-:W2:Y:S01]  /*c120*/  MUFU.TANH R0, R0 ;  /* 0x0000000000007308 */ /* 0x000ea20000002400 */
[----:B------:R-:W-:Y:S02]  /*c130*/  FMUL.FTZ R23, R23, c[0x0][0x320] ;  /* 0x0000c80017177a20 */ /* 0x000fe40000410000 */
[----:B------:R-:W-:Y:S02]  /*c140*/  FMUL.FTZ R25, R25, c[0x0][0x320] ;  /* 0x0000c80019197a20 */ /* 0x000fe40000410000 */
[----:B------:R-:W-:Y:S02]  /*c150*/  FMUL.FTZ R26, R26, c[0x0][0x320] ;  /* 0x0000c8001a1a7a20 */ /* 0x000fe40000410000 */
[----:B------:R-:W-:Y:S03]  /*c160*/  FMUL.FTZ R27, R27, c[0x0][0x320] ;  /* 0x0000c8001b1b7a20 */ /* 0x000fe60000410000 */
[----:B------:R-:W3:Y:S01]  /*c170*/  MUFU.TANH R192, R192 ;  /* 0x000000c000c07308 */ /* 0x000ee20000002400 */
[----:B-1----:R-:W1:Y:S01]  /*c180*/  LDSM.16.M88.4 R8, [R220+0x7800] ;  /* 0x00780000dc08783b */ /* 0x002e620000000200 */
[----:B------:R-:W-:Y:S08]  /*c190*/  DEPBAR.LE SB0, 0x0 ;  /* 0x000080000000791a */ /* 0x000ff00000000000 */
[----:B------:R4:W1:Y:S01]  /*c1a0*/  MUFU.TANH R6, R2 ;  /* 0x0000000200067308 */ /* 0x0008620000002400 */
[----:B------:R-:W-:Y:S09]  /*c1b0*/  BAR.SYNC.DEFER_BLOCKING 0x0 ;  /* 0x0000000000007b1d */ /* 0x000ff20000010000 */
[----:B------:R-:W1:Y:S01]  /*c1c0*/  MUFU.TANH R195, R195 ;  /* 0x000000c300c37308 */ /* 0x000e620000002400 */
[----:B--2---:R4:W-:Y:S09]  /*c1d0*/  STL [R1], R0 ;  /* 0x0000000001007387 */ /* 0x0049f20000100800 */
[----:B------:R-:W2:Y:S10]  /*c1e0*/  MUFU.TANH R198, R198 ;  /* 0x000000c600c67308 */ /* 0x000eb40000002400 */
[----:B------:R4:W2:Y:S01]  /*c1f0*/  MUFU.TANH R196, R13 ;  /* 0x0000000d00c47308 */ /* 0x0008a20000002400 */
[C---:B-1----:R-:W-:Y:S09]  /*c200*/  HMMA.16816.F32 R28, R188.reuse, R8, R28 ;  /* 0x00000008bc1c723c */ /* 0x042ff2000000181c */
[----:B------:R4:W1:Y:S01]  /*c210*/  MUFU.TANH R197, R14 ;  /* 0x0000000e00c57308 */ /* 0x0008620000002400 */
[----:B------:R-:W-:Y:S09]  /*c220*/  HMMA.16816.F32 R32, R188, R10, R32 ;  /* 0x0000000abc20723c */ /* 0x000ff20000001820 */
[----:B------:R4:W1:Y:S05]  /*c230*/  MUFU.TANH R199, R15 ;  /* 0x0000000f00c77308 */ /* 0x00086a0000002400 */
        /* <DEDUP_REMOVED lines=10> */
[----:B------:R4:W1:Y:S10]  /*c2e0*/  MUFU.TANH R201, R18 ;  /* 0x0000001200c97308 */ /* 0x0008740000002400 */
[----:B------:R4:W1:Y:S10]  /*c2f0*/  MUFU.TANH R203, R19 ;  /* 0x0000001300cb7308 */ /* 0x0008740000002400 */
[----:B------:R-:W1:Y:S10]  /*c300*/  MUFU.TANH R187, R187 ;  /* 0x000000bb00bb7308 */ /* 0x000e740000002400 */
[----:B------:R4:W1:Y:S10]  /*c310*/  MUFU.TANH R186, R21 ;  /* 0x0000001500ba7308 */ /* 0x0008740000002400 */
        /* <DEDUP_REMOVED lines=13> */
[----:B------:R4:W1:Y:S01]  /*c3f0*/  MUFU.TANH R165, R35 ;  /* 0x0000002300a57308 */ /* 0x0008620000002400 */
[----:B------:R-:W-:-:S05]  /*c400*/  @P0 BRA `(.L_x_2002) ;  /* 0x000004a000000947 */ /* 0x000fca0003800000 */
[----:B--23--:R-:W-:Y:S01]  /*c410*/  ISETP.NE.AND P1, PT, R236, 0x1, PT ;  /* 0x00000001ec00780c */ /* 0x00cfe20003f25270 */
[----:B------:R-:W-:Y:S01]  /*c420*/  ULEA UR5, UR20, UR12, 0x6 ;  /* 0x0000000c14057291 */ /* 0x000fe2000f8e303f */
[----:B----4-:R-:W-:Y:S01]  /*c430*/  IADD3 R18, -R250, 0x10, RZ ;  /* 0x00000010fa127810 */ /* 0x010fe20007ffe1ff */
        /* <DEDUP_REMOVED lines=52> */
[----:B------:R-:W-:Y:S05]  /*c780*/  IADD3 R22, P0, R15, R171, RZ ;  /* 0x000000ab0f167210 */ /* 0x000fea0007f1e0ff */
[--C-:B------:R-:W-:Y:S01]  /*c790*/  IMAD.X R23, R7, 0x1, R169.reuse, P0 ;  /* 0x0000000107177824 */ /* 0x100fe200000e06a9 */
        /* <DEDUP_REMOVED lines=17> */
.L_x_2002:
[----:B--234-:R-:W2:Y:S01]  /*c8b0*/  LDL.LU R13, [R1] ;  /* 0x00000000010d7983 */ /* 0x01cea20000300800 */
[----:B------:R-:W-:Y:S01]  /*c8c0*/  FMNMX.FTZ R5, R194, R3, !PT ;  /* 0x00000003c2057209 */ /* 0x000fe20007810000 */
[----:B------:R-:W-:Y:S01]  /*c8d0*/  UISETP.GT.AND UP2, UPT, UR20, UR4, UPT ;  /* 0x000000041400728c */ /* 0x000fe2000bf44270 */
[----:B------:R-:W-:Y:S01]  /*c8e0*/  FMNMX.FTZ R0, R6, R167, !PT ;  /* 0x000000a706007209 */ /* 0x000fe20007810000 */
[----:B------:R-:W-:Y:S01]  /*c8f0*/  LDSM.16.MT88.4 R20, [R226+0x100] ;  /* 0x00010000e214783b */ /* 0x000fe20000004200 */
[----:B------:R-:W-:Y:S01]  /*c900*/  FMNMX.FTZ R5, R192, R5, !PT ;  /* 0x00000005c0057209 */ /* 0x000fe20007810000 */
[----:B------:R-:W-:Y:S01]  /*c910*/  UIADD3 UR20, UR20, -0x1, URZ ;  /* 0xffffffff14147890 */ /* 0x000fe2000fffe03f */
[----:B------:R-:W-:Y:S02]  /*c920*/  MOV R12, R193 ;  /* 0x000000c1000c7202 */ /* 0x000fe40000000f00 */
[----:B------:R-:W-:Y:S02]  /*c930*/  FMNMX.FTZ R0, R195, R0, !PT ;  /* 0x00000000c3007209 */ /* 0x000fe40007810000 */
[----:B------:R-:W-:Y:S01]  /*c940*/  MOV R11, R164 ;  /* 0x000000a4000b7202 */ /* 0x000fe20000000f00 */
[----:B------:R-:W-:Y:S01]  /*c950*/  LDSM.16.MT88.4 R28, [R225+0x100] ;  /* 0x00010000e11c783b */ /* 0x000fe20000004200 */
[----:B------:R-:W-:Y:S02]  /*c960*/  FMNMX.FTZ R0, R12, R0, !PT ;  /* 0x000000000c007209 */ /* 0x000fe40007810000 */
[----:B------:R-:W-:Y:S02]  /*c970*/  PLOP3.LUT P0, PT, PT, PT, UP2, 0x80, 0x0 ;  /* 0x000000000000781c */ /* 0x000fe40003f0f028 */
[----:B------:R-:W-:Y:S03]  /*c980*/  FMNMX.FTZ R0, R11, R0, !PT ;  /* 0x000000000b007209 */ /* 0x000fe60007810000 */
[----:B------:R-:W0:Y:S01]  /*c990*/  LDGDEPBAR ;  /* 0x00000000000079af */ /* 0x000e220000000000 */
[----:B-1----:R-:W-:Y:S04]  /*c9a0*/  FMNMX.FTZ R0, R197, R0, !PT ;  /* 0x00000000c5007209 */ /* 0x002fe80007810000 */
        /* <DEDUP_REMOVED lines=11> */
[----:B------:R-:W1:Y:S01]  /*ca60*/  SHFL.BFLY PT, R7, R4, 0x2, 0x1f ;  /* 0x0c401f0004077f89 */ /* 0x000e6200000e0000 */
[----:B--2---:R-:W-:Y:S04]  /*ca70*/  FMNMX.FTZ R5, R13, R5, !PT ;  /* 0x000000050d057209 */ /* 0x004fe80007810000 */
[----:B------:R-:W-:Y:S04]  /*ca80*/  FMNMX.FTZ R5, R168, R5, !PT ;  /* 0x00000005a8057209 */ /* 0x000fe80007810000 */
[----:B------:R-:W-:Y:S04]  /*ca90*/  FMNMX.FTZ R5, R198, R5, !PT ;  /* 0x00000005c6057209 */ /* 0x000fe80007810000 */
[----:B------:R-:W-:Y:S04]  /*caa0*/  FMNMX.FTZ R5, R196, R5, !PT ;  /* 0x00000005c4057209 */ /* 0x000fe80007810000 */
[----:B------:R-:W-:Y:S04]  /*cab0*/  FMNMX.FTZ R5, R202, R5, !PT ;  /* 0x00000005ca057209 */ /* 0x000fe80007810000 */
[----:B------:R-:W-:Y:S02]  /*cac0*/  FMNMX.FTZ R2, R200, R5, !PT ;  /* 0x00000005c8027209 */ /* 0x000fe40007810000 */
[----:B-1----:R-:W-:Y:S02]  /*cad0*/  FMNMX.FTZ R5, R4, R7, !PT ;  /* 0x0000000704057209 */ /* 0x002fe40007810000 */
[----:B------:R-:W-:Y:S03]  /*cae0*/  FMNMX.FTZ R9, R187, R2, !PT ;  /* 0x00000002bb097209 */ /* 0x000fe60007810000 */
[----:B------:R-:W1:Y:S01]  /*caf0*/  SHFL.BFLY PT, R164, R5, 0x1, 0x1f ;  /* 0x0c201f0005a47f89 */ /* 0x000e6200000e0000 */
[----:B------:R-:W-:Y:S04]  /*cb00*/  FMNMX.FTZ R9, R186, R9, !PT ;  /* 0x00000009ba097209 */ /* 0x000fe80007810000 */
[----:B------:R-:W-:Y:S04]  /*cb10*/  FMNMX.FTZ R9, R184, R9, !PT ;  /* 0x00000009b8097209 */ /* 0x000fe80007810000 */
[----:B------:R-:W-:Y:S04]  /*cb20*/  FMNMX.FTZ R9, R182, R9, !PT ;  /* 0x00000009b6097209 */ /* 0x000fe80007810000 */
[----:B------:R-:W-:Y:S04]  /*cb30*/  FMNMX.FTZ R9, R178, R9, !PT ;  /* 0x00000009b2097209 */ /* 0x000fe80007810000 */
[----:B------:R-:W-:Y:S04]  /*cb40*/  FMNMX.FTZ R9, R180, R9, !PT ;  /* 0x00000009b4097209 */ /* 0x000fe80007810000 */
[----:B------:R-:W-:Y:S02]  /*cb50*/  FMNMX.FTZ R9, R176, R9, !PT ;  /* 0x00000009b0097209 */ /* 0x000fe40007810000 */
[----:B-1----:R-:W-:Y:S02]  /*cb60*/  FMNMX.FTZ R164, R164, R5, !PT ;  /* 0x00000005a4a47209 */ /* 0x002fe40007810000 */
        /* <DEDUP_REMOVED lines=10> */
[----:B------:R-:W-:Y:S01]  /*cc10*/  FFMA.FTZ R192, R13, c[0x0][0x2d0], -R169 ;  /* 0x0000b4000dc07a23 */ /* 0x000fe200000108a9 */
[----:B------:R-:W-:Y:S01]  /*cc20*/  MUFU.EX2 R191, R191 ;  /* 0x000000bf00bf7308 */ /* 0x000fe20000000800 */
[--C-:B------:R-:W-:Y:S02]  /*cc30*/  FFMA.FTZ R188, R12, c[0x0][0x2d0], -R168.reuse ;  /* 0x0000b4000cbc7a23 */ /* 0x100fe400000108a8 */
[----:B------:R-:W1:Y:S01]  /*cc40*/  LDSM.16.MT88.4 R12, [R231+0x100] ;  /* 0x00010000e70c783b */ /* 0x000e620000004200 */
[----:B------:R-:W-:Y:S02]  /*cc50*/  FMUL.FTZ R3, R2, c[0x0][0x2d0] ;  /* 0x0000b40002037a20 */ /* 0x000fe40000410000 */
[----:B------:R-:W-:Y:S02]  /*cc60*/  FADD.FTZ R2, -R164, R167 ;  /* 0x000000a7a4027221 */ /* 0x000fe40000010100 */
[--C-:B------:R-:W-:Y:S02]  /*cc70*/  FFMA.FTZ R194, R194, c[0x0][0x2d0], -R169.reuse ;  /* 0x0000b400c2c27a23 */ /* 0x100fe400000108a9 */
[--C-:B------:R-:W-:Y:S01]  /*cc80*/  FFMA.FTZ R167, R11, c[0x0][0x2d0], -R168.reuse ;  /* 0x0000b4000ba77a23 */ /* 0x100fe200000108a8 */
[----:B------:R-:W2:Y:S01]  /*cc90*/  MUFU.EX2 R3, R3 ;  /* 0x0000000300037308 */ /* 0x000ea20000000800 */
[--C-:B------:R-:W-:Y:S02]  /*cca0*/  FFMA.FTZ R190, R6, c[0x0][0x2d0], -R168.reuse ;  /* 0x0000b40006be7a23 */ /* 0x100fe400000108a8 */
[--C-:B------:R-:W-:Y:S02]  /*ccb0*/  FFMA.FTZ R189, R195, c[0x0][0x2d0], -R168.reuse ;  /* 0x0000b400c3bd7a23 */ /* 0x100fe400000108a8 */
[----:B------:R-:W-:Y:S02]  /*ccc0*/  FMUL.FTZ R4, R2, c[0x0][0x2d0] ;  /* 0x0000b40002047a20 */ /* 0x000fe40000410000 */
[--C-:B------:R-:W-:Y:S02]  /*ccd0*/  FFMA.FTZ R179, R179, c[0x0][0x2d0], -R168.reuse ;  /* 0x0000b400b3b37a23 */ /* 0x100fe400000108a8 */
[--C-:B------:R-:W-:Y:S01]  /*cce0*/  FFMA.FTZ R178, R178, c[0x0][0x2d0], -R169.reuse ;  /* 0x0000b400b2b27a23 */ /* 0x100fe200000108a9 */
[----:B------:R3:W4:Y:S01]  /*ccf0*/  MUFU.EX2 R2, R4 ;  /* 0x0000000400027308 */ /* 0x0007220000000800 */
        /* <DEDUP_REMOVED lines=8> */
[C---:B--2---:R-:W-:Y:S02]  /*cd80*/  FMUL.FTZ R5, R3.reuse, R161 ;  /* 0x000000a103057220 */ /* 0x044fe40000410000 */
[C---:B------:R-:W-:Y:S02]  /*cd90*/  FMUL.FTZ R8, R3.reuse, R156 ;  /* 0x0000009c03087220 */ /* 0x040fe40000410000 */
[C---:B------:R-:W-:Y:S01]  /*cda0*/  FMUL.FTZ R9, R3.reuse, R157 ;  /* 0x0000009d03097220 */ /* 0x040fe20000410000 */
[----:B------:R-:W2:Y:S01]  /*cdb0*/  MUFU.EX2 R193, R193 ;  /* 0x000000c100c17308 */ /* 0x000ea20000000800 */
[C---:B------:R-:W-:Y:S02]  /*cdc0*/  FMUL.FTZ R16, R3.reuse, R148 ;  /* 0x0000009403107220 */ /* 0x040fe40000410000 */
[C---:B------:R-:W-:Y:S02]  /*cdd0*/  FMUL.FTZ R17, R3.reuse, R149 ;  /* 0x0000009503117220 */ /* 0x040fe40000410000 */
[C---:B---3--:R-:W-:Y:S02]  /*cde0*/  FMUL.FTZ R4, R3.reuse, R160 ;  /* 0x000000a003047220 */ /* 0x048fe40000410000 */
[C---:B----4-:R-:W-:Y:S02]  /*cdf0*/  FMUL.FTZ R6, R2.reuse, R162 ;  /* 0x000000a202067220 */ /* 0x050fe40000410000 */
        /* <DEDUP_REMOVED lines=9> */
[----:B------:R-:W-:Y:S02]  /*ce90*/  FMUL.FTZ R25, R3, R141 ;  /* 0x0000008d03197220 */ /* 0x000fe40000410000 */
[C---:B------:R-:W-:Y:S01]  /*cea0*/  FMUL.FTZ R26, R2.reuse, R142 ;  /* 0x0000008e021a7220 */ /* 0x040fe20000410000 */
[----:B--2---:R-:W-:Y:S01]  /*ceb0*/  F2FP.PACK_AB R160, R193, R194 ;  /* 0x000000c2c1a0723e */ /* 0x004fe200000000ff */
[C---:B------:R-:W-:Y:S01]  /*cec0*/  FMUL.FTZ R27, R2.reuse, R143 ;  /* 0x0000008f021b7220 */ /* 0x040fe20000410000 */
[----:B------:R-:W-:Y:S01]  /*ced0*/  LDSM.16.MT88.4 R148, [R224+0x900] ;  /* 0x00090000e094783b */ /* 0x000fe20000004200 */
[C---:B------:R-:W-:Y:S02]  /*cee0*/  FMUL.FTZ R32, R3.reuse, R132 ;  /* 0x0000008403207220 */ /* 0x040fe40000410000 */
[----:B------:R-:W-:Y:S01]  /*cef0*/  FMUL.FTZ R33, R3, R133 ;  /* 0x0000008503217220 */ /* 0x000fe20000410000 */
[----:B------:R-:W2:Y:S01]  /*cf00*/  MUFU.EX2 R189, R189 ;  /* 0x000000bd00bd7308 */ /* 0x000ea20000000800 */
[C---:B------:R-:W-:Y:S02]  /*cf10*/  FMUL.FTZ R34, R2.reuse, R134 ;  /* 0x0000008602227220 */ /* 0x040fe40000410000 */
[C---:B------:R-:W-:Y:S01]  /*cf20*/  FMUL.FTZ R35, R2.reuse, R135 ;  /* 0x0000008702237220 */ /* 0x040fe20000410000 */
[----:B---3--:R-:W-:Y:S01]  /*cf30*/  F2FP.PACK_AB R162, R191, R192 ;  /* 0x000000c0bfa2723e */ /* 0x008fe200000000ff */
[----:B------:R-:W-:Y:S01]  /*cf40*/  LDSM.16.MT88.4 R132, [R225+0x2100] ;  /* 0x00210000e184783b */ /* 0x000fe20000004200 */
[C---:B------:R-:W-:Y:S02]  /*cf50*/  FMUL.FTZ R36, R3.reuse, R36 ;  /* 0x0000002403247220 */ /* 0x040fe40000410000 */
[C---:B------:R-:W-:Y:S02]  /*cf60*/  FMUL.FTZ R37, R3.reuse, R37 ;  /* 0x0000002503257220 */ /* 0x040fe40000410000 */
[----:B------:R-:W-:Y:S01]  /*cf70*/  MUFU.EX2 R188, R188 ;  /* 0x000000bc00bc7308 */ /* 0x000fe20000000800 */
[C---:B------:R-:W-:Y:S02]  /*cf80*/  FMUL.FTZ R38, R2.reuse, R38 ;  /* 0x0000002602267220 */ /* 0x040fe40000410000 */
[----:B------:R-:W-:Y:S01]  /*cf90*/  LDSM.16.MT88.4 R140, [R224+0x2100] ;  /* 0x00210000e08c783b */ /* 0x000fe20000004200 */
[C---:B------:R-:W-:Y:S02]  /*cfa0*/  FMUL.FTZ R39, R2.reuse, R39 ;  /* 0x0000002702277220 */ /* 0x040fe40000410000 */
[C---:B------:R-:W-:Y:S02]  /*cfb0*/  FMUL.FTZ R40, R3.reuse, R40 ;  /* 0x0000002803287220 */ /* 0x040fe40000410000 */
[----:B------:R-:W-:Y:S02]  /*cfc0*/  FMUL.FTZ R41, R3, R41 ;  /* 0x0000002903297220 */ /* 0x000fe40000410000 */
[----:B------:R-:W3:Y:S01]  /*cfd0*/  MUFU.EX2 R167, R167 ;  /* 0x000000a700a77308 */ /* 0x000ee20000000800 */
[C---:B------:R-:W-:Y:S02]  /*cfe0*/  FMUL.FTZ R42, R2.reuse, R42 ;  /* 0x0000002a022a7220 */ /* 0x040fe40000410000 */
[C---:B------:R-:W-:Y:S01]  /*cff0*/  FMUL.FTZ R43, R2.reuse, R43 ;  /* 0x0000002b022b7220 */ /* 0x040fe20000410000 */
        /* <DEDUP_REMOVED lines=17> */
[----:B------:R-:W2:Y:S01]  /*d110*/  MUFU.EX2 R196, R196 ;  /* 0x000000c400c47308 */ /* 0x000ea20000000800 */
[C---:B-1----:R-:W-:Y:S05]  /*d120*/  HMMA.16816.F32 R4, R160.reuse, R12, R4 ;  /* 0x0000000ca004723c */ /* 0x042fea0000001804 */
[C---:B------:R-:W-:Y:S02]  /*d130*/  FMUL.FTZ R57, R3.reuse, R57 ;  /* 0x0000003903397220 */ /* 0x040fe40000410000 */
[C---:B------:R-:W-:Y:S01]  /*d140*/  FMUL.FTZ R12, R3.reuse, R152 ;  /* 0x00000098030c7220 */ /* 0x040fe20000410000 */
[C---:B------:R-:W-:Y:S01]  /*d150*/  HMMA.16816.F32 R8, R160.reuse, R14, R8 ;  /* 0x0000000ea008723c */ /* 0x040fe20000001808 */
[----:B------:R-:W-:Y:S03]  /*d160*/  MUFU.EX2 R200, R200 ;  /* 0x000000c800c87308 */ /* 0x000fe60000000800 */
        /* <DEDUP_REMOVED lines=39> */
[C---:B---3--:R-:W-:Y:S04]  /*d3e0*/  HMMA.16816.F32 R36, R160.reuse, R144, R36 ;  /* 0x00000090a024723c */ /* 0x048fe80000001824 */
        /* <DEDUP_REMOVED lines=74> */
[----:B------:R-:W-:Y:S02]  /*d890*/  FMUL.FTZ R121, R3, R121 ;  /* 0x0000007903797220 */ /* 0x000fe40000410000 */
[C---:B------:R-:W-:Y:S01]  /*d8a0*/  FMUL.FTZ R122, R2.reuse, R122 ;  /* 0x0000007a027a7220 */ /* 0x040fe20000410000 */
[C---:B-1----:R-:W-:Y:S03]  /*d8b0*/  HMMA.16816.F32 R116, R160.reuse, R136, R116 ;  /* 0x00000088a074723c */ /* 0x042fe60000001874 */
[----:B------:R-:W-:Y:S02]  /*d8c0*/  FMUL.FTZ R123, R2, R123 ;  /* 0x0000007b027b7220 */ /* 0x000fe40000410000 */
[--C-:B------:R-:W-:Y:S02]  /*d8d0*/  FFMA.FTZ R198, R199, c[0x0][0x2d0], -R168.reuse ;  /* 0x0000b400c7c67a23 */ /* 0x100fe400000108a8 */
[--C-:B------:R-:W-:Y:S02]  /*d8e0*/  FFMA.FTZ R199, R202, c[0x0][0x2d0], -R169.reuse ;  /* 0x0000b400cac77a23 */ /* 0x100fe400000108a9 */
[--C-:B------:R-:W-:Y:S01]  /*d8f0*/  FFMA.FTZ R202, R203, c[0x0][0x2d0], -R168.reuse ;  /* 0x0000b400cbca7a23 */ /* 0x100fe200000108a8 */
[C---:B------:R-:W-:Y:S01]  /*d900*/  HMMA.16816.F32 R120, R160.reuse, R138, R120 ;  /* 0x0000008aa078723c */ /* 0x040fe20000001878 */
[----:B------:R-:W-:Y:S01]  /*d910*/  MUFU.EX2 R198, R198 ;  /* 0x000000c600c67308 */ /* 0x000fe20000000800 */
[----:B------:R-:W1:Y:S01]  /*d920*/  LDSM.16.MT88.4 R136, [R226+0x900] ;  /* 0x00090000e288783b */ /* 0x000e620000004200 */
[--C-:B------:R-:W-:Y:S02]  /*d930*/  FFMA.FTZ R197, R197, c[0x0][0x2d0], -R168.reuse ;  /* 0x0000b400c5c57a23 */ /* 0x100fe400000108a8 */
[--C-:B------:R-:W-:Y:S02]  /*d940*/  FFMA.FTZ R201, R201, c[0x0][0x2d0], -R168.reuse ;  /* 0x0000b400c9c97a23 */ /* 0x100fe400000108a8 */
[C---:B------:R-:W-:Y:S02]  /*d950*/  FMUL.FTZ R124, R3.reuse, R124 ;  /* 0x0000007c037c7220 */ /* 0x040fe40000410000 */
[C---:B------:R-:W-:Y:S02]  /*d960*/  FMUL.FTZ R125, R3.reuse, R125 ;  /* 0x0000007d037d7220 */ /* 0x040fe40000410000 */
[----:B------:R-:W5:Y:S01]  /*d970*/  MUFU.EX2 R197, R197 ;  /* 0x000000c500c57308 */ /* 0x000f620000000800 */
[C---:B------:R-:W-:Y:S02]  /*d980*/  FMUL.FTZ R126, R2.reuse, R126 ;  /* 0x0000007e027e7220 */ /* 0x040fe40000410000 */
[C---:B------:R-:W-:Y:S02]  /*d990*/  FMUL.FTZ R127, R2.reuse, R127 ;  /* 0x0000007f027f7220 */ /* 0x040fe40000410000 */
[C---:B------:R-:W-:Y:S02]  /*d9a0*/  FMUL.FTZ R128, R3.reuse, R128 ;  /* 0x0000008003807220 */ /* 0x040fe40000410000 */
[----:B------:R-:W-:Y:S02]  /*d9b0*/  FMUL.FTZ R129, R3, R129 ;  /* 0x0000008103817220 */ /* 0x000fe40000410000 */
[C---:B------:R-:W-:Y:S01]  /*d9c0*/  FMUL.FTZ R130, R2.reuse, R130 ;  /* 0x0000008202827220 */ /* 0x040fe20000410000 */
[C---:B---3--:R-:W-:Y:S01]  /*d9d0*/  HMMA.16816.F32 R124, R160.reuse, R132, R124 ;  /* 0x00000084a07c723c */ /* 0x048fe2000000187c */
[----:B------:R-:W3:Y:S02]  /*d9e0*/  MUFU.EX2 R199, R199 ;  /* 0x000000c700c77308 */ /* 0x000ee40000000800 */
[----:B------:R-:W-:Y:S02]  /*d9f0*/  FMUL.FTZ R131, R2, R131 ;  /* 0x0000008302837220 */ /* 0x000fe40000410000 */
[--C-:B------:R-:W-:Y:S02]  /*da00*/  FFMA.FTZ R186, R186, c[0x0][0x2d0], -R169.reuse ;  /* 0x0000b400baba7a23 */ /* 0x100fe400000108a9 */
[----:B--2---:R-:W-:Y:S01]  /*da10*/  F2FP.PACK_AB R132, R196, R195 ;  /* 0x000000c3c484723e */ /* 0x004fe200000000ff */
[--C-:B------:R-:W-:Y:S02]  /*da20*/  FFMA.FTZ R181, R181, c[0x0][0x2d0], -R168.reuse ;  /* 0x0000b400b5b57a23 */ /* 0x100fe400000108a8 */
[----:B------:R-:W-:Y:S01]  /*da30*/  HMMA.16816.F32 R128, R160, R134, R128 ;  /* 0x00000086a080723c */ /* 0x000fe20000001880 */
[----:B------:R-:W-:Y:S01]  /*da40*/  MUFU.EX2 R201, R201 ;  /* 0x000000c900c97308 */ /* 0x000fe20000000800 */
[----:B------:R-:W-:Y:S01]  /*da50*/  LDSM.16.MT88.4 R160, [R224+0x2900] ;  /* 0x00290000e0a0783b */ /* 0x000fe20000004200 */
[--C-:B------:R-:W-:Y:S01]  /*da60*/  FFMA.FTZ R203, R187, c[0x0][0x2d0], -R169.reuse ;  /* 0x0000b400bbcb7a23 */ /* 0x100fe200000108a9 */
[----:B-----5:R-:W-:Y:S01]  /*da70*/  F2FP.PACK_AB R133, R198, R197 ;  /* 0x000000c5c685723e */ /* 0x020fe200000000ff */
[--C-:B------:R-:W-:Y:S02]  /*da80*/  FFMA.FTZ R184, R184, c[0x0][0x2d0], -R169.reuse ;  /* 0x0000b400b8b87a23 */ /* 0x100fe400000108a9 */
[--C-:B------:R-:W-:Y:S02]  /*da90*/  FFMA.FTZ R183, R183, c[0x0][0x2d0], -R168.reuse ;  /* 0x0000b400b7b77a23 */ /* 0x100fe400000108a8 */
[--C-:B------:R-:W-:Y:S02]  /*daa0*/  FFMA.FTZ R182, R182, c[0x0][0x2d0], -R169.reuse ;  /* 0x0000b400b6b67a23 */ /* 0x100fe400000108a9 */
[----:B------:R-:W2:Y:S01]  /*dab0*/  MUFU.EX2 R202, R202 ;  /* 0x000000ca00ca7308 */ /* 0x000ea20000000800 */
[--C-:B------:R-:W-:Y:S02]  /*dac0*/  FFMA.FTZ R180, R180, c[0x0][0x2d0], -R169.reuse ;  /* 0x0000b400b4b47a23 */ /* 0x100fe400000108a9 */
[----:B------:R-:W-:Y:S01]  /*dad0*/  FFMA.FTZ R169, R174, c[0x0][0x2d0], -R169 ;  /* 0x0000b400aea97a23 */ /* 0x000fe200000108a9 */
[----:B---3--:R-:W-:Y:S01]  /*dae0*/  F2FP.PACK_AB R134, R200, R199 ;  /* 0x000000c7c886723e */ /* 0x008fe200000000ff */
[--C-:B------:R-:W-:Y:S02]  /*daf0*/  FFMA.FTZ R166, R166, c[0x0][0x2d0], -R168.reuse ;  /* 0x0000b400a6a67a23 */ /* 0x100fe400000108a8 */
[----:B------:R-:W-:Y:S02]  /*db00*/  FFMA.FTZ R168, R165, c[0x0][0x2d0], -R168 ;  /* 0x0000b400a5a87a23 */ /* 0x000fe400000108a8 */
[----:B------:R-:W-:Y:S01]  /*db10*/  FFMA.FTZ R194, R3, R244, R194 ;  /* 0x000000f403c27223 */ /* 0x000fe200000100c2 */
[----:B------:R-:W-:Y:S01]  /*db20*/  MUFU.EX2 R187, R185 ;  /* 0x000000b900bb7308 */ /* 0x000fe20000000800 */
[----:B------:R-:W-:Y:S01]  /*db30*/  MOV R3, R0 ;  /* 0x0000000000037202 */ /* 0x000fe20000000f00 */
[----:B------:R-:W-:Y:S02]  /*db40*/  FFMA.FTZ R190, R2, R243, R190 ;  /* 0x000000f302be7223 */ /* 0x000fe400000100be */
[----:B------:R-:W-:Y:S02]  /*db50*/  FADD.FTZ R193, R193, R194 ;  /* 0x000000c2c1c17221 */ /* 0x000fe40000010000 */
[----:B------:R-:W-:Y:S02]  /*db60*/  FADD.FTZ R189, R189, R190 ;  /* 0x000000bebdbd7221 */ /* 0x000fe40000010000 */
[----:B------:R-:W-:Y:S02]  /*db70*/  FADD.FTZ R192, R192, R193 ;  /* 0x000000c1c0c07221 */ /* 0x000fe40000010000 */
[----:B------:R-:W-:Y:S01]  /*db80*/  MUFU.EX2 R185, R181 ;  /* 0x000000b500b97308 */ /* 0x000fe20000000800 */
[----:B------:R-:W-:Y:S02]  /*db90*/  FADD.FTZ R2, R188, R189 ;  /* 0x000000bdbc027221 */ /* 0x000fe40000010000 */
[----:B------:R-:W-:Y:S01]  /*dba0*/  FADD.FTZ R192, R191, R192 ;  /* 0x000000c0bfc07221 */ /* 0x000fe20000010000 */
[----:B--2---:R-:W-:Y:S01]  /*dbb0*/  F2FP.PACK_AB R135, R202, R201 ;  /* 0x000000c9ca87723e */ /* 0x004fe200000000ff */
[----:B------:R-:W-:Y:S01]  /*dbc0*/  FADD.FTZ R2, R167, R2 ;  /* 0x00000002a7027221 */ /* 0x000fe20000010000 */
[----:B------:R-:W-:Y:S01]  /*dbd0*/  MOV R167, R164 ;  /* 0x000000a400a77202 */ /* 0x000fe20000000f00 */
[----:B------:R-:W-:Y:S02]  /*dbe0*/  FADD.FTZ R195, R195, R192 ;  /* 0x000000c0c3c37221 */ /* 0x000fe40000010000 */
[----:B------:R-:W-:Y:S01]  /*dbf0*/  FADD.FTZ R197, R197, R2 ;  /* 0x00000002c5c57221 */ /* 0x000fe20000010000 */
[----:B------:R-:W2:Y:S01]  /*dc00*/  MUFU.EX2 R170, R186 ;  /* 0x000000ba00aa7308 */ /* 0x000ea20000000800 */
[C---:B----4-:R-:W-:Y:S05]  /*dc10*/  HMMA.16816.F32 R4, R132.reuse, R140, R4 ;  /* 0x0000008c8404723c */ /* 0x050fea0000001804 */
[----:B------:R-:W-:Y:S02]  /*dc20*/  FADD.FTZ R196, R196, R195 ;  /* 0x000000c3c4c47221 */ /* 0x000fe40000010000 */
[----:B------:R-:W-:Y:S01]  /*dc30*/  FADD.FTZ R198, R198, R197 ;  /* 0x000000c5c6c67221 */ /* 0x000fe20000010000 */
[C---:B------:R-:W-:Y:S01]  /*dc40*/  HMMA.16816.F32 R8, R132.reuse, R142, R8 ;  /* 0x0000008e8408723c */ /* 0x040fe20000001808 */
[----:B------:R-:W3:Y:S01]  /*dc50*/  LDSM.16.MT88.4 R140, [R226+0x2900] ;  /* 0x00290000e28c783b */ /* 0x000ee20000004200 */
[----:B------:R-:W-:Y:S02]  /*dc60*/  MUFU.EX2 R186, R184 ;  /* 0x000000b800ba7308 */ /* 0x000fe40000000800 */
[----:B------:R-:W-:Y:S02]  /*dc70*/  FADD.FTZ R199, R199, R196 ;  /* 0x000000c4c7c77221 */ /* 0x000fe40000010000 */
[----:B------:R-:W-:Y:S02]  /*dc80*/  FADD.FTZ R201, R201, R198 ;  /* 0x000000c6c9c97221 */ /* 0x000fe40000010000 */
[C---:B-1----:R-:W-:Y:S04]  /*dc90*/  HMMA.16816.F32 R12, R132.reuse, R136, R12 ;  /* 0x00000088840c723c */ /* 0x042fe8000000180c */
[----:B------:R-:W-:Y:S01]  /*dca0*/  MUFU.EX2 R184, R182 ;  /* 0x000000b600b87308 */ /* 0x000fe20000000800 */
[----:B------:R-:W-:Y:S01]  /*dcb0*/  FADD.FTZ R200, R200, R199 ;  /* 0x000000c7c8c87221 */ /* 0x000fe20000010000 */
[----:B--2---:R-:W-:Y:S02]  /*dcc0*/  MOV R181, R170 ;  /* 0x000000aa00b57202 */ /* 0x004fe40000000f00 */
[C---:B------:R-:W-:Y:S01]  /*dcd0*/  HMMA.16816.F32 R16, R132.reuse, R138, R16 ;  /* 0x0000008a8410723c */ /* 0x040fe20000001810 */
[----:B------:R-:W1:Y:S03]  /*dce0*/  LDSM.16.MT88.4 R136, [R231+0x4900] ;  /* 0x00490000e788783b */ /* 0x000e660000004200 */
[----:B------:R-:W-:Y:S02]  /*dcf0*/  FADD.FTZ R202, R202, R201 ;  /* 0x000000c9caca7221 */ /* 0x000fe40000010000 */
[----:B------:R-:W-:Y:S02]  /*dd00*/  MUFU.EX2 R170, R178 ;  /* 0x000000b200aa7308 */ /* 0x000fe40000000800 */
[C---:B------:R-:W-:Y:S08]  /*dd10*/  HMMA.16816.F32 R20, R132.reuse, R144, R20 ;  /* 0x000000908414723c */ /* 0x040ff00000001814 */
[C---:B------:R-:W-:Y:S01]  /*dd20*/  HMMA.16816.F32 R24, R132.reuse, R146, R24 ;  /* 0x000000928418723c */ /* 0x040fe20000001818 */
[----:B------:R-:W2:Y:S01]  /*dd30*/  LDSM.16.MT88.4 R144, [R226+0x4900] ;  /* 0x00490000e290783b */ /* 0x000ea20000004200 */
[----:B------:R-:W-:Y:S06]  /*dd40*/  MUFU.EX2 R182, R175 ;  /* 0x000000af00b67308 */ /* 0x000fec0000000800 */
[C---:B------:R-:W-:Y:S04]  /*dd50*/  HMMA.16816.F32 R28, R132.reuse, R148, R28 ;  /* 0x00000094841c723c */ /* 0x040fe8000000181c */
[----:B------:R-:W4:Y:S04]  /*dd60*/  MUFU.EX2 R203, R203 ;  /* 0x000000cb00cb7308 */ /* 0x000f280000000800 */
[C---:B------:R-:W-:Y:S01]  /*dd70*/  HMMA.16816.F32 R32, R132.reuse, R150, R32 ;  /* 0x000000968420723c */ /* 0x040fe20000001820 */
[----:B------:R-:W5:Y:S05]  /*dd80*/  LDSM.16.MT88.4 R148, [R225+0x4900] ;  /* 0x00490000e194783b */ /* 0x000f6a0000004200 */
[----:B------:R-:W1:Y:S02]  /*dd90*/  MUFU.EX2 R171, R183 ;  /* 0x000000b700ab7308 */ /* 0x000e640000000800 */
[C---:B------:R-:W-:Y:S08]  /*dda0*/  HMMA.16816.F32 R36, R132.reuse, R152, R36 ;  /* 0x000000988424723c */ /* 0x040ff00000001824 */
[C---:B------:R-:W-:Y:S01]  /*ddb0*/  HMMA.16816.F32 R40, R132.reuse, R154, R40 ;  /* 0x0000009a8428723c */ /* 0x040fe20000001828 */
[----:B------:R-:W-:Y:S01]  /*ddc0*/  LDSM.16.MT88.4 R152, [R231+0x3100] ;  /* 0x00310000e798783b */ /* 0x000fe20000004200 */
[----:B------:R-:W-:Y:S06]  /*ddd0*/  MUFU.EX2 R183, R180 ;  /* 0x000000b400b77308 */ /* 0x000fec0000000800 */
[C---:B---3--:R-:W-:Y:S04]  /*dde0*/  HMMA.16816.F32 R44, R132.reuse, R140, R44 ;  /* 0x0000008c842c723c */ /* 0x048fe8000000182c */
[----:B------:R-:W3:Y:S04]  /*ddf0*/  MUFU.EX2 R180, R169 ;  /* 0x000000a900b47308 */ /* 0x000ee80000000800 */
[C---:B------:R-:W-:Y:S01]  /*de00*/  HMMA.16816.F32 R48, R132.reuse, R142, R48 ;  /* 0x0000008e8430723c */ /* 0x040fe20000001830 */
[----:B------:R-:W2:Y:S05]  /*de10*/  LDSM.16.MT88.4 R140, [R224+0x4900] ;  /* 0x00490000e08c783b */ /* 0x000eaa0000004200 */
[----:B------:R-:W-:Y:S02]  /*de20*/  MUFU.EX2 R166, R166 ;  /* 0x000000a600a67308 */ /* 0x000fe40000000800 */
[C---:B------:R-:W-:Y:S08]  /*de30*/  HMMA.16816.F32 R52, R132.reuse, R156, R52 ;  /* 0x0000009c8434723c */ /* 0x040ff00000001834 */
[C---:B------:R-:W-:Y:S01]  /*de40*/  HMMA.16816.F32 R56, R132.reuse, R158, R56 ;  /* 0x0000009e8438723c */ /* 0x040fe20000001838 */
[----:B------:R-:W-:Y:S01]  /*de50*/  LDSM.16.MT88.4 R156, [R226+0x3100] ;  /* 0x00310000e29c783b */ /* 0x000fe20000004200 */
[----:B------:R-:W-:Y:S06]  /*de60*/  MUFU.EX2 R165, R168 ;  /* 0x000000a800a57308 */ /* 0x000fec0000000800 */
        /* <DEDUP_REMOVED lines=12> */
[C---:B------:R-:W-:Y:S08]  /*df30*/  HMMA.16816.F32 R92, R132.reuse, R140, R92 ;  /* 0x0000008c845c723c */ /* 0x040ff0000000185c */
        /* <DEDUP_REMOVED lines=11> */
[C---:B---3--:R-:W-:Y:S08]  /*dff0*/  HMMA.16816.F32 R124, R132.reuse, R140, R124 ;  /* 0x0000008c847c723c */ /* 0x048ff0000000187c */
[----:B------:R-:W-:Y:S01]  /*e000*/  HMMA.16816.F32 R128, R132, R142, R128 ;  /* 0x0000008e8480723c */ /* 0x000fe20000001880 */
[----:B------:R-:W3:Y:S06]  /*e010*/  LDSM.16.MT88.4 R140, [R224+0x1100] ;  /* 0x00110000e08c783b */ /* 0x000eec0000004200 */
[----:B----4-:R-:W-:Y:S01]  /*e020*/  F2FP.PACK_AB R132, R181, R203 ;  /* 0x000000cbb584723e */ /* 0x010fe200000000ff */
[----:B------:R-:W-:Y:S01]  /*e030*/  FADD.FTZ R203, R203, R200 ;  /* 0x000000c8cbcb7221 */ /* 0x000fe20000010000 */
[----:B------:R-:W-:Y:S03]  /*e040*/  F2FP.PACK_AB R133, R171, R187 ;  /* 0x000000bbab85723e */ /* 0x000fe600000000ff */
[----:B------:R-:W-:Y:S02]  /*e050*/  F2FP.PACK_AB R134, R184, R186 ;  /* 0x000000bab886723e */ /* 0x000fe400000000ff */
[----:B------:R-:W-:Y:S07]  /*e060*/  F2FP.PACK_AB R135, R172, R185 ;  /* 0x000000b9ac87723e */ /* 0x000fee00000000ff */
        /* <DEDUP_REMOVED lines=8> */
[----:B------:R-:W-:Y:S07]  /*e0f0*/  LDSM.16.MT88.4 R148, [R231+0x7100] ;  /* 0x00710000e794783b */ /* 0x000fee0000004200 */
[C---:B---3--:R-:W-:Y:S08]  /*e100*/  HMMA.16816.F32 R28, R132.reuse, R140, R28 ;  /* 0x0000008c841c723c */ /* 0x048ff0000000181c */
[C---:B------:R-:W-:Y:S01]  /*e110*/  HMMA.16816.F32 R32, R132.reuse, R142, R32 ;  /* 0x0000008e8420723c */ /* 0x040fe20000001820 */
[----:B------:R-:W3:Y:S07]  /*e120*/  LDSM.16.MT88.4 R140, [R226+0x5100] ;  /* 0x00510000e28c783b */ /* 0x000eee0000004200 */
[C---:B------:R-:W-:Y:S08]  /*e130*/  HMMA.16816.F32 R36, R132.reuse, R152, R36 ;  /* 0x000000988424723c */ /* 0x040ff00000001824 */
        /* <DEDUP_REMOVED lines=11> */
[C---:B------:R-:W-:Y:S01]  /*e1f0*/  HMMA.16816.F32 R68, R132.reuse, R160, R68 ;  /* 0x000000a08444723c */ /* 0x040fe20000001844 */
[----:B------:R-:W4:Y:S06]  /*e200*/  MUFU.EX2 R160, R176 ;  /* 0x000000b000a07308 */ /* 0x000f2c0000000800 */
[----:B------:R-:W-:Y:S01]  /*e210*/  MOV R161, R171 ;  /* 0x000000ab00a17202 */ /* 0x000fe20000000f00 */
[C---:B------:R-:W-:Y:S03]  /*e220*/  HMMA.16816.F32 R72, R132.reuse, R162, R72 ;  /* 0x000000a28448723c */ /* 0x040fe60000001848 */
[----:B------:R5:W2:Y:S05]  /*e230*/  MUFU.EX2 R171, R177 ;  /* 0x000000b100ab7308 */ /* 0x000aaa0000000800 */
[C---:B---3--:R-:W-:Y:S08]  /*e240*/  HMMA.16816.F32 R76, R132.reuse, R140, R76 ;  /* 0x0000008c844c723c */ /* 0x048ff0000000184c */
[C---:B------:R-:W-:Y:S01]  /*e250*/  HMMA.16816.F32 R80, R132.reuse, R142, R80 ;  /* 0x0000008e8450723c */ /* 0x040fe20000001850 */
[----:B------:R-:W3:Y:S07]  /*e260*/  LDSM.16.MT88.4 R140, [R226+0x7100] ;  /* 0x00710000e28c783b */ /* 0x000eee0000004200 */
[C---:B-1----:R-:W-:Y:S01]  /*e270*/  HMMA.16816.F32 R84, R132.reuse, R136, R84 ;  /* 0x000000888454723c */ /* 0x042fe20000001854 */
[----:B-----5:R-:W-:Y:S07]  /*e280*/  LDSM.16.MT88.4 R176, [R224+0x1900] ;  /* 0x00190000e0b0783b */ /* 0x020fee0000004200 */
[C---:B------:R-:W-:Y:S01]  /*e290*/  HMMA.16816.F32 R88, R132.reuse, R138, R88 ;  /* 0x0000008a8458723c */ /* 0x040fe20000001858 */
[----:B------:R-:W1:Y:S07]  /*e2a0*/  LDSM.16.MT88.4 R136, [R224+0x7100] ;  /* 0x00710000e088783b */ /* 0x000e6e0000004200 */
[C---:B--2---:R-:W-:Y:S08]  /*e2b0*/  HMMA.16816.F32 R92, R132.reuse, R144, R92 ;  /* 0x00000090845c723c */ /* 0x044ff0000000185c */
[C---:B------:R-:W-:Y:S01]  /*e2c0*/  HMMA.16816.F32 R96, R132.reuse, R146, R96 ;  /* 0x000000928460723c */ /* 0x040fe20000001860 */
[----:B------:R-:W2:Y:S07]  /*e2d0*/  LDSM.16.MT88.4 R144, [R226+0x1900] ;  /* 0x00190000e290783b */ /* 0x000eae0000004200 */
[C---:B------:R-:W-:Y:S07]  /*e2e0*/  HMMA.16816.F32 R100, R132.reuse, R148, R100 ;  /* 0x000000948464723c */ /* 0x040fee0000001864 */
[----:B------:R-:W-:Y:S01]  /*e2f0*/  MOV R149, R172 ;  /* 0x000000ac00957202 */ /* 0x000fe20000000f00 */
[C---:B------:R-:W-:Y:S01]  /*e300*/  HMMA.16816.F32 R104, R132.reuse, R150, R104 ;  /* 0x000000968468723c */ /* 0x040fe20000001868 */
[----:B------:R-:W5:Y:S07]  /*e310*/  LDSM.16.MT88.4 R172, [R225+0x1900] ;  /* 0x00190000e1ac783b */ /* 0x000f6e0000004200 */
[C---:B---3--:R-:W-:Y:S07]  /*e320*/  HMMA.16816.F32 R108, R132.reuse, R140, R108 ;  /* 0x0000008c846c723c */ /* 0x048fee000000186c */
[----:B------:R-:W-:Y:S01]  /*e330*/  MOV R140, R180 ;  /* 0x000000b4008c7202 */ /* 0x000fe20000000f00 */
[C---:B------:R-:W-:Y:S04]  /*e340*/  HMMA.16816.F32 R112, R132.reuse, R142, R112 ;  /* 0x0000008e8470723c */ /* 0x040fe80000001870 */
[----:B----4-:R-:W-:Y:S03]  /*e350*/  MOV R141, R160 ;  /* 0x000000a0008d7202 */ /* 0x010fe60000000f00 */
[----:B------:R-:W-:Y:S01]  /*e360*/  MOV R143, R181 ;  /* 0x000000b5008f7202 */ /* 0x000fe20000000f00 */
[C---:B------:R-:W-:Y:S04]  /*e370*/  HMMA.16816.F32 R116, R132.reuse, R152, R116 ;  /* 0x000000988474723c */ /* 0x040fe80000001874 */
[----:B------:R-:W-:Y:S04]  /*e380*/  MOV R142, R161 ;  /* 0x000000a1008e7202 */ /* 0x000fe80000000f00 */
[C---:B------:R-:W-:Y:S08]  /*e390*/  HMMA.16816.F32 R120, R132.reuse, R154, R120 ;  /* 0x0000009a8478723c */ /* 0x040ff00000001878 */
[C---:B-1----:R-:W-:Y:S07]  /*e3a0*/  HMMA.16816.F32 R124, R132.reuse, R136, R124 ;  /* 0x00000088847c723c */ /* 0x042fee000000187c */
[----:B------:R-:W-:Y:S01]  /*e3b0*/  MOV R136, R182 ;  /* 0x000000b600887202 */ /* 0x000fe20000000f00 */
[----:B------:R-:W-:Y:S04]  /*e3c0*/  HMMA.16816.F32 R128, R132, R138, R128 ;  /* 0x0000008a8480723c */ /* 0x000fe80000001880 */
[----:B------:R-:W-:Y:S02]  /*e3d0*/  MOV R137, R183 ;  /* 0x000000b700897202 */ /* 0x000fe40000000f00 */
[----:B------:R-:W1:Y:S01]  /*e3e0*/  LDSM.16.MT88.4 R180, [R231+0x3900] ;  /* 0x00390000e7b4783b */ /* 0x000e620000004200 */
[----:B------:R-:W-:Y:S02]  /*e3f0*/  MOV R134, R171 ;  /* 0x000000ab00867202 */ /* 0x000fe40000000f00 */
[----:B------:R-:W-:Y:S03]  /*e400*/  MOV R135, R170 ;  /* 0x000000aa00877202 */ /* 0x000fe60000000f00 */
[----:B------:R-:W-:Y:S02]  /*e410*/  F2FP.PACK_AB R169, R136, R134 ;  /* 0x0000008688a9723e */ /* 0x000fe400000000ff */
[----:B------:R-:W-:Y:S02]  /*e420*/  F2FP.PACK_AB R168, R137, R135 ;  /* 0x0000008789a8723e */ /* 0x000fe400000000ff */
[----:B------:R-:W-:Y:S02]  /*e430*/  F2FP.PACK_AB R170, R140, R141 ;  /* 0x0000008d8caa723e */ /* 0x000fe400000000ff */
[----:B------:R-:W-:Y:S02]  /*e440*/  F2FP.PACK_AB R171, R165, R166 ;  /* 0x000000a6a5ab723e */ /* 0x000fe400000000ff */
[----:B------:R-:W-:Y:S02]  /*e450*/  MOV R132, R184 ;  /* 0x000000b800847202 */ /* 0x000fe40000000f00 */
[----:B------:R-:W-:Y:S02]  /*e460*/  MOV R138, R185 ;  /* 0x000000b9008a7202 */ /* 0x000fe40000000f00 */
[----:B------:R-:W-:Y:S01]  /*e470*/  MOV R139, R186 ;  /* 0x000000ba008b7202 */ /* 0x000fe20000000f00 */
[C---:B------:R-:W-:Y:S01]  /*e480*/  HMMA.16816.F32 R160, R168.reuse, R156, R4 ;  /* 0x0000009ca8a0723c */ /* 0x040fe20000001804 */
[----:B------:R-:W-:Y:S04]  /*e490*/  LDSM.16.MT88.4 R4, [R225+0x3900] ;  /* 0x00390000e104783b */ /* 0x000fe80000004200 */
[----:B------:R-:W-:Y:S03]  /*e4a0*/  MOV R133, R187 ;  /* 0x000000bb00857202 */ /* 0x000fe60000000f00 */
[C---:B------:R-:W-:Y:S01]  /*e4b0*/  HMMA.16816.F32 R156, R168.reuse, R158, R8 ;  /* 0x0000009ea89c723c */ /* 0x040fe20000001808 */
[----:B------:R-:W3:Y:S06]  /*e4c0*/  LDSM.16.MT88.4 R184, [R226+0x3900] ;  /* 0x00390000e2b8783b */ /* 0x000eec0000004200 */
[----:B------:R-:W-:Y:S01]  /*e4d0*/  MOV R11, R149 ;  /* 0x00000095000b7202 */ /* 0x000fe20000000f00 */
[C---:B--2---:R-:W-:Y:S01]  /*e4e0*/  HMMA.16816.F32 R152, R168.reuse, R144, R12 ;  /* 0x00000090a898723c */ /* 0x044fe2000000180c */
[----:B------:R-:W-:Y:S07]  /*e4f0*/  LDSM.16.MT88.4 R12, [R231+0x5900] ;  /* 0x00590000e70c783b */ /* 0x000fee0000004200 */
[C---:B------:R-:W-:Y:S07]  /*e500*/  HMMA.16816.F32 R148, R168.reuse, R146, R16 ;  /* 0x00000092a894723c */ /* 0x040fee0000001810 */
[----:B------:R-:W-:Y:S01]  /*e510*/  MOV R19, R132 ;  /* 0x0000008400137202 */ /* 0x000fe20000000f00 */
[C---:B-----5:R-:W-:Y:S04]  /*e520*/  HMMA.16816.F32 R144, R168.reuse, R172, R20 ;  /* 0x000000aca890723c */ /* 0x060fe80000001814 */
[----:B------:R-:W-:Y:S02]  /*e530*/  MOV R18, R11 ;  /* 0x0000000b00127202 */ /* 0x000fe40000000f00 */
[----:B------:R-:W2:Y:S01]  /*e540*/  LDSM.16.MT88.4 R8, [R224+0x3900] ;  /* 0x00390000e008783b */ /* 0x000ea20000004200 */
        /* <DEDUP_REMOVED lines=10> */
[C---:B------:R-:W-:Y:S07]  /*e5f0*/  HMMA.16816.F32 R136, R168.reuse, R176, R28 ;  /* 0x000000b0a888723c */ /* 0x040fee000000181c */
[----:B------:R-:W-:Y:S02]  /*e600*/  MOV R31, R133 ;  /* 0x00000085001f7202 */ /* 0x000fe40000000f00 */
[----:B------:R-:W-:Y:S03]  /*e610*/  MOV R177, R134 ;  /* 0x0000008600b17202 */ /* 0x000fe60000000f00 */
[----:B------:R-:W-:Y:S02]  /*e620*/  MOV R176, R135 ;  /* 0x0000008700b07202 */ /* 0x000fe40000000f00 */
[C---:B------:R-:W-:Y:S01]  /*e630*/  HMMA.16816.F32 R132, R168.reuse, R178, R32 ;  /* 0x000000b2a884723c */ /* 0x040fe20000001820 */
[----:B------:R-:W-:Y:S06]  /*e640*/  LDSM.16.MT88.4 R32, [R226+0x7900] ;  /* 0x00790000e220783b */ /* 0x000fec0000004200 */
[----:B------:R-:W-:Y:S01]  /*e650*/  MOV R179, R18 ;  /* 0x0000001200b37202 */ /* 0x000fe20000000f00 */
[C---:B-1----:R-:W-:Y:S04]  /*e660*/  HMMA.16816.F32 R36, R168.reuse, R180, R36 ;  /* 0x000000b4a824723c */ /* 0x042fe80000001824 */
[----:B------:R-:W-:Y:S02]  /*e670*/  MOV R178, R19 ;  /* 0x0000001300b27202 */ /* 0x000fe40000000f00 */
[----:B------:R-:W1:Y:S01]  /*e680*/  LDSM.16.MT88.4 R16, [R226+0x5900] ;  /* 0x00590000e210783b */ /* 0x000e620000004200 */
[----:B------:R-:W-:Y:S01]  /*e690*/  MOV R181, R20 ;  /* 0x0000001400b57202 */ /* 0x000fe20000000f00 */
[C---:B------:R-:W-:Y:S04]  /*e6a0*/  HMMA.16816.F32 R40, R168.reuse, R182, R40 ;  /* 0x000000b6a828723c */ /* 0x040fe80000001828 */
[----:B------:R-:W-:Y:S03]  /*e6b0*/  MOV R180, R21 ;  /* 0x0000001500b47202 */ /* 0x000fe60000000f00 */
[----:B------:R-:W-:Y:S01]  /*e6c0*/  MOV R183, R22 ;  /* 0x0000001600b77202 */ /* 0x000fe20000000f00 */
[C---:B---3--:R-:W-:Y:S04]  /*e6d0*/  HMMA.16816.F32 R44, R168.reuse, R184, R44 ;  /* 0x000000b8a82c723c */ /* 0x048fe8000000182c */
[----:B------:R-:W-:Y:S02]  /*e6e0*/  MOV R182, R23 ;  /* 0x0000001700b67202 */ /* 0x000fe40000000f00 */
[----:B------:R-:W3:Y:S01]  /*e6f0*/  LDSM.16.MT88.4 R20, [R225+0x5900] ;  /* 0x00590000e114783b */ /* 0x000ee20000004200 */
[----:B------:R-:W-:Y:S01]  /*e700*/  MOV R185, R31 ;  /* 0x0000001f00b97202 */ /* 0x000fe20000000f00 */
[C---:B------:R-:W-:Y:S04]  /*e710*/  HMMA.16816.F32 R48, R168.reuse, R186, R48 ;  /* 0x000000baa830723c */ /* 0x040fe80000001830 */
[----:B------:R-:W-:Y:S02]  /*e720*/  FADD.FTZ R2, R185, R202 ;  /* 0x000000cab9027221 */ /* 0x000fe40000010000 */
[----:B------:R-:W4:Y:S02]  /*e730*/  LDSM.16.MT88.4 R28, [R231+0x7900] ;  /* 0x00790000e71c783b */ /* 0x000f240000004200 */
[C---:B------:R-:W-:Y:S04]  /*e740*/  HMMA.16816.F32 R52, R168.reuse, R4, R52 ;  /* 0x00000004a834723c */ /* 0x040fe80000001834 */
[----:B------:R-:W-:Y:S04]  /*e750*/  FADD.FTZ R2, R183, R2 ;  /* 0x00000002b7027221 */ /* 0x000fe80000010000 */
[C---:B------:R-:W-:Y:S01]  /*e760*/  HMMA.16816.F32 R56, R168.reuse, R6, R56 ;  /* 0x00000006a838723c */ /* 0x040fe20000001838 */
[----:B------:R-:W5:Y:S03]  /*e770*/  LDSM.16.MT88.4 R4, [R225+0x7900] ;  /* 0x00790000e104783b */ /* 0x000f660000004200 */
[----:B------:R-:W-:Y:S04]  /*e780*/  FADD.FTZ R2, R181, R2 ;  /* 0x00000002b5027221 */ /* 0x000fe80000010000 */
[C---:B--2---:R-:W-:Y:S04]  /*e790*/  HMMA.16816.F32 R60, R168.reuse, R8, R60 ;  /* 0x00000008a83c723c */ /* 0x044fe8000000183c */
[----:B------:R-:W-:Y:S04]  /*e7a0*/  FADD.FTZ R2, R179, R2 ;  /* 0x00000002b3027221 */ /* 0x000fe80000010000 */
[C---:B------:R-:W-:Y:S01]  /*e7b0*/  HMMA.16816.F32 R64, R168.reuse, R10, R64 ;  /* 0x0000000aa840723c */ /* 0x040fe20000001840 */
[----:B------:R-:W2:Y:S03]  /*e7c0*/  LDSM.16.MT88.4 R8, [R224+0x7900] ;  /* 0x00790000e008783b */ /* 0x000ea60000004200 */
[----:B------:R-:W-:Y:S04]  /*e7d0*/  FADD.FTZ R2, R177, R2 ;  /* 0x00000002b1027221 */ /* 0x000fe80000010000 */
[C---:B------:R-:W-:Y:S08]  /*e7e0*/  HMMA.16816.F32 R68, R168.reuse, R12, R68 ;  /* 0x0000000ca844723c */ /* 0x040ff00000001844 */
[C---:B------:R-:W-:Y:S08]  /*e7f0*/  HMMA.16816.F32 R72, R168.reuse, R14, R72 ;  /* 0x0000000ea848723c */ /* 0x040ff00000001848 */
[C---:B-1----:R-:W-:Y:S08]  /*e800*/  HMMA.16816.F32 R76, R168.reuse, R16, R76 ;  /* 0x00000010a84c723c */ /* 0x042ff0000000184c */
[C---:B------:R-:W-:Y:S08]  /*e810*/  HMMA.16816.F32 R80, R168.reuse, R18, R80 ;  /* 0x00000012a850723c */ /* 0x040ff00000001850 */
[C---:B---3--:R-:W-:Y:S08]  /*e820*/  HMMA.16816.F32 R84, R168.reuse, R20, R84 ;  /* 0x00000014a854723c */ /* 0x048ff00000001854 */
[C---:B------:R-:W-:Y:S08]  /*e830*/  HMMA.16816.F32 R88, R168.reuse, R22, R88 ;  /* 0x00000016a858723c */ /* 0x040ff00000001858 */
[C---:B------:R-:W-:Y:S08]  /*e840*/  HMMA.16816.F32 R92, R168.reuse, R24, R92 ;  /* 0x00000018a85c723c */ /* 0x040ff0000000185c */
[C---:B------:R-:W-:Y:S08]  /*e850*/  HMMA.16816.F32 R96, R168.reuse, R26, R96 ;  /* 0x0000001aa860723c */ /* 0x040ff00000001860 */
[C---:B----4-:R-:W-:Y:S08]  /*e860*/  HMMA.16816.F32 R100, R168.reuse, R28, R100 ;  /* 0x0000001ca864723c */ /* 0x050ff00000001864 */
[C---:B------:R-:W-:Y:S08]  /*e870*/  HMMA.16816.F32 R104, R168.reuse, R30, R104 ;  /* 0x0000001ea868723c */ /* 0x040ff00000001868 */
[C---:B------:R-:W-:Y:S08]  /*e880*/  HMMA.16816.F32 R108, R168.reuse, R32, R108 ;  /* 0x00000020a86c723c */ /* 0x040ff0000000186c */
[C---:B------:R-:W-:Y:S08]  /*e890*/  HMMA.16816.F32 R112, R168.reuse, R34, R112 ;  /* 0x00000022a870723c */ /* 0x040ff00000001870 */
[C---:B-----5:R-:W-:Y:S07]  /*e8a0*/  HMMA.16816.F32 R116, R168.reuse, R4, R116 ;  /* 0x00000004a874723c */ /* 0x060fee0000001874 */
[----:B------:R-:W-:Y:S01]  /*e8b0*/  FADD.FTZ R4, R182, R203 ;  /* 0x000000cbb6047221 */ /* 0x000fe20000010000 */
[C---:B------:R-:W-:Y:S04]  /*e8c0*/  HMMA.16816.F32 R120, R168.reuse, R6, R120 ;  /* 0x00000006a878723c */ /* 0x040fe80000001878 */
[----:B------:R-:W-:Y:S02]  /*e8d0*/  FADD.FTZ R4, R180, R4 ;  /* 0x00000004b4047221 */ /* 0x000fe40000010000 */
[----:B------:R-:W-:Y:S02]  /*e8e0*/  FADD.FTZ R5, R175, R2 ;  /* 0x00000002af057221 */ /* 0x000fe40000010000 */
[C---:B--2---:R-:W-:Y:S04]  /*e8f0*/  HMMA.16816.F32 R124, R168.reuse, R8, R124 ;  /* 0x00000008a87c723c */ /* 0x044fe8000000187c */
[----:B------:R-:W-:Y:S02]  /*e900*/  FADD.FTZ R4, R178, R4 ;  /* 0x00000004b2047221 */ /* 0x000fe40000010000 */
[----:B------:R-:W-:Y:S02]  /*e910*/  FADD.FTZ R166, R166, R5 ;  /* 0x00000005a6a67221 */ /* 0x000fe40000010000 */
[----:B------:R-:W-:Y:S01]  /*e920*/  FADD.FTZ R4, R176, R4 ;  /* 0x00000004b0047221 */ /* 0x000fe20000010000 */
[----:B------:R-:W-:Y:S03]  /*e930*/  HMMA.16816.F32 R128, R168, R10, R128 ;  /* 0x0000000aa880723c */ /* 0x000fe60000001880 */
[----:B------:R-:W-:Y:S02]  /*e940*/  FADD.FTZ R4, R174, R4 ;  /* 0x00000004ae047221 */ /* 0x000fe40000010000 */
[----:B------:R-:W-:Y:S02]  /*e950*/  FADD.FTZ R243, R165, R166 ;  /* 0x000000a6a5f37221 */ /* 0x000fe40000010000 */
[----:B------:R-:W-:Y:S05]  /*e960*/  FADD.FTZ R4, R172, R4 ;  /* 0x00000004ac047221 */ /* 0x000fea0000010000 */
[----:B------:R-:W-:Y:S01]  /*e970*/  FADD.FTZ R244, R173, R4 ;  /* 0x00000004adf47221 */ /* 0x000fe20000010000 */
[----:B------:R-:W-:-:S05]  /*e980*/  @P0 BRA `(.L_x_2003) ;  /* 0xffffc51000000947 */ /* 0x000fca000383ffff */
.L_x_2000:
[----:B------:R-:W-:-:S06]  /*e990*/  UISETP.GE.AND UP2, UPT, UR20, UR9, UPT ;  /* 0x000000091400728c */ /* 0x000fcc000bf46270 */
[----:B------:R-:W-:-:S13]  /*e9a0*/  PLOP3.LUT P0, PT, PT, PT, UP2, 0x40, 0x0 ;  /* 0x000000000000781c */ /* 0x000fda0003f0e828 */
[----:B------:R-:W-:Y:S05]  /*e9b0*/  @P0 BRA `(.L_x_2004) ;  /* 0x0000442000000947 */ /* 0x000fea0003800000 */
[----:B------:R-:W-:Y:S01]  /*e9c0*/  SHF.R.S32.HI R248, RZ, 0x1f, R207 ;  /* 0x0000001ffff87819 */ /* 0x000fe200000114cf */
[----:B------:R-:W-:Y:S01]  /*e9d0*/  IMAD.MOV.U32 R2, RZ, RZ, R164 ;  /* 0x000000ffff027224 */ /* 0x000fe200078e00a4 */
[C---:B------:R-:W-:Y:S01]  /*e9e0*/  SHF.L.U64.HI R247, R206.reuse, 0x1, R247 ;  /* 0x00000001cef77819 */ /* 0x040fe200000102f7 */
[----:B------:R-:W-:Y:S01]  /*e9f0*/  IMAD.MOV.U32 R3, RZ, RZ, R0 ;  /* 0x000000ffff037224 */ /* 0x000fe200078e0000 */
[C---:B------:R-:W-:Y:S01]  /*ea00*/  SHF.L.U64.HI R248, R207.reuse, 0x1, R248 ;  /* 0x00000001cff87819 */ /* 0x040fe200000102f8 */
[----:B------:R-:W-:Y:S01]  /*ea10*/  IMAD.SHL.U32 R249, R207, 0x2, RZ ;  /* 0x00000002cff97824 */ /* 0x000fe200078e00ff */
[----:B------:R-:W-:Y:S01]  /*ea20*/  SHF.L.U32 R250, R206, 0x1, RZ ;  /* 0x00000001cefa7819 */ /* 0x000fe200000006ff */
[C---:B------:R-:W-:Y:S01]  /*ea30*/  IMAD.SHL.U32 R251, R205.reuse, 0x2, RZ ;  /* 0x00000002cdfb7824 */ /* 0x040fe200078e00ff */
[----:B------:R-:W-:Y:S02]  /*ea40*/  SHF.L.U64.HI R246, R205, 0x1, R246 ;  /* 0x00000001cdf67819 */ /* 0x000fe400000102f6 */
[----:B------:R-:W-:-:S02]  /*ea50*/  SHF.L.U64.HI R245, R204, 0x1, R245 ;  /* 0x00000001ccf57819 */ /* 0x000fc400000102f5 */
[----:B------:R-:W-:Y:S02]  /*ea60*/  SHF.L.U32 R252, R204, 0x1, RZ ;  /* 0x00000001ccfc7819 */ /* 0x000fe400000006ff */
.L_x_2014:
[----:B------:R-:W-:Y:S01]  /*ea70*/  SHF.R.S32.HI R5, RZ, 0x1f, R238 ;  /* 0x0000001fff057819 */ /* 0x000fe200000114ee */
[----:B------:R-:W-:Y:S04]  /*ea80*/  DEPBAR.LE SB0, 0x0 ;  /* 0x000080000000791a */ /* 0x000fe80000000000 */
[----:B------:R-:W-:Y:S01]  /*ea90*/  IMAD R5, R5, c[0x0][0x208], RZ ;  /* 0x0000820005057a24 */ /* 0x000fe200078e02ff */
[----:B------:R-:W-:Y:S01]  /*eaa0*/  BAR.SYNC.DEFER_BLOCKING 0x0 ;  /* 0x0000000000007b1d */ /* 0x000fe20000010000 */
[C---:B------:R-:W-:Y:S01]  /*eab0*/  IMAD.WIDE.U32 R6, R238.reuse, c[0x0][0x208], RZ ;  /* 0x00008200ee067a25 */ /* 0x040fe200078e00ff */
[----:B------:R-:W-:Y:S01]  /*eac0*/  SHF.R.S32.HI R0, RZ, 0x1f, R237 ;  /* 0x0000001fff007819 */ /* 0x000fe200000114ed */
[----:B------:R-:W-:Y:S02]  /*ead0*/  UISETP.GT.AND UP2, UPT, UR20, UR9, UPT ;  /* 0x000000091400728c */ /* 0x000fe4000bf44270 */
[----:B------:R-:W-:Y:S02]  /*eae0*/  IMAD R5, R238, c[0x0][0x20c], R5 ;  /* 0x00008300ee057a24 */ /* 0x000fe400078e0205 */
[----:B------:R-:W-:Y:S03]  /*eaf0*/  IMAD R0, R0, c[0x0][0x218], RZ ;  /* 0x0000860000007a24 */ /* 0x000fe600078e02ff */
[----:B------:R-:W-:Y:S01]  /*eb00*/  IADD3 R7, R7, R5, RZ ;  /* 0x0000000507077210 */ /* 0x000fe20007ffe0ff */
[C---:B------:R-:W-:Y:S04]  /*eb10*/  IMAD R0, R237.reuse, c[0x0][0x21c], R0 ;  /* 0x00008700ed007a24 */ /* 0x040fe800078e0200 */
[----:B------:R-:W-:Y:S05]  /*eb20*/  IMAD.WIDE.U32 R6, R237, c[0x0][0x218], R6 ;  /* 0x00008600ed067a25 */ /* 0x000fea00078e0006 */
[----:B------:R-:W-:Y:S04]  /*eb30*/  IADD3 R5, P0, R6, UR22, RZ ;  /* 0x0000001606057c10 */ /* 0x000fe8000ff1e0ff */
[----:B------:R-:W-:Y:S01]  /*eb40*/  IADD3.X R0, R7, UR6, R0, P0, !PT ;  /* 0x0000000607007c10 */ /* 0x000fe200087fe400 */
[----:B------:R-:W-:Y:S01]  /*eb50*/  LDSM.16.M88.4 R32, [R234+0x10100] ;  /* 0x01010000ea20783b */ /* 0x000fe20000000200 */
[C---:B------:R-:W-:Y:S04]  /*eb60*/  LEA R14, P0, R5.reuse, c[0x0][0x1f8], 0x1 ;  /* 0x00007e00050e7a11 */ /* 0x040fe800078008ff */
[----:B------:R-:W-:Y:S01]  /*eb70*/  LEA.HI.X R13, R5, c[0x0][0x1fc], R0, 0x1, P0 ;  /* 0x00007f00050d7a11 */ /* 0x000fe200000f0c00 */
[----:B------:R-:W1:Y:S06]  /*eb80*/  LDSM.16.M88.4 R8, [R233+0x8100] ;  /* 0x00810000e908783b */ /* 0x000e6c0000000200 */
[----:B------:R-:W2:Y:S06]  /*eb90*/  SHFL.IDX PT, R28, R14, RZ, 0x181f ;  /* 0x00181fff0e1c7589 */ /* 0x000eac00000e0000 */
[----:B------:R-:W3:Y:S06]  /*eba0*/  SHFL.IDX PT, R12, R13, RZ, 0x181f ;  /* 0x00181fff0d0c7589 */ /* 0x000eec00000e0000 */
[----:B------:R-:W-:Y:S06]  /*ebb0*/  LDSM.16.M88.4 R16, [R233+0x8900] ;  /* 0x00890000e910783b */ /* 0x000fec0000000200 */
[----:B------:R-:W-:Y:S06]  /*ebc0*/  LDSM.16.M88.4 R24, [R233+0x9100] ;  /* 0x00910000e918783b */ /* 0x000fec0000000200 */
[----:B------:R-:W-:Y:S06]  /*ebd0*/  LDSM.16.M88.4 R164, [R233+0x9900] ;  /* 0x00990000e9a4783b */ /* 0x000fec0000000200 */
[----:B------:R-:W-:Y:S01]  /*ebe0*/  LDSM.16.M88.4 R168, [R230+0x10100] ;  /* 0x01010000e6a8783b */ /* 0x000fe20000000200 */
[C---:B-1----:R-:W-:Y:S05]  /*ebf0*/  HMMA.16816.F32 R4, R32.reuse, R8, RZ ;  /* 0x000000082004723c */ /* 0x042fea00000018ff */
[----:B------:R-:W-:Y:S01]  /*ec00*/  LDSM.16.M88.4 R172, [R232] ;  /* 0x00000000e8ac783b */ /* 0x000fe20000000200 */
[----:B--2---:R-:W-:Y:S06]  /*ec10*/  IADD3 R188, P0, R28, R249, RZ ;  /* 0x000000f91cbc7210 */ /* 0x004fec0007f1e0ff */
[----:B---3--:R-:W-:Y:S01]  /*ec20*/  IADD3.X R189, R12, R248, RZ, P0, !PT ;  /* 0x000000f80cbd7210 */ /* 0x008fe200007fe4ff */
[C---:B------:R-:W-:Y:S01]  /*ec30*/  HMMA.16816.F32 R8, R32.reuse, R10, RZ ;  /* 0x0000000a2008723c */ /* 0x040fe200000018ff */
[----:B------:R-:W-:Y:S01]  /*ec40*/  LDSM.16.M88.4 R176, [R223] ;  /* 0x00000000dfb0783b */ /* 0x000fe20000000200 */
[----:B------:R-:W-:Y:S05]  /*ec50*/  IADD3 R30, P0, R28, R250, RZ ;  /* 0x000000fa1c1e7210 */ /* 0x000fea0007f1e0ff */
[----:B------:R-:W-:Y:S01]  /*ec60*/  LDSM.16.M88.4 R180, [R222] ;  /* 0x00000000deb4783b */ /* 0x000fe20000000200 */
[----:B------:R-:W-:Y:S04]  /*ec70*/  IADD3.X R31, R12, R247, RZ, P0, !PT ;  /* 0x000000f70c1f7210 */ /* 0x000fe800007fe4ff */
[----:B------:R-:W-:Y:S01]  /*ec80*/  IADD3 R22, P0, R28, R251, RZ ;  /* 0x000000fb1c167210 */ /* 0x000fe20007f1e0ff */
[----:B------:R-:W-:Y:S03]  /*ec90*/  LDSM.16.M88.4 R184, [R221] ;  /* 0x00000000ddb8783b */ /* 0x000fe60000000200 */
[----:B------:R-:W-:Y:S02]  /*eca0*/  IADD3.X R23, R12, R246, RZ, P0, !PT ;  /* 0x000000f60c177210 */ /* 0x000fe400007fe4ff */
[----:B------:R-:W-:Y:S01]  /*ecb0*/  IADD3 R28, P0, R28, R252, RZ ;  /* 0x000000fc1c1c7210 */ /* 0x000fe20007f1e0ff */
[----:B------:R-:W1:Y:S03]  /*ecc0*/  SHFL.IDX PT, R0, R14, 0x1, 0x181f ;  /* 0x00381f000e007f89 */ /* 0x000e6600000e0000 */
[----:B------:R-:W-:Y:S03]  /*ecd0*/  IADD3.X R29, R12, R245, RZ, P0, !PT ;  /* 0x000000f50c1d7210 */ /* 0x000fe600007fe4ff */
[----:B------:R-:W-:Y:S01]  /*ece0*/  @!PT LDS RZ, [RZ] ;  /* 0x00000000fffff984 */ /* 0x000fe20000000800 */
[----:B------:R-:W-:Y:S01]  /*ecf0*/  @!PT LDS RZ, [RZ] ;  /* 0x00000000fffff984 */ /* 0x000fe20000000800 */
[----:B------:R2:W-:Y:S06]  /*ed00*/  LDGSTS.E.BYPASS.LTC128B.128 [R242], [R188.64], !P3 ;  /* 0x00000000bcf27fae */ /* 0x0005ec000d901d52 */
[----:B------:R3:W4:Y:S06]  /*ed10*/  SHFL.IDX PT, R20, R13, 0x1, 0x181f ;  /* 0x00381f000d147f89 */ /* 0x00072c00000e0000 */
[----:B------:R5:W-:Y:S06]  /*ed20*/  LDGSTS.E.BYPASS.LTC128B.128 [R242+0x2000], [R30.64], !P5 ;  /* 0x020000001ef27fae */ /* 0x000bec000e901d52 */
[----:B------:R2:W-:Y:S01]  /*ed30*/  LDGSTS.E.BYPASS.LTC128B.128 [R242+0x4000], [R22.64], !P4 ;  /* 0x0400000016f27fae */ /* 0x0005e2000e101d52 */
[----:B-1----:R-:W-:Y:S05]  /*ed40*/  IADD3 R198, P0, R0, R249, RZ ;  /* 0x000000f900c67210 */ /* 0x002fea0007f1e0ff */
[----:B------:R5:W-:Y:S01]  /*ed50*/  LDGSTS.E.BYPASS.LTC128B.128 [R242+0x6000], [R28.64], !P6 ;  /* 0x060000001cf27fae */ /* 0x000be2000f101d52 */
[C---:B---3--:R-:W-:Y:S01]  /*ed60*/  HMMA.16816.F32 R12, R32.reuse, R16, RZ ;  /* 0x00000010200c723c */ /* 0x048fe200000018ff */
[----:B----4-:R-:W-:Y:S02]  /*ed70*/  IADD3.X R199, R20, R248, RZ, P0, !PT ;  /* 0x000000f814c77210 */ /* 0x010fe400007fe4ff */
[----:B------:R-:W-:Y:S03]  /*ed80*/  IADD3 R202, P0, R0, R250, RZ ;  /* 0x000000fa00ca7210 */ /* 0x000fe60007f1e0ff */
[----:B------:R1:W-:Y:S01]  /*ed90*/  LDGSTS.E.BYPASS.LTC128B.128 [R242+0x1000], [R198.64], !P3 ;  /* 0x01000000c6f27fae */ /* 0x0003e2000d901d52 */
[----:B------:R-:W-:Y:S01]  /*eda0*/  IADD3.X R203, R20, R247, RZ, P0, !PT ;  /* 0x000000f714cb7210 */ /* 0x000fe200007fe4ff */
[C---:B------:R-:W-:Y:S01]  /*edb0*/  HMMA.16816.F32 R16, R32.reuse, R18, RZ ;  /* 0x000000122010723c */ /* 0x040fe200000018ff */
[----:B------:R-:W-:Y:S03]  /*edc0*/  IADD3 R196, P0, R0, R251, RZ ;  /* 0x000000fb00c47210 */ /* 0x000fe60007f1e0ff */
[----:B------:R3:W-:Y:S01]  /*edd0*/  LDGSTS.E.BYPASS.LTC128B.128 [R242+0x3000], [R202.64], !P5 ;  /* 0x03000000caf27fae */ /* 0x0007e2000e901d52 */
[----:B------:R-:W-:Y:S02]  /*ede0*/  IADD3.X R197, R20, R246, RZ, P0, !PT ;  /* 0x000000f614c57210 */ /* 0x000fe400007fe4ff */
[----:B------:R-:W-:Y:S03]  /*edf0*/  IADD3 R200, P0, R0, R252, RZ ;  /* 0x000000fc00c87210 */ /* 0x000fe60007f1e0ff */
[----:B------:R1:W-:Y:S02]  /*ee00*/  LDGSTS.E.BYPASS.LTC128B.128 [R242+0x5000], [R196.64], !P4 ;  /* 0x05000000c4f27fae */ /* 0x0003e4000e101d52 */
[----:B------:R-:W-:Y:S02]  /*ee10*/  IADD3.X R201, R20, R245, RZ, P0, !PT ;  /* 0x000000f514c97210 */ /* 0x000fe400007fe4ff */
[C---:B--2---:R-:W-:Y:S01]  /*ee20*/  HMMA.16816.F32 R20, R32.reuse, R24, RZ ;  /* 0x000000182014723c */ /* 0x044fe200000018ff */
[----:B------:R-:W-:Y:S02]  /*ee30*/  PLOP3.LUT P0, PT, PT, PT, UP2, 0x40, 0x0 ;  /* 0x000000000000781c */ /* 0x000fe40003f0e828 */
[----:B------:R3:W-:Y:S05]  /*ee40*/  LDGSTS.E.BYPASS.LTC128B.128 [R242+0x7000], [R200.64], !P6 ;  /* 0x07000000c8f27fae */ /* 0x0007ea000f101d52 */
[C---:B------:R-:W-:Y:S01]  /*ee50*/  HMMA.16816.F32 R24, R32.reuse, R26, RZ ;  /* 0x0000001a2018723c */ /* 0x040fe200000018ff */
[----:B------:R-:W-:Y:S06]  /*ee60*/  LDSM.16.M88.4 R188, [R229+0x10100] ;  /* 0x01010000e5bc783b */ /* 0x000fec0000000200 */
[----:B------:R-:W0:Y:S01]  /*ee70*/  LDGDEPBAR ;  /* 0x00000000000079af */ /* 0x000e220000000000 */
[C---:B-----5:R-:W-:Y:S05]  /*ee80*/  HMMA.16816.F32 R28, R32.reuse, R164, RZ ;  /* 0x000000a4201c723c */ /* 0x060fea00000018ff */
[----:B------:R-:W2:Y:S03]  /*ee90*/  LDSM.16.M88.4 R192, [R228+0x8100] ;  /* 0x00810000e4c0783b */ /* 0x000ea60000000200 */
[----:B------:R-:W-:Y:S03]  /*eea0*/  HMMA.16816.F32 R32, R32, R166, RZ ;  /* 0x000000a62020723c */ /* 0x000fe600000018ff */
[----:B------:R-:W4:Y:S05]  /*eeb0*/  LDSM.16.M88.4 R164, [R228+0x8900] ;  /* 0x00890000e4a4783b */ /* 0x000f2a0000000200 */
[C---:B------:R-:W-:Y:S01]  /*eec0*/  HMMA.16816.F32 R4, R168.reuse, R172, R4 ;  /* 0x000000aca804723c */ /* 0x040fe20000001804 */
[----:B-1----:R-:W-:Y:S06]  /*eed0*/  LDSM.16.M88.4 R196, [R233+0xa100] ;  /* 0x00a10000e9c4783b */ /* 0x002fec0000000200 */
[----:B---3--:R-:W-:Y:S01]  /*eee0*/  LDSM.16.M88.4 R200, [R233+0xa900] ;  /* 0x00a90000e9c8783b */ /* 0x008fe20000000200 */
[C---:B------:R-:W-:Y:S05]  /*eef0*/  HMMA.16816.F32 R8, R168.reuse, R174, R8 ;  /* 0x000000aea808723c */ /* 0x040fea0000001808 */
[----:B------:R-:W1:Y:S03]  /*ef00*/  LDSM.16.M88.4 R172, [R228+0x9100] ;  /* 0x00910000e4ac783b */ /* 0x000e660000000200 */
[C---:B------:R-:W-:Y:S03]  /*ef10*/  HMMA.16816.F32 R12, R168.reuse, R176, R12 ;  /* 0x000000b0a80c723c */ /* 0x040fe6000000180c */
[----:B------:R-:W-:Y:S05]  /*ef20*/  LDSM.16.M88.4 R204, [R233+0xc100] ;  /* 0x00c10000e9cc783b */ /* 0x000fea0000000200 */
[C---:B------:R-:W-:Y:S01]  /*ef30*/  HMMA.16816.F32 R16, R168.reuse, R178, R16 ;  /* 0x000000b2a810723c */ /* 0x040fe20000001810 */
[----:B------:R-:W3:Y:S07]  /*ef40*/  LDSM.16.M88.4 R176, [R228+0x9900] ;  /* 0x00990000e4b0783b */ /* 0x000eee0000000200 */
[C---:B------:R-:W-:Y:S08]  /*ef50*/  HMMA.16816.F32 R20, R168.reuse, R180, R20 ;  /* 0x000000b4a814723c */ /* 0x040ff00000001814 */
[C---:B------:R-:W-:Y:S01]  /*ef60*/  HMMA.16816.F32 R24, R168.reuse, R182, R24 ;  /* 0x000000b6a818723c */ /* 0x040fe20000001818 */
[----:B------:R-:W-:Y:S07]  /*ef70*/  LDSM.16.M88.4 R180, [R220] ;  /* 0x00000000dcb4783b */ /* 0x000fee0000000200 */
[C---:B------:R-:W-:Y:S08]  /*ef80*/  HMMA.16816.F32 R28, R168.reuse, R184, R28 ;  /* 0x000000b8a81c723c */ /* 0x040ff0000000181c */
[----:B------:R-:W-:Y:S01]  /*ef90*/  HMMA.16816.F32 R32, R168, R186, R32 ;  /* 0x000000baa820723c */ /* 0x000fe20000001820 */
[----:B------:R-:W5:Y:S06]  /*efa0*/  LDSM.16.M88.4 R168, [R227+0x10100] ;  /* 0x01010000e3a8783b */ /* 0x000f6c0000000200 */
[----:B------:R-:W3:Y:S01]  /*efb0*/  LDSM.16.M88.4 R184, [R220+0x800] ;  /* 0x00080000dcb8783b */ /* 0x000ee20000000200 */
[C---:B--2---:R-:W-:Y:S08]  /*efc0*/  HMMA.16816.F32 R4, R188.reuse, R192, R4 ;  /* 0x000000c0bc04723c */ /* 0x044ff00000001804 */
[C---:B------:R-:W-:Y:S01]  /*efd0*/  HMMA.16816.F32 R8, R188.reuse, R194, R8 ;  /* 0x000000c2bc08723c */ /* 0x040fe20000001808 */
[----:B------:R-:W2:Y:S07]  /*efe0*/  LDSM.16.M88.4 R192, [R220+0x1000] ;  /* 0x00100000dcc0783b */ /* 0x000eae0000000200 */
[C---:B----4-:R-:W-:Y:S08]  /*eff0*/  HMMA.16816.F32 R12, R188.reuse, R164, R12 ;  /* 0x000000a4bc0c723c */ /* 0x050ff0000000180c */
[C---:B------:R-:W-:Y:S01]  /*f000*/  HMMA.16816.F32 R16, R188.reuse, R166, R16 ;  /* 0x000000a6bc10723c */ /* 0x040fe20000001810 */
[----:B------:R-:W4:Y:S07]  /*f010*/  LDSM.16.M88.4 R164, [R220+0x1800] ;  /* 0x00180000dca4783b */ /* 0x000f2e0000000200 */
[C---:B-1----:R-:W-:Y:S08]  /*f020*/  HMMA.16816.F32 R20, R188.reuse, R172, R20 ;  /* 0x000000acbc14723c */ /* 0x042ff00000001814 */
[C---:B------:R-:W-:Y:S01]  /*f030*/  HMMA.16816.F32 R24, R188.reuse, R174, R24 ;  /* 0x000000aebc18723c */ /* 0x040fe20000001818 */
[----:B------:R-:W1:Y:S07]  /*f040*/  LDSM.16.M88.4 R172, [R234+0x14100] ;  /* 0x01410000eaac783b */ /* 0x000e6e0000000200 */
[C---:B---3--:R-:W-:Y:S08]  /*f050*/  HMMA.16816.F32 R28, R188.reuse, R176, R28 ;  /* 0x000000b0bc1c723c */ /* 0x048ff0000000181c */
[----:B------:R-:W-:Y:S01]  /*f060*/  HMMA.16816.F32 R32, R188, R178, R32 ;  /* 0x000000b2bc20723c */ /* 0x000fe20000001820 */
[----:B------:R-:W3:Y:S06]  /*f070*/  LDSM.16.M88.4 R176, [R233+0xb100] ;  /* 0x00b10000e9b0783b */ /* 0x000eec0000000200 */
[----:B------:R-:W-:Y:S01]  /*f080*/  LDSM.16.M88.4 R188, [R219] ;  /* 0x00000000dbbc783b */ /* 0x000fe20000000200 */
[C---:B-----5:R-:W-:Y:S08]  /*f090*/  HMMA.16816.F32 R4, R168.reuse, R180, R4 ;  /* 0x000000b4a804723c */ /* 0x060ff00000001804 */
[C---:B------:R-:W-:Y:S01]  /*f0a0*/  HMMA.16816.F32 R8, R168.reuse, R182, R8 ;  /* 0x000000b6a808723c */ /* 0x040fe20000001808 */
[----:B------:R-:W5:Y:S07]  /*f0b0*/  LDSM.16.M88.4 R180, [R233+0xb900] ;  /* 0x00b90000e9b4783b */ /* 0x000f6e0000000200 */
[C---:B------:R-:W-:Y:S08]  /*f0c0*/  HMMA.16816.F32 R12, R168.reuse, R184, R12 ;  /* 0x000000b8a80c723c */ /* 0x040ff0000000180c */
[C---:B------:R-:W-:Y:S01]  /*f0d0*/  HMMA.16816.F32 R16, R168.reuse, R186, R16 ;  /* 0x000000baa810723c */ /* 0x040fe20000001810 */
[----:B------:R-:W3:Y:S07]  /*f0e0*/  LDSM.16.M88.4 R184, [R230+0x14100] ;  /* 0x01410000e6b8783b */ /* 0x000eee0000000200 */
[C---:B--2---:R-:W-:Y:S08]  /*f0f0*/  HMMA.16816.F32 R20, R168.reuse, R192, R20 ;  /* 0x000000c0a814723c */ /* 0x044ff00000001814 */
[C---:B------:R-:W-:Y:S01]  /*f100*/  HMMA.16816.F32 R24, R168.reuse, R194, R24 ;  /* 0x000000c2a818723c */ /* 0x040fe20000001818 */
[----:B------:R-:W2:Y:S07]  /*f110*/  LDSM.16.M88.4 R192, [R218] ;  /* 0x00000000dac0783b */ /* 0x000eae0000000200 */
[C---:B----4-:R-:W-:Y:S08]  /*f120*/  HMMA.16816.F32 R28, R168.reuse, R164, R28 ;  /* 0x000000a4a81c723c */ /* 0x050ff0000000181c */
[----:B------:R-:W-:Y:S01]  /*f130*/  HMMA.16816.F32 R32, R168, R166, R32 ;  /* 0x000000a6a820723c */ /* 0x000fe20000001820 */
[----:B------:R-:W4:Y:S06]  /*f140*/  LDSM.16.M88.4 R164, [R217] ;  /* 0x00000000d9a4783b */ /* 0x000f2c0000000200 */
[----:B------:R-:W2:Y:S01]  /*f150*/  LDSM.16.M88.4 R168, [R216] ;  /* 0x00000000d8a8783b */ /* 0x000ea20000000200 */
[C---:B-1----:R-:W-:Y:S08]  /*f160*/  HMMA.16816.F32 R4, R172.reuse, R196, R4 ;  /* 0x000000c4ac04723c */ /* 0x042ff00000001804 */
[C---:B------:R-:W-:Y:S01]  /*f170*/  HMMA.16816.F32 R8, R172.reuse, R198, R8 ;  /* 0x000000c6ac08723c */ /* 0x040fe20000001808 */
[----:B------:R-:W-:Y:S07]  /*f180*/  LDSM.16.M88.4 R196, [R228+0xa100] ;  /* 0x00a10000e4c4783b */ /* 0x000fee0000000200 */
[C---:B------:R-:W-:Y:S08]  /*f190*/  HMMA.16816.F32 R12, R172.reuse, R200, R12 ;  /* 0x000000c8ac0c723c */ /* 0x040ff0000000180c */
[C---:B------:R-:W-:Y:S01]  /*f1a0*/  HMMA.16816.F32 R16, R172.reuse, R202, R16 ;  /* 0x000000caac10723c */ /* 0x040fe20000001810 */
[----:B------:R-:W-:Y:S07]  /*f1b0*/  LDSM.16.M88.4 R200, [R228+0xa900] ;  /* 0x00a90000e4c8783b */ /* 0x000fee0000000200 */
[C---:B---3--:R-:W-:Y:S08]  /*f1c0*/  HMMA.16816.F32 R20, R172.reuse, R176, R20 ;  /* 0x000000b0ac14723c */ /* 0x048ff00000001814 */
[C---:B------:R-:W-:Y:S01]  /*f1d0*/  HMMA.16816.F32 R24, R172.reuse, R178, R24 ;  /* 0x000000b2ac18723c */ /* 0x040fe20000001818 */
[----:B------:R-:W1:Y:S07]  /*f1e0*/  LDSM.16.M88.4 R176, [R229+0x14100] ;  /* 0x01410000e5b0783b */ /* 0x000e6e0000000200 */
[C---:B-----5:R-:W-:Y:S08]  /*f1f0*/  HMMA.16816.F32 R28, R172.reuse, R180, R28 ;  /* 0x000000b4ac1c723c */ /* 0x060ff0000000181c */
[----:B------:R-:W-:Y:S01]  /*f200*/  HMMA.16816.F32 R32, R172, R182, R32 ;  /* 0x000000b6ac20723c */ /* 0x000fe20000001820 */
[----:B------:R-:W3:Y:S06]  /*f210*/  LDSM.16.M88.4 R172, [R228+0xb100] ;  /* 0x00b10000e4ac783b */ /* 0x000eec0000000200 */
[----:B------:R-:W-:Y:S01]  /*f220*/  LDSM.16.M88.4 R180, [R227+0x14100] ;  /* 0x01410000e3b4783b */ /* 0x000fe20000000200 */
[C---:B------:R-:W-:Y:S08]  /*f230*/  HMMA.16816.F32 R4, R184.reuse, R188, R4 ;  /* 0x000000bcb804723c */ /* 0x040ff00000001804 */
[C---:B------:R-:W-:Y:S01]  /*f240*/  HMMA.16816.F32 R8, R184.reuse, R190, R8 ;  /* 0x000000beb808723c */ /* 0x040fe20000001808 */
[----:B------:R-:W-:Y:S07]  /*f250*/  LDSM.16.M88.4 R188, [R220+0x2000] ;  /* 0x00200000dcbc783b */ /* 0x000fee0000000200 */
[C---:B--2---:R-:W-:Y:S08]  /*f260*/  HMMA.16816.F32 R12, R184.reuse, R192, R12 ;  /* 0x000000c0b80c723c */ /* 0x044ff0000000180c */
[C---:B------:R-:W-:Y:S01]  /*f270*/  HMMA.16816.F32 R16, R184.reuse, R194, R16 ;  /* 0x000000c2b810723c */ /* 0x040fe20000001810 */
[----:B------:R-:W-:Y:S07]  /*f280*/  LDSM.16.M88.4 R192, [R220+0x3800] ;  /* 0x00380000dcc0783b */ /* 0x000fee0000000200 */
[C---:B----4-:R-:W-:Y:S08]  /*f290*/  HMMA.16816.F32 R20, R184.reuse, R164, R20 ;  /* 0x000000a4b814723c */ /* 0x050ff00000001814 */
[C---:B------:R-:W-:Y:S01]  /*f2a0*/  HMMA.16816.F32 R24, R184.reuse, R166, R24 ;  /* 0x000000a6b818723c */ /* 0x040fe20000001818 */
[----:B------:R-:W2:Y:S07]  /*f2b0*/  LDSM.16.M88.4 R164, [R228+0xb900] ;  /* 0x00b90000e4a4783b */ /* 0x000eae0000000200 */
[C---:B------:R-:W-:Y:S08]  /*f2c0*/  HMMA.16816.F32 R28, R184.reuse, R168, R28 ;  /* 0x000000a8b81c723c */ /* 0x040ff0000000181c */
[----:B------:R-:W-:Y:S01]  /*f2d0*/  HMMA.16816.F32 R32, R184, R170, R32 ;  /* 0x000000aab820723c */ /* 0x000fe20000001820 */
[----:B------:R-:W4:Y:S06]  /*f2e0*/  LDSM.16.M88.4 R168, [R220+0x2800] ;  /* 0x00280000dca8783b */ /* 0x000f2c0000000200 */
[----:B------:R-:W5:Y:S01]  /*f2f0*/  LDSM.16.M88.4 R184, [R220+0x3000] ;  /* 0x00300000dcb8783b */ /* 0x000f620000000200 */
[C---:B-1----:R-:W-:Y:S08]  /*f300*/  HMMA.16816.F32 R4, R176.reuse, R196, R4 ;  /* 0x000000c4b004723c */ /* 0x042ff00000001804 */
[C---:B------:R-:W-:Y:S01]  /*f310*/  HMMA.16816.F32 R8, R176.reuse, R198, R8 ;  /* 0x000000c6b008723c */ /* 0x040fe20000001808 */
[----:B------:R-:W1:Y:S07]  /*f320*/  LDSM.16.M88.4 R196, [R234+0x18100] ;  /* 0x01810000eac4783b */ /* 0x000e6e0000000200 */
[C---:B------:R-:W-:Y:S08]  /*f330*/  HMMA.16816.F32 R12, R176.reuse, R200, R12 ;  /* 0x000000c8b00c723c */ /* 0x040ff0000000180c */
[C---:B------:R-:W-:Y:S01]  /*f340*/  HMMA.16816.F32 R16, R176.reuse, R202, R16 ;  /* 0x000000cab010723c */ /* 0x040fe20000001810 */
[----:B------:R-:W-:Y:S07]  /*f350*/  LDSM.16.M88.4 R200, [R233+0xe100] ;  /* 0x00e10000e9c8783b */ /* 0x000fee0000000200 */
[C---:B---3--:R-:W-:Y:S08]  /*f360*/  HMMA.16816.F32 R20, R176.reuse, R172, R20 ;  /* 0x000000acb014723c */ /* 0x048ff00000001814 */
[C---:B------:R-:W-:Y:S01]  /*f370*/  HMMA.16816.F32 R24, R176.reuse, R174, R24 ;  /* 0x000000aeb018723c */ /* 0x040fe20000001818 */
[----:B------:R-:W-:Y:S07]  /*f380*/  LDSM.16.M88.4 R172, [R233+0xd100] ;  /* 0x00d10000e9ac783b */ /* 0x000fee0000000200 */
[C---:B--2---:R-:W-:Y:S08]  /*f390*/  HMMA.16816.F32 R28, R176.reuse, R164, R28 ;  /* 0x000000a4b01c723c */ /* 0x044ff0000000181c */
[----:B------:R-:W-:Y:S01]  /*f3a0*/  HMMA.16816.F32 R32, R176, R166, R32 ;  /* 0x000000a6b020723c */ /* 0x000fe20000001820 */
[----:B------:R-:W2:Y:S06]  /*f3b0*/  LDSM.16.M88.4 R164, [R233+0xc900] ;  /* 0x00c90000e9a4783b */ /* 0x000eac0000000200 */
[----:B------:R-:W-:Y:S01]  /*f3c0*/  LDSM.16.M88.4 R176, [R230+0x18100] ;  /* 0x01810000e6b0783b */ /* 0x000fe20000000200 */
[C---:B------:R-:W-:Y:S08]  /*f3d0*/  HMMA.16816.F32 R4, R180.reuse, R188, R4 ;  /* 0x000000bcb404723c */ /* 0x040ff00000001804 */
[C---:B------:R-:W-:Y:S01]  /*f3e0*/  HMMA.16816.F32 R8, R180.reuse, R190, R8 ;  /* 0x000000beb408723c */ /* 0x040fe20000001808 */
[----:B------:R-:W-:Y:S07]  /*f3f0*/  LDSM.16.M88.4 R188, [R213] ;  /* 0x00000000d5bc783b */ /* 0x000fee0000000200 */
[C---:B----4-:R-:W-:Y:S08]  /*f400*/  HMMA.16816.F32 R12, R180.reuse, R168, R12 ;  /* 0x000000a8b40c723c */ /* 0x050ff0000000180c */
[C---:B------:R-:W-:Y:S01]  /*f410*/  HMMA.16816.F32 R16, R180.reuse, R170, R16 ;  /* 0x000000aab410723c */ /* 0x040fe20000001810 */
[----:B------:R-:W3:Y:S07]  /*f420*/  LDSM.16.M88.4 R168, [R233+0xd900] ;  /* 0x00d90000e9a8783b */ /* 0x000eee0000000200 */
[C---:B-----5:R-:W-:Y:S08]  /*f430*/  HMMA.16816.F32 R20, R180.reuse, R184, R20 ;  /* 0x000000b8b414723c */ /* 0x060ff00000001814 */
[C---:B------:R-:W-:Y:S01]  /*f440*/  HMMA.16816.F32 R24, R180.reuse, R186, R24 ;  /* 0x000000bab418723c */ /* 0x040fe20000001818 */
[----:B------:R-:W-:Y:S07]  /*f450*/  LDSM.16.M88.4 R184, [R214] ;  /* 0x00000000d6b8783b */ /* 0x000fee0000000200 */
[C---:B------:R-:W-:Y:S08]  /*f460*/  HMMA.16816.F32 R28, R180.reuse, R192, R28 ;  /* 0x000000c0b41c723c */ /* 0x040ff0000000181c */
[----:B------:R-:W-:Y:S01]  /*f470*/  HMMA.16816.F32 R32, R180, R194, R32 ;  /* 0x000000c2b420723c */ /* 0x000fe20000001820 */
[----:B------:R-:W4:Y:S06]  /*f480*/  LDSM.16.M88.4 R180, [R215] ;  /* 0x00000000d7b4783b */ /* 0x000f2c0000000200 */
[----:B------:R-:W-:Y:S01]  /*f490*/  LDSM.16.M88.4 R192, [R228+0xc100] ;  /* 0x00c10000e4c0783b */ /* 0x000fe20000000200 */
[C---:B-1----:R-:W-:Y:S08]  /*f4a0*/  HMMA.16816.F32 R4, R196.reuse, R204, R4 ;  /* 0x000000ccc404723c */ /* 0x042ff00000001804 */
[C---:B------:R-:W-:Y:S01]  /*f4b0*/  HMMA.16816.F32 R8, R196.reuse, R206, R8 ;  /* 0x000000cec408723c */ /* 0x040fe20000001808 */
[----:B------:R-:W-:Y:S07]  /*f4c0*/  LDSM.16.M88.4 R204, [R233+0xe900] ;  /* 0x00e90000e9cc783b */ /* 0x000fee0000000200 */
[C---:B--2---:R-:W-:Y:S08]  /*f4d0*/  HMMA.16816.F32 R12, R196.reuse, R164, R12 ;  /* 0x000000a4c40c723c */ /* 0x044ff0000000180c */
[C---:B------:R-:W-:Y:S01]  /*f4e0*/  HMMA.16816.F32 R16, R196.reuse, R166, R16 ;  /* 0x000000a6c410723c */ /* 0x040fe20000001810 */
[----:B------:R-:W1:Y:S07]  /*f4f0*/  LDSM.16.M88.4 R164, [R212] ;  /* 0x00000000d4a4783b */ /* 0x000e6e0000000200 */
[C---:B------:R-:W-:Y:S08]  /*f500*/  HMMA.16816.F32 R20, R196.reuse, R172, R20 ;  /* 0x000000acc414723c */ /* 0x040ff00000001814 */
[C---:B------:R-:W-:Y:S01]  /*f510*/  HMMA.16816.F32 R24, R196.reuse, R174, R24 ;  /* 0x000000aec418723c */ /* 0x040fe20000001818 */
[----:B------:R-:W2:Y:S07]  /*f520*/  LDSM.16.M88.4 R172, [R229+0x18100] ;  /* 0x01810000e5ac783b */ /* 0x000eae0000000200 */
[C---:B---3--:R-:W-:Y:S08]  /*f530*/  HMMA.16816.F32 R28, R196.reuse, R168, R28 ;  /* 0x000000a8c41c723c */ /* 0x048ff0000000181c */
[----:B------:R-:W-:Y:S01]  /*f540*/  HMMA.16816.F32 R32, R196, R170, R32 ;  /* 0x000000aac420723c */ /* 0x000fe20000001820 */
[----:B------:R-:W3:Y:S06]  /*f550*/  LDSM.16.M88.4 R168, [R228+0xc900] ;  /* 0x00c90000e4a8783b */ /* 0x000eec0000000200 */
[----:B------:R-:W-:Y:S01]  /*f560*/  LDSM.16.M88.4 R196, [R234+0x1c100] ;  /* 0x01c10000eac4783b */ /* 0x000fe20000000200 */
[C---:B----4-:R-:W-:Y:S08]  /*f570*/  HMMA.16816.F32 R4, R176.reuse, R180, R4 ;  /* 0x000000b4b004723c */ /* 0x050ff00000001804 */
[C---:B------:R-:W-:Y:S01]  /*f580*/  HMMA.16816.F32 R8, R176.reuse, R182, R8 ;  /* 0x000000b6b008723c */ /* 0x040fe20000001808 */
[----:B------:R-:W4:Y:S07]  /*f590*/  LDSM.16.M88.4 R180, [R228+0xd100] ;  /* 0x00d10000e4b4783b */ /* 0x000f2e0000000200 */
[C---:B------:R-:W-:Y:S08]  /*f5a0*/  HMMA.16816.F32 R12, R176.reuse, R184, R12 ;  /* 0x000000b8b00c723c */ /* 0x040ff0000000180c */
[C---:B------:R-:W-:Y:S01]  /*f5b0*/  HMMA.16816.F32 R16, R176.reuse, R186, R16 ;  /* 0x000000bab010723c */ /* 0x040fe20000001810 */
[----:B------:R-:W-:Y:S07]  /*f5c0*/  LDSM.16.M88.4 R184, [R220+0x4000] ;  /* 0x00400000dcb8783b */ /* 0x000fee0000000200 */
[C---:B------:R-:W-:Y:S08]  /*f5d0*/  HMMA.16816.F32 R20, R176.reuse, R188, R20 ;  /* 0x000000bcb014723c */ /* 0x040ff00000001814 */
[C---:B------:R-:W-:Y:S01]  /*f5e0*/  HMMA.16816.F32 R24, R176.reuse, R190, R24 ;  /* 0x000000beb018723c */ /* 0x040fe20000001818 */
[----:B------:R-:W-:Y:S07]  /*f5f0*/  LDSM.16.M88.4 R188, [R220+0x4800] ;  /* 0x00480000dcbc783b */ /* 0x000fee0000000200 */
[C---:B-1----:R-:W-:Y:S08]  /*f600*/  HMMA.16816.F32 R28, R176.reuse, R164, R28 ;  /* 0x000000a4b01c723c */ /* 0x042ff0000000181c */
[----:B------:R-:W-:Y:S01]  /*f610*/  HMMA.16816.F32 R32, R176, R166, R32 ;  /* 0x000000a6b020723c */ /* 0x000fe20000001820 */
[----:B------:R-:W1:Y:S06]  /*f620*/  LDSM.16.M88.4 R164, [R228+0xd900] ;  /* 0x00d90000e4a4783b */ /* 0x000e6c0000000200 */
[----:B------:R-:W5:Y:S01]  /*f630*/  LDSM.16.M88.4 R176, [R227+0x18100] ;  /* 0x01810000e3b0783b */ /* 0x000f620000000200 */
        /* <DEDUP_REMOVED lines=8> */
[----:B------:R-:W-:Y:S07]  /*f6c0*/  LDSM.16.M88.4 R180, [R230+0x1c100] ;  /* 0x01c10000e6b4783b */ /* 0x000fee0000000200 */
[C---:B-1----:R-:W-:Y:S08]  /*f6d0*/  HMMA.16816.F32 R28, R172.reuse, R164, R28 ;  /* 0x000000a4ac1c723c */ /* 0x042ff0000000181c */
[----:B------:R-:W-:Y:S01]  /*f6e0*/  HMMA.16816.F32 R32, R172, R166, R32 ;  /* 0x000000a6ac20723c */ /* 0x000fe20000001820 */
[----:B------:R-:W1:Y:S06]  /*f6f0*/  LDSM.16.M88.4 R164, [R233+0xf100] ;  /* 0x00f10000e9a4783b */ /* 0x000e6c0000000200 */
[----:B------:R-:W4:Y:S01]  /*f700*/  LDSM.16.M88.4 R172, [R233+0xf900] ;  /* 0x00f90000e9ac783b */ /* 0x000f220000000200 */
[C---:B-----5:R-:W-:Y:S08]  /*f710*/  HMMA.16816.F32 R4, R176.reuse, R184, R4 ;  /* 0x000000b8b004723c */ /* 0x060ff00000001804 */
[C---:B------:R-:W-:Y:S01]  /*f720*/  HMMA.16816.F32 R8, R176.reuse, R186, R8 ;  /* 0x000000bab008723c */ /* 0x040fe20000001808 */
[----:B------:R-:W5:Y:S07]  /*f730*/  LDSM.16.M88.4 R184, [R211] ;  /* 0x00000000d3b8783b */ /* 0x000f6e0000000200 */
[C---:B------:R-:W-:Y:S08]  /*f740*/  HMMA.16816.F32 R12, R176.reuse, R188, R12 ;  /* 0x000000bcb00c723c */ /* 0x040ff0000000180c */
[C---:B------:R-:W-:Y:S01]  /*f750*/  HMMA.16816.F32 R16, R176.reuse, R190, R16 ;  /* 0x000000beb010723c */ /* 0x040fe20000001810 */
[----:B------:R-:W1:Y:S07]  /*f760*/  LDSM.16.M88.4 R188, [R210] ;  /* 0x00000000d2bc783b */ /* 0x000e6e0000000200 */
[C---:B--2---:R-:W-:Y:S08]  /*f770*/  HMMA.16816.F32 R20, R176.reuse, R192, R20 ;  /* 0x000000c0b014723c */ /* 0x044ff00000001814 */
[C---:B------:R-:W-:Y:S01]  /*f780*/  HMMA.16816.F32 R24, R176.reuse, R194, R24 ;  /* 0x000000c2b018723c */ /* 0x040fe20000001818 */
[----:B------:R-:W-:Y:S07]  /*f790*/  LDSM.16.M88.4 R192, [R229+0x1c100] ;  /* 0x01c10000e5c0783b */ /* 0x000fee0000000200 */
[C---:B---3--:R-:W-:Y:S08]  /*f7a0*/  HMMA.16816.F32 R28, R176.reuse, R168, R28 ;  /* 0x000000a8b01c723c */ /* 0x048ff0000000181c */
[----:B------:R-:W-:Y:S01]  /*f7b0*/  HMMA.16816.F32 R32, R176, R170, R32 ;  /* 0x000000aab020723c */ /* 0x000fe20000001820 */
[----:B------:R-:W2:Y:S06]  /*f7c0*/  LDSM.16.M88.4 R168, [R209] ;  /* 0x00000000d1a8783b */ /* 0x000eac0000000200 */
[----:B------:R-:W3:Y:S01]  /*f7d0*/  LDSM.16.M88.4 R176, [R208] ;  /* 0x00000000d0b0783b */ /* 0x000ee20000000200 */
[C---:B------:R-:W-:Y:S08]  /*f7e0*/  HMMA.16816.F32 R4, R196.reuse, R200, R4 ;  /* 0x000000c8c404723c */ /* 0x040ff00000001804 */
[C---:B------:R-:W-:Y:S01]  /*f7f0*/  HMMA.16816.F32 R8, R196.reuse, R202, R8 ;  /* 0x000000cac408723c */ /* 0x040fe20000001808 */
[----:B------:R-:W2:Y:S07]  /*f800*/  LDSM.16.M88.4 R200, [R228+0xe100] ;  /* 0x00e10000e4c8783b */ /* 0x000eae0000000200 */
[C---:B------:R-:W-:Y:S08]  /*f810*/  HMMA.16816.F32 R12, R196.reuse, R204, R12 ;  /* 0x000000ccc40c723c */ /* 0x040ff0000000180c */
[C---:B------:R-:W-:Y:S01]  /*f820*/  HMMA.16816.F32 R16, R196.reuse, R206, R16 ;  /* 0x000000cec410723c */ /* 0x040fe20000001810 */
[----:B------:R-:W-:Y:S07]  /*f830*/  LDSM.16.M88.4 R204, [R220+0x6000] ;  /* 0x00600000dccc783b */ /* 0x000fee0000000200 */
[C---:B-1----:R-:W-:Y:S08]  /*f840*/  HMMA.16816.F32 R20, R196.reuse, R164, R20 ;  /* 0x000000a4c414723c */ /* 0x042ff00000001814 */
[C---:B------:R-:W-:Y:S01]  /*f850*/  HMMA.16816.F32 R24, R196.reuse, R166, R24 ;  /* 0x000000a6c418723c */ /* 0x040fe20000001818 */
[----:B------:R-:W1:Y:S07]  /*f860*/  LDSM.16.M88.4 R164, [R228+0xe900] ;  /* 0x00e90000e4a4783b */ /* 0x000e6e0000000200 */
[C---:B----4-:R-:W-:Y:S08]  /*f870*/  HMMA.16816.F32 R28, R196.reuse, R172, R28 ;  /* 0x000000acc41c723c */ /* 0x050ff0000000181c */
[----:B------:R-:W-:Y:S01]  /*f880*/  HMMA.16816.F32 R32, R196, R174, R32 ;  /* 0x000000aec420723c */ /* 0x000fe20000001820 */
[----:B------:R-:W4:Y:S06]  /*f890*/  LDSM.16.M88.4 R172, [R228+0xf100] ;  /* 0x00f10000e4ac783b */ /* 0x000f2c0000000200 */
[----:B------:R-:W-:Y:S01]  /*f8a0*/  LDSM.16.M88.4 R196, [R227+0x1c100] ;  /* 0x01c10000e3c4783b */ /* 0x000fe20000000200 */
[C---:B-----5:R-:W-:Y:S08]  /*f8b0*/  HMMA.16816.F32 R4, R180.reuse, R184, R4 ;  /* 0x000000b8b404723c */ /* 0x060ff00000001804 */
[C---:B------:R-:W-:Y:S01]  /*f8c0*/  HMMA.16816.F32 R8, R180.reuse, R186, R8 ;  /* 0x000000bab408723c */ /* 0x040fe20000001808 */
[----:B------:R-:W5:Y:S07]  /*f8d0*/  LDSM.16.M88.4 R184, [R228+0xf900] ;  /* 0x00f90000e4b8783b */ /* 0x000f6e0000000200 */
[C---:B------:R-:W-:Y:S08]  /*f8e0*/  HMMA.16816.F32 R12, R180.reuse, R188, R12 ;  /* 0x000000bcb40c723c */ /* 0x040ff0000000180c */
[C---:B------:R-:W-:Y:S08]  /*f8f0*/  HMMA.16816.F32 R16, R180.reuse, R190, R16 ;  /* 0x000000beb410723c */ /* 0x040ff00000001810 */
[C---:B--2---:R-:W-:Y:S08]  /*f900*/  HMMA.16816.F32 R20, R180.reuse, R168, R20 ;  /* 0x000000a8b414723c */ /* 0x044ff00000001814 */
[C---:B------:R-:W-:Y:S08]  /*f910*/  HMMA.16816.F32 R24, R180.reuse, R170, R24 ;  /* 0x000000aab418723c */ /* 0x040ff00000001818 */
[C---:B---3--:R-:W-:Y:S08]  /*f920*/  HMMA.16816.F32 R28, R180.reuse, R176, R28 ;  /* 0x000000b0b41c723c */ /* 0x048ff0000000181c */
[----:B------:R-:W-:Y:S08]  /*f930*/  HMMA.16816.F32 R32, R180, R178, R32 ;  /* 0x000000b2b420723c */ /* 0x000ff00000001820 */
[C---:B------:R-:W-:Y:S08]  /*f940*/  HMMA.16816.F32 R4, R192.reuse, R200, R4 ;  /* 0x000000c8c004723c */ /* 0x040ff00000001804 */
[C---:B------:R-:W-:Y:S08]  /*f950*/  HMMA.16816.F32 R8, R192.reuse, R202, R8 ;  /* 0x000000cac008723c */ /* 0x040ff00000001808 */
[C---:B-1----:R-:W-:Y:S08]  /*f960*/  HMMA.16816.F32 R12, R192.reuse, R164, R12 ;  /* 0x000000a4c00c723c */ /* 0x042ff0000000180c */
[C---:B------:R-:W-:Y:S01]  /*f970*/  HMMA.16816.F32 R16, R192.reuse, R166, R16 ;  /* 0x000000a6c010723c */ /* 0x040fe20000001810 */
[----:B------:R-:W1:Y:S07]  /*f980*/  LDSM.16.M88.4 R164, [R220+0x6800] ;  /* 0x00680000dca4783b */ /* 0x000e6e0000000200 */
[C---:B----4-:R-:W-:Y:S08]  /*f990*/  HMMA.16816.F32 R20, R192.reuse, R172, R20 ;  /* 0x000000acc014723c */ /* 0x050ff00000001814 */
[C---:B------:R-:W-:Y:S08]  /*f9a0*/  HMMA.16816.F32 R24, R192.reuse, R174, R24 ;  /* 0x000000aec018723c */ /* 0x040ff00000001818 */
[C---:B-----5:R-:W-:Y:S08]  /*f9b0*/  HMMA.16816.F32 R28, R192.reuse, R184, R28 ;  /* 0x000000b8c01c723c */ /* 0x060ff0000000181c */
[----:B------:R-:W-:Y:S08]  /*f9c0*/  HMMA.16816.F32 R32, R192, R186, R32 ;  /* 0x000000bac020723c */ /* 0x000ff00000001820 */
[C---:B------:R-:W-:Y:S08]  /*f9d0*/  HMMA.16816.F32 R4, R196.reuse, R204, R4 ;  /* 0x000000ccc404723c */ /* 0x040ff00000001804 */
[C---:B------:R-:W-:Y:S08]  /*f9e0*/  HMMA.16816.F32 R8, R196.reuse, R206, R8 ;  /* 0x000000cec408723c */ /* 0x040ff00000001808 */
[C---:B-1----:R-:W-:Y:S08]  /*f9f0*/  HMMA.16816.F32 R12, R196.reuse, R164, R12 ;  /* 0x000000a4c40c723c */ /* 0x042ff0000000180c */
[----:B------:R-:W-:Y:S01]  /*fa00*/  FMUL.FTZ R169, R4, c[0x0][0x320] ;  /* 0x0000c80004a97a20 */ /* 0x000fe20000410000 */
[C---:B------:R-:W-:Y:S03]  /*fa10*/  HMMA.16816.F32 R16, R196.reuse, R166, R16 ;  /* 0x000000a6c410723c */ /* 0x040fe60000001810 */
[----:B------:R-:W-:Y:S02]  /*fa20*/  FMUL.FTZ R170, R5, c[0x0][0x320] ;  /* 0x0000c80005aa7a20 */ /* 0x000fe40000410000 */
[----:B------:R-:W1:Y:S01]  /*fa30*/  MUFU.TANH R169, R169 ;  /* 0x000000a900a97308 */ /* 0x000e620000002400 */
[----:B------:R-:W-:Y:S02]  /*fa40*/  FMUL.FTZ R0, R6, c[0x0][0x320] ;  /* 0x0000c80006007a20 */ /* 0x000fe40000410000 */
[----:B------:R-:W-:Y:S04]  /*fa50*/  FMUL.FTZ R9, R9, c[0x0][0x320] ;  /* 0x0000c80009097a20 */ /* 0x000fe80000410000 */
[----:B------:R-:W-:Y:S02]  /*fa60*/  FMUL.FTZ R10, R10, c[0x0][0x320] ;  /* 0x0000c8000a0a7a20 */ /* 0x000fe40000410000 */
[----:B------:R-:W-:Y:S01]  /*fa70*/  FMUL.FTZ R11, R11, c[0x0][0x320] ;  /* 0x0000c8000b0b7a20 */ /* 0x000fe20000410000 */
[----:B------:R-:W2:Y:S01]  /*fa80*/  MUFU.TANH R172, R9 ;  /* 0x0000000900ac7308 */ /* 0x000ea20000002400 */
[----:B------:R-:W-:Y:S02]  /*fa90*/  FMUL.FTZ R168, R7, c[0x0][0x320] ;  /* 0x0000c80007a87a20 */ /* 0x000fe40000410000 */
[----:B------:R-:W3:Y:S01]  /*faa0*/  LDSM.16.M88.4 R4, [R220+0x7000] ;  /* 0x00700000dc04783b */ /* 0x000ee20000000200 */
[----:B------:R-:W-:Y:S02]  /*fab0*/  FMUL.FTZ R171, R8, c[0x0][0x320] ;  /* 0x0000c80008ab7a20 */ /* 0x000fe40000410000 */
[----:B------:R-:W-:Y:S02]  /*fac0*/  FMUL.FTZ R195, R12, c[0x0][0x320] ;  /* 0x0000c8000cc37a20 */ /* 0x000fe40000410000 */
[----:B------:R-:W-:Y:S02]  /*fad0*/  FMUL.FTZ R12, R15, c[0x0][0x320] ;  /* 0x0000c8000f0c7a20 */ /* 0x000fe40000410000 */
[----:B------:R-:W4:Y:S01]  /*fae0*/  MUFU.TANH R164, R10 ;  /* 0x0000000a00a47308 */ /* 0x000f220000002400 */
[----:B------:R-:W-:Y:S02]  /*faf0*/  FMUL.FTZ R175, R16, c[0x0][0x320] ;  /* 0x0000c80010af7a20 */ /* 0x000fe40000410000 */
[----:B------:R-:W-:Y:S02]  /*fb00*/  FMUL.FTZ R13, R13, c[0x0][0x320] ;  /* 0x0000c8000d0d7a20 */ /* 0x000fe40000410000 */
[----:B------:R-:W-:Y:S02]  /*fb10*/  FMUL.FTZ R14, R14, c[0x0][0x320] ;  /* 0x0000c8000e0e7a20 */ /* 0x000fe40000410000 */
[----:B------:R-:W-:Y:S02]  /*fb20*/  FMUL.FTZ R17, R17, c[0x0][0x320] ;  /* 0x0000c80011117a20 */ /* 0x000fe40000410000 */
[----:B------:R-:W-:Y:S01]  /*fb30*/  FMUL.FTZ R18, R18, c[0x0][0x320] ;  /* 0x0000c80012127a20 */ /* 0x000fe20000410000 */
[----:B------:R5:W1:Y:S10]  /*fb40*/  MUFU.TANH R165, R11 ;  /* 0x0000000b00a57308 */ /* 0x000a740000002400 */
[----:B------:R-:W1:Y:S10]  /*fb50*/  MUFU.TANH R170, R170 ;  /* 0x000000aa00aa7308 */ /* 0x000e740000002400 */
[----:B------:R-:W1:Y:S01]  /*fb60*/  MUFU.TANH R0, R0 ;  /* 0x0000000000007308 */ /* 0x000e620000002400 */
[C---:B---3--:R-:W-:Y:S01]  /*fb70*/  HMMA.16816.F32 R20, R196.reuse, R4, R20 ;  /* 0x00000004c414723c */ /* 0x048fe20000001814 */
[----:B-----5:R-:W3:Y:S01]  /*fb80*/  LDSM.16.M88.4 R8, [R220+0x7800] ;  /* 0x00780000dc08783b */ /* 0x020ee20000000200 */
[----:B------:R-:W-:Y:S07]  /*fb90*/  DEPBAR.LE SB0, 0x0 ;  /* 0x000080000000791a */ /* 0x000fee0000000000 */
[----:B------:R-:W1:Y:S01]  /*fba0*/  MUFU.TANH R168, R168 ;  /* 0x000000a800a87308 */ /* 0x000e620000002400 */
[----:B------:R-:W-:Y:S01]  /*fbb0*/  BAR.SYNC.DEFER_BLOCKING 0x0 ;  /* 0x0000000000007b1d */ /* 0x000fe20000010000 */
[C---:B------:R-:W-:Y:S05]  /*fbc0*/  HMMA.16816.F32 R24, R196.reuse, R6, R24 ;  /* 0x00000006c418723c */ /* 0x040fea0000001818 */
[----:B------:R-:W-:Y:S03]  /*fbd0*/  FMUL.FTZ R4, R19, c[0x0][0x320] ;  /* 0x0000c80013047a20 */ /* 0x000fe60000410000 */
[----:B------:R-:W1:Y:S05]  /*fbe0*/  MUFU.TANH R171, R171 ;  /* 0x000000ab00ab7308 */ /* 0x000e6a0000002400 */
[----:B------:R-:W-:Y:S02]  /*fbf0*/  FMUL.FTZ R207, R20, c[0x0][0x320] ;  /* 0x0000c80014cf7a20 */ /* 0x000fe40000410000 */
[----:B------:R-:W-:Y:S03]  /*fc00*/  FMUL.FTZ R21, R21, c[0x0][0x320] ;  /* 0x0000c80015157a20 */ /* 0x000fe60000410000 */
[----:B------:R-:W1:Y:S01]  /*fc10*/  MUFU.TANH R195, R195 ;  /* 0x000000c300c37308 */ /* 0x000e620000002400 */
[----:B------:R-:W-:Y:S02]  /*fc20*/  FMUL.FTZ R22, R22, c[0x0][0x320] ;  /* 0x0000c80016167a20 */ /* 0x000fe40000410000 */
[----:B------:R-:W-:Y:S03]  /*fc30*/  FMUL.FTZ R23, R23, c[0x0][0x320] ;  /* 0x0000c80017177a20 */ /* 0x000fe60000410000 */
[----:B------:R-:W-:Y:S02]  /*fc40*/  FMUL.FTZ R203, R24, c[0x0][0x320] ;  /* 0x0000c80018cb7a20 */ /* 0x000fe40000410000 */
[----:B------:R-:W-:Y:S02]  /*fc50*/  FMUL.FTZ R5, R27, c[0x0][0x320] ;  /* 0x0000c8001b057a20 */ /* 0x000fe40000410000 */
[----:B------:R1:W1:Y:S01]  /*fc60*/  MUFU.TANH R193, R13 ;  /* 0x0000000d00c17308 */ /* 0x0002620000002400 */
[----:B------:R-:W-:Y:S02]  /*fc70*/  FMUL.FTZ R25, R25, c[0x0][0x320] ;  /* 0x0000c80019197a20 */ /* 0x000fe40000410000 */
[----:B------:R-:W-:Y:S01]  /*fc80*/  FMUL.FTZ R26, R26, c[0x0][0x320] ;  /* 0x0000c8001a1a7a20 */ /* 0x000fe20000410000 */
[C---:B---3--:R-:W-:Y:S06]  /*fc90*/  HMMA.16816.F32 R28, R196.reuse, R8, R28 ;  /* 0x00000008c41c723c */ /* 0x048fec000000181c */
[----:B------:R3:W1:Y:S02]  /*fca0*/  MUFU.TANH R194, R14 ;  /* 0x0000000e00c27308 */ /* 0x0006640000002400 */
[----:B------:R-:W-:Y:S08]  /*fcb0*/  HMMA.16816.F32 R32, R196, R10, R32 ;  /* 0x0000000ac420723c */ /* 0x000ff00000001820 */
[----:B------:R-:W1:Y:S08]  /*fcc0*/  MUFU.TANH R12, R12 ;  /* 0x0000000c000c7308 */ /* 0x000e700000002400 */
[----:B------:R-:W-:Y:S02]  /*fcd0*/  FMUL.FTZ R191, R28, c[0x0][0x320] ;  /* 0x0000c8001cbf7a20 */ /* 0x000fe40000410000 */
        /* <DEDUP_REMOVED lines=10> */
[----:B------:R-:W1:Y:S10]  /*fd80*/  MUFU.TANH R4, R4 ;  /* 0x0000000400047308 */ /* 0x000e740000002400 */
[----:B------:R-:W1:Y:S10]  /*fd90*/  MUFU.TANH R207, R207 ;  /* 0x000000cf00cf7308 */ /* 0x000e740000002400 */
[----:B------:R3:W1:Y:S10]  /*fda0*/  MUFU.TANH R205, R21 ;  /* 0x0000001500cd7308 */ /* 0x0006740000002400 */
[----:B------:R3:W1:Y:S10]  /*fdb0*/  MUFU.TANH R204, R22 ;  /* 0x0000001600cc7308 */ /* 0x0006740000002400 */
[----:B------:R3:W1:Y:S10]  /*fdc0*/  MUFU.TANH R202, R23 ;  /* 0x0000001700ca7308 */ /* 0x0006740000002400 */
[----:B------:R-:W1:Y:S10]  /*fdd0*/  MUFU.TANH R203, R203 ;  /* 0x000000cb00cb7308 */ /* 0x000e740000002400 */
[----:B------:R3:W1:Y:S10]  /*fde0*/  MUFU.TANH R201, R25 ;  /* 0x0000001900c97308 */ /* 0x0006740000002400 */
        /* <DEDUP_REMOVED lines=9> */
[----:B------:R-:W1:Y:S01]  /*fe80*/  MUFU.TANH R7, R7 ;  /* 0x0000000700077308 */ /* 0x000e620000002400 */
[----:B------:R-:W-:-:S05]  /*fe90*/  @P0 BRA `(.L_x_2005) ;  /* 0x0000038000000947 */ /* 0x000fca0003800000 */
[----:B--2-4-:R-:W-:Y:S01]  /*fea0*/  ULEA UR4, UR20, UR12, 0x6 ;  /* 0x0000000c14047291 */ /* 0x014fe2000f8e303f */
[----:B------:R-:W-:Y:S01]  /*feb0*/  ISETP.NE.AND P1, PT, R236, 0x1, PT ;  /* 0x00000001ec00780c */ /* 0x000fe20003f25270 */
[----:B------:R-:W-:Y:S04]  /*fec0*/  IMAD.MOV.U32 R237, RZ, RZ, RZ ;  /* 0x000000ffffed7224 */ /* 0x000fe800078e00ff */
[----:B------:R-:W-:Y:S05]  /*fed0*/  IMAD.U32 R238, RZ, RZ, UR4 ;  /* 0x00000004ffee7e24 */ /* 0x000fea000f8e00ff */
[----:B------:R-:W-:Y:S05]  /*fee0*/  IADD3 R238, R238, -0x40, R239 ;  /* 0xffffffc0eeee7810 */ /* 0x000fea0007ffe0ef */
[----:B------:R-:W-:Y:S04]  /*fef0*/  @P1 IMAD.HI.U32 R10, R238, c[0x0][0x2bc], RZ ;  /* 0x0000af00ee0a1a27 */ /* 0x000fe800078e00ff */
[----:B------:R-:W-:Y:S01]  /*ff00*/  IMAD.MOV.U32 R6, RZ, RZ, R238 ;  /* 0x000000ffff067224 */ /* 0x000fe200078e00ee */
[----:B------:R-:W-:Y:S04]  /*ff10*/  @P1 SHF.R.U32.HI R6, RZ, c[0x0][0x2c0], R10 ;  /* 0x0000b000ff061a19 */ /* 0x000fe8000001160a */
[C---:B------:R-:W-:Y:S04]  /*ff20*/  @!P2 IADD3 R11, P0, R6.reuse, UR16, RZ ;  /* 0x00000010060bac10 */ /* 0x040fe8000ff1e0ff */
[----:B------:R-:W-:Y:S02]  /*ff30*/  @!P2 LEA.HI.X.SX32 R10, R6, UR8, 0x1, P0 ;  /* 0x00000008060aac11 */ /* 0x000fe400080f0eff */
[C---:B------:R-:W-:Y:S04]  /*ff40*/  @!P2 LEA R8, P0, R11.reuse, c[0x0][0x2a0], 0x2 ;  /* 0x0000a8000b08aa11 */ /* 0x040fe800078010ff */
[----:B------:R-:W-:Y:S01]  /*ff50*/  @!P2 LEA.HI.X R9, R11, c[0x0][0x2a4], R10, 0x2, P0 ;  /* 0x0000a9000b09aa11 */ /* 0x000fe200000f140a */
[----:B------:R-:W-:Y:S04]  /*ff60*/  IMAD.MOV R11, RZ, RZ, -R6 ;  /* 0x000000ffff0b7224 */ /* 0x000fe800078e0a06 */
[----:B------:R-:W2:Y:S01]  /*ff70*/  @!P2 LDG.E R237, [R8.64] ;  /* 0x0000001208eda981 */ /* 0x000ea2000c1e1900 */
[----:B------:R-:W-:Y:S04]  /*ff80*/  IMAD R238, R11, c[0x0][0x2b8], R238 ;  /* 0x0000ae000bee7a24 */ /* 0x000fe800078e02ee */
[C---:B---3--:R-:W-:Y:S01]  /*ff90*/  IMAD.WIDE.U32 R14, R238.reuse, c[0x0][0x1e0], RZ ;  /* 0x00007800ee0e7a25 */ /* 0x048fe200078e00ff */
[----:B------:R-:W-:Y:S05]  /*ffa0*/  SHF.R.S32.HI R11, RZ, 0x1f, R238 ;  /* 0x0000001fff0b7819 */ /* 0x000fea00000114ee */
[----:B------:R-:W-:Y:S04]  /*ffb0*/  IMAD R11, R11, c[0x0][0x1e0], RZ ;  /* 0x000078000b0b7a24 */ /* 0x000fe800078e02ff */
[----:B------:R-:W-:Y:S04]  /*ffc0*/  IMAD R11, R238, c[0x0][0x1e4], R11 ;  /* 0x00007900ee0b7a24 */ /* 0x000fe800078e020b */
[----:B------:R-:W-:Y:S01]  /*ffd0*/  IMAD.IADD R15, R15, 0x1, R11 ;  /* 0x000000010f0f7824 */ /* 0x000fe200078e020b */
[----:B--2---:R-:W-:Y:S03]  /*ffe0*/  SHF.R.S32.HI R6, RZ, 0x1f, R237 ;  /* 0x0000001fff067819 */ /* 0x004fe600000114ed */
[C---:B------:R-:W-:Y:S04]  /*fff0*/  IMAD.WIDE.U32 R14, R237.reuse, c[0x0][0x1f0], R14 ;  /* 0x00007c00ed0e7a25 */ /* 0x040fe800078e000e */
[----:B------:R-:W-:Y:S01]  /*10000*/  IMAD R6, R6, c[0x0][0x1f0], RZ ;  /* 0x00007c0006067a24 */ /* 0x000fe200078e02ff */
[----:B------:R-:W-:Y:S03]  /*10010*/  IADD3 R9, P0, R14, UR14, RZ ;  /* 0x0000000e0e097c10 */ /* 0x000fe6000ff1e0ff */
[----:B------:R-:W-:Y:S05]  /*10020*/  IMAD R6, R237, c[0x0][0x1f4], R6 ;  /* 0x00007d00ed067a24 */ /* 0x000fea00078e0206 */
[----:B------:R-:W-:Y:S02]  /*10030*/  IADD3.X R6, R15, UR7, R6, P0, !PT ;  /* 0x000000070f067c10 */ /* 0x000fe400087fe406 */
[C---:B-1----:R-:W-:Y:S04]  /*10040*/  LEA R13, P0, R9.reuse, c[0x0][0x1c8], 0x1 ;  /* 0x00007200090d7a11 */ /* 0x042fe800078008ff */
[----:B------:R-:W-:Y:S02]  /*10050*/  LEA.HI.X R11, R9, c[0x0][0x1cc], R6, 0x1, P0 ;  /* 0x00007300090b7a11 */ /* 0x000fe400000f0c06 */
[----:B------:R-:W1:Y:S04]  /*10060*/  SHFL.IDX PT, R9, R13, RZ, 0x181f ;  /* 0x00181fff0d097589 */ /* 0x000e6800000e0000 */
[----:B------:R-:W2:Y:S04]  /*10070*/  SHFL.IDX PT, R10, R11, RZ, 0x181f ;  /* 0x00181fff0b0a7589 */ /* 0x000ea800000e0000 */
[----:B------:R-:W3:Y:S04]  /*10080*/  SHFL.IDX PT, R6, R13, 0x1, 0x181f ;  /* 0x00381f000d067f89 */ /* 0x000ee800000e0000 */
[----:B------:R-:W4:Y:S01]  /*10090*/  SHFL.IDX PT, R8, R11, 0x1, 0x181f ;  /* 0x00381f000b087f89 */ /* 0x000f2200000e0000 */
[C---:B-1----:R-:W-:Y:S05]  /*100a0*/  IADD3 R18, P0, R9.reuse, R249, RZ ;  /* 0x000000f909127210 */ /* 0x042fea0007f1e0ff */
        /* <DEDUP_REMOVED lines=10> */
[----:B---3--:R-:W-:Y:S04]  /*10150*/  IADD3 R24, P0, R6, R249, RZ ;  /* 0x000000f906187210 */ /* 0x008fe80007f1e0ff */
[----:B------:R1:W-:Y:S01]  /*10160*/  LDGSTS.E.BYPASS.LTC128B.128 [R235+0xe100], [R20.64], !P6 ;  /* 0x0e10000014eb7fae */ /* 0x0003e2000f101d52 */
[----:B----4-:R-:W-:Y:S01]  /*10170*/  IMAD.X R25, R8, 0x1, R248, P0 ;  /* 0x0000000108197824 */ /* 0x010fe200000e06f8 */
[----:B------:R-:W-:Y:S04]  /*10180*/  IADD3 R22, P0, R6, R250, RZ ;  /* 0x000000fa06167210 */ /* 0x000fe80007f1e0ff */
[----:B------:R1:W-:Y:S01]  /*10190*/  LDGSTS.E.BYPASS.LTC128B.128 [R235+0x9100], [R24.64], !P3 ;  /* 0x0910000018eb7fae */ /* 0x0003e2000d901d52 */
        /* <DEDUP_REMOVED lines=8> */
.L_x_2005:
[----:B--2-4-:R-:W-:Y:S01]  /*10220*/  PLOP3.LUT P0, PT, PT, PT, UP1, 0x80, 0x0 ;  /* 0x000000000000781c */ /* 0x014fe20003f0f018 */
[----:B------:R-:W0:Y:S01]  /*10230*/  LDGDEPBAR ;  /* 0x00000000000079af */ /* 0x000e220000000000 */
[----:B-1----:R-:W-:Y:S01]  /*10240*/  IMAD.MOV.U32 R15, RZ, RZ, R240 ;  /* 0x000000ffff0f7224 */ /* 0x002fe200078e00f0 */
[----:B------:R-:W-:Y:S01]  /*10250*/  USHF.L.U32 UR4, UR20, 0x6, URZ ;  /* 0x0000000614047899 */ /* 0x000fe2000800063f */
[----:B------:R-:W-:Y:S09]  /*10260*/  IMAD.U32 R8, RZ, RZ, UR10 ;  /* 0x0000000aff087e24 */ /* 0x000ff2000f8e00ff */
[----:B------:R-:W-:Y:S01]  /*10270*/  @P0 IMAD.HI.U32 R6, R240, c[0x0][0x2c8], RZ ;  /* 0x0000b200f0060a27 */ /* 0x000fe200078e00ff */
[----:B------:R-:W-:Y:S11]  /*10280*/  PLOP3.LUT P0, PT, PT, PT, UP1, 0x80, 0x0 ;  /* 0x000000000000781c */ /* 0x000ff60003f0f018 */
[----:B------:R-:W-:Y:S02]  /*10290*/  @!UPT UIADD3 URZ, URZ, URZ, URZ ;  /* 0x0000003f3f3ff290 */ /* 0x000fe4000fffe03f */
[----:B------:R-:W-:Y:S01]  /*102a0*/  @P0 SHF.R.U32.HI R15, RZ, c[0x0][0x2cc], R6 ;  /* 0x0000b300ff0f0a19 */ /* 0x000fe20000011606 */
[----:B------:R-:W-:Y:S01]  /*102b0*/  IMAD.U32 R6, RZ, RZ, UR4 ;  /* 0x00000004ff067e24 */ /* 0x000fe2000f8e00ff */
[----:B------:R-:W-:Y:S03]  /*102c0*/  PLOP3.LUT P0, PT, PT, PT, UP0, 0x40, 0x0 ;  /* 0x000000000000781c */ /* 0x000fe60003f0e808 */
[----:B------:R-:W1:Y:S01]  /*102d0*/  SHFL.IDX PT, R11, R15, RZ, 0x1c1f ;  /* 0x001c1fff0f0b7589 */ /* 0x000e6200000e0000 */
[----:B------:R-:W-:Y:S04]  /*102e0*/  IADD3 R9, -R241, 0x1, -R6 ;  /* 0x00000001f1097810 */ /* 0x000fe80007ffe906 */
[----:B------:R-:W-:Y:S04]  /*102f0*/  IADD3 R8, R9, -c[0x0][0x168], R8 ;  /* 0x80005a0009087a10 */ /* 0x000fe80007ffe008 */
[C---:B------:R-:W-:Y:S02]  /*10300*/  IADD3 R10, R8.reuse, c[0x0][0x328], RZ ;  /* 0x0000ca00080a7a10 */ /* 0x040fe40007ffe0ff */
[----:B------:R-:W-:Y:S03]  /*10310*/  IADD3 R8, R8, UR11, RZ ;  /* 0x0000000b08087c10 */ /* 0x000fe6000fffe0ff */
[--C-:B-1-3--:R-:W-:Y:S02]  /*10320*/  IMAD.IADD R14, R10, 0x1, R11.reuse ;  /* 0x000000010a0e7824 */ /* 0x10afe400078e020b */
        /* <DEDUP_REMOVED lines=17> */
.L_x_2008:
[----:B------:R-:W-:Y:S04]  /*10440*/  MOV R9, c[0x0][0x32c] ;  /* 0x0000cb0000097a02 */ /* 0x000fe80000000f00 */
[----:B------:R-:W-:Y:S11]  /*10450*/  ISETP.NE.AND P0, PT, R9, 0x1, PT ;  /* 0x000000010900780c */ /* 0x000ff60003f05270 */
[----:B------:R-:W-:Y:S02]  /*10460*/  @!UPT UIADD3 URZ, URZ, URZ, URZ ;  /* 0x0000003f3f3ff290 */ /* 0x000fe4000fffe03f */
[----:B------:R-:W-:Y:S05]  /*10470*/  @P0 IMAD.HI.U32 R9, R11, c[0x0][0x330], RZ ;  /* 0x0000cc000b090a27 */ /* 0x000fea00078e00ff */
[----:B------:R-:W-:Y:S02]  /*10480*/  @P0 SHF.R.U32.HI R11, RZ, c[0x0][0x334], R9 ;  /* 0x0000cd00ff0b0a19 */ /* 0x000fe40000011609 */
.L_x_2009:
[----:B------:R-:W-:Y:S05]  /*10490*/  BSYNC B0 ;  /* 0x0000000000007941 */ /* 0x000fea0003800000 */
.L_x_2007:
[----:B------:R-:W-:Y:S04]  /*104a0*/  IMAD R16, R11, c[0x0][0x32c], -R6 ;  /* 0x0000cb000b107a24 */ /* 0x000fe800078e0a06 */
[----:B------:R-:W-:Y:S05]  /*104b0*/  IMAD.IADD R16, R16, 0x1, -R241 ;  /* 0x0000000110107824 */ /* 0x000fea00078e0af1 */
[----:B------:R-:W-:Y:S02]  /*104c0*/  IADD3 R9, R16, c[0x0][0x32c], RZ ;  /* 0x0000cb0010097a10 */ /* 0x000fe40007ffe0ff */
[----:B------:R-:W-:Y:S02]  /*104d0*/  IMNMX R13, R13, R16, !PT ;  /* 0x000000100d0d7217 */ /* 0x000fe40007800200 */
[----:B------:R-:W-:Y:S02]  /*104e0*/  IMNMX R14, R14, R9, PT ;  /* 0x000000090e0e7217 */ /* 0x000fe40003800200 */
.L_x_2006:
[----:B------:R-:W-:Y:S01]  /*104f0*/  UISETP.GT.AND UP2, UPT, UR20, -0x1, UPT ;  /* 0xffffffff1400788c */ /* 0x000fe2000bf44270 */
[----:B------:R-:W1:Y:S05]  /*10500*/  SHFL.IDX PT, R15, R15, 0x1, 0x1c1f ;  /* 0x003c1f000f0f7f89 */ /* 0x000e6a00000e0000 */
[----:B------:R-:W-:Y:S04]  /*10510*/  PLOP3.LUT P0, PT, PT, PT, UP2, 0x80, 0x0 ;  /* 0x000000000000781c */ /* 0x000fe80003f0f028 */
[----:B------:R-:W-:Y:S04]  /*10520*/  ISETP.GT.AND P0, PT, R13, RZ, P0 ;  /* 0x000000ff0d00720c */ /* 0x000fe80000704270 */
        /* <DEDUP_REMOVED lines=58> */
[----:B------:R-:W-:Y:S04]  /*108d0*/  PLOP3.LUT P0, PT, PT, PT, UP2, 0x80, 0x0 ;  /* 0x000000000000781c */ /* 0x000fe80003f0f028 */
[----:B------:R-:W-:Y:S01]  /*108e0*/  ISETP.GT.AND P0, PT, R13, 0x39, P0 ;  /* 0x000000390d00780c */ /* 0x000fe20000704270 */
[--C-:B-1----:R-:W-:Y:S03]  /*108f0*/  IMAD.IADD R13, R10, 0x1, R15.reuse ;  /* 0x000000010a0d7824 */ /* 0x102fe600078e020f */
[----:B------:R-:W-:Y:S01]  /*10900*/  ISETP.LT.OR P0, PT, R14, 0x3a, P0 ;  /* 0x0000003a0e00780c */ /* 0x000fe20000701670 */
[----:B------:R-:W-:Y:S03]  /*10910*/  IMAD.IADD R14, R8, 0x1, R15 ;  /* 0x00000001080e7824 */ /* 0x000fe600078e020f */
        /* <DEDUP_REMOVED lines=19> */
.L_x_2012:
[----:B------:R-:W-:Y:S04]  /*10a50*/  MOV R8, 0x1 ;  /* 0x0000000100087802 */ /* 0x000fe80000000f00 */
[----:B------:R-:W-:Y:S11]  /*10a60*/  ISETP.NE.AND P0, PT, R8, c[0x0][0x32c], PT ;  /* 0x0000cb0008007a0c */ /* 0x000ff60003f05270 */
[----:B------:R-:W-:Y:S02]  /*10a70*/  @!UPT UIADD3 URZ, URZ, URZ, URZ ;  /* 0x0000003f3f3ff290 */ /* 0x000fe4000fffe03f */
[----:B------:R-:W-:Y:S05]  /*10a80*/  @P0 IMAD.HI.U32 R8, R15, c[0x0][0x330], RZ ;  /* 0x0000cc000f080a27 */ /* 0x000fea00078e00ff */
[----:B------:R-:W-:Y:S02]  /*10a90*/  @P0 SHF.R.U32.HI R15, RZ, c[0x0][0x334], R8 ;  /* 0x0000cd00ff0f0a19 */ /* 0x000fe40000011608 */
.L_x_2013:
[----:B------:R-:W-:Y:S05]  /*10aa0*/  BSYNC B0 ;  /* 0x0000000000007941 */ /* 0x000fea0003800000 */
.L_x_2011:
[----:B------:R-:W-:Y:S04]  /*10ab0*/  IMAD R6, R15, c[0x0][0x32c], -R6 ;  /* 0x0000cb000f067a24 */ /* 0x000fe800078e0a06 */
[----:B------:R-:W-:Y:S05]  /*10ac0*/  IMAD.IADD R15, R6, 0x1, -R241 ;  /* 0x00000001060f7824 */ /* 0x000fea00078e0af1 */
[----:B------:R-:W-:Y:S02]  /*10ad0*/  IADD3 R6, R15, c[0x0][0x32c], RZ ;  /* 0x0000cb000f067a10 */ /* 0x000fe40007ffe0ff */
[----:B------:R-:W-:Y:S02]  /*10ae0*/  IMNMX R14, R14, R15, !PT ;  /* 0x0000000f0e0e7217 */ /* 0x000fe40007800200 */
[----:B------:R-:W-:Y:S02]  /*10af0*/  IMNMX R13, R13, R6, PT ;  /* 0x000000060d0d7217 */ /* 0x000fe40003800200 */
.L_x_2010:
[----:B------:R-:W-:Y:S01]  /*10b00*/  PLOP3.LUT P0, PT, PT, PT, UP2, 0x80, 0x0 ;  /* 0x000000000000781c */ /* 0x000fe20003f0f028 */
[----:B------:R-:W-:Y:S03]  /*10b10*/  LDSM.16.MT88.4 R20, [R226+0x100] ;  /* 0x00010000e214783b */ /* 0x000fe60000004200 */
[----:B------:R-:W-:Y:S04]  /*10b20*/  ISETP.GT.AND P0, PT, R14, RZ, P0 ;  /* 0x000000ff0e00720c */ /* 0x000fe80000704270 */
[----:B------:R-:W-:Y:S01]  /*10b30*/  ISETP.LT.OR P0, PT, R13, 0x1, P0 ;  /* 0x000000010d00780c */ /* 0x000fe20000701670 */
[----:B------:R-:W-:Y:S03]  /*10b40*/  LDSM.16.MT88.4 R28, [R225+0x100] ;  /* 0x00010000e11c783b */ /* 0x000fe60000004200 */
        /* <DEDUP_REMOVED lines=26> */
[C---:B------:R-:W-:Y:S04]  /*10cf0*/  ISETP.LT.OR P0, PT, R13.reuse, 0x11, P0 ;  /* 0x000000110d00780c */ /* 0x040fe80000701670 */
[----:B------:R-:W-:Y:S02]  /*10d00*/  FSEL R194, R194, -INF , !P0 ;  /* 0xff800000c2c27808 */ /* 0x000fe40004000000 */
[----:B------:R-:W-:Y:S02]  /*10d10*/  PLOP3.LUT P0, PT, PT, PT, UP2, 0x80, 0x0 ;  /* 0x000000000000781c */ /* 0x000fe40003f0f028 */
[----:B------:R-:W-:Y:S02]  /*10d20*/  FMNMX.FTZ R15, R194, R15, !PT ;  /* 0x0000000fc20f7209 */ /* 0x000fe40007810000 */
[----:B------:R-:W-:Y:S04]  /*10d30*/  ISETP.GT.AND P0, PT, R14, 0x11, P0 ;  /* 0x000000110e00780c */ /* 0x000fe80000704270 */
        /* <DEDUP_REMOVED lines=40> */
[----:B------:R-:W-:Y:S01]  /*10fc0*/  PLOP3.LUT P0, PT, PT, PT, UP2, 0x80, 0x0 ;  /* 0x000000000000781c */ /* 0x000fe20003f0f028 */
[----:B------:R-:W1:Y:S01]  /*10fd0*/  SHFL.BFLY PT, R5, R0, 0x2, 0x1f ;  /* 0x0c401f0000057f89 */ /* 0x000e6200000e0000 */
        /* <DEDUP_REMOVED lines=8> */
[C---:B------:R-:W-:Y:S02]  /*11060*/  ISETP.LT.OR P0, PT, R13.reuse, 0x32, P0 ;  /* 0x000000320d00780c */ /* 0x040fe40000701670 */
[----:B-1----:R-:W-:Y:S02]  /*11070*/  FMNMX.FTZ R12, R0, R5, !PT ;  /* 0x00000005000c7209 */ /* 0x002fe40007810000 */
[----:B------:R-:W-:Y:S02]  /*11080*/  FSEL R178, R178, -INF , !P0 ;  /* 0xff800000b2b27808 */ /* 0x000fe40004000000 */
[----:B------:R-:W-:Y:S02]  /*11090*/  PLOP3.LUT P0, PT, PT, PT, UP2, 0x80, 0x0 ;  /* 0x000000000000781c */ /* 0x000fe40003f0f028 */
[----:B------:R-:W-:Y:S02]  /*110a0*/  FMNMX.FTZ R15, R178, R15, !PT ;  /* 0x0000000fb20f7209 */ /* 0x000fe40007810000 */
[----:B------:R-:W-:Y:S04]  /*110b0*/  ISETP.GT.AND P0, PT, R14, 0x38, P0 ;  /* 0x000000380e00780c */ /* 0x000fe80000704270 */
[C---:B------:R-:W-:Y:S04]  /*110c0*/  ISETP.LT.OR P0, PT, R13.reuse, 0x39, P0 ;  /* 0x000000390d00780c */ /* 0x040fe80000701670 */
[----:B------:R-:W-:Y:S02]  /*110d0*/  FSEL R176, R176, -INF , !P0 ;  /* 0xff800000b0b07808 */ /* 0x000fe40004000000 */
[----:B------:R-:W-:Y:S01]  /*110e0*/  PLOP3.LUT P0, PT, PT, PT, UP2, 0x80, 0x0 ;  /* 0x000000000000781c */ /* 0x000fe20003f0f028 */
[----:B------:R-:W-:Y:S01]  /*110f0*/  UISETP.GT.AND UP2, UPT, UR20, UR9, UPT ;  /* 0x000000091400728c */ /* 0x000fe2000bf44270 */
[----:B------:R-:W-:Y:S01]  /*11100*/  FMNMX.FTZ R0, R176, R15, !PT ;  /* 0x0000000fb0007209 */ /* 0x000fe20007810000 */
[----:B------:R-:W-:Y:S01]  /*11110*/  UIADD3 UR20, UR20, -0x1, URZ ;  /* 0xffffffff14147890 */ /* 0x000fe2000fffe03f */
[----:B------:R-:W-:Y:S04]  /*11120*/  ISETP.GT.AND P0, PT, R14, 0x39, P0 ;  /* 0x000000390e00780c */ /* 0x000fe80000704270 */
[----:B------:R-:W-:Y:S02]  /*11130*/  ISETP.LT.OR P0, PT, R13, 0x3a, P0 ;  /* 0x0000003a0d00780c */ /* 0x000fe40000701670 */
[----:B------:R-:W1:Y:S02]  /*11140*/  SHFL.BFLY PT, R13, R12, 0x1, 0x1f ;  /* 0x0c201f000c0d7f89 */ /* 0x000e6400000e0000 */
[----:B------:R-:W-:Y:S04]  /*11150*/  FSEL R165, R7, -INF , !P0 ;  /* 0xff80000007a57808 */ /* 0x000fe80004000000 */
[----:B------:R-:W-:Y:S05]  /*11160*/  FMNMX.FTZ R4, R165, R0, !PT ;  /* 0x00000000a5047209 */ /* 0x000fea0007810000 */
[----:B------:R-:W2:Y:S01]  /*11170*/  SHFL.BFLY PT, R7, R4, 0x2, 0x1f ;  /* 0x0c401f0004077f89 */ /* 0x000ea200000e0000 */
[----:B-1----:R-:W-:Y:S07]  /*11180*/  FMNMX.FTZ R0, R12, R13, !PT ;  /* 0x0000000d0c007209 */ /* 0x002fee0007810000 */
[----:B------:R-:W-:Y:S01]  /*11190*/  LDSM.16.MT88.4 R12, [R231+0x100] ;  /* 0x00010000e70c783b */ /* 0x000fe20000004200 */
[C---:B------:R-:W-:Y:S01]  /*111a0*/  FSETP.NEU.FTZ.AND P0, PT, R0.reuse, -INF , PT ;  /* 0xff8000000000780b */ /* 0x040fe20003f1d000 */
[----:B------:R-:W-:Y:S05]  /*111b0*/  FMUL.FTZ R188, R0, c[0x0][0x2d0] ;  /* 0x0000b40000bc7a20 */ /* 0x000fea0000410000 */
[----:B------:R-:W-:Y:S02]  /*111c0*/  FSEL R188, R188, RZ, P0 ;  /* 0x000000ffbcbc7208 */ /* 0x000fe40000000000 */
[----:B--2---:R-:W-:Y:S02]  /*111d0*/  FMNMX.FTZ R5, R4, R7, !PT ;  /* 0x0000000704057209 */ /* 0x004fe40007810000 */
[----:B------:R-:W-:Y:S01]  /*111e0*/  FSEL R4, R0, RZ, P0 ;  /* 0x000000ff00047208 */ /* 0x000fe20000000000 */
[--C-:B------:R-:W-:Y:S02]  /*111f0*/  FFMA.FTZ R180, R169, c[0x0][0x2d0], -R188.reuse ;  /* 0x0000b400a9b47a23 */ /* 0x100fe400000108bc */
[----:B------:R-:W1:Y:S01]  /*11200*/  SHFL.BFLY PT, R164, R5, 0x1, 0x1f ;  /* 0x0c201f0005a47f89 */ /* 0x000e6200000e0000 */
[--C-:B------:R-:W-:Y:S02]  /*11210*/  FFMA.FTZ R167, R11, c[0x0][0x2d0], -R188.reuse ;  /* 0x0000b4000ba77a23 */ /* 0x100fe400000108bc */
[----:B------:R-:W-:Y:S01]  /*11220*/  FADD.FTZ R4, -R4, R3 ;  /* 0x0000000304047221 */ /* 0x000fe20000010100 */
[----:B------:R-:W-:Y:S01]  /*11230*/  MUFU.EX2 R180, R180 ;  /* 0x000000b400b47308 */ /* 0x000fe20000000800 */
[--C-:B------:R-:W-:Y:S02]  /*11240*/  FFMA.FTZ R166, R171, c[0x0][0x2d0], -R188.reuse ;  /* 0x0000b400aba67a23 */ /* 0x100fe400000108bc */
[--C-:B------:R-:W-:Y:S02]  /*11250*/  FFMA.FTZ R181, R9, c[0x0][0x2d0], -R188.reuse ;  /* 0x0000b40009b57a23 */ /* 0x100fe400000108bc */
[----:B------:R-:W-:Y:S02]  /*11260*/  FMUL.FTZ R3, R4, c[0x0][0x2d0] ;  /* 0x0000b40004037a20 */ /* 0x000fe40000410000 */
[--C-:B------:R-:W-:Y:S02]  /*11270*/  FFMA.FTZ R192, R175, c[0x0][0x2d0], -R188.reuse ;  /* 0x0000b400afc07a23 */ /* 0x100fe400000108bc */
[--C-:B------:R-:W-:Y:S01]  /*11280*/  FFMA.FTZ R190, R195, c[0x0][0x2d0], -R188.reuse ;  /* 0x0000b400c3be7a23 */ /* 0x100fe200000108bc */
[----:B------:R-:W2:Y:S01]  /*11290*/  MUFU.EX2 R167, R167 ;  /* 0x000000a700a77308 */ /* 0x000ea20000000800 */
[--C-:B------:R-:W-:Y:S02]  /*112a0*/  FFMA.FTZ R195, R173, c[0x0][0x2d0], -R188.reuse ;  /* 0x0000b400adc37a23 */ /* 0x100fe400000108bc */
[--C-:B------:R-:W-:Y:S02]  /*112b0*/  FFMA.FTZ R193, R193, c[0x0][0x2d0], -R188.reuse ;  /* 0x0000b400c1c17a23 */ /* 0x100fe400000108bc */
[--C-:B------:R-:W-:Y:S02]  /*112c0*/  FFMA.FTZ R206, R207, c[0x0][0x2d0], -R188.reuse ;  /* 0x0000b400cfce7a23 */ /* 0x100fe400000108bc */
[--C-:B------:R-:W-:Y:S02]  /*112d0*/  FFMA.FTZ R205, R205, c[0x0][0x2d0], -R188.reuse ;  /* 0x0000b400cdcd7a23 */ /* 0x100fe400000108bc */
[--C-:B------:R-:W-:Y:S01]  /*112e0*/  FFMA.FTZ R203, R203, c[0x0][0x2d0], -R188.reuse ;  /* 0x0000b400cbcb7a23 */ /* 0x100fe200000108bc */
[----:B-1----:R-:W-:Y:S01]  /*112f0*/  FMNMX.FTZ R164, R164, R5, !PT ;  /* 0x00000005a4a47209 */ /* 0x002fe20007810000 */
[----:B------:R-:W-:Y:S01]  /*11300*/  MUFU.EX2 R166, R166 ;  /* 0x000000a600a67308 */ /* 0x000fe20000000800 */
[--C-:B------:R-:W-:Y:S02]  /*11310*/  FFMA.FTZ R201, R201, c[0x0][0x2d0], -R188.reuse ;  /* 0x0000b400c9c97a23 */ /* 0x100fe400000108bc */
[C---:B------:R-:W-:Y:S01]  /*11320*/  FSETP.NEU.FTZ.AND P0, PT, R164.reuse, -INF , PT ;  /* 0xff800000a400780b */ /* 0x040fe20003f1d000 */
[C---:B------:R-:W-:Y:S02]  /*11330*/  FMUL.FTZ R177, R164.reuse, c[0x0][0x2d0] ;  /* 0x0000b400a4b17a20 */ /* 0x040fe40000410000 */
[--C-:B------:R-:W-:Y:S01]  /*11340*/  FFMA.FTZ R191, R191, c[0x0][0x2d0], -R188.reuse ;  /* 0x0000b400bfbf7a23 */ /* 0x100fe200000108bc */
[----:B------:R-:W-:Y:S01]  /*11350*/  FSEL R5, R164, RZ, P0 ;  /* 0x000000ffa4057208 */ /* 0x000fe20000000000 */
[----:B------:R-:W-:Y:S01]  /*11360*/  FFMA.FTZ R187, R187, c[0x0][0x2d0], -R188 ;  /* 0x0000b400bbbb7a23 */ /* 0x000fe200000108bc */
[----:B------:R-:W-:Y:S01]  /*11370*/  FSEL R177, R177, RZ, P0 ;  /* 0x000000ffb1b17208 */ /* 0x000fe20000000000 */
[----:B------:R-:W1:Y:S01]  /*11380*/  MUFU.EX2 R181, R181 ;  /* 0x000000b500b57308 */ /* 0x000e620000000800 */
[----:B------:R-:W-:Y:S01]  /*11390*/  PLOP3.LUT P0, PT, PT, PT, UP2, 0x80, 0x0 ;  /* 0x000000000000781c */ /* 0x000fe20003f0f028 */
[----:B------:R-:W-:Y:S02]  /*113a0*/  FADD.FTZ R5, -R5, R2 ;  /* 0x0000000205057221 */ /* 0x000fe40000010100 */
[--C-:B------:R-:W-:Y:S02]  /*113b0*/  FFMA.FTZ R185, R10, c[0x0][0x2d0], -R177.reuse ;  /* 0x0000b4000ab97a23 */ /* 0x100fe400000108b1 */
[--C-:B------:R-:W-:Y:S01]  /*113c0*/  FFMA.FTZ R184, R168, c[0x0][0x2d0], -R177.reuse ;  /* 0x0000b400a8b87a23 */ /* 0x100fe200000108b1 */
[----:B--2---:R-:W-:Y:S01]  /*113d0*/  F2FP.PACK_AB R168, R167, R180 ;  /* 0x000000b4a7a8723e */ /* 0x004fe200000000ff */
[--C-:B------:R-:W-:Y:S02]  /*113e0*/  FFMA.FTZ R183, R8, c[0x0][0x2d0], -R177.reuse ;  /* 0x0000b40008b77a23 */ /* 0x100fe400000108b1 */
[--C-:B------:R-:W-:Y:S01]  /*113f0*/  FFMA.FTZ R182, R6, c[0x0][0x2d0], -R177.reuse ;  /* 0x0000b40006b67a23 */ /* 0x100fe200000108b1 */
[----:B------:R-:W2:Y:S01]  /*11400*/  MUFU.EX2 R3, R3 ;  /* 0x0000000300037308 */ /* 0x000ea20000000800 */
[----:B------:R-:W-:Y:S02]  /*11410*/  FMUL.FTZ R2, R5, c[0x0][0x2d0] ;  /* 0x0000b40005027a20 */ /* 0x000fe40000410000 */
[--C-:B------:R-:W-:Y:S02]  /*11420*/  FFMA.FTZ R199, R172, c[0x0][0x2d0], -R177.reuse ;  /* 0x0000b400acc77a23 */ /* 0x100fe400000108b1 */
[--C-:B------:R-:W-:Y:S02]  /*11430*/  FFMA.FTZ R176, R176, c[0x0][0x2d0], -R177.reuse ;  /* 0x0000b400b0b07a23 */ /* 0x100fe400000108b1 */
[--C-:B------:R-:W-:Y:S02]  /*11440*/  FFMA.FTZ R194, R194, c[0x0][0x2d0], -R177.reuse ;  /* 0x0000b400c2c27a23 */ /* 0x100fe400000108b1 */
[--C-:B------:R-:W-:Y:S01]  /*11450*/  FFMA.FTZ R197, R196, c[0x0][0x2d0], -R177.reuse ;  /* 0x0000b400c4c57a23 */ /* 0x100fe200000108b1 */
[----:B------:R-:W-:Y:S01]  /*11460*/  MUFU.EX2 R185, R185 ;  /* 0x000000b900b97308 */ /* 0x000fe20000000800 */
[--C-:B------:R-:W-:Y:S01]  /*11470*/  FFMA.FTZ R196, R174, c[0x0][0x2d0], -R177.reuse ;  /* 0x0000b400aec47a23 */ /* 0x100fe200000108b1 */
[----:B-1----:R-:W-:Y:S01]  /*11480*/  F2FP.PACK_AB R170, R181, R166 ;  /* 0x000000a6b5aa723e */ /* 0x002fe200000000ff */
[----:B------:R-:W-:Y:S01]  /*11490*/  LDSM.16.MT88.4 R172, [R226+0x4900] ;  /* 0x00490000e2ac783b */ /* 0x000fe20000004200 */
[--C-:B------:R-:W-:Y:S02]  /*114a0*/  FFMA.FTZ R204, R204, c[0x0][0x2d0], -R177.reuse ;  /* 0x0000b400cccc7a23 */ /* 0x100fe400000108b1 */
[--C-:B------:R-:W-:Y:S02]  /*114b0*/  FFMA.FTZ R207, R202, c[0x0][0x2d0], -R177.reuse ;  /* 0x0000b400cacf7a23 */ /* 0x100fe400000108b1 */
[--C-:B------:R-:W-:Y:S02]  /*114c0*/  FFMA.FTZ R200, R200, c[0x0][0x2d0], -R177.reuse ;  /* 0x0000b400c8c87a23 */ /* 0x100fe400000108b1 */
[----:B------:R-:W1:Y:S01]  /*114d0*/  MUFU.EX2 R184, R184 ;  /* 0x000000b800b87308 */ /* 0x000e620000000800 */
[--C-:B------:R-:W-:Y:S02]  /*114e0*/  FFMA.FTZ R198, R198, c[0x0][0x2d0], -R177.reuse ;  /* 0x0000b400c6c67a23 */ /* 0x100fe400000108b1 */
[--C-:B------:R-:W-:Y:S02]  /*114f0*/  FFMA.FTZ R202, R189, c[0x0][0x2d0], -R188.reuse ;  /* 0x0000b400bdca7a23 */ /* 0x100fe400000108bc */
[C---:B--2---:R-:W-:Y:S02]  /*11500*/  FMUL.FTZ R4, R3.reuse, R160 ;  /* 0x000000a003047220 */ /* 0x044fe40000410000 */
        /* <DEDUP_REMOVED lines=8> */
[----:B------:R-:W2:Y:S01]  /*11590*/  MUFU.EX2 R182, R182 ;  /* 0x000000b600b67308 */ /* 0x000ea20000000800 */
[C---:B------:R-:W-:Y:S02]  /*115a0*/  FMUL.FTZ R32, R3.reuse, R132 ;  /* 0x0000008403207220 */ /* 0x040fe40000410000 */
[----:B------:R-:W-:Y:S01]  /*115b0*/  FMUL.FTZ R33, R3, R133 ;  /* 0x0000008503217220 */ /* 0x000fe20000410000 */
[----:B-1----:R-:W-:Y:S01]  /*115c0*/  F2FP.PACK_AB R169, R184, R185 ;  /* 0x000000b9b8a9723e */ /* 0x002fe200000000ff */
[----:B------:R-:W-:Y:S02]  /*115d0*/  FFMA.FTZ R188, R179, c[0x0][0x2d0], -R188 ;  /* 0x0000b400b3bc7a23 */ /* 0x000fe400000108bc */
[--C-:B------:R-:W-:Y:S02]  /*115e0*/  FFMA.FTZ R189, R178, c[0x0][0x2d0], -R177.reuse ;  /* 0x0000b400b2bd7a23 */ /* 0x100fe400000108b1 */
        /* <DEDUP_REMOVED lines=14> */
[----:B------:R-:W2:Y:S01]  /*116d0*/  MUFU.EX2 R193, R193 ;  /* 0x000000c100c17308 */ /* 0x000ea20000000800 */
[C---:B------:R-:W-:Y:S02]  /*116e0*/  FMUL.FTZ R57, R3.reuse, R57 ;  /* 0x0000003903397220 */ /* 0x040fe40000410000 */
[C---:B------:R-:W-:Y:S02]  /*116f0*/  FMUL.FTZ R60, R3.reuse, R60 ;  /* 0x0000003c033c7220 */ /* 0x040fe40000410000 */
[C---:B-1----:R-:W-:Y:S02]  /*11700*/  FMUL.FTZ R6, R2.reuse, R162 ;  /* 0x000000a202067220 */ /* 0x042fe40000410000 */
[C---:B------:R-:W-:Y:S02]  /*11710*/  FMUL.FTZ R7, R2.reuse, R163 ;  /* 0x000000a302077220 */ /* 0x040fe40000410000 */
[----:B------:R-:W-:Y:S01]  /*11720*/  LDSM.16.MT88.4 R160, [R225+0x2900] ;  /* 0x00290000e1a0783b */ /* 0x000fe20000004200 */
[C---:B------:R-:W-:Y:S01]  /*11730*/  FMUL.FTZ R10, R2.reuse, R158 ;  /* 0x0000009e020a7220 */ /* 0x040fe20000410000 */
[----:B------:R-:W-:Y:S01]  /*11740*/  MUFU.EX2 R192, R192 ;  /* 0x000000c000c07308 */ /* 0x000fe20000000800 */
[C---:B------:R-:W-:Y:S02]  /*11750*/  FMUL.FTZ R11, R2.reuse, R159 ;  /* 0x0000009f020b7220 */ /* 0x040fe40000410000 */
[C---:B------:R-:W-:Y:S03]  /*11760*/  HMMA.16816.F32 R4, R168.reuse, R12, R4 ;  /* 0x0000000ca804723c */ /* 0x040fe60000001804 */
[----:B------:R-:W-:Y:S02]  /*11770*/  LDSM.16.MT88.4 R156, [R226+0x2900] ;  /* 0x00290000e29c783b */ /* 0x000fe40000004200 */
[C---:B------:R-:W-:Y:S02]  /*11780*/  FMUL.FTZ R18, R2.reuse, R150 ;  /* 0x0000009602127220 */ /* 0x040fe40000410000 */
[C---:B------:R-:W-:Y:S01]  /*11790*/  FMUL.FTZ R12, R3.reuse, R152 ;  /* 0x00000098030c7220 */ /* 0x040fe20000410000 */
[C---:B------:R-:W-:Y:S01]  /*117a0*/  HMMA.16816.F32 R8, R168.reuse, R14, R8 ;  /* 0x0000000ea808723c */ /* 0x040fe20000001808 */
[----:B------:R-:W-:Y:S03]  /*117b0*/  MUFU.EX2 R195, R195 ;  /* 0x000000c300c37308 */ /* 0x000fe60000000800 */
[C---:B------:R-:W-:Y:S02]  /*117c0*/  FMUL.FTZ R13, R3.reuse, R153 ;  /* 0x00000099030d7220 */ /* 0x040fe40000410000 */
[C---:B------:R-:W-:Y:S02]  /*117d0*/  FMUL.FTZ R19, R2.reuse, R151 ;  /* 0x0000009702137220 */ /* 0x040fe40000410000 */
[C---:B------:R-:W-:Y:S01]  /*117e0*/  FMUL.FTZ R14, R2.reuse, R154 ;  /* 0x0000009a020e7220 */ /* 0x040fe20000410000 */
[----:B------:R-:W-:Y:S02]  /*117f0*/  LDSM.16.MT88.4 R148, [R224+0x900] ;  /* 0x00090000e094783b */ /* 0x000fe40000004200 */
[----:B------:R-:W-:Y:S01]  /*11800*/  MUFU.EX2 R194, R194 ;  /* 0x000000c200c27308 */ /* 0x000fe20000000800 */
[C---:B------:R-:W-:Y:S02]  /*11810*/  FMUL.FTZ R15, R2.reuse, R155 ;  /* 0x0000009b020f7220 */ /* 0x040fe40000410000 */
[C---:B------:R-:W-:Y:S02]  /*11820*/  FMUL.FTZ R26, R2.reuse, R142 ;  /* 0x0000008e021a7220 */ /* 0x040fe40000410000 */
[C---:B------:R-:W-:Y:S01]  /*11830*/  FMUL.FTZ R27, R2.reuse, R143 ;  /* 0x0000008f021b7220 */ /* 0x040fe20000410000 */
[----:B------:R-:W1:Y:S01]  /*11840*/  LDSM.16.MT88.4 R152, [R224+0x100] ;  /* 0x00010000e098783b */ /* 0x000e620000004200 */
[C---:B------:R-:W-:Y:S01]  /*11850*/  FMUL.FTZ R34, R2.reuse, R134 ;  /* 0x0000008602227220 */ /* 0x040fe20000410000 */
[C---:B------:R-:W-:Y:S02]  /*11860*/  HMMA.16816.F32 R12, R168.reuse, R20, R12 ;  /* 0x00000014a80c723c */ /* 0x040fe4000000180c */
[----:B------:R-:W3:Y:S01]  /*11870*/  MUFU.EX2 R197, R197 ;  /* 0x000000c500c57308 */ /* 0x000ee20000000800 */
[C---:B------:R-:W-:Y:S02]  /*11880*/  FMUL.FTZ R35, R2.reuse, R135 ;  /* 0x0000008702237220 */ /* 0x040fe40000410000 */
[C---:B------:R-:W-:Y:S01]  /*11890*/  FMUL.FTZ R38, R2.reuse, R38 ;  /* 0x0000002602267220 */ /* 0x040fe20000410000 */
[----:B------:R-:W-:Y:S01]  /*118a0*/  LDSM.16.MT88.4 R132, [R225+0x2100] ;  /* 0x00210000e184783b */ /* 0x000fe20000004200 */
[C---:B------:R-:W-:Y:S01]  /*118b0*/  FMUL.FTZ R20, R3.reuse, R144 ;  /* 0x0000009003147220 */ /* 0x040fe20000410000 */
[C---:B------:R-:W-:Y:S04]  /*118c0*/  HMMA.16816.F32 R16, R168.reuse, R22, R16 ;  /* 0x00000016a810723c */ /* 0x040fe80000001810 */
[C---:B------:R-:W-:Y:S01]  /*118d0*/  FMUL.FTZ R21, R3.reuse, R145 ;  /* 0x0000009103157220 */ /* 0x040fe20000410000 */
[----:B------:R-:W-:Y:S01]  /*118e0*/  MUFU.EX2 R196, R196 ;  /* 0x000000c400c47308 */ /* 0x000fe20000000800 */
[C---:B------:R-:W-:Y:S01]  /*118f0*/  FMUL.FTZ R39, R2.reuse, R39 ;  /* 0x0000002702277220 */ /* 0x040fe20000410000 */
[----:B------:R-:W-:Y:S01]  /*11900*/  LDSM.16.MT88.4 R140, [R224+0x2100] ;  /* 0x00210000e08c783b */ /* 0x000fe20000004200 */
[C---:B------:R-:W-:Y:S04]  /*11910*/  FMUL.FTZ R22, R2.reuse, R146 ;  /* 0x0000009202167220 */ /* 0x040fe80000410000 */
[C---:B------:R-:W-:Y:S02]  /*11920*/  FMUL.FTZ R23, R2.reuse, R147 ;  /* 0x0000009302177220 */ /* 0x040fe40000410000 */
[C---:B------:R-:W-:Y:S01]  /*11930*/  FMUL.FTZ R42, R2.reuse, R42 ;  /* 0x0000002a022a7220 */ /* 0x040fe20000410000 */
[----:B------:R-:W4:Y:S01]  /*11940*/  LDSM.16.MT88.4 R144, [R231+0x2100] ;  /* 0x00210000e790783b */ /* 0x000f220000004200 */
[C---:B------:R-:W-:Y:S01]  /*11950*/  FMUL.FTZ R43, R2.reuse, R43 ;  /* 0x0000002b022b7220 */ /* 0x040fe20000410000 */
[----:B------:R-:W5:Y:S01]  /*11960*/  MUFU.EX2 R199, R199 ;  /* 0x000000c700c77308 */ /* 0x000f620000000800 */
[C---:B------:R-:W-:Y:S01]  /*11970*/  FMUL.FTZ R46, R2.reuse, R46 ;  /* 0x0000002e022e7220 */ /* 0x040fe20000410000 */
[C---:B------:R-:W-:Y:S03]  /*11980*/  HMMA.16816.F32 R20, R168.reuse, R28, R20 ;  /* 0x0000001ca814723c */ /* 0x040fe60000001814 */
[C---:B------:R-:W-:Y:S02]  /*11990*/  FMUL.FTZ R47, R2.reuse, R47 ;  /* 0x0000002f022f7220 */ /* 0x040fe40000410000 */
[C---:B------:R-:W-:Y:S02]  /*119a0*/  FMUL.FTZ R50, R2.reuse, R50 ;  /* 0x0000003202327220 */ /* 0x040fe40000410000 */
[C---:B------:R-:W-:Y:S01]  /*119b0*/  FMUL.FTZ R28, R3.reuse, R136 ;  /* 0x00000088031c7220 */ /* 0x040fe20000410000 */
[C---:B------:R-:W-:Y:S01]  /*119c0*/  HMMA.16816.F32 R24, R168.reuse, R30, R24 ;  /* 0x0000001ea818723c */ /* 0x040fe20000001818 */
[----:B------:R-:W-:Y:S03]  /*119d0*/  MUFU.EX2 R206, R206 ;  /* 0x000000ce00ce7308 */ /* 0x000fe60000000800 */
[C---:B------:R-:W-:Y:S02]  /*119e0*/  FMUL.FTZ R29, R3.reuse, R137 ;  /* 0x00000089031d7220 */ /* 0x040fe40000410000 */
[C---:B------:R-:W-:Y:S02]  /*119f0*/  FMUL.FTZ R51, R2.reuse, R51 ;  /* 0x0000003302337220 */ /* 0x040fe40000410000 */
[C---:B------:R-:W-:Y:S03]  /*11a00*/  FMUL.FTZ R30, R2.reuse, R138 ;  /* 0x0000008a021e7220 */ /* 0x040fe60000410000 */
[----:B------:R-:W-:Y:S01]  /*11a10*/  MUFU.EX2 R205, R205 ;  /* 0x000000cd00cd7308 */ /* 0x000fe20000000800 */
[C---:B------:R-:W-:Y:S02]  /*11a20*/  FMUL.FTZ R31, R2.reuse, R139 ;  /* 0x0000008b021f7220 */ /* 0x040fe40000410000 */
[----:B------:R-:W2:Y:S01]  /*11a30*/  LDSM.16.MT88.4 R136, [R226+0x2100] ;  /* 0x00210000e288783b */ /* 0x000ea20000004200 */
[C---:B------:R-:W-:Y:S02]  /*11a40*/  FMUL.FTZ R54, R2.reuse, R54 ;  /* 0x0000003602367220 */ /* 0x040fe40000410000 */
[C---:B------:R-:W-:Y:S02]  /*11a50*/  FMUL.FTZ R55, R2.reuse, R55 ;  /* 0x0000003702377220 */ /* 0x040fe40000410000 */
[C---:B-1----:R-:W-:Y:S02]  /*11a60*/  HMMA.16816.F32 R28, R168.reuse, R152, R28 ;  /* 0x00000098a81c723c */ /* 0x042fe4000000181c */
[----:B------:R-:W-:Y:S01]  /*11a70*/  MUFU.EX2 R203, R203 ;  /* 0x000000cb00cb7308 */ /* 0x000fe20000000800 */
[C---:B------:R-:W-:Y:S02]  /*11a80*/  FMUL.FTZ R58, R2.reuse, R58 ;  /* 0x0000003a023a7220 */ /* 0x040fe40000410000 */
[C---:B------:R-:W-:Y:S02]  /*11a90*/  FMUL.FTZ R59, R2.reuse, R59 ;  /* 0x0000003b023b7220 */ /* 0x040fe40000410000 */
[C---:B------:R-:W-:Y:S01]  /*11aa0*/  FMUL.FTZ R61, R3.reuse, R61 ;  /* 0x0000003d033d7220 */ /* 0x040fe20000410000 */
[C---:B------:R-:W-:Y:S01]  /*11ab0*/  HMMA.16816.F32 R32, R168.reuse, R154, R32 ;  /* 0x0000009aa820723c */ /* 0x040fe20000001820 */
[----:B------:R-:W-:Y:S03]  /*11ac0*/  LDSM.16.MT88.4 R152, [R231+0x2900] ;  /* 0x00290000e798783b */ /* 0x000fe60000004200 */
[C---:B------:R-:W-:Y:S01]  /*11ad0*/  FMUL.FTZ R62, R2.reuse, R62 ;  /* 0x0000003e023e7220 */ /* 0x040fe20000410000 */
[----:B------:R-:W-:Y:S01]  /*11ae0*/  MUFU.EX2 R201, R201 ;  /* 0x000000c900c97308 */ /* 0x000fe20000000800 */
[C---:B------:R-:W-:Y:S02]  /*11af0*/  FMUL.FTZ R63, R2.reuse, R63 ;  /* 0x0000003f023f7220 */ /* 0x040fe40000410000 */
[C---:B----4-:R-:W-:Y:S04]  /*11b00*/  HMMA.16816.F32 R36, R168.reuse, R144, R36 ;  /* 0x00000090a824723c */ /* 0x050fe80000001824 */
[C---:B------:R-:W-:Y:S02]  /*11b10*/  FMUL.FTZ R64, R3.reuse, R64 ;  /* 0x0000004003407220 */ /* 0x040fe40000410000 */
[C---:B------:R-:W-:Y:S01]  /*11b20*/  FMUL.FTZ R65, R3.reuse, R65 ;  /* 0x0000004103417220 */ /* 0x040fe20000410000 */
[----:B------:R-:W-:Y:S01]  /*11b30*/  MUFU.EX2 R204, R204 ;  /* 0x000000cc00cc7308 */ /* 0x000fe20000000800 */
[C---:B------:R-:W-:Y:S01]  /*11b40*/  HMMA.16816.F32 R40, R168.reuse, R146, R40 ;  /* 0x00000092a828723c */ /* 0x040fe20000001828 */
[----:B------:R-:W-:Y:S03]  /*11b50*/  LDSM.16.MT88.4 R144, [R225+0x900] ;  /* 0x00090000e190783b */ /* 0x000fe60000004200 */
[C---:B------:R-:W-:Y:S02]  /*11b60*/  FMUL.FTZ R66, R2.reuse, R66 ;  /* 0x0000004202427220 */ /* 0x040fe40000410000 */
[C---:B------:R-:W-:Y:S02]  /*11b70*/  FMUL.FTZ R67, R2.reuse, R67 ;  /* 0x0000004302437220 */ /* 0x040fe40000410000 */
[C---:B------:R-:W-:Y:S01]  /*11b80*/  FMUL.FTZ R68, R3.reuse, R68 ;  /* 0x0000004403447220 */ /* 0x040fe20000410000 */
[----:B------:R-:W-:Y:S01]  /*11b90*/  MUFU.EX2 R207, R207 ;  /* 0x000000cf00cf7308 */ /* 0x000fe20000000800 */
[C---:B--2---:R-:W-:Y:S03]  /*11ba0*/  HMMA.16816.F32 R44, R168.reuse, R136, R44 ;  /* 0x00000088a82c723c */ /* 0x044fe6000000182c */
        /* <DEDUP_REMOVED lines=8> */
[C---:B------:R-:W-:Y:S04]  /*11c30*/  HMMA.16816.F32 R52, R168.reuse, R132, R52 ;  /* 0x00000084a834723c */ /* 0x040fe80000001834 */
[C---:B------:R-:W-:Y:S01]  /*11c40*/  FMUL.FTZ R74, R2.reuse, R74 ;  /* 0x0000004a024a7220 */ /* 0x040fe20000410000 */
[----:B------:R-:W-:Y:S01]  /*11c50*/  MUFU.EX2 R198, R198 ;  /* 0x000000c600c67308 */ /* 0x000fe20000000800 */
[C---:B------:R-:W-:Y:S02]  /*11c60*/  FMUL.FTZ R75, R2.reuse, R75 ;  /* 0x0000004b024b7220 */ /* 0x040fe40000410000 */
[C---:B------:R-:W-:Y:S01]  /*11c70*/  HMMA.16816.F32 R56, R168.reuse, R134, R56 ;  /* 0x00000086a838723c */ /* 0x040fe20000001838 */
[----:B------:R-:W2:Y:S03]  /*11c80*/  LDSM.16.MT88.4 R132, [R226+0x4100] ;  /* 0x00410000e284783b */ /* 0x000ea60000004200 */
[C---:B------:R-:W-:Y:S02]  /*11c90*/  FMUL.FTZ R76, R3.reuse, R76 ;  /* 0x0000004c034c7220 */ /* 0x040fe40000410000 */
[C---:B------:R-:W-:Y:S01]  /*11ca0*/  FMUL.FTZ R77, R3.reuse, R77 ;  /* 0x0000004d034d7220 */ /* 0x040fe20000410000 */
[----:B------:R-:W-:Y:S01]  /*11cb0*/  MUFU.EX2 R191, R191 ;  /* 0x000000bf00bf7308 */ /* 0x000fe20000000800 */
[C---:B------:R-:W-:Y:S04]  /*11cc0*/  HMMA.16816.F32 R60, R168.reuse, R140, R60 ;  /* 0x0000008ca83c723c */ /* 0x040fe8000000183c */
[C---:B------:R-:W-:Y:S02]  /*11cd0*/  FMUL.FTZ R78, R2.reuse, R78 ;  /* 0x0000004e024e7220 */ /* 0x040fe40000410000 */
[C---:B------:R-:W-:Y:S02]  /*11ce0*/  FMUL.FTZ R79, R2.reuse, R79 ;  /* 0x0000004f024f7220 */ /* 0x040fe40000410000 */
[C---:B------:R-:W-:Y:S01]  /*11cf0*/  HMMA.16816.F32 R64, R168.reuse, R142, R64 ;  /* 0x0000008ea840723c */ /* 0x040fe20000001840 */
[----:B------:R-:W4:Y:S01]  /*11d00*/  LDSM.16.MT88.4 R140, [R225+0x4100] ;  /* 0x00410000e18c783b */ /* 0x000f220000004200 */
[----:B------:R-:W3:Y:S02]  /*11d10*/  MUFU.EX2 R202, R202 ;  /* 0x000000ca00ca7308 */ /* 0x000ee40000000800 */
[C---:B------:R-:W-:Y:S02]  /*11d20*/  FMUL.FTZ R80, R3.reuse, R80 ;  /* 0x0000005003507220 */ /* 0x040fe40000410000 */
[C---:B------:R-:W-:Y:S02]  /*11d30*/  FMUL.FTZ R81, R3.reuse, R81 ;  /* 0x0000005103517220 */ /* 0x040fe40000410000 */
[C---:B------:R-:W-:Y:S01]  /*11d40*/  FMUL.FTZ R82, R2.reuse, R82 ;  /* 0x0000005202527220 */ /* 0x040fe20000410000 */
[C---:B-1----:R-:W-:Y:S03]  /*11d50*/  HMMA.16816.F32 R68, R168.reuse, R136, R68 ;  /* 0x00000088a844723c */ /* 0x042fe60000001844 */
[C---:B------:R-:W-:Y:S01]  /*11d60*/  FMUL.FTZ R83, R2.reuse, R83 ;  /* 0x0000005302537220 */ /* 0x040fe20000410000 */
[----:B------:R-:W-:Y:S01]  /*11d70*/  MUFU.EX2 R187, R187 ;  /* 0x000000bb00bb7308 */ /* 0x000fe20000000800 */
[C---:B------:R-:W-:Y:S02]  /*11d80*/  FMUL.FTZ R84, R3.reuse, R84 ;  /* 0x0000005403547220 */ /* 0x040fe40000410000 */
[C---:B------:R-:W-:Y:S01]  /*11d90*/  FMUL.FTZ R85, R3.reuse, R85 ;  /* 0x0000005503557220 */ /* 0x040fe20000410000 */
[C---:B------:R-:W-:Y:S01]  /*11da0*/  HMMA.16816.F32 R72, R168.reuse, R138, R72 ;  /* 0x0000008aa848723c */ /* 0x040fe20000001848 */
[----:B------:R-:W1:Y:S03]  /*11db0*/  LDSM.16.MT88.4 R136, [R224+0x4100] ;  /* 0x00410000e088783b */ /* 0x000e660000004200 */
[C---:B------:R-:W-:Y:S02]  /*11dc0*/  FMUL.FTZ R86, R2.reuse, R86 ;  /* 0x0000005602567220 */ /* 0x040fe40000410000 */
[C---:B------:R-:W-:Y:S01]  /*11dd0*/  FMUL.FTZ R87, R2.reuse, R87 ;  /* 0x0000005702577220 */ /* 0x040fe20000410000 */
[----:B------:R-:W1:Y:S01]  /*11de0*/  MUFU.EX2 R188, R188 ;  /* 0x000000bc00bc7308 */ /* 0x000e620000000800 */
[C---:B--2---:R-:W-:Y:S04]  /*11df0*/  HMMA.16816.F32 R76, R168.reuse, R132, R76 ;  /* 0x00000084a84c723c */ /* 0x044fe8000000184c */
[C---:B------:R-:W-:Y:S02]  /*11e00*/  FMUL.FTZ R88, R3.reuse, R88 ;  /* 0x0000005803587220 */ /* 0x040fe40000410000 */
[C---:B------:R-:W-:Y:S02]  /*11e10*/  FMUL.FTZ R89, R3.reuse, R89 ;  /* 0x0000005903597220 */ /* 0x040fe40000410000 */
[C---:B------:R-:W-:Y:S01]  /*11e20*/  HMMA.16816.F32 R80, R168.reuse, R134, R80 ;  /* 0x00000086a850723c */ /* 0x040fe20000001850 */
[----:B------:R-:W2:Y:S01]  /*11e30*/  LDSM.16.MT88.4 R132, [R231+0x6100] ;  /* 0x00610000e784783b */ /* 0x000ea20000004200 */
[----:B------:R-:W-:Y:S02]  /*11e40*/  MUFU.EX2 R189, R189 ;  /* 0x000000bd00bd7308 */ /* 0x000fe40000000800 */
        /* <DEDUP_REMOVED lines=9> */
[C---:B------:R-:W-:Y:S04]  /*11ee0*/  FMUL.FTZ R96, R3.reuse, R96 ;  /* 0x0000006003607220 */ /* 0x040fe80000410000 */
[C---:B------:R-:W-:Y:S01]  /*11ef0*/  FMUL.FTZ R97, R3.reuse, R97 ;  /* 0x0000006103617220 */ /* 0x040fe20000410000 */
[C---:B-1----:R-:W-:Y:S03]  /*11f00*/  HMMA.16816.F32 R92, R168.reuse, R136, R92 ;  /* 0x00000088a85c723c */ /* 0x042fe6000000185c */
[C---:B------:R-:W-:Y:S02]  /*11f10*/  FMUL.FTZ R98, R2.reuse, R98 ;  /* 0x0000006202627220 */ /* 0x040fe40000410000 */
[C---:B------:R-:W-:Y:S02]  /*11f20*/  FMUL.FTZ R99, R2.reuse, R99 ;  /* 0x0000006302637220 */ /* 0x040fe40000410000 */
[C---:B------:R-:W-:Y:S02]  /*11f30*/  FMUL.FTZ R100, R3.reuse, R100 ;  /* 0x0000006403647220 */ /* 0x040fe40000410000 */
[C---:B------:R-:W-:Y:S03]  /*11f40*/  FMUL.FTZ R101, R3.reuse, R101 ;  /* 0x0000006503657220 */ /* 0x040fe60000410000 */
[C---:B------:R-:W-:Y:S01]  /*11f50*/  HMMA.16816.F32 R96, R168.reuse, R138, R96 ;  /* 0x0000008aa860723c */ /* 0x040fe20000001860 */
[----:B------:R-:W1:Y:S02]  /*11f60*/  LDSM.16.MT88.4 R136, [R225+0x6100] ;  /* 0x00610000e188783b */ /* 0x000e640000004200 */
[C---:B------:R-:W-:Y:S02]  /*11f70*/  FMUL.FTZ R102, R2.reuse, R102 ;  /* 0x0000006602667220 */ /* 0x040fe40000410000 */
[C---:B------:R-:W-:Y:S02]  /*11f80*/  FMUL.FTZ R103, R2.reuse, R103 ;  /* 0x0000006702677220 */ /* 0x040fe40000410000 */
[C---:B------:R-:W-:Y:S02]  /*11f90*/  FMUL.FTZ R104, R3.reuse, R104 ;  /* 0x0000006803687220 */ /* 0x040fe40000410000 */
[C---:B------:R-:W-:Y:S03]  /*11fa0*/  FMUL.FTZ R105, R3.reuse, R105 ;  /* 0x0000006903697220 */ /* 0x040fe60000410000 */
[C---:B--2---:R-:W-:Y:S03]  /*11fb0*/  HMMA.16816.F32 R100, R168.reuse, R132, R100 ;  /* 0x00000084a864723c */ /* 0x044fe60000001864 */
[C---:B------:R-:W-:Y:S02]  /*11fc0*/  FMUL.FTZ R106, R2.reuse, R106 ;  /* 0x0000006a026a7220 */ /* 0x040fe40000410000 */
        /* <DEDUP_REMOVED lines=13> */
[C---:B------:R-:W-:Y:S03]  /*120a0*/  FMUL.FTZ R117, R3.reuse, R117 ;  /* 0x0000007503757220 */ /* 0x040fe60000410000 */
[C---:B------:R-:W-:Y:S01]  /*120b0*/  HMMA.16816.F32 R112, R168.reuse, R142, R112 ;  /* 0x0000008ea870723c */ /* 0x040fe20000001870 */
[----:B------:R-:W-:Y:S02]  /*120c0*/  LDSM.16.MT88.4 R140, [R226+0x900] ;  /* 0x00090000e28c783b */ /* 0x000fe40000004200 */
[C---:B------:R-:W-:Y:S02]  /*120d0*/  FMUL.FTZ R118, R2.reuse, R118 ;  /* 0x0000007602767220 */ /* 0x040fe40000410000 */
[C---:B------:R-:W-:Y:S02]  /*120e0*/  FMUL.FTZ R119, R2.reuse, R119 ;  /* 0x0000007702777220 */ /* 0x040fe40000410000 */
[C---:B------:R-:W-:Y:S02]  /*120f0*/  FMUL.FTZ R120, R3.reuse, R120 ;  /* 0x0000007803787220 */ /* 0x040fe40000410000 */
[C---:B------:R-:W-:Y:S03]  /*12100*/  FMUL.FTZ R121, R3.reuse, R121 ;  /* 0x0000007903797220 */ /* 0x040fe60000410000 */
        /* <DEDUP_REMOVED lines=10> */
[----:B------:R-:W-:Y:S03]  /*121b0*/  FMUL.FTZ R129, R3, R129 ;  /* 0x0000008103817220 */ /* 0x000fe60000410000 */
[C---:B--2---:R-:W-:Y:S03]  /*121c0*/  HMMA.16816.F32 R124, R168.reuse, R132, R124 ;  /* 0x00000084a87c723c */ /* 0x044fe6000000187c */
[C---:B------:R-:W-:Y:S02]  /*121d0*/  FMUL.FTZ R130, R2.reuse, R130 ;  /* 0x0000008202827220 */ /* 0x040fe40000410000 */
[----:B------:R-:W-:Y:S02]  /*121e0*/  FMUL.FTZ R131, R2, R131 ;  /* 0x0000008302837220 */ /* 0x000fe40000410000 */
[----:B------:R-:W-:Y:S01]  /*121f0*/  F2FP.PACK_AB R132, R193, R190 ;  /* 0x000000bec184723e */ /* 0x000fe200000000ff */
[--C-:B------:R-:W-:Y:S01]  /*12200*/  FFMA.FTZ R186, R186, c[0x0][0x2d0], -R177.reuse ;  /* 0x0000b400baba7a23 */ /* 0x100fe200000108b1 */
[----:B---3--:R-:W-:Y:S03]  /*12210*/  F2FP.PACK_AB R133, R197, R194 ;  /* 0x000000c2c585723e */ /* 0x008fe600000000ff */
[----:B------:R-:W-:Y:S01]  /*12220*/  HMMA.16816.F32 R128, R168, R134, R128 ;  /* 0x00000086a880723c */ /* 0x000fe20000001880 */
[----:B------:R-:W-:Y:S01]  /*12230*/  LDSM.16.MT88.4 R168, [R231+0x4900] ;  /* 0x00490000e7a8783b */ /* 0x000fe20000004200 */
[----:B------:R-:W-:Y:S01]  /*12240*/  MUFU.EX2 R186, R186 ;  /* 0x000000ba00ba7308 */ /* 0x000fe20000000800 */
[----:B------:R-:W-:Y:S02]  /*12250*/  FFMA.FTZ R177, R165, c[0x0][0x2d0], -R177 ;  /* 0x0000b400a5b17a23 */ /* 0x000fe400000108b1 */
[----:B------:R-:W-:Y:S02]  /*12260*/  FFMA.FTZ R180, R3, R244, R180 ;  /* 0x000000f403b47223 */ /* 0x000fe400000100b4 */
[----:B------:R-:W-:Y:S01]  /*12270*/  F2FP.PACK_AB R134, R195, R192 ;  /* 0x000000c0c386723e */ /* 0x000fe200000000ff */
[----:B------:R-:W-:Y:S01]  /*12280*/  FFMA.FTZ R185, R2, R243, R185 ;  /* 0x000000f302b97223 */ /* 0x000fe200000100b9 */
[----:B-----5:R-:W-:Y:S03]  /*12290*/  F2FP.PACK_AB R135, R199, R196 ;  /* 0x000000c4c787723e */ /* 0x020fe600000000ff */
[----:B------:R-:W-:Y:S01]  /*122a0*/  MUFU.EX2 R165, R177 ;  /* 0x000000b100a57308 */ /* 0x000fe20000000800 */
[----:B------:R-:W-:Y:S02]  /*122b0*/  FADD.FTZ R167, R167, R180 ;  /* 0x000000b4a7a77221 */ /* 0x000fe40000010000 */
[----:B------:R-:W-:Y:S01]  /*122c0*/  FADD.FTZ R184, R184, R185 ;  /* 0x000000b9b8b87221 */ /* 0x000fe20000010000 */
[C---:B-1----:R-:W-:Y:S05]  /*122d0*/  HMMA.16816.F32 R4, R132.reuse, R136, R4 ;  /* 0x000000888404723c */ /* 0x042fea0000001804 */
[----:B------:R-:W-:Y:S02]  /*122e0*/  FADD.FTZ R166, R166, R167 ;  /* 0x000000a7a6a67221 */ /* 0x000fe40000010000 */
[----:B------:R-:W-:Y:S01]  /*122f0*/  FADD.FTZ R3, R183, R184 ;  /* 0x000000b8b7037221 */ /* 0x000fe20000010000 */
[C---:B------:R-:W-:Y:S01]  /*12300*/  HMMA.16816.F32 R8, R132.reuse, R138, R8 ;  /* 0x0000008a8408723c */ /* 0x040fe20000001808 */
[----:B------:R-:W1:Y:S03]  /*12310*/  LDSM.16.MT88.4 R136, [R224+0x2900] ;  /* 0x00290000e088783b */ /* 0x000e660000004200 */
[----:B------:R-:W-:Y:S02]  /*12320*/  FADD.FTZ R181, R181, R166 ;  /* 0x000000a6b5b57221 */ /* 0x000fe40000010000 */
[----:B------:R-:W-:Y:S02]  /*12330*/  FADD.FTZ R3, R182, R3 ;  /* 0x00000003b6037221 */ /* 0x000fe40000010000 */
[C---:B------:R-:W-:Y:S04]  /*12340*/  HMMA.16816.F32 R12, R132.reuse, R140, R12 ;  /* 0x0000008c840c723c */ /* 0x040fe8000000180c */
[----:B------:R-:W-:Y:S02]  /*12350*/  FADD.FTZ R190, R190, R181 ;  /* 0x000000b5bebe7221 */ /* 0x000fe40000010000 */
[----:B------:R-:W-:Y:S02]  /*12360*/  FADD.FTZ R194, R194, R3 ;  /* 0x00000003c2c27221 */ /* 0x000fe40000010000 */
[C---:B------:R-:W-:Y:S01]  /*12370*/  HMMA.16816.F32 R16, R132.reuse, R142, R16 ;  /* 0x0000008e8410723c */ /* 0x040fe20000001810 */
[----:B------:R-:W2:Y:S03]  /*12380*/  LDSM.16.MT88.4 R140, [R225+0x4900] ;  /* 0x00490000e18c783b */ /* 0x000ea60000004200 */
[----:B------:R-:W-:Y:S02]  /*12390*/  FADD.FTZ R193, R193, R190 ;  /* 0x000000bec1c17221 */ /* 0x000fe40000010000 */
[----:B------:R-:W-:Y:S02]  /*123a0*/  FADD.FTZ R197, R197, R194 ;  /* 0x000000c2c5c57221 */ /* 0x000fe40000010000 */
[C---:B------:R-:W-:Y:S04]  /*123b0*/  HMMA.16816.F32 R20, R132.reuse, R144, R20 ;  /* 0x000000908414723c */ /* 0x040fe80000001814 */
[----:B------:R-:W-:Y:S02]  /*123c0*/  FADD.FTZ R192, R192, R193 ;  /* 0x000000c1c0c07221 */ /* 0x000fe40000010000 */
[----:B------:R-:W-:Y:S02]  /*123d0*/  FADD.FTZ R196, R196, R197 ;  /* 0x000000c5c4c47221 */ /* 0x000fe40000010000 */
[C---:B------:R-:W-:Y:S01]  /*123e0*/  HMMA.16816.F32 R24, R132.reuse, R146, R24 ;  /* 0x000000928418723c */ /* 0x040fe20000001818 */
[----:B------:R-:W3:Y:S03]  /*123f0*/  LDSM.16.MT88.4 R144, [R224+0x4900] ;  /* 0x00490000e090783b */ /* 0x000ee60000004200 */
[----:B------:R-:W-:Y:S02]  /*12400*/  FADD.FTZ R195, R195, R192 ;  /* 0x000000c0c3c37221 */ /* 0x000fe40000010000 */
[----:B------:R-:W-:Y:S02]  /*12410*/  FADD.FTZ R199, R199, R196 ;  /* 0x000000c4c7c77221 */ /* 0x000fe40000010000 */
[C---:B------:R-:W-:Y:S08]  /*12420*/  HMMA.16816.F32 R28, R132.reuse, R148, R28 ;  /* 0x00000094841c723c */ /* 0x040ff0000000181c */
[C---:B------:R-:W-:Y:S01]  /*12430*/  HMMA.16816.F32 R32, R132.reuse, R150, R32 ;  /* 0x000000968420723c */ /* 0x040fe20000001820 */
[----:B------:R-:W-:Y:S07]  /*12440*/  LDSM.16.MT88.4 R148, [R226+0x6900] ;  /* 0x00690000e294783b */ /* 0x000fee0000004200 */
        /* <DEDUP_REMOVED lines=12> */
[C---:B------:R-:W-:Y:S01]  /*12510*/  HMMA.16816.F32 R68, R132.reuse, R168, R68 ;  /* 0x000000a88444723c */ /* 0x040fe20000001844 */
[----:B------:R4:W5:Y:S06]  /*12520*/  MUFU.EX2 R169, R176 ;  /* 0x000000b000a97308 */ /* 0x00096c0000000800 */
[----:B------:R-:W-:Y:S01]  /*12530*/  F2FP.PACK_AB R168, R202, R191 ;  /* 0x000000bfcaa8723e */ /* 0x000fe200000000ff */
[C---:B------:R-:W-:Y:S07]  /*12540*/  HMMA.16816.F32 R72, R132.reuse, R170, R72 ;  /* 0x000000aa8448723c */ /* 0x040fee0000001848 */
[----:B------:R-:W-:Y:S01]  /*12550*/  F2FP.PACK_AB R170, R188, R187 ;  /* 0x000000bbbcaa723e */ /* 0x000fe200000000ff */
[C---:B------:R-:W-:Y:S08]  /*12560*/  HMMA.16816.F32 R76, R132.reuse, R172, R76 ;  /* 0x000000ac844c723c */ /* 0x040ff0000000184c */
[C---:B------:R-:W-:Y:S01]  /*12570*/  HMMA.16816.F32 R80, R132.reuse, R174, R80 ;  /* 0x000000ae8450723c */ /* 0x040fe20000001850 */
[----:B------:R-:W-:Y:S07]  /*12580*/  LDSM.16.MT88.4 R172, [R224+0x1900] ;  /* 0x00190000e0ac783b */ /* 0x000fee0000004200 */
[C---:B--2---:R-:W-:Y:S01]  /*12590*/  HMMA.16816.F32 R84, R132.reuse, R140, R84 ;  /* 0x0000008c8454723c */ /* 0x044fe20000001854 */
[----:B----4-:R-:W-:Y:S07]  /*125a0*/  LDSM.16.MT88.4 R176, [R231+0x5900] ;  /* 0x00590000e7b0783b */ /* 0x010fee0000004200 */
        /* <DEDUP_REMOVED lines=8> */
[C---:B------:R-:W-:Y:S08]  /*12630*/  HMMA.16816.F32 R108, R132.reuse, R148, R108 ;  /* 0x00000094846c723c */ /* 0x040ff0000000186c */
[C---:B------:R-:W-:Y:S01]  /*12640*/  HMMA.16816.F32 R112, R132.reuse, R150, R112 ;  /* 0x000000968470723c */ /* 0x040fe20000001870 */
[----:B------:R-:W4:Y:S07]  /*12650*/  LDSM.16.MT88.4 R148, [R226+0x1100] ;  /* 0x00110000e294783b */ /* 0x000f2e0000004200 */
[C---:B--2---:R-:W-:Y:S08]  /*12660*/  HMMA.16816.F32 R116, R132.reuse, R140, R116 ;  /* 0x0000008c8474723c */ /* 0x044ff00000001874 */
[C---:B------:R-:W-:Y:S01]  /*12670*/  HMMA.16816.F32 R120, R132.reuse, R142, R120 ;  /* 0x0000008e8478723c */ /* 0x040fe20000001878 */
[----:B------:R-:W2:Y:S07]  /*12680*/  LDSM.16.MT88.4 R140, [R225+0x1100] ;  /* 0x00110000e18c783b */ /* 0x000eae0000004200 */
[C---:B---3--:R-:W-:Y:S08]  /*12690*/  HMMA.16816.F32 R124, R132.reuse, R144, R124 ;  /* 0x00000090847c723c */ /* 0x048ff0000000187c */
[----:B------:R-:W-:Y:S01]  /*126a0*/  HMMA.16816.F32 R128, R132, R146, R128 ;  /* 0x000000928480723c */ /* 0x000fe20000001880 */
[----:B------:R-:W3:Y:S06]  /*126b0*/  LDSM.16.MT88.4 R144, [R224+0x1100] ;  /* 0x00110000e090783b */ /* 0x000eec0000004200 */
[----:B------:R-:W-:Y:S01]  /*126c0*/  F2FP.PACK_AB R132, R205, R206 ;  /* 0x000000cecd84723e */ /* 0x000fe200000000ff */
[----:B------:R-:W-:Y:S01]  /*126d0*/  FADD.FTZ R206, R206, R195 ;  /* 0x000000c3cece7221 */ /* 0x000fe20000010000 */
[----:B------:R-:W-:Y:S03]  /*126e0*/  F2FP.PACK_AB R134, R201, R203 ;  /* 0x000000cbc986723e */ /* 0x000fe600000000ff */
[----:B------:R-:W-:Y:S01]  /*126f0*/  F2FP.PACK_AB R133, R207, R204 ;  /* 0x000000cccf85723e */ /* 0x000fe200000000ff */
[----:B------:R-:W-:Y:S01]  /*12700*/  FADD.FTZ R204, R204, R199 ;  /* 0x000000c7cccc7221 */ /* 0x000fe20000010000 */
[----:B------:R-:W-:Y:S01]  /*12710*/  F2FP.PACK_AB R135, R198, R200 ;  /* 0x000000c8c687723e */ /* 0x000fe200000000ff */
[----:B------:R-:W-:Y:S02]  /*12720*/  FADD.FTZ R2, R205, R206 ;  /* 0x000000cecd027221 */ /* 0x000fe40000010000 */
[----:B------:R-:W-:Y:S02]  /*12730*/  FADD.FTZ R207, R207, R204 ;  /* 0x000000cccfcf7221 */ /* 0x000fe40000010000 */
[----:B------:R-:W-:Y:S02]  /*12740*/  FADD.FTZ R2, R203, R2 ;  /* 0x00000002cb027221 */ /* 0x000fe40000010000 */
[C---:B-1----:R-:W-:Y:S03]  /*12750*/  HMMA.16816.F32 R4, R132.reuse, R136, R4 ;  /* 0x000000888404723c */ /* 0x042fe60000001804 */
[----:B------:R-:W-:Y:S02]  /*12760*/  FADD.FTZ R3, R200, R207 ;  /* 0x000000cfc8037221 */ /* 0x000fe40000010000 */
[----:B------:R-:W-:Y:S02]  /*12770*/  FADD.FTZ R2, R201, R2 ;  /* 0x00000002c9027221 */ /* 0x000fe40000010000 */
[----:B------:R-:W-:Y:S01]  /*12780*/  FADD.FTZ R3, R198, R3 ;  /* 0x00000003c6037221 */ /* 0x000fe20000010000 */
[C---:B------:R-:W-:Y:S01]  /*12790*/  HMMA.16816.F32 R8, R132.reuse, R138, R8 ;  /* 0x0000008a8408723c */ /* 0x040fe20000001808 */
[----:B------:R-:W1:Y:S03]  /*127a0*/  LDSM.16.MT88.4 R136, [R225+0x3100] ;  /* 0x00310000e188783b */ /* 0x000e660000004200 */
[----:B------:R-:W-:Y:S01]  /*127b0*/  FADD.FTZ R191, R191, R2 ;  /* 0x00000002bfbf7221 */ /* 0x000fe20000010000 */
[----:B------:R-:W-:Y:S03]  /*127c0*/  MOV R2, R164 ;  /* 0x000000a400027202 */ /* 0x000fe60000000f00 */
[C---:B----4-:R-:W-:Y:S04]  /*127d0*/  HMMA.16816.F32 R12, R132.reuse, R148, R12 ;  /* 0x00000094840c723c */ /* 0x050fe8000000180c */
[----:B------:R-:W-:Y:S04]  /*127e0*/  FADD.FTZ R202, R202, R191 ;  /* 0x000000bfcaca7221 */ /* 0x000fe80000010000 */
[C---:B------:R-:W-:Y:S01]  /*127f0*/  HMMA.16816.F32 R16, R132.reuse, R150, R16 ;  /* 0x000000968410723c */ /* 0x040fe20000001810 */
[----:B------:R-:W4:Y:S03]  /*12800*/  LDSM.16.MT88.4 R148, [R224+0x3100] ;  /* 0x00310000e094783b */ /* 0x000f260000004200 */
[----:B------:R-:W-:Y:S04]  /*12810*/  FADD.FTZ R187, R187, R202 ;  /* 0x000000cabbbb7221 */ /* 0x000fe80000010000 */
[C---:B--2---:R-:W-:Y:S04]  /*12820*/  HMMA.16816.F32 R20, R132.reuse, R140, R20 ;  /* 0x0000008c8414723c */ /* 0x044fe80000001814 */
[----:B------:R-:W-:Y:S04]  /*12830*/  FADD.FTZ R244, R188, R187 ;  /* 0x000000bbbcf47221 */ /* 0x000fe80000010000 */
[C---:B------:R-:W-:Y:S01]  /*12840*/  HMMA.16816.F32 R24, R132.reuse, R142, R24 ;  /* 0x0000008e8418723c */ /* 0x040fe20000001818 */
[----:B------:R-:W2:Y:S07]  /*12850*/  LDSM.16.MT88.4 R140, [R231+0x5100] ;  /* 0x00510000e78c783b */ /* 0x000eae0000004200 */
[C---:B---3--:R-:W-:Y:S08]  /*12860*/  HMMA.16816.F32 R28, R132.reuse, R144, R28 ;  /* 0x00000090841c723c */ /* 0x048ff0000000181c */
[C---:B------:R-:W-:Y:S01]  /*12870*/  HMMA.16816.F32 R32, R132.reuse, R146, R32 ;  /* 0x000000928420723c */ /* 0x040fe20000001820 */
[----:B------:R-:W3:Y:S07]  /*12880*/  LDSM.16.MT88.4 R144, [R225+0x5100] ;  /* 0x00510000e190783b */ /* 0x000eee0000004200 */
[C---:B------:R-:W-:Y:S08]  /*12890*/  HMMA.16816.F32 R36, R132.reuse, R152, R36 ;  /* 0x000000988424723c */ /* 0x040ff00000001824 */
[C---:B------:R-:W-:Y:S08]  /*128a0*/  HMMA.16816.F32 R40, R132.reuse, R154, R40 ;  /* 0x0000009a8428723c */ /* 0x040ff00000001828 */
[C---:B------:R-:W-:Y:S08]  /*128b0*/  HMMA.16816.F32 R44, R132.reuse, R156, R44 ;  /* 0x0000009c842c723c */ /* 0x040ff0000000182c */
[C---:B------:R-:W-:Y:S01]  /*128c0*/  HMMA.16816.F32 R48, R132.reuse, R158, R48 ;  /* 0x0000009e8430723c */ /* 0x040fe20000001830 */
[----:B------:R-:W-:Y:S07]  /*128d0*/  LDSM.16.MT88.4 R156, [R231+0x1900] ;  /* 0x00190000e79c783b */ /* 0x000fee0000004200 */
        /* <DEDUP_REMOVED lines=10> */
[C---:B------:R-:W-:Y:S08]  /*12980*/  HMMA.16816.F32 R80, R132.reuse, R162, R80 ;  /* 0x000000a28450723c */ /* 0x040ff00000001850 */
        /* <DEDUP_REMOVED lines=8> */
[----:B------:R-:W-:Y:S07]  /*12a10*/  LDSM.16.MT88.4 R140, [R225+0x1900] ;  /* 0x00190000e18c783b */ /* 0x000fee0000004200 */
[C---:B------:R-:W-:Y:S08]  /*12a20*/  HMMA.16816.F32 R108, R132.reuse, R148, R108 ;  /* 0x00000094846c723c */ /* 0x040ff0000000186c */
[C---:B------:R-:W-:Y:S01]  /*12a30*/  HMMA.16816.F32 R112, R132.reuse, R150, R112 ;  /* 0x000000968470723c */ /* 0x040fe20000001870 */
[----:B------:R-:W2:Y:S07]  /*12a40*/  LDSM.16.MT88.4 R148, [R226+0x1900] ;  /* 0x00190000e294783b */ /* 0x000eae0000004200 */
[C---:B---3--:R-:W-:Y:S08]  /*12a50*/  HMMA.16816.F32 R116, R132.reuse, R144, R116 ;  /* 0x000000908474723c */ /* 0x048ff00000001874 */
[C---:B------:R-:W-:Y:S08]  /*12a60*/  HMMA.16816.F32 R120, R132.reuse, R146, R120 ;  /* 0x000000928478723c */ /* 0x040ff00000001878 */
[C---:B-1----:R-:W-:Y:S08]  /*12a70*/  HMMA.16816.F32 R124, R132.reuse, R136, R124 ;  /* 0x00000088847c723c */ /* 0x042ff0000000187c */
[----:B------:R-:W-:Y:S07]  /*12a80*/  HMMA.16816.F32 R128, R132, R138, R128 ;  /* 0x0000008a8480723c */ /* 0x000fee0000001880 */
[----:B-----5:R-:W-:Y:S02]  /*12a90*/  MOV R135, R169 ;  /* 0x000000a900877202 */ /* 0x020fe40000000f00 */
[----:B------:R-:W-:Y:S03]  /*12aa0*/  F2FP.PACK_AB R169, R189, R186 ;  /* 0x000000babda9723e */ /* 0x000fe600000000ff */
[-C--:B------:R-:W-:Y:S01]  /*12ab0*/  F2FP.PACK_AB R171, R165, R135.reuse ;  /* 0x00000087a5ab723e */ /* 0x080fe200000000ff */
[----:B------:R-:W-:Y:S01]  /*12ac0*/  FADD.FTZ R186, R186, R3 ;  /* 0x00000003baba7221 */ /* 0x000fe20000010000 */
[----:B------:R-:W-:Y:S03]  /*12ad0*/  MOV R3, R0 ;  /* 0x0000000000037202 */ /* 0x000fe60000000f00 */
[----:B------:R-:W-:Y:S02]  /*12ae0*/  FADD.FTZ R186, R189, R186 ;  /* 0x000000babdba7221 */ /* 0x000fe40000010000 */
[C---:B------:R-:W-:Y:S01]  /*12af0*/  HMMA.16816.F32 R160, R168.reuse, R156, R4 ;  /* 0x0000009ca8a0723c */ /* 0x040fe20000001804 */
[----:B------:R-:W1:Y:S07]  /*12b00*/  LDSM.16.MT88.4 R4, [R231+0x3900] ;  /* 0x00390000e704783b */ /* 0x000e6e0000004200 */
[C---:B------:R-:W-:Y:S01]  /*12b10*/  HMMA.16816.F32 R156, R168.reuse, R158, R8 ;  /* 0x0000009ea89c723c */ /* 0x040fe20000001808 */
[----:B------:R-:W3:Y:S07]  /*12b20*/  LDSM.16.MT88.4 R8, [R226+0x3900] ;  /* 0x00390000e208783b */ /* 0x000eee0000004200 */
[C---:B--2---:R-:W-:Y:S01]  /*12b30*/  HMMA.16816.F32 R152, R168.reuse, R148, R12 ;  /* 0x00000094a898723c */ /* 0x044fe2000000180c */
[----:B------:R-:W2:Y:S07]  /*12b40*/  LDSM.16.MT88.4 R12, [R225+0x3900] ;  /* 0x00390000e10c783b */ /* 0x000eae0000004200 */
[C---:B------:R-:W-:Y:S01]  /*12b50*/  HMMA.16816.F32 R148, R168.reuse, R150, R16 ;  /* 0x00000096a894723c */ /* 0x040fe20000001810 */
[----:B------:R-:W4:Y:S07]  /*12b60*/  LDSM.16.MT88.4 R16, [R224+0x3900] ;  /* 0x00390000e010783b */ /* 0x000f2e0000004200 */
[C---:B------:R-:W-:Y:S01]  /*12b70*/  HMMA.16816.F32 R144, R168.reuse, R140, R20 ;  /* 0x0000008ca890723c */ /* 0x040fe20000001814 */
[----:B------:R-:W5:Y:S07]  /*12b80*/  LDSM.16.MT88.4 R20, [R226+0x5900] ;  /* 0x00590000e214783b */ /* 0x000f6e0000004200 */
[C---:B------:R-:W-:Y:S01]  /*12b90*/  HMMA.16816.F32 R140, R168.reuse, R142, R24 ;  /* 0x0000008ea88c723c */ /* 0x040fe20000001818 */
[----:B------:R-:W2:Y:S07]  /*12ba0*/  LDSM.16.MT88.4 R24, [R225+0x5900] ;  /* 0x00590000e118783b */ /* 0x000eae0000004200 */
[C---:B------:R-:W-:Y:S01]  /*12bb0*/  HMMA.16816.F32 R136, R168.reuse, R172, R28 ;  /* 0x000000aca888723c */ /* 0x040fe2000000181c */
[----:B------:R-:W2:Y:S06]  /*12bc0*/  LDSM.16.MT88.4 R28, [R224+0x5900] ;  /* 0x00590000e01c783b */ /* 0x000eac0000004200 */
[----:B------:R-:W-:Y:S02]  /*12bd0*/  MOV R173, R135 ;  /* 0x0000008700ad7202 */ /* 0x000fe40000000f00 */
[C---:B------:R-:W-:Y:S01]  /*12be0*/  HMMA.16816.F32 R132, R168.reuse, R174, R32 ;  /* 0x000000aea884723c */ /* 0x040fe20000001820 */
[----:B------:R-:W4:Y:S02]  /*12bf0*/  LDSM.16.MT88.4 R32, [R231+0x7900] ;  /* 0x00790000e720783b */ /* 0x000f240000004200 */
[----:B------:R-:W-:Y:S04]  /*12c00*/  FADD.FTZ R186, R173, R186 ;  /* 0x000000baadba7221 */ /* 0x000fe80000010000 */
[----:B------:R-:W-:Y:S01]  /*12c10*/  FADD.FTZ R243, R165, R186 ;  /* 0x000000baa5f37221 */ /* 0x000fe20000010000 */
        /* <DEDUP_REMOVED lines=9> */
[C---:B----4-:R-:W-:Y:S08]  /*12cb0*/  HMMA.16816.F32 R60, R168.reuse, R16, R60 ;  /* 0x00000010a83c723c */ /* 0x050ff0000000183c */
[C---:B------:R-:W-:Y:S08]  /*12cc0*/  HMMA.16816.F32 R64, R168.reuse, R18, R64 ;  /* 0x00000012a840723c */ /* 0x040ff00000001840 */
[C---:B------:R-:W-:Y:S08]  /*12cd0*/  HMMA.16816.F32 R68, R168.reuse, R176, R68 ;  /* 0x000000b0a844723c */ /* 0x040ff00000001844 */
[C---:B------:R-:W-:Y:S08]  /*12ce0*/  HMMA.16816.F32 R72, R168.reuse, R178, R72 ;  /* 0x000000b2a848723c */ /* 0x040ff00000001848 */
[C---:B-----5:R-:W-:Y:S08]  /*12cf0*/  HMMA.16816.F32 R76, R168.reuse, R20, R76 ;  /* 0x00000014a84c723c */ /* 0x060ff0000000184c */
[C---:B------:R-:W-:Y:S08]  /*12d00*/  HMMA.16816.F32 R80, R168.reuse, R22, R80 ;  /* 0x00000016a850723c */ /* 0x040ff00000001850 */
[C---:B------:R-:W-:Y:S08]  /*12d10*/  HMMA.16816.F32 R84, R168.reuse, R24, R84 ;  /* 0x00000018a854723c */ /* 0x040ff00000001854 */
[C---:B------:R-:W-:Y:S08]  /*12d20*/  HMMA.16816.F32 R88, R168.reuse, R26, R88 ;  /* 0x0000001aa858723c */ /* 0x040ff00000001858 */
[C---:B------:R-:W-:Y:S08]  /*12d30*/  HMMA.16816.F32 R92, R168.reuse, R28, R92 ;  /* 0x0000001ca85c723c */ /* 0x040ff0000000185c */
[C---:B------:R-:W-:Y:S08]  /*12d40*/  HMMA.16816.F32 R96, R168.reuse, R30, R96 ;  /* 0x0000001ea860723c */ /* 0x040ff00000001860 */
[C---:B------:R-:W-:Y:S08]  /*12d50*/  HMMA.16816.F32 R100, R168.reuse, R32, R100 ;  /* 0x00000020a864723c */ /* 0x040ff00000001864 */
[C---:B------:R-:W-:Y:S08]  /*12d60*/  HMMA.16816.F32 R104, R168.reuse, R34, R104 ;  /* 0x00000022a868723c */ /* 0x040ff00000001868 */
[C---:B-1----:R-:W-:Y:S08]  /*12d70*/  HMMA.16816.F32 R108, R168.reuse, R4, R108 ;  /* 0x00000004a86c723c */ /* 0x042ff0000000186c */
[C---:B------:R-:W-:Y:S08]  /*12d80*/  HMMA.16816.F32 R112, R168.reuse, R6, R112 ;  /* 0x00000006a870723c */ /* 0x040ff00000001870 */
[C---:B---3--:R-:W-:Y:S08]  /*12d90*/  HMMA.16816.F32 R116, R168.reuse, R8, R116 ;  /* 0x00000008a874723c */ /* 0x048ff00000001874 */
[C---:B------:R-:W-:Y:S08]  /*12da0*/  HMMA.16816.F32 R120, R168.reuse, R10, R120 ;  /* 0x0000000aa878723c */ /* 0x040ff00000001878 */
[C---:B--2---:R-:W-:Y:S08]  /*12db0*/  HMMA.16816.F32 R124, R168.reuse, R12, R124 ;  /* 0x0000000ca87c723c */ /* 0x044ff0000000187c */
[----:B------:R-:W-:Y:S01]  /*12dc0*/  HMMA.16816.F32 R128, R168, R14, R128 ;  /* 0x0000000ea880723c */ /* 0x000fe20000001880 */
[----:B------:R-:W-:-:S07]  /*12dd0*/  @P0 BRA `(.L_x_2014) ;  /* 0xffffbc9000000947 */ /* 0x000fce000383ffff */
.L_x_2004:
[----:B------:R-:W1:Y:S01]  /*12de0*/  SHFL.BFLY PT, R3, R244, 0x2, 0x1f ;  /* 0x0c401f00f4037f89 */ /* 0x000e6200000e0000 */
[----:B------:R-:W-:-:S02]  /*12df0*/  MOV R2, RZ ;  /* 0x000000ff00027202 */ /* 0x000fc40000000f00 */
[----:B------:R-:W-:Y:S01]  /*12e00*/  MOV R4, RZ ;  /* 0x000000ff00047202 */ /* 0x000fe20000000f00 */
[----:B------:R-:W2:Y:S01]  /*12e10*/  SHFL.BFLY PT, R8, R243, 0x2, 0x1f ;  /* 0x0c401f00f3087f89 */ /* 0x000ea200000e0000 */
[----:B------:R-:W-:Y:S02]  /*12e20*/  MOV R7, 0xff800000 ;  /* 0xff80000000077802 */ /* 0x000fe40000000f00 */
[----:B------:R-:W-:Y:S01]  /*12e30*/  PLOP3.LUT P2, PT, PT, PT, PT, 0x8, 0x0 ;  /* 0x000000000000781c */ /* 0x000fe20003f4e170 */
[----:B-1----:R-:W-:Y:S02]  /*12e40*/  FADD.FTZ R3, R3, R244 ;  /* 0x000000f403037221 */ /* 0x002fe40000010000 */
[----:B--2---:R-:W-:-:S03]  /*12e50*/  FADD.FTZ R8, R8, R243 ;  /* 0x000000f308087221 */ /* 0x004fc60000010000 */
[----:B------:R-:W1:Y:S04]  /*12e60*/  SHFL.BFLY PT, R6, R3, 0x1, 0x1f ;  /* 0x0c201f0003067f89 */ /* 0x000e6800000e0000 */
[----:B------:R-:W2:Y:S01]  /*12e70*/  SHFL.BFLY PT, R5, R8, 0x1, 0x1f ;  /* 0x0c201f0008057f89 */ /* 0x000ea200000e0000 */
[----:B-1----:R-:W-:Y:S02]  /*12e80*/  FADD.FTZ R6, R3, R6 ;  /* 0x0000000603067221 */ /* 0x002fe40000010000 */
[----:B--2---:R-:W-:-:S03]  /*12e90*/  FADD.FTZ R5, R5, R8 ;  /* 0x0000000805057221 */ /* 0x004fc60000010000 */
[----:B------:R-:W-:Y:S02]  /*12ea0*/  FSETP.NE.FTZ.AND P1, PT, R6, RZ, PT ;  /* 0x000000ff0600720b */ /* 0x000fe40003f35000 */
[----:B------:R-:W-:-:S11]  /*12eb0*/  FSETP.NE.FTZ.AND P0, PT, R5, RZ, PT ;  /* 0x000000ff0500720b */ /* 0x000fd60003f15000 */
[----:B------:R-:W1:Y:S01]  /*12ec0*/  @P1 MUFU.RCP R2, R6 ;  /* 0x0000000600021308 */ /* 0x000e620000001000 */
[----:B------:R-:W-:Y:S02]  /*12ed0*/  @P1 MOV R10, 0x3f317218 ;  /* 0x3f317218000a1802 */ /* 0x000fe40000000f00 */
[----:B------:R-:W-:-:S05]  /*12ee0*/  @P0 MOV R11, 0x3f317218 ;  /* 0x3f317218000b0802 */ /* 0x000fca0000000f00 */
[----:B------:R-:W2:Y:S01]  /*12ef0*/  @P1 MUFU.LG2 R6, R6 ;  /* 0x0000000600061308 */ /* 0x000ea20000000c00 */
[----:B------:R-:W-:-:S07]  /*12f00*/  @P0 FMUL.FTZ R11, R11, c[0x0][0x2d0] ;  /* 0x0000b4000b0b0a20 */ /* 0x000fce0000410000 */
[----:B------:R-:W3:Y:S01]  /*12f10*/  @P0 MUFU.LG2 R8, R5 ;  /* 0x0000000500080308 */ /* 0x000ee20000000c00 */
[C---:B-1----:R-:W-:Y:S02]  /*12f20*/  FMUL.FTZ R160, R2.reuse, R160 ;  /* 0x000000a002a07220 */ /* 0x042fe40000410000 */
[C---:B------:R-:W-:Y:S02]  /*12f30*/  FMUL.FTZ R161, R2.reuse, R161 ;  /* 0x000000a102a17220 */ /* 0x040fe40000410000 */
[C---:B------:R-:W-:Y:S02]  /*12f40*/  FMUL.FTZ R156, R2.reuse, R156 ;  /* 0x0000009c029c7220 */ /* 0x040fe40000410000 */
[----:B------:R-:W-:Y:S01]  /*12f50*/  FMUL.FTZ R157, R2, R157 ;  /* 0x0000009d029d7220 */ /* 0x000fe20000410000 */
[----:B------:R1:W4:Y:S01]  /*12f60*/  @P0 MUFU.RCP R4, R5 ;  /* 0x0000000500040308 */ /* 0x0003220000001000 */
[----:B--2---:R-:W-:Y:S02]  /*12f70*/  @P1 FMUL.FTZ R9, R6, 0.69314718246459960938 ;  /* 0x3f31721806091820 */ /* 0x004fe40000410000 */
[----:B------:R-:W-:-:S02]  /*12f80*/  @P1 FMUL.FTZ R6, R10, c[0x0][0x2d0] ;  /* 0x0000b4000a061a20 */ /* 0x000fc40000410000 */
[C---:B------:R-:W-:Y:S02]  /*12f90*/  FMUL.FTZ R152, R2.reuse, R152 ;  /* 0x0000009802987220 */ /* 0x040fe40000410000 */
[----:B------:R-:W-:Y:S02]  /*12fa0*/  FMUL.FTZ R153, R2, R153 ;  /* 0x0000009902997220 */ /* 0x000fe40000410000 */
        /* <DEDUP_REMOVED lines=60> */
[C---:B----4-:R-:W-:Y:S02]  /*13370*/  FMUL.FTZ R162, R4.reuse, R162 ;  /* 0x000000a204a27220 */ /* 0x050fe40000410000 */
        /* <DEDUP_REMOVED lines=65> */
.L_x_1966:
[----:B------:R-:W-:Y:S05]  /*13790*/  @P2 BRA `(.L_x_2015) ;  /* 0x00001f9000002947 */ /* 0x000fea0003800000 */
[----:B------:R-:W1:Y:S01]  /*137a0*/  S2R R9, SR_CTAID.Y ;  /* 0x0000000000097919 */ /* 0x000e620000002600 */
[----:B------:R-:W-:Y:S01]  /*137b0*/  IMAD R8, RZ, RZ, -UR13 ;  /* 0x8000000dff087e24 */ /* 0x000fe2000f8e02ff */
[----:B------:R-:W-:Y:S01]  /*137c0*/  USHF.R.S32.HI UR6, URZ, 0x1f, UR13 ;  /* 0x0000001f3f067899 */ /* 0x000fe2000801140d */
[----:B------:R-:W-:Y:S01]  /*137d0*/  BSSY B0, `(.L_x_2016) ;  /* 0x0000132000007945 */ /* 0x000fe20003800000 */
[----:B------:R-:W3:Y:S01]  /*137e0*/  S2R R4, SR_TID.X ;  /* 0x0000000000047919 */ /* 0x000ee20000002100 */
[----:B------:R-:W-:-:S02]  /*137f0*/  ULDC.64 UR4, c[0x0][0x4d0] ;  /* 0x0001340000047ab9 */ /* 0x000fc40000000a00 */
[----:B------:R-:W-:Y:S01]  /*13800*/  UIMAD UR7, UR6, UR4, URZ ;  /* 0x00000004060772a4 */ /* 0x000fe2000f8e023f */
[----:B------:R-:W4:Y:S01]  /*13810*/  S2R R11, SR_CTAID.Z ;  /* 0x00000000000b7919 */ /* 0x000f220000002700 */
[----:B------:R-:W-:Y:S02]  /*13820*/  UIMAD.WIDE.U32 UR8, UR13, UR4, URZ ;  /* 0x000000040d0872a5 */ /* 0x000fe4000f8e003f */
[----:B------:R-:W-:Y:S01]  /*13830*/  UIMAD UR7, UR13, UR5, UR7 ;  /* 0x000000050d0772a4 */ /* 0x000fe2000f8e0207 */
[----:B------:R-:W5:Y:S02]  /*13840*/  S2R R12, SR_CTAID.X ;  /* 0x00000000000c7919 */ /* 0x000f640000002500 */
        /* <DEDUP_REMOVED lines=8> */
[----:B-1----:R-:W-:Y:S02]  /*138d0*/  IMAD R8, R8, c[0x0][0x550], R9 ;  /* 0x0001540008087a24 */ /* 0x002fe400078e0209 */
[----:B------:R-:W-:Y:S01]  /*138e0*/  UIADD3 UR4, UR11, UR4, URZ ;  /* 0x000000040b047290 */ /* 0x000fe2000fffe03f */
[----:B------:R-:W-:Y:S01]  /*138f0*/  IMAD.U32 R17, RZ, RZ, UR11 ;  /* 0x0000000bff117e24 */ /* 0x000fe2000f8e00ff */
[----:B---3--:R-:W-:Y:S01]  /*13900*/  SHF.R.S32.HI R9, RZ, 0x1f, R4 ;  /* 0x0000001fff097819 */ /* 0x008fe20000011404 */
[----:B------:R-:W-:-:S03]  /*13910*/  IMAD.U32 R19, RZ, RZ, UR7 ;  /* 0x00000007ff137e24 */ /* 0x000fc6000f8e00ff */
[CC--:B------:R-:W-:Y:S01]  /*13920*/  LEA.HI R0, R9.reuse, R4.reuse, RZ, 0x5 ;  /* 0x0000000409007211 */ /* 0x0c0fe200078f28ff */
[----:B------:R-:W-:Y:S01]  /*13930*/  IMAD.U32 R17, RZ, RZ, UR4 ;  /* 0x00000004ff117e24 */ /* 0x000fe2000f8e00ff */
[-C--:B------:R-:W-:Y:S01]  /*13940*/  LEA.HI R9, R9, R4.reuse, RZ, 0x2 ;  /* 0x0000000409097211 */ /* 0x080fe200078f10ff */
[C---:B----4-:R-:W-:Y:S01]  /*13950*/  IMAD.WIDE.U32 R18, R11.reuse, c[0x0][0x4d8], R18 ;  /* 0x000136000b127a25 */ /* 0x050fe200078e0012 */
[----:B------:R-:W-:Y:S02]  /*13960*/  LOP3.LUT R13, R0, 0xffffffe0, RZ, 0xc0, !PT ;  /* 0xffffffe0000d7812 */ /* 0x000fe400078ec0ff */
[----:B------:R-:W-:Y:S01]  /*13970*/  SHF.R.S32.HI R15, RZ, 0x5, R0 ;  /* 0x00000005ff0f7819 */ /* 0x000fe20000011400 */
[----:B------:R-:W-:Y:S01]  /*13980*/  IMAD.WIDE.U32 R16, R11, c[0x0][0x440], R16 ;  /* 0x000110000b107a25 */ /* 0x000fe200078e0010 */
[----:B------:R-:W-:Y:S02]  /*13990*/  SHF.R.S32.HI R0, RZ, 0x1f, R0 ;  /* 0x0000001fff007819 */ /* 0x000fe40000011400 */
[----:B------:R-:W-:Y:S01]  /*139a0*/  LOP3.LUT R9, R9, 0xfffffffc, RZ, 0xc0, !PT ;  /* 0xfffffffc09097812 */ /* 0x000fe200078ec0ff */
[----:B------:R-:W-:Y:S01]  /*139b0*/  IMAD.IADD R6, R4, 0x1, -R13 ;  /* 0x0000000104067824 */ /* 0x000fe200078e0a0d */
[----:B------:R-:W-:Y:S01]  /*139c0*/  LEA.HI R0, R0, R15, RZ, 0x3 ;  /* 0x0000000f00007211 */ /* 0x000fe200078f18ff */
[----:B------:R-:W-:Y:S01]  /*139d0*/  IMAD.MOV.U32 R20, RZ, RZ, R18 ;  /* 0x000000ffff147224 */ /* 0x000fe200078e0012 */
[----:B------:R-:W-:Y:S01]  /*139e0*/  IADD3 R9, -R9, R4, RZ ;  /* 0x0000000409097210 */ /* 0x000fe20007ffe1ff */
[----:B------:R-:W-:Y:S01]  /*139f0*/  IMAD.MOV.U32 R22, RZ, RZ, R16 ;  /* 0x000000ffff167224 */ /* 0x000fe200078e0010 */
[----:B------:R-:W-:-:S02]  /*13a00*/  LOP3.LUT R0, R0, 0xffffff8, RZ, 0xc0, !PT ;  /* 0x0ffffff800007812 */ /* 0x000fc400078ec0ff */
[----:B------:R-:W-:Y:S02]  /*13a10*/  SHF.R.S32.HI R13, RZ, 0x1f, R6 ;  /* 0x0000001fff0d7819 */ /* 0x000fe40000011406 */
[----:B------:R-:W-:Y:S01]  /*13a20*/  SHF.R.S32.HI R10, RZ, 0x1f, R11 ;  /* 0x0000001fff0a7819 */ /* 0x000fe2000001140b */
[----:B------:R-:W-:Y:S01]  /*13a30*/  IMAD.IADD R15, R15, 0x1, -R0 ;  /* 0x000000010f0f7824 */ /* 0x000fe200078e0a00 */
[----:B------:R-:W-:Y:S02]  /*13a40*/  LEA.HI R0, R9, R9, RZ, 0x1 ;  /* 0x0000000909007211 */ /* 0x000fe400078f08ff */
[----:B------:R-:W-:Y:S01]  /*13a50*/  LEA.HI R4, R13, R6, RZ, 0x2 ;  /* 0x000000060d047211 */ /* 0x000fe200078f10ff */
[----:B------:R-:W-:Y:S01]  /*13a60*/  IMAD.MOV.U32 R13, RZ, RZ, c[0x0][0x4e8] ;  /* 0x00013a00ff0d7624 */ /* 0x000fe200078e00ff */
[----:B------:R-:W-:Y:S02]  /*13a70*/  LOP3.LUT R0, R0, 0x1ffffffe, RZ, 0xc0, !PT ;  /* 0x1ffffffe00007812 */ /* 0x000fe400078ec0ff */
[----:B------:R-:W-:-:S02]  /*13a80*/  SHF.R.S32.HI R14, RZ, 0x2, R4 ;  /* 0x00000002ff0e7819 */ /* 0x000fc40000011404 */
[----:B------:R-:W-:Y:S01]  /*13a90*/  IADD3 R0, R9, -R0, RZ ;  /* 0x8000000009007210 */ /* 0x000fe20007ffe0ff */
[----:B------:R-:W-:Y:S01]  /*13aa0*/  BAR.SYNC.DEFER_BLOCKING 0x1, 0x100 ;  /* 0x0044000000007b1d */ /* 0x000fe20000010000 */
[----:B------:R-:W-:Y:S01]  /*13ab0*/  ISETP.NE.AND P1, PT, R13, 0x1, PT ;  /* 0x000000010d00780c */ /* 0x000fe20003f25270 */
[----:B------:R-:W-:Y:S02]  /*13ac0*/  IMAD R15, R15, 0x10, R14 ;  /* 0x000000100f0f7824 */ /* 0x000fe400078e020e */
[----:B------:R-:W-:Y:S02]  /*13ad0*/  IMAD R14, R10, c[0x0][0x4d8], RZ ;  /* 0x000136000a0e7a24 */ /* 0x000fe400078e02ff */
[----:B------:R-:W-:Y:S01]  /*13ae0*/  IMAD R9, R0, 0x8, R15 ;  /* 0x0000000800097824 */ /* 0x000fe200078e020f */
[----:B------:R-:W-:Y:S01]  /*13af0*/  SHF.R.S32.HI R0, RZ, 0x1f, R8 ;  /* 0x0000001fff007819 */ /* 0x000fe20000011408 */
[----:B------:R-:W-:Y:S02]  /*13b00*/  IMAD R10, R10, c[0x0][0x440], RZ ;  /* 0x000110000a0a7a24 */ /* 0x000fe400078e02ff */
[C---:B------:R-:W-:Y:S01]  /*13b10*/  IMAD R14, R11.reuse, c[0x0][0x4dc], R14 ;  /* 0x000137000b0e7a24 */ /* 0x040fe200078e020e */
[C---:B-----5:R-:W-:Y:S01]  /*13b20*/  LEA R9, R12.reuse, R9, 0x7 ;  /* 0x000000090c097211 */ /* 0x060fe200078e38ff */
[----:B------:R-:W-:Y:S01]  /*13b30*/  IMAD R10, R11, c[0x0][0x444], R10 ;  /* 0x000111000b0a7a24 */ /* 0x000fe200078e020a */
[----:B------:R-:W-:Y:S01]  /*13b40*/  LEA R12, R12, R15, 0x7 ;  /* 0x0000000f0c0c7211 */ /* 0x000fe200078e38ff */
[----:B------:R-:W-:Y:S01]  /*13b50*/  IMAD.IADD R21, R19, 0x1, R14 ;  /* 0x0000000113157824 */ /* 0x000fe200078e020e */
[----:B------:R-:W-:Y:S01]  /*13b60*/  MOV R11, R9 ;  /* 0x00000009000b7202 */ /* 0x000fe20000000f00 */
[----:B------:R-:W-:-:S02]  /*13b70*/  IMAD.IADD R23, R17, 0x1, R10 ;  /* 0x0000000111177824 */ /* 0x000fc400078e020a */
[----:B------:R-:W-:-:S04]  /*13b80*/  @P1 IMAD.HI.U32 R10, R9, c[0x0][0x4ec], RZ ;  /* 0x00013b00090a1a27 */ /* 0x000fc800078e00ff */
[C---:B------:R-:W-:Y:S01]  /*13b90*/  IMAD R17, R0.reuse, c[0x0][0x4e0], RZ ;  /* 0x0001380000117a24 */ /* 0x040fe200078e02ff */
[----:B------:R-:W-:Y:S01]  /*13ba0*/  @P1 SHF.R.U32.HI R11, RZ, c[0x0][0x4f0], R10 ;  /* 0x00013c00ff0b1a19 */ /* 0x000fe2000001160a */
[----:B------:R-:W-:Y:S02]  /*13bb0*/  IMAD R19, R0, c[0x0][0x448], RZ ;  /* 0x0001120000137a24 */ /* 0x000fe400078e02ff */
[C---:B------:R-:W-:Y:S01]  /*13bc0*/  IMAD R17, R8.reuse, c[0x0][0x4e4], R17 ;  /* 0x0001390008117a24 */ /* 0x040fe200078e0211 */
[----:B------:R-:W-:Y:S01]  /*13bd0*/  IADD3 R0, -R11, RZ, RZ ;  /* 0x000000ff0b007210 */ /* 0x000fe20007ffe1ff */
[C---:B------:R-:W-:Y:S01]  /*13be0*/  IMAD R19, R8.reuse, c[0x0][0x44c], R19 ;  /* 0x0001130008137a24 */ /* 0x040fe200078e0213 */
[----:B------:R-:W-:Y:S01]  /*13bf0*/  SHF.R.S32.HI R14, RZ, 0x1f, R11 ;  /* 0x0000001fff0e7819 */ /* 0x000fe2000001140b */
[----:B------:R-:W-:-:S04]  /*13c00*/  IMAD.WIDE.U32 R22, R8, c[0x0][0x448], R22 ;  /* 0x0001120008167a25 */ /* 0x000fc800078e0016 */
[----:B------:R-:W-:-:S04]  /*13c10*/  IMAD.WIDE.U32 R20, R8, c[0x0][0x4e0], R20 ;  /* 0x0001380008147a25 */ /* 0x000fc800078e0014 */
[----:B------:R-:W-:Y:S01]  /*13c20*/  @P1 IMAD.HI.U32 R8, R9, c[0x0][0x4ec], RZ ;  /* 0x00013b0009081a27 */ /* 0x000fe200078e00ff */
[----:B------:R-:W-:-:S03]  /*13c30*/  IADD3 R16, P0, R11, R20, RZ ;  /* 0x000000140b107210 */ /* 0x000fc60007f1e0ff */
[----:B------:R-:W-:Y:S01]  /*13c40*/  IMAD R0, R0, c[0x0][0x4e8], R9 ;  /* 0x00013a0000007a24 */ /* 0x000fe200078e0209 */
[----:B------:R-:W-:Y:S01]  /*13c50*/  IADD3.X R17, R14, R21, R17, P0, !PT ;  /* 0x000000150e117210 */ /* 0x000fe200007fe411 */
[----:B------:R-:W-:Y:S01]  /*13c60*/  IMAD.MOV.U32 R10, RZ, RZ, R9 ;  /* 0x000000ffff0a7224 */ /* 0x000fe200078e0009 */
[----:B------:R-:W-:Y:S01]  /*13c70*/  @P1 SHF.R.U32.HI R10, RZ, c[0x0][0x4f0], R8 ;  /* 0x00013c00ff0a1a19 */ /* 0x000fe20000011608 */
[----:B------:R-:W-:Y:S01]  /*13c80*/  IMAD.IADD R23, R23, 0x1, R19 ;  /* 0x0000000117177824 */ /* 0x000fe200078e0213 */
[----:B------:R-:W-:Y:S01]  /*13c90*/  SHF.R.S32.HI R8, RZ, 0x1f, R0 ;  /* 0x0000001fff087819 */ /* 0x000fe20000011400 */
[----:B------:R-:W-:Y:S01]  /*13ca0*/  IMAD.WIDE.U32 R16, R0, c[0x0][0x4c8], R16 ;  /* 0x0001320000107a25 */ /* 0x000fe200078e0010 */
[----:B------:R-:W-:-:S03]  /*13cb0*/  IADD3 R14, -R10, RZ, RZ ;  /* 0x000000ff0a0e7210 */ /* 0x000fc60007ffe1ff */
[----:B------:R-:W-:Y:S01]  /*13cc0*/  IMAD R11, R8, c[0x0][0x4c8], RZ ;  /* 0x00013200080b7a24 */ /* 0x000fe200078e02ff */
[----:B------:R-:W-:Y:S01]  /*13cd0*/  SHF.R.S32.HI R8, RZ, 0x1f, R10 ;  /* 0x0000001fff087819 */ /* 0x000fe2000001140a */
[----:B------:R-:W-:Y:S02]  /*13ce0*/  IMAD R14, R14, c[0x0][0x4e8], R9 ;  /* 0x00013a000e0e7a24 */ /* 0x000fe400078e0209 */
[----:B------:R-:W-:Y:S01]  /*13cf0*/  IMAD R11, R0, c[0x0][0x4cc], R11 ;  /* 0x00013300000b7a24 */ /* 0x000fe200078e020b */
[----:B------:R-:W-:Y:S01]  /*13d00*/  LEA R0, P0, R16, c[0x0][0x4a8], 0x2 ;  /* 0x00012a0010007a11 */ /* 0x000fe200078010ff */
[----:B------:R-:W-:Y:S01]  /*13d10*/  IMAD R9, R8, c[0x0][0x430], RZ ;  /* 0x00010c0008097a24 */ /* 0x000fe200078e02ff */
[----:B------:R-:W-:Y:S01]  /*13d20*/  SHF.R.S32.HI R8, RZ, 0x1f, R14 ;  /* 0x0000001fff087819 */ /* 0x000fe2000001140e */
[----:B------:R-:W-:Y:S02]  /*13d30*/  IMAD.IADD R11, R17, 0x1, R11 ;  /* 0x00000001110b7824 */ /* 0x000fe400078e020b */
[----:B------:R-:W-:Y:S01]  /*13d40*/  SHFL.IDX PT, R18, R0, 0x1, 0x1c1f ;  /* 0x003c1f0000127f89 */ /* 0x000fe200000e0000 */
[----:B------:R-:W-:-:S02]  /*13d50*/  IMAD.WIDE.U32 R22, R10, c[0x0][0x430], R22 ;  /* 0x00010c000a167a25 */ /* 0x000fc400078e0016 */
[----:B------:R-:W-:Y:S02]  /*13d60*/  LEA.HI.X R11, R16, c[0x0][0x4ac], R11, 0x2, P0 ;  /* 0x00012b00100b7a11 */ /* 0x000fe400000f140b */
[----:B------:R-:W-:Y:S01]  /*13d70*/  SHFL.IDX PT, R16, R0, RZ, 0x1c1f ;  /* 0x001c1fff00107589 */ /* 0x000fe200000e0000 */
[----:B------:R-:W-:Y:S01]  /*13d80*/  IMAD R9, R10, c[0x0][0x434], R9 ;  /* 0x00010d000a097a24 */ /* 0x000fe200078e0209 */
[----:B------:R-:W-:Y:S01]  /*13d90*/  LOP3.LUT P0, RZ, R6, 0x3, RZ, 0xc0, !PT ;  /* 0x0000000306ff7812 */ /* 0x000fe2000780c0ff */
[----:B------:R-:W-:Y:S01]  /*13da0*/  IMAD R13, R13, c[0x0][0x388], RZ ;  /* 0x0000e2000d0d7a24 */ /* 0x000fe200078e02ff */
[----:B------:R-:W1:Y:S01]  /*13db0*/  SHFL.IDX PT, R17, R11, RZ, 0x1c1f ;  /* 0x001c1fff0b117589 */ /* 0x000e6200000e0000 */
[----:B------:R-:W-:Y:S02]  /*13dc0*/  IMAD.IADD R23, R23, 0x1, R9 ;  /* 0x0000000117177824 */ /* 0x000fe400078e0209 */
[----:B------:R-:W-:Y:S01]  /*13dd0*/  IMAD R9, R8, c[0x0][0x428], RZ ;  /* 0x00010a0008097a24 */ /* 0x000fe200078e02ff */
[----:B------:R3:W4:Y:S01]  /*13de0*/  SHFL.IDX PT, R19, R11, 0x1, 0x1c1f ;  /* 0x003c1f000b137f89 */ /* 0x00072200000e0000 */
[----:B------:R-:W-:-:S02]  /*13df0*/  IADD3 R8, R12, 0x8, RZ ;  /* 0x000000080c087810 */ /* 0x000fc40007ffe0ff */
[-C--:B------:R-:W-:Y:S01]  /*13e00*/  ISETP.GE.OR P2, PT, R12, R13.reuse, P0 ;  /* 0x0000000d0c00720c */ /* 0x080fe20000746670 */
[----:B------:R-:W-:Y:S01]  /*13e10*/  IMAD R9, R14, c[0x0][0x42c], R9 ;  /* 0x00010b000e097a24 */ /* 0x000fe200078e0209 */
[----:B------:R-:W-:Y:S01]  /*13e20*/  ISETP.GE.OR P0, PT, R8, R13, P0 ;  /* 0x0000000d0800720c */ /* 0x000fe20000706670 */
[----:B------:R-:W-:-:S05]  /*13e30*/  IMAD.WIDE.U32 R14, R14, c[0x0][0x428], R22 ;  /* 0x00010a000e0e7a25 */ /* 0x000fca00078e0016 */
[----:B------:R-:W-:Y:S02]  /*13e40*/  IADD3 R10, R15, R9, RZ ;  /* 0x000000090f0a7210 */ /* 0x000fe40007ffe0ff */
[----:B------:R-:W-:-:S04]  /*13e50*/  LEA R9, P1, R14, c[0x0][0x400], 0x2 ;  /* 0x000100000e097a11 */ /* 0x000fc800078210ff */
[----:B------:R-:W-:Y:S02]  /*13e60*/  LEA.HI.X R10, R14, c[0x0][0x404], R10, 0x2, P1 ;  /* 0x000101000e0a7a11 */ /* 0x000fe400008f140a */
[----:B------:R-:W-:Y:S01]  /*13e70*/  ISETP.GE.AND P1, PT, R8, R13, PT ;  /* 0x0000000d0800720c */ /* 0x000fe20003f26270 */
[----:B-1----:R1:W-:Y:S01]  /*13e80*/  @!P2 ST.E [R16.64], R5 ;  /* 0x000000051000a985 */ /* 0x0023e2000c101912 */
[----:B---3--:R-:W-:-:S03]  /*13e90*/  LOP3.LUT R11, R4, 0x7ffffffc, RZ, 0xc0, !PT ;  /* 0x7ffffffc040b7812 */ /* 0x008fc600078ec0ff */
[----:B----4-:R3:W-:Y:S01]  /*13ea0*/  @!P0 ST.E [R18.64], R7 ;  /* 0x0000000712008985 */ /* 0x0107e2000c101912 */
[----:B------:R-:W-:Y:S01]  /*13eb0*/  ISETP.GE.AND P0, PT, R12, R13, PT ;  /* 0x0000000d0c00720c */ /* 0x000fe20003f06270 */
[----:B------:R-:W-:Y:S02]  /*13ec0*/  IMAD.IADD R11, R6, 0x1, -R11 ;  /* 0x00000001060b7824 */ /* 0x000fe400078e0a0b */
[----:B------:R3:W4:Y:S04]  /*13ed0*/  SHFL.IDX PT, R14, R9, RZ, 0x1c1f ;  /* 0x001c1fff090e7589 */ /* 0x00072800000e0000 */
[----:B------:R3:W2:Y:S01]  /*13ee0*/  SHFL.IDX PT, R15, R10, RZ, 0x1c1f ;  /* 0x001c1fff0a0f7589 */ /* 0x0006a200000e0000 */
[----:B------:R-:W-:Y:S02]  /*13ef0*/  SHF.L.U32 R11, R11, 0x1, RZ ;  /* 0x000000010b0b7819 */ /* 0x000fe400000006ff */
[----:B-1----:R-:W-:-:S03]  /*13f00*/  P2R R5, PR, RZ, 0x2 ;  /* 0x00000002ff057803 */ /* 0x002fc60000000000 */
[----:B------:R-:W-:Y:S05]  /*13f10*/  @P0 BRA `(.L_x_2017) ;  /* 0x00000bd000000947 */ /* 0x000fea0003800000 */
[C---:B------:R-:W-:Y:S02]  /*13f20*/  IADD3 R4, R11.reuse, 0x8, RZ ;  /* 0x000000080b047810 */ /* 0x040fe40007ffe0ff */
[C---:B------:R-:W-:Y:S02]  /*13f30*/  IADD3 R0, R11.reuse, 0x10, RZ ;  /* 0x000000100b007810 */ /* 0x040fe40007ffe0ff */
[----:B------:R-:W-:Y:S02]  /*13f40*/  ISETP.GE.AND P5, PT, R4, c[0x0][0x3c8], PT ;  /* 0x0000f20004007a0c */ /* 0x000fe40003fa6270 */
[C---:B------:R-:W-:Y:S02]  /*13f50*/  ISETP.GE.AND P0, PT, R11.reuse, c[0x0][0x3c8], PT ;  /* 0x0000f2000b007a0c */ /* 0x040fe40003f06270 */
[----:B------:R-:W-:Y:S02]  /*13f60*/  ISETP.GE.AND P4, PT, R0, c[0x0][0x3c8], PT ;  /* 0x0000f20000007a0c */ /* 0x000fe40003f86270 */
[----:B------:R-:W-:-:S02]  /*13f70*/  IADD3 R8, R11, 0x18, RZ ;  /* 0x000000180b087810 */ /* 0x000fc40007ffe0ff */
[C---:B---3--:R-:W-:Y:S02]  /*13f80*/  IADD3 R7, R11.reuse, 0x20, RZ ;  /* 0x000000200b077810 */ /* 0x048fe40007ffe0ff */
[C---:B------:R-:W-:Y:S02]  /*13f90*/  IADD3 R6, R11.reuse, 0x28, RZ ;  /* 0x000000280b067810 */ /* 0x040fe40007ffe0ff */
[----:B------:R-:W-:Y:S02]  /*13fa0*/  ISETP.GE.AND P3, PT, R8, c[0x0][0x3c8], PT ;  /* 0x0000f20008007a0c */ /* 0x000fe40003f66270 */
[----:B------:R-:W-:Y:S01]  /*13fb0*/  @!P5 LEA.HI R4, R4, R4, RZ, 0x1 ;  /* 0x000000040404d211 */ /* 0x000fe200078f08ff */
[----:B--2-4-:R-:W-:Y:S01]  /*13fc0*/  @!P0 IMAD.WIDE R18, R11, 0x4, R14 ;  /* 0x000000040b128825 */ /* 0x014fe200078e020e */
[----:B------:R-:W-:Y:S02]  /*13fd0*/  ISETP.GE.AND P2, PT, R7, c[0x0][0x3c8], PT ;  /* 0x0000f20007007a0c */ /* 0x000fe40003f46270 */
[----:B------:R-:W-:-:S02]  /*13fe0*/  @!P4 LEA.HI R12, R0, R0, RZ, 0x1 ;  /* 0x00000000000cc211 */ /* 0x000fc400078f08ff */
[----:B------:R-:W-:Y:S01]  /*13ff0*/  IADD3 R0, R11, 0x30, RZ ;  /* 0x000000300b007810 */ /* 0x000fe20007ffe0ff */
[----:B------:R1:W-:Y:S01]  /*14000*/  @!P0 ST.E.64 [R18.64], R160 ;  /* 0x000000a012008985 */ /* 0x0003e2000c101b12 */
[----:B------:R-:W-:Y:S02]  /*14010*/  @!P5 LOP3.LUT R13, R4, 0xfffffffe, RZ, 0xc0, !PT ;  /* 0xfffffffe040dd812 */ /* 0x000fe400078ec0ff */
[----:B------:R-:W-:Y:S02]  /*14020*/  ISETP.GE.AND P1, PT, R6, c[0x0][0x3c8], PT ;  /* 0x0000f20006007a0c */ /* 0x000fe40003f26270 */
[----:B------:R-:W-:Y:S01]  /*14030*/  @!P4 LOP3.LUT R17, R12, 0xfffffffe, RZ, 0xc0, !PT ;  /* 0xfffffffe0c11c812 */ /* 0x000fe200078ec0ff */
[--C-:B------:R-:W-:Y:S01]  /*14040*/  @!P5 IMAD.WIDE R12, R13, 0x4, R14.reuse ;  /* 0x000000040d0cd825 */ /* 0x100fe200078e020e */
[----:B------:R-:W-:Y:S02]  /*14050*/  ISETP.GE.AND P0, PT, R0, c[0x0][0x3c8], PT ;  /* 0x0000f20000007a0c */ /* 0x000fe40003f06270 */
[----:B------:R-:W-:Y:S01]  /*14060*/  IADD3 R4, R11, 0x38, RZ ;  /* 0x000000380b047810 */ /* 0x000fe20007ffe0ff */
[----:B------:R-:W-:Y:S01]  /*14070*/  @!P4 IMAD.WIDE R16, R17, 0x4, R14 ;  /* 0x000000041110c825 */ /* 0x000fe200078e020e */
[----:B------:R2:W-:Y:S01]  /*14080*/  @!P5 ST.E.64 [R12.64], R156 ;  /* 0x0000009c0c00d985 */ /* 0x0005e2000c101b12 */
[----:B------:R-:W-:-:S02]  /*14090*/  @!P3 LEA.HI R8, R8, R8, RZ, 0x1 ;  /* 0x000000080808b211 */ /* 0x000fc400078f08ff */
[----:B------:R-:W-:Y:S01]  /*140a0*/  ISETP.GE.AND P5, PT, R4, c[0x0][0x3c8], PT ;  /* 0x0000f20004007a0c */ /* 0x000fe20003fa6270 */
[----:B------:R3:W-:Y:S01]  /*140b0*/  @!P4 ST.E.64 [R16.64], R152 ;  /* 0x000000981000c985 */ /* 0x0007e2000c101b12 */
[----:B------:R-:W-:Y:S02]  /*140c0*/  @!P2 LEA.HI R7, R7, R7, RZ, 0x1 ;  /* 0x000000070707a211 */ /* 0x000fe400078f08ff */
[----:B------:R-:W-:Y:S02]  /*140d0*/  @!P1 LEA.HI R6, R6, R6, RZ, 0x1 ;  /* 0x0000000606069211 */ /* 0x000fe400078f08ff */
[----:B------:R-:W-:Y:S02]  /*140e0*/  @!P0 LEA.HI R0, R0, R0, RZ, 0x1 ;  /* 0x0000000000008211 */ /* 0x000fe400078f08ff */
[----:B------:R-:W-:Y:S02]  /*140f0*/  @!P2 LOP3.LUT R7, R7, 0xfffffffe, RZ, 0xc0, !PT ;  /* 0xfffffffe0707a812 */ /* 0x000fe400078ec0ff */
[----:B------:R-:W-:-:S03]  /*14100*/  @!P1 LOP3.LUT R21, R6, 0xfffffffe, RZ, 0xc0, !PT ;  /* 0xfffffffe06159812 */ /* 0x000fc600078ec0ff */
[--C-:B------:R-:W-:Y:S01]  /*14110*/  @!P2 IMAD.WIDE R6, R7, 0x4, R14.reuse ;  /* 0x000000040706a825 */ /* 0x100fe200078e020e */
[----:B------:R-:W-:Y:S02]  /*14120*/  @!P5 LEA.HI R4, R4, R4, RZ, 0x1 ;  /* 0x000000040404d211 */ /* 0x000fe400078f08ff */
[----:B-1----:R-:W-:Y:S01]  /*14130*/  IADD3 R18, R11, 0x40, RZ ;  /* 0x000000400b127810 */ /* 0x002fe20007ffe0ff */
[----:B------:R-:W-:Y:S01]  /*14140*/  @!P1 IMAD.WIDE R20, R21, 0x4, R14 ;  /* 0x0000000415149825 */ /* 0x000fe200078e020e */
[----:B------:R-:W-:Y:S02]  /*14150*/  @!P3 LOP3.LUT R19, R8, 0xfffffffe, RZ, 0xc0, !PT ;  /* 0xfffffffe0813b812 */ /* 0x000fe400078ec0ff */
[----:B------:R-:W-:Y:S02]  /*14160*/  ISETP.GE.AND P4, PT, R18, c[0x0][0x3c8], PT ;  /* 0x0000f20012007a0c */ /* 0x000fe40003f86270 */
[----:B------:R-:W-:Y:S02]  /*14170*/  IADD3 R8, R11, 0x50, RZ ;  /* 0x000000500b087810 */ /* 0x000fe40007ffe0ff */
[----:B--2---:R-:W-:-:S02]  /*14180*/  @!P0 LOP3.LUT R13, R0, 0xfffffffe, RZ, 0xc0, !PT ;  /* 0xfffffffe000d8812 */ /* 0x004fc400078ec0ff */
[----:B------:R-:W-:Y:S01]  /*14190*/  IADD3 R0, R11, 0x58, RZ ;  /* 0x000000580b007810 */ /* 0x000fe20007ffe0ff */
[----:B---3--:R-:W-:Y:S01]  /*141a0*/  @!P3 IMAD.WIDE R16, R19, 0x4, R14 ;  /* 0x000000041310b825 */ /* 0x008fe200078e020e */
[----:B------:R-:W-:-:S05]  /*141b0*/  IADD3 R19, R11, 0x48, RZ ;  /* 0x000000480b137810 */ /* 0x000fca0007ffe0ff */
[----:B------:R-:W-:Y:S01]  /*141c0*/  @!P4 LEA.HI R22, R18, R18, RZ, 0x1 ;  /* 0x000000121216c211 */ /* 0x000fe200078f08ff */
[----:B------:R-:W-:Y:S01]  /*141d0*/  @!P0 IMAD.WIDE R12, R13, 0x4, R14 ;  /* 0x000000040d0c8825 */ /* 0x000fe200078e020e */
[----:B------:R1:W-:Y:S01]  /*141e0*/  @!P3 ST.E.64 [R16.64], R148 ;  /* 0x000000941000b985 */ /* 0x0003e2000c101b12 */
[----:B------:R-:W-:Y:S02]  /*141f0*/  ISETP.GE.AND P3, PT, R19, c[0x0][0x3c8], PT ;  /* 0x0000f20013007a0c */ /* 0x000fe40003f66270 */
[----:B------:R-:W-:Y:S01]  /*14200*/  IADD3 R18, R11, 0x60, RZ ;  /* 0x000000600b127810 */ /* 0x000fe20007ffe0ff */
[----:B------:R2:W-:Y:S01]  /*14210*/  @!P2 ST.E.64 [R6.64], R144 ;  /* 0x000000900600a985 */ /* 0x0005e2000c101b12 */
[----:B------:R-:W-:-:S03]  /*14220*/  ISETP.GE.AND P2, PT, R8, c[0x0][0x3c8], PT ;  /* 0x0000f20008007a0c */ /* 0x000fc60003f46270 */
[----:B------:R3:W-:Y:S01]  /*14230*/  @!P1 ST.E.64 [R20.64], R140 ;  /* 0x0000008c14009985 */ /* 0x0007e2000c101b12 */
[----:B------:R-:W-:-:S03]  /*14240*/  ISETP.GE.AND P1, PT, R0, c[0x0][0x3c8], PT ;  /* 0x0000f20000007a0c */ /* 0x000fc60003f26270 */
[----:B------:R4:W-:Y:S01]  /*14250*/  @!P0 ST.E.64 [R12.64], R136 ;  /* 0x000000880c008985 */ /* 0x0009e2000c101b12 */
[----:B------:R-:W-:Y:S02]  /*14260*/  ISETP.GE.AND P0, PT, R18, c[0x0][0x3c8], PT ;  /* 0x0000f20012007a0c */ /* 0x000fe40003f06270 */
[----:B------:R-:W-:-:S03]  /*14270*/  @!P3 LEA.HI R19, R19, R19, RZ, 0x1 ;  /* 0x000000131313b211 */ /* 0x000fc600078f08ff */
[----:B------:R-:W-:Y:S02]  /*14280*/  @!P2 LEA.HI R8, R8, R8, RZ, 0x1 ;  /* 0x000000080808a211 */ /* 0x000fe400078f08ff */
[----:B------:R-:W-:Y:S02]  /*14290*/  @!P3 LOP3.LUT R19, R19, 0xfffffffe, RZ, 0xc0, !PT ;  /* 0xfffffffe1313b812 */ /* 0x000fe400078ec0ff */
[----:B------:R-:W-:-:S04]  /*142a0*/  @!P1 LEA.HI R0, R0, R0, RZ, 0x1 ;  /* 0x0000000000009211 */ /* 0x000fc800078f08ff */
[----:B------:R-:W-:Y:S02]  /*142b0*/  @!P0 LEA.HI R18, R18, R18, RZ, 0x1 ;  /* 0x0000001212128211 */ /* 0x000fe400078f08ff */
[----:B-1----:R-:W-:Y:S02]  /*142c0*/  @!P5 LOP3.LUT R17, R4, 0xfffffffe, RZ, 0xc0, !PT ;  /* 0xfffffffe0411d812 */ /* 0x002fe400078ec0ff */
[C---:B------:R-:W-:Y:S02]  /*142d0*/  IADD3 R4, R11.reuse, 0x68, RZ ;  /* 0x000000680b047810 */ /* 0x040fe40007ffe0ff */
[----:B--2---:R-:W-:Y:S02]  /*142e0*/  @!P4 LOP3.LUT R7, R22, 0xfffffffe, RZ, 0xc0, !PT ;  /* 0xfffffffe1607c812 */ /* 0x004fe400078ec0ff */
[----:B------:R-:W-:Y:S02]  /*142f0*/  IADD3 R16, R11, 0x70, RZ ;  /* 0x000000700b107810 */ /* 0x000fe40007ffe0ff */
[----:B---3--:R-:W-:Y:S01]  /*14300*/  @!P1 LOP3.LUT R21, R0, 0xfffffffe, RZ, 0xc0, !PT ;  /* 0xfffffffe00159812 */ /* 0x008fe200078ec0ff */
[----:B------:R-:W-:Y:S01]  /*14310*/  @!P4 IMAD.WIDE R6, R7, 0x4, R14 ;  /* 0x000000040706c825 */ /* 0x000fe200078e020e */
[----:B------:R-:W-:-:S02]  /*14320*/  IADD3 R22, R11, 0x78, RZ ;  /* 0x000000780b167810 */ /* 0x000fc40007ffe0ff */
[----:B------:R-:W-:Y:S01]  /*14330*/  IADD3 R0, R11, 0x90, RZ ;  /* 0x000000900b007810 */ /* 0x000fe20007ffe0ff */
[--C-:B----4-:R-:W-:Y:S01]  /*14340*/  @!P5 IMAD.WIDE R12, R17, 0x4, R14.reuse ;  /* 0x00000004110cd825 */ /* 0x110fe200078e020e */
[----:B------:R-:W-:Y:S02]  /*14350*/  @!P2 LOP3.LUT R17, R8, 0xfffffffe, RZ, 0xc0, !PT ;  /* 0xfffffffe0811a812 */ /* 0x000fe400078ec0ff */
[----:B------:R-:W-:Y:S01]  /*14360*/  IADD3 R8, R11, 0x88, RZ ;  /* 0x000000880b087810 */ /* 0x000fe20007ffe0ff */
[----:B------:R-:W-:Y:S01]  /*14370*/  @!P1 IMAD.WIDE R20, R21, 0x4, R14 ;  /* 0x0000000415149825 */ /* 0x000fe200078e020e */
[----:B------:R1:W-:Y:S01]  /*14380*/  @!P5 ST.E.64 [R12.64], R132 ;  /* 0x000000840c00d985 */ /* 0x0003e2000c101b12 */
[----:B------:R-:W-:-:S03]  /*14390*/  ISETP.GE.AND P5, PT, R4, c[0x0][0x3c8], PT ;  /* 0x0000f20004007a0c */ /* 0x000fc60003fa6270 */
[----:B------:R2:W-:Y:S01]  /*143a0*/  @!P4 ST.E.64 [R6.64], R36 ;  /* 0x000000240600c985 */ /* 0x0005e2000c101b12 */
[----:B------:R-:W-:-:S09]  /*143b0*/  ISETP.GE.AND P4, PT, R16, c[0x0][0x3c8], PT ;  /* 0x0000f20010007a0c */ /* 0x000fd20003f86270 */
[----:B------:R-:W-:-:S04]  /*143c0*/  @!P5 LEA.HI R4, R4, R4, RZ, 0x1 ;  /* 0x000000040404d211 */ /* 0x000fc800078f08ff */
[----:B------:R-:W-:Y:S02]  /*143d0*/  @!P4 LEA.HI R16, R16, R16, RZ, 0x1 ;  /* 0x000000101010c211 */ /* 0x000fe400078f08ff */
[----:B-1----:R-:W-:Y:S01]  /*143e0*/  @!P0 LOP3.LUT R13, R18, 0xfffffffe, RZ, 0xc0, !PT ;  /* 0xfffffffe120d8812 */ /* 0x002fe200078ec0ff */
[----:B--2---:R-:W-:-:S04]  /*143f0*/  @!P3 IMAD.WIDE R6, R19, 0x4, R14 ;  /* 0x000000041306b825 */ /* 0x004fc800078e020e */
[--C-:B------:R-:W-:Y:S01]  /*14400*/  @!P2 IMAD.WIDE R18, R17, 0x4, R14.reuse ;  /* 0x000000041112a825 */ /* 0x100fe200078e020e */
[----:B------:R1:W-:Y:S01]  /*14410*/  @!P3 ST.E.64 [R6.64], R40 ;  /* 0x000000280600b985 */ /* 0x0003e2000c101b12 */
[----:B------:R-:W-:Y:S02]  /*14420*/  IADD3 R17, R11, 0x80, RZ ;  /* 0x000000800b117810 */ /* 0x000fe40007ffe0ff */
[----:B------:R-:W-:Y:S01]  /*14430*/  @!P0 IMAD.WIDE R12, R13, 0x4, R14 ;  /* 0x000000040d0c8825 */ /* 0x000fe200078e020e */
[----:B------:R2:W-:Y:S01]  /*14440*/  @!P2 ST.E.64 [R18.64], R44 ;  /* 0x0000002c1200a985 */ /* 0x0005e2000c101b12 */
[----:B------:R-:W-:Y:S02]  /*14450*/  ISETP.GE.AND P3, PT, R22, c[0x0][0x3c8], PT ;  /* 0x0000f20016007a0c */ /* 0x000fe40003f66270 */
[----:B------:R-:W-:Y:S01]  /*14460*/  ISETP.GE.AND P2, PT, R17, c[0x0][0x3c8], PT ;  /* 0x0000f20011007a0c */ /* 0x000fe20003f46270 */
[----:B------:R3:W-:Y:S01]  /*14470*/  @!P1 ST.E.64 [R20.64], R48 ;  /* 0x0000003014009985 */ /* 0x0007e2000c101b12 */
[----:B------:R-:W-:-:S03]  /*14480*/  ISETP.GE.AND P1, PT, R8, c[0x0][0x3c8], PT ;  /* 0x0000f20008007a0c */ /* 0x000fc60003f26270 */
[----:B------:R4:W-:Y:S01]  /*14490*/  @!P0 ST.E.64 [R12.64], R52 ;  /* 0x000000340c008985 */ /* 0x0009e2000c101b12 */
[----:B------:R-:W-:-:S05]  /*144a0*/  ISETP.GE.AND P0, PT, R0, c[0x0][0x3c8], PT ;  /* 0x0000f20000007a0c */ /* 0x000fca0003f06270 */
[----:B------:R-:W-:Y:S02]  /*144b0*/  @!P3 LEA.HI R22, R22, R22, RZ, 0x1 ;  /* 0x000000161616b211 */ /* 0x000fe400078f08ff */
[----:B------:R-:W-:Y:S02]  /*144c0*/  @!P2 LEA.HI R17, R17, R17, RZ, 0x1 ;  /* 0x000000111111a211 */ /* 0x000fe400078f08ff */
[----:B------:R-:W-:Y:S02]  /*144d0*/  @!P1 LEA.HI R8, R8, R8, RZ, 0x1 ;  /* 0x0000000808089211 */ /* 0x000fe400078f08ff */
[----:B------:R-:W-:Y:S02]  /*144e0*/  @!P2 LOP3.LUT R17, R17, 0xfffffffe, RZ, 0xc0, !PT ;  /* 0xfffffffe1111a812 */ /* 0x000fe400078ec0ff */
[----:B------:R-:W-:Y:S02]  /*144f0*/  @!P0 LEA.HI R0, R0, R0, RZ, 0x1 ;  /* 0x0000000000008211 */ /* 0x000fe400078f08ff */
[----:B-1----:R-:W-:-:S02]  /*14500*/  @!P5 LOP3.LUT R7, R4, 0xfffffffe, RZ, 0xc0, !PT ;  /* 0xfffffffe0407d812 */ /* 0x002fc400078ec0ff */
[----:B------:R-:W-:Y:S02]  /*14510*/  IADD3 R4, R11, 0x98, RZ ;  /* 0x000000980b047810 */ /* 0x000fe40007ffe0ff */
[----:B--2---:R-:W-:Y:S01]  /*14520*/  @!P4 LOP3.LUT R19, R16, 0xfffffffe, RZ, 0xc0, !PT ;  /* 0xfffffffe1013c812 */ /* 0x004fe200078ec0ff */
[----:B------:R-:W-:Y:S01]  /*14530*/  @!P5 IMAD.WIDE R6, R7, 0x4, R14 ;  /* 0x000000040706d825 */ /* 0x000fe200078e020e */
[----:B---3--:R-:W-:-:S03]  /*14540*/  @!P1 LOP3.LUT R21, R8, 0xfffffffe, RZ, 0xc0, !PT ;  /* 0xfffffffe08159812 */ /* 0x008fc600078ec0ff */
[--C-:B------:R-:W-:Y:S01]  /*14550*/  @!P2 IMAD.WIDE R16, R17, 0x4, R14.reuse ;  /* 0x000000041110a825 */ /* 0x100fe200078e020e */
[----:B------:R1:W-:Y:S01]  /*14560*/  @!P5 ST.E.64 [R6.64], R56 ;  /* 0x000000380600d985 */ /* 0x0003e2000c101b12 */
[----:B------:R-:W-:Y:S02]  /*14570*/  ISETP.GE.AND P5, PT, R4, c[0x0][0x3c8], PT ;  /* 0x0000f20004007a0c */ /* 0x000fe40003fa6270 */
[----:B----4-:R-:W-:Y:S01]  /*14580*/  @!P4 IMAD.WIDE R12, R19, 0x4, R14 ;  /* 0x00000004130cc825 */ /* 0x010fe200078e020e */
[----:B------:R-:W-:Y:S02]  /*14590*/  @!P3 LOP3.LUT R19, R22, 0xfffffffe, RZ, 0xc0, !PT ;  /* 0xfffffffe1613b812 */ /* 0x000fe400078ec0ff */
[C---:B------:R-:W-:Y:S02]  /*145a0*/  IADD3 R8, R11.reuse, 0xa0, RZ ;  /* 0x000000a00b087810 */ /* 0x040fe40007ffe0ff */
[----:B------:R2:W-:Y:S01]  /*145b0*/  @!P4 ST.E.64 [R12.64], R60 ;  /* 0x0000003c0c00c985 */ /* 0x0005e2000c101b12 */
[----:B------:R-:W-:-:S02]  /*145c0*/  IADD3 R20, R11, 0xb0, RZ ;  /* 0x000000b00b147810 */ /* 0x000fc40007ffe0ff */
[----:B------:R-:W-:Y:S02]  /*145d0*/  ISETP.GE.AND P6, PT, R8, c[0x0][0x3c8], PT ;  /* 0x0000f20008007a0c */ /* 0x000fe40003fc6270 */
[----:B------:R-:W-:Y:S02]  /*145e0*/  IADD3 R22, R11, 0xc0, RZ ;  /* 0x000000c00b167810 */ /* 0x000fe40007ffe0ff */
[----:B------:R-:W-:-:S04]  /*145f0*/  @!P5 LEA.HI R4, R4, R4, RZ, 0x1 ;  /* 0x000000040404d211 */ /* 0x000fc800078f08ff */
[----:B------:R-:W-:Y:S02]  /*14600*/  @!P5 LOP3.LUT R23, R4, 0xfffffffe, RZ, 0xc0, !PT ;  /* 0xfffffffe0417d812 */ /* 0x000fe400078ec0ff */
[----:B------:R-:W-:-:S03]  /*14610*/  IADD3 R4, R11, 0xc8, RZ ;  /* 0x000000c80b047810 */ /* 0x000fc60007ffe0ff */
[----:B------:R-:W-:Y:S02]  /*14620*/  @!P6 LEA.HI R8, R8, R8, RZ, 0x1 ;  /* 0x000000080808e211 */ /* 0x000fe400078f08ff */
[----:B-1----:R-:W-:Y:S02]  /*14630*/  @!P0 LOP3.LUT R7, R0, 0xfffffffe, RZ, 0xc0, !PT ;  /* 0xfffffffe00078812 */ /* 0x002fe400078ec0ff */
[----:B------:R-:W-:-:S03]  /*14640*/  IADD3 R0, R11, 0xb8, RZ ;  /* 0x000000b80b007810 */ /* 0x000fc60007ffe0ff */
[----:B------:R-:W-:-:S04]  /*14650*/  @!P0 IMAD.WIDE R6, R7, 0x4, R14 ;  /* 0x0000000407068825 */ /* 0x000fc800078e020e */
[----:B--2---:R-:W-:-:S04]  /*14660*/  @!P3 IMAD.WIDE R12, R19, 0x4, R14 ;  /* 0x00000004130cb825 */ /* 0x004fc800078e020e */
[----:B------:R-:W-:Y:S01]  /*14670*/  @!P1 IMAD.WIDE R18, R21, 0x4, R14 ;  /* 0x0000000415129825 */ /* 0x000fe200078e020e */
[----:B------:R-:W-:Y:S01]  /*14680*/  IADD3 R21, R11, 0xa8, RZ ;  /* 0x000000a80b157810 */ /* 0x000fe20007ffe0ff */
[----:B------:R1:W-:Y:S01]  /*14690*/  @!P3 ST.E.64 [R12.64], R64 ;  /* 0x000000400c00b985 */ /* 0x0003e2000c101b12 */
[----:B------:R-:W-:Y:S02]  /*146a0*/  ISETP.GE.AND P3, PT, R20, c[0x0][0x3c8], PT ;  /* 0x0000f20014007a0c */ /* 0x000fe40003f66270 */
[----:B------:R-:W-:Y:S01]  /*146b0*/  ISETP.GE.AND P4, PT, R21, c[0x0][0x3c8], PT ;  /* 0x0000f20015007a0c */ /* 0x000fe20003f86270 */
[----:B------:R2:W-:Y:S01]  /*146c0*/  @!P2 ST.E.64 [R16.64], R68 ;  /* 0x000000441000a985 */ /* 0x0005e2000c101b12 */
[----:B------:R-:W-:-:S03]  /*146d0*/  ISETP.GE.AND P2, PT, R0, c[0x0][0x3c8], PT ;  /* 0x0000f20000007a0c */ /* 0x000fc60003f46270 */
[----:B------:R3:W-:Y:S01]  /*146e0*/  @!P1 ST.E.64 [R18.64], R72 ;  /* 0x0000004812009985 */ /* 0x0007e2000c101b12 */
[----:B------:R-:W-:-:S03]  /*146f0*/  ISETP.GE.AND P1, PT, R22, c[0x0][0x3c8], PT ;  /* 0x0000f20016007a0c */ /* 0x000fc60003f26270 */
[----:B------:R4:W-:Y:S01]  /*14700*/  @!P0 ST.E.64 [R6.64], R76 ;  /* 0x0000004c06008985 */ /* 0x0009e2000c101b12 */
[----:B------:R-:W-:Y:S02]  /*14710*/  ISETP.GE.AND P0, PT, R4, c[0x0][0x3c8], PT ;  /* 0x0000f20004007a0c */ /* 0x000fe40003f06270 */
[----:B------:R-:W-:Y:S02]  /*14720*/  @!P3 LEA.HI R20, R20, R20, RZ, 0x1 ;  /* 0x000000141414b211 */ /* 0x000fe400078f08ff */
[----:B------:R-:W-:Y:S02]  /*14730*/  @!P4 LEA.HI R21, R21, R21, RZ, 0x1 ;  /* 0x000000151515c211 */ /* 0x000fe400078f08ff */
[----:B------:R-:W-:Y:S02]  /*14740*/  @!P2 LEA.HI R0, R0, R0, RZ, 0x1 ;  /* 0x000000000000a211 */ /* 0x000fe400078f08ff */
[----:B------:R-:W-:Y:S02]  /*14750*/  @!P4 LOP3.LUT R21, R21, 0xfffffffe, RZ, 0xc0, !PT ;  /* 0xfffffffe1515c812 */ /* 0x000fe400078ec0ff */
[----:B------:R-:W-:-:S03]  /*14760*/  @!P1 LEA.HI R22, R22, R22, RZ, 0x1 ;  /* 0x0000001616169211 */ /* 0x000fc600078f08ff */
[----:B------:R-:W-:Y:S01]  /*14770*/  @!P0 LEA.HI R4, R4, R4, RZ, 0x1 ;  /* 0x0000000404048211 */ /* 0x000fe200078f08ff */
[--C-:B-1----:R-:W-:Y:S01]  /*14780*/  @!P5 IMAD.WIDE R12, R23, 0x4, R14.reuse ;  /* 0x00000004170cd825 */ /* 0x102fe200078e020e */
[----:B------:R-:W-:Y:S02]  /*14790*/  IADD3 R23, R11, 0xe0, RZ ;  /* 0x000000e00b177810 */ /* 0x000fe40007ffe0ff */
[----:B--2---:R-:W-:Y:S02]  /*147a0*/  @!P3 LOP3.LUT R17, R20, 0xfffffffe, RZ, 0xc0, !PT ;  /* 0xfffffffe1411b812 */ /* 0x004fe400078ec0ff */
[----:B------:R1:W-:Y:S01]  /*147b0*/  @!P5 ST.E.64 [R12.64], R80 ;  /* 0x000000500c00d985 */ /* 0x0003e2000c101b12 */
[----:B------:R-:W-:Y:S01]  /*147c0*/  @!P4 IMAD.WIDE R20, R21, 0x4, R14 ;  /* 0x000000041514c825 */ /* 0x000fe200078e020e */
[----:B---3--:R-:W-:-:S03]  /*147d0*/  @!P1 LOP3.LUT R19, R22, 0xfffffffe, RZ, 0xc0, !PT ;  /* 0xfffffffe16139812 */ /* 0x008fc600078ec0ff */
[--C-:B------:R-:W-:Y:S01]  /*147e0*/  @!P3 IMAD.WIDE R16, R17, 0x4, R14.reuse ;  /* 0x000000041110b825 */ /* 0x100fe200078e020e */
[----:B------:R-:W-:Y:S02]  /*147f0*/  IADD3 R22, R11, 0xe8, RZ ;  /* 0x000000e80b167810 */ /* 0x000fe40007ffe0ff */
[----:B----4-:R-:W-:Y:S01]  /*14800*/  @!P6 LOP3.LUT R7, R8, 0xfffffffe, RZ, 0xc0, !PT ;  /* 0xfffffffe0807e812 */ /* 0x010fe200078ec0ff */
[----:B------:R-:W-:Y:S01]  /*14810*/  @!P1 IMAD.WIDE R18, R19, 0x4, R14 ;  /* 0x0000000413129825 */ /* 0x000fe200078e020e */
[----:B------:R-:W-:-:S03]  /*14820*/  IADD3 R8, R11, 0xf8, RZ ;  /* 0x000000f80b087810 */ /* 0x000fc60007ffe0ff */
[----:B------:R-:W-:-:S05]  /*14830*/  @!P6 IMAD.WIDE R6, R7, 0x4, R14 ;  /* 0x000000040706e825 */ /* 0x000fca00078e020e */
[----:B------:R2:W-:Y:S04]  /*14840*/  @!P6 ST.E.64 [R6.64], R84 ;  /* 0x000000540600e985 */ /* 0x0005e8000c101b12 */
[----:B------:R3:W-:Y:S04]  /*14850*/  @!P4 ST.E.64 [R20.64], R88 ;  /* 0x000000581400c985 */ /* 0x0007e8000c101b12 */
[----:B------:R-:W-:Y:S01]  /*14860*/  @!P3 ST.E.64 [R16.64], R92 ;  /* 0x0000005c1000b985 */ /* 0x000fe2000c101b12 */
[----:B------:R-:W-:Y:S02]  /*14870*/  ISETP.GE.AND P3, PT, R23, c[0x0][0x3c8], PT ;  /* 0x0000f20017007a0c */ /* 0x000fe40003f66270 */
[----:B-1----:R-:W-:-:S02]  /*14880*/  @!P2 LOP3.LUT R13, R0, 0xfffffffe, RZ, 0xc0, !PT ;  /* 0xfffffffe000da812 */ /* 0x002fc400078ec0ff */
[----:B------:R-:W-:-:S03]  /*14890*/  IADD3 R0, R11, 0xd0, RZ ;  /* 0x000000d00b007810 */ /* 0x000fc60007ffe0ff */
[----:B------:R-:W-:Y:S01]  /*148a0*/  @!P2 IMAD.WIDE R12, R13, 0x4, R14 ;  /* 0x000000040d0ca825 */ /* 0x000fe200078e020e */
[----:B------:R-:W-:-:S04]  /*148b0*/  ISETP.GE.AND P5, PT, R0, c[0x0][0x3c8], PT ;  /* 0x0000f20000007a0c */ /* 0x000fc80003fa6270 */
[----:B------:R1:W-:Y:S01]  /*148c0*/  @!P2 ST.E.64 [R12.64], R96 ;  /* 0x000000600c00a985 */ /* 0x0003e2000c101b12 */
[----:B------:R-:W-:Y:S02]  /*148d0*/  ISETP.GE.AND P2, PT, R22, c[0x0][0x3c8], PT ;  /* 0x0000f20016007a0c */ /* 0x000fe40003f46270 */
[----:B------:R-:W-:Y:S01]  /*148e0*/  @!P3 LEA.HI R23, R23, R23, RZ, 0x1 ;  /* 0x000000171717b211 */ /* 0x000fe200078f08ff */
[----:B------:R4:W-:Y:S03]  /*148f0*/  @!P1 ST.E.64 [R18.64], R100 ;  /* 0x0000006412009985 */ /* 0x0009e6000c101b12 */
[----:B------:R-:W-:Y:S02]  /*14900*/  @!P3 LOP3.LUT R23, R23, 0xfffffffe, RZ, 0xc0, !PT ;  /* 0xfffffffe1717b812 */ /* 0x000fe400078ec0ff */
[----:B--2---:R-:W-:Y:S02]  /*14910*/  @!P0 LOP3.LUT R7, R4, 0xfffffffe, RZ, 0xc0, !PT ;  /* 0xfffffffe04078812 */ /* 0x004fe400078ec0ff */
[----:B------:R-:W-:-:S02]  /*14920*/  IADD3 R4, R11, 0xd8, RZ ;  /* 0x000000d80b047810 */ /* 0x000fc40007ffe0ff */
[----:B---3--:R-:W-:Y:S01]  /*14930*/  IADD3 R20, R11, 0xf0, RZ ;  /* 0x000000f00b147810 */ /* 0x008fe20007ffe0ff */
[----:B------:R-:W-:Y:S01]  /*14940*/  @!P0 IMAD.WIDE R6, R7, 0x4, R14 ;  /* 0x0000000407068825 */ /* 0x000fe200078e020e */
[----:B------:R-:W-:Y:S02]  /*14950*/  ISETP.GE.AND P4, PT, R4, c[0x0][0x3c8], PT ;  /* 0x0000f20004007a0c */ /* 0x000fe40003f86270 */
[----:B------:R-:W-:Y:S02]  /*14960*/  ISETP.GE.AND P1, PT, R20, c[0x0][0x3c8], PT ;  /* 0x0000f20014007a0c */ /* 0x000fe40003f26270 */
[----:B------:R2:W-:Y:S01]  /*14970*/  @!P0 ST.E.64 [R6.64], R104 ;  /* 0x0000006806008985 */ /* 0x0005e2000c101b12 */
[----:B------:R-:W-:Y:S02]  /*14980*/  ISETP.GE.AND P0, PT, R8, c[0x0][0x3c8], PT ;  /* 0x0000f20008007a0c */ /* 0x000fe40003f06270 */
[----:B------:R-:W-:Y:S02]  /*14990*/  @!P5 LEA.HI R0, R0, R0, RZ, 0x1 ;  /* 0x000000000000d211 */ /* 0x000fe400078f08ff */
[----:B------:R-:W-:-:S04]  /*149a0*/  @!P2 LEA.HI R22, R22, R22, RZ, 0x1 ;  /* 0x000000161616a211 */ /* 0x000fc800078f08ff */
[----:B------:R-:W-:Y:S02]  /*149b0*/  @!P4 LEA.HI R4, R4, R4, RZ, 0x1 ;  /* 0x000000040404c211 */ /* 0x000fe400078f08ff */
[----:B------:R-:W-:Y:S02]  /*149c0*/  @!P1 LEA.HI R20, R20, R20, RZ, 0x1 ;  /* 0x0000001414149211 */ /* 0x000fe400078f08ff */
[----:B-1----:R-:W-:Y:S02]  /*149d0*/  @!P4 LOP3.LUT R13, R4, 0xfffffffe, RZ, 0xc0, !PT ;  /* 0xfffffffe040dc812 */ /* 0x002fe400078ec0ff */
[----:B------:R-:W-:Y:S02]  /*149e0*/  @!P0 LEA.HI R8, R8, R8, RZ, 0x1 ;  /* 0x0000000808088211 */ /* 0x000fe400078f08ff */
[----:B------:R-:W-:Y:S01]  /*149f0*/  @!P2 LOP3.LUT R17, R22, 0xfffffffe, RZ, 0xc0, !PT ;  /* 0xfffffffe1611a812 */ /* 0x000fe200078ec0ff */
[----:B------:R-:W-:Y:S01]  /*14a00*/  @!P4 IMAD.WIDE R12, R13, 0x4, R14 ;  /* 0x000000040d0cc825 */ /* 0x000fe200078e020e */
[----:B----4-:R-:W-:-:S02]  /*14a10*/  @!P1 LOP3.LUT R19, R20, 0xfffffffe, RZ, 0xc0, !PT ;  /* 0xfffffffe14139812 */ /* 0x010fc400078ec0ff */
[----:B------:R-:W-:Y:S01]  /*14a20*/  @!P0 LOP3.LUT R21, R8, 0xfffffffe, RZ, 0xc0, !PT ;  /* 0xfffffffe08158812 */ /* 0x000fe200078ec0ff */
[----:B------:R-:W-:-:S04]  /*14a30*/  @!P3 IMAD.WIDE R22, R23, 0x4, R14 ;  /* 0x000000041716b825 */ /* 0x000fc800078e020e */
[----:B------:R-:W-:Y:S01]  /*14a40*/  @!P2 IMAD.WIDE R16, R17, 0x4, R14 ;  /* 0x000000041110a825 */ /* 0x000fe200078e020e */
[----:B--2---:R-:W-:-:S03]  /*14a50*/  @!P5 LOP3.LUT R7, R0, 0xfffffffe, RZ, 0xc0, !PT ;  /* 0xfffffffe0007d812 */ /* 0x004fc600078ec0ff */
[----:B------:R-:W-:-:S04]  /*14a60*/  @!P1 IMAD.WIDE R18, R19, 0x4, R14 ;  /* 0x0000000413129825 */ /* 0x000fc800078e020e */
[----:B------:R-:W-:-:S04]  /*14a70*/  @!P5 IMAD.WIDE R6, R7, 0x4, R14 ;  /* 0x000000040706d825 */ /* 0x000fc800078e020e */
[----:B------:R-:W-:Y:S01]  /*14a80*/  @!P0 IMAD.WIDE R14, R21, 0x4, R14 ;  /* 0x00000004150e8825 */ /* 0x000fe200078e020e */
[----:B------:R1:W-:Y:S04]  /*14a90*/  @!P5 ST.E.64 [R6.64], R108 ;  /* 0x0000006c0600d985 */ /* 0x0003e8000c101b12 */
[----:B------:R1:W-:Y:S04]  /*14aa0*/  @!P4 ST.E.64 [R12.64], R112 ;  /* 0x000000700c00c985 */ /* 0x0003e8000c101b12 */
[----:B------:R1:W-:Y:S04]  /*14ab0*/  @!P3 ST.E.64 [R22.64], R116 ;  /* 0x000000741600b985 */ /* 0x0003e8000c101b12 */
[----:B------:R1:W-:Y:S04]  /*14ac0*/  @!P2 ST.E.64 [R16.64], R120 ;  /* 0x000000781000a985 */ /* 0x0003e8000c101b12 */
[----:B------:R1:W-:Y:S04]  /*14ad0*/  @!P1 ST.E.64 [R18.64], R124 ;  /* 0x0000007c12009985 */ /* 0x0003e8000c101b12 */
[----:B------:R1:W-:Y:S02]  /*14ae0*/  @!P0 ST.E.64 [R14.64], R128 ;  /* 0x000000800e008985 */ /* 0x0003e4000c101b12 */
.L_x_2017:
[----:B------:R-:W-:Y:S05]  /*14af0*/  BSYNC B0 ;  /* 0x0000000000007941 */ /* 0x000fea0003800000 */
.L_x_2016:
[----:B------:R-:W-:Y:S01]  /*14b00*/  ISETP.NE.AND P0, PT, R5, RZ, PT ;  /* 0x000000ff0500720c */ /* 0x000fe20003f05270 */
[----:B-1----:R1:W3:Y:S04]  /*14b10*/  SHFL.IDX PT, R13, R10, 0x1, 0x1c1f ;  /* 0x003c1f000a0d7f89 */ /* 0x0022e800000e0000 */
[----:B------:R1:W4:Y:S08]  /*14b20*/  SHFL.IDX PT, R12, R9, 0x1, 0x1c1f ;  /* 0x003c1f00090c7f89 */ /* 0x00033000000e0000 */
        /* <DEDUP_REMOVED lines=12> */
[--C-:B-1-34-:R-:W-:Y:S01]  /*14bf0*/  @!P2 IMAD.WIDE R8, R11, 0x4, R12.reuse ;  /* 0x000000040b08a825 */ /* 0x11afe200078e020c */
[----:B------:R-:W-:Y:S02]  /*14c00*/  @!P1 LOP3.LUT R6, R6, 0xfffffffe, RZ, 0xc0, !PT ;  /* 0xfffffffe06069812 */ /* 0x000fe400078ec0ff */
[----:B------:R-:W-:Y:S02]  /*14c10*/  @!P0 LOP3.LUT R5, R5, 0xfffffffe, RZ, 0xc0, !PT ;  /* 0xfffffffe05058812 */ /* 0x000fe400078ec0ff */
[C---:B------:R-:W-:Y:S01]  /*14c20*/  IADD3 R18, R11.reuse, 0x28, RZ ;  /* 0x000000280b127810 */ /* 0x040fe20007ffe0ff */
[--C-:B------:R-:W-:Y:S01]  /*14c30*/  @!P1 IMAD.WIDE R6, R6, 0x4, R12.reuse ;  /* 0x0000000406069825 */ /* 0x100fe200078e020c */
[C---:B------:R-:W-:Y:S01]  /*14c40*/  IADD3 R17, R11.reuse, 0x30, RZ ;  /* 0x000000300b117810 */ /* 0x040fe20007ffe0ff */
[----:B------:R1:W-:Y:S01]  /*14c50*/  @!P2 ST.E.64 [R8.64], R162 ;  /* 0x000000a20800a985 */ /* 0x0003e2000c101b12 */
[----:B------:R-:W-:Y:S01]  /*14c60*/  IADD3 R16, R11, 0x38, RZ ;  /* 0x000000380b107810 */ /* 0x000fe20007ffe0ff */
[----:B--2---:R-:W-:Y:S01]  /*14c70*/  @!P0 IMAD.WIDE R14, R5, 0x4, R12 ;  /* 0x00000004050e8825 */ /* 0x004fe200078e020c */
[C---:B------:R-:W-:Y:S01]  /*14c80*/  IADD3 R10, R11.reuse, 0x40, RZ ;  /* 0x000000400b0a7810 */ /* 0x040fe20007ffe0ff */
[----:B------:R2:W-:Y:S01]  /*14c90*/  @!P1 ST.E.64 [R6.64], R158 ;  /* 0x0000009e06009985 */ /* 0x0005e2000c101b12 */
[----:B------:R-:W-:-:S02]  /*14ca0*/  IADD3 R5, R11, 0x48, RZ ;  /* 0x000000480b057810 */ /* 0x000fc40007ffe0ff */
[----:B------:R-:W-:Y:S01]  /*14cb0*/  ISETP.GE.AND P4, PT, R18, c[0x0][0x3c8], PT ;  /* 0x0000f20012007a0c */ /* 0x000fe20003f86270 */
[----:B------:R3:W-:Y:S01]  /*14cc0*/  @!P0 ST.E.64 [R14.64], R154 ;  /* 0x0000009a0e008985 */ /* 0x0007e2000c101b12 */
[----:B------:R-:W-:Y:S02]  /*14cd0*/  ISETP.GE.AND P3, PT, R17, c[0x0][0x3c8], PT ;  /* 0x0000f20011007a0c */ /* 0x000fe40003f66270 */
[----:B------:R-:W-:Y:S02]  /*14ce0*/  ISETP.GE.AND P2, PT, R16, c[0x0][0x3c8], PT ;  /* 0x0000f20010007a0c */ /* 0x000fe40003f46270 */
[----:B------:R-:W-:Y:S02]  /*14cf0*/  ISETP.GE.AND P1, PT, R10, c[0x0][0x3c8], PT ;  /* 0x0000f2000a007a0c */ /* 0x000fe40003f26270 */
[----:B------:R-:W-:Y:S02]  /*14d00*/  @!P6 LEA.HI R4, R4, R4, RZ, 0x1 ;  /* 0x000000040404e211 */ /* 0x000fe400078f08ff */
[----:B------:R-:W-:-:S02]  /*14d10*/  ISETP.GE.AND P0, PT, R5, c[0x0][0x3c8], PT ;  /* 0x0000f20005007a0c */ /* 0x000fc40003f06270 */
[----:B------:R-:W-:Y:S02]  /*14d20*/  @!P5 LEA.HI R0, R0, R0, RZ, 0x1 ;  /* 0x000000000000d211 */ /* 0x000fe400078f08ff */
[----:B------:R-:W-:Y:S02]  /*14d30*/  @!P4 LEA.HI R18, R18, R18, RZ, 0x1 ;  /* 0x000000121212c211 */ /* 0x000fe400078f08ff */
[----:B------:R-:W-:Y:S02]  /*14d40*/  @!P3 LEA.HI R17, R17, R17, RZ, 0x1 ;  /* 0x000000111111b211 */ /* 0x000fe400078f08ff */
[----:B------:R-:W-:Y:S02]  /*14d50*/  @!P2 LEA.HI R16, R16, R16, RZ, 0x1 ;  /* 0x000000101010a211 */ /* 0x000fe400078f08ff */
[----:B------:R-:W-:Y:S02]  /*14d60*/  @!P1 LEA.HI R10, R10, R10, RZ, 0x1 ;  /* 0x0000000a0a0a9211 */ /* 0x000fe400078f08ff */
[----:B-1----:R-:W-:-:S02]  /*14d70*/  @!P5 LOP3.LUT R9, R0, 0xfffffffe, RZ, 0xc0, !PT ;  /* 0xfffffffe0009d812 */ /* 0x002fc400078ec0ff */
[----:B------:R-:W-:Y:S02]  /*14d80*/  IADD3 R0, R11, 0x58, RZ ;  /* 0x000000580b007810 */ /* 0x000fe40007ffe0ff */
[----:B--2---:R-:W-:Y:S01]  /*14d90*/  @!P6 LOP3.LUT R7, R4, 0xfffffffe, RZ, 0xc0, !PT ;  /* 0xfffffffe0407e812 */ /* 0x004fe200078ec0ff */
[--C-:B------:R-:W-:Y:S01]  /*14da0*/  @!P5 IMAD.WIDE R8, R9, 0x4, R12.reuse ;  /* 0x000000040908d825 */ /* 0x100fe200078e020c */
[----:B------:R-:W-:Y:S02]  /*14db0*/  IADD3 R4, R11, 0x50, RZ ;  /* 0x000000500b047810 */ /* 0x000fe40007ffe0ff */
[----:B------:R-:W-:Y:S01]  /*14dc0*/  @!P0 LEA.HI R5, R5, R5, RZ, 0x1 ;  /* 0x0000000505058211 */ /* 0x000fe200078f08ff */
[----:B------:R-:W-:Y:S01]  /*14dd0*/  @!P6 IMAD.WIDE R6, R7, 0x4, R12 ;  /* 0x000000040706e825 */ /* 0x000fe200078e020c */
[----:B---3--:R-:W-:Y:S02]  /*14de0*/  @!P4 LOP3.LUT R15, R18, 0xfffffffe, RZ, 0xc0, !PT ;  /* 0xfffffffe120fc812 */ /* 0x008fe400078ec0ff */
[----:B------:R-:W-:-:S02]  /*14df0*/  @!P3 LOP3.LUT R17, R17, 0xfffffffe, RZ, 0xc0, !PT ;  /* 0xfffffffe1111b812 */ /* 0x000fc400078ec0ff */
[----:B------:R1:W-:Y:S01]  /*14e00*/  @!P6 ST.E.64 [R6.64], R150 ;  /* 0x000000960600e985 */ /* 0x0003e2000c101b12 */
[----:B------:R-:W-:Y:S01]  /*14e10*/  ISETP.GE.AND P6, PT, R4, c[0x0][0x3c8], PT ;  /* 0x0000f20004007a0c */ /* 0x000fe20003fc6270 */
[--C-:B------:R-:W-:Y:S01]  /*14e20*/  @!P4 IMAD.WIDE R14, R15, 0x4, R12.reuse ;  /* 0x000000040f0ec825 */ /* 0x100fe200078e020c */
[----:B------:R-:W-:Y:S01]  /*14e30*/  @!P0 LOP3.LUT R5, R5, 0xfffffffe, RZ, 0xc0, !PT ;  /* 0xfffffffe05058812 */ /* 0x000fe200078ec0ff */
[----:B------:R2:W-:Y:S01]  /*14e40*/  @!P5 ST.E.64 [R8.64], R146 ;  /* 0x000000920800d985 */ /* 0x0005e2000c101b12 */
[----:B------:R-:W-:Y:S02]  /*14e50*/  ISETP.GE.AND P5, PT, R0, c[0x0][0x3c8], PT ;  /* 0x0000f20000007a0c */ /* 0x000fe40003fa6270 */
[----:B------:R-:W-:Y:S01]  /*14e60*/  IADD3 R22, R11, 0x60, RZ ;  /* 0x000000600b167810 */ /* 0x000fe20007ffe0ff */
[----:B------:R-:W-:Y:S01]  /*14e70*/  @!P0 IMAD.WIDE R18, R5, 0x4, R12 ;  /* 0x0000000405128825 */ /* 0x000fe200078e020c */
[C---:B------:R-:W-:Y:S01]  /*14e80*/  IADD3 R21, R11.reuse, 0x68, RZ ;  /* 0x000000680b157810 */ /* 0x040fe20007ffe0ff */
[----:B------:R3:W-:Y:S01]  /*14e90*/  @!P4 ST.E.64 [R14.64], R142 ;  /* 0x0000008e0e00c985 */ /* 0x0007e2000c101b12 */
[----:B------:R-:W-:-:S02]  /*14ea0*/  IADD3 R20, R11, 0x70, RZ ;  /* 0x000000700b147810 */ /* 0x000fc40007ffe0ff */
[----:B------:R-:W-:Y:S02]  /*14eb0*/  IADD3 R5, R11, 0x80, RZ ;  /* 0x000000800b057810 */ /* 0x000fe40007ffe0ff */
[----:B------:R-:W-:Y:S02]  /*14ec0*/  ISETP.GE.AND P4, PT, R22, c[0x0][0x3c8], PT ;  /* 0x0000f20016007a0c */ /* 0x000fe40003f86270 */
[----:B------:R-:W-:Y:S02]  /*14ed0*/  @!P6 LEA.HI R4, R4, R4, RZ, 0x1 ;  /* 0x000000040404e211 */ /* 0x000fe400078f08ff */
[----:B------:R-:W-:-:S09]  /*14ee0*/  @!P5 LEA.HI R0, R0, R0, RZ, 0x1 ;  /* 0x000000000000d211 */ /* 0x000fd200078f08ff */
[----:B------:R-:W-:Y:S02]  /*14ef0*/  @!P4 LEA.HI R22, R22, R22, RZ, 0x1 ;  /* 0x000000161616c211 */ /* 0x000fe400078f08ff */
[----:B-1----:R-:W-:Y:S01]  /*14f00*/  @!P2 LOP3.LUT R7, R16, 0xfffffffe, RZ, 0xc0, !PT ;  /* 0xfffffffe1007a812 */ /* 0x002fe200078ec0ff */
[----:B------:R-:W-:Y:S01]  /*14f10*/  @!P3 IMAD.WIDE R16, R17, 0x4, R12 ;  /* 0x000000041110b825 */ /* 0x000fe200078e020c */
[----:B--2---:R-:W-:-:S03]  /*14f20*/  @!P1 LOP3.LUT R9, R10, 0xfffffffe, RZ, 0xc0, !PT ;  /* 0xfffffffe0a099812 */ /* 0x004fc600078ec0ff */
[--C-:B------:R-:W-:Y:S01]  /*14f30*/  @!P2 IMAD.WIDE R6, R7, 0x4, R12.reuse ;  /* 0x000000040706a825 */ /* 0x100fe200078e020c */
[----:B------:R-:W-:Y:S01]  /*14f40*/  IADD3 R10, R11, 0x78, RZ ;  /* 0x000000780b0a7810 */ /* 0x000fe20007ffe0ff */
[----:B------:R1:W-:Y:S01]  /*14f50*/  @!P3 ST.E.64 [R16.64], R138 ;  /* 0x0000008a1000b985 */ /* 0x0003e2000c101b12 */
[----:B------:R-:W-:Y:S01]  /*14f60*/  ISETP.GE.AND P3, PT, R21, c[0x0][0x3c8], PT ;  /* 0x0000f20015007a0c */ /* 0x000fe20003f66270 */
[--C-:B------:R-:W-:Y:S01]  /*14f70*/  @!P1 IMAD.WIDE R8, R9, 0x4, R12.reuse ;  /* 0x0000000409089825 */ /* 0x100fe200078e020c */
[----:B---3--:R-:W-:Y:S01]  /*14f80*/  @!P4 LOP3.LUT R15, R22, 0xfffffffe, RZ, 0xc0, !PT ;  /* 0xfffffffe160fc812 */ /* 0x008fe200078ec0ff */
[----:B------:R2:W-:Y:S01]  /*14f90*/  @!P2 ST.E.64 [R6.64], R134 ;  /* 0x000000860600a985 */ /* 0x0005e2000c101b12 */
[----:B------:R-:W-:Y:S02]  /*14fa0*/  ISETP.GE.AND P2, PT, R20, c[0x0][0x3c8], PT ;  /* 0x0000f20014007a0c */ /* 0x000fe40003f46270 */
[----:B------:R-:W-:Y:S01]  /*14fb0*/  IADD3 R22, R11, 0x98, RZ ;  /* 0x000000980b167810 */ /* 0x000fe20007ffe0ff */
[----:B------:R3:W-:Y:S01]  /*14fc0*/  @!P1 ST.E.64 [R8.64], R38 ;  /* 0x0000002608009985 */ /* 0x0007e2000c101b12 */
[----:B------:R-:W-:Y:S01]  /*14fd0*/  ISETP.GE.AND P1, PT, R10, c[0x0][0x3c8], PT ;  /* 0x0000f2000a007a0c */ /* 0x000fe20003f26270 */
[----:B------:R-:W-:-:S02]  /*14fe0*/  @!P4 IMAD.WIDE R14, R15, 0x4, R12 ;  /* 0x000000040f0ec825 */ /* 0x000fc400078e020c */
[----:B------:R4:W-:Y:S01]  /*14ff0*/  @!P0 ST.E.64 [R18.64], R42 ;  /* 0x0000002a12008985 */ /* 0x0009e2000c101b12 */
[----:B------:R-:W-:Y:S02]  /*15000*/  ISETP.GE.AND P0, PT, R5, c[0x0][0x3c8], PT ;  /* 0x0000f20005007a0c */ /* 0x000fe40003f06270 */
[----:B------:R-:W-:-:S03]  /*15010*/  @!P3 LEA.HI R21, R21, R21, RZ, 0x1 ;  /* 0x000000151515b211 */ /* 0x000fc600078f08ff */
[----:B------:R-:W-:Y:S02]  /*15020*/  @!P2 LEA.HI R20, R20, R20, RZ, 0x1 ;  /* 0x000000141414a211 */ /* 0x000fe400078f08ff */
[----:B------:R-:W-:Y:S02]  /*15030*/  @!P3 LOP3.LUT R21, R21, 0xfffffffe, RZ, 0xc0, !PT ;  /* 0xfffffffe1515b812 */ /* 0x000fe400078ec0ff */
[----:B------:R-:W-:-:S04]  /*15040*/  @!P1 LEA.HI R10, R10, R10, RZ, 0x1 ;  /* 0x0000000a0a0a9211 */ /* 0x000fc800078f08ff */
[----:B------:R-:W-:Y:S01]  /*15050*/  @!P0 LEA.HI R5, R5, R5, RZ, 0x1 ;  /* 0x0000000505058211 */ /* 0x000fe200078f08ff */
[----:B-1----:R-:W-:-:S03]  /*15060*/  @!P3 IMAD.WIDE R16, R21, 0x4, R12 ;  /* 0x000000041510b825 */ /* 0x002fc600078e020c */
[----:B------:R-:W-:Y:S02]  /*15070*/  @!P0 LOP3.LUT R5, R5, 0xfffffffe, RZ, 0xc0, !PT ;  /* 0xfffffffe05058812 */ /* 0x000fe400078ec0ff */
[C---:B------:R-:W-:Y:S02]  /*15080*/  IADD3 R21, R11.reuse, 0xa0, RZ ;  /* 0x000000a00b157810 */ /* 0x040fe40007ffe0ff */
[----:B--2---:R-:W-:Y:S02]  /*15090*/  @!P6 LOP3.LUT R7, R4, 0xfffffffe, RZ, 0xc0, !PT ;  /* 0xfffffffe0407e812 */ /* 0x004fe400078ec0ff */
[----:B------:R-:W-:Y:S02]  /*150a0*/  IADD3 R4, R11, 0x88, RZ ;  /* 0x000000880b047810 */ /* 0x000fe40007ffe0ff */
[----:B---3--:R-:W-:Y:S01]  /*150b0*/  @!P5 LOP3.LUT R9, R0, 0xfffffffe, RZ, 0xc0, !PT ;  /* 0xfffffffe0009d812 */ /* 0x008fe200078ec0ff */
[----:B------:R-:W-:Y:S01]  /*150c0*/  @!P6 IMAD.WIDE R6, R7, 0x4, R12 ;  /* 0x000000040706e825 */ /* 0x000fe200078e020c */
[----:B------:R-:W-:-:S03]  /*150d0*/  IADD3 R0, R11, 0x90, RZ ;  /* 0x000000900b007810 */ /* 0x000fc60007ffe0ff */
[--C-:B------:R-:W-:Y:S01]  /*150e0*/  @!P5 IMAD.WIDE R8, R9, 0x4, R12.reuse ;  /* 0x000000040908d825 */ /* 0x100fe200078e020c */
[----:B------:R1:W-:Y:S01]  /*150f0*/  @!P6 ST.E.64 [R6.64], R46 ;  /* 0x0000002e0600e985 */ /* 0x0003e2000c101b12 */
[----:B------:R-:W-:Y:S02]  /*15100*/  ISETP.GE.AND P6, PT, R4, c[0x0][0x3c8], PT ;  /* 0x0000f20004007a0c */ /* 0x000fe40003fc6270 */
[----:B----4-:R-:W-:Y:S01]  /*15110*/  @!P0 IMAD.WIDE R18, R5, 0x4, R12 ;  /* 0x0000000405128825 */ /* 0x010fe200078e020c */
[----:B------:R2:W-:Y:S01]  /*15120*/  @!P5 ST.E.64 [R8.64], R50 ;  /* 0x000000320800d985 */ /* 0x0005e2000c101b12 */
[----:B------:R-:W-:Y:S02]  /*15130*/  ISETP.GE.AND P5, PT, R0, c[0x0][0x3c8], PT ;  /* 0x0000f20000007a0c */ /* 0x000fe40003fa6270 */
[----:B------:R-:W-:Y:S01]  /*15140*/  IADD3 R5, R11, 0xb8, RZ ;  /* 0x000000b80b057810 */ /* 0x000fe20007ffe0ff */
[----:B------:R3:W-:Y:S01]  /*15150*/  @!P4 ST.E.64 [R14.64], R54 ;  /* 0x000000360e00c985 */ /* 0x0007e2000c101b12 */
[----:B------:R-:W-:-:S03]  /*15160*/  ISETP.GE.AND P4, PT, R22, c[0x0][0x3c8], PT ;  /* 0x0000f20016007a0c */ /* 0x000fc60003f86270 */
[----:B------:R4:W-:Y:S01]  /*15170*/  @!P3 ST.E.64 [R16.64], R58 ;  /* 0x0000003a1000b985 */ /* 0x0009e2000c101b12 */
[----:B------:R-:W-:Y:S02]  /*15180*/  ISETP.GE.AND P3, PT, R21, c[0x0][0x3c8], PT ;  /* 0x0000f20015007a0c */ /* 0x000fe40003f66270 */
[----:B------:R-:W-:-:S03]  /*15190*/  @!P6 LEA.HI R4, R4, R4, RZ, 0x1 ;  /* 0x000000040404e211 */ /* 0x000fc600078f08ff */
[----:B------:R-:W-:-:S04]  /*151a0*/  @!P5 LEA.HI R0, R0, R0, RZ, 0x1 ;  /* 0x000000000000d211 */ /* 0x000fc800078f08ff */
[----:B------:R-:W-:-:S04]  /*151b0*/  @!P4 LEA.HI R22, R22, R22, RZ, 0x1 ;  /* 0x000000161616c211 */ /* 0x000fc800078f08ff */
[----:B------:R-:W-:Y:S02]  /*151c0*/  @!P3 LEA.HI R21, R21, R21, RZ, 0x1 ;  /* 0x000000151515b211 */ /* 0x000fe400078f08ff */
[----:B-1----:R-:W-:Y:S02]  /*151d0*/  @!P2 LOP3.LUT R7, R20, 0xfffffffe, RZ, 0xc0, !PT ;  /* 0xfffffffe1407a812 */ /* 0x002fe400078ec0ff */
[----:B------:R-:W-:Y:S02]  /*151e0*/  IADD3 R20, R11, 0xa8, RZ ;  /* 0x000000a80b147810 */ /* 0x000fe40007ffe0ff */
[----:B--2---:R-:W-:Y:S01]  /*151f0*/  @!P1 LOP3.LUT R9, R10, 0xfffffffe, RZ, 0xc0, !PT ;  /* 0xfffffffe0a099812 */ /* 0x004fe200078ec0ff */
[--C-:B------:R-:W-:Y:S01]  /*15200*/  @!P2 IMAD.WIDE R6, R7, 0x4, R12.reuse ;  /* 0x000000040706a825 */ /* 0x100fe200078e020c */
[----:B------:R-:W-:Y:S02]  /*15210*/  IADD3 R10, R11, 0xb0, RZ ;  /* 0x000000b00b0a7810 */ /* 0x000fe40007ffe0ff */
[----:B---3--:R-:W-:Y:S01]  /*15220*/  @!P4 LOP3.LUT R15, R22, 0xfffffffe, RZ, 0xc0, !PT ;  /* 0xfffffffe160fc812 */ /* 0x008fe200078ec0ff */
[----:B------:R-:W-:Y:S01]  /*15230*/  @!P1 IMAD.WIDE R8, R9, 0x4, R12 ;  /* 0x0000000409089825 */ /* 0x000fe200078e020c */
[----:B------:R1:W-:Y:S01]  /*15240*/  @!P2 ST.E.64 [R6.64], R62 ;  /* 0x0000003e0600a985 */ /* 0x0003e2000c101b12 */
[----:B------:R-:W-:-:S02]  /*15250*/  ISETP.GE.AND P2, PT, R20, c[0x0][0x3c8], PT ;  /* 0x0000f20014007a0c */ /* 0x000fc40003f46270 */
[----:B------:R-:W-:Y:S01]  /*15260*/  @!P3 LOP3.LUT R21, R21, 0xfffffffe, RZ, 0xc0, !PT ;  /* 0xfffffffe1515b812 */ /* 0x000fe200078ec0ff */
[----:B------:R2:W-:Y:S01]  /*15270*/  @!P1 ST.E.64 [R8.64], R66 ;  /* 0x0000004208009985 */ /* 0x0005e2000c101b12 */
[----:B------:R-:W-:Y:S01]  /*15280*/  ISETP.GE.AND P1, PT, R10, c[0x0][0x3c8], PT ;  /* 0x0000f2000a007a0c */ /* 0x000fe20003f26270 */
[--C-:B------:R-:W-:Y:S01]  /*15290*/  @!P4 IMAD.WIDE R14, R15, 0x4, R12.reuse ;  /* 0x000000040f0ec825 */ /* 0x100fe200078e020c */
[----:B------:R-:W-:Y:S01]  /*152a0*/  IADD3 R22, R11, 0xd0, RZ ;  /* 0x000000d00b167810 */ /* 0x000fe20007ffe0ff */
[----:B------:R3:W-:Y:S01]  /*152b0*/  @!P0 ST.E.64 [R18.64], R70 ;  /* 0x0000004612008985 */ /* 0x0007e2000c101b12 */
[----:B------:R-:W-:Y:S01]  /*152c0*/  ISETP.GE.AND P0, PT, R5, c[0x0][0x3c8], PT ;  /* 0x0000f20005007a0c */ /* 0x000fe20003f06270 */
[----:B----4-:R-:W-:Y:S01]  /*152d0*/  @!P3 IMAD.WIDE R16, R21, 0x4, R12 ;  /* 0x000000041510b825 */ /* 0x010fe200078e020c */
[----:B------:R-:W-:-:S03]  /*152e0*/  IADD3 R21, R11, 0xd8, RZ ;  /* 0x000000d80b157810 */ /* 0x000fc60007ffe0ff */
[----:B------:R-:W-:-:S04]  /*152f0*/  @!P2 LEA.HI R20, R20, R20, RZ, 0x1 ;  /* 0x000000141414a211 */ /* 0x000fc800078f08ff */
[----:B------:R-:W-:-:S04]  /*15300*/  @!P1 LEA.HI R10, R10, R10, RZ, 0x1 ;  /* 0x0000000a0a0a9211 */ /* 0x000fc800078f08ff */
[----:B------:R-:W-:-:S04]  /*15310*/  @!P0 LEA.HI R5, R5, R5, RZ, 0x1 ;  /* 0x0000000505058211 */ /* 0x000fc800078f08ff */
[----:B------:R-:W-:Y:S02]  /*15320*/  @!P0 LOP3.LUT R5, R5, 0xfffffffe, RZ, 0xc0, !PT ;  /* 0xfffffffe05058812 */ /* 0x000fe400078ec0ff */
[----:B-1----:R-:W-:Y:S02]  /*15330*/  @!P6 LOP3.LUT R7, R4, 0xfffffffe, RZ, 0xc0, !PT ;  /* 0xfffffffe0407e812 */ /* 0x002fe400078ec0ff */
[----:B------:R-:W-:Y:S02]  /*15340*/  IADD3 R4, R11, 0xc0, RZ ;  /* 0x000000c00b047810 */ /* 0x000fe40007ffe0ff */
[----:B--2---:R-:W-:Y:S01]  /*15350*/  @!P5 LOP3.LUT R9, R0, 0xfffffffe, RZ, 0xc0, !PT ;  /* 0xfffffffe0009d812 */ /* 0x004fe200078ec0ff */
[----:B------:R-:W-:Y:S01]  /*15360*/  @!P6 IMAD.WIDE R6, R7, 0x4, R12 ;  /* 0x000000040706e825 */ /* 0x000fe200078e020c */
[----:B------:R-:W-:-:S03]  /*15370*/  IADD3 R0, R11, 0xc8, RZ ;  /* 0x000000c80b007810 */ /* 0x000fc60007ffe0ff */
[--C-:B------:R-:W-:Y:S01]  /*15380*/  @!P5 IMAD.WIDE R8, R9, 0x4, R12.reuse ;  /* 0x000000040908d825 */ /* 0x100fe200078e020c */
[----:B------:R1:W-:Y:S01]  /*15390*/  @!P6 ST.E.64 [R6.64], R74 ;  /* 0x0000004a0600e985 */ /* 0x0003e2000c101b12 */
[----:B------:R-:W-:Y:S02]  /*153a0*/  ISETP.GE.AND P6, PT, R4, c[0x0][0x3c8], PT ;  /* 0x0000f20004007a0c */ /* 0x000fe40003fc6270 */
[----:B---3--:R-:W-:Y:S01]  /*153b0*/  @!P0 IMAD.WIDE R18, R5, 0x4, R12 ;  /* 0x0000000405128825 */ /* 0x008fe200078e020c */
        /* <DEDUP_REMOVED lines=20> */
[----:B------:R-:W-:Y:S01]  /*15500*/  @!P6 IMAD.WIDE R2, R3, 0x4, R12 ;  /* 0x000000040302e825 */ /* 0x000fe200078e020c */
[----:B------:R2:W-:Y:S01]  /*15510*/  @!P1 ST.E.64 [R8.64], R94 ;  /* 0x0000005e08009985 */ /* 0x0005e2000c101b12 */
[----:B------:R-:W-:Y:S02]  /*15520*/  ISETP.GE.AND P1, PT, R10, c[0x0][0x3c8], PT ;  /* 0x0000f2000a007a0c */ /* 0x000fe40003f26270 */
[----:B------:R-:W-:Y:S01]  /*15530*/  @!P3 LOP3.LUT R21, R21, 0xfffffffe, RZ, 0xc0, !PT ;  /* 0xfffffffe1515b812 */ /* 0x000fe200078ec0ff */
[----:B------:R-:W-:Y:S01]  /*15540*/  @!P0 ST.E.64 [R18.64], R98 ;  /* 0x0000006212008985 */ /* 0x000fe2000c101b12 */
[----:B------:R-:W-:Y:S02]  /*15550*/  ISETP.GE.AND P0, PT, R5, c[0x0][0x3c8], PT ;  /* 0x0000f20005007a0c */ /* 0x000fe40003f06270 */
[----:B------:R-:W-:Y:S01]  /*15560*/  IADD3 R11, R11, 0xf8, RZ ;  /* 0x000000f80b0b7810 */ /* 0x000fe20007ffe0ff */
[----:B------:R3:W-:Y:S02]  /*15570*/  @!P6 ST.E.64 [R2.64], R102 ;  /* 0x000000660200e985 */ /* 0x0007e4000c101b12 */
[----:B------:R-:W-:-:S04]  /*15580*/  @!P2 LEA.HI R20, R20, R20, RZ, 0x1 ;  /* 0x000000141414a211 */ /* 0x000fc800078f08ff */
[----:B------:R-:W-:Y:S02]  /*15590*/  @!P1 LEA.HI R10, R10, R10, RZ, 0x1 ;  /* 0x0000000a0a0a9211 */ /* 0x000fe400078f08ff */
[----:B------:R-:W-:Y:S02]  /*155a0*/  @!P2 LOP3.LUT R15, R20, 0xfffffffe, RZ, 0xc0, !PT ;  /* 0xfffffffe140fa812 */ /* 0x000fe400078ec0ff */
[----:B------:R-:W-:Y:S02]  /*155b0*/  @!P0 LEA.HI R5, R5, R5, RZ, 0x1 ;  /* 0x0000000505058211 */ /* 0x000fe400078f08ff */
[----:B----4-:R-:W-:Y:S02]  /*155c0*/  @!P1 LOP3.LUT R17, R10, 0xfffffffe, RZ, 0xc0, !PT ;  /* 0xfffffffe0a119812 */ /* 0x010fe400078ec0ff */
[----:B------:R-:W-:Y:S02]  /*155d0*/  @!P0 LOP3.LUT R5, R5, 0xfffffffe, RZ, 0xc0, !PT ;  /* 0xfffffffe05058812 */ /* 0x000fe400078ec0ff */
[----:B-1----:R-:W-:-:S03]  /*155e0*/  @!P5 LOP3.LUT R7, R0, 0xfffffffe, RZ, 0xc0, !PT ;  /* 0xfffffffe0007d812 */ /* 0x002fc600078ec0ff */
[----:B------:R-:W-:Y:S01]  /*155f0*/  @!P0 IMAD.WIDE R4, R5, 0x4, R12 ;  /* 0x0000000405048825 */ /* 0x000fe200078e020c */
[----:B--2---:R-:W-:-:S03]  /*15600*/  @!P4 LOP3.LUT R9, R22, 0xfffffffe, RZ, 0xc0, !PT ;  /* 0xfffffffe1609c812 */ /* 0x004fc600078ec0ff */
[----:B------:R-:W-:-:S05]  /*15610*/  @!P5 IMAD.WIDE R6, R7, 0x4, R12 ;  /* 0x000000040706d825 */ /* 0x000fca00078e020c */
[----:B------:R1:W-:Y:S01]  /*15620*/  @!P5 ST.E.64 [R6.64], R106 ;  /* 0x0000006a0600d985 */ /* 0x0003e2000c101b12 */
[----:B---3--:R-:W-:-:S04]  /*15630*/  @!P4 IMAD.WIDE R2, R9, 0x4, R12 ;  /* 0x000000040902c825 */ /* 0x008fc800078e020c */
[--C-:B------:R-:W-:Y:S01]  /*15640*/  @!P2 IMAD.WIDE R8, R15, 0x4, R12.reuse ;  /* 0x000000040f08a825 */ /* 0x100fe200078e020c */
[----:B------:R2:W-:Y:S03]  /*15650*/  @!P4 ST.E.64 [R2.64], R110 ;  /* 0x0000006e0200c985 */ /* 0x0005e6000c101b12 */
[----:B------:R-:W-:-:S04]  /*15660*/  @!P1 IMAD.WIDE R14, R17, 0x4, R12 ;  /* 0x00000004110e9825 */ /* 0x000fc800078e020c */
[----:B-1----:R-:W-:-:S05]  /*15670*/  @!P3 IMAD.WIDE R6, R21, 0x4, R12 ;  /* 0x000000041506b825 */ /* 0x002fca00078e020c */
[----:B------:R2:W-:Y:S04]  /*15680*/  @!P3 ST.E.64 [R6.64], R114 ;  /* 0x000000720600b985 */ /* 0x0005e8000c101b12 */
[----:B------:R2:W-:Y:S04]  /*15690*/  @!P2 ST.E.64 [R8.64], R118 ;  /* 0x000000760800a985 */ /* 0x0005e8000c101b12 */
[----:B------:R2:W-:Y:S04]  /*156a0*/  @!P1 ST.E.64 [R14.64], R122 ;  /* 0x0000007a0e009985 */ /* 0x0005e8000c101b12 */
[----:B------:R2:W-:Y:S01]  /*156b0*/  @!P0 ST.E.64 [R4.64], R126 ;  /* 0x0000007e04008985 */ /* 0x0005e2000c101b12 */
[----:B------:R-:W-:-:S13]  /*156c0*/  ISETP.GE.AND P0, PT, R11, c[0x0][0x3c8], PT ;  /* 0x0000f2000b007a0c */ /* 0x000fda0003f06270 */
[----:B------:R-:W-:Y:S05]  /*156d0*/  @P0 EXIT ;  /* 0x000000000000094d */ /* 0x000fea0003800000 */
[----:B--2---:R-:W-:-:S04]  /*156e0*/  LEA.HI R3, R11, R11, RZ, 0x1 ;  /* 0x0000000b0b037211 */ /* 0x004fc800078f08ff */
[----:B------:R-:W-:-:S05]  /*156f0*/  LOP3.LUT R3, R3, 0xfffffffe, RZ, 0xc0, !PT ;  /* 0xfffffffe03037812 */ /* 0x000fca00078ec0ff */
[----:B------:R-:W-:-:S05]  /*15700*/  IMAD.WIDE R12, R3, 0x4, R12 ;  /* 0x00000004030c7825 */ /* 0x000fca00078e020c */
[----:B------:R-:W-:Y:S01]  /*15710*/  ST.E.64 [R12.64], R130 ;  /* 0x000000820c007985 */ /* 0x000fe2000c101b12 */
[----:B------:R-:W-:Y:S05]  /*15720*/  EXIT ;  /* 0x000000000000794d */ /* 0x000fea0003800000 */
.L_x_2015:
        /* <DEDUP_REMOVED lines=26> */
[----:B------:R-:W-:Y:S01]  /*158d0*/  IMAD.WIDE.U32 R8, R5, c[0x0][0x4d8], R8 ;  /* 0x0001360005087a25 */ /* 0x000fe200078e0008 */
[----:B------:R-:W-:-:S03]  /*158e0*/  IADD3 R4, -R6, RZ, RZ ;  /* 0x000000ff06047210 */ /* 0x000fc60007ffe1ff */
[----:B------:R-:W-:Y:S02]  /*158f0*/  IMAD R0, R0, c[0x0][0x4d8], RZ ;  /* 0x0001360000007a24 */ /* 0x000fe400078e02ff */
[----:B---3--:R-:W-:Y:S02]  /*15900*/  IMAD R2, R2, c[0x0][0x550], R3 ;  /* 0x0001540002027a24 */ /* 0x008fe400078e0203 */
[----:B------:R-:W-:Y:S02]  /*15910*/  IMAD R0, R5, c[0x0][0x4dc], R0 ;  /* 0x0001370005007a24 */ /* 0x000fe400078e0200 */
[----:B------:R-:W-:Y:S01]  /*15920*/  IMAD R4, R4, c[0x0][0x4e8], R7 ;  /* 0x00013a0004047a24 */ /* 0x000fe200078e0207 */
[----:B------:R-:W-:Y:S01]  /*15930*/  SHF.R.S32.HI R3, RZ, 0x1f, R2 ;  /* 0x0000001fff037819 */ /* 0x000fe20000011402 */
[----:B------:R-:W-:Y:S01]  /*15940*/  IMAD.IADD R9, R0, 0x1, R9 ;  /* 0x0000000100097824 */ /* 0x000fe200078e0209 */
[----:B------:R-:W-:-:S03]  /*15950*/  SHF.R.S32.HI R0, RZ, 0x1f, R6 ;  /* 0x0000001fff007819 */ /* 0x000fc60000011406 */
[----:B------:R-:W-:Y:S02]  /*15960*/  IMAD R3, R3, c[0x0][0x4e0], RZ ;  /* 0x0001380003037a24 */ /* 0x000fe400078e02ff */
        /* <DEDUP_REMOVED lines=14> */
.L_x_2018:
        /* <DEDUP_REMOVED lines=11> */
.L_x_3275:


//--------------------- .text._ZN7cutlass13device_kernelIN5flash19enable_sm80_to_sm89INS1_16FlashAttnFwdSm80INS1_25CollectiveMainloopFwdSm80ILi8ELi1ELb0EN4cute5tupleIJNS5_1CILi128EEENS7_ILi64EEENS7_ILi256EEEEEELi256ENS_6half_tEfNS_4arch4Sm80ELb0ELb1ELb1ELb1ELb1ELb0ELb1ELb1EEENS1_21CollectiveEpilogueFwdINS6_IJS8_SA_S9_EEENS6_IJNS7_ILi1EEESI_SI_EEESC_SE_Li256ELb1ELb1ELb1ELb0EEENS1_36VarlenDynamicPersistentTileSchedulerILi128ELi64ELi256ELi256ELb1ELb1ELb0ELb1ELb0ELb1EEEEEEEEEvNT_6ParamsE --------------------------
	.section	.text._ZN7cutlass13device_kernelIN5flash19enable_sm80_to_sm89INS1_16FlashAttnFwdSm80INS1_25CollectiveMainloopFwdSm80ILi8ELi1ELb0EN4cute5tupleIJNS5_1CILi128EEENS7_ILi64EEENS7_ILi256EEEEEELi256ENS_6half_tEfNS_4arch4Sm80ELb0ELb1ELb1ELb1ELb1ELb0ELb1ELb1EEENS1_21CollectiveEpilogueFwdINS6_IJS8_SA_S9_EEENS6_IJNS7_ILi1EEESI_SI_EEESC_SE_Li256ELb1ELb1ELb1ELb0EEENS1_36VarlenDynamicPersistentTileSchedulerILi128ELi64ELi256ELi256ELb1ELb1ELb0ELb1ELb0ELb1EEEEEEEEEvNT_6ParamsE,"ax",@progbits
	.sectioninfo	@"SHI_REGISTERS=255"
	.align	128
.text._ZN7cutlass13device_kernelIN5flash19enable_sm80_to_sm89INS1_16FlashAttnFwdSm80INS1_25CollectiveMainloopFwdSm80ILi8ELi1ELb0EN4cute5tupleIJNS5_1CILi128EEENS7_ILi64EEENS7_ILi256EEEEEELi256ENS_6half_tEfNS_4arch4Sm80ELb0ELb1ELb1ELb1ELb1ELb0ELb1ELb1EEENS1_21CollectiveEpilogueFwdINS6_IJS8_SA_S9_EEENS6_IJNS7_ILi1EEESI_SI_EEESC_SE_Li256ELb1ELb1ELb1ELb0EEENS1_36VarlenDynamicPersistentTileSchedulerILi128ELi64ELi256ELi256ELb1ELb1ELb0ELb1ELb0ELb1EEEEEEEEEvNT_6ParamsE:
        .type           _ZN7cutlass13device_kernelIN5flash19enable_sm80_to_sm89INS1_16FlashAttnFwdSm80INS1_25CollectiveMainloopFwdSm80ILi8ELi1ELb0EN4cute5tupleIJNS5_1CILi128EEENS7_ILi64EEENS7_ILi256EEEEEELi256ENS_6half_tEfNS_4arch4Sm80ELb0ELb1ELb1ELb1ELb1ELb0ELb1ELb1EEENS1_21CollectiveEpilogueFwdINS6_IJS8_SA_S9_EEENS6_IJNS7_ILi1EEESI_SI_EEESC_SE_Li256ELb1ELb1ELb1ELb0EEENS1_36VarlenDynamicPersistentTileSchedulerILi128ELi64ELi256ELi256ELb1ELb1ELb0ELb1ELb0ELb1EEEEEEEEEvNT_6ParamsE,@function
        .size           _ZN7cutlass13device_kernelIN5flash19enable_sm80_to_sm89INS1_16FlashAttnFwdSm80INS1_25CollectiveMainloopFwdSm80ILi8ELi1ELb0EN4cute5tupleIJNS5_1CILi128EEENS7_ILi64EEENS7_ILi256EEEEEELi256ENS_6half_tEfNS_4arch4Sm80ELb0ELb1ELb1ELb1ELb1ELb0ELb1ELb1EEENS1_21CollectiveEpilogueFwdINS6_IJS8_SA_S9_EEENS6_IJNS7_ILi1EEESI_SI_EEESC_SE_Li256ELb1ELb1ELb1ELb0EEENS1_36VarlenDynamicPersistentTileSchedulerILi128ELi64ELi256ELi256ELb1ELb1ELb0ELb1ELb0ELb1EEEEEEEEEvNT_6ParamsE,(.L_x_3276 - _ZN7cutlass13device_kernelIN5flash19enable_sm80_to_sm89INS1_16FlashAttnFwdSm80INS1_25CollectiveMainloopFwdSm80ILi8ELi1ELb0EN4cute5tupleIJNS5_1CILi128EEENS7_ILi64EEENS7_ILi256EEEEEELi256ENS_6half_tEfNS_4arch4Sm80ELb0ELb1ELb1ELb1ELb1ELb0ELb1ELb1EEENS1_21CollectiveEpilogueFwdINS6_IJS8_SA_S9_EEENS6_IJNS7_ILi1EEESI_SI_EEESC_SE_Li256ELb1ELb1ELb1ELb0EEENS1_36VarlenDynamicPersistentTileSchedulerILi128ELi64ELi256ELi256ELb1ELb1ELb0ELb1ELb0ELb1EEEEEEEEEvNT_6ParamsE)
        .other          _ZN7cutlass13device_kernelIN5flash19enable_sm80_to_sm89INS1_16FlashAttnFwdSm80INS1_25CollectiveMainloopFwdSm80ILi8ELi1ELb0EN4cute5tupleIJNS5_1CILi128EEENS7_ILi64EEENS7_ILi256EEEEEELi256ENS_6half_tEfNS_4arch4Sm80ELb0ELb1ELb1ELb1ELb1ELb0ELb1ELb1EEENS1_21CollectiveEpilogueFwdINS6_IJS8_SA_S9_EEENS6_IJNS7_ILi1EEESI_SI_EEESC_SE_Li256ELb1ELb1ELb1ELb0EEENS1_36VarlenDynamicPersistentTileSchedulerILi128ELi64ELi256ELi256ELb1ELb1ELb0ELb1ELb0ELb1EEEEEEEEEvNT_6ParamsE,@"STO_CUDA_ENTRY STV_DEFAULT"
_ZN7cutlass13device_kernelIN5flash19enable_sm80_to_sm89INS1_16FlashAttnFwdSm80INS1_25CollectiveMainloopFwdSm80ILi8ELi1ELb0EN4cute5tupleIJNS5_1CILi128EEENS7_ILi64EEENS7_ILi256EEEEEELi256ENS_6half_tEfNS_4arch4Sm80ELb0ELb1ELb1ELb1ELb1ELb0ELb1ELb1EEENS1_21CollectiveEpilogueFwdINS6_IJS8_SA_S9_EEENS6_IJNS7_ILi1EEESI_SI_EEESC_SE_Li256ELb1ELb1ELb1ELb0EEENS1_36VarlenDynamicPersistentTileSchedulerILi128ELi64ELi256ELi256ELb1ELb1ELb0ELb1ELb0ELb1EEEEEEEEEvNT_6ParamsE:
        /* <DEDUP_REMOVED lines=52> */
.L_x_2024:
        /* <DEDUP_REMOVED lines=16> */
.L_x_2200:
        /* <DEDUP_REMOVED lines=16> */
.L_x_2201:
[----:B---3--:R-:W-:-:S05]  /*0540*/  IMAD R0, R0, c[0x0][0x538], RZ ;  /* 0x00014e0000007a24 */ /* 0x008fca00078e02ff */
[----:B------:R-:W-:-:S04]  /*0550*/  IADD3 R6, R0, R6, RZ ;  /* 0x0000000600067210 */ /* 0x000fc80007ffe0ff */
[----:B------:R-:W-:-:S13]  /*0560*/  ISETP.GT.AND P0, PT, R6, UR4, PT ;  /* 0x0000000406007c0c */ /* 0x000fda000bf04270 */
[----:B-12---:R-:W-:Y:S05]  /*0570*/  @!P0 BRA `(.L_x_2024) ;  /* 0xfffffdc000008947 */ /* 0x006fea000383ffff */
.L_x_2020:
[----:B------:R-:W-:-:S05]  /*0580*/  IADD3 R10, -R0, R6, RZ ;  /* 0x00000006000a7210 */ /* 0x000fca0007ffe1ff */
[----:B------:R-:W-:-:S05]  /*0590*/  IMAD R0, R4, c[0x0][0x538], R10 ;  /* 0x00014e0004007a24 */ /* 0x000fca00078e020a */
[----:B------:R-:W-:Y:S01]  /*05a0*/  ISETP.GT.AND P0, PT, R0, UR4, PT ;  /* 0x0000000400007c0c */ /* 0x000fe2000bf04270 */
[----:B------:R-:W-:-:S12]  /*05b0*/  BRA.DIV ~URZ, `(.L_x_2025) ;  /* 0x00019f727f007947 */ /* 0x000fd8000b800000 */
[----:B------:R-:W-:-:S04]  /*05c0*/  VOTE.ANY R6, PT, !P0 ;  /* 0x0000000000067806 */ /* 0x000fc800040e0100 */
.L_x_2202:
[----:B------:R-:W1:Y:S02]  /*05d0*/  POPC R0, R6 ;  /* 0x0000000600007309 */ /* 0x000e640000000000 */
[----:B-12---:R-:W-:Y:S01]  /*05e0*/  IADD3 R251, R0, R7, RZ ;  /* 0x0000000700fb7210 */ /* 0x006fe20007ffe0ff */
[----:B------:R-:W-:Y:S05]  /*05f0*/  BRA.DIV ~URZ, `(.L_x_2026) ;  /* 0x00019f827f007947 */ /* 0x000fea000b800000 */
[----:B------:R1:W2:Y:S01]  /*0600*/  SHFL.IDX PT, R12, R9, R0, 0x1f ;  /* 0x00001f00090c7589 */ /* 0x0002a200000e0000 */
[----:B------:R-:W-:-:S03]  /*0610*/  MOV R5, RZ ;  /* 0x000000ff00057202 */ /* 0x000fc60000000f00 */
[----:B------:R1:W3:Y:S04]  /*0620*/  SHFL.IDX PT, R9, R8, R0, 0x1f ;  /* 0x00001f0008097589 */ /* 0x0002e800000e0000 */
.L_x_2203:
[----:B------:R-:W-:Y:S01]  /*0630*/  ISETP.NE.AND P0, PT, R6, RZ, PT ;  /* 0x000000ff0600720c */ /* 0x000fe20003f05270 */
[----:B------:R-:W-:-:S12]  /*0640*/  BSSY B0, `(.L_x_2027) ;  /* 0x0000005000007945 */ /* 0x000fd80003800000 */
[----:B------:R-:W-:Y:S05]  /*0650*/  @!P0 BRA `(.L_x_2028) ;  /* 0x0000003000008947 */ /* 0x000fea0003800000 */
[----:B-1----:R-:W-:Y:S01]  /*0660*/  IADD3 R0, R0, -0x1, RZ ;  /* 0xffffffff00007810 */ /* 0x002fe20007ffe0ff */
[----:B------:R-:W-:Y:S05]  /*0670*/  BRA.DIV ~URZ, `(.L_x_2029) ;  /* 0x00019fe27f007947 */ /* 0x000fea000b800000 */
[----:B------:R1:W4:Y:S02]  /*0680*/  SHFL.IDX PT, R5, R4, R0, 0x1f ;  /* 0x00001f0004057589 */ /* 0x00032400000e0000 */
.L_x_2028:
[----:B------:R-:W-:Y:S05]  /*0690*/  BSYNC B0 ;  /* 0x0000000000007941 */ /* 0x000fea0003800000 */
.L_x_2027:
[----:B---3--:R-:W-:Y:S01]  /*06a0*/  ISETP.NE.AND P0, PT, R9, 0x1, PT ;  /* 0x000000010900780c */ /* 0x008fe20003f05270 */
[----:B----4-:R-:W-:Y:S01]  /*06b0*/  IMAD R248, R5, c[0x0][0x538], R10 ;  /* 0x00014e0005f87a24 */ /* 0x010fe200078e020a */
[----:B------:R-:W-:Y:S04]  /*06c0*/  BSSY B0, `(.L_x_2030) ;  /* 0x0000085000007945 */ /* 0x000fe80003800000 */
[----:B------:R-:W-:-:S07]  /*06d0*/  IADD3 R11, -R248, UR4, RZ ;  /* 0x00000004f80b7c10 */ /* 0x000fce000fffe1ff */
[----:B------:R-:W-:Y:S05]  /*06e0*/  @!P0 BRA `(.L_x_2031) ;  /* 0x000003e000008947 */ /* 0x000fea0003800000 */
[-C--:B-12---:R-:W-:Y:S02]  /*06f0*/  IABS R0, R12.reuse ;  /* 0x0000000c00007213 */ /* 0x086fe40000000000 */
        /* <DEDUP_REMOVED lines=61> */
.L_x_2031:
[----:B------:R-:W-:-:S04]  /*0ad0*/  IMAD.MOV.U32 R2, RZ, RZ, 0x4 ;  /* 0x00000004ff027424 */ /* 0x000fc800078e00ff */
[----:B------:R-:W-:-:S05]  /*0ae0*/  IMAD.WIDE R2, R251, R2, c[0x0][0x590] ;  /* 0x00016400fb027625 */ /* 0x000fca00078e0202 */
[----:B------:R-:W3:Y:S02]  /*0af0*/  LDG.E R7, [R2.64] ;  /* 0x0000000602077981 */ /* 0x000ee4000c1e1900 */
[----:B-123--:R-:W-:-:S05]  /*0b00*/  IMAD R9, R7, R12, RZ ;  /* 0x0000000c07097224 */ /* 0x00efca00078e02ff */
        /* <DEDUP_REMOVED lines=64> */
.L_x_2032:
[----:B------:R-:W-:Y:S05]  /*0f10*/  BSYNC B0 ;  /* 0x0000000000007941 */ /* 0x000fea0003800000 */
.L_x_2030:
[----:B------:R-:W-:-:S04]  /*0f20*/  LOP3.LUT R0, RZ, R0, RZ, 0x33, !PT ;  /* 0x00000000ff007212 */ /* 0x000fc800078e33ff */
[----:B------:R-:W-:Y:S01]  /*0f30*/  IADD3 R249, R0, R12, RZ ;  /* 0x0000000c00f97210 */ /* 0x000fe20007ffe0ff */
[----:B------:R-:W-:Y:S05]  /*0f40*/  BRA `(.L_x_2033) ;  /* 0x0000004000007947 */ /* 0x000fea0003800000 */
.L_x_2021:
[----:B--2---:R-:W-:Y:S01]  /*0f50*/  IMAD.MOV.U32 R249, RZ, RZ, RZ ;  /* 0x000000fffff97224 */ /* 0x004fe200078e00ff */
[----:B------:R-:W-:Y:S01]  /*0f60*/  MOV R250, RZ ;  /* 0x000000ff00fa7202 */ /* 0x000fe20000000f00 */
[----:B------:R-:W-:Y:S01]  /*0f70*/  IMAD.U32 R248, RZ, RZ, UR4 ;  /* 0x00000004fff87e24 */ /* 0x000fe2000f8e00ff */
[----:B------:R-:W-:Y:S02]  /*0f80*/  MOV R251, c[0x0][0x53c] ;  /* 0x00014f0000fb7a02 */ /* 0x000fe40000000f00 */
.L_x_2033:
[----:B------:R-:W-:Y:S01]  /*0f90*/  ISETP.NE.AND P0, PT, R13, RZ, PT ;  /* 0x000000ff0d00720c */ /* 0x000fe20003f05270 */
[----:B------:R-:W-:-:S12]  /*0fa0*/  WARPSYNC 0xffffffff ;  /* 0xffffffff00007948 */ /* 0x000fd80003800000 */
[----:B------:R1:W-:Y:S04]  /*0fb0*/  @!P0 STS.128 [0x20100], R248 ;  /* 0x020100f8ff008388 */ /* 0x0003e80000000c00 */
[----:B------:R-:W-:Y:S06]  /*0fc0*/  BAR.ARV 0x5, 0x100 ;  /* 0x0144000000007b1d */ /* 0x000fec0000002000 */
.L_x_2019:
        /* <DEDUP_REMOVED lines=8> */
[CC--:B------:R-:W-:Y:S02]  /*1050*/  LEA.HI R13, R9.reuse, R17.reuse, RZ, 0x2 ;  /* 0x00000011090d7211 */ /* 0x0c0fe400078f10ff */
[----:B------:R-:W-:Y:S02]  /*1060*/  SHF.R.S32.HI R3, RZ, 0x4, R2 ;  /* 0x00000004ff037819 */ /* 0x000fe40000011402 */
[----:B------:R-:W-:Y:S02]  /*1070*/  LEA.HI R15, R9, R17, RZ, 0x3 ;  /* 0x00000011090f7211 */ /* 0x000fe400078f18ff */
[----:B------:R-:W-:Y:S02]  /*1080*/  LEA.HI R0, R2, R3, RZ, 0x1 ;  /* 0x0000000302007211 */ /* 0x000fe400078f08ff */
[----:B------:R-:W-:-:S02]  /*1090*/  SHF.R.S32.HI R7, RZ, 0x2, R13 ;  /* 0x00000002ff077819 */ /* 0x000fc4000001140d */
[----:B------:R-:W-:Y:S02]  /*10a0*/  LOP3.LUT R0, R0, 0xfffffffe, RZ, 0xc0, !PT ;  /* 0xfffffffe00007812 */ /* 0x000fe400078ec0ff */
[----:B------:R-:W-:Y:S02]  /*10b0*/  SHF.R.S32.HI R252, RZ, 0x3, R15 ;  /* 0x00000003fffc7819 */ /* 0x000fe4000001140f */
[----:B------:R-:W-:Y:S01]  /*10c0*/  LEA.HI R8, R9, R17, RZ, 0x5 ;  /* 0x0000001109087211 */ /* 0x000fe200078f28ff */
[----:B------:R-:W-:Y:S01]  /*10d0*/  IMAD.IADD R14, R3, 0x1, -R0 ;  /* 0x00000001030e7824 */ /* 0x000fe200078e0a00 */
[----:B------:R-:W-:Y:S01]  /*10e0*/  LOP3.LUT R0, R2, 0xfffffff0, RZ, 0xc0, !PT ;  /* 0xfffffff002007812 */ /* 0x000fe200078ec0ff */
[----:B------:R-:W-:Y:S01]  /*10f0*/  IMAD.SHL.U32 R4, R252, 0x40, RZ ;  /* 0x00000040fc047824 */ /* 0x000fe200078e00ff */
[----:B------:R-:W-:Y:S02]  /*1100*/  SHF.R.S32.HI R2, RZ, 0x1f, R13 ;  /* 0x0000001fff027819 */ /* 0x000fe4000001140d */
[----:B------:R-:W-:Y:S01]  /*1110*/  LOP3.LUT R3, R15, 0xfffffff8, RZ, 0xc0, !PT ;  /* 0xfffffff80f037812 */ /* 0x000fe200078ec0ff */
[----:B------:R-:W-:Y:S01]  /*1120*/  IMAD.IADD R0, R17, 0x1, -R0 ;  /* 0x0000000111007824 */ /* 0x000fe200078e0a00 */
[----:B------:R-:W-:-:S03]  /*1130*/  LEA.HI R2, R2, R7, RZ, 0x3 ;  /* 0x0000000702027211 */ /* 0x000fc600078f18ff */
[----:B------:R-:W-:Y:S01]  /*1140*/  IMAD.IADD R230, R17, 0x1, -R3 ;  /* 0x0000000111e67824 */ /* 0x000fe200078e0a03 */
[----:B------:R-:W-:Y:S02]  /*1150*/  SHF.R.S32.HI R5, RZ, 0x1f, R0 ;  /* 0x0000001fff057819 */ /* 0x000fe40000011400 */
[----:B------:R-:W-:Y:S01]  /*1160*/  LOP3.LUT R3, R2, 0xfffffff8, RZ, 0xc0, !PT ;  /* 0xfffffff802037812 */ /* 0x000fe200078ec0ff */
[C---:B------:R-:W-:Y:S01]  /*1170*/  IMAD.SHL.U32 R217, R230.reuse, 0x8, RZ ;  /* 0x00000008e6d97824 */ /* 0x040fe200078e00ff */
[----:B------:R-:W-:Y:S01]  /*1180*/  LEA.HI R10, R5, R0, RZ, 0x3 ;  /* 0x00000000050a7211 */ /* 0x000fe200078f18ff */
[----:B------:R-:W-:Y:S01]  /*1190*/  IMAD R229, R230, 0x20, R252 ;  /* 0x00000020e6e57824 */ /* 0x000fe200078e02fc */
        /* <DEDUP_REMOVED lines=8> */
[----:B------:R-:W-:Y:S01]  /*1220*/  SHF.R.S32.HI R4, RZ, 0x5, R8 ;  /* 0x00000005ff047819 */ /* 0x000fe20000011408 */
[----:B------:R-:W-:Y:S01]  /*1230*/  IMAD.IADD R16, R17, 0x1, -R0 ;  /* 0x0000000111107824 */ /* 0x000fe200078e0a00 */
[----:B------:R-:W-:Y:S01]  /*1240*/  SHF.R.S32.HI R2, RZ, 0x1f, R8 ;  /* 0x0000001fff027819 */ /* 0x000fe20000011408 */
[----:B------:R-:W-:Y:S01]  /*1250*/  IMAD.SHL.U32 R0, R230, 0x40, RZ ;  /* 0x00000040e6007824 */ /* 0x000fe200078e00ff */
[----:B------:R-:W-:-:S02]  /*1260*/  LOP3.LUT R6, R7, 0x1, RZ, 0xc0, !PT ;  /* 0x0000000107067812 */ /* 0x000fc400078ec0ff */
[----:B------:R-:W-:Y:S02]  /*1270*/  LEA.HI R2, R2, R4, RZ, 0x3 ;  /* 0x0000000402027211 */ /* 0x000fe400078f18ff */
[----:B------:R-:W-:Y:S02]  /*1280*/  SHF.R.S32.HI R12, RZ, 0x1f, R16 ;  /* 0x0000001fff0c7819 */ /* 0x000fe40000011410 */
[----:B------:R-:W-:Y:S02]  /*1290*/  LEA.HI R3, R9, R17, RZ, 0x6 ;  /* 0x0000001109037211 */ /* 0x000fe400078f30ff */
[----:B------:R-:W-:Y:S02]  /*12a0*/  LOP3.LUT R0, R0, 0x1c0, RZ, 0xc0, !PT ;  /* 0x000001c000007812 */ /* 0x000fe400078ec0ff */
[----:B------:R-:W-:Y:S01]  /*12b0*/  LOP3.LUT R2, R2, 0xffffff8, RZ, 0xc0, !PT ;  /* 0x0ffffff802027812 */ /* 0x000fe200078ec0ff */
[----:B------:R-:W-:Y:S01]  /*12c0*/  IMAD.SHL.U32 R9, R3, 0x8, RZ ;  /* 0x0000000803097824 */ /* 0x000fe200078e00ff */
[----:B------:R-:W-:-:S02]  /*12d0*/  ISETP.NE.U32.AND P0, PT, R6, 0x1, PT ;  /* 0x000000010600780c */ /* 0x000fc40003f05070 */
[----:B------:R-:W-:Y:S01]  /*12e0*/  LEA.HI R12, R12, R16, RZ, 0x2 ;  /* 0x000000100c0c7211 */ /* 0x000fe200078f10ff */
[----:B------:R-:W-:Y:S01]  /*12f0*/  IMAD.IADD R3, R4, 0x1, -R2 ;  /* 0x0000000104037824 */ /* 0x000fe200078e0a02 */
[----:B------:R-:W-:Y:S02]  /*1300*/  LOP3.LUT R8, R0, 0x8, R15, 0xf8, !PT ;  /* 0x0000000800087812 */ /* 0x000fe400078ef80f */
        /* <DEDUP_REMOVED lines=28> */
[----:B------:R-:W-:Y:S01]  /*14d0*/  IMAD.SHL.U32 R215, R11, 0x2, RZ ;  /* 0x000000020bd77824 */ /* 0x000fe200078e00ff */
[----:B------:R-:W-:Y:S01]  /*14e0*/  LOP3.LUT R4, R7, 0xfffffe00, RZ, 0xc0, !PT ;  /* 0xfffffe0007047812 */ /* 0x000fe200078ec0ff */
[----:B------:R-:W-:Y:S01]  /*14f0*/  IMAD.IADD R7, R5, 0x1, R3 ;  /* 0x0000000105077824 */ /* 0x000fe200078e0203 */
[----:B------:R-:W-:Y:S01]  /*1500*/  IADD3 R223, R217, 0x40, RZ ;  /* 0x00000040d9df7810 */ /* 0x000fe20007ffe0ff */
[----:B------:R-:W-:Y:S01]  /*1510*/  IMAD.MOV.U32 R10, RZ, RZ, 0x40 ;  /* 0x00000040ff0a7424 */ /* 0x000fe200078e00ff */
[CC--:B------:R-:W-:Y:S01]  /*1520*/  IADD3 R3, R2.reuse, R4.reuse, R8 ;  /* 0x0000000402037210 */ /* 0x0c0fe20007ffe008 */
[----:B------:R-:W-:Y:S01]  /*1530*/  IMAD.MOV.U32 R8, RZ, RZ, 0x20 ;  /* 0x00000020ff087424 */ /* 0x000fe200078e00ff */
[----:B------:R-:W-:-:S02]  /*1540*/  LOP3.LUT R4, R2, R4, RZ, 0xfc, !PT ;  /* 0x0000000402047212 */ /* 0x000fc400078efcff */
[----:B------:R-:W-:Y:S02]  /*1550*/  LOP3.LUT R2, R12, 0x7ffffffc, RZ, 0xc0, !PT ;  /* 0x7ffffffc0c027812 */ /* 0x000fe400078ec0ff */
[----:B------:R-:W-:Y:S02]  /*1560*/  LEA R9, R7, 0x80, 0x1 ;  /* 0x0000008007097811 */ /* 0x000fe400078e08ff */
[----:B------:R-:W-:Y:S01]  /*1570*/  IADD3 R222, R217, 0x80, RZ ;  /* 0x00000080d9de7810 */ /* 0x000fe20007ffe0ff */
[----:B------:R-:W-:Y:S01]  /*1580*/  IMAD.IADD R2, R16, 0x1, -R2 ;  /* 0x0000000110027824 */ /* 0x000fe200078e0a02 */
[----:B------:R-:W-:Y:S01]  /*1590*/  SHF.R.S32.HI R5, RZ, 0x1f, R217 ;  /* 0x0000001fff057819 */ /* 0x000fe200000114d9 */
[----:B------:R-:W-:Y:S01]  /*15a0*/  STL [R1+0x4], R9 ;  /* 0x0000040901007387 */ /* 0x000fe20000100800 */
[----:B------:R-:W-:Y:S01]  /*15b0*/  SHF.R.S32.HI R12, RZ, 0x1f, R223 ;  /* 0x0000001fff0c7819 */ /* 0x000fe200000114df */
[----:B------:R-:W-:Y:S01]  /*15c0*/  IMAD.SHL.U32 R231, R2, 0x2, RZ ;  /* 0x0000000202e77824 */ /* 0x000fe200078e00ff */
[----:B------:R-:W-:-:S02]  /*15d0*/  SHF.R.S32.HI R5, RZ, 0x1f, R222 ;  /* 0x0000001fff057819 */ /* 0x000fc400000114de */
[----:B------:R-:W-:Y:S02]  /*15e0*/  SEL R5, R8, 0xffffffe0, !P1 ;  /* 0xffffffe008057807 */ /* 0x000fe40004800000 */
[C---:B------:R-:W-:Y:S02]  /*15f0*/  IADD3 R38, R231.reuse, 0x10, RZ ;  /* 0x00000010e7267810 */ /* 0x040fe40007ffe0ff */
[C---:B------:R-:W-:Y:S02]  /*1600*/  IADD3 R36, R231.reuse, 0x20, RZ ;  /* 0x00000020e7247810 */ /* 0x040fe40007ffe0ff */
[C---:B------:R-:W-:Y:S02]  /*1610*/  IADD3 R33, R231.reuse, 0x38, RZ ;  /* 0x00000038e7217810 */ /* 0x040fe40007ffe0ff */
[C---:B------:R-:W-:Y:S02]  /*1620*/  IADD3 R30, R231.reuse, 0x50, RZ ;  /* 0x00000050e71e7810 */ /* 0x040fe40007ffe0ff */
[----:B------:R-:W-:-:S02]  /*1630*/  IADD3 R27, R231, 0x68, RZ ;  /* 0x00000068e71b7810 */ /* 0x000fc40007ffe0ff */
[----:B------:R-:W-:Y:S02]  /*1640*/  SHF.R.S32.HI R7, RZ, 0x1f, R38 ;  /* 0x0000001fff077819 */ /* 0x000fe40000011426 */
[C---:B------:R-:W-:Y:S02]  /*1650*/  IADD3 R24, R231.reuse, 0x80, RZ ;  /* 0x00000080e7187810 */ /* 0x040fe40007ffe0ff */
[----:B------:R-:W-:Y:S02]  /*1660*/  SHF.R.S32.HI R7, RZ, 0x1f, R36 ;  /* 0x0000001fff077819 */ /* 0x000fe40000011424 */
[C---:B------:R-:W-:Y:S02]  /*1670*/  IADD3 R21, R231.reuse, 0x98, RZ ;  /* 0x00000098e7157810 */ /* 0x040fe40007ffe0ff */
[----:B------:R-:W-:Y:S02]  /*1680*/  SHF.R.S32.HI R7, RZ, 0x1f, R33 ;  /* 0x0000001fff077819 */ /* 0x000fe40000011421 */
[----:B------:R-:W-:-:S02]  /*1690*/  IADD3 R18, R231, 0xb0, RZ ;  /* 0x000000b0e7127810 */ /* 0x000fc40007ffe0ff */
[----:B------:R-:W-:Y:S02]  /*16a0*/  SHF.R.S32.HI R7, RZ, 0x1f, R30 ;  /* 0x0000001fff077819 */ /* 0x000fe4000001141e */
[C---:B-1----:R-:W-:Y:S02]  /*16b0*/  IADD3 R15, R231.reuse, 0xc8, RZ ;  /* 0x000000c8e70f7810 */ /* 0x042fe40007ffe0ff */
[----:B------:R-:W-:Y:S02]  /*16c0*/  SHF.R.S32.HI R7, RZ, 0x1f, R27 ;  /* 0x0000001fff077819 */ /* 0x000fe4000001141b */
[----:B------:R-:W-:Y:S02]  /*16d0*/  SEL R2, R8, 0xffffffe0, !P4 ;  /* 0xffffffe008027807 */ /* 0x000fe40006000000 */
[----:B------:R-:W-:Y:S02]  /*16e0*/  IADD3 R12, R231, 0xe0, RZ ;  /* 0x000000e0e70c7810 */ /* 0x000fe40007ffe0ff */
[----:B------:R-:W-:-:S02]  /*16f0*/  SHF.R.S32.HI R7, RZ, 0x1f, R24 ;  /* 0x0000001fff077819 */ /* 0x000fc40000011418 */
[----:B------:R-:W-:Y:S02]  /*1700*/  IADD3 R224, R217, 0xc0, RZ ;  /* 0x000000c0d9e07810 */ /* 0x000fe40007ffe0ff */
[----:B------:R-:W-:Y:S02]  /*1710*/  SHF.R.S32.HI R8, RZ, 0x1f, R231 ;  /* 0x0000001fff087819 */ /* 0x000fe400000114e7 */
[C---:B------:R-:W-:Y:S02]  /*1720*/  IADD3 R11, R231.reuse, 0xe8, RZ ;  /* 0x000000e8e70b7810 */ /* 0x040fe40007ffe0ff */
[----:B------:R-:W-:Y:S02]  /*1730*/  SHF.R.S32.HI R7, RZ, 0x1f, R21 ;  /* 0x0000001fff077819 */ /* 0x000fe40000011415 */
[----:B------:R-:W-:Y:S02]  /*1740*/  IADD3 R8, R231, 0xf0, RZ ;  /* 0x000000f0e7087810 */ /* 0x000fe40007ffe0ff */
[----:B------:R-:W-:-:S02]  /*1750*/  SHF.R.S32.HI R7, RZ, 0x1f, R18 ;  /* 0x0000001fff077819 */ /* 0x000fc40000011412 */
[----:B------:R-:W-:Y:S02]  /*1760*/  SHF.R.S32.HI R7, RZ, 0x1f, R15 ;  /* 0x0000001fff077819 */ /* 0x000fe4000001140f */
[----:B------:R-:W-:Y:S02]  /*1770*/  SHF.R.S32.HI R7, RZ, 0x1f, R12 ;  /* 0x0000001fff077819 */ /* 0x000fe4000001140c */
[----:B------:R-:W-:Y:S02]  /*1780*/  SHF.R.S32.HI R6, RZ, 0x1f, R224 ;  /* 0x0000001fff067819 */ /* 0x000fe400000114e0 */
[----:B------:R-:W-:Y:S02]  /*1790*/  LEA R200, R0, 0x8100, 0x1 ;  /* 0x0000810000c87811 */ /* 0x000fe400078e08ff */
[----:B------:R-:W-:Y:S02]  /*17a0*/  SHF.R.S32.HI R12, RZ, 0x1f, R11 ;  /* 0x0000001fff0c7819 */ /* 0x000fe4000001140b */
[----:B------:R-:W-:-:S02]  /*17b0*/  SEL R6, R10, 0xffffffc0, !P2 ;  /* 0xffffffc00a067807 */ /* 0x000fc40005000000 */
[----:B------:R-:W-:Y:S02]  /*17c0*/  SEL R0, R10, 0xffffffc0, !P3 ;  /* 0xffffffc00a007807 */ /* 0x000fe40005800000 */
[----:B------:R-:W-:Y:S01]  /*17d0*/  SHF.R.S32.HI R11, RZ, 0x1f, R8 ;  /* 0x0000001fff0b7819 */ /* 0x000fe20000011408 */
[----:B------:R-:W-:Y:S01]  /*17e0*/  IMAD.IADD R8, R9, 0x1, R5 ;  /* 0x0000000109087824 */ /* 0x000fe200078e0205 */
[----:B------:R-:W-:Y:S02]  /*17f0*/  IADD3 R10, R231, 0xf8, RZ ;  /* 0x000000f8e70a7810 */ /* 0x000fe40007ffe0ff */
[C---:B------:R-:W-:Y:S02]  /*1800*/  IADD3 R7, R9.reuse, -0x10, RZ ;  /* 0xfffffff009077810 */ /* 0x040fe40007ffe0ff */
[C---:B------:R-:W-:Y:S01]  /*1810*/  @P0 IADD3 R7, R9.reuse, 0x10, RZ ;  /* 0x0000001009070810 */ /* 0x040fe20007ffe0ff */
[----:B------:R1:W-:Y:S01]  /*1820*/  STL [R1+0x10], R8 ;  /* 0x0000100801007387 */ /* 0x0003e20000100800 */
[----:B------:R-:W-:Y:S01]  /*1830*/  SHF.R.S32.HI R11, RZ, 0x1f, R10 ;  /* 0x0000001fff0b7819 */ /* 0x000fe2000001140a */
[----:B------:R-:W-:Y:S01]  /*1840*/  IMAD.IADD R10, R9, 0x1, R6 ;  /* 0x00000001090a7824 */ /* 0x000fe200078e0206 */
[----:B------:R-:W-:Y:S01]  /*1850*/  LEA R208, R3, 0x10100, 0x1 ;  /* 0x0001010003d07811 */ /* 0x000fe200078e08ff */
[--C-:B------:R-:W-:Y:S01]  /*1860*/  IMAD.IADD R5, R5, 0x1, R7.reuse ;  /* 0x0000000105057824 */ /* 0x100fe200078e0207 */
[----:B------:R-:W-:Y:S01]  /*1870*/  LEA R203, R4, 0x100, 0x1 ;  /* 0x0000010004cb7811 */ /* 0x000fe200078e08ff */
[----:B------:R-:W-:Y:S01]  /*1880*/  IMAD.IADD R3, R6, 0x1, R7 ;  /* 0x0000000106037824 */ /* 0x000fe200078e0207 */
[----:B------:R2:W-:Y:S01]  /*1890*/  STL [R1+0x20], R10 ;  /* 0x0000200a01007387 */ /* 0x0005e20000100800 */
[----:B------:R-:W-:Y:S01]  /*18a0*/  IMAD.IADD R209, R208, 0x1, R2 ;  /* 0x00000001d0d17824 */ /* 0x000fe200078e0202 */
[C---:B------:R-:W-:Y:S01]  /*18b0*/  IADD3 R39, R231.reuse, 0x8, RZ ;  /* 0x00000008e7277810 */ /* 0x040fe20007ffe0ff */
[--C-:B------:R-:W-:Y:S01]  /*18c0*/  IMAD.IADD R204, R2, 0x1, R203.reuse ;  /* 0x0000000102cc7824 */ /* 0x100fe200078e02cb */
[----:B------:R-:W-:Y:S01]  /*18d0*/  IADD3 R37, R231, 0x18, RZ ;  /* 0x00000018e7257810 */ /* 0x000fe20007ffe0ff */
[----:B------:R-:W-:Y:S01]  /*18e0*/  IMAD.IADD R2, R5, 0x1, R6 ;  /* 0x0000000105027824 */ /* 0x000fe200078e0206 */
[C---:B------:R-:W-:Y:S01]  /*18f0*/  IADD3 R35, R231.reuse, 0x28, RZ ;  /* 0x00000028e7237810 */ /* 0x040fe20007ffe0ff */
[--C-:B------:R-:W-:Y:S01]  /*1900*/  IMAD.IADD R211, R208, 0x1, R0.reuse ;  /* 0x00000001d0d37824 */ /* 0x100fe200078e0200 */
[C---:B------:R-:W-:Y:S01]  /*1910*/  IADD3 R34, R231.reuse, 0x30, RZ ;  /* 0x00000030e7227810 */ /* 0x040fe20007ffe0ff */
[C---:B------:R-:W-:Y:S01]  /*1920*/  IMAD.IADD R206, R0.reuse, 0x1, R203 ;  /* 0x0000000100ce7824 */ /* 0x040fe200078e02cb */
[----:B------:R-:W-:Y:S01]  /*1930*/  IADD3 R32, R231, 0x40, RZ ;  /* 0x00000040e7207810 */ /* 0x000fe20007ffe0ff */
[----:B------:R-:W-:Y:S01]  /*1940*/  IMAD.IADD R210, R209, 0x1, R0 ;  /* 0x00000001d1d27824 */ /* 0x000fe200078e0200 */
[C---:B------:R-:W-:Y:S01]  /*1950*/  IADD3 R31, R231.reuse, 0x48, RZ ;  /* 0x00000048e71f7810 */ /* 0x040fe20007ffe0ff */
[----:B------:R-:W-:Y:S01]  /*1960*/  IMAD.IADD R205, R0, 0x1, R204 ;  /* 0x0000000100cd7824 */ /* 0x000fe200078e02cc */
[----:B------:R-:W-:-:S02]  /*1970*/  IADD3 R29, R231, 0x58, RZ ;  /* 0x00000058e71d7810 */ /* 0x000fc40007ffe0ff */
[C---:B------:R-:W-:Y:S01]  /*1980*/  IADD3 R28, R231.reuse, 0x60, RZ ;  /* 0x00000060e71c7810 */ /* 0x040fe20007ffe0ff */
[----:B-1----:R-:W-:Y:S01]  /*1990*/  IMAD.IADD R8, R8, 0x1, R6 ;  /* 0x0000000108087824 */ /* 0x002fe200078e0206 */
[C---:B------:R-:W-:Y:S02]  /*19a0*/  IADD3 R26, R231.reuse, 0x70, RZ ;  /* 0x00000070e71a7810 */ /* 0x040fe40007ffe0ff */
[C---:B------:R-:W-:Y:S02]  /*19b0*/  IADD3 R25, R231.reuse, 0x78, RZ ;  /* 0x00000078e7197810 */ /* 0x040fe40007ffe0ff */
        /* <DEDUP_REMOVED lines=9> */
[----:B------:R2:W-:Y:S01]  /*1a50*/  STL [R1+0xc], R5 ;  /* 0x00000c0501007387 */ /* 0x0005e20000100800 */
[C---:B------:R-:W-:Y:S02]  /*1a60*/  IADD3 R14, R231.reuse, 0xd0, RZ ;  /* 0x000000d0e70e7810 */ /* 0x040fe40007ffe0ff */
[----:B------:R-:W-:Y:S01]  /*1a70*/  IADD3 R13, R231, 0xd8, RZ ;  /* 0x000000d8e70d7810 */ /* 0x000fe20007ffe0ff */
[----:B------:R2:W-:Y:S01]  /*1a80*/  STL [R1+0x14], R2 ;  /* 0x0000140201007387 */ /* 0x0005e20000100800 */
        /* <DEDUP_REMOVED lines=18> */
.L_x_2199:
[----:B------:R-:W-:Y:S01]  /*1bb0*/  ISETP.NE.U32.AND P0, PT, RZ, c[0x0][0x370], PT ;  /* 0x0000dc00ff007a0c */ /* 0x000fe20003f05070 */
[----:B------:R-:W-:Y:S01]  /*1bc0*/  IMAD.MOV.U32 R13, RZ, RZ, 0x4 ;  /* 0x00000004ff0d7424 */ /* 0x000fe200078e00ff */
[----:B------:R-:W-:Y:S01]  /*1bd0*/  ISETP.NE.U32.AND P2, PT, RZ, c[0x0][0x360], PT ;  /* 0x0000d800ff007a0c */ /* 0x000fe20003f45070 */
[----:B------:R-:W-:Y:S01]  /*1be0*/  IMAD.MOV.U32 R232, RZ, RZ, RZ ;  /* 0x000000ffffe87224 */ /* 0x000fe200078e00ff */
[----:B------:R-:W-:Y:S01]  /*1bf0*/  ISETP.NE.AND.EX P1, PT, RZ, c[0x0][0x374], PT, P0 ;  /* 0x0000dd00ff007a0c */ /* 0x000fe20003f25300 */
[----:B------:R-:W-:Y:S01]  /*1c00*/  IMAD.MOV.U32 R12, RZ, RZ, RZ ;  /* 0x000000ffff0c7224 */ /* 0x000fe200078e00ff */
[----:B------:R-:W-:Y:S01]  /*1c10*/  ISETP.NE.AND.EX P0, PT, RZ, c[0x0][0x364], PT, P2 ;  /* 0x0000d900ff007a0c */ /* 0x000fe20003f05320 */
[----:B------:R-:W-:Y:S01]  /*1c20*/  IMAD.WIDE R2, R251, R13, c[0x0][0x348] ;  /* 0x0000d200fb027625 */ /* 0x000fe200078e020d */
[----:B------:R-:W-:-:S04]  /*1c30*/  ISETP.NE.U32.AND P3, PT, RZ, c[0x0][0x348], PT ;  /* 0x0000d200ff007a0c */ /* 0x000fc80003f65070 */
[----:B------:R-:W-:-:S05]  /*1c40*/  ISETP.NE.AND.EX P3, PT, RZ, c[0x0][0x34c], PT, P3 ;  /* 0x0000d300ff007a0c */ /* 0x000fca0003f65330 */
[----:B------:R-:W-:-:S04]  /*1c50*/  @P1 IMAD.WIDE R6, R251, R13, c[0x0][0x370] ;  /* 0x0000dc00fb061625 */ /* 0x000fc800078e020d */
[----:B------:R-:W-:Y:S01]  /*1c60*/  @P0 IMAD.WIDE R4, R251, R13, c[0x0][0x360] ;  /* 0x0000d800fb040625 */ /* 0x000fe200078e020d */
[----:B------:R1:W5:Y:S04]  /*1c70*/  @P1 LDG.E R232, [R6.64] ;  /* 0x0000000606e81981 */ /* 0x000368000c1e1900 */
[----:B------:R1:W5:Y:S04]  /*1c80*/  @P3 LDG.E R12, [R2.64] ;  /* 0x00000006020c3981 */ /* 0x000368000c1e1900 */
[----:B------:R1:W5:Y:S01]  /*1c90*/  @P0 LDG.E R228, [R4.64] ;  /* 0x0000000604e40981 */ /* 0x000362000c1e1900 */
[----:B------:R-:W-:Y:S01]  /*1ca0*/  YIELD ;  /* 0x0000000000007946 */ /* 0x000fe20003800000 */
[----:B------:R-:W-:Y:S05]  /*1cb0*/  @P0 BRA `(.L_x_2034) ;  /* 0x0000005000000947 */ /* 0x000fea0003800000 */
[----:B-----5:R-:W-:Y:S01]  /*1cc0*/  MOV R228, c[0x0][0x168] ;  /* 0x00005a0000e47a02 */ /* 0x020fe20000000f00 */
[----:B------:R-:W-:Y:S05]  /*1cd0*/  @!P3 BRA `(.L_x_2034) ;  /* 0x000000300000b947 */ /* 0x000fea0003800000 */
[----:B------:R2:W3:Y:S04]  /*1ce0*/  LDG.E R0, [R2.64] ;  /* 0x0000000602007981 */ /* 0x0004e8000c1e1900 */
[----:B-12---:R-:W3:Y:S02]  /*1cf0*/  LDG.E R2, [R2.64+0x4] ;  /* 0x0000040602027981 */ /* 0x006ee4000c1e1900 */
[----:B---3--:R-:W-:-:S02]  /*1d00*/  IADD3 R228, -R0, R2, RZ ;  /* 0x0000000200e47210 */ /* 0x008fc40007ffe1ff */
.L_x_2034:
[----:B------:R-:W-:-:S04]  /*1d10*/  ISETP.NE.U32.AND P0, PT, RZ, c[0x0][0x368], PT ;  /* 0x0000da00ff007a0c */ /* 0x000fc80003f05070 */
[----:B------:R-:W-:-:S13]  /*1d20*/  ISETP.NE.AND.EX P0, PT, RZ, c[0x0][0x36c], PT, P0 ;  /* 0x0000db00ff007a0c */ /* 0x000fda0003f05300 */
[----:B------:R-:W-:Y:S05]  /*1d30*/  @!P0 BRA `(.L_x_2035) ;  /* 0x0000003000008947 */ /* 0x000fea0003800000 */
[----:B-1----:R-:W-:-:S05]  /*1d40*/  IMAD.WIDE R2, R251, R13, c[0x0][0x368] ;  /* 0x0000da00fb027625 */ /* 0x002fca00078e020d */
[----:B------:R1:W5:Y:S01]  /*1d50*/  LDG.E R0, [R2.64] ;  /* 0x0000000602007981 */ /* 0x000362000c1e1900 */
[----:B------:R-:W-:Y:S05]  /*1d60*/  BRA `(.L_x_2036) ;  /* 0x0000008000007947 */ /* 0x000fea0003800000 */
.L_x_2035:
[----:B------:R-:W-:Y:S01]  /*1d70*/  ISETP.NE.U32.AND P0, PT, RZ, c[0x0][0x350], PT ;  /* 0x0000d400ff007a0c */ /* 0x000fe20003f05070 */
[----:B------:R-:W-:-:S03]  /*1d80*/  IMAD.U32 R0, RZ, RZ, UR5 ;  /* 0x00000005ff007e24 */ /* 0x000fc6000f8e00ff */
[----:B------:R-:W-:-:S13]  /*1d90*/  ISETP.NE.AND.EX P0, PT, RZ, c[0x0][0x354], PT, P0 ;  /* 0x0000d500ff007a0c */ /* 0x000fda0003f05300 */
[----:B------:R-:W-:Y:S05]  /*1da0*/  @!P0 BRA `(.L_x_2036) ;  /* 0x0000004000008947 */ /* 0x000fea0003800000 */
[----:B-1----:R-:W-:-:S05]  /*1db0*/  IMAD.WIDE R2, R251, R13, c[0x0][0x350] ;  /* 0x0000d400fb027625 */ /* 0x002fca00078e020d */
[----:B------:R-:W2:Y:S04]  /*1dc0*/  LDG.E R4, [R2.64] ;  /* 0x0000000602047981 */ /* 0x000ea8000c1e1900 */
[----:B------:R-:W2:Y:S02]  /*1dd0*/  LDG.E R0, [R2.64+0x4] ;  /* 0x0000040602007981 */ /* 0x000ea4000c1e1900 */
[----:B--2---:R-:W-:Y:S02]  /*1de0*/  IADD3 R0, -R4, R0, RZ ;  /* 0x0000000004007210 */ /* 0x004fe40007ffe1ff */
.L_x_2036:
[----:B-1----:R-:W2:Y:S01]  /*1df0*/  LDL.LU R4, [R1] ;  /* 0x0000000001047983 */ /* 0x002ea20000300800 */
[----:B------:R-:W-:Y:S02]  /*1e00*/  IMAD.MOV.U32 R2, RZ, RZ, c[0x0][0x2c4] ;  /* 0x0000b100ff027624 */ /* 0x000fe400078e00ff */
[----:B------:R-:W-:Y:S02]  /*1e10*/  IMAD.MOV.U32 R7, RZ, RZ, c[0x0][0x32c] ;  /* 0x0000cb00ff077624 */ /* 0x000fe400078e00ff */
[----:B------:R-:W-:Y:S01]  /*1e20*/  IMAD.SHL.U32 R242, R249, 0x80, RZ ;  /* 0x00000080f9f27824 */ /* 0x000fe200078e00ff */
[----:B------:R-:W-:Y:S01]  /*1e30*/  ISETP.NE.AND P4, PT, R2, 0x1, PT ;  /* 0x000000010200780c */ /* 0x000fe20003f85270 */
[----:B-----5:R-:W-:Y:S01]  /*1e40*/  IMAD.IADD R227, R0, 0x1, -R232 ;  /* 0x0000000100e37824 */ /* 0x020fe200078e0ae8 */
[----:B------:R-:W-:-:S02]  /*1e50*/  ISETP.GE.AND P1, PT, R7, 0x1, PT ;  /* 0x000000010700780c */ /* 0x000fc40003f26270 */
[----:B------:R-:W-:-:S05]  /*1e60*/  IADD3 R2, R242, 0x7f, RZ ;  /* 0x0000007ff2027810 */ /* 0x000fca0007ffe0ff */
[----:B------:R-:W-:-:S04]  /*1e70*/  IMAD.MOV.U32 R0, RZ, RZ, R2 ;  /* 0x000000ffff007224 */ /* 0x000fc800078e0002 */
[----:B------:R-:W-:Y:S01]  /*1e80*/  @P4 IMAD.HI.U32 R3, R2, c[0x0][0x2c8], RZ ;  /* 0x0000b20002034a27 */ /* 0x000fe200078e00ff */
[----:B------:R-:W-:-:S04]  /*1e90*/  IADD3 R2, R227, 0x1, -R228 ;  /* 0x00000001e3027810 */ /* 0x000fc80007ffe8e4 */
[----:B------:R-:W-:-:S05]  /*1ea0*/  @P4 SHF.R.U32.HI R0, RZ, c[0x0][0x2cc], R3 ;  /* 0x0000b300ff004a19 */ /* 0x000fca0000011603 */
[----:B------:R-:W-:-:S05]  /*1eb0*/  IMAD.IADD R0, R2, 0x1, R0 ;  /* 0x0000000102007824 */ /* 0x000fca00078e0200 */
[----:B------:R-:W-:Y:S02]  /*1ec0*/  IADD3 R3, R0, c[0x0][0x328], RZ ;  /* 0x0000ca0000037a10 */ /* 0x000fe40007ffe0ff */
[----:B--2---:R-:W-:-:S04]  /*1ed0*/  LOP3.LUT R4, R4, 0xfffffffd, RZ, 0xc0, !PT ;  /* 0xfffffffd04047812 */ /* 0x004fc800078ec0ff */
[----:B------:R-:W-:-:S04]  /*1ee0*/  @P4 LOP3.LUT R4, R4, 0x2, RZ, 0xfc, !PT ;  /* 0x0000000204044812 */ /* 0x000fc800078efcff */
[----:B------:R-:W-:-:S04]  /*1ef0*/  LOP3.LUT R4, R4, 0xfffffffb, RZ, 0xc0, !PT ;  /* 0xfffffffb04047812 */ /* 0x000fc800078ec0ff */
[----:B------:R-:W-:-:S05]  /*1f00*/  @P1 LOP3.LUT R4, R4, 0x4, RZ, 0xfc, !PT ;  /* 0x0000000404041812 */ /* 0x000fca00078efcff */
[----:B------:R1:W-:Y:S01]  /*1f10*/  STL [R1], R4 ;  /* 0x0000000401007387 */ /* 0x0003e20000100800 */
        /* <DEDUP_REMOVED lines=11> */
.L_x_2039:
[----:B------:R-:W-:-:S13]  /*1fd0*/  ISETP.NE.AND P0, PT, R7, 0x1, PT ;  /* 0x000000010700780c */ /* 0x000fda0003f05270 */
[----:B------:R-:W-:-:S05]  /*1fe0*/  @P0 IMAD.HI.U32 R0, R2, c[0x0][0x330], RZ ;  /* 0x0000cc0002000a27 */ /* 0x000fca00078e00ff */
[----:B------:R-:W-:Y:S02]  /*1ff0*/  @P0 SHF.R.U32.HI R2, RZ, c[0x0][0x334], R0 ;  /* 0x0000cd00ff020a19 */ /* 0x000fe40000011600 */
.L_x_2040:
[----:B------:R-:W-:Y:S05]  /*2000*/  BSYNC B0 ;  /* 0x0000000000007941 */ /* 0x000fea0003800000 */
.L_x_2038:
[----:B------:R-:W-:-:S05]  /*2010*/  IMAD R2, R2, R7, c[0x0][0x32c] ;  /* 0x0000cb0002027624 */ /* 0x000fca00078e0207 */
[----:B------:R-:W-:-:S04]  /*2020*/  IMNMX R3, R3, R2, PT ;  /* 0x0000000203037217 */ /* 0x000fc80003800200 */
.L_x_2037:
[----:B------:R-:W-:Y:S01]  /*2030*/  IADD3 R3, R3, 0x3f, RZ ;  /* 0x0000003f03037810 */ /* 0x000fe20007ffe0ff */
[----:B-1----:R-:W-:Y:S01]  /*2040*/  @P4 IMAD.HI.U32 R4, R242, c[0x0][0x2c8], RZ ;  /* 0x0000b200f2044a27 */ /* 0x002fe200078e00ff */
[C---:B------:R-:W-:Y:S02]  /*2050*/  IADD3 R2, R227.reuse, 0x3f, RZ ;  /* 0x0000003fe3027810 */ /* 0x040fe40007ffe0ff */
[----:B------:R-:W-:Y:S01]  /*2060*/  SHF.R.S32.HI R5, RZ, 0x1f, R3 ;  /* 0x0000001fff057819 */ /* 0x000fe20000011403 */
[----:B------:R-:W-:Y:S01]  /*2070*/  IMAD.MOV.U32 R0, RZ, RZ, R242 ;  /* 0x000000ffff007224 */ /* 0x000fe200078e00f2 */
[----:B------:R-:W-:Y:S01]  /*2080*/  SHF.R.S32.HI R6, RZ, 0x1f, R2 ;  /* 0x0000001fff067819 */ /* 0x000fe20000011402 */
[----:B------:R-:W-:Y:S01]  /*2090*/  IMAD.IADD R213, R227, 0x1, -R228 ;  /* 0x00000001e3d57824 */ /* 0x000fe200078e0ae4 */
[----:B------:R-:W-:Y:S02]  /*20a0*/  @P4 SHF.R.U32.HI R0, RZ, c[0x0][0x2cc], R4 ;  /* 0x0000b300ff004a19 */ /* 0x000fe40000011604 */
[----:B------:R-:W-:-:S02]  /*20b0*/  LEA.HI R3, R5, R3, RZ, 0x6 ;  /* 0x0000000305037211 */ /* 0x000fc400078f30ff */
[----:B------:R-:W-:Y:S01]  /*20c0*/  LEA.HI R2, R6, R2, RZ, 0x6 ;  /* 0x0000000206027211 */ /* 0x000fe200078f30ff */
[----:B------:R-:W-:Y:S01]  /*20d0*/  IMAD.IADD R0, R213, 0x1, R0 ;  /* 0x00000001d5007824 */ /* 0x000fe200078e0200 */
[----:B------:R-:W-:Y:S02]  /*20e0*/  SHF.R.S32.HI R3, RZ, 0x6, R3 ;  /* 0x00000006ff037819 */ /* 0x000fe40000011403 */
[----:B------:R-:W-:Y:S02]  /*20f0*/  SHF.R.S32.HI R4, RZ, 0x6, R2 ;  /* 0x00000006ff047819 */ /* 0x000fe40000011402 */
        /* <DEDUP_REMOVED lines=12> */
.L_x_2043:
[----:B------:R-:W-:-:S13]  /*21c0*/  ISETP.NE.AND P0, PT, R7, 0x1, PT ;  /* 0x000000010700780c */ /* 0x000fda0003f05270 */
[----:B------:R-:W-:-:S05]  /*21d0*/  @P0 IMAD.HI.U32 R3, R0, c[0x0][0x330], RZ ;  /* 0x0000cc0000030a27 */ /* 0x000fca00078e00ff */
[----:B------:R-:W-:Y:S02]  /*21e0*/  @P0 SHF.R.U32.HI R0, RZ, c[0x0][0x334], R3 ;  /* 0x0000cd00ff000a19 */ /* 0x000fe40000011603 */
.L_x_2044:
[----:B------:R-:W-:Y:S05]  /*21f0*/  BSYNC B0 ;  /* 0x0000000000007941 */ /* 0x000fea0003800000 */
.L_x_2042:
[----:B------:R-:W-:-:S05]  /*2200*/  IMAD R0, R0, c[0x0][0x32c], RZ ;  /* 0x0000cb0000007a24 */ /* 0x000fca00078e02ff */
[----:B------:R-:W-:-:S04]  /*2210*/  IMNMX R2, R2, R0, !PT ;  /* 0x0000000002027217 */ /* 0x000fc80007800200 */
.L_x_2041:
[----:B------:R-:W-:Y:S01]  /*2220*/  SHF.R.S32.HI R0, RZ, 0x1f, R2 ;  /* 0x0000001fff007819 */ /* 0x000fe20000011402 */
[----:B------:R-:W-:Y:S01]  /*2230*/  BSSY B0, `(.L_x_2045) ;  /* 0x000002d000007945 */ /* 0x000fe20003800000 */
[----:B------:R-:W-:Y:S02]  /*2240*/  LOP3.LUT R3, R250, 0xff0000, RZ, 0xc0, !PT ;  /* 0x00ff0000fa037812 */ /* 0x000fe400078ec0ff */
[----:B------:R-:W-:Y:S02]  /*2250*/  LEA.HI R0, R0, R2, RZ, 0x6 ;  /* 0x0000000200007211 */ /* 0x000fe400078f30ff */
[----:B------:R-:W-:Y:S02]  /*2260*/  LOP3.LUT R2, R250, 0xff000000, RZ, 0xc0, !PT ;  /* 0xff000000fa027812 */ /* 0x000fe400078ec0ff */
[----:B------:R-:W-:-:S04]  /*2270*/  SHF.R.S32.HI R0, RZ, 0x6, R0 ;  /* 0x00000006ff007819 */ /* 0x000fc80000011400 */
[----:B------:R-:W-:Y:S02]  /*2280*/  IMNMX R7, RZ, R0, !PT ;  /* 0x00000000ff077217 */ /* 0x000fe40007800200 */
[----:B------:R-:W-:Y:S01]  /*2290*/  SHF.R.U32.HI R0, RZ, 0x8, R2 ;  /* 0x00000008ff007819 */ /* 0x000fe20000011602 */
[----:B------:R-:W-:Y:S01]  /*22a0*/  IMAD.MOV.U32 R2, RZ, RZ, RZ ;  /* 0x000000ffff027224 */ /* 0x000fe200078e00ff */
[----:B------:R-:W-:Y:S02]  /*22b0*/  ISETP.GT.AND P0, PT, R11, R7, PT ;  /* 0x000000070b00720c */ /* 0x000fe40003f04270 */
[----:B------:R-:W-:-:S04]  /*22c0*/  LEA.HI R0, R3, R0, RZ, 0x10 ;  /* 0x0000000003007211 */ /* 0x000fc800078f80ff */
[----:B------:R-:W-:Y:S02]  /*22d0*/  LOP3.LUT R14, R0, 0xff, RZ, 0xc0, !PT ;  /* 0x000000ff000e7812 */ /* 0x000fe400078ec0ff */
[----:B------:R-:W-:-:S03]  /*22e0*/  SHF.R.U32.HI R249, RZ, 0x10, R0 ;  /* 0x00000010fff97819 */ /* 0x000fc60000011600 */
[----:B------:R1:W-:Y:S02]  /*22f0*/  STL [R1+0x24], R14 ;  /* 0x0000240e01007387 */ /* 0x0003e40000100800 */
[----:B------:R-:W-:Y:S05]  /*2300*/  @!P0 BRA `(.L_x_2046) ;  /* 0x000001f000008947 */ /* 0x000fea0003800000 */
[----:B------:R-:W-:-:S04]  /*2310*/  ISETP.NE.AND P0, PT, R249, RZ, PT ;  /* 0x000000fff900720c */ /* 0x000fc80003f05270 */
[----:B------:R-:W-:-:S04]  /*2320*/  SEL R0, R249, c[0x0][0x338], P0 ;  /* 0x0000ce00f9007a07 */ /* 0x000fc80000000000 */
[----:B------:R-:W-:Y:S02]  /*2330*/  IABS R3, R0 ;  /* 0x0000000000037213 */ /* 0x000fe40000000000 */
[----:B------:R-:W-:Y:S02]  /*2340*/  IADD3 R6, R0, -0x1, R11 ;  /* 0xffffffff00067810 */ /* 0x000fe40007ffe00b */
[----:B------:R-:W2:Y:S03]  /*2350*/  I2F.RP R2, R3 ;  /* 0x0000000300027306 */ /* 0x000ea60000209400 */
[----:B------:R-:W-:-:S05]  /*2360*/  IMAD.IADD R6, R6, 0x1, -R7 ;  /* 0x0000000106067824 */ /* 0x000fca00078e0a07 */
[----:B------:R-:W-:Y:S01]  /*2370*/  IABS R10, R6 ;  /* 0x00000006000a7213 */ /* 0x000fe20000000000 */
[----:B--2---:R-:W2:Y:S02]  /*2380*/  MUFU.RCP R2, R2 ;  /* 0x0000000200027308 */ /* 0x004ea40000001000 */
[----:B--2---:R-:W-:-:S06]  /*2390*/  IADD3 R2, R2, 0xffffffe, RZ ;  /* 0x0ffffffe02027810 */ /* 0x004fcc0007ffe0ff */
[----:B------:R-:W2:Y:S02]  /*23a0*/  F2I.FTZ.U32.TRUNC.NTZ R5, R2 ;  /* 0x0000000200057305 */ /* 0x000ea4000021f000 */
        /* <DEDUP_REMOVED lines=21> */
.L_x_2046:
[----:B------:R-:W-:Y:S05]  /*2500*/  BSYNC B0 ;  /* 0x0000000000007941 */ /* 0x000fea0003800000 */
.L_x_2045:
[----:B------:R-:W-:Y:S01]  /*2510*/  IMAD R226, R14, R2, R7 ;  /* 0x000000020ee27224 */ /* 0x000fe200078e0207 */
[----:B------:R-:W-:Y:S01]  /*2520*/  PRMT R0, RZ, 0x7610, R0 ;  /* 0x00007610ff007816 */ /* 0x000fe20000000000 */
[----:B------:R-:W-:Y:S01]  /*2530*/  CS2R R18, SRZ ;  /* 0x0000000000127805 */ /* 0x000fe2000001ff00 */
[----:B------:R-:W-:Y:S01]  /*2540*/  CS2R R74, SRZ ;  /* 0x00000000004a7805 */ /* 0x000fe2000001ff00 */
        /* <DEDUP_REMOVED lines=69> */
[----:B------:R-:W-:-:S05]  /*29a0*/  @P1 IMAD.WIDE R2, R251, R13, c[0x0][0x340] ;  /* 0x0000d000fb021625 */ /* 0x000fca00078e020d */
[----:B------:R2:W5:Y:S01]  /*29b0*/  @P1 LDG.E R15, [R2.64] ;  /* 0x00000006020f1981 */ /* 0x000562000c1e1900 */
[----:B------:R-:W-:Y:S01]  /*29c0*/  SHF.R.S32.HI R0, RZ, 0x1f, R12 ;  /* 0x0000001fff007819 */ /* 0x000fe2000001140c */
[----:B------:R-:W-:Y:S01]  /*29d0*/  IMAD.IADD R5, R229, 0x1, R242 ;  /* 0x00000001e5057824 */ /* 0x000fe200078e02f2 */
[----:B------:R-:W-:Y:S02]  /*29e0*/  LOP3.LUT R16, R250, 0xffff, RZ, 0xc0, !PT ;  /* 0x0000fffffa107812 */ /* 0x000fe400078ec0ff */
[----:B------:R-:W-:Y:S01]  /*29f0*/  SEL R4, R251, RZ, !P3 ;  /* 0x000000fffb047207 */ /* 0x000fe20005800000 */
[----:B------:R-:W-:Y:S01]  /*2a00*/  IMAD R0, R0, c[0x0][0x178], RZ ;  /* 0x00005e0000007a24 */ /* 0x000fe200078e02ff */
[----:B------:R-:W-:Y:S01]  /*2a10*/  ISETP.GE.AND P2, PT, R217, c[0x0][0x198], PT ;  /* 0x00006600d9007a0c */ /* 0x000fe20003f46270 */
[----:B------:R-:W-:Y:S01]  /*2a20*/  @P4 IMAD.HI.U32 R7, R5, c[0x0][0x2c8], RZ ;  /* 0x0000b20005074a27 */ /* 0x000fe200078e00ff */
[----:B------:R-:W-:Y:S02]  /*2a30*/  ISETP.GE.AND P5, PT, R223, c[0x0][0x198], PT ;  /* 0x00006600df007a0c */ /* 0x000fe40003fa6270 */
[----:B------:R-:W-:Y:S01]  /*2a40*/  IADD3 R102, R214, -0x1, RZ ;  /* 0xffffffffd6667810 */ /* 0x000fe20007ffe0ff */
[----:B------:R-:W-:-:S02]  /*2a50*/  IMAD R0, R12, c[0x0][0x17c], R0 ;  /* 0x00005f000c007a24 */ /* 0x000fc400078e0200 */
[----:B--2---:R-:W-:-:S04]  /*2a60*/  IMAD.WIDE.U32 R2, R12, c[0x0][0x178], RZ ;  /* 0x00005e000c027a25 */ /* 0x004fc800078e00ff */
[----:B------:R-:W-:Y:S01]  /*2a70*/  IMAD.IADD R3, R3, 0x1, R0 ;  /* 0x0000000103037824 */ /* 0x000fe200078e0200 */
[----:B------:R-:W-:-:S03]  /*2a80*/  SHF.R.S32.HI R0, RZ, 0x1f, R251 ;  /* 0x0000001fff007819 */ /* 0x000fc600000114fb */
[----:B------:R-:W-:Y:S01]  /*2a90*/  IMAD.WIDE.U32 R2, R16, c[0x0][0x1b8], R2 ;  /* 0x00006e0010027a25 */ /* 0x000fe200078e0002 */
[----:B------:R-:W-:Y:S02]  /*2aa0*/  SEL R6, R0, RZ, !P3 ;  /* 0x000000ff00067207 */ /* 0x000fe40005800000 */
[----:B------:R-:W-:Y:S01]  /*2ab0*/  MOV R0, R5 ;  /* 0x0000000500007202 */ /* 0x000fe20000000f00 */
[----:B------:R-:W-:Y:S01]  /*2ac0*/  IMAD R3, R16, c[0x0][0x1bc], R3 ;  /* 0x00006f0010037a24 */ /* 0x000fe200078e0203 */
[----:B------:R-:W-:Y:S01]  /*2ad0*/  @P4 SHF.R.U32.HI R0, RZ, c[0x0][0x2cc], R7 ;  /* 0x0000b300ff004a19 */ /* 0x000fe20000011607 */
[----:B------:R-:W-:Y:S01]  /*2ae0*/  IMAD R6, R6, c[0x0][0x1c0], RZ ;  /* 0x0000700006067a24 */ /* 0x000fe200078e02ff */
[----:B------:R-:W-:Y:S01]  /*2af0*/  ISETP.GE.AND P4, PT, R222, c[0x0][0x198], PT ;  /* 0x00006600de007a0c */ /* 0x000fe20003f86270 */
[----:B------:R-:W-:Y:S01]  /*2b00*/  IMAD.WIDE.U32 R2, R4, c[0x0][0x1c0], R2 ;  /* 0x0000700004027a25 */ /* 0x000fe200078e0002 */
[----:B------:R-:W-:Y:S02]  /*2b10*/  SHF.R.S32.HI R7, RZ, 0x1f, R0 ;  /* 0x0000001fff077819 */ /* 0x000fe40000011400 */
[----:B------:R-:W-:Y:S01]  /*2b20*/  ISETP.GE.AND P3, PT, R224, c[0x0][0x198], PT ;  /* 0x00006600e0007a0c */ /* 0x000fe20003f66270 */
[----:B------:R-:W-:-:S02]  /*2b30*/  IMAD R6, R4, c[0x0][0x1c4], R6 ;  /* 0x0000710004067a24 */ /* 0x000fc400078e0206 */
[----:B------:R-:W-:-:S03]  /*2b40*/  IMAD.MOV R4, RZ, RZ, -R0 ;  /* 0x000000ffff047224 */ /* 0x000fc600078e0a00 */
[----:B------:R-:W-:Y:S01]  /*2b50*/  IADD3 R3, R3, R6, RZ ;  /* 0x0000000603037210 */ /* 0x000fe20007ffe0ff */
        /* <DEDUP_REMOVED lines=9> */
[----:B-1----:R-:W-:-:S04]  /*2bf0*/  LEA R14, P0, R2, c[0x0][0x160], 0x1 ;  /* 0x00005800020e7a11 */ /* 0x002fc800078008ff */
[----:B------:R-:W-:-:S04]  /*2c00*/  IADD3 R0, R3, R0, RZ ;  /* 0x0000000003007210 */ /* 0x000fc80007ffe0ff */
[----:B------:R-:W-:Y:S02]  /*2c10*/  LEA.HI.X R5, R2, c[0x0][0x164], R0, 0x1, P0 ;  /* 0x0000590002057a11 */ /* 0x000fe400000f0c00 */
[----:B------:R-:W-:Y:S01]  /*2c20*/  @!P1 MOV R15, R251 ;  /* 0x000000fb000f9202 */ /* 0x000fe20000000f00 */
[----:B------:R-:W-:Y:S05]  /*2c30*/  BRA.DIV ~URZ, `(.L_x_2048) ;  /* 0x00017a927f007947 */ /* 0x000fea000b800000 */
[----:B------:R1:W2:Y:S02]  /*2c40*/  SHFL.IDX PT, R4, R5, RZ, 0x181f ;  /* 0x00181fff05047589 */ /* 0x0002a400000e0000 */
.L_x_2204:
[----:B------:R-:W-:Y:S05]  /*2c50*/  BRA.DIV ~URZ, `(.L_x_2049) ;  /* 0x00017ae27f007947 */ /* 0x000fea000b800000 */
[----:B------:R3:W4:Y:S02]  /*2c60*/  SHFL.IDX PT, R0, R14, RZ, 0x181f ;  /* 0x00181fff0e007589 */ /* 0x00072400000e0000 */
.L_x_2205:
[----:B------:R-:W-:Y:S01]  /*2c70*/  IMAD R13, R228, c[0x0][0x2c4], RZ ;  /* 0x0000b100e40d7a24 */ /* 0x000fe200078e02ff */
[----:B------:R-:W-:Y:S01]  /*2c80*/  IADD3 R12, R252, R242, RZ ;  /* 0x000000f2fc0c7210 */ /* 0x000fe20007ffe0ff */
[----:B------:R-:W-:Y:S03]  /*2c90*/  BSSY B0, `(.L_x_2050) ;  /* 0x0000016000007945 */ /* 0x000fe60003800000 */
[----:B------:R-:W-:-:S13]  /*2ca0*/  ISETP.GE.AND P0, PT, R12, R13, PT ;  /* 0x0000000d0c00720c */ /* 0x000fda0003f06270 */
[----:B------:R-:W-:Y:S05]  /*2cb0*/  @P0 BRA `(.L_x_2051) ;  /* 0x0000013000000947 */ /* 0x000fea0003800000 */
[----:B------:R-:W-:Y:S02]  /*2cc0*/  SHF.R.S32.HI R2, RZ, 0x1f, R217 ;  /* 0x0000001fff027819 */ /* 0x000fe400000114d9 */
[C---:B----4-:R-:W-:Y:S02]  /*2cd0*/  LEA R10, P0, R217.reuse, R0, 0x1 ;  /* 0x00000000d90a7211 */ /* 0x050fe400078008ff */
[----:B------:R-:W-:Y:S02]  /*2ce0*/  SHF.R.S32.HI R3, RZ, 0x1f, R223 ;  /* 0x0000001fff037819 */ /* 0x000fe400000114df */
[----:B--2---:R-:W-:Y:S02]  /*2cf0*/  LEA.HI.X R11, R217, R4, R2, 0x1, P0 ;  /* 0x00000004d90b7211 */ /* 0x004fe400000f0c02 */
[C---:B------:R-:W-:Y:S02]  /*2d00*/  LEA R8, P0, R223.reuse, R0, 0x1 ;  /* 0x00000000df087211 */ /* 0x040fe400078008ff */
[----:B------:R-:W-:Y:S01]  /*2d10*/  SHF.R.S32.HI R2, RZ, 0x1f, R222 ;  /* 0x0000001fff027819 */ /* 0x000fe200000114de */
[----:B------:R-:W-:Y:S01]  /*2d20*/  @!PT LDS RZ, [RZ] ;  /* 0x00000000fffff984 */ /* 0x000fe20000000800 */
[----:B------:R-:W-:Y:S01]  /*2d30*/  @!PT LDS RZ, [RZ] ;  /* 0x00000000fffff984 */ /* 0x000fe20000000800 */
[----:B------:R-:W-:Y:S01]  /*2d40*/  @!PT LDS RZ, [RZ] ;  /* 0x00000000fffff984 */ /* 0x000fe20000000800 */
[----:B------:R2:W-:Y:S01]  /*2d50*/  LDGSTS.E.BYPASS.LTC128B.128 [R215+0x10100], [R10.64], !P2 ;  /* 0x101000000ad77fae */ /* 0x0005e2000d101d46 */
[----:B------:R-:W-:-:S02]  /*2d60*/  LEA.HI.X R9, R223, R4, R3, 0x1, P0 ;  /* 0x00000004df097211 */ /* 0x000fc400000f0c03 */
[C---:B------:R-:W-:Y:S02]  /*2d70*/  LEA R6, P0, R222.reuse, R0, 0x1 ;  /* 0x00000000de067211 */ /* 0x040fe400078008ff */
[----:B------:R-:W-:Y:S01]  /*2d80*/  SHF.R.S32.HI R17, RZ, 0x1f, R224 ;  /* 0x0000001fff117819 */ /* 0x000fe200000114e0 */
[----:B------:R2:W-:Y:S01]  /*2d90*/  LDGSTS.E.BYPASS.LTC128B.128 [R215+0x14100], [R8.64], !P5 ;  /* 0x1410000008d77fae */ /* 0x0005e2000e901d46 */
[----:B------:R-:W-:Y:S02]  /*2da0*/  LEA.HI.X R7, R222, R4, R2, 0x1, P0 ;  /* 0x00000004de077211 */ /* 0x000fe400000f0c02 */
[----:B------:R-:W-:-:S03]  /*2db0*/  LEA R2, P0, R224, R0, 0x1 ;  /* 0x00000000e0027211 */ /* 0x000fc600078008ff */
[----:B------:R2:W-:Y:S01]  /*2dc0*/  LDGSTS.E.BYPASS.LTC128B.128 [R215+0x18100], [R6.64], !P4 ;  /* 0x1810000006d77fae */ /* 0x0005e2000e101d46 */
[----:B------:R-:W-:-:S05]  /*2dd0*/  LEA.HI.X R3, R224, R4, R17, 0x1, P0 ;  /* 0x00000004e0037211 */ /* 0x000fca00000f0c11 */
[----:B------:R2:W-:Y:S04]  /*2de0*/  LDGSTS.E.BYPASS.LTC128B.128 [R215+0x1c100], [R2.64], !P3 ;  /* 0x1c10000002d77fae */ /* 0x0005e8000d901d46 */
.L_x_2051:
[----:B------:R-:W-:Y:S05]  /*2df0*/  BSYNC B0 ;  /* 0x0000000000007941 */ /* 0x000fea0003800000 */
.L_x_2050:
[----:B------:R-:W-:Y:S05]  /*2e00*/  BRA.DIV ~URZ, `(.L_x_2052) ;  /* 0x000179a27f007947 */ /* 0x000fea000b800000 */
[----:B--2---:R2:W1:Y:S04]  /*2e10*/  SHFL.IDX PT, R4, R5, 0x1, 0x181f ;  /* 0x00381f0005047f89 */ /* 0x00446800000e0000 */
[----:B----4-:R2:W4:Y:S02]  /*2e20*/  SHFL.IDX PT, R0, R14, 0x1, 0x181f ;  /* 0x00381f000e007f89 */ /* 0x01052400000e0000 */
.L_x_2206:
[----:B------:R-:W-:Y:S01]  /*2e30*/  IADD3 R2, R12, 0x20, RZ ;  /* 0x000000200c027810 */ /* 0x000fe20007ffe0ff */
[----:B------:R-:W-:Y:S03]  /*2e40*/  BSSY B0, `(.L_x_2053) ;  /* 0x0000016000007945 */ /* 0x000fe60003800000 */
[----:B------:R-:W-:-:S13]  /*2e50*/  ISETP.GE.AND P0, PT, R2, R13, PT ;  /* 0x0000000d0200720c */ /* 0x000fda0003f06270 */
[----:B------:R-:W-:Y:S05]  /*2e60*/  @P0 BRA `(.L_x_2054) ;  /* 0x0000013000000947 */ /* 0x000fea0003800000 */
[----:B------:R-:W-:Y:S02]  /*2e70*/  SHF.R.S32.HI R3, RZ, 0x1f, R217 ;  /* 0x0000001fff037819 */ /* 0x000fe400000114d9 */
[C---:B----4-:R-:W-:Y:S02]  /*2e80*/  LEA R10, P0, R217.reuse, R0, 0x1 ;  /* 0x00000000d90a7211 */ /* 0x050fe400078008ff */
[----:B------:R-:W-:Y:S02]  /*2e90*/  SHF.R.S32.HI R6, RZ, 0x1f, R223 ;  /* 0x0000001fff067819 */ /* 0x000fe400000114df */
[----:B-1----:R-:W-:Y:S02]  /*2ea0*/  LEA.HI.X R11, R217, R4, R3, 0x1, P0 ;  /* 0x00000004d90b7211 */ /* 0x002fe400000f0c03 */
        /* <DEDUP_REMOVED lines=15> */
.L_x_2054:
[----:B------:R-:W-:Y:S05]  /*2fa0*/  BSYNC B0 ;  /* 0x0000000000007941 */ /* 0x000fea0003800000 */
.L_x_2053:
[----:B------:R-:W-:Y:S05]  /*2fb0*/  BRA.DIV ~URZ, `(.L_x_2055) ;  /* 0x000178c27f007947 */ /* 0x000fea000b800000 */
[----:B-1----:R1:W2:Y:S02]  /*2fc0*/  SHFL.IDX PT, R4, R5, 0x2, 0x181f ;  /* 0x00581f0005047f89 */ /* 0x0022a400000e0000 */
.L_x_2207:
[----:B------:R-:W-:Y:S05]  /*2fd0*/  BRA.DIV ~URZ, `(.L_x_2056) ;  /* 0x000179127f007947 */ /* 0x000fea000b800000 */
[----:B----4-:R4:W1:Y:S02]  /*2fe0*/  SHFL.IDX PT, R0, R14, 0x2, 0x181f ;  /* 0x00581f000e007f89 */ /* 0x01086400000e0000 */
.L_x_2208:
[----:B------:R-:W-:Y:S01]  /*2ff0*/  IADD3 R2, R12, 0x40, RZ ;  /* 0x000000400c027810 */ /* 0x000fe20007ffe0ff */
[----:B------:R-:W-:Y:S03]  /*3000*/  BSSY B0, `(.L_x_2057) ;  /* 0x0000016000007945 */ /* 0x000fe60003800000 */
[----:B------:R-:W-:-:S13]  /*3010*/  ISETP.GE.AND P0, PT, R2, R13, PT ;  /* 0x0000000d0200720c */ /* 0x000fda0003f06270 */
[----:B------:R-:W-:Y:S05]  /*3020*/  @P0 BRA `(.L_x_2058) ;  /* 0x0000013000000947 */ /* 0x000fea0003800000 */
[----:B------:R-:W-:Y:S02]  /*3030*/  SHF.R.S32.HI R3, RZ, 0x1f, R217 ;  /* 0x0000001fff037819 */ /* 0x000fe400000114d9 */
[C---:B-1----:R-:W-:Y:S02]  /*3040*/  LEA R10, P0, R217.reuse, R0, 0x1 ;  /* 0x00000000d90a7211 */ /* 0x042fe400078008ff */
        /* <DEDUP_REMOVED lines=17> */
.L_x_2058:
[----:B------:R-:W-:Y:S05]  /*3160*/  BSYNC B0 ;  /* 0x0000000000007941 */ /* 0x000fea0003800000 */
.L_x_2057:
[----:B------:R-:W-:Y:S05]  /*3170*/  BRA.DIV ~URZ, `(.L_x_2059) ;  /* 0x000177e27f007947 */ /* 0x000fea000b800000 */
[----:B--2---:R2:W3:Y:S04]  /*3180*/  SHFL.IDX PT, R4, R5, 0x3, 0x181f ;  /* 0x00781f0005047f89 */ /* 0x0044e800000e0000 */
[----:B-1----:R2:W1:Y:S02]  /*3190*/  SHFL.IDX PT, R0, R14, 0x3, 0x181f ;  /* 0x00781f000e007f89 */ /* 0x00246400000e0000 */
.L_x_2209:
[----:B------:R-:W-:Y:S01]  /*31a0*/  IADD3 R2, R12, 0x60, RZ ;  /* 0x000000600c027810 */ /* 0x000fe20007ffe0ff */
[----:B-----5:R-:W-:Y:S01]  /*31b0*/  IMAD.WIDE.U32 R236, R15, c[0x0][0x2b0], RZ ;  /* 0x0000ac000fec7a25 */ /* 0x020fe200078e00ff */
[----:B------:R-:W-:Y:S02]  /*31c0*/  SHF.R.S32.HI R19, RZ, 0x1f, R217 ;  /* 0x0000001fff137819 */ /* 0x000fe400000114d9 */
[----:B------:R-:W-:Y:S02]  /*31d0*/  ISETP.GE.AND P0, PT, R2, R13, PT ;  /* 0x0000000d0200720c */ /* 0x000fe40003f06270 */
[----:B------:R-:W-:-:S02]  /*31e0*/  SHF.R.S32.HI R18, RZ, 0x1f, R223 ;  /* 0x0000001fff127819 */ /* 0x000fc400000114df */
[----:B------:R-:W-:Y:S02]  /*31f0*/  SHF.R.S32.HI R17, RZ, 0x1f, R222 ;  /* 0x0000001fff117819 */ /* 0x000fe400000114de */
[----:B--234-:R-:W-:-:S07]  /*3200*/  SHF.R.S32.HI R14, RZ, 0x1f, R224 ;  /* 0x0000001fff0e7819 */ /* 0x01cfce00000114e0 */
[----:B-1----:R-:W-:-:S04]  /*3210*/  @!P0 LEA R2, P1, R217, R0, 0x1 ;  /* 0x00000000d9028211 */ /* 0x002fc800078208ff */
[----:B------:R-:W-:Y:S02]  /*3220*/  @!P0 LEA.HI.X R3, R217, R4, R19, 0x1, P1 ;  /* 0x00000004d9038211 */ /* 0x000fe400008f0c13 */
        /* <DEDUP_REMOVED lines=19> */
[----:B------:R-:W3:Y:S01]  /*3360*/  LDL.LU R5, [R1] ;  /* 0x0000000001057983 */ /* 0x000ee20000300800 */
[----:B------:R-:W-:Y:S02]  /*3370*/  IMAD.MOV.U32 R107, RZ, RZ, c[0x0][0x2b8] ;  /* 0x0000ae00ff6b7624 */ /* 0x000fe400078e00ff */
[----:B------:R-:W-:-:S02]  /*3380*/  IMAD.SHL.U32 R100, R102, 0x40, RZ ;  /* 0x0000004066647824 */ /* 0x000fc400078e00ff */
[----:B------:R-:W-:Y:S01]  /*3390*/  IMAD.MOV.U32 R216, RZ, RZ, RZ ;  /* 0x000000ffffd87224 */ /* 0x000fe200078e00ff */
[----:B------:R-:W-:Y:S01]  /*33a0*/  ISETP.NE.AND P1, PT, R107, 0x1, PT ;  /* 0x000000016b00780c */ /* 0x000fe20003f25270 */
[----:B--2---:R-:W-:-:S05]  /*33b0*/  IMAD.IADD R2, R229, 0x1, R100 ;  /* 0x00000001e5027824 */ /* 0x004fca00078e0264 */
[C---:B------:R-:W-:Y:S01]  /*33c0*/  ISETP.GE.AND P0, PT, R2.reuse, R227, PT ;  /* 0x000000e30200720c */ /* 0x040fe20003f06270 */
[----:B------:R-:W-:-:S03]  /*33d0*/  IMAD.IADD R2, R2, 0x1, R232 ;  /* 0x0000000102027824 */ /* 0x000fc600078e02e8 */
[----:B------:R-:W-:Y:S01]  /*33e0*/  ISETP.GT.OR P0, PT, R229, 0x3f, P0 ;  /* 0x0000003fe500780c */ /* 0x000fe20000704670 */
[----:B------:R-:W-:Y:S02]  /*33f0*/  IMAD.MOV.U32 R0, RZ, RZ, R2 ;  /* 0x000000ffff007224 */ /* 0x000fe400078e0002 */
[----:B------:R-:W-:-:S05]  /*3400*/  @P1 IMAD.HI.U32 R3, R2, c[0x0][0x2bc], RZ ;  /* 0x0000af0002031a27 */ /* 0x000fca00078e00ff */
[----:B------:R-:W-:Y:S01]  /*3410*/  @P1 SHF.R.U32.HI R0, RZ, c[0x0][0x2c0], R3 ;  /* 0x0000b000ff001a19 */ /* 0x000fe20000011603 */
[----:B------:R-:W-:Y:S01]  /*3420*/  BAR.SYNC.DEFER_BLOCKING 0x0 ;  /* 0x0000000000007b1d */ /* 0x000fe20000010000 */
[----:B---3--:R-:W-:-:S04]  /*3430*/  LOP3.LUT R5, R5, 0xfffffffe, RZ, 0xc0, !PT ;  /* 0xfffffffe05057812 */ /* 0x008fc800078ec0ff */
[----:B------:R-:W-:Y:S02]  /*3440*/  @P1 LOP3.LUT R5, R5, 0x1, RZ, 0xfc, !PT ;  /* 0x0000000105051812 */ /* 0x000fe400078efcff */
[----:B------:R-:W-:-:S03]  /*3450*/  @!P0 IADD3 R3, P1, R0, R236, RZ ;  /* 0x000000ec00038210 */ /* 0x000fc60007f3e0ff */
[----:B------:R1:W-:Y:S02]  /*3460*/  STL [R1], R5 ;  /* 0x0000000501007387 */ /* 0x0003e40000100800 */
[----:B-1----:R-:W-:Y:S02]  /*3470*/  @!P0 LEA.HI.X.SX32 R5, R0, R240, 0x1, P1 ;  /* 0x000000f000058211 */ /* 0x002fe400008f0eff */
[----:B------:R-:W-:-:S04]  /*3480*/  @!P0 LEA R4, P1, R3, c[0x0][0x2a0], 0x2 ;  /* 0x0000a80003048a11 */ /* 0x000fc800078210ff */
[----:B------:R-:W-:-:S05]  /*3490*/  @!P0 LEA.HI.X R5, R3, c[0x0][0x2a4], R5, 0x2, P1 ;  /* 0x0000a90003058a11 */ /* 0x000fca00008f1405 */
[----:B------:R-:W2:Y:S01]  /*34a0*/  @!P0 LDG.E R216, [R4.64] ;  /* 0x0000000604d88981 */ /* 0x000ea2000c1e1900 */
[----:B------:R-:W-:Y:S01]  /*34b0*/  IMAD.MOV R0, RZ, RZ, -R0 ;  /* 0x000000ffff007224 */ /* 0x000fe200078e0a00 */
[----:B------:R-:W-:Y:S01]  /*34c0*/  SHF.L.U64.HI R97, R223, 0x1, R18 ;  /* 0x00000001df617819 */ /* 0x000fe20000010212 */
[----:B------:R-:W-:Y:S01]  /*34d0*/  IMAD.WIDE.U32 R234, R16, c[0x0][0x1e8], RZ ;  /* 0x00007a0010ea7a25 */ /* 0x000fe200078e00ff */
[----:B------:R-:W-:Y:S01]  /*34e0*/  SHF.L.U64.HI R96, R217, 0x1, R19 ;  /* 0x00000001d9607819 */ /* 0x000fe20000010213 */
[----:B------:R-:W-:Y:S01]  /*34f0*/  BSSY B0, `(.L_x_2060) ;  /* 0x00001ee000007945 */ /* 0x000fe20003800000 */
[----:B------:R-:W-:Y:S01]  /*3500*/  IADD3 R135, R200, 0x20, RZ ;  /* 0x00000020c8877810 */ /* 0x000fe20007ffe0ff */
[----:B------:R-:W-:Y:S01]  /*3510*/  IMAD R218, R0, c[0x0][0x2b8], R2 ;  /* 0x0000ae0000da7a24 */ /* 0x000fe200078e0202 */
[----:B------:R-:W-:Y:S01]  /*3520*/  SHF.L.U64.HI R99, R224, 0x1, R14 ;  /* 0x00000001e0637819 */ /* 0x000fe2000001020e */
[----:B------:R-:W-:Y:S01]  /*3530*/  IMAD R233, R16, c[0x0][0x1ec], R235 ;  /* 0x00007b0010e97a24 */ /* 0x000fe200078e02eb */
[----:B------:R-:W-:Y:S01]  /*3540*/  SHF.L.U64.HI R98, R222, 0x1, R17 ;  /* 0x00000001de627819 */ /* 0x000fe20000010211 */
[----:B------:R-:W-:Y:S01]  /*3550*/  IMAD.WIDE.U32 R2, R218, c[0x0][0x1e0], RZ ;  /* 0x00007800da027a25 */ /* 0x000fe200078e00ff */
[----:B------:R-:W-:-:S03]  /*3560*/  SHF.R.S32.HI R9, RZ, 0x1f, R218 ;  /* 0x0000001fff097819 */ /* 0x000fc600000114da */
[----:B------:R-:W-:Y:S02]  /*3570*/  IMAD.IADD R101, R227, 0x1, -R100 ;  /* 0x00000001e3657824 */ /* 0x000fe400078e0a64 */
[----:B------:R-:W-:Y:S02]  /*3580*/  IMAD R0, R9, c[0x0][0x1e0], RZ ;  /* 0x0000780009007a24 */ /* 0x000fe400078e02ff */
[----:B------:R-:W-:Y:S02]  /*3590*/  IMAD.IADD R13, R101, 0x1, -R252 ;  /* 0x00000001650d7824 */ /* 0x000fe400078e0afc */
[----:B------:R-:W-:Y:S02]  /*35a0*/  IMAD R0, R218, c[0x0][0x1e4], R0 ;  /* 0x00007900da007a24 */ /* 0x000fe400078e0200 */
[----:B------:R-:W-:-:S04]  /*35b0*/  IMAD.WIDE.U32 R238, R16, c[0x0][0x210], RZ ;  /* 0x0000840010ee7a25 */ /* 0x000fc800078e00ff */
[----:B------:R-:W-:Y:S02]  /*35c0*/  IMAD.IADD R3, R3, 0x1, R0 ;  /* 0x0000000103037824 */ /* 0x000fe400078e0200 */
[----:B------:R-:W-:Y:S02]  /*35d0*/  IMAD R241, R16, c[0x0][0x214], R239 ;  /* 0x0000850010f17a24 */ /* 0x000fe400078e02ef */
[----:B------:R-:W-:Y:S02]  /*35e0*/  IMAD.SHL.U32 R104, R223, 0x2, RZ ;  /* 0x00000002df687824 */ /* 0x000fe400078e00ff */
[----:B------:R-:W-:Y:S02]  /*35f0*/  IMAD.SHL.U32 R103, R217, 0x2, RZ ;  /* 0x00000002d9677824 */ /* 0x000fe400078e00ff */
[----:B------:R-:W-:Y:S02]  /*3600*/  IMAD.SHL.U32 R106, R224, 0x2, RZ ;  /* 0x00000002e06a7824 */ /* 0x000fe400078e00ff */
[----:B------:R-:W-:Y:S01]  /*3610*/  IMAD.SHL.U32 R105, R222, 0x2, RZ ;  /* 0x00000002de697824 */ /* 0x000fe200078e00ff */
[----:B--2---:R-:W-:Y:S01]  /*3620*/  SHF.R.S32.HI R10, RZ, 0x1f, R216 ;  /* 0x0000001fff0a7819 */ /* 0x004fe200000114d8 */
[----:B------:R-:W-:-:S04]  /*3630*/  IMAD.WIDE.U32 R2, R216, c[0x0][0x1f0], R2 ;  /* 0x00007c00d8027a25 */ /* 0x000fc800078e0002 */
[----:B------:R-:W-:-:S04]  /*3640*/  IMAD R0, R10, c[0x0][0x1f0], RZ ;  /* 0x00007c000a007a24 */ /* 0x000fc800078e02ff */
[----:B------:R-:W-:Y:S01]  /*3650*/  IMAD R4, R216, c[0x0][0x1f4], R0 ;  /* 0x00007d00d8047a24 */ /* 0x000fe200078e0200 */
[----:B------:R-:W-:-:S04]  /*3660*/  IADD3 R0, P0, R2, R234, RZ ;  /* 0x000000ea02007210 */ /* 0x000fc80007f1e0ff */
[----:B------:R-:W-:Y:S02]  /*3670*/  IADD3.X R2, R233, R3, R4, P0, !PT ;  /* 0x00000003e9027210 */ /* 0x000fe400007fe404 */
[----:B------:R-:W-:-:S04]  /*3680*/  LEA R3, P0, R0, c[0x0][0x1c8], 0x1 ;  /* 0x0000720000037a11 */ /* 0x000fc800078008ff */
[----:B------:R-:W-:Y:S01]  /*3690*/  LEA.HI.X R11, R0, c[0x0][0x1cc], R2, 0x1, P0 ;  /* 0x00007300000b7a11 */ /* 0x000fe200000f0c02 */
[----:B------:R-:W-:Y:S01]  /*36a0*/  SHFL.IDX PT, R8, R3, 0x1, 0x181f ;  /* 0x00381f0003087f89 */ /* 0x000fe200000e0000 */
[----:B------:R-:W-:-:S03]  /*36b0*/  ISETP.GE.AND P0, PT, R13, 0x1, PT ;  /* 0x000000010d00780c */ /* 0x000fc60003f06270 */
[----:B------:R1:W2:Y:S04]  /*36c0*/  SHFL.IDX PT, R0, R3, RZ, 0x181f ;  /* 0x00181fff03007589 */ /* 0x0002a800000e0000 */
[----:B------:R-:W3:Y:S06]  /*36d0*/  SHFL.IDX PT, R2, R11, RZ, 0x181f ;  /* 0x00181fff0b027589 */ /* 0x000eec00000e0000 */
[----:B------:R-:W-:-:S02]  /*36e0*/  @P0 ISETP.GE.AND P2, PT, R217, c[0x0][0x1d4], PT ;  /* 0x00007500d9000a0c */ /* 0x000fc40003f46270 */
[----:B------:R-:W-:Y:S01]  /*36f0*/  @P0 ISETP.GE.AND P3, PT, R223, c[0x0][0x1d4], PT ;  /* 0x00007500df000a0c */ /* 0x000fe20003f66270 */
[----:B-1----:R-:W-:Y:S01]  /*3700*/  IMAD R3, R9, c[0x0][0x208], RZ ;  /* 0x0000820009037a24 */ /* 0x002fe200078e02ff */
[C---:B--2---:R-:W-:Y:S01]  /*3710*/  @P0 LEA R4, P1, R217.reuse, R0, 0x1 ;  /* 0x00000000d9040211 */ /* 0x044fe200078208ff */
[----:B------:R-:W1:Y:S02]  /*3720*/  SHFL.IDX PT, R9, R11, 0x1, 0x181f ;  /* 0x00381f000b097f89 */ /* 0x000e6400000e0000 */
[----:B------:R-:W-:Y:S01]  /*3730*/  IMAD R3, R218, c[0x0][0x20c], R3 ;  /* 0x00008300da037a24 */ /* 0x000fe200078e0203 */
[----:B---3--:R-:W-:Y:S02]  /*3740*/  @P0 LEA.HI.X R5, R217, R2, R19, 0x1, P1 ;  /* 0x00000002d9050211 */ /* 0x008fe400008f0c13 */
[----:B------:R-:W-:-:S03]  /*3750*/  @P0 LEA R6, P1, R223, R0, 0x1 ;  /* 0x00000000df060211 */ /* 0x000fc600078208ff */
[----:B------:R2:W-:Y:S01]  /*3760*/  @P0 LDGSTS.E.BYPASS.LTC128B.128 [R215+0x8100], [R4.64], !P2 ;  /* 0x0810000004d70fae */ /* 0x0005e2000d101d46 */
[----:B------:R-:W-:Y:S02]  /*3770*/  @P0 ISETP.GE.AND P2, PT, R222, c[0x0][0x1d4], PT ;  /* 0x00007500de000a0c */ /* 0x000fe40003f46270 */
[----:B------:R-:W-:-:S05]  /*3780*/  @P0 LEA.HI.X R7, R223, R2, R18, 0x1, P1 ;  /* 0x00000002df070211 */ /* 0x000fca00008f0c12 */
[----:B------:R3:W-:Y:S01]  /*3790*/  @P0 LDGSTS.E.BYPASS.LTC128B.128 [R215+0xa100], [R6.64], !P3 ;  /* 0x0a10000006d70fae */ /* 0x0007e2000d901d46 */
[----:B------:R-:W-:-:S13]  /*37a0*/  ISETP.GE.AND P3, PT, R13, 0x21, PT ;  /* 0x000000210d00780c */ /* 0x000fda0003f66270 */
[----:B------:R-:W-:Y:S02]  /*37b0*/  @P3 ISETP.GE.AND P4, PT, R224, c[0x0][0x1d4], PT ;  /* 0x00007500e0003a0c */ /* 0x000fe40003f86270 */
[----:B--2---:R-:W-:-:S04]  /*37c0*/  @P0 LEA R4, P1, R222, R0, 0x1 ;  /* 0x00000000de040211 */ /* 0x004fc800078208ff */
[----:B------:R-:W-:Y:S02]  /*37d0*/  @P0 LEA.HI.X R5, R222, R2, R17, 0x1, P1 ;  /* 0x00000002de050211 */ /* 0x000fe400008f0c11 */
[----:B---3--:R-:W-:-:S03]  /*37e0*/  @P0 LEA R6, P1, R224, R0, 0x1 ;  /* 0x00000000e0060211 */ /* 0x008fc600078208ff */
[----:B------:R2:W-:Y:S01]  /*37f0*/  @P0 LDGSTS.E.BYPASS.LTC128B.128 [R215+0xc100], [R4.64], !P2 ;  /* 0x0c10000004d70fae */ /* 0x0005e2000d101d46 */
[----:B------:R-:W-:Y:S01]  /*3800*/  @P0 ISETP.GE.AND P2, PT, R224, c[0x0][0x1d4], PT ;  /* 0x00007500e0000a0c */ /* 0x000fe20003f46270 */
[----:B------:R-:W-:Y:S01]  /*3810*/  IMAD R0, R10, c[0x0][0x218], RZ ;  /* 0x000086000a007a24 */ /* 0x000fe200078e02ff */
[----:B------:R-:W-:-:S03]  /*3820*/  @P0 LEA.HI.X R7, R224, R2, R14, 0x1, P1 ;  /* 0x00000002e0070211 */ /* 0x000fc600008f0c0e */
[----:B------:R-:W-:-:S08]  /*3830*/  IMAD R10, R216, c[0x0][0x21c], R0 ;  /* 0x00008700d80a7a24 */ /* 0x000fd000078e0200 */
[----:B------:R3:W-:Y:S01]  /*3840*/  @P0 LDGSTS.E.BYPASS.LTC128B.128 [R215+0xe100], [R6.64], !P2 ;  /* 0x0e10000006d70fae */ /* 0x0007e2000d101d46 */
[----:B------:R-:W-:Y:S01]  /*3850*/  @P3 ISETP.GE.AND P2, PT, R217, c[0x0][0x1d4], PT ;  /* 0x00007500d9003a0c */ /* 0x000fe20003f46270 */
[----:B--2---:R-:W-:-:S04]  /*3860*/  IMAD.WIDE.U32 R4, R218, c[0x0][0x208], RZ ;  /* 0x00008200da047a25 */ /* 0x004fc800078e00ff */
[----:B------:R-:W-:Y:S02]  /*3870*/  IMAD.IADD R3, R5, 0x1, R3 ;  /* 0x0000000105037824 */ /* 0x000fe400078e0203 */
[----:B------:R-:W-:Y:S01]  /*3880*/  IMAD.MOV.U32 R2, RZ, RZ, R4 ;  /* 0x000000ffff027224 */ /* 0x000fe200078e0004 */
[----:B------:R-:W-:-:S03]  /*3890*/  @P3 LEA R4, P0, R223, R8, 0x1 ;  /* 0x00000008df043211 */ /* 0x000fc600078008ff */
[----:B------:R-:W-:Y:S01]  /*38a0*/  IMAD.WIDE.U32 R2, R216, c[0x0][0x218], R2 ;  /* 0x00008600d8027a25 */ /* 0x000fe200078e0002 */
[-C--:B-1----:R-:W-:Y:S02]  /*38b0*/  @P3 LEA.HI.X R5, R223, R9.reuse, R18, 0x1, P0 ;  /* 0x00000009df053211 */ /* 0x082fe400000f0c12 */
[C---:B---3--:R-:W-:Y:S02]  /*38c0*/  @P3 LEA R6, P1, R217.reuse, R8, 0x1 ;  /* 0x00000008d9063211 */ /* 0x048fe400078208ff */
[----:B------:R-:W-:Y:S02]  /*38d0*/  IADD3 R0, P0, R2, R238, RZ ;  /* 0x000000ee02007210 */ /* 0x000fe40007f1e0ff */
[----:B------:R-:W-:Y:S02]  /*38e0*/  @P3 LEA.HI.X R7, R217, R9, R19, 0x1, P1 ;  /* 0x00000009d9073211 */ /* 0x000fe400008f0c13 */
[----:B------:R-:W-:Y:S02]  /*38f0*/  @P3 ISETP.GE.AND P1, PT, R223, c[0x0][0x1d4], PT ;  /* 0x00007500df003a0c */ /* 0x000fe40003f26270 */
[----:B------:R-:W-:Y:S01]  /*3900*/  IADD3.X R2, R241, R3, R10, P0, !PT ;  /* 0x00000003f1027210 */ /* 0x000fe200007fe40a */
[----:B------:R1:W-:Y:S01]  /*3910*/  @P3 LDGSTS.E.BYPASS.LTC128B.128 [R215+0x9100], [R6.64], !P2 ;  /* 0x0910000006d73fae */ /* 0x0003e2000d101d46 */
[----:B------:R-:W-:-:S02]  /*3920*/  LEA R3, P0, R0, c[0x0][0x1f8], 0x1 ;  /* 0x00007e0000037a11 */ /* 0x000fc400078008ff */
[----:B------:R-:W-:Y:S02]  /*3930*/  @P3 ISETP.GE.AND P2, PT, R222, c[0x0][0x1d4], PT ;  /* 0x00007500de003a0c */ /* 0x000fe40003f46270 */
[----:B------:R-:W-:Y:S01]  /*3940*/  LEA.HI.X R10, R0, c[0x0][0x1fc], R2, 0x1, P0 ;  /* 0x00007f00000a7a11 */ /* 0x000fe200000f0c02 */
[----:B------:R-:W-:Y:S04]  /*3950*/  SHFL.IDX PT, R12, R3, 0x1, 0x181f ;  /* 0x00381f00030c7f89 */ /* 0x000fe800000e0000 */
[----:B------:R2:W-:Y:S04]  /*3960*/  @P3 LDGSTS.E.BYPASS.LTC128B.128 [R215+0xb100], [R4.64], !P1 ;  /* 0x0b10000004d73fae */ /* 0x0005e8000c901d46 */
[----:B------:R-:W3:Y:S04]  /*3970*/  SHFL.IDX PT, R0, R3, RZ, 0x181f ;  /* 0x00181fff03007589 */ /* 0x000ee800000e0000 */
[----:B------:R-:W4:Y:S04]  /*3980*/  SHFL.IDX PT, R2, R10, RZ, 0x181f ;  /* 0x00181fff0a027589 */ /* 0x000f2800000e0000 */
[----:B------:R-:W5:Y:S01]  /*3990*/  SHFL.IDX PT, R3, R10, 0x1, 0x181f ;  /* 0x00381f000a037f89 */ /* 0x000f6200000e0000 */
[----:B-1----:R-:W-:-:S04]  /*39a0*/  @P3 LEA R6, P0, R224, R8, 0x1 ;  /* 0x00000008e0063211 */ /* 0x002fc800078008ff */
[----:B------:R-:W-:Y:S02]  /*39b0*/  @P3 LEA.HI.X R7, R224, R9, R14, 0x1, P0 ;  /* 0x00000009e0073211 */ /* 0x000fe400000f0c0e */
[----:B--2---:R-:W-:-:S04]  /*39c0*/  @P3 LEA R4, P1, R222, R8, 0x1 ;  /* 0x00000008de043211 */ /* 0x004fc800078208ff */
[----:B------:R-:W-:-:S05]  /*39d0*/  @P3 LEA.HI.X R5, R222, R9, R17, 0x1, P1 ;  /* 0x00000009de053211 */ /* 0x000fca00008f0c11 */
[----:B------:R1:W-:Y:S04]  /*39e0*/  @P3 LDGSTS.E.BYPASS.LTC128B.128 [R215+0xd100], [R4.64], !P2 ;  /* 0x0d10000004d73fae */ /* 0x0003e8000d101d46 */
[----:B------:R1:W-:Y:S01]  /*39f0*/  @P3 LDGSTS.E.BYPASS.LTC128B.128 [R215+0xf100], [R6.64], !P4 ;  /* 0x0f10000006d73fae */ /* 0x0003e2000e101d46 */
[----:B------:R-:W-:Y:S02]  /*3a00*/  R2P PR, R230, 0x6 ;  /* 0x00000006e6007804 */ /* 0x000fe40000000000 */
[C---:B---3--:R-:W-:Y:S01]  /*3a10*/  IADD3 R18, P0, R0.reuse, R104, RZ ;  /* 0x0000006800127210 */ /* 0x048fe20007f1e0ff */
[----:B------:R-:W0:Y:S01]  /*3a20*/  LDGDEPBAR ;  /* 0x00000000000079af */ /* 0x000e220000000000 */
[-C--:B------:R-:W-:Y:S02]  /*3a30*/  IADD3 R20, P3, R0, R103.reuse, RZ ;  /* 0x0000006700147210 */ /* 0x080fe40007f7e0ff */
[----:B------:R-:W-:Y:S01]  /*3a40*/  ISETP.GE.AND P5, PT, R223, c[0x0][0x1d4], PT ;  /* 0x00007500df007a0c */ /* 0x000fe20003fa6270 */
[----:B----4-:R-:W-:Y:S01]  /*3a50*/  IMAD.X R19, R2, 0x1, R97, P0 ;  /* 0x0000000102137824 */ /* 0x010fe200000e0661 */
[----:B------:R-:W-:Y:S01]  /*3a60*/  IADD3 R22, P0, R12, R103, RZ ;  /* 0x000000670c167210 */ /* 0x000fe20007f1e0ff */
[----:B------:R-:W-:Y:S01]  /*3a70*/  IMAD.X R21, R2, 0x1, R96, P3 ;  /* 0x0000000102157824 */ /* 0x000fe200018e0660 */
[----:B------:R-:W-:-:S02]  /*3a80*/  ISETP.GE.AND P3, PT, R217, c[0x0][0x1d4], PT ;  /* 0x00007500d9007a0c */ /* 0x000fc40003f66270 */
[----:B------:R-:W-:Y:S01]  /*3a90*/  IADD3 R16, P4, R0, R105, RZ ;  /* 0x0000006900107210 */ /* 0x000fe20007f9e0ff */
[----:B-----5:R-:W-:Y:S01]  /*3aa0*/  IMAD.X R23, R3, 0x1, R96, P0 ;  /* 0x0000000103177824 */ /* 0x020fe200000e0660 */
[----:B------:R-:W-:Y:S02]  /*3ab0*/  ISETP.LT.OR P0, PT, R13, 0x1, P3 ;  /* 0x000000010d00780c */ /* 0x000fe40001f01670 */
[----:B------:R-:W-:Y:S01]  /*3ac0*/  @P1 IADD3 R135, R200, -0x20, RZ ;  /* 0xffffffe0c8871810 */ /* 0x000fe20007ffe0ff */
[----:B------:R-:W-:Y:S01]  /*3ad0*/  IMAD.X R17, R2, 0x1, R98, P4 ;  /* 0x0000000102117824 */ /* 0x000fe200020e0662 */
[----:B------:R-:W-:Y:S01]  /*3ae0*/  IADD3 R14, P1, R0, R106, RZ ;  /* 0x0000006a000e7210 */ /* 0x000fe20007f3e0ff */
[----:B------:R-:W-:Y:S01]  /*3af0*/  IMAD.MOV.U32 R0, RZ, RZ, 0x40 ;  /* 0x00000040ff007424 */ /* 0x000fe200078e00ff */
[----:B------:R-:W-:Y:S02]  /*3b00*/  ISETP.GE.AND P4, PT, R224, c[0x0][0x1d4], PT ;  /* 0x00007500e0007a0c */ /* 0x000fe40003f86270 */
[----:B------:R-:W-:Y:S01]  /*3b10*/  ISETP.GT.AND P6, PT, R229, 0x3f, PT ;  /* 0x0000003fe500780c */ /* 0x000fe20003fc4270 */
[----:B------:R-:W-:Y:S01]  /*3b20*/  IMAD.X R15, R2, 0x1, R99, P1 ;  /* 0x00000001020f7824 */ /* 0x000fe200008e0663 */
[----:B------:R-:W-:-:S02]  /*3b30*/  ISETP.GE.AND P1, PT, R222, c[0x0][0x1d4], PT ;  /* 0x00007500de007a0c */ /* 0x000fc40003f26270 */
[----:B------:R-:W-:Y:S01]  /*3b40*/  SEL R0, R0, 0xffffffc0, !P2 ;  /* 0xffffffc000007807 */ /* 0x000fe20005000000 */
[----:B------:R-:W-:-:S04]  /*3b50*/  DEPBAR.LE SB0, 0x1 ;  /* 0x000080400000791a */ /* 0x000fc80000000000 */
[----:B------:R-:W-:-:S04]  /*3b60*/  DEPBAR.LE SB0, 0x0 ;  /* 0x000080000000791a */ /* 0x000fc80000000000 */
[----:B------:R-:W-:Y:S01]  /*3b70*/  BAR.SYNC.DEFER_BLOCKING 0x0 ;  /* 0x0000000000007b1d */ /* 0x000fe20000010000 */
[----:B------:R-:W-:-:S05]  /*3b80*/  IMAD.IADD R202, R200, 0x1, R0 ;  /* 0x00000001c8ca7824 */ /* 0x000fca00078e0200 */
[----:B-1----:R-:W-:Y:S04]  /*3b90*/  LDSM.16.M88.4 R4, [R208] ;  /* 0x00000000d004783b */ /* 0x002fe80000000200 */
[----:B------:R-:W-:Y:S04]  /*3ba0*/  LDSM.16.M88.4 R24, [R200] ;  /* 0x00000000c818783b */ /* 0x000fe80000000200 */
[----:B------:R-:W1:Y:S04]  /*3bb0*/  LDSM.16.M88.4 R32, [R200+0x800] ;  /* 0x00080000c820783b */ /* 0x000e680000000200 */
[----:B------:R-:W2:Y:S04]  /*3bc0*/  LDSM.16.M88.4 R40, [R200+0x1000] ;  /* 0x00100000c828783b */ /* 0x000ea80000000200 */
[----:B------:R-:W3:Y:S04]  /*3bd0*/  LDSM.16.M88.4 R36, [R200+0x1800] ;  /* 0x00180000c824783b */ /* 0x000ee80000000200 */
[----:B------:R-:W-:Y:S04]  /*3be0*/  LDSM.16.M88.4 R8, [R209] ;  /* 0x00000000d108783b */ /* 0x000fe80000000200 */
[----:B------:R-:W-:Y:S04]  /*3bf0*/  LDSM.16.M88.4 R48, [R135] ;  /* 0x000000008730783b */ /* 0x000fe80000000200 */
[----:B------:R-:W-:Y:S04]  /*3c00*/  LDSM.16.M88.4 R64, [R135+0x800] ;  /* 0x000800008740783b */ /* 0x000fe80000000200 */
[----:B------:R-:W-:Y:S04]  /*3c10*/  LDSM.16.M88.4 R76, [R135+0x1000] ;  /* 0x00100000874c783b */ /* 0x000fe80000000200 */
[----:B------:R-:W4:Y:S04]  /*3c20*/  LDSM.16.M88.4 R84, [R135+0x1800] ;  /* 0x001800008754783b */ /* 0x000f280000000200 */
[----:B------:R-:W-:Y:S01]  /*3c30*/  @!PT LDS RZ, [RZ] ;  /* 0x00000000fffff984 */ /* 0x000fe20000000800 */
[----:B------:R-:W-:Y:S01]  /*3c40*/  @!PT LDS RZ, [RZ] ;  /* 0x00000000fffff984 */ /* 0x000fe20000000800 */
[----:B------:R-:W-:Y:S01]  /*3c50*/  @!PT LDS RZ, [RZ] ;  /* 0x00000000fffff984 */ /* 0x000fe20000000800 */
[----:B------:R5:W-:Y:S01]  /*3c60*/  LDGSTS.E.BYPASS.LTC128B.128 [R215+0x100], [R20.64], !P0 ;  /* 0x0010000014d77fae */ /* 0x000be2000c101d46 */
[C---:B------:R-:W-:Y:S01]  /*3c70*/  ISETP.LT.OR P0, PT, R13.reuse, 0x1, P5 ;  /* 0x000000010d00780c */ /* 0x040fe20002f01670 */
[C---:B-1----:R-:W-:Y:S11]  /*3c80*/  HMMA.16816.F32 R28, R4.reuse, R32, RZ ;  /* 0x00000020041c723c */ /* 0x042ff600000018ff */
[----:B------:R-:W-:Y:S01]  /*3c90*/  @!UPT UIADD3 URZ, URZ, URZ, URZ ;  /* 0x0000003f3f3ff290 */ /* 0x000fe2000fffe03f */
[----:B------:R1:W-:Y:S01]  /*3ca0*/  LDGSTS.E.BYPASS.LTC128B.128 [R215+0x2100], [R18.64], !P0 ;  /* 0x0210000012d77fae */ /* 0x0003e2000c101d46 */
[C---:B------:R-:W-:Y:S01]  /*3cb0*/  ISETP.LT.OR P0, PT, R13.reuse, 0x1, P1 ;  /* 0x000000010d00780c */ /* 0x040fe20000f01670 */
[----:B------:R-:W-:Y:S01]  /*3cc0*/  HMMA.16816.F32 R32, R4, R34, RZ ;  /* 0x000000220420723c */ /* 0x000fe200000018ff */
[----:B------:R-:W-:-:S07]  /*3cd0*/  ISETP.LT.OR P1, PT, R13, 0x21, P1 ;  /* 0x000000210d00780c */ /* 0x000fce0000f21670 */
[C---:B--2---:R-:W-:Y:S04]  /*3ce0*/  HMMA.16816.F32 R44, R4.reuse, R40, RZ ;  /* 0x00000028042c723c */ /* 0x044fe800000018ff */
[----:B------:R2:W-:Y:S04]  /*3cf0*/  LDGSTS.E.BYPASS.LTC128B.128 [R215+0x4100], [R16.64], !P0 ;  /* 0x0410000010d77fae */ /* 0x0005e8000c101d46 */
[C---:B------:R-:W-:Y:S08]  /*3d00*/  HMMA.16816.F32 R52, R4.reuse, R42, RZ ;  /* 0x0000002a0434723c */ /* 0x040ff000000018ff */
[C---:B---3--:R-:W-:Y:S08]  /*3d10*/  HMMA.16816.F32 R60, R4.reuse, R36, RZ ;  /* 0x00000024043c723c */ /* 0x048ff000000018ff */
[----:B------:R-:W-:Y:S01]  /*3d20*/  HMMA.16816.F32 R36, R4, R38, RZ ;  /* 0x000000260424723c */ /* 0x000fe200000018ff */
[----:B--2---:R-:W-:-:S05]  /*3d30*/  IADD3 R16, P0, R12, R104, RZ ;  /* 0x000000680c107210 */ /* 0x004fca0007f1e0ff */
[----:B------:R-:W-:Y:S01]  /*3d40*/  IMAD.X R17, R3, 0x1, R97, P0 ;  /* 0x0000000103117824 */ /* 0x000fe200000e0661 */
[----:B------:R-:W-:Y:S11]  /*3d50*/  ISETP.LT.OR P0, PT, R13, 0x1, P4 ;  /* 0x000000010d00780c */ /* 0x000ff60002701670 */
[----:B------:R-:W-:Y:S06]  /*3d60*/  @!UPT UIADD3 URZ, URZ, URZ, URZ ;  /* 0x0000003f3f3ff290 */ /* 0x000fec000fffe03f */
[----:B----4-:R-:W-:Y:S01]  /*3d70*/  HMMA.16816.F32 R36, R8, R86, R36 ;  /* 0x000000560824723c */ /* 0x010fe20000001824 */
[----:B------:R2:W-:Y:S02]  /*3d80*/  LDGSTS.E.BYPASS.LTC128B.128 [R215+0x6100], [R14.64], !P0 ;  /* 0x061000000ed77fae */ /* 0x0005e4000c101d46 */
[----:B--2---:R-:W-:-:S05]  /*3d90*/  IADD3 R14, P0, R12, R105, RZ ;  /* 0x000000690c0e7210 */ /* 0x004fca0007f1e0ff */
[----:B------:R-:W-:Y:S01]  /*3da0*/  IMAD.X R15, R3, 0x1, R98, P0 ;  /* 0x00000001030f7824 */ /* 0x000fe200000e0662 */
[C---:B------:R-:W-:Y:S02]  /*3db0*/  ISETP.LT.OR P0, PT, R13.reuse, 0x21, P3 ;  /* 0x000000210d00780c */ /* 0x040fe40001f01670 */
[----:B------:R-:W-:-:S11]  /*3dc0*/  ISETP.LT.OR P3, PT, R13, 0x21, P5 ;  /* 0x000000210d00780c */ /* 0x000fd60002f61670 */
[----:B------:R5:W-:Y:S01]  /*3dd0*/  LDGSTS.E.BYPASS.LTC128B.128 [R215+0x1100], [R22.64], !P0 ;  /* 0x0110000016d77fae */ /* 0x000be2000c101d46 */
[----:B------:R-:W-:-:S03]  /*3de0*/  IADD3 R2, P0, R12, R106, RZ ;  /* 0x0000006a0c027210 */ /* 0x000fc60007f1e0ff */
[----:B------:R1:W-:Y:S02]  /*3df0*/  LDGSTS.E.BYPASS.LTC128B.128 [R215+0x3100], [R16.64], !P3 ;  /* 0x0310000010d77fae */ /* 0x0003e4000d901d46 */
[----:B------:R-:W-:Y:S01]  /*3e00*/  IMAD.X R3, R3, 0x1, R99, P0 ;  /* 0x0000000103037824 */ /* 0x000fe200000e0663 */
[----:B------:R-:W-:Y:S01]  /*3e10*/  ISETP.LT.OR P0, PT, R13, 0x21, P4 ;  /* 0x000000210d00780c */ /* 0x000fe20002701670 */
[----:B------:R2:W-:Y:S11]  /*3e20*/  LDGSTS.E.BYPASS.LTC128B.128 [R215+0x5100], [R14.64], !P1 ;  /* 0x051000000ed77fae */ /* 0x0005f6000c901d46 */
[----:B------:R-:W-:Y:S01]  /*3e30*/  @!UPT UIADD3 URZ, URZ, URZ, URZ ;  /* 0x0000003f3f3ff290 */ /* 0x000fe2000fffe03f */
[----:B------:R3:W-:Y:S01]  /*3e40*/  LDGSTS.E.BYPASS.LTC128B.128 [R215+0x7100], [R2.64], !P0 ;  /* 0x0710000002d77fae */ /* 0x0007e2000c101d46 */
[----:B------:R-:W-:-:S03]  /*3e50*/  ISETP.GT.AND P0, PT, R102, R226, PT ;  /* 0x000000e26600720c */ /* 0x000fc60003f04270 */
[----:B------:R-:W-:Y:S01]  /*3e60*/  LDSM.16.M88.4 R56, [R202+0x800] ;  /* 0x00080000ca38783b */ /* 0x000fe20000000200 */
[C---:B-----5:R-:W-:Y:S03]  /*3e70*/  HMMA.16816.F32 R20, R4.reuse, R24, RZ ;  /* 0x000000180414723c */ /* 0x060fe600000018ff */
[----:B------:R-:W-:Y:S04]  /*3e80*/  LDSM.16.M88.4 R68, [R202+0x1000] ;  /* 0x00100000ca44783b */ /* 0x000fe80000000200 */
[----:B------:R-:W0:Y:S01]  /*3e90*/  LDGDEPBAR ;  /* 0x00000000000079af */ /* 0x000e220000000000 */
[----:B------:R-:W-:Y:S03]  /*3ea0*/  HMMA.16816.F32 R24, R4, R26, RZ ;  /* 0x0000001a0418723c */ /* 0x000fe600000018ff */
[----:B------:R-:W-:Y:S04]  /*3eb0*/  LDSM.16.M88.4 R4, [R211] ;  /* 0x00000000d304783b */ /* 0x000fe80000000200 */
[----:B--2---:R-:W-:Y:S01]  /*3ec0*/  LDSM.16.M88.4 R12, [R210] ;  /* 0x00000000d20c783b */ /* 0x004fe20000000200 */
[----:B---3--:R-:W-:-:S08]  /*3ed0*/  IADD3 R2, R135, 0x6000, RZ ;  /* 0x0000600087027810 */ /* 0x008fd00007ffe0ff */
[----:B------:R-:W-:Y:S01]  /*3ee0*/  HMMA.16816.F32 R40, R8, R48, R20 ;  /* 0x000000300828723c */ /* 0x000fe20000001814 */
[----:B------:R-:W2:Y:S01]  /*3ef0*/  LDSM.16.M88.4 R20, [R202] ;  /* 0x00000000ca14783b */ /* 0x000ea20000000200 */
[----:B------:R-:W-:-:S05]  /*3f00*/  IMAD.IADD R201, R2, 0x1, R0 ;  /* 0x0000000102c97824 */ /* 0x000fca00078e0200 */
[----:B------:R-:W-:Y:S01]  /*3f10*/  LDSM.16.M88.4 R72, [R201+-0x6000] ;  /* 0xffa00000c948783b */ /* 0x000fe20000000200 */
[C---:B-1----:R-:W-:Y:S03]  /*3f20*/  HMMA.16816.F32 R16, R8.reuse, R50, R24 ;  /* 0x000000320810723c */ /* 0x042fe60000001818 */
[----:B------:R-:W-:Y:S04]  /*3f30*/  LDSM.16.M88.4 R80, [R201+-0x5800] ;  /* 0xffa80000c950783b */ /* 0x000fe80000000200 */
[----:B------:R-:W-:Y:S01]  /*3f40*/  LDSM.16.M88.4 R88, [R201+-0x5000] ;  /* 0xffb00000c958783b */ /* 0x000fe20000000200 */
[C---:B------:R-:W-:Y:S08]  /*3f50*/  HMMA.16816.F32 R24, R8.reuse, R64, R28 ;  /* 0x000000400818723c */ /* 0x040ff0000000181c */
[C---:B------:R-:W-:Y:S01]  /*3f60*/  HMMA.16816.F32 R28, R8.reuse, R66, R32 ;  /* 0x00000042081c723c */ /* 0x040fe20000001820 */
[----:B------:R-:W1:Y:S07]  /*3f70*/  LDSM.16.M88.4 R64, [R202+0x1800] ;  /* 0x00180000ca40783b */ /* 0x000e6e0000000200 */
[C---:B------:R-:W-:Y:S08]  /*3f80*/  HMMA.16816.F32 R32, R8.reuse, R76, R44 ;  /* 0x0000004c0820723c */ /* 0x040ff0000000182c */
[C---:B------:R-:W-:Y:S01]  /*3f90*/  HMMA.16816.F32 R44, R8.reuse, R78, R52 ;  /* 0x0000004e082c723c */ /* 0x040fe20000001834 */
[----:B------:R-:W-:Y:S04]  /*3fa0*/  LDSM.16.M88.4 R52, [R200+0x2000] ;  /* 0x00200000c834783b */ /* 0x000fe80000000200 */
[----:B------:R-:W-:Y:S03]  /*3fb0*/  LDSM.16.M88.4 R76, [R200+0x3000] ;  /* 0x00300000c84c783b */ /* 0x000fe60000000200 */
[----:B------:R-:W-:Y:S01]  /*3fc0*/  HMMA.16816.F32 R48, R8, R84, R60 ;  /* 0x000000540830723c */ /* 0x000fe2000000183c */
[----:B------:R-:W-:Y:S04]  /*3fd0*/  LDSM.16.M88.4 R8, [R208+0x4000] ;  /* 0x00400000d008783b */ /* 0x000fe80000000200 */
[----:B------:R-:W-:Y:S03]  /*3fe0*/  LDSM.16.M88.4 R60, [R200+0x2800] ;  /* 0x00280000c83c783b */ /* 0x000fe60000000200 */
[C---:B--2---:R-:W-:Y:S01]  /*3ff0*/  HMMA.16816.F32 R40, R4.reuse, R20, R40 ;  /* 0x000000140428723c */ /* 0x044fe20000001828 */
[----:B------:R-:W-:Y:S07]  /*4000*/  LDSM.16.M88.4 R84, [R201+-0x3000] ;  /* 0xffd00000c954783b */ /* 0x000fee0000000200 */
[C---:B------:R-:W-:Y:S08]  /*4010*/  HMMA.16816.F32 R16, R4.reuse, R22, R16 ;  /* 0x000000160410723c */ /* 0x040ff00000001810 */
[C---:B------:R-:W-:Y:S01]  /*4020*/  HMMA.16816.F32 R20, R4.reuse, R56, R24 ;  /* 0x000000380414723c */ /* 0x040fe20000001818 */
[----:B------:R-:W2:Y:S07]  /*4030*/  LDSM.16.M88.4 R24, [R201+-0x4800] ;  /* 0xffb80000c918783b */ /* 0x000eae0000000200 */
[C---:B------:R-:W-:Y:S01]  /*4040*/  HMMA.16816.F32 R28, R4.reuse, R58, R28 ;  /* 0x0000003a041c723c */ /* 0x040fe2000000181c */
[----:B------:R-:W3:Y:S07]  /*4050*/  LDSM.16.M88.4 R56, [R200+0x3800] ;  /* 0x00380000c838783b */ /* 0x000eee0000000200 */
[C---:B------:R-:W-:Y:S08]  /*4060*/  HMMA.16816.F32 R32, R4.reuse, R68, R32 ;  /* 0x000000440420723c */ /* 0x040ff00000001820 */
[C---:B------:R-:W-:Y:S01]  /*4070*/  HMMA.16816.F32 R44, R4.reuse, R70, R44 ;  /* 0x00000046042c723c */ /* 0x040fe2000000182c */
[----:B------:R-:W-:Y:S07]  /*4080*/  LDSM.16.M88.4 R68, [R202+0x2800] ;  /* 0x00280000ca44783b */ /* 0x000fee0000000200 */
[C---:B-1----:R-:W-:Y:S08]  /*4090*/  HMMA.16816.F32 R48, R4.reuse, R64, R48 ;  /* 0x000000400430723c */ /* 0x042ff00000001830 */
[----:B------:R-:W-:Y:S01]  /*40a0*/  HMMA.16816.F32 R36, R4, R66, R36 ;  /* 0x000000420424723c */ /* 0x000fe20000001824 */
[----:B------:R-:W-:Y:S04]  /*40b0*/  LDSM.16.M88.4 R4, [R209+0x4000] ;  /* 0x00400000d104783b */ /* 0x000fe80000000200 */
[----:B------:R-:W1:Y:S03]  /*40c0*/  LDSM.16.M88.4 R64, [R135+0x2000] ;  /* 0x002000008740783b */ /* 0x000e660000000200 */
[C---:B------:R-:W-:Y:S08]  /*40d0*/  HMMA.16816.F32 R40, R12.reuse, R72, R40 ;  /* 0x000000480c28723c */ /* 0x040ff00000001828 */
[C---:B------:R-:W-:Y:S01]  /*40e0*/  HMMA.16816.F32 R16, R12.reuse, R74, R16 ;  /* 0x0000004a0c10723c */ /* 0x040fe20000001810 */
[----:B------:R-:W4:Y:S07]  /*40f0*/  LDSM.16.M88.4 R72, [R135+0x2800] ;  /* 0x002800008748783b */ /* 0x000f2e0000000200 */
[C---:B------:R-:W-:Y:S08]  /*4100*/  HMMA.16816.F32 R20, R12.reuse, R80, R20 ;  /* 0x000000500c14723c */ /* 0x040ff00000001814 */
[C---:B------:R-:W-:Y:S01]  /*4110*/  HMMA.16816.F32 R28, R12.reuse, R82, R28 ;  /* 0x000000520c1c723c */ /* 0x040fe2000000181c */
[----:B------:R-:W5:Y:S07]  /*4120*/  LDSM.16.M88.4 R80, [R135+0x3000] ;  /* 0x003000008750783b */ /* 0x000f6e0000000200 */
[C---:B------:R-:W-:Y:S08]  /*4130*/  HMMA.16816.F32 R32, R12.reuse, R88, R32 ;  /* 0x000000580c20723c */ /* 0x040ff00000001820 */
[C---:B------:R-:W-:Y:S08]  /*4140*/  HMMA.16816.F32 R44, R12.reuse, R90, R44 ;  /* 0x0000005a0c2c723c */ /* 0x040ff0000000182c */
[C---:B--2---:R-:W-:Y:S08]  /*4150*/  HMMA.16816.F32 R48, R12.reuse, R24, R48 ;  /* 0x000000180c30723c */ /* 0x044ff00000001830 */
[----:B------:R-:W-:Y:S08]  /*4160*/  HMMA.16816.F32 R36, R12, R26, R36 ;  /* 0x0000001a0c24723c */ /* 0x000ff00000001824 */
[C---:B------:R-:W-:Y:S08]  /*4170*/  HMMA.16816.F32 R40, R8.reuse, R52, R40 ;  /* 0x000000340828723c */ /* 0x040ff00000001828 */
[C---:B------:R-:W-:Y:S01]  /*4180*/  HMMA.16816.F32 R16, R8.reuse, R54, R16 ;  /* 0x000000360810723c */ /* 0x040fe20000001810 */
[----:B------:R-:W2:Y:S07]  /*4190*/  LDSM.16.M88.4 R52, [R135+0x3800] ;  /* 0x003800008734783b */ /* 0x000eae0000000200 */
[C---:B------:R-:W-:Y:S01]  /*41a0*/  HMMA.16816.F32 R12, R8.reuse, R60, R20 ;  /* 0x0000003c080c723c */ /* 0x040fe20000001814 */
[----:B------:R-:W-:Y:S07]  /*41b0*/  LDSM.16.M88.4 R20, [R211+0x4000] ;  /* 0x00400000d314783b */ /* 0x000fee0000000200 */
[C---:B------:R-:W-:Y:S01]  /*41c0*/  HMMA.16816.F32 R28, R8.reuse, R62, R28 ;  /* 0x0000003e081c723c */ /* 0x040fe2000000181c */
[----:B------:R-:W2:Y:S07]  /*41d0*/  LDSM.16.M88.4 R60, [R202+0x2000] ;  /* 0x00200000ca3c783b */ /* 0x000eae0000000200 */
[C---:B------:R-:W-:Y:S08]  /*41e0*/  HMMA.16816.F32 R32, R8.reuse, R76, R32 ;  /* 0x0000004c0820723c */ /* 0x040ff00000001820 */
[C---:B------:R-:W-:Y:S01]  /*41f0*/  HMMA.16816.F32 R44, R8.reuse, R78, R44 ;  /* 0x0000004e082c723c */ /* 0x040fe2000000182c */
[----:B------:R-:W2:Y:S07]  /*4200*/  LDSM.16.M88.4 R76, [R202+0x3000] ;  /* 0x00300000ca4c783b */ /* 0x000eae0000000200 */
[C---:B---3--:R-:W-:Y:S08]  /*4210*/  HMMA.16816.F32 R48, R8.reuse, R56, R48 ;  /* 0x000000380830723c */ /* 0x048ff00000001830 */
[----:B------:R-:W-:Y:S01]  /*4220*/  HMMA.16816.F32 R36, R8, R58, R36 ;  /* 0x0000003a0824723c */ /* 0x000fe20000001824 */
[----:B------:R-:W3:Y:S07]  /*4230*/  LDSM.16.M88.4 R56, [R202+0x3800] ;  /* 0x00380000ca38783b */ /* 0x000eee0000000200 */
[C---:B-1----:R-:W-:Y:S08]  /*4240*/  HMMA.16816.F32 R40, R4.reuse, R64, R40 ;  /* 0x000000400428723c */ /* 0x042ff00000001828 */
[C---:B------:R-:W-:Y:S01]  /*4250*/  HMMA.16816.F32 R24, R4.reuse, R66, R16 ;  /* 0x000000420418723c */ /* 0x040fe20000001810 */
[----:B------:R-:W-:Y:S04]  /*4260*/  LDSM.16.M88.4 R16, [R210+0x4000] ;  /* 0x00400000d210783b */ /* 0x000fe80000000200 */
[----:B------:R-:W1:Y:S03]  /*4270*/  LDSM.16.M88.4 R64, [R201+-0x4000] ;  /* 0xffc00000c940783b */ /* 0x000e660000000200 */
        /* <DEDUP_REMOVED lines=8> */
[----:B------:R-:W2:Y:S07]  /*4300*/  LDSM.16.M88.4 R52, [R201+-0x2800] ;  /* 0xffd80000c934783b */ /* 0x000eae0000000200 */
[C---:B------:R-:W-:Y:S08]  /*4310*/  HMMA.16816.F32 R40, R20.reuse, R60, R40 ;  /* 0x0000003c1428723c */ /* 0x040ff00000001828 */
[C---:B------:R-:W-:Y:S01]  /*4320*/  HMMA.16816.F32 R28, R20.reuse, R62, R24 ;  /* 0x0000003e141c723c */ /* 0x040fe20000001818 */
[----:B------:R-:W-:Y:S07]  /*4330*/  LDSM.16.M88.4 R60, [R200+0x4000] ;  /* 0x00400000c83c783b */ /* 0x000fee0000000200 */
[C---:B------:R-:W-:Y:S01]  /*4340*/  HMMA.16816.F32 R24, R20.reuse, R68, R12 ;  /* 0x000000441418723c */ /* 0x040fe2000000180c */
[----:B------:R-:W5:Y:S07]  /*4350*/  LDSM.16.M88.4 R12, [R208+0x8000] ;  /* 0x00800000d00c783b */ /* 0x000f6e0000000200 */
[C---:B------:R-:W-:Y:S01]  /*4360*/  HMMA.16816.F32 R8, R20.reuse, R70, R8 ;  /* 0x000000461408723c */ /* 0x040fe20000001808 */
[----:B------:R-:W2:Y:S07]  /*4370*/  LDSM.16.M88.4 R68, [R200+0x4800] ;  /* 0x00480000c844783b */ /* 0x000eae0000000200 */
[C---:B------:R-:W-:Y:S08]  /*4380*/  HMMA.16816.F32 R4, R20.reuse, R76, R32 ;  /* 0x0000004c1404723c */ /* 0x040ff00000001820 */
[C---:B------:R-:W-:Y:S01]  /*4390*/  HMMA.16816.F32 R44, R20.reuse, R78, R44 ;  /* 0x0000004e142c723c */ /* 0x040fe2000000182c */
[----:B------:R-:W-:Y:S07]  /*43a0*/  LDSM.16.M88.4 R76, [R202+0x4800] ;  /* 0x00480000ca4c783b */ /* 0x000fee0000000200 */
[C---:B---3--:R-:W-:Y:S08]  /*43b0*/  HMMA.16816.F32 R48, R20.reuse, R56, R48 ;  /* 0x000000381430723c */ /* 0x048ff00000001830 */
[----:B------:R-:W-:Y:S01]  /*43c0*/  HMMA.16816.F32 R32, R20, R58, R36 ;  /* 0x0000003a1420723c */ /* 0x000fe20000001824 */
[----:B------:R-:W3:Y:S07]  /*43d0*/  LDSM.16.M88.4 R56, [R200+0x5800] ;  /* 0x00580000c838783b */ /* 0x000eee0000000200 */
[C---:B-1----:R-:W-:Y:S08]  /*43e0*/  HMMA.16816.F32 R36, R16.reuse, R64, R40 ;  /* 0x000000401024723c */ /* 0x042ff00000001828 */
[C---:B------:R-:W-:Y:S01]  /*43f0*/  HMMA.16816.F32 R28, R16.reuse, R66, R28 ;  /* 0x00000042101c723c */ /* 0x040fe2000000181c */
[----:B------:R-:W-:Y:S07]  /*4400*/  LDSM.16.M88.4 R64, [R135+0x4000] ;  /* 0x004000008740783b */ /* 0x000fee0000000200 */
[C---:B----4-:R-:W-:Y:S08]  /*4410*/  HMMA.16816.F32 R24, R16.reuse, R72, R24 ;  /* 0x000000481018723c */ /* 0x050ff00000001818 */
[C---:B------:R-:W-:Y:S01]  /*4420*/  HMMA.16816.F32 R20, R16.reuse, R74, R8 ;  /* 0x0000004a1014723c */ /* 0x040fe20000001808 */
[----:B------:R-:W1:Y:S04]  /*4430*/  LDSM.16.M88.4 R8, [R209+0x8000] ;  /* 0x00800000d108783b */ /* 0x000e680000000200 */
[----:B------:R-:W4:Y:S03]  /*4440*/  LDSM.16.M88.4 R72, [R135+0x4800] ;  /* 0x004800008748783b */ /* 0x000f260000000200 */
[C---:B------:R-:W-:Y:S08]  /*4450*/  HMMA.16816.F32 R4, R16.reuse, R84, R4 ;  /* 0x000000541004723c */ /* 0x040ff00000001804 */
[C---:B------:R-:W-:Y:S01]  /*4460*/  HMMA.16816.F32 R40, R16.reuse, R86, R44 ;  /* 0x000000561028723c */ /* 0x040fe2000000182c */
[----:B------:R-:W1:Y:S07]  /*4470*/  LDSM.16.M88.4 R84, [R135+0x5000] ;  /* 0x005000008754783b */ /* 0x000e6e0000000200 */
[C---:B--2---:R-:W-:Y:S08]  /*4480*/  HMMA.16816.F32 R48, R16.reuse, R52, R48 ;  /* 0x000000341030723c */ /* 0x044ff00000001830 */
[----:B------:R-:W-:Y:S01]  /*4490*/  HMMA.16816.F32 R16, R16, R54, R32 ;  /* 0x000000361010723c */ /* 0x000fe20000001820 */
[----:B------:R-:W2:Y:S07]  /*44a0*/  LDSM.16.M88.4 R52, [R135+0x5800] ;  /* 0x005800008734783b */ /* 0x000eae0000000200 */
[C---:B-----5:R-:W-:Y:S08]  /*44b0*/  HMMA.16816.F32 R36, R12.reuse, R60, R36 ;  /* 0x0000003c0c24723c */ /* 0x060ff00000001824 */
[C---:B------:R-:W-:Y:S01]  /*44c0*/  HMMA.16816.F32 R32, R12.reuse, R62, R28 ;  /* 0x0000003e0c20723c */ /* 0x040fe2000000181c */
[----:B------:R-:W-:Y:S07]  /*44d0*/  LDSM.16.M88.4 R60, [R202+0x4000] ;  /* 0x00400000ca3c783b */ /* 0x000fee0000000200 */
[C---:B------:R-:W-:Y:S08]  /*44e0*/  HMMA.16816.F32 R28, R12.reuse, R68, R24 ;  /* 0x000000440c1c723c */ /* 0x040ff00000001818 */
[C---:B------:R-:W-:Y:S01]  /*44f0*/  HMMA.16816.F32 R24, R12.reuse, R70, R20 ;  /* 0x000000460c18723c */ /* 0x040fe20000001814 */
[----:B------:R-:W-:Y:S07]  /*4500*/  LDSM.16.M88.4 R68, [R201+-0x2000] ;  /* 0xffe00000c944783b */ /* 0x000fee0000000200 */
[C---:B------:R-:W-:Y:S01]  /*4510*/  HMMA.16816.F32 R20, R12.reuse, R80, R4 ;  /* 0x000000500c14723c */ /* 0x040fe20000001804 */
[----:B------:R-:W5:Y:S07]  /*4520*/  LDSM.16.M88.4 R4, [R211+0x8000] ;  /* 0x00800000d304783b */ /* 0x000f6e0000000200 */
[C---:B------:R-:W-:Y:S01]  /*4530*/  HMMA.16816.F32 R44, R12.reuse, R82, R40 ;  /* 0x000000520c2c723c */ /* 0x040fe20000001828 */
[----:B------:R-:W2:Y:S07]  /*4540*/  LDSM.16.M88.4 R80, [R202+0x5000] ;  /* 0x00500000ca50783b */ /* 0x000eae0000000200 */
[C---:B---3--:R-:W-:Y:S08]  /*4550*/  HMMA.16816.F32 R40, R12.reuse, R56, R48 ;  /* 0x000000380c28723c */ /* 0x048ff00000001830 */
[----:B------:R-:W-:Y:S08]  /*4560*/  HMMA.16816.F32 R16, R12, R58, R16 ;  /* 0x0000003a0c10723c */ /* 0x000ff00000001810 */
[C---:B-1----:R-:W-:Y:S08]  /*4570*/  HMMA.16816.F32 R12, R8.reuse, R64, R36 ;  /* 0x00000040080c723c */ /* 0x042ff00000001824 */
[C---:B----4-:R-:W-:Y:S08]  /*4580*/  HMMA.16816.F32 R36, R8.reuse, R72, R28 ;  /* 0x000000480824723c */ /* 0x050ff0000000181c */
[C---:B------:R-:W-:Y:S01]  /*4590*/  HMMA.16816.F32 R32, R8.reuse, R66, R32 ;  /* 0x000000420820723c */ /* 0x040fe20000001820 */
[----:B------:R-:W1:Y:S07]  /*45a0*/  LDSM.16.M88.4 R64, [R202+0x5800] ;  /* 0x00580000ca40783b */ /* 0x000e6e0000000200 */
[C---:B------:R-:W-:Y:S01]  /*45b0*/  HMMA.16816.F32 R28, R8.reuse, R74, R24 ;  /* 0x0000004a081c723c */ /* 0x040fe20000001818 */
[----:B------:R-:W-:Y:S07]  /*45c0*/  LDSM.16.M88.4 R72, [R201+-0x1800] ;  /* 0xffe80000c948783b */ /* 0x000fee0000000200 */
[C---:B------:R-:W-:Y:S01]  /*45d0*/  HMMA.16816.F32 R24, R8.reuse, R84, R20 ;  /* 0x000000540818723c */ /* 0x040fe20000001814 */
[----:B------:R-:W3:Y:S07]  /*45e0*/  LDSM.16.M88.4 R20, [R210+0x8000] ;  /* 0x00800000d214783b */ /* 0x000eee0000000200 */
[C---:B------:R-:W-:Y:S01]  /*45f0*/  HMMA.16816.F32 R56, R8.reuse, R86, R44 ;  /* 0x000000560838723c */ /* 0x040fe2000000182c */
[----:B------:R-:W-:Y:S07]  /*4600*/  LDSM.16.M88.4 R84, [R201+-0x800] ;  /* 0xfff80000c954783b */ /* 0x000fee0000000200 */
[C---:B--2---:R-:W-:Y:S01]  /*4610*/  HMMA.16816.F32 R48, R8.reuse, R52, R40 ;  /* 0x000000340830723c */ /* 0x044fe20000001828 */
[----:B------:R-:W-:Y:S07]  /*4620*/  LDSM.16.M88.4 R40, [R201+-0x1000] ;  /* 0xfff00000c928783b */ /* 0x000fee0000000200 */
[----:B------:R-:W-:Y:S01]  /*4630*/  HMMA.16816.F32 R44, R8, R54, R16 ;  /* 0x00000036082c723c */ /* 0x000fe20000001810 */
[----:B------:R-:W-:Y:S07]  /*4640*/  LDSM.16.M88.4 R16, [R208+0xc000] ;  /* 0x00c00000d010783b */ /* 0x000fee0000000200 */
[C---:B-----5:R-:W-:Y:S08]  /*4650*/  HMMA.16816.F32 R8, R4.reuse, R60, R12 ;  /* 0x0000003c0408723c */ /* 0x060ff0000000180c */
[C---:B------:R-:W-:Y:S01]  /*4660*/  HMMA.16816.F32 R12, R4.reuse, R62, R32 ;  /* 0x0000003e040c723c */ /* 0x040fe20000001820 */
[----:B------:R-:W2:Y:S07]  /*4670*/  LDSM.16.M88.4 R60, [R200+0x6000] ;  /* 0x00600000c83c783b */ /* 0x000eae0000000200 */
[C---:B------:R-:W-:Y:S08]  /*4680*/  HMMA.16816.F32 R52, R4.reuse, R78, R28 ;  /* 0x0000004e0434723c */ /* 0x040ff0000000181c */
[C---:B------:R-:W-:Y:S08]  /*4690*/  HMMA.16816.F32 R36, R4.reuse, R76, R36 ;  /* 0x0000004c0424723c */ /* 0x040ff00000001824 */
[C---:B------:R-:W-:Y:S08]  /*46a0*/  HMMA.16816.F32 R32, R4.reuse, R80, R24 ;  /* 0x000000500420723c */ /* 0x040ff00000001818 */
[C---:B------:R-:W-:Y:S01]  /*46b0*/  HMMA.16816.F32 R28, R4.reuse, R82, R56 ;  /* 0x00000052041c723c */ /* 0x040fe20000001838 */
[----:B------:R-:W-:Y:S07]  /*46c0*/  LDSM.16.M88.4 R56, [R201] ;  /* 0x00000000c938783b */ /* 0x000fee0000000200 */
[C---:B-1----:R-:W-:Y:S08]  /*46d0*/  HMMA.16816.F32 R48, R4.reuse, R64, R48 ;  /* 0x000000400430723c */ /* 0x042ff00000001830 */
[----:B------:R-:W-:Y:S01]  /*46e0*/  HMMA.16816.F32 R92, R4, R66, R44 ;  /* 0x00000042045c723c */ /* 0x000fe2000000182c */
[----:B------:R-:W-:Y:S04]  /*46f0*/  LDSM.16.M88.4 R44, [R135+0x6000] ;  /* 0x00600000872c783b */ /* 0x000fe80000000200 */
[----:B------:R-:W-:Y:S03]  /*4700*/  LDSM.16.M88.4 R64, [R135+0x6800] ;  /* 0x006800008740783b */ /* 0x000fe60000000200 */
[C---:B---3--:R-:W-:Y:S01]  /*4710*/  HMMA.16816.F32 R4, R20.reuse, R68, R8 ;  /* 0x000000441404723c */ /* 0x048fe20000001808 */
[----:B------:R-:W-:Y:S07]  /*4720*/  LDSM.16.M88.4 R8, [R211+0xc000] ;  /* 0x00c00000d308783b */ /* 0x000fee0000000200 */
[C---:B------:R-:W-:Y:S01]  /*4730*/  HMMA.16816.F32 R24, R20.reuse, R70, R12 ;  /* 0x000000461418723c */ /* 0x040fe2000000180c */
[----:B------:R-:W1:Y:S07]  /*4740*/  LDSM.16.M88.4 R12, [R209+0xc000] ;  /* 0x00c00000d10c783b */ /* 0x000e6e0000000200 */
[----:B------:R-:W-:Y:S01]  /*4750*/  HMMA.16816.F32 R68, R20, R74, R52 ;  /* 0x0000004a1444723c */ /* 0x000fe20000001834 */
[----:B------:R-:W3:Y:S07]  /*4760*/  LDSM.16.M88.4 R52, [R200+0x6800] ;  /* 0x00680000c834783b */ /* 0x000eee0000000200 */
[----:B--2---:R-:W-:Y:S08]  /*4770*/  HMMA.16816.F32 R4, R16, R60, R4 ;  /* 0x0000003c1004723c */ /* 0x004ff00000001804 */
[C---:B------:R-:W-:Y:S01]  /*4780*/  HMMA.16816.F32 R88, R20.reuse, R84, R48 ;  /* 0x000000541458723c */ /* 0x040fe20000001830 */
[----:B------:R-:W2:Y:S07]  /*4790*/  LDSM.16.M88.4 R48, [R202+0x6000] ;  /* 0x00600000ca30783b */ /* 0x000eae0000000200 */
[----:B------:R-:W-:Y:S08]  /*47a0*/  HMMA.16816.F32 R76, R20, R42, R28 ;  /* 0x0000002a144c723c */ /* 0x000ff0000000181c */
[----:B------:R-:W-:Y:S01]  /*47b0*/  HMMA.16816.F32 R28, R16, R62, R24 ;  /* 0x0000003e101c723c */ /* 0x000fe20000001818 */
[----:B------:R-:W-:Y:S07]  /*47c0*/  LDSM.16.M88.4 R60, [R202+0x6800] ;  /* 0x00680000ca3c783b */ /* 0x000fee0000000200 */
[----:B------:R-:W-:Y:S01]  /*47d0*/  HMMA.16816.F32 R36, R20, R72, R36 ;  /* 0x000000481424723c */ /* 0x000fe20000001824 */
[----:B------:R-:W-:Y:S07]  /*47e0*/  LDSM.16.M88.4 R72, [R200+0x7800] ;  /* 0x00780000c848783b */ /* 0x000fee0000000200 */
[C---:B-1----:R-:W-:Y:S01]  /*47f0*/  HMMA.16816.F32 R24, R12.reuse, R44, R4 ;  /* 0x0000002c0c18723c */ /* 0x042fe20000001804 */
[----:B------:R-:W1:Y:S07]  /*4800*/  LDSM.16.M88.4 R4, [R210+0xc000] ;  /* 0x00c00000d204783b */ /* 0x000e6e0000000200 */
[----:B------:R-:W-:Y:S01]  /*4810*/  HMMA.16816.F32 R28, R12, R46, R28 ;  /* 0x0000002e0c1c723c */ /* 0x000fe2000000181c */
[----:B------:R-:W4:Y:S07]  /*4820*/  LDSM.16.M88.4 R44, [R200+0x7000] ;  /* 0x00700000c82c783b */ /* 0x000f2e0000000200 */
[----:B------:R-:W-:Y:S08]  /*4830*/  HMMA.16816.F32 R80, R20, R40, R32 ;  /* 0x000000281450723c */ /* 0x000ff00000001820 */
[----:B---3--:R-:W-:Y:S08]  /*4840*/  HMMA.16816.F32 R32, R16, R52, R36 ;  /* 0x000000341020723c */ /* 0x008ff00000001824 */
        /* <DEDUP_REMOVED lines=8> */
[----:B----4-:R-:W-:Y:S08]  /*48d0*/  HMMA.16816.F32 R20, R16, R44, R80 ;  /* 0x0000002c1014723c */ /* 0x010ff00000001850 */
[----:B------:R-:W-:Y:S01]  /*48e0*/  HMMA.16816.F32 R32, R12, R66, R40 ;  /* 0x000000420c20723c */ /* 0x000fe20000001828 */
[----:B------:R-:W-:-:S07]  /*48f0*/  FMUL.FTZ R0, R48, c[0x0][0x320] ;  /* 0x0000c80030007a20 */ /* 0x000fce0000410000 */
[----:B------:R-:W-:Y:S01]  /*4900*/  HMMA.16816.F32 R28, R4, R58, R28 ;  /* 0x0000003a041c723c */ /* 0x000fe2000000181c */
[----:B------:R-:W1:Y:S07]  /*4910*/  LDSM.16.M88.4 R56, [R202+0x7000] ;  /* 0x00700000ca38783b */ /* 0x000e6e0000000200 */
[----:B------:R-:W-:Y:S08]  /*4920*/  HMMA.16816.F32 R36, R8, R60, R36 ;  /* 0x0000003c0824723c */ /* 0x000ff00000001824 */
[----:B------:R-:W-:Y:S01]  /*4930*/  HMMA.16816.F32 R44, R16, R46, R76 ;  /* 0x0000002e102c723c */ /* 0x000fe2000000184c */
[----:B------:R4:W1:Y:S07]  /*4940*/  MUFU.TANH R76, R0 ;  /* 0x00000000004c7308 */ /* 0x00086e0000002400 */
[----:B--2---:R-:W-:Y:S08]  /*4950*/  HMMA.16816.F32 R24, R12, R68, R20 ;  /* 0x000000440c18723c */ /* 0x004ff00000001814 */
[----:B------:R-:W-:Y:S01]  /*4960*/  HMMA.16816.F32 R20, R8, R62, R32 ;  /* 0x0000003e0814723c */ /* 0x000fe20000001820 */
[----:B----4-:R-:W-:Y:S01]  /*4970*/  FMUL.FTZ R0, R49, c[0x0][0x320] ;  /* 0x0000c80031007a20 */ /* 0x010fe20000410000 */
[----:B------:R-:W2:Y:S06]  /*4980*/  LDSM.16.M88.4 R60, [R135+0x7800] ;  /* 0x00780000873c783b */ /* 0x000eac0000000200 */
[----:B------:R-:W-:Y:S01]  /*4990*/  HMMA.16816.F32 R64, R16, R72, R88 ;  /* 0x000000481040723c */ /* 0x000fe20000001858 */
[----:B------:R4:W1:Y:S07]  /*49a0*/  MUFU.TANH R72, R0 ;  /* 0x0000000000487308 */ /* 0x00086e0000002400 */
[----:B---3--:R-:W-:Y:S08]  /*49b0*/  HMMA.16816.F32 R36, R4, R52, R36 ;  /* 0x000000340424723c */ /* 0x008ff00000001824 */
[----:B------:R-:W-:Y:S01]  /*49c0*/  HMMA.16816.F32 R40, R12, R70, R44 ;  /* 0x000000460c28723c */ /* 0x000fe2000000182c */
[----:B----4-:R-:W-:Y:S01]  /*49d0*/  FMUL.FTZ R0, R50, c[0x0][0x320] ;  /* 0x0000c80032007a20 */ /* 0x010fe20000410000 */
[----:B------:R-:W3:Y:S03]  /*49e0*/  LDSM.16.M88.4 R44, [R202+0x7800] ;  /* 0x00780000ca2c783b */ /* 0x000ee60000000200 */
[----:B------:R4:W2:Y:S03]  /*49f0*/  MUFU.TANH R77, R0 ;  /* 0x00000000004d7308 */ /* 0x0008a60000002400 */
[----:B-1----:R-:W-:Y:S08]  /*4a00*/  HMMA.16816.F32 R32, R8, R56, R24 ;  /* 0x000000380820723c */ /* 0x002ff00000001818 */
[----:B------:R-:W-:Y:S01]  /*4a10*/  HMMA.16816.F32 R24, R4, R54, R20 ;  /* 0x000000360418723c */ /* 0x000fe20000001814 */
[----:B----4-:R-:W-:-:S02]  /*4a20*/  FMUL.FTZ R0, R51, c[0x0][0x320] ;  /* 0x0000c80033007a20 */ /* 0x010fc40000410000 */
[----:B------:R-:W1:Y:S05]  /*4a30*/  LDSM.16.M88.4 R48, [R201+0x1000] ;  /* 0x00100000c930783b */ /* 0x000e6a0000000200 */
[----:B------:R-:W-:Y:S01]  /*4a40*/  HMMA.16816.F32 R16, R16, R74, R84 ;  /* 0x0000004a1010723c */ /* 0x000fe20000001854 */
[----:B------:R4:W1:Y:S07]  /*4a50*/  MUFU.TANH R73, R0 ;  /* 0x0000000000497308 */ /* 0x00086e0000002400 */
[----:B--2---:R-:W-:Y:S01]  /*4a60*/  HMMA.16816.F32 R20, R12, R60, R64 ;  /* 0x0000003c0c14723c */ /* 0x004fe20000001840 */
[----:B----4-:R-:W-:-:S04]  /*4a70*/  FMUL.FTZ R0, R28, c[0x0][0x320] ;  /* 0x0000c8001c007a20 */ /* 0x010fc80000410000 */
[----:B------:R2:W4:Y:S11]  /*4a80*/  MUFU.TANH R69, R0 ;  /* 0x0000000000457308 */ /* 0x0005360000002400 */
[----:B------:R-:W-:Y:S08]  /*4a90*/  HMMA.16816.F32 R12, R12, R62, R16 ;  /* 0x0000003e0c0c723c */ /* 0x000ff00000001810 */
[----:B---3--:R-:W-:Y:S01]  /*4aa0*/  HMMA.16816.F32 R16, R8, R44, R20 ;  /* 0x0000002c0810723c */ /* 0x008fe20000001814 */
[----:B--2---:R-:W-:-:S07]  /*4ab0*/  FMUL.FTZ R0, R29, c[0x0][0x320] ;  /* 0x0000c8001d007a20 */ /* 0x004fce0000410000 */
[----:B-1----:R-:W-:Y:S01]  /*4ac0*/  HMMA.16816.F32 R32, R4, R48, R32 ;  /* 0x000000300420723c */ /* 0x002fe20000001820 */
[----:B------:R1:W2:Y:S02]  /*4ad0*/  MUFU.TANH R68, R0 ;  /* 0x0000000000447308 */ /* 0x0002a40000002400 */
[----:B-1----:R-:W-:-:S06]  /*4ae0*/  FMUL.FTZ R0, R30, c[0x0][0x320] ;  /* 0x0000c8001e007a20 */ /* 0x002fcc0000410000 */
[----:B------:R1:W3:Y:S02]  /*4af0*/  MUFU.TANH R70, R0 ;  /* 0x0000000000467308 */ /* 0x0002e40000002400 */
[----:B-1----:R-:W-:Y:S02]  /*4b00*/  FMUL.FTZ R0, R31, c[0x0][0x320] ;  /* 0x0000c8001f007a20 */ /* 0x002fe40000410000 */
[C---:B------:R-:W-:Y:S04]  /*4b10*/  HMMA.16816.F32 R28, R8.reuse, R58, R40 ;  /* 0x0000003a081c723c */ /* 0x040fe80000001828 */
[----:B------:R1:W1:Y:S04]  /*4b20*/  MUFU.TANH R56, R0 ;  /* 0x0000000000387308 */ /* 0x0002680000002400 */
[----:B------:R-:W-:Y:S01]  /*4b30*/  HMMA.16816.F32 R8, R8, R46, R12 ;  /* 0x0000002e0808723c */ /* 0x000fe2000000180c */
[----:B-1----:R-:W-:-:S04]  /*4b40*/  FMUL.FTZ R0, R36, c[0x0][0x320] ;  /* 0x0000c80024007a20 */ /* 0x002fc80000410000 */
[----:B------:R1:W1:Y:S11]  /*4b50*/  MUFU.TANH R54, R0 ;  /* 0x0000000000367308 */ /* 0x0002760000002400 */
[----:B------:R-:W-:Y:S01]  /*4b60*/  HMMA.16816.F32 R20, R4, R50, R28 ;  /* 0x000000320414723c */ /* 0x000fe2000000181c */
[----:B-1----:R-:W-:-:S04]  /*4b70*/  FMUL.FTZ R0, R37, c[0x0][0x320] ;  /* 0x0000c80025007a20 */ /* 0x002fc80000410000 */
[----:B------:R1:W1:Y:S02]  /*4b80*/  MUFU.TANH R52, R0 ;  /* 0x0000000000347308 */ /* 0x0002640000002400 */
[----:B-1----:R-:W-:-:S06]  /*4b90*/  FMUL.FTZ R0, R38, c[0x0][0x320] ;  /* 0x0000c80026007a20 */ /* 0x002fcc0000410000 */
[----:B------:R1:W1:Y:S02]  /*4ba0*/  MUFU.TANH R55, R0 ;  /* 0x0000000000377308 */ /* 0x0002640000002400 */
[----:B-1----:R-:W-:Y:S02]  /*4bb0*/  FMUL.FTZ R0, R39, c[0x0][0x320] ;  /* 0x0000c80027007a20 */ /* 0x002fe40000410000 */
[----:B------:R-:W1:Y:S01]  /*4bc0*/  LDSM.16.M88.4 R36, [R201+0x1800] ;  /* 0x00180000c924783b */ /* 0x000e620000000200 */
[----:B------:R-:W-:-:S04]  /*4bd0*/  DEPBAR.LE SB0, 0x0 ;  /* 0x000080000000791a */ /* 0x000fc80000000000 */
[----:B------:R5:W1:Y:S02]  /*4be0*/  MUFU.TANH R53, R0 ;  /* 0x0000000000357308 */ /* 0x000a640000002400 */
[----:B-----5:R-:W-:-:S06]  /*4bf0*/  FMUL.FTZ R0, R24, c[0x0][0x320] ;  /* 0x0000c80018007a20 */ /* 0x020fcc0000410000 */
[----:B------:R5:W2:Y:S01]  /*4c00*/  MUFU.TANH R42, R0 ;  /* 0x00000000002a7308 */ /* 0x000aa20000002400 */
[----:B-1----:R-:W-:Y:S01]  /*4c10*/  HMMA.16816.F32 R12, R4, R36, R16 ;  /* 0x00000024040c723c */ /* 0x002fe20000001810 */
[----:B-----5:R-:W-:-:S06]  /*4c20*/  FMUL.FTZ R0, R25, c[0x0][0x320] ;  /* 0x0000c80019007a20 */ /* 0x020fcc0000410000 */
        /* <DEDUP_REMOVED lines=69> */
.L_x_2210:
[----:B------:R-:W-:Y:S05]  /*5080*/  BRA.DIV ~URZ, `(.L_x_2063) ;  /* 0x00015a127f007947 */ /* 0x000fea000b800000 */
[----:B------:R-:W3:Y:S01]  /*5090*/  SHFL.IDX PT, R0, R10, RZ, 0x181f ;  /* 0x00181fff0a007589 */ /* 0x000ee200000e0000 */
[----:B------:R-:W-:Y:S02]  /*50a0*/  ISETP.GE.AND P0, PT, R217, c[0x0][0x1d4], PT ;  /* 0x00007500d9007a0c */ /* 0x000fe40003f06270 */
[----:B------:R-:W-:Y:S02]  /*50b0*/  ISETP.GE.AND P2, PT, R223, c[0x0][0x1d4], PT ;  /* 0x00007500df007a0c */ /* 0x000fe40003f46270 */
[----:B------:R-:W-:Y:S02]  /*50c0*/  SEL R14, RZ, 0x10, P0 ;  /* 0x00000010ff0e7807 */ /* 0x000fe40000000000 */
[----:B------:R-:W-:Y:S02]  /*50d0*/  SEL R13, RZ, 0x10, P2 ;  /* 0x00000010ff0d7807 */ /* 0x000fe40001000000 */
[----:B---3--:R-:W-:-:S05]  /*50e0*/  IADD3 R2, P1, R0, R103, RZ ;  /* 0x0000006700027210 */ /* 0x008fca0007f3e0ff */
[----:B--2---:R-:W-:Y:S01]  /*50f0*/  IMAD.X R3, R4, 0x1, R96, P1 ;  /* 0x0000000104037824 */ /* 0x004fe200008e0660 */
[----:B------:R-:W-:-:S04]  /*5100*/  IADD3 R8, P1, R0, R104, RZ ;  /* 0x0000006800087210 */ /* 0x000fc80007f3e0ff */
[----:B------:R-:W-:Y:S01]  /*5110*/  @!PT LDS RZ, [RZ] ;  /* 0x00000000fffff984 */ /* 0x000fe20000000800 */
[----:B------:R-:W-:Y:S01]  /*5120*/  @!PT LDS RZ, [RZ] ;  /* 0x00000000fffff984 */ /* 0x000fe20000000800 */
[----:B------:R2:W-:Y:S01]  /*5130*/  LDGSTS.E.BYPASS.LTC128B.128 [R215+0x8100], [R2.64], !P0 ;  /* 0x0810000002d77fae */ /* 0x0005e2000c101d46 */
[----:B------:R-:W-:Y:S01]  /*5140*/  IADD3 R6, P0, R0, R105, RZ ;  /* 0x0000006900067210 */ /* 0x000fe20007f1e0ff */
[----:B------:R-:W-:Y:S01]  /*5150*/  IMAD.X R9, R4, 0x1, R97, P1 ;  /* 0x0000000104097824 */ /* 0x000fe200008e0661 */
[----:B------:R-:W-:-:S03]  /*5160*/  ISETP.GE.AND P1, PT, R222, c[0x0][0x1d4], PT ;  /* 0x00007500de007a0c */ /* 0x000fc60003f26270 */
[----:B------:R-:W-:Y:S01]  /*5170*/  IMAD.X R7, R4, 0x1, R98, P0 ;  /* 0x0000000104077824 */ /* 0x000fe200000e0662 */
[----:B------:R-:W-:Y:S01]  /*5180*/  ISETP.GE.AND P0, PT, R224, c[0x0][0x1d4], PT ;  /* 0x00007500e0007a0c */ /* 0x000fe20003f06270 */
[----:B------:R3:W-:Y:S01]  /*5190*/  LDGSTS.E.BYPASS.LTC128B.128 [R215+0xa100], [R8.64], !P2 ;  /* 0x0a10000008d77fae */ /* 0x0007e2000d101d46 */
[----:B------:R-:W-:-:S07]  /*51a0*/  SEL R12, RZ, 0x10, P1 ;  /* 0x00000010ff0c7807 */ /* 0x000fce0000800000 */
[----:B------:R3:W-:Y:S01]  /*51b0*/  LDGSTS.E.BYPASS.LTC128B.128 [R215+0xc100], [R6.64], !P1 ;  /* 0x0c10000006d77fae */ /* 0x0007e2000c901d46 */
[----:B--2---:R-:W-:-:S03]  /*51c0*/  IADD3 R2, P3, R0, R106, RZ ;  /* 0x0000006a00027210 */ /* 0x004fc60007f7e0ff */
[----:B------:R-:W2:Y:S02]  /*51d0*/  SHFL.IDX PT, R0, R10, 0x1, 0x181f ;  /* 0x00381f000a007f89 */ /* 0x000ea400000e0000 */
[----:B------:R-:W-:Y:S02]  /*51e0*/  IMAD.X R3, R4, 0x1, R99, P3 ;  /* 0x0000000104037824 */ /* 0x000fe400018e0663 */
[----:B------:R4:W1:Y:S04]  /*51f0*/  SHFL.IDX PT, R4, R5, 0x1, 0x181f ;  /* 0x00381f0005047f89 */ /* 0x00086800000e0000 */
[----:B------:R3:W-:Y:S01]  /*5200*/  LDGSTS.E.BYPASS.LTC128B.128 [R215+0xe100], [R2.64], !P0 ;  /* 0x0e10000002d77fae */ /* 0x0007e2000c101d46 */
[----:B-1--4-:R-:W-:-:S03]  /*5210*/  SEL R5, RZ, 0x10, P0 ;  /* 0x00000010ff057807 */ /* 0x012fc60000000000 */
.L_x_2211:
[----:B--23--:R-:W-:Y:S02]  /*5220*/  IADD3 R2, -R14, 0x10, RZ ;  /* 0x000000100e027810 */ /* 0x00cfe40007ffe1ff */
[----:B------:R-:W-:-:S02]  /*5230*/  IADD3 R3, -R13, 0x10, RZ ;  /* 0x000000100d037810 */ /* 0x000fc40007ffe1ff */
[----:B------:R-:W-:Y:S02]  /*5240*/  LOP3.LUT R2, R2, 0xf, RZ, 0xc0, !PT ;  /* 0x0000000f02027812 */ /* 0x000fe400078ec0ff */
[----:B------:R-:W-:Y:S02]  /*5250*/  ISETP.NE.U32.AND P3, PT, R14, RZ, PT ;  /* 0x000000ff0e00720c */ /* 0x000fe40003f65070 */
[----:B------:R-:W-:Y:S02]  /*5260*/  IADD3 R10, P1, P0, R2, R0, R103 ;  /* 0x00000000020a7210 */ /* 0x000fe4000783e067 */
[----:B------:R-:W-:Y:S02]  /*5270*/  LOP3.LUT R2, R3, 0xf, RZ, 0xc0, !PT ;  /* 0x0000000f03027812 */ /* 0x000fe400078ec0ff */
[----:B------:R-:W-:Y:S02]  /*5280*/  IADD3 R3, -R12, 0x10, RZ ;  /* 0x000000100c037810 */ /* 0x000fe40007ffe1ff */
[----:B------:R-:W-:-:S02]  /*5290*/  IADD3.X R11, RZ, R4, R96, P1, P0 ;  /* 0x00000004ff0b7210 */ /* 0x000fc40000fe0460 */
[----:B------:R-:W-:Y:S02]  /*52a0*/  IADD3 R8, P1, P0, R2, R0, R104 ;  /* 0x0000000002087210 */ /* 0x000fe4000783e068 */
[----:B------:R-:W-:Y:S01]  /*52b0*/  LOP3.LUT R2, R3, 0xf, RZ, 0xc0, !PT ;  /* 0x0000000f03027812 */ /* 0x000fe200078ec0ff */
[----:B------:R-:W-:Y:S01]  /*52c0*/  @!PT LDS RZ, [RZ] ;  /* 0x00000000fffff984 */ /* 0x000fe20000000800 */
[----:B------:R-:W-:Y:S01]  /*52d0*/  @!PT LDS RZ, [RZ] ;  /* 0x00000000fffff984 */ /* 0x000fe20000000800 */
[----:B------:R-:W-:Y:S01]  /*52e0*/  @!PT LDS RZ, [RZ] ;  /* 0x00000000fffff984 */ /* 0x000fe20000000800 */
[----:B------:R1:W-:Y:S01]  /*52f0*/  LDGSTS.E.BYPASS.LTC128B.128.ZFILL [R215+0x9100], [R10.64], P3 ;  /* 0x091000000ad77fae */ /* 0x0003e20009941d46 */
[----:B------:R-:W-:Y:S02]  /*5300*/  IADD3 R3, -R5, 0x10, RZ ;  /* 0x0000001005037810 */ /* 0x000fe40007ffe1ff */
[----:B------:R-:W-:Y:S02]  /*5310*/  IADD3.X R9, RZ, R4, R97, P1, P0 ;  /* 0x00000004ff097210 */ /* 0x000fe40000fe0461 */
[----:B------:R-:W-:Y:S02]  /*5320*/  IADD3 R6, P1, P0, R2, R0, R105 ;  /* 0x0000000002067210 */ /* 0x000fe4000783e069 */
[----:B------:R-:W-:-:S02]  /*5330*/  LOP3.LUT R2, R3, 0xf, RZ, 0xc0, !PT ;  /* 0x0000000f03027812 */ /* 0x000fc400078ec0ff */
[----:B------:R-:W-:Y:S02]  /*5340*/  IADD3.X R7, RZ, R4, R98, P1, P0 ;  /* 0x00000004ff077210 */ /* 0x000fe40000fe0462 */
[----:B------:R-:W-:Y:S02]  /*5350*/  IADD3 R2, P1, P0, R2, R0, R106 ;  /* 0x0000000002027210 */ /* 0x000fe4000783e06a */
[----:B------:R-:W-:Y:S02]  /*5360*/  ISETP.NE.U32.AND P2, PT, R13, RZ, PT ;  /* 0x000000ff0d00720c */ /* 0x000fe40003f45070 */
[----:B------:R-:W-:Y:S02]  /*5370*/  IADD3.X R3, RZ, R4, R99, P1, P0 ;  /* 0x00000004ff037210 */ /* 0x000fe40000fe0463 */
[----:B------:R-:W-:Y:S02]  /*5380*/  ISETP.NE.U32.AND P1, PT, R12, RZ, PT ;  /* 0x000000ff0c00720c */ /* 0x000fe40003f25070 */
[----:B------:R-:W-:-:S07]  /*5390*/  ISETP.NE.U32.AND P0, PT, R5, RZ, PT ;  /* 0x000000ff0500720c */ /* 0x000fce0003f05070 */
[----:B------:R1:W-:Y:S04]  /*53a0*/  LDGSTS.E.BYPASS.LTC128B.128.ZFILL [R215+0xb100], [R8.64], P2 ;  /* 0x0b10000008d77fae */ /* 0x0003e80009141d46 */
[----:B------:R1:W-:Y:S04]  /*53b0*/  LDGSTS.E.BYPASS.LTC128B.128.ZFILL [R215+0xd100], [R6.64], P1 ;  /* 0x0d10000006d77fae */ /* 0x0003e80008941d46 */
[----:B------:R1:W-:Y:S02]  /*53c0*/  LDGSTS.E.BYPASS.LTC128B.128.ZFILL [R215+0xf100], [R2.64], P0 ;  /* 0x0f10000002d77fae */ /* 0x0003e40008141d46 */
.L_x_2061:
[----:B--234-:R-:W-:Y:S05]  /*53d0*/  BSYNC B0 ;  /* 0x0000000000007941 */ /* 0x01cfea0003800000 */
.L_x_2060:
[----:B-1----:R-:W-:Y:S01]  /*53e0*/  IMAD.MOV.U32 R0, RZ, RZ, c[0x0][0x2c4] ;  /* 0x0000b100ff007624 */ /* 0x002fe200078e00ff */
[----:B------:R-:W-:Y:S01]  /*53f0*/  ULDC UR4, c[0x0][0x324] ;  /* 0x0000c90000047ab9 */ /* 0x000fe20000000800 */
[----:B------:R-:W-:Y:S01]  /*5400*/  IADD3 R2, R227, 0x1, -R100 ;  /* 0x00000001e3027810 */ /* 0x000fe20007ffe864 */
[----:B------:R-:W-:Y:S01]  /*5410*/  ULOP3.LUT UR4, URZ, UR4, URZ, 0x33, !UPT ;  /* 0x000000043f047292 */ /* 0x000fe2000f8e333f */
[----:B------:R-:W0:Y:S01]  /*5420*/  LDGDEPBAR ;  /* 0x00000000000079af */ /* 0x000e220000000000 */
[----:B------:R-:W-:Y:S01]  /*5430*/  ISETP.NE.AND P0, PT, R0, 0x1, PT ;  /* 0x000000010000780c */ /* 0x000fe20003f05270 */
[----:B------:R-:W-:-:S02]  /*5440*/  IMAD.IADD R0, R243, 0x1, R242 ;  /* 0x00000001f3007824 */ /* 0x000fc400078e02f2 */
        /* <DEDUP_REMOVED lines=9> */
.L_x_2212:
        /* <DEDUP_REMOVED lines=17> */
.L_x_2067:
[----:B------:R-:W-:-:S04]  /*55f0*/  MOV R5, 0x1 ;  /* 0x0000000100057802 */ /* 0x000fc80000000f00 */
[----:B------:R-:W-:-:S13]  /*5600*/  ISETP.NE.AND P0, PT, R5, c[0x0][0x32c], PT ;  /* 0x0000cb0005007a0c */ /* 0x000fda0003f05270 */
[----:B------:R-:W-:-:S05]  /*5610*/  @P0 IMAD.HI.U32 R5, R3, c[0x0][0x330], RZ ;  /* 0x0000cc0003050a27 */ /* 0x000fca00078e00ff */
[----:B------:R-:W-:Y:S02]  /*5620*/  @P0 SHF.R.U32.HI R3, RZ, c[0x0][0x334], R5 ;  /* 0x0000cd00ff030a19 */ /* 0x000fe40000011605 */
.L_x_2068:
[----:B------:R-:W-:Y:S05]  /*5630*/  BSYNC B0 ;  /* 0x0000000000007941 */ /* 0x000fea0003800000 */
.L_x_2066:
[----:B------:R-:W-:-:S04]  /*5640*/  IMAD R3, R3, c[0x0][0x32c], -R100 ;  /* 0x0000cb0003037a24 */ /* 0x000fc800078e0a64 */
[----:B------:R-:W-:-:S05]  /*5650*/  IMAD.IADD R3, R3, 0x1, -R231 ;  /* 0x0000000103037824 */ /* 0x000fca00078e0ae7 */
[----:B------:R-:W-:Y:S02]  /*5660*/  IADD3 R5, R3, c[0x0][0x32c], RZ ;  /* 0x0000cb0003057a10 */ /* 0x000fe40007ffe0ff */
[----:B------:R-:W-:Y:S02]  /*5670*/  IMNMX R0, R0, R3, !PT ;  /* 0x0000000300007217 */ /* 0x000fe40007800200 */
[----:B------:R-:W-:Y:S02]  /*5680*/  IMNMX R2, R2, R5, PT ;  /* 0x0000000502027217 */ /* 0x000fe40003800200 */
.L_x_2065:
        /* <DEDUP_REMOVED lines=51> */
.L_x_2213:
        /* <DEDUP_REMOVED lines=10> */
[----:B-12---:R-:W-:Y:S01]  /*5a60*/  IMAD.MOV.U32 R4, RZ, RZ, 0x1 ;  /* 0x00000001ff047424 */ /* 0x006fe200078e00ff */
[----:B------:R-:W-:-:S04]  /*5a70*/  LOP3.LUT R3, RZ, R3, RZ, 0x33, !PT ;  /* 0x00000003ff037212 */ /* 0x000fc800078e33ff */
[----:B------:R-:W-:-:S13]  /*5a80*/  ISETP.NE.AND P0, PT, R4, c[0x0][0x32c], PT ;  /* 0x0000cb0004007a0c */ /* 0x000fda0003f05270 */
[----:B------:R-:W-:-:S05]  /*5a90*/  @P0 IMAD.HI.U32 R4, R3, c[0x0][0x330], RZ ;  /* 0x0000cc0003040a27 */ /* 0x000fca00078e00ff */
[----:B------:R-:W-:-:S04]  /*5aa0*/  @P0 SHF.R.U32.HI R3, RZ, c[0x0][0x334], R4 ;  /* 0x0000cd00ff030a19 */ /* 0x000fc80000011604 */
[----:B------:R-:W-:Y:S01]  /*5ab0*/  LOP3.LUT R3, RZ, R3, RZ, 0x33, !PT ;  /* 0x00000003ff037212 */ /* 0x000fe200078e33ff */
[----:B------:R-:W-:Y:S05]  /*5ac0*/  BRA `(.L_x_2073) ;  /* 0x0000004000007947 */ /* 0x000fea0003800000 */
.L_x_2072:
[----:B-12---:R-:W-:-:S04]  /*5ad0*/  MOV R4, 0x1 ;  /* 0x0000000100047802 */ /* 0x006fc80000000f00 */
[----:B------:R-:W-:-:S13]  /*5ae0*/  ISETP.NE.AND P0, PT, R4, c[0x0][0x32c], PT ;  /* 0x0000cb0004007a0c */ /* 0x000fda0003f05270 */
[----:B------:R-:W-:-:S05]  /*5af0*/  @P0 IMAD.HI.U32 R4, R3, c[0x0][0x330], RZ ;  /* 0x0000cc0003040a27 */ /* 0x000fca00078e00ff */
[----:B------:R-:W-:Y:S02]  /*5b00*/  @P0 SHF.R.U32.HI R3, RZ, c[0x0][0x334], R4 ;  /* 0x0000cd00ff030a19 */ /* 0x000fe40000011604 */
.L_x_2073:
[----:B------:R-:W-:Y:S05]  /*5b10*/  BSYNC B0 ;  /* 0x0000000000007941 */ /* 0x000fea0003800000 */
.L_x_2071:
[----:B------:R-:W-:-:S04]  /*5b20*/  IMAD R3, R3, c[0x0][0x32c], -R100 ;  /* 0x0000cb0003037a24 */ /* 0x000fc800078e0a64 */
[----:B------:R-:W-:-:S05]  /*5b30*/  IMAD.IADD R3, R3, 0x1, -R231 ;  /* 0x0000000103037824 */ /* 0x000fca00078e0ae7 */
[----:B------:R-:W-:Y:S02]  /*5b40*/  IADD3 R4, R3, c[0x0][0x32c], RZ ;  /* 0x0000cb0003047a10 */ /* 0x000fe40007ffe0ff */
[----:B------:R-:W-:Y:S02]  /*5b50*/  IMNMX R0, R0, R3, !PT ;  /* 0x0000000300007217 */ /* 0x000fe40007800200 */
[----:B------:R-:W-:Y:S02]  /*5b60*/  IMNMX R2, R2, R4, PT ;  /* 0x0000000402027217 */ /* 0x000fe40003800200 */
.L_x_2070:
[C---:B------:R-:W-:Y:S02]  /*5b70*/  ISETP.GT.AND P0, PT, R0.reuse, 0x1, P1 ;  /* 0x000000010000780c */ /* 0x040fe40000f04270 */
[----:B------:R-:W-:Y:S02]  /*5b80*/  ISETP.GT.AND P2, PT, R0, 0x8, P1 ;  /* 0x000000080000780c */ /* 0x000fe40000f44270 */
[C---:B------:R-:W-:Y:S02]  /*5b90*/  ISETP.LT.OR P0, PT, R2.reuse, 0x2, P0 ;  /* 0x000000020200780c */ /* 0x040fe40000701670 */
[----:B------:R-:W-:-:S02]  /*5ba0*/  ISETP.LT.OR P2, PT, R2, 0x9, P2 ;  /* 0x000000090200780c */ /* 0x000fc40001741670 */
[----:B------:R-:W-:Y:S02]  /*5bb0*/  FSEL R7, R73, -INF , !P0 ;  /* 0xff80000049077808 */ /* 0x000fe40004000000 */
[----:B------:R-:W-:Y:S02]  /*5bc0*/  ISETP.GT.AND P0, PT, R0, 0x9, P1 ;  /* 0x000000090000780c */ /* 0x000fe40000f04270 */
[----:B------:R-:W-:Y:S02]  /*5bd0*/  FSEL R12, R70, -INF , !P2 ;  /* 0xff800000460c7808 */ /* 0x000fe40005000000 */
[----:B------:R-:W-:Y:S02]  /*5be0*/  ISETP.LT.OR P0, PT, R2, 0xa, P0 ;  /* 0x0000000a0200780c */ /* 0x000fe40000701670 */
[----:B------:R-:W-:Y:S02]  /*5bf0*/  FMNMX.FTZ R3, R9, R10, !PT ;  /* 0x0000000a09037209 */ /* 0x000fe40007810000 */
[----:B------:R-:W-:-:S02]  /*5c00*/  FSEL R13, R56, -INF , !P0 ;  /* 0xff800000380d7808 */ /* 0x000fc40004000000 */
[C---:B------:R-:W-:Y:S02]  /*5c10*/  ISETP.GT.AND P0, PT, R0.reuse, 0x11, P1 ;  /* 0x000000110000780c */ /* 0x040fe40000f04270 */
[----:B------:R-:W-:Y:S02]  /*5c20*/  ISETP.GT.AND P3, PT, R0, 0x10, P1 ;  /* 0x000000100000780c */ /* 0x000fe40000f64270 */
[----:B------:R-:W-:Y:S02]  /*5c30*/  ISETP.LT.OR P2, PT, R2, 0x12, P0 ;  /* 0x000000120200780c */ /* 0x000fe40000741670 */
[C---:B------:R-:W-:Y:S02]  /*5c40*/  ISETP.GT.AND P0, PT, R0.reuse, 0x18, P1 ;  /* 0x000000180000780c */ /* 0x040fe40000f04270 */
[----:B------:R-:W-:Y:S02]  /*5c50*/  FSEL R17, R53, -INF , !P2 ;  /* 0xff80000035117808 */ /* 0x000fe40005000000 */
[----:B------:R-:W-:-:S02]  /*5c60*/  ISETP.GT.AND P2, PT, R0, RZ, P1 ;  /* 0x000000ff0000720c */ /* 0x000fc40000f44270 */
[----:B------:R-:W-:Y:S02]  /*5c70*/  FMNMX.FTZ R3, R11, R3, !PT ;  /* 0x000000030b037209 */ /* 0x000fe40007810000 */
[C---:B------:R-:W-:Y:S02]  /*5c80*/  ISETP.LT.OR P2, PT, R2.reuse, 0x1, P2 ;  /* 0x000000010200780c */ /* 0x040fe40001741670 */
[C---:B------:R-:W-:Y:S02]  /*5c90*/  ISETP.LT.OR P3, PT, R2.reuse, 0x11, P3 ;  /* 0x000000110200780c */ /* 0x040fe40001f61670 */
[----:B------:R-:W-:Y:S02]  /*5ca0*/  FSEL R6, R77, -INF , !P2 ;  /* 0xff8000004d067808 */ /* 0x000fe40005000000 */
[----:B------:R-:W-:Y:S02]  /*5cb0*/  ISETP.LT.OR P0, PT, R2, 0x19, P0 ;  /* 0x000000190200780c */ /* 0x000fe40000701670 */
[----:B-12---:R-:W-:-:S02]  /*5cc0*/  FMNMX.FTZ R4, R6, R7, !PT ;  /* 0x0000000706047209 */ /* 0x006fc40007810000 */
[----:B------:R-:W-:Y:S02]  /*5cd0*/  FMNMX.FTZ R3, R15, R3, !PT ;  /* 0x000000030f037209 */ /* 0x000fe40007810000 */
[----:B------:R-:W-:Y:S02]  /*5ce0*/  FMNMX.FTZ R4, R12, R4, !PT ;  /* 0x000000040c047209 */ /* 0x000fe40007810000 */
[----:B------:R-:W-:Y:S02]  /*5cf0*/  FSEL R14, R55, -INF , !P3 ;  /* 0xff800000370e7808 */ /* 0x000fe40005800000 */
[----:B------:R-:W-:Y:S02]  /*5d00*/  FMNMX.FTZ R4, R13, R4, !PT ;  /* 0x000000040d047209 */ /* 0x000fe40007810000 */
[----:B------:R-:W-:Y:S02]  /*5d10*/  FSEL R24, R48, -INF , !P0 ;  /* 0xff80000030187808 */ /* 0x000fe40004000000 */
[----:B------:R-:W-:-:S02]  /*5d20*/  ISETP.GT.AND P2, PT, R0, 0x19, P1 ;  /* 0x000000190000780c */ /* 0x000fc40000f44270 */
[----:B------:R-:W-:Y:S02]  /*5d30*/  ISETP.GT.AND P0, PT, R0, 0x20, P1 ;  /* 0x000000200000780c */ /* 0x000fe40000f04270 */
[----:B------:R-:W-:Y:S02]  /*5d40*/  FMNMX.FTZ R3, R16, R3, !PT ;  /* 0x0000000310037209 */ /* 0x000fe40007810000 */
[----:B------:R-:W-:Y:S02]  /*5d50*/  FMNMX.FTZ R4, R14, R4, !PT ;  /* 0x000000040e047209 */ /* 0x000fe40007810000 */
[C---:B------:R-:W-:Y:S02]  /*5d60*/  ISETP.LT.OR P2, PT, R2.reuse, 0x1a, P2 ;  /* 0x0000001a0200780c */ /* 0x040fe40001741670 */
[----:B------:R-:W-:Y:S02]  /*5d70*/  ISETP.LT.OR P0, PT, R2, 0x21, P0 ;  /* 0x000000210200780c */ /* 0x000fe40000701670 */
[----:B------:R-:W-:-:S02]  /*5d80*/  FMNMX.FTZ R3, R18, R3, !PT ;  /* 0x0000000312037209 */ /* 0x000fc40007810000 */
[----:B------:R-:W-:Y:S02]  /*5d90*/  FMNMX.FTZ R4, R17, R4, !PT ;  /* 0x0000000411047209 */ /* 0x000fe40007810000 */
[----:B------:R-:W-:Y:S02]  /*5da0*/  FSEL R25, R43, -INF , !P2 ;  /* 0xff8000002b197808 */ /* 0x000fe40005000000 */
[----:B------:R-:W-:Y:S02]  /*5db0*/  ISETP.GT.AND P2, PT, R0, 0x21, P1 ;  /* 0x000000210000780c */ /* 0x000fe40000f44270 */
[----:B------:R-:W-:Y:S02]  /*5dc0*/  FSEL R91, R40, -INF , !P0 ;  /* 0xff800000285b7808 */ /* 0x000fe40004000000 */
[----:B------:R-:W-:Y:S02]  /*5dd0*/  FMNMX.FTZ R3, R19, R3, !PT ;  /* 0x0000000313037209 */ /* 0x000fe40007810000 */
[----:B------:R-:W-:-:S02]  /*5de0*/  ISETP.GT.AND P0, PT, R0, 0x28, P1 ;  /* 0x000000280000780c */ /* 0x000fc40000f04270 */
[----:B------:R-:W-:Y:S02]  /*5df0*/  FMNMX.FTZ R4, R24, R4, !PT ;  /* 0x0000000418047209 */ /* 0x000fe40007810000 */
[----:B------:R-:W-:Y:S02]  /*5e00*/  ISETP.LT.OR P2, PT, R2, 0x22, P2 ;  /* 0x000000220200780c */ /* 0x000fe40001741670 */
[----:B------:R-:W-:Y:S02]  /*5e10*/  FMNMX.FTZ R3, R20, R3, !PT ;  /* 0x0000000314037209 */ /* 0x000fe40007810000 */
[----:B------:R-:W-:Y:S02]  /*5e20*/  ISETP.LT.OR P0, PT, R2, 0x29, P0 ;  /* 0x000000290200780c */ /* 0x000fe40000701670 */
[----:B------:R-:W-:Y:S02]  /*5e30*/  FMNMX.FTZ R4, R25, R4, !PT ;  /* 0x0000000419047209 */ /* 0x000fe40007810000 */
[----:B------:R-:W-:-:S02]  /*5e40*/  FSEL R90, R34, -INF , !P2 ;  /* 0xff800000225a7808 */ /* 0x000fc40005000000 */
[----:B------:R-:W-:Y:S02]  /*5e50*/  FMNMX.FTZ R3, R99, R3, !PT ;  /* 0x0000000363037209 */ /* 0x000fe40007810000 */
[----:B------:R-:W-:Y:S02]  /*5e60*/  ISETP.GT.AND P2, PT, R0, 0x29, P1 ;  /* 0x000000290000780c */ /* 0x000fe40000f44270 */
[----:B------:R-:W-:Y:S02]  /*5e70*/  FSEL R89, R32, -INF , !P0 ;  /* 0xff80000020597808 */ /* 0x000fe40004000000 */
[----:B------:R-:W-:Y:S02]  /*5e80*/  FMNMX.FTZ R4, R91, R4, !PT ;  /* 0x000000045b047209 */ /* 0x000fe40007810000 */
[----:B------:R-:W-:Y:S02]  /*5e90*/  ISETP.GT.AND P0, PT, R0, 0x30, P1 ;  /* 0x000000300000780c */ /* 0x000fe40000f04270 */
[----:B------:R-:W-:-:S02]  /*5ea0*/  FMNMX.FTZ R3, R98, R3, !PT ;  /* 0x0000000362037209 */ /* 0x000fc40007810000 */
[----:B------:R-:W-:Y:S02]  /*5eb0*/  ISETP.LT.OR P2, PT, R2, 0x2a, P2 ;  /* 0x0000002a0200780c */ /* 0x000fe40001741670 */
[----:B------:R-:W-:Y:S02]  /*5ec0*/  FMNMX.FTZ R4, R90, R4, !PT ;  /* 0x000000045a047209 */ /* 0x000fe40007810000 */
[----:B------:R-:W-:Y:S02]  /*5ed0*/  ISETP.LT.OR P0, PT, R2, 0x31, P0 ;  /* 0x000000310200780c */ /* 0x000fe40000701670 */
[----:B------:R-:W-:Y:S02]  /*5ee0*/  FMNMX.FTZ R3, R97, R3, !PT ;  /* 0x0000000361037209 */ /* 0x000fe40007810000 */
[----:B------:R-:W-:Y:S02]  /*5ef0*/  FSEL R88, R33, -INF , !P2 ;  /* 0xff80000021587808 */ /* 0x000fe40005000000 */
[----:B------:R-:W-:-:S02]  /*5f00*/  ISETP.GT.AND P3, PT, R0, 0x31, P1 ;  /* 0x000000310000780c */ /* 0x000fc40000f64270 */
[----:B------:R-:W-:Y:S02]  /*5f10*/  FMNMX.FTZ R4, R89, R4, !PT ;  /* 0x0000000459047209 */ /* 0x000fe40007810000 */
[----:B------:R-:W-:Y:S02]  /*5f20*/  FSEL R87, R28, -INF , !P0 ;  /* 0xff8000001c577808 */ /* 0x000fe40004000000 */
[C---:B------:R-:W-:Y:S02]  /*5f30*/  ISETP.GT.AND P2, PT, R0.reuse, 0x38, P1 ;  /* 0x000000380000780c */ /* 0x040fe40000f44270 */
[----:B------:R-:W-:Y:S02]  /*5f40*/  ISETP.GT.AND P0, PT, R0, 0x39, P1 ;  /* 0x000000390000780c */ /* 0x000fe40000f04270 */
[----:B------:R-:W-:Y:S02]  /*5f50*/  FMNMX.FTZ R0, R96, R3, !PT ;  /* 0x0000000360007209 */ /* 0x000fe40007810000 */
[----:B------:R-:W-:-:S02]  /*5f60*/  ISETP.LT.OR P3, PT, R2, 0x32, P3 ;  /* 0x000000320200780c */ /* 0x000fc40001f61670 */
[----:B------:R-:W-:Y:S02]  /*5f70*/  FMNMX.FTZ R3, R88, R4, !PT ;  /* 0x0000000458037209 */ /* 0x000fe40007810000 */
[C---:B------:R-:W-:Y:S02]  /*5f80*/  ISETP.LT.OR P1, PT, R2.reuse, 0x39, P2 ;  /* 0x000000390200780c */ /* 0x040fe40001721670 */
[----:B------:R-:W-:Y:S02]  /*5f90*/  FSEL R86, R29, -INF , !P3 ;  /* 0xff8000001d567808 */ /* 0x000fe40005800000 */
[----:B------:R-:W-:Y:S02]  /*5fa0*/  FMNMX.FTZ R0, R95, R0, !PT ;  /* 0x000000005f007209 */ /* 0x000fe40007810000 */
[----:B------:R-:W-:Y:S02]  /*5fb0*/  FMNMX.FTZ R3, R87, R3, !PT ;  /* 0x0000000357037209 */ /* 0x000fe40007810000 */
[----:B------:R-:W-:-:S02]  /*5fc0*/  ISETP.LT.OR P0, PT, R2, 0x3a, P0 ;  /* 0x0000003a0200780c */ /* 0x000fc40000701670 */
[----:B------:R-:W-:Y:S02]  /*5fd0*/  FSEL R85, R27, -INF , !P1 ;  /* 0xff8000001b557808 */ /* 0x000fe40004800000 */
[----:B------:R-:W-:Y:S02]  /*5fe0*/  FMNMX.FTZ R0, R94, R0, !PT ;  /* 0x000000005e007209 */ /* 0x000fe40007810000 */
[----:B------:R-:W-:Y:S02]  /*5ff0*/  FMNMX.FTZ R2, R86, R3, !PT ;  /* 0x0000000356027209 */ /* 0x000fe40007810000 */
[----:B------:R-:W-:Y:S02]  /*6000*/  FSEL R84, R26, -INF , !P0 ;  /* 0xff8000001a547808 */ /* 0x000fe40004000000 */
[----:B------:R-:W-:Y:S02]  /*6010*/  FMNMX.FTZ R0, R93, R0, !PT ;  /* 0x000000005d007209 */ /* 0x000fe40007810000 */
[----:B------:R-:W-:-:S02]  /*6020*/  FMNMX.FTZ R2, R85, R2, !PT ;  /* 0x0000000255027209 */ /* 0x000fc40007810000 */
[----:B------:R-:W-:Y:S02]  /*6030*/  FMNMX.FTZ R4, R92, R0, !PT ;  /* 0x000000005c047209 */ /* 0x000fe40007810000 */
[----:B------:R-:W-:Y:S01]  /*6040*/  FMNMX.FTZ R5, R84, R2, !PT ;  /* 0x0000000254057209 */ /* 0x000fe20007810000 */
[----:B------:R-:W-:Y:S05]  /*6050*/  BRA.DIV ~URZ, `(.L_x_2074) ;  /* 0x00014db27f007947 */ /* 0x000fea000b800000 */
[----:B------:R1:W2:Y:S02]  /*6060*/  SHFL.BFLY PT, R0, R4, 0x2, 0x1f ;  /* 0x0c401f0004007f89 */ /* 0x0002a400000e0000 */
.L_x_2214:
[----:B-12---:R-:W-:Y:S01]  /*6070*/  FMNMX.FTZ R4, R4, R0, !PT ;  /* 0x0000000004047209 */ /* 0x006fe20007810000 */
[----:B------:R-:W-:Y:S05]  /*6080*/  BRA.DIV ~URZ, `(.L_x_2075) ;  /* 0x00014dc27f007947 */ /* 0x000fea000b800000 */
[----:B------:R-:W1:Y:S04]  /*6090*/  SHFL.BFLY PT, R0, R5, 0x2, 0x1f ;  /* 0x0c401f0005007f89 */ /* 0x000e6800000e0000 */
[----:B------:R-:W2:Y:S01]  /*60a0*/  SHFL.BFLY PT, R2, R4, 0x1, 0x1f ;  /* 0x0c201f0004027f89 */ /* 0x000ea200000e0000 */
[----:B-1----:R-:W-:Y:S02]  /*60b0*/  FMNMX.FTZ R5, R5, R0, !PT ;  /* 0x0000000005057209 */ /* 0x002fe40007810000 */
[----:B--2---:R-:W-:-:S03]  /*60c0*/  FMNMX.FTZ R132, R4, R2, !PT ;  /* 0x0000000204847209 */ /* 0x004fc60007810000 */
[----:B------:R1:W2:Y:S04]  /*60d0*/  SHFL.BFLY PT, R3, R5, 0x1, 0x1f ;  /* 0x0c201f0005037f89 */ /* 0x0002a800000e0000 */
.L_x_2215:
[C---:B------:R-:W-:Y:S01]  /*60e0*/  FMUL.FTZ R2, R132.reuse, c[0x0][0x2d0] ;  /* 0x0000b40084027a20 */ /* 0x040fe20000410000 */
[----:B------:R-:W-:Y:S01]  /*60f0*/  FSETP.NEU.FTZ.AND P0, PT, R132, -INF , PT ;  /* 0xff8000008400780b */ /* 0x000fe20003f1d000 */
[----:B------:R-:W-:Y:S01]  /*6100*/  WARPSYNC 0xffffffff ;  /* 0xffffffff00007948 */ /* 0x000fe20003800000 */
[----:B------:R-:W-:Y:S01]  /*6110*/  LDSM.16.MT88.4 R36, [R203+0x800] ;  /* 0x00080000cb24783b */ /* 0x000fe20000004200 */
[----:B------:R-:W-:Y:S02]  /*6120*/  MOV R219, c[0x0][0x2c4] ;  /* 0x0000b10000db7a02 */ /* 0x000fe40000000f00 */
[----:B------:R-:W-:Y:S01]  /*6130*/  FSEL R2, R2, RZ, P0 ;  /* 0x000000ff02027208 */ /* 0x000fe20000000000 */
[----:B------:R-:W-:Y:S01]  /*6140*/  LDSM.16.MT88.4 R44, [R206] ;  /* 0x00000000ce2c783b */ /* 0x000fe20000004200 */
[----:B------:R-:W-:Y:S02]  /*6150*/  ISETP.NE.AND P1, PT, R219, 0x1, PT ;  /* 0x00000001db00780c */ /* 0x000fe40003f25270 */
[----:B------:R-:W-:Y:S01]  /*6160*/  MOV R219, c[0x0][0x32c] ;  /* 0x0000cb0000db7a02 */ /* 0x000fe20000000f00 */
[----:B------:R-:W-:Y:S01]  /*6170*/  FFMA.FTZ R0, R9, c[0x0][0x2d0], -R2 ;  /* 0x0000b40009007a23 */ /* 0x000fe20000010802 */
[----:B------:R-:W-:Y:S01]  /*6180*/  LDSM.16.MT88.4 R40, [R204+0x800] ;  /* 0x00080000cc28783b */ /* 0x000fe20000004200 */
[----:B------:R-:W-:-:S02]  /*6190*/  IADD3 R214, R214, -0x2, RZ ;  /* 0xfffffffed6d67810 */ /* 0x000fc40007ffe0ff */
[----:B------:R3:W-:Y:S01]  /*61a0*/  MUFU.EX2 R113, R0 ;  /* 0x0000000000717308 */ /* 0x0007e20000000800 */
[----:B------:R-:W-:Y:S04]  /*61b0*/  LDSM.16.MT88.4 R28, [R205] ;  /* 0x00000000cd1c783b */ /* 0x000fe80000004200 */
[----:B------:R-:W-:Y:S04]  /*61c0*/  LDSM.16.MT88.4 R68, [R204+0x2000] ;  /* 0x00200000cc44783b */ /* 0x000fe80000004200 */
[----:B------:R-:W-:Y:S04]  /*61d0*/  LDSM.16.MT88.4 R60, [R206+0x800] ;  /* 0x00080000ce3c783b */ /* 0x000fe80000004200 */
[----:B------:R-:W-:Y:S01]  /*61e0*/  LDSM.16.MT88.4 R64, [R205+0x800] ;  /* 0x00080000cd40783b */ /* 0x000fe20000004200 */
[----:B---3--:R-:W-:-:S03]  /*61f0*/  FFMA.FTZ R0, R10, c[0x0][0x2d0], -R2 ;  /* 0x0000b4000a007a23 */ /* 0x008fc60000010802 */
[----:B------:R-:W-:Y:S01]  /*6200*/  LDSM.16.MT88.4 R72, [R206+0x2000] ;  /* 0x00200000ce48783b */ /* 0x000fe20000004200 */
[----:B------:R3:W4:Y:S03]  /*6210*/  MUFU.EX2 R112, R0 ;  /* 0x0000000000707308 */ /* 0x0007260000000800 */
[----:B------:R-:W-:Y:S04]  /*6220*/  LDSM.16.MT88.4 R48, [R203+0x2800] ;  /* 0x00280000cb30783b */ /* 0x000fe80000004200 */
[----:B------:R-:W-:Y:S04]  /*6230*/  LDSM.16.MT88.4 R56, [R205+0x2000] ;  /* 0x00200000cd38783b */ /* 0x000fe80000004200 */
[----:B------:R-:W-:Y:S04]  /*6240*/  LDSM.16.MT88.4 R76, [R206+0x2800] ;  /* 0x00280000ce4c783b */ /* 0x000fe80000004200 */
[----:B------:R-:W-:Y:S01]  /*6250*/  LDSM.16.MT88.4 R80, [R203+0x4000] ;  /* 0x00400000cb50783b */ /* 0x000fe20000004200 */
[----:B---3--:R-:W-:-:S03]  /*6260*/  FFMA.FTZ R0, R11, c[0x0][0x2d0], -R2 ;  /* 0x0000b4000b007a23 */ /* 0x008fc60000010802 */
[----:B------:R-:W3:Y:S01]  /*6270*/  LDSM.16.MT88.4 R8, [R203] ;  /* 0x00000000cb08783b */ /* 0x000ee20000004200 */
[----:B------:R5:W-:Y:S02]  /*6280*/  MUFU.EX2 R117, R0 ;  /* 0x0000000000757308 */ /* 0x000be40000000800 */
[----:B-----5:R-:W-:-:S06]  /*6290*/  FFMA.FTZ R0, R15, c[0x0][0x2d0], -R2 ;  /* 0x0000b4000f007a23 */ /* 0x020fcc0000010802 */
[----:B------:R5:W-:Y:S02]  /*62a0*/  MUFU.EX2 R119, R0 ;  /* 0x0000000000777308 */ /* 0x000be40000000800 */
[--C-:B-----5:R-:W-:Y:S01]  /*62b0*/  FFMA.FTZ R0, R16, c[0x0][0x2d0], -R2.reuse ;  /* 0x0000b40010007a23 */ /* 0x120fe20000010802 */
[----:B--2---:R-:W-:Y:S01]  /*62c0*/  FMNMX.FTZ R16, R3, R5, !PT ;  /* 0x0000000503107209 */ /* 0x004fe20007810000 */
[----:B------:R-:W-:-:S04]  /*62d0*/  FFMA.FTZ R3, R19, c[0x0][0x2d0], -R2 ;  /* 0x0000b40013037a23 */ /* 0x000fc80000010802 */
[----:B------:R2:W-:Y:S01]  /*62e0*/  MUFU.EX2 R129, R0 ;  /* 0x0000000000817308 */ /* 0x0005e20000000800 */
[----:B------:R-:W-:-:S07]  /*62f0*/  FSETP.NEU.FTZ.AND P0, PT, R16, -INF , PT ;  /* 0xff8000001000780b */ /* 0x000fce0003f1d000 */
[----:B------:R5:W-:Y:S01]  /*6300*/  MUFU.EX2 R131, R3 ;  /* 0x0000000300837308 */ /* 0x000be20000000800 */
[----:B--2---:R-:W-:-:S07]  /*6310*/  FFMA.FTZ R0, R18, c[0x0][0x2d0], -R2 ;  /* 0x0000b40012007a23 */ /* 0x004fce0000010802 */
[----:B------:R2:W-:Y:S01]  /*6320*/  MUFU.EX2 R130, R0 ;  /* 0x0000000000827308 */ /* 0x0005e20000000800 */
[----:B-----5:R-:W-:Y:S02]  /*6330*/  FFMA.FTZ R3, R20, c[0x0][0x2d0], -R2 ;  /* 0x0000b40014037a23 */ /* 0x020fe40000010802 */
[----:B------:R-:W5:Y:S05]  /*6340*/  LDSM.16.MT88.4 R20, [R204] ;  /* 0x00000000cc14783b */ /* 0x000f6a0000004200 */
[----:B------:R1:W-:Y:S01]  /*6350*/  MUFU.EX2 R207, R3 ;  /* 0x0000000300cf7308 */ /* 0x0003e20000000800 */
[----:B--2---:R-:W-:-:S05]  /*6360*/  FMUL.FTZ R0, R16, c[0x0][0x2d0] ;  /* 0x0000b40010007a20 */ /* 0x004fca0000410000 */
[----:B------:R-:W-:-:S05]  /*6370*/  FSEL R0, R0, RZ, P0 ;  /* 0x000000ff00007208 */ /* 0x000fca0000000000 */
[----:B-1----:R-:W-:-:S04]  /*6380*/  FFMA.FTZ R3, R6, c[0x0][0x2d0], -R0 ;  /* 0x0000b40006037a23 */ /* 0x002fc80000010800 */
[----:B------:R1:W-:Y:S02]  /*6390*/  MUFU.EX2 R19, R3 ;  /* 0x0000000300137308 */ /* 0x0003e40000000800 */
[----:B-1----:R-:W-:-:S06]  /*63a0*/  FFMA.FTZ R3, R7, c[0x0][0x2d0], -R0 ;  /* 0x0000b40007037a23 */ /* 0x002fcc0000010800 */
[----:B------:R1:W2:Y:S02]  /*63b0*/  MUFU.EX2 R18, R3 ;  /* 0x0000000300127308 */ /* 0x0002a40000000800 */
[----:B-1----:R-:W-:Y:S01]  /*63c0*/  FFMA.FTZ R3, R12, c[0x0][0x2d0], -R0 ;  /* 0x0000b4000c037a23 */ /* 0x002fe20000010800 */
[----:B----4-:R-:W-:-:S05]  /*63d0*/  F2FP.PACK_AB R12, R112, R113 ;  /* 0x00000071700c723e */ /* 0x010fca00000000ff */
[----:B------:R1:W-:Y:S02]  /*63e0*/  MUFU.EX2 R116, R3 ;  /* 0x0000000300747308 */ /* 0x0003e40000000800 */
[----:B-1----:R-:W-:Y:S01]  /*63f0*/  FFMA.FTZ R3, R13, c[0x0][0x2d0], -R0 ;  /* 0x0000b4000d037a23 */ /* 0x002fe20000010800 */
[----:B--2---:R-:W-:-:S05]  /*6400*/  F2FP.PACK_AB R13, R18, R19 ;  /* 0x00000013120d723e */ /* 0x004fca00000000ff */
[----:B------:R1:W2:Y:S02]  /*6410*/  MUFU.EX2 R118, R3 ;  /* 0x0000000300767308 */ /* 0x0002a40000000800 */
[----:B-1----:R-:W-:Y:S01]  /*6420*/  FFMA.FTZ R3, R14, c[0x0][0x2d0], -R0 ;  /* 0x0000b4000e037a23 */ /* 0x002fe20000010800 */
[----:B------:R-:W-:Y:S02]  /*6430*/  F2FP.PACK_AB R14, R119, R117 ;  /* 0x00000075770e723e */ /* 0x000fe400000000ff */
[----:B--2---:R-:W-:-:S03]  /*6440*/  F2FP.PACK_AB R15, R118, R116 ;  /* 0x00000074760f723e */ /* 0x004fc600000000ff */
[----:B------:R1:W-:Y:S04]  /*6450*/  MUFU.EX2 R128, R3 ;  /* 0x0000000300807308 */ /* 0x0003e80000000800 */
[C---:B---3--:R-:W-:Y:S07]  /*6460*/  HMMA.16816.F32 R4, R12.reuse, R8, RZ ;  /* 0x000000080c04723c */ /* 0x048fee00000018ff */
[----:B------:R-:W-:Y:S01]  /*6470*/  F2FP.PACK_AB R8, R130, R129 ;  /* 0x000000818208723e */ /* 0x000fe200000000ff */
[----:B-----5:R-:W-:Y:S01]  /*6480*/  HMMA.16816.F32 R32, R12, R20, RZ ;  /* 0x000000140c20723c */ /* 0x020fe200000018ff */
[----:B-1----:R-:W-:-:S02]  /*6490*/  FFMA.FTZ R3, R17, c[0x0][0x2d0], -R0 ;  /* 0x0000b40011037a23 */ /* 0x002fc40000010800 */
[----:B------:R-:W-:Y:S02]  /*64a0*/  FADD.FTZ R17, R19, R18 ;  /* 0x0000001213117221 */ /* 0x000fe40000010000 */
[----:B------:R1:W2:Y:S01]  /*64b0*/  MUFU.EX2 R133, R3 ;  /* 0x0000000300857308 */ /* 0x0002a20000000800 */
[--C-:B------:R-:W-:Y:S02]  /*64c0*/  FFMA.FTZ R19, R97, c[0x0][0x2d0], -R2.reuse ;  /* 0x0000b40061137a23 */ /* 0x100fe40000010802 */
[----:B------:R-:W-:Y:S01]  /*64d0*/  HMMA.16816.F32 R20, R12, R22, RZ ;  /* 0x000000160c14723c */ /* 0x000fe200000018ff */
[----:B------:R-:W-:Y:S02]  /*64e0*/  FADD.FTZ R17, R116, R17 ;  /* 0x0000001174117221 */ /* 0x000fe40000010000 */
[----:B------:R-:W-:-:S05]  /*64f0*/  FFMA.FTZ R18, R96, c[0x0][0x2d0], -R2 ;  /* 0x0000b40060127a23 */ /* 0x000fca0000010802 */
[----:B------:R-:W-:Y:S01]  /*6500*/  HMMA.16816.F32 R52, R12, R46, RZ ;  /* 0x0000002e0c34723c */ /* 0x000fe200000018ff */
[----:B-1----:R-:W-:Y:S01]  /*6510*/  FFMA.FTZ R3, R24, c[0x0][0x2d0], -R0 ;  /* 0x0000b40018037a23 */ /* 0x002fe20000010800 */
[----:B--2---:R-:W-:-:S03]  /*6520*/  F2FP.PACK_AB R9, R133, R128 ;  /* 0x000000808509723e */ /* 0x004fc600000000ff */
[----:B------:R1:W-:Y:S02]  /*6530*/  MUFU.EX2 R134, R3 ;  /* 0x0000000300867308 */ /* 0x0003e40000000800 */
[----:B-1----:R-:W-:Y:S02]  /*6540*/  FFMA.FTZ R3, R25, c[0x0][0x2d0], -R0 ;  /* 0x0000b40019037a23 */ /* 0x002fe40000010800 */
[----:B------:R-:W-:Y:S04]  /*6550*/  HMMA.16816.F32 R24, R12, R10, RZ ;  /* 0x0000000a0c18723c */ /* 0x000fe800000018ff */
[----:B------:R-:W1:Y:S03]  /*6560*/  MUFU.EX2 R212, R3 ;  /* 0x0000000300d47308 */ /* 0x000e660000000800 */
[----:B------:R-:W-:-:S02]  /*6570*/  F2FP.PACK_AB R10, R207, R131 ;  /* 0x00000083cf0a723e */ /* 0x000fc400000000ff */
        /* <DEDUP_REMOVED lines=49> */
[--C-:B------:R-:W-:Y:S01]  /*6890*/  FFMA.FTZ R32, R86, c[0x0][0x2d0], -R0.reuse ;  /* 0x0000b40056207a23 */ /* 0x100fe20000010800 */
[----:B------:R-:W-:Y:S01]  /*68a0*/  HMMA.16816.F32 R28, R12, R82, RZ ;  /* 0x000000520c1c723c */ /* 0x000fe200000018ff */
[----:B------:R-:W-:-:S07]  /*68b0*/  FFMA.FTZ R33, R84, c[0x0][0x2d0], -R0 ;  /* 0x0000b40054217a23 */ /* 0x000fce0000010800 */
[----:B------:R-:W-:Y:S07]  /*68c0*/  HMMA.16816.F32 R144, R8, R36, R4 ;  /* 0x000000240890723c */ /* 0x000fee0000001804 */
[--C-:B------:R-:W-:Y:S01]  /*68d0*/  FFMA.FTZ R36, R93, c[0x0][0x2d0], -R2.reuse ;  /* 0x0000b4005d247a23 */ /* 0x100fe20000010802 */
[----:B-1----:R-:W-:Y:S08]  /*68e0*/  HMMA.16816.F32 R4, R12, R40, RZ ;  /* 0x000000280c04723c */ /* 0x002ff000000018ff */
[C---:B------:R-:W-:Y:S07]  /*68f0*/  HMMA.16816.F32 R100, R8.reuse, R34, R20 ;  /* 0x000000220864723c */ /* 0x040fee0000001814 */
[----:B------:R-:W-:Y:S01]  /*6900*/  FFMA.FTZ R35, R92, c[0x0][0x2d0], -R2 ;  /* 0x0000b4005c237a23 */ /* 0x000fe20000010802 */
[----:B------:R-:W-:Y:S01]  /*6910*/  HMMA.16816.F32 R136, R8, R62, R28 ;  /* 0x0000003e0888723c */ /* 0x000fe2000000181c */
[----:B------:R-:W1:Y:S01]  /*6920*/  LDSM.16.MT88.4 R28, [R203+0x6000] ;  /* 0x00600000cb1c783b */ /* 0x000e620000004200 */
[----:B------:R-:W-:-:S06]  /*6930*/  FFMA.FTZ R34, R85, c[0x0][0x2d0], -R0 ;  /* 0x0000b40055227a23 */ /* 0x000fcc0000010800 */
[----:B------:R-:W-:Y:S08]  /*6940*/  HMMA.16816.F32 R20, R12, R46, RZ ;  /* 0x0000002e0c14723c */ /* 0x000ff000000018ff */
[----:B--2---:R-:W-:Y:S08]  /*6950*/  HMMA.16816.F32 R108, R8, R24, R4 ;  /* 0x00000018086c723c */ /* 0x004ff00000001804 */
[----:B------:R-:W-:Y:S08]  /*6960*/  HMMA.16816.F32 R4, R12, R42, RZ ;  /* 0x0000002a0c04723c */ /* 0x000ff000000018ff */
[C---:B------:R-:W-:Y:S01]  /*6970*/  HMMA.16816.F32 R104, R8.reuse, R38, R20 ;  /* 0x000000260868723c */ /* 0x040fe20000001814 */
[----:B------:R-:W2:Y:S11]  /*6980*/  LDSM.16.MT88.4 R20, [R203+0x6800] ;  /* 0x00680000cb14783b */ /* 0x000eb60000004200 */
[----:B------:R-:W-:Y:S04]  /*6990*/  @!UPT UIADD3 URZ, URZ, URZ, URZ ;  /* 0x0000003f3f3ff290 */ /* 0x000fe8000fffe03f */
[----:B------:R-:W-:Y:S01]  /*69a0*/  HMMA.16816.F32 R112, R8, R26, R4 ;  /* 0x0000001a0870723c */ /* 0x000fe20000001804 */
[----:B------:R-:W3:Y:S07]  /*69b0*/  LDSM.16.MT88.4 R24, [R204+0x6000] ;  /* 0x00600000cc18783b */ /* 0x000eee0000004200 */
[----:B-1----:R-:W-:Y:S07]  /*69c0*/  HMMA.16816.F32 R4, R12, R28, RZ ;  /* 0x0000001c0c04723c */ /* 0x002fee00000018ff */
[----:B------:R-:W-:-:S02]  /*69d0*/  FFMA.FTZ R29, R99, c[0x0][0x2d0], -R2 ;  /* 0x0000b400631d7a23 */ /* 0x000fc40000010802 */
[--C-:B------:R-:W-:Y:S11]  /*69e0*/  FFMA.FTZ R28, R98, c[0x0][0x2d0], -R2.reuse ;  /* 0x0000b400621c7a23 */ /* 0x100ff60000010802 */
[----:B------:R-:W-:Y:S04]  /*69f0*/  @!UPT UIADD3 URZ, URZ, URZ, URZ ;  /* 0x0000003f3f3ff290 */ /* 0x000fe8000fffe03f */
[----:B--2---:R-:W-:Y:S08]  /*6a00*/  HMMA.16816.F32 R124, R8, R20, R4 ;  /* 0x00000014087c723c */ /* 0x004ff00000001804 */
[----:B------:R-:W-:Y:S07]  /*6a10*/  HMMA.16816.F32 R4, R12, R30, RZ ;  /* 0x0000001e0c04723c */ /* 0x000fee00000018ff */
[----:B------:R-:W-:-:S02]  /*6a20*/  FFMA.FTZ R30, R95, c[0x0][0x2d0], -R2 ;  /* 0x0000b4005f1e7a23 */ /* 0x000fc40000010802 */
[----:B------:R-:W-:Y:S02]  /*6a30*/  FFMA.FTZ R31, R94, c[0x0][0x2d0], -R2 ;  /* 0x0000b4005e1f7a23 */ /* 0x000fe40000010802 */
[----:B------:R-:W-:-:S04]  /*6a40*/  FADD.FTZ R2, R131, R3 ;  /* 0x0000000383027221 */ /* 0x000fc80000010000 */
[----:B------:R-:W-:-:S09]  /*6a50*/  FADD.FTZ R2, R207, R2 ;  /* 0x00000002cf027221 */ /* 0x000fd20000010000 */
[----:B------:R-:W-:Y:S01]  /*6a60*/  HMMA.16816.F32 R120, R8, R22, R4 ;  /* 0x000000160878723c */ /* 0x000fe20000001804 */
[----:B------:R-:W1:Y:S06]  /*6a70*/  LDSM.16.MT88.4 R20, [R204+0x6800] ;  /* 0x00680000cc14783b */ /* 0x000e6c0000004200 */
[----:B------:R-:W-:-:S04]  /*6a80*/  FADD.FTZ R4, R118, R17 ;  /* 0x0000001176047221 */ /* 0x000fc80000010000 */
[----:B------:R-:W-:Y:S02]  /*6a90*/  FADD.FTZ R17, R128, R4 ;  /* 0x0000000480117221 */ /* 0x000fe40000010000 */
[----:B---3--:R-:W-:Y:S01]  /*6aa0*/  HMMA.16816.F32 R4, R12, R24, RZ ;  /* 0x000000180c04723c */ /* 0x008fe200000018ff */
[----:B------:R-:W-:Y:S01]  /*6ab0*/  MUFU.EX2 R25, R28 ;  /* 0x0000001c00197308 */ /* 0x000fe20000000800 */
[----:B------:R-:W-:Y:S02]  /*6ac0*/  FADD.FTZ R3, R133, R17 ;  /* 0x0000001185037221 */ /* 0x000fe40000010000 */
[----:B------:R-:W-:Y:S02]  /*6ad0*/  FFMA.FTZ R17, R89, c[0x0][0x2d0], -R0 ;  /* 0x0000b40059117a23 */ /* 0x000fe40000010800 */
[----:B------:R-:W-:-:S03]  /*6ae0*/  FADD.FTZ R3, R134, R3 ;  /* 0x0000000386037221 */ /* 0x000fc60000010000 */
[----:B------:R2:W-:Y:S02]  /*6af0*/  MUFU.EX2 R24, R18 ;  /* 0x0000001200187308 */ /* 0x0005e40000000800 */
[--C-:B--2---:R-:W-:Y:S11]  /*6b00*/  FFMA.FTZ R18, R90, c[0x0][0x2d0], -R0.reuse ;  /* 0x0000b4005a127a23 */ /* 0x104ff60000010800 */
[----:B------:R-:W-:Y:S02]  /*6b10*/  @!UPT UIADD3 URZ, URZ, URZ, URZ ;  /* 0x0000003f3f3ff290 */ /* 0x000fe4000fffe03f */
[----:B-1----:R-:W-:Y:S01]  /*6b20*/  HMMA.16816.F32 R116, R8, R20, R4 ;  /* 0x000000140874723c */ /* 0x002fe20000001804 */
[----:B------:R-:W-:Y:S07]  /*6b30*/  MUFU.EX2 R21, R30 ;  /* 0x0000001e00157308 */ /* 0x000fee0000000800 */
[----:B------:R-:W-:Y:S01]  /*6b40*/  HMMA.16816.F32 R4, R12, R26, RZ ;  /* 0x0000001a0c04723c */ /* 0x000fe200000018ff */
[----:B------:R-:W-:Y:S08]  /*6b50*/  MUFU.EX2 R27, R29 ;  /* 0x0000001d001b7308 */ /* 0x000ff00000000800 */
[----:B------:R1:W2:Y:S08]  /*6b60*/  MUFU.EX2 R20, R31 ;  /* 0x0000001f00147308 */ /* 0x0002b00000000800 */
[----:B------:R3:W4:Y:S07]  /*6b70*/  MUFU.EX2 R26, R19 ;  /* 0x00000013001a7308 */ /* 0x00072e0000000800 */
[----:B------:R-:W-:Y:S01]  /*6b80*/  HMMA.16816.F32 R64, R8, R22, R4 ;  /* 0x000000160840723c */ /* 0x000fe20000001804 */
[----:B-1----:R-:W1:Y:S01]  /*6b90*/  LDSM.16.MT88.4 R28, [R206+0x6000] ;  /* 0x00600000ce1c783b */ /* 0x002e620000004200 */
[----:B--2---:R-:W-:Y:S01]  /*6ba0*/  F2FP.PACK_AB R128, R20, R21 ;  /* 0x000000151480723e */ /* 0x004fe200000000ff */
[----:B------:R-:W-:Y:S04]  /*6bb0*/  MUFU.EX2 R18, R18 ;  /* 0x0000001200127308 */ /* 0x000fe80000000800 */
[--C-:B------:R-:W-:Y:S01]  /*6bc0*/  FFMA.FTZ R7, R88, c[0x0][0x2d0], -R0.reuse ;  /* 0x0000b40058077a23 */ /* 0x100fe20000010800 */
[----:B------:R-:W-:Y:S01]  /*6bd0*/  F2FP.PACK_AB R4, R25, R27 ;  /* 0x0000001b1904723e */ /* 0x000fe200000000ff */
[--C-:B---3--:R-:W-:Y:S01]  /*6be0*/  FFMA.FTZ R19, R91, c[0x0][0x2d0], -R0.reuse ;  /* 0x0000b4005b137a23 */ /* 0x108fe20000010800 */
[----:B----4-:R-:W-:Y:S01]  /*6bf0*/  F2FP.PACK_AB R6, R24, R26 ;  /* 0x0000001a1806723e */ /* 0x010fe200000000ff */
[----:B------:R-:W-:-:S02]  /*6c00*/  FFMA.FTZ R5, R87, c[0x0][0x2d0], -R0 ;  /* 0x0000b40057057a23 */ /* 0x000fc40000010800 */
[----:B------:R-:W-:Y:S01]  /*6c10*/  FADD.FTZ R0, R27, R2 ;  /* 0x000000021b007221 */ /* 0x000fe20000010000 */
[----:B------:R-:W-:Y:S01]  /*6c20*/  MUFU.EX2 R7, R7 ;  /* 0x0000000700077308 */ /* 0x000fe20000000800 */
[----:B------:R-:W-:Y:S02]  /*6c30*/  FADD.FTZ R2, R212, R3 ;  /* 0x00000003d4027221 */ /* 0x000fe40000010000 */
[----:B------:R-:W-:-:S04]  /*6c40*/  FADD.FTZ R0, R25, R0 ;  /* 0x0000000019007221 */ /* 0x000fc80000010000 */
[----:B------:R-:W-:-:S04]  /*6c50*/  FADD.FTZ R0, R26, R0 ;  /* 0x000000001a007221 */ /* 0x000fc80000010000 */
[----:B------:R-:W-:Y:S02]  /*6c60*/  FADD.FTZ R0, R24, R0 ;  /* 0x0000000018007221 */ /* 0x000fe40000010000 */
[----:B------:R-:W2:Y:S02]  /*6c70*/  LDSM.16.MT88.4 R24, [R206+0x6800] ;  /* 0x00680000ce18783b */ /* 0x000ea40000004200 */
[----:B------:R-:W-:-:S04]  /*6c80*/  FADD.FTZ R0, R21, R0 ;  /* 0x0000000015007221 */ /* 0x000fc80000010000 */
[----:B------:R-:W-:Y:S02]  /*6c90*/  FADD.FTZ R3, R20, R0 ;  /* 0x0000000014037221 */ /* 0x000fe40000010000 */
[----:B-1----:R-:W-:Y:S01]  /*6ca0*/  HMMA.16816.F32 R20, R12, R28, RZ ;  /* 0x0000001c0c14723c */ /* 0x002fe200000018ff */
[----:B------:R-:W-:Y:S08]  /*6cb0*/  MUFU.EX2 R29, R36 ;  /* 0x00000024001d7308 */ /* 0x000ff00000000800 */
[----:B------:R-:W1:Y:S02]  /*6cc0*/  MUFU.EX2 R28, R35 ;  /* 0x00000023001c7308 */ /* 0x000e640000000800 */
[----:B-1----:R-:W-:Y:S11]  /*6cd0*/  F2FP.PACK_AB R130, R28, R29 ;  /* 0x0000001d1c82723e */ /* 0x002ff600000000ff */
[----:B------:R-:W-:Y:S02]  /*6ce0*/  @!UPT UIADD3 URZ, URZ, URZ, URZ ;  /* 0x0000003f3f3ff290 */ /* 0x000fe4000fffe03f */
[----:B--2---:R-:W-:Y:S01]  /*6cf0*/  HMMA.16816.F32 R48, R8, R24, R20 ;  /* 0x000000180830723c */ /* 0x004fe20000001814 */
[----:B------:R-:W1:Y:S07]  /*6d00*/  MUFU.EX2 R25, R19 ;  /* 0x0000001300197308 */ /* 0x000e6e0000000800 */
[----:B------:R-:W-:Y:S01]  /*6d10*/  HMMA.16816.F32 R20, R12, R30, RZ ;  /* 0x0000001e0c14723c */ /* 0x000fe200000018ff */
[----:B------:R-:W2:Y:S01]  /*6d20*/  MUFU.EX2 R24, R17 ;  /* 0x0000001100187308 */ /* 0x000ea20000000800 */
[----:B-1----:R-:W-:-:S07]  /*6d30*/  FADD.FTZ R0, R25, R2 ;  /* 0x0000000219007221 */ /* 0x002fce0000010000 */
[----:B------:R1:W3:Y:S01]  /*6d40*/  MUFU.EX2 R19, R5 ;  /* 0x0000000500137308 */ /* 0x0002e20000000800 */
[----:B------:R-:W-:Y:S02]  /*6d50*/  FADD.FTZ R2, R18, R0 ;  /* 0x0000000012027221 */ /* 0x000fe40000010000 */
[----:B------:R-:W-:Y:S02]  /*6d60*/  FADD.FTZ R0, R29, R3 ;  /* 0x000000031d007221 */ /* 0x000fe40000010000 */
[----:B--2---:R-:W-:-:S03]  /*6d70*/  FADD.FTZ R2, R24, R2 ;  /* 0x0000000218027221 */ /* 0x004fc60000010000 */
[----:B------:R-:W2:Y:S01]  /*6d80*/  MUFU.EX2 R17, R32 ;  /* 0x0000002000117308 */ /* 0x000ea20000000800 */
[----:B------:R-:W-:Y:S02]  /*6d90*/  FADD.FTZ R225, R28, R0 ;  /* 0x000000001ce17221 */ /* 0x000fe40000010000 */
[C---:B------:R-:W-:Y:S01]  /*6da0*/  FADD.FTZ R0, R7.reuse, R2 ;  /* 0x0000000207007221 */ /* 0x040fe20000010000 */
[----:B------:R-:W-:-:S03]  /*6db0*/  F2FP.PACK_AB R7, R7, R24 ;  /* 0x000000180707723e */ /* 0x000fc600000000ff */
[----:B------:R-:W-:Y:S01]  /*6dc0*/  HMMA.16816.F32 R40, R8, R26, R20 ;  /* 0x0000001a0828723c */ /* 0x000fe20000001814 */
[----:B------:R-:W4:Y:S01]  /*6dd0*/  LDSM.16.MT88.4 R20, [R205+0x6000] ;  /* 0x00600000cd14783b */ /* 0x000f220000004200 */
[----:B-1----:R-:W-:Y:S01]  /*6de0*/  F2FP.PACK_AB R5, R18, R25 ;  /* 0x000000191205723e */ /* 0x002fe200000000ff */
[----:B------:R-:W1:Y:S01]  /*6df0*/  MUFU.EX2 R3, R34 ;  /* 0x0000002200037308 */ /* 0x000e620000000800 */
[----:B---3--:R-:W-:Y:S01]  /*6e00*/  FADD.FTZ R0, R19, R0 ;  /* 0x0000000013007221 */ /* 0x008fe20000010000 */
[----:B--2---:R-:W-:-:S06]  /*6e10*/  F2FP.PACK_AB R129, R17, R19 ;  /* 0x000000131181723e */ /* 0x004fcc00000000ff */
[----:B------:R-:W2:Y:S01]  /*6e20*/  MUFU.EX2 R2, R33 ;  /* 0x0000002100027308 */ /* 0x000ea20000000800 */
[----:B------:R-:W-:-:S04]  /*6e30*/  FADD.FTZ R0, R17, R0 ;  /* 0x0000000011007221 */ /* 0x000fc80000010000 */
[----:B-1----:R-:W-:Y:S01]  /*6e40*/  FADD.FTZ R0, R3, R0 ;  /* 0x0000000003007221 */ /* 0x002fe20000010000 */
[----:B--2---:R-:W-:-:S03]  /*6e50*/  F2FP.PACK_AB R131, R2, R3 ;  /* 0x000000030283723e */ /* 0x004fc600000000ff */
[----:B------:R-:W-:Y:S01]  /*6e60*/  FADD.FTZ R221, R2, R0 ;  /* 0x0000000002dd7221 */ /* 0x000fe20000010000 */
[----:B------:R-:W-:Y:S01]  /*6e70*/  MOV R0, R242 ;  /* 0x000000f200007202 */ /* 0x000fe20000000f00 */
[----:B------:R-:W-:-:S05]  /*6e80*/  @P1 IMAD.HI.U32 R2, R242, c[0x0][0x2c8], RZ ;  /* 0x0000b200f2021a27 */ /* 0x000fca00078e00ff */
[----:B------:R-:W-:Y:S02]  /*6e90*/  @P1 SHF.R.U32.HI R0, RZ, c[0x0][0x2cc], R2 ;  /* 0x0000b300ff001a19 */ /* 0x000fe40000011602 */
[----:B------:R-:W-:Y:S02]  /*6ea0*/  ISETP.GE.AND P1, PT, R219, 0x1, PT ;  /* 0x00000001db00780c */ /* 0x000fe40003f26270 */
[----:B------:R-:W-:Y:S01]  /*6eb0*/  IADD3 R2, R213, R0, RZ ;  /* 0x00000000d5027210 */ /* 0x000fe20007ffe0ff */
[----:B----4-:R-:W-:Y:S03]  /*6ec0*/  HMMA.16816.F32 R24, R12, R20, RZ ;  /* 0x000000140c18723c */ /* 0x010fe600000018ff */
[----:B------:R-:W-:-:S05]  /*6ed0*/  IADD3 R0, R2, c[0x0][0x328], RZ ;  /* 0x0000ca0002007a10 */ /* 0x000fca0007ffe0ff */
        /* <DEDUP_REMOVED lines=113> */
.L_x_2078:
[----:B------:R-:W-:-:S04]  /*75f0*/  MOV R2, 0x1 ;  /* 0x0000000100027802 */ /* 0x000fc80000000f00 */
[----:B------:R-:W-:-:S13]  /*7600*/  ISETP.NE.AND P0, PT, R2, c[0x0][0x32c], PT ;  /* 0x0000cb0002007a0c */ /* 0x000fda0003f05270 */
[----:B------:R-:W-:-:S05]  /*7610*/  @P0 IMAD.HI.U32 R2, R3, c[0x0][0x330], RZ ;  /* 0x0000cc0003020a27 */ /* 0x000fca00078e00ff */
[----:B------:R-:W-:Y:S02]  /*7620*/  @P0 SHF.R.U32.HI R3, RZ, c[0x0][0x334], R2 ;  /* 0x0000cd00ff030a19 */ /* 0x000fe40000011602 */
.L_x_2079:
[----:B------:R-:W-:Y:S05]  /*7630*/  BSYNC B0 ;  /* 0x0000000000007941 */ /* 0x000fea0003800000 */
.L_x_2077:
[----:B------:R-:W-:-:S05]  /*7640*/  MOV R2, c[0x0][0x32c] ;  /* 0x0000cb0000027a02 */ /* 0x000fca0000000f00 */
[----:B------:R-:W-:-:S05]  /*7650*/  IMAD R3, R3, R2, c[0x0][0x32c] ;  /* 0x0000cb0003037624 */ /* 0x000fca00078e0202 */
[----:B------:R-:W-:-:S04]  /*7660*/  IMNMX R0, R0, R3, PT ;  /* 0x0000000300007217 */ /* 0x000fc80003800200 */
.L_x_2076:
        /* <DEDUP_REMOVED lines=8> */
.L_x_2101:
        /* <DEDUP_REMOVED lines=8> */
[----:B------:R1:W1:Y:S04]  /*7770*/  LDSM.16.M88.4 R24, [R200+0x1000] ;  /* 0x00100000c818783b */ /* 0x0002680000000200 */
[----:B------:R1:W1:Y:S04]  /*7780*/  LDSM.16.M88.4 R168, [R200+0x1800] ;  /* 0x00180000c8a8783b */ /* 0x0002680000000200 */
[----:B------:R1:W1:Y:S04]  /*7790*/  LDSM.16.M88.4 R172, [R209] ;  /* 0x00000000d1ac783b */ /* 0x0002680000000200 */
[----:B------:R1:W1:Y:S04]  /*77a0*/  LDSM.16.M88.4 R176, [R135] ;  /* 0x0000000087b0783b */ /* 0x0002680000000200 */
[----:B------:R1:W1:Y:S04]  /*77b0*/  LDSM.16.M88.4 R180, [R135+0x800] ;  /* 0x0008000087b4783b */ /* 0x0002680000000200 */
[----:B------:R1:W1:Y:S04]  /*77c0*/  LDSM.16.M88.4 R184, [R135+0x1000] ;  /* 0x0010000087b8783b */ /* 0x0002680000000200 */
[----:B------:R1:W1:Y:S01]  /*77d0*/  LDSM.16.M88.4 R188, [R135+0x1800] ;  /* 0x0018000087bc783b */ /* 0x0002620000000200 */
[----:B------:R-:W-:-:S05]  /*77e0*/  @P0 BRA `(.L_x_2082) ;  /* 0x0000050000000947 */ /* 0x000fca0003800000 */
[----:B------:R-:W-:Y:S01]  /*77f0*/  SHF.R.S32.HI R0, RZ, 0x1f, R218 ;  /* 0x0000001fff007819 */ /* 0x000fe200000114da */
[----:B------:R-:W-:Y:S01]  /*7800*/  IMAD.WIDE.U32 R2, R218, c[0x0][0x208], RZ ;  /* 0x00008200da027a25 */ /* 0x000fe200078e00ff */
[----:B------:R-:W-:Y:S02]  /*7810*/  SHF.R.S32.HI R4, RZ, 0x1f, R216 ;  /* 0x0000001fff047819 */ /* 0x000fe400000114d8 */
[----:B------:R-:W-:Y:S01]  /*7820*/  SHF.R.S32.HI R6, RZ, 0x1f, R222 ;  /* 0x0000001fff067819 */ /* 0x000fe200000114de */
[----:B------:R-:W-:Y:S01]  /*7830*/  IMAD R0, R0, c[0x0][0x208], RZ ;  /* 0x0000820000007a24 */ /* 0x000fe200078e02ff */
[----:B------:R-:W-:Y:S01]  /*7840*/  SHF.R.S32.HI R5, RZ, 0x1f, R224 ;  /* 0x0000001fff057819 */ /* 0x000fe200000114e0 */
[----:B------:R-:W-:Y:S01]  /*7850*/  IMAD R4, R4, c[0x0][0x218], RZ ;  /* 0x0000860004047a24 */ /* 0x000fe200078e02ff */
[----:B------:R-:W-:Y:S01]  /*7860*/  SHF.R.S32.HI R7, RZ, 0x1f, R223 ;  /* 0x0000001fff077819 */ /* 0x000fe200000114df */
[----:B------:R-:W-:Y:S01]  /*7870*/  IMAD R0, R218, c[0x0][0x20c], R0 ;  /* 0x00008300da007a24 */ /* 0x000fe200078e0200 */
[----:B------:R-:W-:Y:S01]  /*7880*/  SHF.L.U64.HI R23, R222, 0x1, R6 ;  /* 0x00000001de177819 */ /* 0x000fe20000010206 */
[----:B------:R-:W-:Y:S01]  /*7890*/  IMAD R4, R216, c[0x0][0x21c], R4 ;  /* 0x00008700d8047a24 */ /* 0x000fe200078e0204 */
[----:B------:R-:W-:Y:S01]  /*78a0*/  SHF.R.S32.HI R6, RZ, 0x1f, R217 ;  /* 0x0000001fff067819 */ /* 0x000fe200000114d9 */
[----:B------:R-:W-:Y:S01]  /*78b0*/  IMAD.IADD R3, R3, 0x1, R0 ;  /* 0x0000000103037824 */ /* 0x000fe200078e0200 */
[C---:B------:R-:W-:Y:S01]  /*78c0*/  SHF.L.U64.HI R28, R224.reuse, 0x1, R5 ;  /* 0x00000001e01c7819 */ /* 0x040fe20000010205 */
[----:B------:R-:W-:Y:S01]  /*78d0*/  IMAD.SHL.U32 R132, R224, 0x2, RZ ;  /* 0x00000002e0847824 */ /* 0x000fe200078e00ff */
[----:B------:R-:W-:Y:S01]  /*78e0*/  SHF.L.U64.HI R22, R223, 0x1, R7 ;  /* 0x00000001df167819 */ /* 0x000fe20000010207 */
[----:B------:R-:W-:Y:S01]  /*78f0*/  IMAD.WIDE.U32 R2, R216, c[0x0][0x218], R2 ;  /* 0x00008600d8027a25 */ /* 0x000fe200078e0002 */
[----:B------:R-:W-:Y:S03]  /*7900*/  SHF.L.U64.HI R21, R217, 0x1, R6 ;  /* 0x00000001d9157819 */ /* 0x000fe60000010206 */
[----:B------:R-:W-:Y:S01]  /*7910*/  IMAD.SHL.U32 R31, R222, 0x2, RZ ;  /* 0x00000002de1f7824 */ /* 0x000fe200078e00ff */
[----:B------:R-:W-:Y:S01]  /*7920*/  IADD3 R0, P0, R238, R2, RZ ;  /* 0x00000002ee007210 */ /* 0x000fe20007f1e0ff */
[----:B------:R-:W-:Y:S02]  /*7930*/  IMAD.SHL.U32 R30, R223, 0x2, RZ ;  /* 0x00000002df1e7824 */ /* 0x000fe400078e00ff */
[----:B------:R-:W-:Y:S01]  /*7940*/  IMAD.SHL.U32 R29, R217, 0x2, RZ ;  /* 0x00000002d91d7824 */ /* 0x000fe200078e00ff */
[----:B------:R-:W-:Y:S02]  /*7950*/  IADD3.X R2, R241, R3, R4, P0, !PT ;  /* 0x00000003f1027210 */ /* 0x000fe400007fe404 */
[C---:B------:R-:W-:Y:S04]  /*7960*/  LEA R20, P0, R0.reuse, c[0x0][0x1f8], 0x1 ;  /* 0x00007e0000147a11 */ /* 0x040fe800078008ff */
[----:B------:R-:W-:Y:S01]  /*7970*/  LEA.HI.X R5, R0, c[0x0][0x1fc], R2, 0x1, P0 ;  /* 0x00007f0000057a11 */ /* 0x000fe200000f0c02 */
[----:B------:R-:W-:-:S06]  /*7980*/  BRA.DIV ~URZ, `(.L_x_2083) ;  /* 0x000135b27f007947 */ /* 0x000fcc000b800000 */
[----:B------:R4:W3:Y:S02]  /*7990*/  SHFL.IDX PT, R4, R5, RZ, 0x181f ;  /* 0x00181fff05047589 */ /* 0x0008e400000e0000 */
.L_x_2216:
[----:B------:R-:W-:-:S05]  /*79a0*/  BRA.DIV ~URZ, `(.L_x_2084) ;  /* 0x000136027f007947 */ /* 0x000fca000b800000 */
[----:B------:R-:W5:Y:S01]  /*79b0*/  SHFL.IDX PT, R0, R20, RZ, 0x181f ;  /* 0x00181fff14007589 */ /* 0x000f6200000e0000 */
[----:B------:R-:W-:Y:S02]  /*79c0*/  ISETP.GE.AND P1, PT, R217, c[0x0][0x1d4], PT ;  /* 0x00007500d9007a0c */ /* 0x000fe40003f26270 */
[----:B------:R-:W-:Y:S04]  /*79d0*/  ISETP.GE.AND P3, PT, R223, c[0x0][0x1d4], PT ;  /* 0x00007500df007a0c */ /* 0x000fe80003f66270 */
[----:B------:R-:W-:Y:S02]  /*79e0*/  SEL R15, RZ, 0x10, P3 ;  /* 0x00000010ff0f7807 */ /* 0x000fe40001800000 */
[C---:B-----5:R-:W-:Y:S02]  /*79f0*/  IADD3 R2, P0, R0.reuse, R29, RZ ;  /* 0x0000001d00027210 */ /* 0x060fe40007f1e0ff */
[----:B------:R-:W-:Y:S03]  /*7a00*/  IADD3 R6, P2, R0, R31, RZ ;  /* 0x0000001f00067210 */ /* 0x000fe60007f5e0ff */
[----:B---3--:R-:W-:Y:S01]  /*7a10*/  IMAD.X R3, R4, 0x1, R21, P0 ;  /* 0x0000000104037824 */ /* 0x008fe200000e0615 */
[----:B------:R-:W-:Y:S01]  /*7a20*/  IADD3 R12, P0, R0, R30, RZ ;  /* 0x0000001e000c7210 */ /* 0x000fe20007f1e0ff */
[C---:B------:R-:W-:Y:S03]  /*7a30*/  IMAD.X R7, R4.reuse, 0x1, R23, P2 ;  /* 0x0000000104077824 */ /* 0x040fe600010e0617 */
[----:B------:R-:W-:Y:S01]  /*7a40*/  @!PT LDS RZ, [RZ] ;  /* 0x00000000fffff984 */ /* 0x000fe20000000800 */
[----:B------:R-:W-:Y:S01]  /*7a50*/  @!PT LDS RZ, [RZ] ;  /* 0x00000000fffff984 */ /* 0x000fe20000000800 */
[----:B------:R3:W-:Y:S01]  /*7a60*/  LDGSTS.E.BYPASS.LTC128B.128 [R215+0x100], [R2.64], !P1 ;  /* 0x0010000002d77fae */ /* 0x0007e2000c901d46 */
[----:B------:R-:W-:Y:S05]  /*7a70*/  IMAD.X R13, R4, 0x1, R22, P0 ;  /* 0x00000001040d7824 */ /* 0x000fea00000e0616 */
[----:B------:R5:W-:Y:S01]  /*7a80*/  LDGSTS.E.BYPASS.LTC128B.128 [R215+0x2100], [R12.64], !P3 ;  /* 0x021000000cd77fae */ /* 0x000be2000d901d46 */
[----:B---3--:R-:W-:Y:S03]  /*7a90*/  IADD3 R2, P0, R0, R132, RZ ;  /* 0x0000008400027210 */ /* 0x008fe60007f1e0ff */
[----:B------:R-:W3:Y:S02]  /*7aa0*/  SHFL.IDX PT, R0, R20, 0x1, 0x181f ;  /* 0x00381f0014007f89 */ /* 0x000ee400000e0000 */
[----:B------:R-:W-:Y:S01]  /*7ab0*/  IMAD.X R3, R4, 0x1, R28, P0 ;  /* 0x0000000104037824 */ /* 0x000fe200000e061c */
[----:B-----5:R-:W-:Y:S01]  /*7ac0*/  SEL R12, RZ, 0x10, P1 ;  /* 0x00000010ff0c7807 */ /* 0x020fe20000800000 */
[----:B------:R5:W4:Y:S01]  /*7ad0*/  SHFL.IDX PT, R4, R5, 0x1, 0x181f ;  /* 0x00381f0005047f89 */ /* 0x000b2200000e0000 */
[----:B------:R-:W-:Y:S02]  /*7ae0*/  ISETP.GE.AND P1, PT, R222, c[0x0][0x1d4], PT ;  /* 0x00007500de007a0c */ /* 0x000fe40003f26270 */
[----:B------:R-:W-:Y:S02]  /*7af0*/  ISETP.GE.AND P0, PT, R224, c[0x0][0x1d4], PT ;  /* 0x00007500e0007a0c */ /* 0x000fe40003f06270 */
[----:B------:R-:W-:Y:S09]  /*7b00*/  SEL R14, RZ, 0x10, P1 ;  /* 0x00000010ff0e7807 */ /* 0x000ff20000800000 */
[----:B------:R2:W-:Y:S04]  /*7b10*/  LDGSTS.E.BYPASS.LTC128B.128 [R215+0x4100], [R6.64], !P1 ;  /* 0x0410000006d77fae */ /* 0x0005e8000c901d46 */
[----:B------:R2:W-:Y:S01]  /*7b20*/  LDGSTS.E.BYPASS.LTC128B.128 [R215+0x6100], [R2.64], !P0 ;  /* 0x0610000002d77fae */ /* 0x0005e2000c101d46 */
[----:B----45:R-:W-:Y:S03]  /*7b30*/  SEL R5, RZ, 0x10, P0 ;  /* 0x00000010ff057807 */ /* 0x030fe60000000000 */
.L_x_2217:
[C---:B--23--:R-:W-:Y:S02]  /*7b40*/  IADD3 R2, -R12.reuse, 0x10, RZ ;  /* 0x000000100c027810 */ /* 0x04cfe40007ffe1ff */
[----:B------:R-:W-:Y:S02]  /*7b50*/  ISETP.NE.U32.AND P2, PT, R12, RZ, PT ;  /* 0x000000ff0c00720c */ /* 0x000fe40003f45070 */
[----:B------:R-:W-:Y:S04]  /*7b60*/  LOP3.LUT R2, R2, 0xf, RZ, 0xc0, !PT ;  /* 0x0000000f02027812 */ /* 0x000fe800078ec0ff */
[----:B------:R-:W-:Y:S04]  /*7b70*/  IADD3 R2, P1, P0, R2, R0, R29 ;  /* 0x0000000002027210 */ /* 0x000fe8000783e01d */
[----:B------:R-:W-:Y:S05]  /*7b80*/  IADD3.X R3, RZ, R4, R21, P1, P0 ;  /* 0x00000004ff037210 */ /* 0x000fea0000fe0415 */
[----:B------:R-:W-:Y:S01]  /*7b90*/  @!PT LDS RZ, [RZ] ;  /* 0x00000000fffff984 */ /* 0x000fe20000000800 */
[----:B------:R-:W-:Y:S01]  /*7ba0*/  @!PT LDS RZ, [RZ] ;  /* 0x00000000fffff984 */ /* 0x000fe20000000800 */
[----:B------:R-:W-:Y:S01]  /*7bb0*/  @!PT LDS RZ, [RZ] ;  /* 0x00000000fffff984 */ /* 0x000fe20000000800 */
[----:B------:R2:W-:Y:S01]  /*7bc0*/  LDGSTS.E.BYPASS.LTC128B.128.ZFILL [R215+0x1100], [R2.64], P2 ;  /* 0x0110000002d77fae */ /* 0x0005e20009141d46 */
[C---:B------:R-:W-:Y:S02]  /*7bd0*/  ISETP.NE.U32.AND P2, PT, R15.reuse, RZ, PT ;  /* 0x000000ff0f00720c */ /* 0x040fe40003f45070 */
[----:B--2---:R-:W-:Y:S04]  /*7be0*/  IADD3 R2, -R15, 0x10, RZ ;  /* 0x000000100f027810 */ /* 0x004fe80007ffe1ff */
[----:B------:R-:W-:Y:S04]  /*7bf0*/  LOP3.LUT R2, R2, 0xf, RZ, 0xc0, !PT ;  /* 0x0000000f02027812 */ /* 0x000fe800078ec0ff */
[----:B------:R-:W-:Y:S02]  /*7c00*/  IADD3 R12, P1, P0, R2, R0, R30 ;  /* 0x00000000020c7210 */ /* 0x000fe4000783e01e */
[----:B------:R-:W-:Y:S02]  /*7c10*/  IADD3 R2, -R14, 0x10, RZ ;  /* 0x000000100e027810 */ /* 0x000fe40007ffe1ff */
[----:B------:R-:W-:Y:S02]  /*7c20*/  IADD3.X R13, RZ, R4, R22, P1, P0 ;  /* 0x00000004ff0d7210 */ /* 0x000fe40000fe0416 */
[----:B------:R-:W-:Y:S03]  /*7c30*/  LOP3.LUT R2, R2, 0xf, RZ, 0xc0, !PT ;  /* 0x0000000f02027812 */ /* 0x000fe600078ec0ff */
[----:B------:R2:W-:Y:S01]  /*7c40*/  LDGSTS.E.BYPASS.LTC128B.128.ZFILL [R215+0x3100], [R12.64], P2 ;  /* 0x031000000cd77fae */ /* 0x0005e20009141d46 */
[----:B------:R-:W-:Y:S02]  /*7c50*/  IADD3 R6, P1, P0, R2, R0, R31 ;  /* 0x0000000002067210 */ /* 0x000fe4000783e01f */
[C---:B------:R-:W-:Y:S02]  /*7c60*/  IADD3 R2, -R5.reuse, 0x10, RZ ;  /* 0x0000001005027810 */ /* 0x040fe40007ffe1ff */
[----:B------:R-:W-:Y:S02]  /*7c70*/  IADD3.X R7, RZ, R4, R23, P1, P0 ;  /* 0x00000004ff077210 */ /* 0x000fe40000fe0417 */
[----:B------:R-:W-:Y:S04]  /*7c80*/  LOP3.LUT R2, R2, 0xf, RZ, 0xc0, !PT ;  /* 0x0000000f02027812 */ /* 0x000fe800078ec0ff */
[----:B------:R-:W-:Y:S04]  /*7c90*/  IADD3 R2, P1, P0, R2, R0, R132 ;  /* 0x0000000002027210 */ /* 0x000fe8000783e084 */
[----:B------:R-:W-:Y:S02]  /*7ca0*/  IADD3.X R3, RZ, R4, R28, P1, P0 ;  /* 0x00000004ff037210 */ /* 0x000fe40000fe041c */
[----:B------:R-:W-:Y:S02]  /*7cb0*/  ISETP.NE.U32.AND P1, PT, R14, RZ, PT ;  /* 0x000000ff0e00720c */ /* 0x000fe40003f25070 */
[----:B------:R-:W-:Y:S11]  /*7cc0*/  ISETP.NE.U32.AND P0, PT, R5, RZ, PT ;  /* 0x000000ff0500720c */ /* 0x000ff60003f05070 */
[----:B------:R2:W-:Y:S04]  /*7cd0*/  LDGSTS.E.BYPASS.LTC128B.128.ZFILL [R215+0x5100], [R6.64], P1 ;  /* 0x0510000006d77fae */ /* 0x0005e80008941d46 */
[----:B------:R2:W-:Y:S02]  /*7ce0*/  LDGSTS.E.BYPASS.LTC128B.128.ZFILL [R215+0x7100], [R2.64], P0 ;  /* 0x0710000002d77fae */ /* 0x0005e40008141d46 */
.L_x_2082:
[----:B------:R-:W-:Y:S05]  /*7cf0*/  BSYNC B0 ;  /* 0x0000000000007941 */ /* 0x000fea0003800000 */
.L_x_2081:
[----:B------:R-:W0:Y:S01]  /*7d00*/  LDGDEPBAR ;  /* 0x00000000000079af */ /* 0x000e220000000000 */
[----:B------:R-:W-:Y:S01]  /*7d10*/  WARPSYNC 0xffffffff ;  /* 0xffffffff00007948 */ /* 0x000fe20003800000 */
[C---:B--23--:R-:W-:Y:S01]  /*7d20*/  HMMA.16816.F32 R4, R32.reuse, R8, RZ ;  /* 0x000000082004723c */ /* 0x04cfe200000018ff */
[----:B------:R-:W-:Y:S02]  /*7d30*/  BSSY B0, `(.L_x_2085) ;  /* 0x0000169000007945 */ /* 0x000fe40003800000 */
[----:B------:R-:W-:Y:S05]  /*7d40*/  ISETP.GT.AND P0, PT, R214, R226, PT ;  /* 0x000000e2d600720c */ /* 0x000fea0003f04270 */
[C---:B------:R-:W-:Y:S08]  /*7d50*/  HMMA.16816.F32 R8, R32.reuse, R10, RZ ;  /* 0x0000000a2008723c */ /* 0x040ff000000018ff */
[C---:B----4-:R-:W-:Y:S08]  /*7d60*/  HMMA.16816.F32 R12, R32.reuse, R16, RZ ;  /* 0x00000010200c723c */ /* 0x050ff000000018ff */
[C---:B------:R-:W-:Y:S08]  /*7d70*/  HMMA.16816.F32 R16, R32.reuse, R18, RZ ;  /* 0x000000122010723c */ /* 0x040ff000000018ff */
[C---:B-1----:R-:W-:Y:S08]  /*7d80*/  HMMA.16816.F32 R20, R32.reuse, R24, RZ ;  /* 0x000000182014723c */ /* 0x042ff000000018ff */
        /* <DEDUP_REMOVED lines=15> */
[----:B------:R-:W3:Y:S07]  /*7e80*/  LDSM.16.M88.4 R172, [R202+0x1000] ;  /* 0x00100000caac783b */ /* 0x000eee0000000200 */
[C---:B-1----:R-:W-:Y:S08]  /*7e90*/  HMMA.16816.F32 R4, R168.reuse, R176, R4 ;  /* 0x000000b0a804723c */ /* 0x042ff00000001804 */
[C---:B------:R-:W-:Y:S01]  /*7ea0*/  HMMA.16816.F32 R8, R168.reuse, R178, R8 ;  /* 0x000000b2a808723c */ /* 0x040fe20000001808 */
[----:B------:R-:W-:Y:S07]  /*7eb0*/  LDSM.16.M88.4 R176, [R201+-0x6000] ;  /* 0xffa00000c9b0783b */ /* 0x000fee0000000200 */
[C---:B--2---:R-:W-:Y:S08]  /*7ec0*/  HMMA.16816.F32 R12, R168.reuse, R180, R12 ;  /* 0x000000b4a80c723c */ /* 0x044ff0000000180c */
[C---:B------:R-:W-:Y:S01]  /*7ed0*/  HMMA.16816.F32 R16, R168.reuse, R182, R16 ;  /* 0x000000b6a810723c */ /* 0x040fe20000001810 */
[----:B------:R-:W-:Y:S07]  /*7ee0*/  LDSM.16.M88.4 R180, [R201+-0x5800] ;  /* 0xffa80000c9b4783b */ /* 0x000fee0000000200 */
[C---:B---3--:R-:W-:Y:S08]  /*7ef0*/  HMMA.16816.F32 R20, R168.reuse, R172, R20 ;  /* 0x000000aca814723c */ /* 0x048ff00000001814 */
[C---:B------:R-:W-:Y:S01]  /*7f00*/  HMMA.16816.F32 R24, R168.reuse, R174, R24 ;  /* 0x000000aea818723c */ /* 0x040fe20000001818 */
[----:B------:R-:W1:Y:S07]  /*7f10*/  LDSM.16.M88.4 R172, [R210] ;  /* 0x00000000d2ac783b */ /* 0x000e6e0000000200 */
[C---:B------:R-:W-:Y:S08]  /*7f20*/  HMMA.16816.F32 R28, R168.reuse, R184, R28 ;  /* 0x000000b8a81c723c */ /* 0x040ff0000000181c */
[----:B------:R-:W-:Y:S01]  /*7f30*/  HMMA.16816.F32 R32, R168, R186, R32 ;  /* 0x000000baa820723c */ /* 0x000fe20000001820 */
[----:B------:R-:W2:Y:S08]  /*7f40*/  LDSM.16.M88.4 R168, [R201+-0x5000] ;  /* 0xffb00000c9a8783b */ /* 0x000eb00000000200 */
[----:B------:R-:W3:Y:S01]  /*7f50*/  LDSM.16.M88.4 R184, [R201+-0x4800] ;  /* 0xffb80000c9b8783b */ /* 0x000ee20000000200 */
[C---:B-1----:R-:W-:Y:S08]  /*7f60*/  HMMA.16816.F32 R4, R172.reuse, R176, R4 ;  /* 0x000000b0ac04723c */ /* 0x042ff00000001804 */
        /* <DEDUP_REMOVED lines=10> */
[----:B------:R-:W2:Y:S08]  /*8010*/  LDSM.16.M88.4 R172, [R200+0x3000] ;  /* 0x00300000c8ac783b */ /* 0x000eb00000000200 */
[----:B------:R-:W3:Y:S01]  /*8020*/  LDSM.16.M88.4 R184, [R200+0x3800] ;  /* 0x00380000c8b8783b */ /* 0x000ee20000000200 */
        /* <DEDUP_REMOVED lines=28> */
[----:B------:R-:W-:Y:S07]  /*81f0*/  LDSM.16.M88.4 R176, [R201+-0x4000] ;  /* 0xffc00000c9b0783b */ /* 0x000fee0000000200 */
[C---:B------:R-:W-:Y:S08]  /*8200*/  HMMA.16816.F32 R12, R168.reuse, R180, R12 ;  /* 0x000000b4a80c723c */ /* 0x040ff0000000180c */
[C---:B------:R-:W-:Y:S01]  /*8210*/  HMMA.16816.F32 R16, R168.reuse, R182, R16 ;  /* 0x000000b6a810723c */ /* 0x040fe20000001810 */
[----:B------:R-:W-:Y:S07]  /*8220*/  LDSM.16.M88.4 R180, [R201+-0x3800] ;  /* 0xffc80000c9b4783b */ /* 0x000fee0000000200 */
[C---:B--2---:R-:W-:Y:S08]  /*8230*/  HMMA.16816.F32 R20, R168.reuse, R172, R20 ;  /* 0x000000aca814723c */ /* 0x044ff00000001814 */
[C---:B------:R-:W-:Y:S01]  /*8240*/  HMMA.16816.F32 R24, R168.reuse, R174, R24 ;  /* 0x000000aea818723c */ /* 0x040fe20000001818 */
[----:B------:R-:W1:Y:S07]  /*8250*/  LDSM.16.M88.4 R172, [R210+0x4000] ;  /* 0x00400000d2ac783b */ /* 0x000e6e0000000200 */
[C---:B---3--:R-:W-:Y:S08]  /*8260*/  HMMA.16816.F32 R28, R168.reuse, R184, R28 ;  /* 0x000000b8a81c723c */ /* 0x048ff0000000181c */
        /* <DEDUP_REMOVED lines=80> */
[----:B------:R-:W-:Y:S01]  /*8770*/  LDSM.16.M88.4 R184, [R202+0x6000] ;  /* 0x00600000cab8783b */ /* 0x000fe20000000200 */
[C---:B-1----:R-:W-:Y:S08]  /*8780*/  HMMA.16816.F32 R4, R172.reuse, R176, R4 ;  /* 0x000000b0ac04723c */ /* 0x042ff00000001804 */
[C---:B------:R-:W-:Y:S01]  /*8790*/  HMMA.16816.F32 R8, R172.reuse, R178, R8 ;  /* 0x000000b2ac08723c */ /* 0x040fe20000001808 */
[----:B------:R-:W1:Y:S07]  /*87a0*/  LDSM.16.M88.4 R176, [R135+0x7800] ;  /* 0x0078000087b0783b */ /* 0x000e6e0000000200 */
[C---:B------:R-:W-:Y:S08]  /*87b0*/  HMMA.16816.F32 R12, R172.reuse, R180, R12 ;  /* 0x000000b4ac0c723c */ /* 0x040ff0000000180c */
[C---:B------:R-:W-:Y:S01]  /*87c0*/  HMMA.16816.F32 R16, R172.reuse, R182, R16 ;  /* 0x000000b6ac10723c */ /* 0x040fe20000001810 */
[----:B------:R-:W3:Y:S07]  /*87d0*/  LDSM.16.M88.4 R180, [R211+0xc000] ;  /* 0x00c00000d3b4783b */ /* 0x000eee0000000200 */
[C---:B--2---:R-:W-:Y:S08]  /*87e0*/  HMMA.16816.F32 R20, R172.reuse, R168, R20 ;  /* 0x000000a8ac14723c */ /* 0x044ff00000001814 */
[C---:B------:R-:W-:Y:S01]  /*87f0*/  HMMA.16816.F32 R24, R172.reuse, R170, R24 ;  /* 0x000000aaac18723c */ /* 0x040fe20000001818 */
[----:B------:R-:W2:Y:S07]  /*8800*/  LDSM.16.M88.4 R168, [R202+0x6800] ;  /* 0x00680000caa8783b */ /* 0x000eae0000000200 */
[C---:B-1----:R-:W-:Y:S08]  /*8810*/  HMMA.16816.F32 R28, R172.reuse, R176, R28 ;  /* 0x000000b0ac1c723c */ /* 0x042ff0000000181c */
[----:B------:R-:W-:Y:S01]  /*8820*/  HMMA.16816.F32 R32, R172, R178, R32 ;  /* 0x000000b2ac20723c */ /* 0x000fe20000001820 */
[----:B------:R-:W1:Y:S07]  /*8830*/  LDSM.16.M88.4 R172, [R202+0x7000] ;  /* 0x00700000caac783b */ /* 0x000e6e0000000200 */
[C---:B---3--:R-:W-:Y:S01]  /*8840*/  HMMA.16816.F32 R4, R180.reuse, R184, R4 ;  /* 0x000000b8b404723c */ /* 0x048fe20000001804 */
[----:B------:R-:W3:Y:S07]  /*8850*/  LDSM.16.M88.4 R176, [R202+0x7800] ;  /* 0x00780000cab0783b */ /* 0x000eee0000000200 */
[C---:B------:R-:W-:Y:S01]  /*8860*/  HMMA.16816.F32 R8, R180.reuse, R186, R8 ;  /* 0x000000bab408723c */ /* 0x040fe20000001808 */
[----:B------:R-:W-:Y:S07]  /*8870*/  LDSM.16.M88.4 R184, [R201] ;  /* 0x00000000c9b8783b */ /* 0x000fee0000000200 */
[C---:B--2---:R-:W-:Y:S08]  /*8880*/  HMMA.16816.F32 R12, R180.reuse, R168, R12 ;  /* 0x000000a8b40c723c */ /* 0x044ff0000000180c */
[C---:B------:R-:W-:Y:S01]  /*8890*/  HMMA.16816.F32 R16, R180.reuse, R170, R16 ;  /* 0x000000aab410723c */ /* 0x040fe20000001810 */
[----:B------:R-:W2:Y:S07]  /*88a0*/  LDSM.16.M88.4 R168, [R210+0xc000] ;  /* 0x00c00000d2a8783b */ /* 0x000eae0000000200 */
[C---:B-1----:R-:W-:Y:S08]  /*88b0*/  HMMA.16816.F32 R20, R180.reuse, R172, R20 ;  /* 0x000000acb414723c */ /* 0x042ff00000001814 */
[C---:B------:R-:W-:Y:S01]  /*88c0*/  HMMA.16816.F32 R24, R180.reuse, R174, R24 ;  /* 0x000000aeb418723c */ /* 0x040fe20000001818 */
[----:B------:R-:W1:Y:S07]  /*88d0*/  LDSM.16.M88.4 R172, [R201+0x800] ;  /* 0x00080000c9ac783b */ /* 0x000e6e0000000200 */
[C---:B---3--:R-:W-:Y:S08]  /*88e0*/  HMMA.16816.F32 R28, R180.reuse, R176, R28 ;  /* 0x000000b0b41c723c */ /* 0x048ff0000000181c */
[----:B------:R-:W-:Y:S08]  /*88f0*/  HMMA.16816.F32 R32, R180, R178, R32 ;  /* 0x000000b2b420723c */ /* 0x000ff00000001820 */
[C---:B--2---:R-:W-:Y:S08]  /*8900*/  HMMA.16816.F32 R4, R168.reuse, R184, R4 ;  /* 0x000000b8a804723c */ /* 0x044ff00000001804 */
[C---:B------:R-:W-:Y:S08]  /*8910*/  HMMA.16816.F32 R8, R168.reuse, R186, R8 ;  /* 0x000000baa808723c */ /* 0x040ff00000001808 */
[C---:B-1----:R-:W-:Y:S08]  /*8920*/  HMMA.16816.F32 R12, R168.reuse, R172, R12 ;  /* 0x000000aca80c723c */ /* 0x042ff0000000180c */
[----:B------:R-:W-:Y:S01]  /*8930*/  FMUL.FTZ R0, R4, c[0x0][0x320] ;  /* 0x0000c80004007a20 */ /* 0x000fe20000410000 */
[C---:B------:R-:W-:Y:S03]  /*8940*/  HMMA.16816.F32 R16, R168.reuse, R174, R16 ;  /* 0x000000aea810723c */ /* 0x040fe60000001810 */
[----:B------:R1:W2:Y:S04]  /*8950*/  MUFU.TANH R189, R0 ;  /* 0x0000000000bd7308 */ /* 0x0002a80000002400 */
[----:B------:R-:W-:Y:S06]  /*8960*/  FMUL.FTZ R2, R11, c[0x0][0x320] ;  /* 0x0000c8000b027a20 */ /* 0x000fec0000410000 */
[----:B------:R3:W4:Y:S11]  /*8970*/  MUFU.TANH R190, R2 ;  /* 0x0000000200be7308 */ /* 0x0007360000002400 */
[----:B------:R-:W-:Y:S02]  /*8980*/  FMUL.FTZ R3, R18, c[0x0][0x320] ;  /* 0x0000c80012037a20 */ /* 0x000fe40000410000 */
[----:B-1----:R-:W-:Y:S02]  /*8990*/  FMUL.FTZ R0, R5, c[0x0][0x320] ;  /* 0x0000c80005007a20 */ /* 0x002fe40000410000 */
[----:B------:R-:W1:Y:S01]  /*89a0*/  MUFU.TANH R183, R3 ;  /* 0x0000000300b77308 */ /* 0x000e620000002400 */
[----:B---3--:R-:W-:Y:S09]  /*89b0*/  FMUL.FTZ R2, R19, c[0x0][0x320] ;  /* 0x0000c80013027a20 */ /* 0x008ff20000410000 */
[----:B------:R3:W1:Y:S10]  /*89c0*/  MUFU.TANH R188, R0 ;  /* 0x0000000000bc7308 */ /* 0x0006740000002400 */
[----:B------:R-:W1:Y:S01]  /*89d0*/  MUFU.TANH R182, R2 ;  /* 0x0000000200b67308 */ /* 0x000e620000002400 */
[----:B---3--:R-:W-:Y:S09]  /*89e0*/  FMUL.FTZ R0, R6, c[0x0][0x320] ;  /* 0x0000c80006007a20 */ /* 0x008ff20000410000 */
[----:B------:R3:W1:Y:S02]  /*89f0*/  MUFU.TANH R193, R0 ;  /* 0x0000000000c17308 */ /* 0x0006640000002400 */
[----:B---3--:R-:W-:Y:S02]  /*8a00*/  FMUL.FTZ R0, R7, c[0x0][0x320] ;  /* 0x0000c80007007a20 */ /* 0x008fe40000410000 */
[----:B------:R-:W3:Y:S06]  /*8a10*/  LDSM.16.M88.4 R4, [R201+0x1000] ;  /* 0x00100000c904783b */ /* 0x000eec0000000200 */
[----:B------:R5:W1:Y:S02]  /*8a20*/  MUFU.TANH R192, R0 ;  /* 0x0000000000c07308 */ /* 0x000a640000002400 */
[----:B-----5:R-:W-:Y:S08]  /*8a30*/  FMUL.FTZ R0, R8, c[0x0][0x320] ;  /* 0x0000c80008007a20 */ /* 0x020ff00000410000 */
[----:B------:R5:W1:Y:S01]  /*8a40*/  MUFU.TANH R185, R0 ;  /* 0x0000000000b97308 */ /* 0x000a620000002400 */
[C---:B---3--:R-:W-:Y:S08]  /*8a50*/  HMMA.16816.F32 R20, R168.reuse, R4, R20 ;  /* 0x00000004a814723c */ /* 0x048ff00000001814 */
[C---:B------:R-:W-:Y:S04]  /*8a60*/  HMMA.16816.F32 R24, R168.reuse, R6, R24 ;  /* 0x00000006a818723c */ /* 0x040fe80000001818 */
[----:B-----5:R-:W-:Y:S04]  /*8a70*/  FMUL.FTZ R0, R9, c[0x0][0x320] ;  /* 0x0000c80009007a20 */ /* 0x020fe80000410000 */
[----:B------:R3:W1:Y:S04]  /*8a80*/  MUFU.TANH R184, R0 ;  /* 0x0000000000b87308 */ /* 0x0006680000002400 */
[----:B---3--:R-:W-:Y:S02]  /*8a90*/  FMUL.FTZ R0, R10, c[0x0][0x320] ;  /* 0x0000c8000a007a20 */ /* 0x008fe40000410000 */
[----:B------:R-:W3:Y:S01]  /*8aa0*/  LDSM.16.M88.4 R8, [R201+0x1800] ;  /* 0x00180000c908783b */ /* 0x000ee20000000200 */
[----:B------:R-:W-:Y:S04]  /*8ab0*/  DEPBAR.LE SB0, 0x0 ;  /* 0x000080000000791a */ /* 0x000fe80000000000 */
[----:B------:R5:W1:Y:S03]  /*8ac0*/  MUFU.TANH R191, R0 ;  /* 0x0000000000bf7308 */ /* 0x000a660000002400 */
[----:B------:R-:W-:Y:S01]  /*8ad0*/  BAR.SYNC.DEFER_BLOCKING 0x0 ;  /* 0x0000000000007b1d */ /* 0x000fe20000010000 */
[----:B-----5:R-:W-:Y:S06]  /*8ae0*/  FMUL.FTZ R0, R12, c[0x0][0x320] ;  /* 0x0000c8000c007a20 */ /* 0x020fec0000410000 */
[----:B------:R5:W1:Y:S01]  /*8af0*/  MUFU.TANH R181, R0 ;  /* 0x0000000000b57308 */ /* 0x000a620000002400 */
[C---:B---3--:R-:W-:Y:S08]  /*8b00*/  HMMA.16816.F32 R28, R168.reuse, R8, R28 ;  /* 0x00000008a81c723c */ /* 0x048ff0000000181c */
[----:B------:R-:W-:Y:S04]  /*8b10*/  HMMA.16816.F32 R32, R168, R10, R32 ;  /* 0x0000000aa820723c */ /* 0x000fe80000001820 */
[----:B-----5:R-:W-:Y:S04]  /*8b20*/  FMUL.FTZ R0, R13, c[0x0][0x320] ;  /* 0x0000c8000d007a20 */ /* 0x020fe80000410000 */
[----:B------:R3:W1:Y:S04]  /*8b30*/  MUFU.TANH R180, R0 ;  /* 0x0000000000b47308 */ /* 0x0006680000002400 */
[----:B---3--:R-:W-:Y:S06]  /*8b40*/  FMUL.FTZ R0, R14, c[0x0][0x320] ;  /* 0x0000c8000e007a20 */ /* 0x008fec0000410000 */
[----:B------:R3:W1:Y:S02]  /*8b50*/  MUFU.TANH R187, R0 ;  /* 0x0000000000bb7308 */ /* 0x0006640000002400 */
[----:B---3--:R-:W-:Y:S08]  /*8b60*/  FMUL.FTZ R0, R15, c[0x0][0x320] ;  /* 0x0000c8000f007a20 */ /* 0x008ff00000410000 */
        /* <DEDUP_REMOVED lines=36> */
[----:B------:R3:W1:Y:S01]  /*8db0*/  MUFU.TANH R175, R0 ;  /* 0x0000000000af7308 */ /* 0x0006620000002400 */
[----:B------:R-:W-:-:S05]  /*8dc0*/  @!P0 BRA `(.L_x_2086) ;  /* 0x000005f000008947 */ /* 0x000fca0003800000 */
[----:B--2-4-:R-:W-:Y:S01]  /*8dd0*/  SHF.R.S32.HI R6, RZ, 0x1f, R222 ;  /* 0x0000001fff067819 */ /* 0x014fe200000114de */
[----:B------:R-:W-:Y:S01]  /*8de0*/  IMAD.MOV.U32 R194, RZ, RZ, c[0x0][0x2b8] ;  /* 0x0000ae00ffc27624 */ /* 0x000fe200078e00ff */
[----:B------:R-:W-:Y:S01]  /*8df0*/  SHF.R.S32.HI R7, RZ, 0x1f, R223 ;  /* 0x0000001fff077819 */ /* 0x000fe200000114df */
[----:B------:R-:W-:Y:S01]  /*8e00*/  IMAD R2, R214, 0x40, R232 ;  /* 0x00000040d6027824 */ /* 0x000fe200078e02e8 */
[----:B------:R-:W-:Y:S01]  /*8e10*/  SHF.L.U64.HI R13, R222, 0x1, R6 ;  /* 0x00000001de0d7819 */ /* 0x000fe20000010206 */
[----:B------:R-:W-:Y:S01]  /*8e20*/  IMAD.MOV.U32 R216, RZ, RZ, RZ ;  /* 0x000000ffffd87224 */ /* 0x000fe200078e00ff */
[----:B------:R-:W-:Y:S01]  /*8e30*/  ISETP.NE.AND P1, PT, R194, 0x1, PT ;  /* 0x00000001c200780c */ /* 0x000fe20003f25270 */
[----:B------:R-:W-:Y:S01]  /*8e40*/  IMAD.SHL.U32 R25, R224, 0x2, RZ ;  /* 0x00000002e0197824 */ /* 0x000fe200078e00ff */
[----:B------:R-:W-:Y:S01]  /*8e50*/  IADD3 R2, R2, -0x40, R229 ;  /* 0xffffffc002027810 */ /* 0x000fe20007ffe0e5 */
[----:B------:R-:W-:Y:S01]  /*8e60*/  IMAD.SHL.U32 R24, R222, 0x2, RZ ;  /* 0x00000002de187824 */ /* 0x000fe200078e00ff */
[----:B------:R-:W-:Y:S01]  /*8e70*/  SHF.R.S32.HI R194, RZ, 0x1f, R224 ;  /* 0x0000001fffc27819 */ /* 0x000fe200000114e0 */
[----:B------:R-:W-:Y:S01]  /*8e80*/  IMAD.SHL.U32 R23, R223, 0x2, RZ ;  /* 0x00000002df177824 */ /* 0x000fe200078e00ff */
[----:B------:R-:W-:Y:S01]  /*8e90*/  SHF.R.S32.HI R6, RZ, 0x1f, R217 ;  /* 0x0000001fff067819 */ /* 0x000fe200000114d9 */
[----:B---3--:R-:W-:Y:S01]  /*8ea0*/  IMAD.MOV.U32 R0, RZ, RZ, R2 ;  /* 0x000000ffff007224 */ /* 0x008fe200078e0002 */
[----:B------:R-:W-:Y:S01]  /*8eb0*/  SHF.L.U64.HI R14, R224, 0x1, R194 ;  /* 0x00000001e00e7819 */ /* 0x000fe200000102c2 */
[----:B------:R-:W-:Y:S01]  /*8ec0*/  IMAD.SHL.U32 R22, R217, 0x2, RZ ;  /* 0x00000002d9167824 */ /* 0x000fe200078e00ff */
[----:B------:R-:W-:Y:S02]  /*8ed0*/  SHF.L.U64.HI R12, R223, 0x1, R7 ;  /* 0x00000001df0c7819 */ /* 0x000fe40000010207 */
[----:B------:R-:W-:Y:S01]  /*8ee0*/  SHF.L.U64.HI R9, R217, 0x1, R6 ;  /* 0x00000001d9097819 */ /* 0x000fe20000010206 */
[----:B------:R-:W-:Y:S05]  /*8ef0*/  @P1 IMAD.HI.U32 R3, R2, c[0x0][0x2bc], RZ ;  /* 0x0000af0002031a27 */ /* 0x000fea00078e00ff */
[----:B------:R-:W-:Y:S04]  /*8f00*/  @P1 SHF.R.U32.HI R0, RZ, c[0x0][0x2c0], R3 ;  /* 0x0000b000ff001a19 */ /* 0x000fe80000011603 */
[C---:B------:R-:W-:Y:S04]  /*8f10*/  @!P6 IADD3 R3, P0, R0.reuse, R236, RZ ;  /* 0x000000ec0003e210 */ /* 0x040fe80007f1e0ff */
[----:B------:R-:W-:Y:S01]  /*8f20*/  @!P6 LEA.HI.X.SX32 R5, R0, R240, 0x1, P0 ;  /* 0x000000f00005e211 */ /* 0x000fe200000f0eff */
[----:B------:R-:W-:Y:S01]  /*8f30*/  IMAD.MOV R0, RZ, RZ, -R0 ;  /* 0x000000ffff007224 */ /* 0x000fe200078e0a00 */
[C---:B------:R-:W-:Y:S03]  /*8f40*/  @!P6 LEA R4, P0, R3.reuse, c[0x0][0x2a0], 0x2 ;  /* 0x0000a8000304ea11 */ /* 0x040fe600078010ff */
[----:B------:R-:W-:Y:S01]  /*8f50*/  IMAD R218, R0, c[0x0][0x2b8], R2 ;  /* 0x0000ae0000da7a24 */ /* 0x000fe200078e0202 */
[----:B------:R-:W-:Y:S03]  /*8f60*/  @!P6 LEA.HI.X R5, R3, c[0x0][0x2a4], R5, 0x2, P0 ;  /* 0x0000a9000305ea11 */ /* 0x000fe600000f1405 */
[----:B------:R-:W-:Y:S01]  /*8f70*/  IMAD.WIDE.U32 R2, R218, c[0x0][0x1e0], RZ ;  /* 0x00007800da027a25 */ /* 0x000fe200078e00ff */
        /* <DEDUP_REMOVED lines=15> */
.L_x_2218:
[----:B------:R-:W-:-:S05]  /*9070*/  BRA.DIV ~URZ, `(.L_x_2088) ;  /* 0x000122327f007947 */ /* 0x000fca000b800000 */
[----:B------:R-:W4:Y:S01]  /*9080*/  SHFL.IDX PT, R0, R8, RZ, 0x181f ;  /* 0x00181fff08007589 */ /* 0x000f2200000e0000 */
[----:B------:R-:W-:Y:S02]  /*9090*/  ISETP.GE.AND P2, PT, R217, c[0x0][0x1d4], PT ;  /* 0x00007500d9007a0c */ /* 0x000fe40003f46270 */
[----:B------:R-:W-:Y:S02]  /*90a0*/  ISETP.GE.AND P3, PT, R223, c[0x0][0x1d4], PT ;  /* 0x00007500df007a0c */ /* 0x000fe40003f66270 */
[----:B------:R-:W-:Y:S04]  /*90b0*/  ISETP.GE.AND P1, PT, R222, c[0x0][0x1d4], PT ;  /* 0x00007500de007a0c */ /* 0x000fe80003f26270 */
[----:B------:R-:W-:Y:S02]  /*90c0*/  SEL R11, RZ, 0x10, P1 ;  /* 0x00000010ff0b7807 */ /* 0x000fe40000800000 */
[----:B----4-:R-:W-:Y:S05]  /*90d0*/  IADD3 R6, P0, R0, R22, RZ ;  /* 0x0000001600067210 */ /* 0x010fea0007f1e0ff */
[----:B---3--:R-:W-:Y:S01]  /*90e0*/  IMAD.X R7, R4, 0x1, R9, P0 ;  /* 0x0000000104077824 */ /* 0x008fe200000e0609 */
[----:B------:R-:W-:Y:S04]  /*90f0*/  IADD3 R2, P0, R0, R23, RZ ;  /* 0x0000001700027210 */ /* 0x000fe80007f1e0ff */
[----:B------:R-:W-:Y:S01]  /*9100*/  @!PT LDS RZ, [RZ] ;  /* 0x00000000fffff984 */ /* 0x000fe20000000800 */
[----:B------:R-:W-:Y:S01]  /*9110*/  @!PT LDS RZ, [RZ] ;  /* 0x00000000fffff984 */ /* 0x000fe20000000800 */
[----:B------:R3:W-:Y:S01]  /*9120*/  LDGSTS.E.BYPASS.LTC128B.128 [R215+0x8100], [R6.64], !P2 ;  /* 0x0810000006d77fae */ /* 0x0007e2000d101d46 */
[----:B------:R-:W-:Y:S05]  /*9130*/  IMAD.X R3, R4, 0x1, R12, P0 ;  /* 0x0000000104037824 */ /* 0x000fea00000e060c */
[----:B------:R4:W-:Y:S01]  /*9140*/  LDGSTS.E.BYPASS.LTC128B.128 [R215+0xa100], [R2.64], !P3 ;  /* 0x0a10000002d77fae */ /* 0x0009e2000d901d46 */
[----:B---3--:R-:W-:Y:S02]  /*9150*/  SEL R6, RZ, 0x10, P2 ;  /* 0x00000010ff067807 */ /* 0x008fe40001000000 */
[----:B----4-:R-:W-:Y:S05]  /*9160*/  IADD3 R2, P0, R0, R24, RZ ;  /* 0x0000001800027210 */ /* 0x010fea0007f1e0ff */
[----:B------:R-:W-:Y:S05]  /*9170*/  IMAD.X R3, R4, 0x1, R13, P0 ;  /* 0x0000000104037824 */ /* 0x000fea00000e060d */
[----:B------:R3:W-:Y:S02]  /*9180*/  LDGSTS.E.BYPASS.LTC128B.128 [R215+0xc100], [R2.64], !P1 ;  /* 0x0c10000002d77fae */ /* 0x0007e4000c901d46 */
[----:B---3--:R-:W-:Y:S02]  /*9190*/  IADD3 R2, P0, R0, R25, RZ ;  /* 0x0000001900027210 */ /* 0x008fe40007f1e0ff */
[----:B------:R-:W3:Y:S03]  /*91a0*/  SHFL.IDX PT, R0, R8, 0x1, 0x181f ;  /* 0x00381f0008007f89 */ /* 0x000ee600000e0000 */
[----:B------:R-:W-:Y:S01]  /*91b0*/  IMAD.X R3, R4, 0x1, R14, P0 ;  /* 0x0000000104037824 */ /* 0x000fe200000e060e */
[----:B------:R-:W-:Y:S01]  /*91c0*/  ISETP.GE.AND P0, PT, R224, c[0x0][0x1d4], PT ;  /* 0x00007500e0007a0c */ /* 0x000fe20003f06270 */
[----:B------:R4:W2:Y:S03]  /*91d0*/  SHFL.IDX PT, R4, R5, 0x1, 0x181f ;  /* 0x00381f0005047f89 */ /* 0x0008a600000e0000 */
[----:B------:R-:W-:Y:S09]  /*91e0*/  SEL R10, RZ, 0x10, P0 ;  /* 0x00000010ff0a7807 */ /* 0x000ff20000000000 */
[----:B------:R1:W-:Y:S01]  /*91f0*/  LDGSTS.E.BYPASS.LTC128B.128 [R215+0xe100], [R2.64], !P0 ;  /* 0x0e10000002d77fae */ /* 0x0003e2000c101d46 */
[----:B--2-4-:R-:W-:Y:S03]  /*9200*/  SEL R5, RZ, 0x10, P3 ;  /* 0x00000010ff057807 */ /* 0x014fe60001800000 */
.L_x_2219:
[C---:B-1-3--:R-:W-:Y:S02]  /*9210*/  IADD3 R2, -R6.reuse, 0x10, RZ ;  /* 0x0000001006027810 */ /* 0x04afe40007ffe1ff */
        /* <DEDUP_REMOVED lines=9> */
[----:B-1----:R-:W-:Y:S04]  /*92b0*/  IADD3 R2, -R5, 0x10, RZ ;  /* 0x0000001005027810 */ /* 0x002fe80007ffe1ff */
[----:B------:R-:W-:Y:S04]  /*92c0*/  LOP3.LUT R2, R2, 0xf, RZ, 0xc0, !PT ;  /* 0x0000000f02027812 */ /* 0x000fe800078ec0ff */
[----:B------:R-:W-:Y:S02]  /*92d0*/  IADD3 R8, P1, P0, R2, R0, R23 ;  /* 0x0000000002087210 */ /* 0x000fe4000783e017 */
[C---:B------:R-:W-:Y:S02]  /*92e0*/  IADD3 R2, -R11.reuse, 0x10, RZ ;  /* 0x000000100b027810 */ /* 0x040fe40007ffe1ff */
[----:B------:R-:W-:Y:S02]  /*92f0*/  IADD3.X R9, RZ, R4, R12, P1, P0 ;  /* 0x00000004ff097210 */ /* 0x000fe40000fe040c */
[----:B------:R-:W-:Y:S03]  /*9300*/  LOP3.LUT R2, R2, 0xf, RZ, 0xc0, !PT ;  /* 0x0000000f02027812 */ /* 0x000fe600078ec0ff */
[----:B------:R1:W-:Y:S01]  /*9310*/  LDGSTS.E.BYPASS.LTC128B.128.ZFILL [R215+0xb100], [R8.64], P2 ;  /* 0x0b10000008d77fae */ /* 0x0003e20009141d46 */
[----:B------:R-:W-:Y:S02]  /*9320*/  IADD3 R6, P1, P0, R2, R0, R24 ;  /* 0x0000000002067210 */ /* 0x000fe4000783e018 */
[----:B------:R-:W-:Y:S02]  /*9330*/  IADD3 R2, -R10, 0x10, RZ ;  /* 0x000000100a027810 */ /* 0x000fe40007ffe1ff */
        /* <DEDUP_REMOVED lines=8> */
.L_x_2086:
[----:B--2-4-:R-:W-:Y:S05]  /*93c0*/  BSYNC B0 ;  /* 0x0000000000007941 */ /* 0x014fea0003800000 */
.L_x_2085:
[----:B---3--:R-:W-:Y:S01]  /*93d0*/  IMAD.MOV.U32 R0, RZ, RZ, c[0x0][0x2c4] ;  /* 0x0000b100ff007624 */ /* 0x008fe200078e00ff */
        /* <DEDUP_REMOVED lines=11> */
[C---:B-1----:R-:W-:Y:S02]  /*9490*/  IADD3 R6, R0.reuse, UR4, RZ ;  /* 0x0000000400067c10 */ /* 0x042fe4000fffe0ff */
[----:B------:R-:W-:Y:S01]  /*94a0*/  IADD3 R7, R0, c[0x0][0x328], RZ ;  /* 0x0000ca0000077a10 */ /* 0x000fe20007ffe0ff */
[----:B------:R-:W-:-:S05]  /*94b0*/  BRA.DIV ~URZ, `(.L_x_2089) ;  /* 0x000120827f007947 */ /* 0x000fca000b800000 */
[----:B------:R1:W2:Y:S02]  /*94c0*/  SHFL.IDX PT, R3, R4, RZ, 0x1c1f ;  /* 0x001c1fff04037589 */ /* 0x0002a400000e0000 */
.L_x_2220:
        /* <DEDUP_REMOVED lines=19> */
.L_x_2092:
[----:B------:R-:W-:Y:S04]  /*9600*/  MOV R8, 0x1 ;  /* 0x0000000100087802 */ /* 0x000fe80000000f00 */
[----:B------:R-:W-:Y:S11]  /*9610*/  ISETP.NE.AND P0, PT, R8, c[0x0][0x32c], PT ;  /* 0x0000cb0008007a0c */ /* 0x000ff60003f05270 */
[----:B------:R-:W-:Y:S02]  /*9620*/  @!UPT UIADD3 URZ, URZ, URZ, URZ ;  /* 0x0000003f3f3ff290 */ /* 0x000fe4000fffe03f */
[----:B------:R-:W-:Y:S05]  /*9630*/  @P0 IMAD.HI.U32 R8, R3, c[0x0][0x330], RZ ;  /* 0x0000cc0003080a27 */ /* 0x000fea00078e00ff */
[----:B------:R-:W-:Y:S02]  /*9640*/  @P0 SHF.R.U32.HI R3, RZ, c[0x0][0x334], R8 ;  /* 0x0000cd00ff030a19 */ /* 0x000fe40000011608 */
.L_x_2093:
[----:B------:R-:W-:Y:S05]  /*9650*/  BSYNC B0 ;  /* 0x0000000000007941 */ /* 0x000fea0003800000 */
.L_x_2091:
[----:B------:R-:W-:Y:S04]  /*9660*/  IMAD R3, R3, c[0x0][0x32c], -R5 ;  /* 0x0000cb0003037a24 */ /* 0x000fe800078e0a05 */
[----:B------:R-:W-:Y:S05]  /*9670*/  IMAD.IADD R3, R3, 0x1, -R231 ;  /* 0x0000000103037824 */ /* 0x000fea00078e0ae7 */
[----:B------:R-:W-:Y:S02]  /*9680*/  IMNMX R0, R0, R3, !PT ;  /* 0x0000000300007217 */ /* 0x000fe40007800200 */
[----:B------:R-:W-:Y:S04]  /*9690*/  IADD3 R3, R3, c[0x0][0x32c], RZ ;  /* 0x0000cb0003037a10 */ /* 0x000fe80007ffe0ff */
[----:B------:R-:W-:Y:S02]  /*96a0*/  IMNMX R2, R2, R3, PT ;  /* 0x0000000302027217 */ /* 0x000fe40003800200 */
.L_x_2090:
        /* <DEDUP_REMOVED lines=50> */
[----:B------:R2:W3:Y:S02]  /*99d0*/  SHFL.IDX PT, R3, R4, 0x1, 0x1c1f ;  /* 0x003c1f0004037f89 */ /* 0x0004e400000e0000 */
.L_x_2221:
        /* <DEDUP_REMOVED lines=12> */
[----:B-12---:R-:W-:Y:S05]  /*9aa0*/  IMAD.MOV.U32 R4, RZ, RZ, 0x1 ;  /* 0x00000001ff047424 */ /* 0x006fea00078e00ff */
[----:B------:R-:W-:Y:S11]  /*9ab0*/  ISETP.NE.AND P0, PT, R4, c[0x0][0x32c], PT ;  /* 0x0000cb0004007a0c */ /* 0x000ff60003f05270 */
[----:B------:R-:W-:Y:S02]  /*9ac0*/  @!UPT UIADD3 URZ, URZ, URZ, URZ ;  /* 0x0000003f3f3ff290 */ /* 0x000fe4000fffe03f */
[----:B------:R-:W-:Y:S05]  /*9ad0*/  @P0 IMAD.HI.U32 R4, R3, c[0x0][0x330], RZ ;  /* 0x0000cc0003040a27 */ /* 0x000fea00078e00ff */
[----:B------:R-:W-:Y:S04]  /*9ae0*/  @P0 SHF.R.U32.HI R3, RZ, c[0x0][0x334], R4 ;  /* 0x0000cd00ff030a19 */ /* 0x000fe80000011604 */
[----:B------:R-:W-:Y:S01]  /*9af0*/  LOP3.LUT R3, RZ, R3, RZ, 0x33, !PT ;  /* 0x00000003ff037212 */ /* 0x000fe200078e33ff */
[----:B------:R-:W-:-:S05]  /*9b00*/  BRA `(.L_x_2098) ;  /* 0x0000005000007947 */ /* 0x000fca0003800000 */
.L_x_2097:
[----:B-12---:R-:W-:Y:S04]  /*9b10*/  MOV R4, 0x1 ;  /* 0x0000000100047802 */ /* 0x006fe80000000f00 */
[----:B------:R-:W-:Y:S11]  /*9b20*/  ISETP.NE.AND P0, PT, R4, c[0x0][0x32c], PT ;  /* 0x0000cb0004007a0c */ /* 0x000ff60003f05270 */
[----:B------:R-:W-:Y:S02]  /*9b30*/  @!UPT UIADD3 URZ, URZ, URZ, URZ ;  /* 0x0000003f3f3ff290 */ /* 0x000fe4000fffe03f */
[----:B------:R-:W-:Y:S05]  /*9b40*/  @P0 IMAD.HI.U32 R4, R3, c[0x0][0x330], RZ ;  /* 0x0000cc0003040a27 */ /* 0x000fea00078e00ff */
[----:B------:R-:W-:Y:S02]  /*9b50*/  @P0 SHF.R.U32.HI R3, RZ, c[0x0][0x334], R4 ;  /* 0x0000cd00ff030a19 */ /* 0x000fe40000011604 */
.L_x_2098:
[----:B------:R-:W-:Y:S05]  /*9b60*/  BSYNC B0 ;  /* 0x0000000000007941 */ /* 0x000fea0003800000 */
.L_x_2096:
[----:B------:R-:W-:Y:S04]  /*9b70*/  IMAD R5, R3, c[0x0][0x32c], -R5 ;  /* 0x0000cb0003057a24 */ /* 0x000fe800078e0a05 */
[----:B------:R-:W-:Y:S05]  /*9b80*/  IMAD.IADD R3, R5, 0x1, -R231 ;  /* 0x0000000105037824 */ /* 0x000fea00078e0ae7 */
[----:B------:R-:W-:Y:S02]  /*9b90*/  IMNMX R0, R0, R3, !PT ;  /* 0x0000000300007217 */ /* 0x000fe40007800200 */
[----:B------:R-:W-:Y:S04]  /*9ba0*/  IADD3 R3, R3, c[0x0][0x32c], RZ ;  /* 0x0000cb0003037a10 */ /* 0x000fe80007ffe0ff */
[----:B------:R-:W-:Y:S02]  /*9bb0*/  IMNMX R2, R2, R3, PT ;  /* 0x0000000302027217 */ /* 0x000fe40003800200 */
.L_x_2095:
        /* <DEDUP_REMOVED lines=82> */
.L_x_2222:
[----:B-12---:R-:W-:Y:S01]  /*a0e0*/  FMNMX.FTZ R4, R4, R0, !PT ;  /* 0x0000000004047209 */ /* 0x006fe20007810000 */
[----:B------:R-:W-:-:S05]  /*a0f0*/  BRA.DIV ~URZ, `(.L_x_2100) ;  /* 0x000115627f007947 */ /* 0x000fca000b800000 */
[----:B------:R-:W1:Y:S02]  /*a100*/  SHFL.BFLY PT, R0, R4, 0x1, 0x1f ;  /* 0x0c201f0004007f89 */ /* 0x000e6400000e0000 */
[----:B-1----:R-:W-:Y:S02]  /*a110*/  FMNMX.FTZ R132, R4, R0, !PT ;  /* 0x0000000004847209 */ /* 0x002fe40007810000 */
[----:B------:R-:W1:Y:S02]  /*a120*/  SHFL.BFLY PT, R0, R5, 0x2, 0x1f ;  /* 0x0c401f0005007f89 */ /* 0x000e6400000e0000 */
[----:B-1----:R-:W-:Y:S05]  /*a130*/  FMNMX.FTZ R4, R5, R0, !PT ;  /* 0x0000000005047209 */ /* 0x002fea0007810000 */
[----:B------:R1:W2:Y:S02]  /*a140*/  SHFL.BFLY PT, R0, R4, 0x1, 0x1f ;  /* 0x0c201f0004007f89 */ /* 0x0002a400000e0000 */
.L_x_2223:
        /* <DEDUP_REMOVED lines=23> */
[----:B------:R-:W2:Y:S01]  /*a2c0*/  MUFU.EX2 R5, R5 ;  /* 0x0000000500057308 */ /* 0x000ea20000000800 */
[--C-:B------:R-:W-:Y:S02]  /*a2d0*/  FFMA.FTZ R193, R25, c[0x0][0x2d0], -R2.reuse ;  /* 0x0000b40019c17a23 */ /* 0x100fe40000010802 */
[--C-:B------:R-:W-:Y:S02]  /*a2e0*/  FFMA.FTZ R196, R24, c[0x0][0x2d0], -R2.reuse ;  /* 0x0000b40018c47a23 */ /* 0x100fe40000010802 */
[--C-:B------:R-:W-:Y:S02]  /*a2f0*/  FFMA.FTZ R133, R168, c[0x0][0x2d0], -R2.reuse ;  /* 0x0000b400a8857a23 */ /* 0x100fe40000010802 */
[----:B------:R-:W-:Y:S03]  /*a300*/  FFMA.FTZ R194, R23, c[0x0][0x2d0], -R2 ;  /* 0x0000b40017c27a23 */ /* 0x000fe60000010802 */
[----:B------:R3:W-:Y:S01]  /*a310*/  MUFU.EX2 R23, R133 ;  /* 0x0000008500177308 */ /* 0x0007e20000000800 */
[C---:B-1----:R-:W-:Y:S02]  /*a320*/  FFMA.FTZ R2, R0.reuse, R225, R4 ;  /* 0x000000e100027223 */ /* 0x042fe40000010004 */
[C---:B------:R-:W-:Y:S02]  /*a330*/  FMUL.FTZ R32, R0.reuse, R136 ;  /* 0x0000008800207220 */ /* 0x040fe40000410000 */
[C---:B------:R-:W-:Y:S02]  /*a340*/  FMUL.FTZ R33, R0.reuse, R137 ;  /* 0x0000008900217220 */ /* 0x040fe40000410000 */
[C---:B------:R-:W-:Y:S02]  /*a350*/  FMUL.FTZ R25, R0.reuse, R145 ;  /* 0x0000009100197220 */ /* 0x040fe40000410000 */
[C---:B------:R-:W-:Y:S02]  /*a360*/  FMUL.FTZ R24, R0.reuse, R144 ;  /* 0x0000009000187220 */ /* 0x040fe40000410000 */
[----:B--2---:R-:W-:Y:S01]  /*a370*/  FADD.FTZ R22, R5, R2 ;  /* 0x0000000205167221 */ /* 0x004fe20000010000 */
[----:B------:R-:W-:Y:S01]  /*a380*/  FSEL R2, R3, RZ, P0 ;  /* 0x000000ff03027208 */ /* 0x000fe20000000000 */
[----:B------:R-:W-:Y:S01]  /*a390*/  FMUL.FTZ R28, R0, R140 ;  /* 0x0000008c001c7220 */ /* 0x000fe20000410000 */
[----:B------:R-:W-:Y:S01]  /*a3a0*/  F2FP.PACK_AB R168, R5, R4 ;  /* 0x0000000405a8723e */ /* 0x000fe200000000ff */
[----:B------:R-:W-:Y:S01]  /*a3b0*/  FMUL.FTZ R4, R3, c[0x0][0x2d0] ;  /* 0x0000b40003047a20 */ /* 0x000fe20000410000 */
[----:B------:R-:W-:Y:S01]  /*a3c0*/  MUFU.EX2 R144, R178 ;  /* 0x000000b200907308 */ /* 0x000fe20000000800 */
[----:B------:R-:W-:Y:S02]  /*a3d0*/  FADD.FTZ R2, -R2, R134 ;  /* 0x0000008602027221 */ /* 0x000fe40000010100 */
[----:B------:R-:W-:Y:S01]  /*a3e0*/  FMUL.FTZ R29, R0, R141 ;  /* 0x0000008d001d7220 */ /* 0x000fe20000410000 */
[----:B------:R-:W-:Y:S01]  /*a3f0*/  FSEL R4, R4, RZ, P0 ;  /* 0x000000ff04047208 */ /* 0x000fe20000000000 */
[----:B------:R-:W-:Y:S01]  /*a400*/  FMUL.FTZ R2, R2, c[0x0][0x2d0] ;  /* 0x0000b40002027a20 */ /* 0x000fe20000410000 */
[----:B------:R-:W-:Y:S01]  /*a410*/  ISETP.GT.AND P0, PT, R214, R207, PT ;  /* 0x000000cfd600720c */ /* 0x000fe20003f04270 */
[----:B------:R-:W-:Y:S01]  /*a420*/  FMUL.FTZ R36, R0, R36 ;  /* 0x0000002400247220 */ /* 0x000fe20000410000 */
[----:B------:R-:W-:Y:S01]  /*a430*/  IADD3 R214, R214, -0x1, RZ ;  /* 0xffffffffd6d67810 */ /* 0x000fe20007ffe0ff */
[--C-:B------:R-:W-:Y:S02]  /*a440*/  FFMA.FTZ R5, R21, c[0x0][0x2d0], -R4.reuse ;  /* 0x0000b40015057a23 */ /* 0x100fe40000010804 */
[----:B------:R-:W1:Y:S01]  /*a450*/  MUFU.EX2 R21, R35 ;  /* 0x0000002300157308 */ /* 0x000e620000000800 */
[--C-:B------:R-:W-:Y:S02]  /*a460*/  FFMA.FTZ R6, R6, c[0x0][0x2d0], -R4.reuse ;  /* 0x0000b40006067a23 */ /* 0x100fe40000010804 */
[--C-:B------:R-:W-:Y:S02]  /*a470*/  FFMA.FTZ R195, R7, c[0x0][0x2d0], -R4.reuse ;  /* 0x0000b40007c37a23 */ /* 0x100fe40000010804 */
[--C-:B---3--:R-:W-:Y:S02]  /*a480*/  FFMA.FTZ R133, R20, c[0x0][0x2d0], -R4.reuse ;  /* 0x0000b40014857a23 */ /* 0x108fe40000010804 */
[--C-:B------:R-:W-:Y:S02]  /*a490*/  FFMA.FTZ R134, R19, c[0x0][0x2d0], -R4.reuse ;  /* 0x0000b40013867a23 */ /* 0x100fe40000010804 */
[--C-:B------:R-:W-:Y:S01]  /*a4a0*/  FFMA.FTZ R175, R16, c[0x0][0x2d0], -R4.reuse ;  /* 0x0000b40010af7a23 */ /* 0x100fe20000010804 */
[----:B------:R-:W2:Y:S01]  /*a4b0*/  MUFU.EX2 R2, R2 ;  /* 0x0000000200027308 */ /* 0x000ea20000000800 */
[----:B------:R-:W-:Y:S02]  /*a4c0*/  FMUL.FTZ R16, R0, R152 ;  /* 0x0000009800107220 */ /* 0x000fe40000410000 */
[--C-:B------:R-:W-:Y:S02]  /*a4d0*/  FFMA.FTZ R183, R12, c[0x0][0x2d0], -R4.reuse ;  /* 0x0000b4000cb77a23 */ /* 0x100fe40000010804 */
[----:B------:R-:W-:Y:S02]  /*a4e0*/  FMUL.FTZ R12, R0, R156 ;  /* 0x0000009c000c7220 */ /* 0x000fe40000410000 */
[--C-:B------:R-:W-:Y:S02]  /*a4f0*/  FFMA.FTZ R174, R18, c[0x0][0x2d0], -R4.reuse ;  /* 0x0000b40012ae7a23 */ /* 0x100fe40000010804 */
[--C-:B------:R-:W-:Y:S01]  /*a500*/  FFMA.FTZ R173, R17, c[0x0][0x2d0], -R4.reuse ;  /* 0x0000b40011ad7a23 */ /* 0x100fe20000010804 */
[----:B------:R-:W-:Y:S01]  /*a510*/  MUFU.EX2 R7, R6 ;  /* 0x0000000600077308 */ /* 0x000fe20000000800 */
[--C-:B------:R-:W-:Y:S02]  /*a520*/  FFMA.FTZ R184, R11, c[0x0][0x2d0], -R4.reuse ;  /* 0x0000b4000bb87a23 */ /* 0x100fe40000010804 */
[--C-:B------:R-:W-:Y:S01]  /*a530*/  FFMA.FTZ R189, R10, c[0x0][0x2d0], -R4.reuse ;  /* 0x0000b4000abd7a23 */ /* 0x100fe20000010804 */
[----:B-1----:R-:W-:Y:S01]  /*a540*/  F2FP.PACK_AB R170, R21, R23 ;  /* 0x0000001715aa723e */ /* 0x002fe200000000ff */
[--C-:B------:R-:W-:Y:S02]  /*a550*/  FFMA.FTZ R190, R9, c[0x0][0x2d0], -R4.reuse ;  /* 0x0000b40009be7a23 */ /* 0x100fe40000010804 */
[--C-:B------:R-:W-:Y:S02]  /*a560*/  FFMA.FTZ R191, R8, c[0x0][0x2d0], -R4.reuse ;  /* 0x0000b40008bf7a23 */ /* 0x100fe40000010804 */
[--C-:B------:R-:W-:Y:S01]  /*a570*/  FFMA.FTZ R176, R15, c[0x0][0x2d0], -R4.reuse ;  /* 0x0000b4000fb07a23 */ /* 0x100fe20000010804 */
[----:B------:R-:W1:Y:S01]  /*a580*/  MUFU.EX2 R6, R5 ;  /* 0x0000000500067308 */ /* 0x000e620000000800 */
[--C-:B------:R-:W-:Y:S02]  /*a590*/  FFMA.FTZ R182, R14, c[0x0][0x2d0], -R4.reuse ;  /* 0x0000b4000eb67a23 */ /* 0x100fe40000010804 */
[----:B------:R-:W-:Y:S02]  /*a5a0*/  FFMA.FTZ R181, R13, c[0x0][0x2d0], -R4 ;  /* 0x0000b4000db57a23 */ /* 0x000fe40000010804 */
[C---:B--2---:R-:W-:Y:S02]  /*a5b0*/  FMUL.FTZ R34, R2.reuse, R138 ;  /* 0x0000008a02227220 */ /* 0x044fe40000410000 */
[----:B------:R-:W-:Y:S02]  /*a5c0*/  FMUL.FTZ R35, R2, R139 ;  /* 0x0000008b02237220 */ /* 0x000fe40000410000 */
[----:B------:R-:W2:Y:S01]  /*a5d0*/  LDSM.16.MT88.4 R136, [R203] ;  /* 0x00000000cb88783b */ /* 0x000ea20000004200 */
[----:B------:R-:W-:Y:S01]  /*a5e0*/  MUFU.EX2 R152, R133 ;  /* 0x0000008500987308 */ /* 0x000fe20000000800 */
[----:B------:R-:W-:Y:S02]  /*a5f0*/  FADD.FTZ R4, R23, R22 ;  /* 0x0000001617047221 */ /* 0x000fe40000010000 */
[C---:B------:R-:W-:Y:S02]  /*a600*/  FMUL.FTZ R8, R0.reuse, R160 ;  /* 0x000000a000087220 */ /* 0x040fe40000410000 */
[----:B------:R-:W-:Y:S02]  /*a610*/  FADD.FTZ R172, R21, R4 ;  /* 0x0000000415ac7221 */ /* 0x000fe40000010000 */
[C---:B------:R-:W-:Y:S02]  /*a620*/  FMUL.FTZ R4, R0.reuse, R164 ;  /* 0x000000a400047220 */ /* 0x040fe40000410000 */
[----:B------:R-:W-:Y:S01]  /*a630*/  FMUL.FTZ R9, R0, R161 ;  /* 0x000000a100097220 */ /* 0x000fe20000410000 */
[----:B------:R-:W3:Y:S01]  /*a640*/  MUFU.EX2 R156, R134 ;  /* 0x00000086009c7308 */ /* 0x000ee20000000800 */
[C---:B------:R-:W-:Y:S02]  /*a650*/  FMUL.FTZ R10, R2.reuse, R162 ;  /* 0x000000a2020a7220 */ /* 0x040fe40000410000 */
[----:B------:R-:W-:Y:S01]  /*a660*/  FMUL.FTZ R11, R2, R163 ;  /* 0x000000a3020b7220 */ /* 0x000fe20000410000 */
[----:B-1----:R-:W-:Y:S01]  /*a670*/  F2FP.PACK_AB R169, R6, R7 ;  /* 0x0000000706a9723e */ /* 0x002fe200000000ff */
[C---:B------:R-:W-:Y:S01]  /*a680*/  FFMA.FTZ R5, R2.reuse, R221, R7 ;  /* 0x000000dd02057223 */ /* 0x040fe20000010007 */
[----:B------:R-:W-:Y:S01]  /*a690*/  LDSM.16.MT88.4 R160, [R203+0x1800] ;  /* 0x00180000cba0783b */ /* 0x000fe20000004200 */
[----:B------:R-:W-:Y:S02]  /*a6a0*/  FMUL.FTZ R7, R2, R167 ;  /* 0x000000a702077220 */ /* 0x000fe40000410000 */
[----:B------:R-:W-:Y:S01]  /*a6b0*/  FADD.FTZ R197, R6, R5 ;  /* 0x0000000506c57221 */ /* 0x000fe20000010000 */
[----:B------:R-:W-:Y:S01]  /*a6c0*/  MUFU.EX2 R134, R177 ;  /* 0x000000b100867308 */ /* 0x000fe20000000800 */
[----:B------:R-:W-:Y:S02]  /*a6d0*/  FMUL.FTZ R5, R0, R165 ;  /* 0x000000a500057220 */ /* 0x000fe40000410000 */
[----:B------:R-:W-:Y:S02]  /*a6e0*/  FMUL.FTZ R6, R2, R166 ;  /* 0x000000a602067220 */ /* 0x000fe40000410000 */
[----:B------:R-:W-:Y:S02]  /*a6f0*/  FMUL.FTZ R13, R0, R157 ;  /* 0x0000009d000d7220 */ /* 0x000fe40000410000 */
[C---:B------:R-:W-:Y:S02]  /*a700*/  FMUL.FTZ R14, R2.reuse, R158 ;  /* 0x0000009e020e7220 */ /* 0x040fe40000410000 */
[----:B------:R-:W-:Y:S01]  /*a710*/  FMUL.FTZ R15, R2, R159 ;  /* 0x0000009f020f7220 */ /* 0x000fe20000410000 */
[----:B------:R-:W-:Y:S01]  /*a720*/  MUFU.EX2 R178, R182 ;  /* 0x000000b600b27308 */ /* 0x000fe20000000800 */
[----:B------:R-:W-:Y:S02]  /*a730*/  FMUL.FTZ R17, R0, R153 ;  /* 0x0000009900117220 */ /* 0x000fe40000410000 */
[----:B------:R-:W-:Y:S01]  /*a740*/  FMUL.FTZ R18, R2, R154 ;  /* 0x0000009a02127220 */ /* 0x000fe20000410000 */
[----:B---3--:R-:W-:Y:S01]  /*a750*/  F2FP.PACK_AB R171, R156, R152 ;  /* 0x000000989cab723e */ /* 0x008fe200000000ff */
[----:B------:R-:W-:Y:S02]  /*a760*/  FMUL.FTZ R19, R2, R155 ;  /* 0x0000009b02137220 */ /* 0x000fe40000410000 */
[----:B------:R-:W-:Y:S02]  /*a770*/  FMUL.FTZ R21, R0, R149 ;  /* 0x0000009500157220 */ /* 0x000fe40000410000 */
[C---:B------:R-:W-:Y:S01]  /*a780*/  FMUL.FTZ R22, R2.reuse, R150 ;  /* 0x0000009602167220 */ /* 0x040fe20000410000 */
[----:B------:R-:W-:Y:S01]  /*a790*/  MUFU.EX2 R177, R181 ;  /* 0x000000b500b17308 */ /* 0x000fe20000000800 */
[C---:B--2---:R-:W-:Y:S05]  /*a7a0*/  HMMA.16816.F32 R4, R168.reuse, R136, R4 ;  /* 0x00000088a804723c */ /* 0x044fea0000001804 */
[C---:B------:R-:W-:Y:S02]  /*a7b0*/  FMUL.FTZ R23, R2.reuse, R151 ;  /* 0x0000009702177220 */ /* 0x040fe40000410000 */
[C---:B------:R-:W-:Y:S01]  /*a7c0*/  FMUL.FTZ R26, R2.reuse, R146 ;  /* 0x00000092021a7220 */ /* 0x040fe20000410000 */
[C---:B------:R-:W-:Y:S01]  /*a7d0*/  HMMA.16816.F32 R8, R168.reuse, R138, R8 ;  /* 0x0000008aa808723c */ /* 0x040fe20000001808 */
[----:B------:R-:W1:Y:S01]  /*a7e0*/  LDSM.16.MT88.4 R136, [R204] ;  /* 0x00000000cc88783b */ /* 0x000e620000004200 */
[----:B------:R-:W2:Y:S02]  /*a7f0*/  MUFU.EX2 R133, R180 ;  /* 0x000000b400857308 */ /* 0x000ea40000000800 */
[C---:B------:R-:W-:Y:S02]  /*a800*/  FMUL.FTZ R27, R2.reuse, R147 ;  /* 0x00000093021b7220 */ /* 0x040fe40000410000 */
[C---:B------:R-:W-:Y:S02]  /*a810*/  FMUL.FTZ R30, R2.reuse, R142 ;  /* 0x0000008e021e7220 */ /* 0x040fe40000410000 */
[----:B------:R-:W-:Y:S02]  /*a820*/  FMUL.FTZ R31, R2, R143 ;  /* 0x0000008f021f7220 */ /* 0x000fe40000410000 */
[----:B------:R-:W-:Y:S02]  /*a830*/  LDSM.16.MT88.4 R140, [R203+0x800] ;  /* 0x00080000cb8c783b */ /* 0x000fe40000004200 */
        /* <DEDUP_REMOVED lines=17> */
[C---:B------:R-:W-:Y:S01]  /*a950*/  FMUL.FTZ R50, R2.reuse, R50 ;  /* 0x0000003202327220 */ /* 0x040fe20000410000 */
[C---:B-1----:R-:W-:Y:S02]  /*a960*/  HMMA.16816.F32 R12, R168.reuse, R136, R12 ;  /* 0x00000088a80c723c */ /* 0x042fe4000000180c */
[----:B------:R-:W-:Y:S01]  /*a970*/  MUFU.EX2 R180, R175 ;  /* 0x000000af00b47308 */ /* 0x000fe20000000800 */
[----:B------:R-:W-:Y:S02]  /*a980*/  FMUL.FTZ R51, R2, R51 ;  /* 0x0000003302337220 */ /* 0x000fe40000410000 */
[C---:B------:R-:W-:Y:S02]  /*a990*/  FMUL.FTZ R52, R0.reuse, R52 ;  /* 0x0000003400347220 */ /* 0x040fe40000410000 */
[----:B------:R-:W-:Y:S01]  /*a9a0*/  FMUL.FTZ R53, R0, R53 ;  /* 0x0000003500357220 */ /* 0x000fe20000410000 */
[C---:B------:R-:W-:Y:S01]  /*a9b0*/  HMMA.16816.F32 R16, R168.reuse, R138, R16 ;  /* 0x0000008aa810723c */ /* 0x040fe20000001810 */
[----:B------:R-:W1:Y:S03]  /*a9c0*/  LDSM.16.MT88.4 R136, [R206] ;  /* 0x00000000ce88783b */ /* 0x000e660000004200 */
[C---:B------:R-:W-:Y:S01]  /*a9d0*/  FMUL.FTZ R54, R2.reuse, R54 ;  /* 0x0000003602367220 */ /* 0x040fe20000410000 */
[----:B------:R-:W-:Y:S01]  /*a9e0*/  MUFU.EX2 R175, R184 ;  /* 0x000000b800af7308 */ /* 0x000fe20000000800 */
[----:B------:R-:W-:Y:S02]  /*a9f0*/  FMUL.FTZ R55, R2, R55 ;  /* 0x0000003702377220 */ /* 0x000fe40000410000 */
[C---:B------:R-:W-:Y:S04]  /*aa00*/  FMUL.FTZ R56, R0.reuse, R56 ;  /* 0x0000003800387220 */ /* 0x040fe80000410000 */
        /* <DEDUP_REMOVED lines=87> */
[----:B--2---:R-:W-:Y:S01]  /*af80*/  FADD.FTZ R0, R133, R172 ;  /* 0x000000ac85007221 */ /* 0x004fe20000010000 */
[----:B------:R-:W2:Y:S01]  /*af90*/  MUFU.EX2 R179, R176 ;  /* 0x000000b000b37308 */ /* 0x000ea20000000800 */
[C---:B-1----:R-:W-:Y:S09]  /*afa0*/  HMMA.16816.F32 R44, R168.reuse, R136, R44 ;  /* 0x00000088a82c723c */ /* 0x042ff2000000182c */
[----:B------:R-:W-:Y:S01]  /*afb0*/  MUFU.EX2 R176, R183 ;  /* 0x000000b700b07308 */ /* 0x000fe20000000800 */
[C---:B------:R-:W-:Y:S01]  /*afc0*/  HMMA.16816.F32 R48, R168.reuse, R138, R48 ;  /* 0x0000008aa830723c */ /* 0x040fe20000001830 */
[----:B------:R-:W1:Y:S02]  /*afd0*/  LDSM.16.MT88.4 R136, [R206+0x2000] ;  /* 0x00200000ce88783b */ /* 0x000e640000004200 */
[----:B---3--:R-:W-:Y:S04]  /*afe0*/  FADD.FTZ R0, R2, R0 ;  /* 0x0000000002007221 */ /* 0x008fe80000010000 */
[----:B------:R-:W-:Y:S02]  /*aff0*/  FADD.FTZ R0, R144, R0 ;  /* 0x0000000090007221 */ /* 0x000fe40000010000 */
[----:B------:R-:W-:Y:S03]  /*b000*/  MUFU.EX2 R172, R191 ;  /* 0x000000bf00ac7308 */ /* 0x000fe60000000800 */
        /* <DEDUP_REMOVED lines=34> */
[----:B------:R-:W3:Y:S02]  /*b230*/  LDSM.16.MT88.4 R144, [R204+0x800] ;  /* 0x00080000cc90783b */ /* 0x000ee40000004200 */
[----:B------:R-:W4:Y:S01]  /*b240*/  MUFU.EX2 R2, R187 ;  /* 0x000000bb00027308 */ /* 0x000f220000000800 */
[----:B--2---:R-:W-:Y:S02]  /*b250*/  F2FP.PACK_AB R139, R179, R180 ;  /* 0x000000b4b38b723e */ /* 0x004fe400000000ff */
[----:B------:R-:W-:Y:S05]  /*b260*/  F2FP.PACK_AB R169, R173, R174 ;  /* 0x000000aeada9723e */ /* 0x000fea00000000ff */
[C---:B------:R-:W-:Y:S02]  /*b270*/  HMMA.16816.F32 R4, R136.reuse, R140, R4 ;  /* 0x0000008c8804723c */ /* 0x040fe40000001804 */
[----:B------:R-:W2:Y:S03]  /*b280*/  MUFU.EX2 R134, R185 ;  /* 0x000000b900867308 */ /* 0x000ea60000000800 */
[----:B-1----:R-:W-:Y:S03]  /*b290*/  FADD.FTZ R0, R133, R0 ;  /* 0x0000000085007221 */ /* 0x002fe60000010000 */
[C---:B------:R-:W-:Y:S01]  /*b2a0*/  HMMA.16816.F32 R8, R136.reuse, R142, R8 ;  /* 0x0000008e8808723c */ /* 0x040fe20000001808 */
[----:B------:R-:W1:Y:S03]  /*b2b0*/  LDSM.16.MT88.4 R140, [R206+0x800] ;  /* 0x00080000ce8c783b */ /* 0x000e660000004200 */
[----:B----4-:R-:W-:Y:S04]  /*b2c0*/  FADD.FTZ R0, R2, R0 ;  /* 0x0000000002007221 */ /* 0x010fe80000010000 */
[----:B------:R-:W-:Y:S04]  /*b2d0*/  FADD.FTZ R0, R148, R0 ;  /* 0x0000000094007221 */ /* 0x000fe80000010000 */
[C---:B--2---:R-:W-:Y:S01]  /*b2e0*/  FADD.FTZ R0, R134.reuse, R0 ;  /* 0x0000000086007221 */ /* 0x044fe20000010000 */
        /* <DEDUP_REMOVED lines=59> */
[C---:B-1----:R-:W-:Y:S01]  /*b6a0*/  F2FP.PACK_AB R168, R2.reuse, R133 ;  /* 0x0000008502a8723e */ /* 0x042fe200000000ff */
[----:B------:R-:W-:Y:S03]  /*b6b0*/  FADD.FTZ R0, R133, R0 ;  /* 0x0000000085007221 */ /* 0x000fe60000010000 */
[C---:B---3--:R-:W-:Y:S01]  /*b6c0*/  HMMA.16816.F32 R20, R136.reuse, R148, R20 ;  /* 0x000000948814723c */ /* 0x048fe20000001814 */
[----:B------:R-:W1:Y:S03]  /*b6d0*/  MUFU.EX2 R133, R195 ;  /* 0x000000c300857308 */ /* 0x000e660000000800 */
        /* <DEDUP_REMOVED lines=8> */
[----:B-1----:R-:W-:Y:S04]  /*b760*/  F2FP.PACK_AB R171, R133, R172 ;  /* 0x000000ac85ab723e */ /* 0x002fe800000000ff */
[C---:B--2---:R-:W-:Y:S08]  /*b770*/  HMMA.16816.F32 R36, R136.reuse, R144, R36 ;  /* 0x000000908824723c */ /* 0x044ff00000001824 */
        /* <DEDUP_REMOVED lines=58> */
[----:B------:R-:W-:Y:S04]  /*bb20*/  FADD.FTZ R0, R175, R0 ;  /* 0x00000000af007221 */ /* 0x000fe80000010000 */
[C---:B------:R-:W-:Y:S04]  /*bb30*/  HMMA.16816.F32 R136, R168.reuse, R138, R32 ;  /* 0x0000008aa888723c */ /* 0x040fe80000001820 */
[----:B------:R-:W-:Y:S04]  /*bb40*/  FADD.FTZ R0, R174, R0 ;  /* 0x00000000ae007221 */ /* 0x000fe80000010000 */
[C---:B---3--:R-:W-:Y:S04]  /*bb50*/  HMMA.16816.F32 R36, R168.reuse, R4, R36 ;  /* 0x00000004a824723c */ /* 0x048fe80000001824 */
[----:B------:R-:W-:Y:S04]  /*bb60*/  FADD.FTZ R0, R173, R0 ;  /* 0x00000000ad007221 */ /* 0x000fe80000010000 */
[C---:B------:R-:W-:Y:S01]  /*bb70*/  HMMA.16816.F32 R40, R168.reuse, R6, R40 ;  /* 0x00000006a828723c */ /* 0x040fe20000001828 */
[----:B------:R-:W1:Y:S03]  /*bb80*/  LDSM.16.MT88.4 R4, [R203+0x5800] ;  /* 0x00580000cb04783b */ /* 0x000e660000004200 */
[----:B------:R-:W-:Y:S04]  /*bb90*/  FADD.FTZ R0, R172, R0 ;  /* 0x00000000ac007221 */ /* 0x000fe80000010000 */
[C---:B----4-:R-:W-:Y:S04]  /*bba0*/  HMMA.16816.F32 R44, R168.reuse, R8, R44 ;  /* 0x00000008a82c723c */ /* 0x050fe8000000182c */
[----:B------:R-:W-:Y:S01]  /*bbb0*/  FADD.FTZ R221, R133, R0 ;  /* 0x0000000085dd7221 */ /* 0x000fe20000010000 */
[----:B------:R-:W-:Y:S03]  /*bbc0*/  MOV R133, R132 ;  /* 0x0000008400857202 */ /* 0x000fe60000000f00 */
        /* <DEDUP_REMOVED lines=26> */
[C---:B----4-:R-:W-:Y:S07]  /*bd70*/  HMMA.16816.F32 R124, R168.reuse, R16, R124 ;  /* 0x00000010a87c723c */ /* 0x050fee000000187c */
[----:B------:R-:W-:Y:S01]  /*bd80*/  MOV R16, R3 ;  /* 0x0000000300107202 */ /* 0x000fe20000000f00 */
[----:B------:R-:W-:Y:S01]  /*bd90*/  HMMA.16816.F32 R128, R168, R18, R128 ;  /* 0x00000012a880723c */ /* 0x000fe20000001880 */
[----:B------:R-:W-:-:S07]  /*bda0*/  @P0 BRA `(.L_x_2101) ;  /* 0xffffb94000000947 */ /* 0x000fce000383ffff */
.L_x_2080:
        /* <DEDUP_REMOVED lines=21> */
.L_x_2104:
[----:B------:R-:W-:-:S04]  /*bf00*/  MOV R3, 0x1 ;  /* 0x0000000100037802 */ /* 0x000fc80000000f00 */
[----:B------:R-:W-:-:S13]  /*bf10*/  ISETP.NE.AND P0, PT, R3, c[0x0][0x32c], PT ;  /* 0x0000cb0003007a0c */ /* 0x000fda0003f05270 */
[----:B------:R-:W-:-:S05]  /*bf20*/  @P0 IMAD.HI.U32 R3, R0, c[0x0][0x330], RZ ;  /* 0x0000cc0000030a27 */ /* 0x000fca00078e00ff */
[----:B------:R-:W-:Y:S02]  /*bf30*/  @P0 SHF.R.U32.HI R0, RZ, c[0x0][0x334], R3 ;  /* 0x0000cd00ff000a19 */ /* 0x000fe40000011603 */
.L_x_2105:
[----:B------:R-:W-:Y:S05]  /*bf40*/  BSYNC B0 ;  /* 0x0000000000007941 */ /* 0x000fea0003800000 */
.L_x_2103:
[----:B------:R-:W-:-:S05]  /*bf50*/  IMAD R0, R0, c[0x0][0x32c], RZ ;  /* 0x0000cb0000007a24 */ /* 0x000fca00078e02ff */
[----:B------:R-:W-:-:S04]  /*bf60*/  IMNMX R2, R2, R0, !PT ;  /* 0x0000000002027217 */ /* 0x000fc80007800200 */
.L_x_2102:
        /* <DEDUP_REMOVED lines=9> */
.L_x_2117:
        /* <DEDUP_REMOVED lines=43> */
.L_x_2224:
        /* <DEDUP_REMOVED lines=26> */
.L_x_2225:
        /* <DEDUP_REMOVED lines=27> */
.L_x_2108:
[----:B------:R-:W-:Y:S05]  /*c600*/  BSYNC B0 ;  /* 0x0000000000007941 */ /* 0x000fea0003800000 */
.L_x_2107:
        /* <DEDUP_REMOVED lines=198> */
[----:B------:R-:W-:Y:S02]  /*d270*/  FMUL.FTZ R10, R10, c[0x0][0x320] ;  /* 0x0000c8000a0a7a20 */ /* 0x000fe40000410000 */
[----:B------:R-:W-:Y:S04]  /*d280*/  FMUL.FTZ R3, R11, c[0x0][0x320] ;  /* 0x0000c8000b037a20 */ /* 0x000fe80000410000 */
        /* <DEDUP_REMOVED lines=69> */
[----:B--234-:R-:W-:Y:S01]  /*d6e0*/  SHF.R.S32.HI R6, RZ, 0x1f, R222 ;  /* 0x0000001fff067819 */ /* 0x01cfe200000114de */
        /* <DEDUP_REMOVED lines=12> */
[----:B-1----:R-:W-:Y:S01]  /*d7b0*/  IMAD.MOV.U32 R0, RZ, RZ, R2 ;  /* 0x000000ffff007224 */ /* 0x002fe200078e0002 */
        /* <DEDUP_REMOVED lines=28> */
.L_x_2226:
[----:B------:R-:W-:-:S05]  /*d980*/  BRA.DIV ~URZ, `(.L_x_2114) ;  /* 0x0000e1127f007947 */ /* 0x000fca000b800000 */
[----:B------:R-:W3:Y:S01]  /*d990*/  SHFL.IDX PT, R0, R8, RZ, 0x181f ;  /* 0x00181fff08007589 */ /* 0x000ee200000e0000 */
[----:B------:R-:W-:Y:S02]  /*d9a0*/  ISETP.GE.AND P2, PT, R217, c[0x0][0x1d4], PT ;  /* 0x00007500d9007a0c */ /* 0x000fe40003f46270 */
[----:B------:R-:W-:Y:S02]  /*d9b0*/  ISETP.GE.AND P3, PT, R223, c[0x0][0x1d4], PT ;  /* 0x00007500df007a0c */ /* 0x000fe40003f66270 */
[----:B------:R-:W-:Y:S04]  /*d9c0*/  ISETP.GE.AND P1, PT, R222, c[0x0][0x1d4], PT ;  /* 0x00007500de007a0c */ /* 0x000fe80003f26270 */
[----:B------:R-:W-:Y:S02]  /*d9d0*/  SEL R11, RZ, 0x10, P1 ;  /* 0x00000010ff0b7807 */ /* 0x000fe40000800000 */
[----:B---3--:R-:W-:Y:S05]  /*d9e0*/  IADD3 R6, P0, R0, R26, RZ ;  /* 0x0000001a00067210 */ /* 0x008fea0007f1e0ff */
[----:B--2---:R-:W-:Y:S01]  /*d9f0*/  IMAD.X R7, R4, 0x1, R9, P0 ;  /* 0x0000000104077824 */ /* 0x004fe200000e0609 */
[----:B------:R-:W-:Y:S04]  /*da00*/  IADD3 R2, P0, R0, R27, RZ ;  /* 0x0000001b00027210 */ /* 0x000fe80007f1e0ff */
[----:B------:R-:W-:Y:S01]  /*da10*/  @!PT LDS RZ, [RZ] ;  /* 0x00000000fffff984 */ /* 0x000fe20000000800 */
[----:B------:R-:W-:Y:S01]  /*da20*/  @!PT LDS RZ, [RZ] ;  /* 0x00000000fffff984 */ /* 0x000fe20000000800 */
[----:B------:R2:W-:Y:S01]  /*da30*/  LDGSTS.E.BYPASS.LTC128B.128 [R215+0x8100], [R6.64], !P2 ;  /* 0x0810000006d77fae */ /* 0x0005e2000d101d46 */
[----:B------:R-:W-:Y:S05]  /*da40*/  IMAD.X R3, R4, 0x1, R12, P0 ;  /* 0x0000000104037824 */ /* 0x000fea00000e060c */
[----:B------:R3:W-:Y:S01]  /*da50*/  LDGSTS.E.BYPASS.LTC128B.128 [R215+0xa100], [R2.64], !P3 ;  /* 0x0a10000002d77fae */ /* 0x0007e2000d901d46 */
[----:B--2---:R-:W-:Y:S02]  /*da60*/  SEL R6, RZ, 0x10, P2 ;  /* 0x00000010ff067807 */ /* 0x004fe40001000000 */
[----:B---3--:R-:W-:Y:S05]  /*da70*/  IADD3 R2, P0, R0, R28, RZ ;  /* 0x0000001c00027210 */ /* 0x008fea0007f1e0ff */
[----:B------:R-:W-:Y:S05]  /*da80*/  IMAD.X R3, R4, 0x1, R13, P0 ;  /* 0x0000000104037824 */ /* 0x000fea00000e060d */
[----:B------:R2:W-:Y:S02]  /*da90*/  LDGSTS.E.BYPASS.LTC128B.128 [R215+0xc100], [R2.64], !P1 ;  /* 0x0c10000002d77fae */ /* 0x0005e4000c901d46 */
[----:B--2---:R-:W-:Y:S02]  /*daa0*/  IADD3 R2, P0, R0, R29, RZ ;  /* 0x0000001d00027210 */ /* 0x004fe40007f1e0ff */
[----:B------:R-:W2:Y:S03]  /*dab0*/  SHFL.IDX PT, R0, R8, 0x1, 0x181f ;  /* 0x00381f0008007f89 */ /* 0x000ea600000e0000 */
[----:B------:R-:W-:Y:S01]  /*dac0*/  IMAD.X R3, R4, 0x1, R14, P0 ;  /* 0x0000000104037824 */ /* 0x000fe200000e060e */
[----:B------:R-:W-:Y:S01]  /*dad0*/  ISETP.GE.AND P0, PT, R224, c[0x0][0x1d4], PT ;  /* 0x00007500e0007a0c */ /* 0x000fe20003f06270 */
[----:B------:R3:W4:Y:S03]  /*dae0*/  SHFL.IDX PT, R4, R5, 0x1, 0x181f ;  /* 0x00381f0005047f89 */ /* 0x00072600000e0000 */
[----:B------:R-:W-:Y:S09]  /*daf0*/  SEL R10, RZ, 0x10, P0 ;  /* 0x00000010ff0a7807 */ /* 0x000ff20000000000 */
[----:B------:R1:W-:Y:S02]  /*db00*/  LDGSTS.E.BYPASS.LTC128B.128 [R215+0xe100], [R2.64], !P0 ;  /* 0x0e10000002d77fae */ /* 0x0003e4000c101d46 */
[----:B-1-3--:R-:W-:Y:S02]  /*db10*/  SEL R5, RZ, 0x10, P3 ;  /* 0x00000010ff057807 */ /* 0x00afe40001800000 */
.L_x_2227:
[C---:B--2---:R-:W-:Y:S02]  /*db20*/  IADD3 R2, -R6.reuse, 0x10, RZ ;  /* 0x0000001006027810 */ /* 0x044fe40007ffe1ff */
[----:B------:R-:W-:Y:S02]  /*db30*/  ISETP.NE.U32.AND P2, PT, R6, RZ, PT ;  /* 0x000000ff0600720c */ /* 0x000fe40003f45070 */
[----:B------:R-:W-:Y:S04]  /*db40*/  LOP3.LUT R2, R2, 0xf, RZ, 0xc0, !PT ;  /* 0x0000000f02027812 */ /* 0x000fe800078ec0ff */
[----:B------:R-:W-:Y:S04]  /*db50*/  IADD3 R2, P1, P0, R2, R0, R26 ;  /* 0x0000000002027210 */ /* 0x000fe8000783e01a */
[----:B----4-:R-:W-:Y:S05]  /*db60*/  IADD3.X R3, RZ, R4, R9, P1, P0 ;  /* 0x00000004ff037210 */ /* 0x010fea0000fe0409 */
        /* <DEDUP_REMOVED lines=22> */
.L_x_2112:
[----:B--234-:R-:W-:Y:S05]  /*dcd0*/  BSYNC B0 ;  /* 0x0000000000007941 */ /* 0x01cfea0003800000 */
.L_x_2111:
[----:B-1----:R-:W-:Y:S01]  /*dce0*/  FMNMX.FTZ R2, R186, R133, !PT ;  /* 0x00000085ba027209 */ /* 0x002fe20007810000 */
[----:B------:R-:W0:Y:S01]  /*dcf0*/  LDGDEPBAR ;  /* 0x00000000000079af */ /* 0x000e220000000000 */
        /* <DEDUP_REMOVED lines=33> */
.L_x_2228:
[----:B-12---:R-:W-:Y:S01]  /*df10*/  FMNMX.FTZ R4, R4, R0, !PT ;  /* 0x0000000004047209 */ /* 0x006fe20007810000 */
[----:B------:R-:W-:-:S05]  /*df20*/  BRA.DIV ~URZ, `(.L_x_2116) ;  /* 0x0000de427f007947 */ /* 0x000fca000b800000 */
[----:B------:R-:W1:Y:S02]  /*df30*/  SHFL.BFLY PT, R0, R4, 0x1, 0x1f ;  /* 0x0c201f0004007f89 */ /* 0x000e6400000e0000 */
[----:B-1----:R-:W-:Y:S02]  /*df40*/  FMNMX.FTZ R132, R4, R0, !PT ;  /* 0x0000000004847209 */ /* 0x002fe40007810000 */
[----:B------:R-:W1:Y:S02]  /*df50*/  SHFL.BFLY PT, R0, R5, 0x2, 0x1f ;  /* 0x0c401f0005007f89 */ /* 0x000e6400000e0000 */
[----:B-1----:R-:W-:Y:S05]  /*df60*/  FMNMX.FTZ R4, R5, R0, !PT ;  /* 0x0000000005047209 */ /* 0x002fea0007810000 */
[----:B------:R1:W2:Y:S02]  /*df70*/  SHFL.BFLY PT, R0, R4, 0x1, 0x1f ;  /* 0x0c201f0004007f89 */ /* 0x0002a400000e0000 */
.L_x_2229:
[----:B--2---:R-:W-:Y:S01]  /*df80*/  FMNMX.FTZ R3, R0, R4, !PT ;  /* 0x0000000400037209 */ /* 0x004fe20007810000 */
[C---:B------:R-:W-:Y:S01]  /*df90*/  FADD.FTZ R0, -R132.reuse, R133 ;  /* 0x0000008584007221 */ /* 0x040fe20000010100 */
[----:B------:R-:W-:Y:S01]  /*dfa0*/  WARPSYNC 0xffffffff ;  /* 0xffffffff00007948 */ /* 0x000fe20003800000 */
[----:B-1----:R-:W-:Y:S01]  /*dfb0*/  FMUL.FTZ R4, R132, c[0x0][0x2d0] ;  /* 0x0000b40084047a20 */ /* 0x002fe20000410000 */
[----:B------:R-:W-:Y:S01]  /*dfc0*/  ISETP.GT.AND P0, PT, R214, R197, PT ;  /* 0x000000c5d600720c */ /* 0x000fe20003f04270 */
[----:B------:R-:W-:Y:S01]  /*dfd0*/  FMUL.FTZ R0, R0, c[0x0][0x2d0] ;  /* 0x0000b40000007a20 */ /* 0x000fe20000410000 */
[----:B------:R-:W-:Y:S01]  /*dfe0*/  IADD3 R214, R214, -0x1, RZ ;  /* 0xffffffffd6d67810 */ /* 0x000fe20007ffe0ff */
        /* <DEDUP_REMOVED lines=20> */
[----:B------:R-:W1:Y:S02]  /*e130*/  MUFU.EX2 R6, R6 ;  /* 0x0000000600067308 */ /* 0x000e640000000800 */
[----:B-1----:R-:W-:Y:S01]  /*e140*/  F2FP.PACK_AB R168, R6, R4 ;  /* 0x0000000406a8723e */ /* 0x002fe200000000ff */
[----:B------:R-:W-:Y:S01]  /*e150*/  FFMA.FTZ R0, R2, R225, R4 ;  /* 0x000000e102007223 */ /* 0x000fe20000010004 */
[----:B------:R-:W-:Y:S01]  /*e160*/  F2FP.PACK_AB R170, R8, R9 ;  /* 0x0000000908aa723e */ /* 0x000fe200000000ff */
[C---:B------:R-:W-:Y:S02]  /*e170*/  FMUL.FTZ R4, R3.reuse, c[0x0][0x2d0] ;  /* 0x0000b40003047a20 */ /* 0x040fe40000410000 */
[----:B------:R-:W-:Y:S02]  /*e180*/  FADD.FTZ R7, R6, R0 ;  /* 0x0000000006077221 */ /* 0x000fe40000010000 */
[----:B------:R-:W-:Y:S02]  /*e190*/  FADD.FTZ R0, -R3, R134 ;  /* 0x0000008603007221 */ /* 0x000fe40000010100 */
[----:B------:R-:W-:Y:S02]  /*e1a0*/  FMUL.FTZ R32, R2, R136 ;  /* 0x0000008802207220 */ /* 0x000fe40000410000 */
[----:B------:R-:W-:Y:S02]  /*e1b0*/  FMUL.FTZ R0, R0, c[0x0][0x2d0] ;  /* 0x0000b40000007a20 */ /* 0x000fe40000410000 */
[----:B------:R-:W-:Y:S02]  /*e1c0*/  FMUL.FTZ R33, R2, R137 ;  /* 0x0000008902217220 */ /* 0x000fe40000410000 */
[--C-:B------:R-:W-:Y:S02]  /*e1d0*/  FFMA.FTZ R5, R191, c[0x0][0x2d0], -R4.reuse ;  /* 0x0000b400bf057a23 */ /* 0x100fe40000010804 */
        /* <DEDUP_REMOVED lines=8> */
[--C-:B------:R-:W-:Y:S02]  /*e260*/  FFMA.FTZ R173, R184, c[0x0][0x2d0], -R4.reuse ;  /* 0x0000b400b8ad7a23 */ /* 0x100fe40000010804 */
[--C-:B------:R-:W-:Y:S02]  /*e270*/  FFMA.FTZ R172, R183, c[0x0][0x2d0], -R4.reuse ;  /* 0x0000b400b7ac7a23 */ /* 0x100fe40000010804 */
[--C-:B------:R-:W-:Y:S02]  /*e280*/  FFMA.FTZ R183, R25, c[0x0][0x2d0], -R4.reuse ;  /* 0x0000b40019b77a23 */ /* 0x100fe40000010804 */
[--C-:B------:R-:W-:Y:S02]  /*e290*/  FFMA.FTZ R174, R179, c[0x0][0x2d0], -R4.reuse ;  /* 0x0000b400b3ae7a23 */ /* 0x100fe40000010804 */
[--C-:B------:R-:W-:Y:S02]  /*e2a0*/  FFMA.FTZ R178, R178, c[0x0][0x2d0], -R4.reuse ;  /* 0x0000b400b2b27a23 */ /* 0x100fe40000010804 */
[--C-:B------:R-:W-:Y:S02]  /*e2b0*/  FFMA.FTZ R179, R176, c[0x0][0x2d0], -R4.reuse ;  /* 0x0000b400b0b37a23 */ /* 0x100fe40000010804 */
[C---:B-1----:R-:W-:Y:S02]  /*e2c0*/  FMUL.FTZ R34, R0.reuse, R138 ;  /* 0x0000008a00227220 */ /* 0x042fe40000410000 */
[----:B------:R-:W-:Y:S01]  /*e2d0*/  FMUL.FTZ R35, R0, R139 ;  /* 0x0000008b00237220 */ /* 0x000fe20000410000 */
[----:B------:R-:W-:Y:S01]  /*e2e0*/  MUFU.EX2 R178, R178 ;  /* 0x000000b200b27308 */ /* 0x000fe20000000800 */
[----:B------:R-:W1:Y:S01]  /*e2f0*/  LDSM.16.MT88.4 R136, [R203] ;  /* 0x00000000cb88783b */ /* 0x000e620000004200 */
[--C-:B------:R-:W-:Y:S02]  /*e300*/  FFMA.FTZ R176, R175, c[0x0][0x2d0], -R4.reuse ;  /* 0x0000b400afb07a23 */ /* 0x100fe40000010804 */
[--C-:B------:R-:W-:Y:S02]  /*e310*/  FFMA.FTZ R184, R24, c[0x0][0x2d0], -R4.reuse ;  /* 0x0000b40018b87a23 */ /* 0x100fe40000010804 */
[----:B------:R-:W-:Y:S02]  /*e320*/  FFMA.FTZ R191, R20, c[0x0][0x2d0], -R4 ;  /* 0x0000b40014bf7a23 */ /* 0x000fe40000010804 */
[----:B------:R-:W-:Y:S02]  /*e330*/  FADD.FTZ R4, R9, R7 ;  /* 0x0000000709047221 */ /* 0x000fe40000010000 */
[----:B------:R-:W3:Y:S01]  /*e340*/  MUFU.EX2 R7, R6 ;  /* 0x0000000600077308 */ /* 0x000ee20000000800 */
[C---:B------:R-:W-:Y:S02]  /*e350*/  FMUL.FTZ R12, R2.reuse, R156 ;  /* 0x0000009c020c7220 */ /* 0x040fe40000410000 */
[----:B------:R-:W-:Y:S02]  /*e360*/  FMUL.FTZ R17, R2, R153 ;  /* 0x0000009902117220 */ /* 0x000fe40000410000 */
[----:B------:R-:W-:Y:S02]  /*e370*/  FADD.FTZ R175, R8, R4 ;  /* 0x0000000408af7221 */ /* 0x000fe40000010000 */
[C---:B------:R-:W-:Y:S02]  /*e380*/  FMUL.FTZ R4, R2.reuse, R164 ;  /* 0x000000a402047220 */ /* 0x040fe40000410000 */
[C---:B--2---:R-:W-:Y:S01]  /*e390*/  FMUL.FTZ R5, R2.reuse, R165 ;  /* 0x000000a502057220 */ /* 0x044fe20000410000 */
[----:B------:R-:W-:Y:S01]  /*e3a0*/  MUFU.EX2 R153, R133 ;  /* 0x0000008500997308 */ /* 0x000fe20000000800 */
[C---:B------:R-:W-:Y:S02]  /*e3b0*/  FMUL.FTZ R16, R2.reuse, R152 ;  /* 0x0000009802107220 */ /* 0x040fe40000410000 */
[C---:B------:R-:W-:Y:S02]  /*e3c0*/  FMUL.FTZ R8, R2.reuse, R160 ;  /* 0x000000a002087220 */ /* 0x040fe40000410000 */
[----:B------:R-:W-:Y:S02]  /*e3d0*/  FMUL.FTZ R9, R2, R161 ;  /* 0x000000a102097220 */ /* 0x000fe40000410000 */
[----:B------:R-:W-:Y:S02]  /*e3e0*/  FMUL.FTZ R11, R0, R163 ;  /* 0x000000a3000b7220 */ /* 0x000fe40000410000 */
[----:B------:R-:W-:Y:S01]  /*e3f0*/  FMUL.FTZ R13, R2, R157 ;  /* 0x0000009d020d7220 */ /* 0x000fe20000410000 */
[----:B------:R-:W2:Y:S01]  /*e400*/  MUFU.EX2 R156, R134 ;  /* 0x00000086009c7308 */ /* 0x000ea20000000800 */
[C---:B------:R-:W-:Y:S02]  /*e410*/  FMUL.FTZ R14, R0.reuse, R158 ;  /* 0x0000009e000e7220 */ /* 0x040fe40000410000 */
[C---:B------:R-:W-:Y:S01]  /*e420*/  FMUL.FTZ R15, R0.reuse, R159 ;  /* 0x0000009f000f7220 */ /* 0x040fe20000410000 */
[C---:B---3--:R-:W-:Y:S01]  /*e430*/  F2FP.PACK_AB R169, R7.reuse, R10 ;  /* 0x0000000a07a9723e */ /* 0x048fe200000000ff */
[C---:B------:R-:W-:Y:S02]  /*e440*/  FFMA.FTZ R6, R0.reuse, R221, R10 ;  /* 0x000000dd00067223 */ /* 0x040fe4000001000a */
[C---:B------:R-:W-:Y:S02]  /*e450*/  FMUL.FTZ R10, R0.reuse, R162 ;  /* 0x000000a2000a7220 */ /* 0x040fe40000410000 */
[----:B------:R-:W-:Y:S01]  /*e460*/  FADD.FTZ R152, R7, R6 ;  /* 0x0000000607987221 */ /* 0x000fe20000010000 */
[----:B------:R-:W-:Y:S01]  /*e470*/  LDSM.16.MT88.4 R160, [R203+0x1800] ;  /* 0x00180000cba0783b */ /* 0x000fe20000004200 */
[C---:B------:R-:W-:Y:S01]  /*e480*/  FMUL.FTZ R6, R0.reuse, R166 ;  /* 0x000000a600067220 */ /* 0x040fe20000410000 */
[----:B------:R-:W-:Y:S01]  /*e490*/  MUFU.EX2 R134, R177 ;  /* 0x000000b100867308 */ /* 0x000fe20000000800 */
[C---:B------:R-:W-:Y:S02]  /*e4a0*/  FMUL.FTZ R7, R0.reuse, R167 ;  /* 0x000000a700077220 */ /* 0x040fe40000410000 */
[C---:B------:R-:W-:Y:S02]  /*e4b0*/  FMUL.FTZ R18, R0.reuse, R154 ;  /* 0x0000009a00127220 */ /* 0x040fe40000410000 */
[----:B------:R-:W-:Y:S02]  /*e4c0*/  FMUL.FTZ R19, R0, R155 ;  /* 0x0000009b00137220 */ /* 0x000fe40000410000 */
[----:B------:R-:W-:Y:S02]  /*e4d0*/  FMUL.FTZ R21, R2, R149 ;  /* 0x0000009502157220 */ /* 0x000fe40000410000 */
[C---:B------:R-:W-:Y:S01]  /*e4e0*/  FMUL.FTZ R22, R0.reuse, R150 ;  /* 0x0000009600167220 */ /* 0x040fe20000410000 */
[----:B------:R-:W-:Y:S01]  /*e4f0*/  MUFU.EX2 R179, R179 ;  /* 0x000000b300b37308 */ /* 0x000fe20000000800 */
[----:B------:R-:W-:Y:S01]  /*e500*/  FMUL.FTZ R23, R0, R151 ;  /* 0x0000009700177220 */ /* 0x000fe20000410000 */
[----:B--2---:R-:W-:Y:S01]  /*e510*/  F2FP.PACK_AB R171, R156, R153 ;  /* 0x000000999cab723e */ /* 0x004fe200000000ff */
[----:B------:R-:W-:Y:S02]  /*e520*/  FMUL.FTZ R25, R2, R145 ;  /* 0x0000009102197220 */ /* 0x000fe40000410000 */
[C---:B------:R-:W-:Y:S02]  /*e530*/  FMUL.FTZ R26, R0.reuse, R146 ;  /* 0x00000092001a7220 */ /* 0x040fe40000410000 */
[----:B------:R-:W-:Y:S02]  /*e540*/  FMUL.FTZ R27, R0, R147 ;  /* 0x00000093001b7220 */ /* 0x000fe40000410000 */
[C---:B-1----:R-:W-:Y:S01]  /*e550*/  HMMA.16816.F32 R4, R168.reuse, R136, R4 ;  /* 0x00000088a804723c */ /* 0x042fe20000001804 */
[----:B------:R-:W-:Y:S04]  /*e560*/  MUFU.EX2 R177, R176 ;  /* 0x000000b000b17308 */ /* 0x000fe80000000800 */
[C---:B------:R-:W-:Y:S02]  /*e570*/  FMUL.FTZ R28, R2.reuse, R140 ;  /* 0x0000008c021c7220 */ /* 0x040fe40000410000 */
[----:B------:R-:W-:Y:S01]  /*e580*/  FMUL.FTZ R29, R2, R141 ;  /* 0x0000008d021d7220 */ /* 0x000fe20000410000 */
[C---:B------:R-:W-:Y:S01]  /*e590*/  HMMA.16816.F32 R8, R168.reuse, R138, R8 ;  /* 0x0000008aa808723c */ /* 0x040fe20000001808 */
[----:B------:R-:W1:Y:S02]  /*e5a0*/  LDSM.16.MT88.4 R136, [R204] ;  /* 0x00000000cc88783b */ /* 0x000e640000004200 */
[----:B------:R-:W-:Y:S01]  /*e5b0*/  MUFU.EX2 R176, R183 ;  /* 0x000000b700b07308 */ /* 0x000fe20000000800 */
[C---:B------:R-:W-:Y:S02]  /*e5c0*/  FMUL.FTZ R30, R0.reuse, R142 ;  /* 0x0000008e001e7220 */ /* 0x040fe40000410000 */
[----:B------:R-:W-:Y:S02]  /*e5d0*/  FMUL.FTZ R31, R0, R143 ;  /* 0x0000008f001f7220 */ /* 0x000fe40000410000 */
[C---:B------:R-:W-:Y:S01]  /*e5e0*/  FMUL.FTZ R20, R2.reuse, R148 ;  /* 0x0000009402147220 */ /* 0x040fe20000410000 */
[----:B------:R-:W-:Y:S03]  /*e5f0*/  LDSM.16.MT88.4 R140, [R203+0x800] ;  /* 0x00080000cb8c783b */ /* 0x000fe60000004200 */
[C---:B------:R-:W-:Y:S01]  /*e600*/  FMUL.FTZ R24, R2.reuse, R144 ;  /* 0x0000009002187220 */ /* 0x040fe20000410000 */
        /* <DEDUP_REMOVED lines=12> */
[----:B------:R-:W2:Y:S01]  /*e6d0*/  MUFU.EX2 R133, R182 ;  /* 0x000000b600857308 */ /* 0x000ea20000000800 */
[C---:B------:R-:W-:Y:S02]  /*e6e0*/  FMUL.FTZ R46, R0.reuse, R46 ;  /* 0x0000002e002e7220 */ /* 0x040fe40000410000 */
[----:B------:R-:W-:Y:S02]  /*e6f0*/  FMUL.FTZ R47, R0, R47 ;  /* 0x0000002f002f7220 */ /* 0x000fe40000410000 */
[C---:B------:R-:W-:Y:S02]  /*e700*/  FMUL.FTZ R48, R2.reuse, R48 ;  /* 0x0000003002307220 */ /* 0x040fe40000410000 */
[----:B------:R-:W-:Y:S01]  /*e710*/  FMUL.FTZ R49, R2, R49 ;  /* 0x0000003102317220 */ /* 0x000fe20000410000 */
[C---:B-1----:R-:W-:Y:S02]  /*e720*/  HMMA.16816.F32 R12, R168.reuse, R136, R12 ;  /* 0x00000088a80c723c */ /* 0x042fe4000000180c */
[----:B------:R-:W-:Y:S01]  /*e730*/  MUFU.EX2 R182, R173 ;  /* 0x000000ad00b67308 */ /* 0x000fe20000000800 */
[C---:B------:R-:W-:Y:S02]  /*e740*/  FMUL.FTZ R50, R0.reuse, R50 ;  /* 0x0000003200327220 */ /* 0x040fe40000410000 */
[----:B------:R-:W-:Y:S02]  /*e750*/  FMUL.FTZ R51, R0, R51 ;  /* 0x0000003300337220 */ /* 0x000fe40000410000 */
[C---:B------:R-:W-:Y:S01]  /*e760*/  FMUL.FTZ R52, R2.reuse, R52 ;  /* 0x0000003402347220 */ /* 0x040fe20000410000 */
[C---:B------:R-:W-:Y:S01]  /*e770*/  HMMA.16816.F32 R16, R168.reuse, R138, R16 ;  /* 0x0000008aa810723c */ /* 0x040fe20000001810 */
[----:B------:R-:W1:Y:S03]  /*e780*/  LDSM.16.MT88.4 R136, [R206] ;  /* 0x00000000ce88783b */ /* 0x000e660000004200 */
        /* <DEDUP_REMOVED lines=94> */
[C---:B-1----:R-:W-:Y:S08]  /*ed70*/  HMMA.16816.F32 R44, R168.reuse, R136, R44 ;  /* 0x00000088a82c723c */ /* 0x042ff0000000182c */
[C---:B------:R-:W-:Y:S01]  /*ed80*/  HMMA.16816.F32 R48, R168.reuse, R138, R48 ;  /* 0x0000008aa830723c */ /* 0x040fe20000001830 */
[----:B------:R-:W1:Y:S01]  /*ed90*/  LDSM.16.MT88.4 R136, [R206+0x2000] ;  /* 0x00200000ce88783b */ /* 0x000e620000004200 */
[----:B------:R-:W-:Y:S02]  /*eda0*/  MUFU.EX2 R175, R184 ;  /* 0x000000b800af7308 */ /* 0x000fe40000000800 */
[----:B---3--:R-:W-:Y:S04]  /*edb0*/  FADD.FTZ R0, R2, R0 ;  /* 0x0000000002007221 */ /* 0x008fe80000010000 */
[----:B------:R-:W-:Y:S04]  /*edc0*/  FADD.FTZ R0, R144, R0 ;  /* 0x0000000090007221 */ /* 0x000fe80000010000 */
[----:B------:R-:W-:Y:S01]  /*edd0*/  MUFU.EX2 R172, R191 ;  /* 0x000000bf00ac7308 */ /* 0x000fe20000000800 */
        /* <DEDUP_REMOVED lines=43> */
[----:B---3--:R-:W-:Y:S04]  /*f090*/  FADD.FTZ R0, R2, R0 ;  /* 0x0000000002007221 */ /* 0x008fe80000010000 */
[----:B------:R-:W-:Y:S04]  /*f0a0*/  FADD.FTZ R0, R148, R0 ;  /* 0x0000000094007221 */ /* 0x000fe80000010000 */
        /* <DEDUP_REMOVED lines=173> */
.L_x_2106:
[----:B------:R-:W-:-:S13]  /*fb80*/  ISETP.GE.AND P0, PT, R214, R226, PT ;  /* 0x000000e2d600720c */ /* 0x000fda0003f06270 */
[----:B------:R-:W-:Y:S05]  /*fb90*/  @!P0 BRA `(.L_x_2118) ;  /* 0x0000467000008947 */ /* 0x000fea0003800000 */
[----:B------:R-:W-:Y:S02]  /*fba0*/  MOV R134, R16 ;  /* 0x0000001000867202 */ /* 0x000fe40000000f00 */
[----:B------:R-:W-:Y:S02]  /*fbb0*/  MOV R133, R132 ;  /* 0x0000008400857202 */ /* 0x000fe40000000f00 */
.L_x_2136:
        /* <DEDUP_REMOVED lines=8> */
[----:B------:R-:W-:Y:S01]  /*fc40*/  SHF.L.U64.HI R29, R224, 0x1, R6 ;  /* 0x00000001e01d7819 */ /* 0x000fe20000010206 */
[----:B------:R-:W-:Y:S01]  /*fc50*/  IMAD.WIDE.U32 R2, R218, c[0x0][0x208], RZ ;  /* 0x00008200da027a25 */ /* 0x000fe200078e00ff */
[----:B------:R-:W-:Y:S02]  /*fc60*/  SHF.R.S32.HI R6, RZ, 0x1f, R223 ;  /* 0x0000001fff067819 */ /* 0x000fe400000114df */
[----:B------:R-:W-:Y:S01]  /*fc70*/  SHF.L.U64.HI R28, R222, 0x1, R5 ;  /* 0x00000001de1c7819 */ /* 0x000fe20000010205 */
[----:B------:R-:W-:Y:S01]  /*fc80*/  IMAD R0, R218, c[0x0][0x20c], R0 ;  /* 0x00008300da007a24 */ /* 0x000fe200078e0200 */
[----:B------:R-:W-:Y:S01]  /*fc90*/  SHF.R.S32.HI R5, RZ, 0x1f, R217 ;  /* 0x0000001fff057819 */ /* 0x000fe200000114d9 */
[----:B------:R-:W-:Y:S01]  /*fca0*/  IMAD R4, R4, c[0x0][0x218], RZ ;  /* 0x0000860004047a24 */ /* 0x000fe200078e02ff */
[----:B------:R-:W-:Y:S01]  /*fcb0*/  IADD3 R212, R135, 0x7800, RZ ;  /* 0x0000780087d47810 */ /* 0x000fe20007ffe0ff */
[----:B------:R-:W-:Y:S01]  /*fcc0*/  IMAD.IADD R3, R3, 0x1, R0 ;  /* 0x0000000103037824 */ /* 0x000fe200078e0200 */
[C---:B------:R-:W-:Y:S01]  /*fcd0*/  IADD3 R207, R135.reuse, 0x7000, RZ ;  /* 0x0000700087cf7810 */ /* 0x040fe20007ffe0ff */
[C---:B------:R-:W-:Y:S01]  /*fce0*/  IMAD R4, R216.reuse, c[0x0][0x21c], R4 ;  /* 0x00008700d8047a24 */ /* 0x040fe200078e0204 */
[C---:B------:R-:W-:Y:S01]  /*fcf0*/  IADD3 R199, R135.reuse, 0x6800, RZ ;  /* 0x0000680087c77810 */ /* 0x040fe20007ffe0ff */
[----:B------:R-:W-:Y:S01]  /*fd00*/  IMAD.WIDE.U32 R2, R216, c[0x0][0x218], R2 ;  /* 0x00008600d8027a25 */ /* 0x000fe200078e0002 */
[C---:B------:R-:W-:Y:S02]  /*fd10*/  IADD3 R198, R135.reuse, 0x6000, RZ ;  /* 0x0000600087c67810 */ /* 0x040fe40007ffe0ff */
[C---:B------:R-:W-:Y:S01]  /*fd20*/  IADD3 R197, R135.reuse, 0x5800, RZ ;  /* 0x0000580087c57810 */ /* 0x040fe20007ffe0ff */
[----:B------:R-:W-:Y:S01]  /*fd30*/  IMAD.SHL.U32 R31, R224, 0x2, RZ ;  /* 0x00000002e01f7824 */ /* 0x000fe200078e00ff */
[----:B------:R-:W-:Y:S01]  /*fd40*/  IADD3 R0, P0, R238, R2, RZ ;  /* 0x00000002ee007210 */ /* 0x000fe20007f1e0ff */
[----:B------:R-:W-:Y:S01]  /*fd50*/  IMAD.SHL.U32 R30, R222, 0x2, RZ ;  /* 0x00000002de1e7824 */ /* 0x000fe200078e00ff */
[----:B------:R-:W-:Y:S01]  /*fd60*/  IADD3 R196, R135, 0x5000, RZ ;  /* 0x0000500087c47810 */ /* 0x000fe20007ffe0ff */
[----:B------:R1:W2:Y:S01]  /*fd70*/  LDSM.16.M88.4 R32, [R208] ;  /* 0x00000000d020783b */ /* 0x0002a20000000200 */
[----:B------:R-:W-:Y:S01]  /*fd80*/  IADD3.X R2, R241, R3, R4, P0, !PT ;  /* 0x00000003f1027210 */ /* 0x000fe200007fe404 */
[----:B------:R-:W-:Y:S01]  /*fd90*/  IMAD.SHL.U32 R20, R223, 0x2, RZ ;  /* 0x00000002df147824 */ /* 0x000fe200078e00ff */
[C---:B------:R-:W-:Y:S01]  /*fda0*/  LEA R13, P0, R0.reuse, c[0x0][0x1f8], 0x1 ;  /* 0x00007e00000d7a11 */ /* 0x040fe200078008ff */
[----:B------:R1:W3:Y:S01]  /*fdb0*/  LDSM.16.M88.4 R8, [R200] ;  /* 0x00000000c808783b */ /* 0x0002e20000000200 */
[----:B------:R-:W-:Y:S01]  /*fdc0*/  IADD3 R195, R135, 0x4800, RZ ;  /* 0x0000480087c37810 */ /* 0x000fe20007ffe0ff */
[----:B------:R-:W-:Y:S01]  /*fdd0*/  IMAD.SHL.U32 R22, R217, 0x2, RZ ;  /* 0x00000002d9167824 */ /* 0x000fe200078e00ff */
[----:B------:R-:W-:Y:S01]  /*fde0*/  LEA.HI.X R4, R0, c[0x0][0x1fc], R2, 0x1, P0 ;  /* 0x00007f0000047a11 */ /* 0x000fe200000f0c02 */
[----:B------:R1:W4:Y:S01]  /*fdf0*/  LDSM.16.M88.4 R16, [R200+0x800] ;  /* 0x00080000c810783b */ /* 0x0003220000000200 */
[C---:B------:R-:W-:Y:S02]  /*fe00*/  IADD3 R194, R135.reuse, 0x4000, RZ ;  /* 0x0000400087c27810 */ /* 0x040fe40007ffe0ff */
[C---:B------:R-:W-:Y:S01]  /*fe10*/  IADD3 R193, R135.reuse, 0x3800, RZ ;  /* 0x0000380087c17810 */ /* 0x040fe20007ffe0ff */
[----:B------:R1:W1:Y:S01]  /*fe20*/  LDSM.16.M88.4 R24, [R200+0x1000] ;  /* 0x00100000c818783b */ /* 0x0002620000000200 */
[C---:B------:R-:W-:Y:S02]  /*fe30*/  IADD3 R192, R135.reuse, 0x3000, RZ ;  /* 0x0000300087c07810 */ /* 0x040fe40007ffe0ff */
[C---:B------:R-:W-:Y:S01]  /*fe40*/  IADD3 R132, R135.reuse, 0x2800, RZ ;  /* 0x0000280087847810 */ /* 0x040fe20007ffe0ff */
[----:B------:R1:W1:Y:S01]  /*fe50*/  LDSM.16.M88.4 R168, [R200+0x1800] ;  /* 0x00180000c8a8783b */ /* 0x0002620000000200 */
[----:B------:R-:W-:Y:S02]  /*fe60*/  IADD3 R0, R135, 0x2000, RZ ;  /* 0x0000200087007810 */ /* 0x000fe40007ffe0ff */
[----:B------:R-:W-:Y:S01]  /*fe70*/  SHF.L.U64.HI R15, R223, 0x1, R6 ;  /* 0x00000001df0f7819 */ /* 0x000fe20000010206 */
[----:B------:R1:W1:Y:S01]  /*fe80*/  LDSM.16.M88.4 R172, [R209] ;  /* 0x00000000d1ac783b */ /* 0x0002620000000200 */
[----:B------:R-:W-:Y:S03]  /*fe90*/  SHF.L.U64.HI R14, R217, 0x1, R5 ;  /* 0x00000001d90e7819 */ /* 0x000fe60000010205 */
[----:B------:R1:W1:Y:S04]  /*fea0*/  LDSM.16.M88.4 R176, [R135] ;  /* 0x0000000087b0783b */ /* 0x0002680000000200 */
[----:B------:R1:W1:Y:S04]  /*feb0*/  LDSM.16.M88.4 R180, [R135+0x800] ;  /* 0x0008000087b4783b */ /* 0x0002680000000200 */
[----:B------:R1:W1:Y:S04]  /*fec0*/  LDSM.16.M88.4 R184, [R135+0x1000] ;  /* 0x0010000087b8783b */ /* 0x0002680000000200 */
[----:B------:R1:W1:Y:S01]  /*fed0*/  LDSM.16.M88.4 R188, [R135+0x1800] ;  /* 0x0018000087bc783b */ /* 0x0002620000000200 */
[----:B------:R-:W-:-:S05]  /*fee0*/  BRA.DIV ~URZ, `(.L_x_2119) ;  /* 0x0000bf527f007947 */ /* 0x000fca000b800000 */
[----:B------:R4:W3:Y:S02]  /*fef0*/  SHFL.IDX PT, R2, R4, RZ, 0x181f ;  /* 0x00181fff04027589 */ /* 0x0008e400000e0000 */
.L_x_2230:
[----:B------:R-:W5:Y:S01]  /*ff00*/  SHFL.IDX PT, R5, R13, RZ, 0x181f ;  /* 0x00181fff0d057589 */ /* 0x000f6200000e0000 */
[----:B------:R-:W-:Y:S01]  /*ff10*/  ISETP.GE.AND P1, PT, R217, c[0x0][0x1d4], PT ;  /* 0x00007500d9007a0c */ /* 0x000fe20003f26270 */
[----:B------:R-:W-:Y:S01]  /*ff20*/  BSSY B0, `(.L_x_2120) ;  /* 0x0000190000007945 */ /* 0x000fe20003800000 */
[----:B------:R-:W-:Y:S02]  /*ff30*/  ISETP.GE.AND P5, PT, R223, c[0x0][0x1d4], PT ;  /* 0x00007500df007a0c */ /* 0x000fe40003fa6270 */
[----:B------:R-:W-:Y:S02]  /*ff40*/  SEL R213, RZ, 0x10, P1 ;  /* 0x00000010ffd57807 */ /* 0x000fe40000800000 */
[----:B------:R4:W3:Y:S01]  /*ff50*/  SHFL.IDX PT, R3, R13, 0x1, 0x181f ;  /* 0x00381f000d037f89 */ /* 0x0008e200000e0000 */
[----:B------:R-:W-:Y:S02]  /*ff60*/  ISETP.GE.AND P4, PT, R222, c[0x0][0x1d4], PT ;  /* 0x00007500de007a0c */ /* 0x000fe40003f86270 */
[----:B------:R-:W-:Y:S04]  /*ff70*/  ISETP.GE.AND P3, PT, R224, c[0x0][0x1d4], PT ;  /* 0x00007500e0007a0c */ /* 0x000fe80003f66270 */
[----:B----4-:R-:W4:Y:S01]  /*ff80*/  SHFL.IDX PT, R4, R4, 0x1, 0x181f ;  /* 0x00381f0004047f89 */ /* 0x010f2200000e0000 */
[C---:B-----5:R-:W-:Y:S05]  /*ff90*/  IADD3 R6, P0, R5.reuse, R22, RZ ;  /* 0x0000001605067210 */ /* 0x060fea0007f1e0ff */
[C---:B---3--:R-:W-:Y:S05]  /*ffa0*/  IMAD.X R7, R2.reuse, 0x1, R14, P0 ;  /* 0x0000000102077824 */ /* 0x048fea00000e060e */
[----:B------:R3:W-:Y:S02]  /*ffb0*/  LDGSTS.E.BYPASS.LTC128B.128 [R215+0x100], [R6.64], !P1 ;  /* 0x0010000006d77fae */ /* 0x0007e4000c901d46 */
[C---:B---3--:R-:W-:Y:S05]  /*ffc0*/  IADD3 R6, P0, R5.reuse, R20, RZ ;  /* 0x0000001405067210 */ /* 0x048fea0007f1e0ff */
[C-C-:B------:R-:W-:Y:S01]  /*ffd0*/  IMAD.X R7, R2.reuse, 0x1, R15.reuse, P0 ;  /* 0x0000000102077824 */ /* 0x140fe200000e060f */
[----:B------:R-:W-:Y:S04]  /*ffe0*/  IADD3 R12, P0, R5, R30, RZ ;  /* 0x0000001e050c7210 */ /* 0x000fe80007f1e0ff */
[----:B------:R3:W-:Y:S01]  /*fff0*/  LDGSTS.E.BYPASS.LTC128B.128 [R215+0x2100], [R6.64], !P5 ;  /* 0x0210000006d77fae */ /* 0x0007e2000e901d46 */
[----:B------:R-:W-:Y:S06]  /*10000*/  IADD3.X R13, R2, R28, RZ, P0, !PT ;  /* 0x0000001c020d7210 */ /* 0x000fec00007fe4ff */
[----:B------:R5:W-:Y:S01]  /*10010*/  LDGSTS.E.BYPASS.LTC128B.128 [R215+0x4100], [R12.64], !P4 ;  /* 0x041000000cd77fae */ /* 0x000be2000e101d46 */
[----:B---3--:R-:W-:Y:S04]  /*10020*/  IADD3 R6, -R213, 0x10, RZ ;  /* 0x00000010d5067810 */ /* 0x008fe80007ffe1ff */
[----:B------:R-:W-:Y:S04]  /*10030*/  LOP3.LUT R6, R6, 0xf, RZ, 0xc0, !PT ;  /* 0x0000000f06067812 */ /* 0x000fe800078ec0ff */
[----:B------:R-:W-:Y:S04]  /*10040*/  IADD3 R22, P1, P0, R6, R3, R22 ;  /* 0x0000000306167210 */ /* 0x000fe8000783e016 */
[-C--:B----4-:R-:W-:Y:S02]  /*10050*/  IADD3.X R23, RZ, R4.reuse, R14, P1, P0 ;  /* 0x00000004ff177210 */ /* 0x090fe40000fe040e */
[----:B------:R-:W-:Y:S02]  /*10060*/  IADD3 R6, P0, R5, R31, RZ ;  /* 0x0000001f05067210 */ /* 0x000fe40007f1e0ff */
[----:B------:R-:W-:Y:S02]  /*10070*/  SEL R5, RZ, 0x10, P4 ;  /* 0x00000010ff057807 */ /* 0x000fe40002000000 */
[----:B------:R-:W-:Y:S05]  /*10080*/  IADD3.X R7, R2, R29, RZ, P0, !PT ;  /* 0x0000001d02077210 */ /* 0x000fea00007fe4ff */
[----:B------:R3:W-:Y:S02]  /*10090*/  LDGSTS.E.BYPASS.LTC128B.128 [R215+0x6100], [R6.64], !P3 ;  /* 0x0610000006d77fae */ /* 0x0007e4000d901d46 */
[----:B---3--:R-:W-:Y:S04]  /*100a0*/  SEL R6, RZ, 0x10, P5 ;  /* 0x00000010ff067807 */ /* 0x008fe80002800000 */
[----:B------:R-:W-:Y:S04]  /*100b0*/  IADD3 R2, -R6, 0x10, RZ ;  /* 0x0000001006027810 */ /* 0x000fe80007ffe1ff */
[----:B------:R-:W-:Y:S04]  /*100c0*/  LOP3.LUT R2, R2, 0xf, RZ, 0xc0, !PT ;  /* 0x0000000f02027812 */ /* 0x000fe800078ec0ff */
[-C--:B------:R-:W-:Y:S02]  /*100d0*/  IADD3 R20, P1, P0, R2, R3.reuse, R20 ;  /* 0x0000000302147210 */ /* 0x080fe4000783e014 */
[----:B------:R-:W-:Y:S02]  /*100e0*/  IADD3 R2, -R5, 0x10, RZ ;  /* 0x0000001005027810 */ /* 0x000fe40007ffe1ff */
[-C--:B------:R-:W-:Y:S02]  /*100f0*/  IADD3.X R21, RZ, R4.reuse, R15, P1, P0 ;  /* 0x00000004ff157210 */ /* 0x080fe40000fe040f */
[----:B------:R-:W-:Y:S04]  /*10100*/  LOP3.LUT R2, R2, 0xf, RZ, 0xc0, !PT ;  /* 0x0000000f02027812 */ /* 0x000fe800078ec0ff */
[-C--:B------:R-:W-:Y:S02]  /*10110*/  IADD3 R14, P1, P0, R2, R3.reuse, R30 ;  /* 0x00000003020e7210 */ /* 0x080fe4000783e01e */
[----:B------:R-:W-:Y:S02]  /*10120*/  SEL R2, RZ, 0x10, P3 ;  /* 0x00000010ff027807 */ /* 0x000fe40001800000 */
[-C--:B------:R-:W-:Y:S02]  /*10130*/  IADD3.X R15, RZ, R4.reuse, R28, P1, P0 ;  /* 0x00000004ff0f7210 */ /* 0x080fe40000fe041c */
[----:B------:R-:W-:Y:S04]  /*10140*/  IADD3 R7, -R2, 0x10, RZ ;  /* 0x0000001002077810 */ /* 0x000fe80007ffe1ff */
[----:B------:R-:W-:Y:S04]  /*10150*/  LOP3.LUT R7, R7, 0xf, RZ, 0xc0, !PT ;  /* 0x0000000f07077812 */ /* 0x000fe800078ec0ff */
[----:B-----5:R-:W-:Y:S04]  /*10160*/  IADD3 R12, P1, P0, R7, R3, R31 ;  /* 0x00000003070c7210 */ /* 0x020fe8000783e01f */
[----:B------:R-:W-:Y:S02]  /*10170*/  IADD3.X R13, RZ, R4, R29, P1, P0 ;  /* 0x00000004ff0d7210 */ /* 0x000fe40000fe041d */
[----:B------:R-:W-:Y:S11]  /*10180*/  ISETP.NE.U32.AND P0, PT, R213, RZ, PT ;  /* 0x000000ffd500720c */ /* 0x000ff60003f05070 */
[----:B------:R-:W-:Y:S02]  /*10190*/  @!UPT UIADD3 URZ, URZ, URZ, URZ ;  /* 0x0000003f3f3ff290 */ /* 0x000fe4000fffe03f */
[----:B------:R3:W-:Y:S01]  /*101a0*/  LDGSTS.E.BYPASS.LTC128B.128.ZFILL [R215+0x1100], [R22.64], P0 ;  /* 0x0110000016d77fae */ /* 0x0007e20008141d46 */
[----:B------:R-:W-:Y:S11]  /*101b0*/  ISETP.NE.U32.AND P0, PT, R6, RZ, PT ;  /* 0x000000ff0600720c */ /* 0x000ff60003f05070 */
[----:B------:R-:W-:Y:S02]  /*101c0*/  @!UPT UIADD3 URZ, URZ, URZ, URZ ;  /* 0x0000003f3f3ff290 */ /* 0x000fe4000fffe03f */
[----:B------:R3:W-:Y:S01]  /*101d0*/  LDGSTS.E.BYPASS.LTC128B.128.ZFILL [R215+0x3100], [R20.64], P0 ;  /* 0x0310000014d77fae */ /* 0x0007e20008141d46 */
[----:B------:R-:W-:Y:S02]  /*101e0*/  ISETP.NE.U32.AND P0, PT, R5, RZ, PT ;  /* 0x000000ff0500720c */ /* 0x000fe40003f05070 */
[C---:B--2---:R-:W-:Y:S08]  /*101f0*/  HMMA.16816.F32 R4, R32.reuse, R8, RZ ;  /* 0x000000082004723c */ /* 0x044ff000000018ff */
[C---:B------:R-:W-:Y:S03]  /*10200*/  HMMA.16816.F32 R8, R32.reuse, R10, RZ ;  /* 0x0000000a2008723c */ /* 0x040fe600000018ff */
[----:B------:R2:W-:Y:S01]  /*10210*/  LDGSTS.E.BYPASS.LTC128B.128.ZFILL [R215+0x5100], [R14.64], P0 ;  /* 0x051000000ed77fae */ /* 0x0005e20008141d46 */
[----:B------:R-:W-:Y:S11]  /*10220*/  ISETP.NE.U32.AND P0, PT, R2, RZ, PT ;  /* 0x000000ff0200720c */ /* 0x000ff60003f05070 */
[----:B------:R-:W-:Y:S02]  /*10230*/  @!UPT UIADD3 URZ, URZ, URZ, URZ ;  /* 0x0000003f3f3ff290 */ /* 0x000fe4000fffe03f */
[----:B------:R2:W-:Y:S01]  /*10240*/  LDGSTS.E.BYPASS.LTC128B.128.ZFILL [R215+0x7100], [R12.64], P0 ;  /* 0x071000000cd77fae */ /* 0x0005e20008141d46 */
[----:B------:R-:W-:Y:S06]  /*10250*/  ISETP.GT.AND P0, PT, R214, R226, PT ;  /* 0x000000e2d600720c */ /* 0x000fec0003f04270 */
[----:B------:R-:W0:Y:S01]  /*10260*/  LDGDEPBAR ;  /* 0x00000000000079af */ /* 0x000e220000000000 */
[C---:B--2---:R-:W-:Y:S08]  /*10270*/  HMMA.16816.F32 R12, R32.reuse, R16, RZ ;  /* 0x00000010200c723c */ /* 0x044ff000000018ff */
[C---:B------:R-:W-:Y:S08]  /*10280*/  HMMA.16816.F32 R16, R32.reuse, R18, RZ ;  /* 0x000000122010723c */ /* 0x040ff000000018ff */
[C---:B-1-3--:R-:W-:Y:S08]  /*10290*/  HMMA.16816.F32 R20, R32.reuse, R24, RZ ;  /* 0x000000182014723c */ /* 0x04aff000000018ff */
        /* <DEDUP_REMOVED lines=16> */
[C---:B-1----:R-:W-:Y:S01]  /*103a0*/  HMMA.16816.F32 R4, R168.reuse, R176, R4 ;  /* 0x000000b0a804723c */ /* 0x042fe20000001804 */
[----:B------:R-:W-:Y:S07]  /*103b0*/  LDSM.16.M88.4 R188, [R192] ;  /* 0x00000000c0bc783b */ /* 0x000fee0000000200 */
        /* <DEDUP_REMOVED lines=10> */
[----:B------:R-:W2:Y:S07]  /*10460*/  LDSM.16.M88.4 R168, [R201+-0x5000] ;  /* 0xffb00000c9a8783b */ /* 0x000eae0000000200 */
[----:B------:R-:W3:Y:S01]  /*10470*/  LDSM.16.M88.4 R184, [R201+-0x4800] ;  /* 0xffb80000c9b8783b */ /* 0x000ee20000000200 */
[C---:B-1----:R-:W-:Y:S08]  /*10480*/  HMMA.16816.F32 R4, R172.reuse, R176, R4 ;  /* 0x000000b0ac04723c */ /* 0x042ff00000001804 */
        /* <DEDUP_REMOVED lines=11> */
[----:B------:R-:W4:Y:S01]  /*10540*/  LDSM.16.M88.4 R184, [R200+0x3800] ;  /* 0x00380000c8b8783b */ /* 0x000f220000000200 */
[C---:B-1----:R-:W-:Y:S08]  /*10550*/  HMMA.16816.F32 R4, R176.reuse, R180, R4 ;  /* 0x000000b4b004723c */ /* 0x042ff00000001804 */
[C---:B------:R-:W-:Y:S01]  /*10560*/  HMMA.16816.F32 R8, R176.reuse, R182, R8 ;  /* 0x000000b6b008723c */ /* 0x040fe20000001808 */
[----:B------:R-:W-:Y:S07]  /*10570*/  LDSM.16.M88.4 R180, [R0] ;  /* 0x0000000000b4783b */ /* 0x000fee0000000200 */
[C---:B--2---:R-:W-:Y:S08]  /*10580*/  HMMA.16816.F32 R12, R176.reuse, R168, R12 ;  /* 0x000000a8b00c723c */ /* 0x044ff0000000180c */
[C---:B------:R-:W-:Y:S01]  /*10590*/  HMMA.16816.F32 R16, R176.reuse, R170, R16 ;  /* 0x000000aab010723c */ /* 0x040fe20000001810 */
[----:B------:R-:W1:Y:S07]  /*105a0*/  LDSM.16.M88.4 R168, [R209+0x4000] ;  /* 0x00400000d1a8783b */ /* 0x000e6e0000000200 */
[C---:B---3--:R-:W-:Y:S08]  /*105b0*/  HMMA.16816.F32 R20, R176.reuse, R172, R20 ;  /* 0x000000acb014723c */ /* 0x048ff00000001814 */
[C---:B------:R-:W-:Y:S01]  /*105c0*/  HMMA.16816.F32 R24, R176.reuse, R174, R24 ;  /* 0x000000aeb018723c */ /* 0x040fe20000001818 */
[----:B------:R-:W2:Y:S07]  /*105d0*/  LDSM.16.M88.4 R172, [R132] ;  /* 0x0000000084ac783b */ /* 0x000eae0000000200 */
[C---:B----4-:R-:W-:Y:S08]  /*105e0*/  HMMA.16816.F32 R28, R176.reuse, R184, R28 ;  /* 0x000000b8b01c723c */ /* 0x050ff0000000181c */
[----:B------:R-:W-:Y:S01]  /*105f0*/  HMMA.16816.F32 R32, R176, R186, R32 ;  /* 0x000000bab020723c */ /* 0x000fe20000001820 */
[----:B------:R-:W3:Y:S07]  /*10600*/  LDSM.16.M88.4 R176, [R193] ;  /* 0x00000000c1b0783b */ /* 0x000eee0000000200 */
[----:B------:R-:W-:Y:S01]  /*10610*/  LDSM.16.M88.4 R184, [R202+0x2000] ;  /* 0x00200000cab8783b */ /* 0x000fe20000000200 */
[C---:B-1----:R-:W-:Y:S08]  /*10620*/  HMMA.16816.F32 R4, R168.reuse, R180, R4 ;  /* 0x000000b4a804723c */ /* 0x042ff00000001804 */
[C---:B------:R-:W-:Y:S01]  /*10630*/  HMMA.16816.F32 R8, R168.reuse, R182, R8 ;  /* 0x000000b6a808723c */ /* 0x040fe20000001808 */
[----:B------:R-:W1:Y:S07]  /*10640*/  LDSM.16.M88.4 R180, [R211+0x4000] ;  /* 0x00400000d3b4783b */ /* 0x000e6e0000000200 */
[C---:B--2---:R-:W-:Y:S08]  /*10650*/  HMMA.16816.F32 R12, R168.reuse, R172, R12 ;  /* 0x000000aca80c723c */ /* 0x044ff0000000180c */
[C---:B------:R-:W-:Y:S01]  /*10660*/  HMMA.16816.F32 R16, R168.reuse, R174, R16 ;  /* 0x000000aea810723c */ /* 0x040fe20000001810 */
[----:B------:R-:W2:Y:S07]  /*10670*/  LDSM.16.M88.4 R172, [R202+0x2800] ;  /* 0x00280000caac783b */ /* 0x000eae0000000200 */
[C---:B------:R-:W-:Y:S08]  /*10680*/  HMMA.16816.F32 R20, R168.reuse, R188, R20 ;  /* 0x000000bca814723c */ /* 0x040ff00000001814 */
[C---:B------:R-:W-:Y:S01]  /*10690*/  HMMA.16816.F32 R24, R168.reuse, R190, R24 ;  /* 0x000000bea818723c */ /* 0x040fe20000001818 */
[----:B------:R-:W4:Y:S07]  /*106a0*/  LDSM.16.M88.4 R188, [R202+0x3000] ;  /* 0x00300000cabc783b */ /* 0x000f2e0000000200 */
[C---:B---3--:R-:W-:Y:S08]  /*106b0*/  HMMA.16816.F32 R28, R168.reuse, R176, R28 ;  /* 0x000000b0a81c723c */ /* 0x048ff0000000181c */
[----:B------:R-:W-:Y:S01]  /*106c0*/  HMMA.16816.F32 R32, R168, R178, R32 ;  /* 0x000000b2a820723c */ /* 0x000fe20000001820 */
[----:B------:R-:W3:Y:S07]  /*106d0*/  LDSM.16.M88.4 R168, [R202+0x3800] ;  /* 0x00380000caa8783b */ /* 0x000eee0000000200 */
[C---:B-1----:R-:W-:Y:S01]  /*106e0*/  HMMA.16816.F32 R4, R180.reuse, R184, R4 ;  /* 0x000000b8b404723c */ /* 0x042fe20000001804 */
[----:B------:R-:W-:Y:S07]  /*106f0*/  LDSM.16.M88.4 R176, [R210+0x4000] ;  /* 0x00400000d2b0783b */ /* 0x000fee0000000200 */
[C---:B------:R-:W-:Y:S01]  /*10700*/  HMMA.16816.F32 R8, R180.reuse, R186, R8 ;  /* 0x000000bab408723c */ /* 0x040fe20000001808 */
[----:B------:R-:W1:Y:S07]  /*10710*/  LDSM.16.M88.4 R184, [R201+-0x4000] ;  /* 0xffc00000c9b8783b */ /* 0x000e6e0000000200 */
[C---:B--2---:R-:W-:Y:S08]  /*10720*/  HMMA.16816.F32 R12, R180.reuse, R172, R12 ;  /* 0x000000acb40c723c */ /* 0x044ff0000000180c */
[C---:B------:R-:W-:Y:S01]  /*10730*/  HMMA.16816.F32 R16, R180.reuse, R174, R16 ;  /* 0x000000aeb410723c */ /* 0x040fe20000001810 */
[----:B------:R-:W2:Y:S07]  /*10740*/  LDSM.16.M88.4 R172, [R201+-0x3800] ;  /* 0xffc80000c9ac783b */ /* 0x000eae0000000200 */
[C---:B----4-:R-:W-:Y:S08]  /*10750*/  HMMA.16816.F32 R20, R180.reuse, R188, R20 ;  /* 0x000000bcb414723c */ /* 0x050ff00000001814 */
[C---:B------:R-:W-:Y:S01]  /*10760*/  HMMA.16816.F32 R24, R180.reuse, R190, R24 ;  /* 0x000000beb418723c */ /* 0x040fe20000001818 */
[----:B------:R-:W4:Y:S07]  /*10770*/  LDSM.16.M88.4 R188, [R201+-0x3000] ;  /* 0xffd00000c9bc783b */ /* 0x000f2e0000000200 */
[C---:B---3--:R-:W-:Y:S08]  /*10780*/  HMMA.16816.F32 R28, R180.reuse, R168, R28 ;  /* 0x000000a8b41c723c */ /* 0x048ff0000000181c */
[----:B------:R-:W-:Y:S01]  /*10790*/  HMMA.16816.F32 R32, R180, R170, R32 ;  /* 0x000000aab420723c */ /* 0x000fe20000001820 */
[----:B------:R-:W3:Y:S07]  /*107a0*/  LDSM.16.M88.4 R168, [R201+-0x2800] ;  /* 0xffd80000c9a8783b */ /* 0x000eee0000000200 */
[C---:B-1----:R-:W-:Y:S01]  /*107b0*/  HMMA.16816.F32 R4, R176.reuse, R184, R4 ;  /* 0x000000b8b004723c */ /* 0x042fe20000001804 */
[----:B------:R-:W-:Y:S07]  /*107c0*/  LDSM.16.M88.4 R180, [R208+0x8000] ;  /* 0x00800000d0b4783b */ /* 0x000fee0000000200 */
[C---:B------:R-:W-:Y:S01]  /*107d0*/  HMMA.16816.F32 R8, R176.reuse, R186, R8 ;  /* 0x000000bab008723c */ /* 0x040fe20000001808 */
[----:B------:R-:W1:Y:S07]  /*107e0*/  LDSM.16.M88.4 R184, [R200+0x4000] ;  /* 0x00400000c8b8783b */ /* 0x000e6e0000000200 */
[C---:B--2---:R-:W-:Y:S08]  /*107f0*/  HMMA.16816.F32 R12, R176.reuse, R172, R12 ;  /* 0x000000acb00c723c */ /* 0x044ff0000000180c */
[C---:B------:R-:W-:Y:S01]  /*10800*/  HMMA.16816.F32 R16, R176.reuse, R174, R16 ;  /* 0x000000aeb010723c */ /* 0x040fe20000001810 */
[----:B------:R-:W2:Y:S07]  /*10810*/  LDSM.16.M88.4 R172, [R200+0x4800] ;  /* 0x00480000c8ac783b */ /* 0x000eae0000000200 */
[C---:B----4-:R-:W-:Y:S08]  /*10820*/  HMMA.16816.F32 R20, R176.reuse, R188, R20 ;  /* 0x000000bcb014723c */ /* 0x050ff00000001814 */
        /* <DEDUP_REMOVED lines=8> */
[----:B------:R-:W1:Y:S07]  /*108b0*/  LDSM.16.M88.4 R184, [R194] ;  /* 0x00000000c2b8783b */ /* 0x000e6e0000000200 */
[C---:B--2---:R-:W-:Y:S08]  /*108c0*/  HMMA.16816.F32 R12, R180.reuse, R172, R12 ;  /* 0x000000acb40c723c */ /* 0x044ff0000000180c */
[C---:B------:R-:W-:Y:S01]  /*108d0*/  HMMA.16816.F32 R16, R180.reuse, R174, R16 ;  /* 0x000000aeb410723c */ /* 0x040fe20000001810 */
[----:B------:R-:W2:Y:S07]  /*108e0*/  LDSM.16.M88.4 R172, [R195] ;  /* 0x00000000c3ac783b */ /* 0x000eae0000000200 */
[C---:B----4-:R-:W-:Y:S01]  /*108f0*/  HMMA.16816.F32 R20, R180.reuse, R188, R20 ;  /* 0x000000bcb414723c */ /* 0x050fe20000001814 */
[----:B------:R-:W4:Y:S07]  /*10900*/  LDSM.16.M88.4 R192, [R196] ;  /* 0x00000000c4c0783b */ /* 0x000f2e0000000200 */
[C---:B------:R-:W-:Y:S01]  /*10910*/  HMMA.16816.F32 R24, R180.reuse, R190, R24 ;  /* 0x000000beb418723c */ /* 0x040fe20000001818 */
[----:B------:R-:W5:Y:S07]  /*10920*/  LDSM.16.M88.4 R188, [R197] ;  /* 0x00000000c5bc783b */ /* 0x000f6e0000000200 */
[C---:B---3--:R-:W-:Y:S08]  /*10930*/  HMMA.16816.F32 R28, R180.reuse, R168, R28 ;  /* 0x000000a8b41c723c */ /* 0x048ff0000000181c */
[----:B------:R-:W-:Y:S01]  /*10940*/  HMMA.16816.F32 R32, R180, R170, R32 ;  /* 0x000000aab420723c */ /* 0x000fe20000001820 */
[----:B------:R-:W-:Y:S07]  /*10950*/  LDSM.16.M88.4 R168, [R211+0x8000] ;  /* 0x00800000d3a8783b */ /* 0x000fee0000000200 */
[C---:B-1----:R-:W-:Y:S01]  /*10960*/  HMMA.16816.F32 R4, R176.reuse, R184, R4 ;  /* 0x000000b8b004723c */ /* 0x042fe20000001804 */
[----:B------:R-:W1:Y:S07]  /*10970*/  LDSM.16.M88.4 R180, [R202+0x4000] ;  /* 0x00400000cab4783b */ /* 0x000e6e0000000200 */
[C---:B------:R-:W-:Y:S01]  /*10980*/  HMMA.16816.F32 R8, R176.reuse, R186, R8 ;  /* 0x000000bab008723c */ /* 0x040fe20000001808 */
[----:B------:R-:W3:Y:S07]  /*10990*/  LDSM.16.M88.4 R184, [R202+0x4800] ;  /* 0x00480000cab8783b */ /* 0x000eee0000000200 */
[C---:B--2---:R-:W-:Y:S08]  /*109a0*/  HMMA.16816.F32 R12, R176.reuse, R172, R12 ;  /* 0x000000acb00c723c */ /* 0x044ff0000000180c */
[C---:B------:R-:W-:Y:S01]  /*109b0*/  HMMA.16816.F32 R16, R176.reuse, R174, R16 ;  /* 0x000000aeb010723c */ /* 0x040fe20000001810 */
[----:B------:R-:W2:Y:S07]  /*109c0*/  LDSM.16.M88.4 R172, [R202+0x5000] ;  /* 0x00500000caac783b */ /* 0x000eae0000000200 */
[C---:B----4-:R-:W-:Y:S08]  /*109d0*/  HMMA.16816.F32 R20, R176.reuse, R192, R20 ;  /* 0x000000c0b014723c */ /* 0x050ff00000001814 */
[C---:B------:R-:W-:Y:S01]  /*109e0*/  HMMA.16816.F32 R24, R176.reuse, R194, R24 ;  /* 0x000000c2b018723c */ /* 0x040fe20000001818 */
[----:B------:R-:W-:Y:S07]  /*109f0*/  LDSM.16.M88.4 R192, [R201+-0x2000] ;  /* 0xffe00000c9c0783b */ /* 0x000fee0000000200 */
[C---:B-----5:R-:W-:Y:S08]  /*10a00*/  HMMA.16816.F32 R28, R176.reuse, R188, R28 ;  /* 0x000000bcb01c723c */ /* 0x060ff0000000181c */
[----:B------:R-:W-:Y:S01]  /*10a10*/  HMMA.16816.F32 R32, R176, R190, R32 ;  /* 0x000000beb020723c */ /* 0x000fe20000001820 */
[----:B------:R-:W4:Y:S07]  /*10a20*/  LDSM.16.M88.4 R176, [R202+0x5800] ;  /* 0x00580000cab0783b */ /* 0x000f2e0000000200 */
[C---:B-1----:R-:W-:Y:S01]  /*10a30*/  HMMA.16816.F32 R4, R168.reuse, R180, R4 ;  /* 0x000000b4a804723c */ /* 0x042fe20000001804 */
[----:B------:R-:W1:Y:S07]  /*10a40*/  LDSM.16.M88.4 R188, [R210+0x8000] ;  /* 0x00800000d2bc783b */ /* 0x000e6e0000000200 */
[C---:B------:R-:W-:Y:S01]  /*10a50*/  HMMA.16816.F32 R8, R168.reuse, R182, R8 ;  /* 0x000000b6a808723c */ /* 0x040fe20000001808 */
[----:B------:R-:W5:Y:S07]  /*10a60*/  LDSM.16.M88.4 R180, [R201+-0x1800] ;  /* 0xffe80000c9b4783b */ /* 0x000f6e0000000200 */
[C---:B---3--:R-:W-:Y:S08]  /*10a70*/  HMMA.16816.F32 R12, R168.reuse, R184, R12 ;  /* 0x000000b8a80c723c */ /* 0x048ff0000000180c */
[C---:B------:R-:W-:Y:S01]  /*10a80*/  HMMA.16816.F32 R16, R168.reuse, R186, R16 ;  /* 0x000000baa810723c */ /* 0x040fe20000001810 */
[----:B------:R-:W3:Y:S07]  /*10a90*/  LDSM.16.M88.4 R184, [R201+-0x1000] ;  /* 0xfff00000c9b8783b */ /* 0x000eee0000000200 */
[C---:B--2---:R-:W-:Y:S08]  /*10aa0*/  HMMA.16816.F32 R20, R168.reuse, R172, R20 ;  /* 0x000000aca814723c */ /* 0x044ff00000001814 */
[C---:B------:R-:W-:Y:S01]  /*10ab0*/  HMMA.16816.F32 R24, R168.reuse, R174, R24 ;  /* 0x000000aea818723c */ /* 0x040fe20000001818 */
[----:B------:R-:W-:Y:S07]  /*10ac0*/  LDSM.16.M88.4 R172, [R208+0xc000] ;  /* 0x00c00000d0ac783b */ /* 0x000fee0000000200 */
[C---:B----4-:R-:W-:Y:S08]  /*10ad0*/  HMMA.16816.F32 R28, R168.reuse, R176, R28 ;  /* 0x000000b0a81c723c */ /* 0x050ff0000000181c */
[----:B------:R-:W-:Y:S01]  /*10ae0*/  HMMA.16816.F32 R32, R168, R178, R32 ;  /* 0x000000b2a820723c */ /* 0x000fe20000001820 */
[----:B------:R-:W2:Y:S07]  /*10af0*/  LDSM.16.M88.4 R168, [R201+-0x800] ;  /* 0xfff80000c9a8783b */ /* 0x000eae0000000200 */
[C---:B-1----:R-:W-:Y:S01]  /*10b00*/  HMMA.16816.F32 R4, R188.reuse, R192, R4 ;  /* 0x000000c0bc04723c */ /* 0x042fe20000001804 */
[----:B------:R-:W1:Y:S07]  /*10b10*/  LDSM.16.M88.4 R176, [R200+0x6000] ;  /* 0x00600000c8b0783b */ /* 0x000e6e0000000200 */
[C---:B------:R-:W-:Y:S01]  /*10b20*/  HMMA.16816.F32 R8, R188.reuse, R194, R8 ;  /* 0x000000c2bc08723c */ /* 0x040fe20000001808 */
[----:B------:R-:W4:Y:S07]  /*10b30*/  LDSM.16.M88.4 R192, [R200+0x6800] ;  /* 0x00680000c8c0783b */ /* 0x000f2e0000000200 */
[C---:B-----5:R-:W-:Y:S08]  /*10b40*/  HMMA.16816.F32 R12, R188.reuse, R180, R12 ;  /* 0x000000b4bc0c723c */ /* 0x060ff0000000180c */
[C---:B------:R-:W-:Y:S01]  /*10b50*/  HMMA.16816.F32 R16, R188.reuse, R182, R16 ;  /* 0x000000b6bc10723c */ /* 0x040fe20000001810 */
[----:B------:R-:W5:Y:S07]  /*10b60*/  LDSM.16.M88.4 R180, [R200+0x7000] ;  /* 0x00700000c8b4783b */ /* 0x000f6e0000000200 */
[C---:B---3--:R-:W-:Y:S08]  /*10b70*/  HMMA.16816.F32 R20, R188.reuse, R184, R20 ;  /* 0x000000b8bc14723c */ /* 0x048ff00000001814 */
[C---:B------:R-:W-:Y:S01]  /*10b80*/  HMMA.16816.F32 R24, R188.reuse, R186, R24 ;  /* 0x000000babc18723c */ /* 0x040fe20000001818 */
[----:B------:R-:W3:Y:S07]  /*10b90*/  LDSM.16.M88.4 R184, [R200+0x7800] ;  /* 0x00780000c8b8783b */ /* 0x000eee0000000200 */
[C---:B--2---:R-:W-:Y:S08]  /*10ba0*/  HMMA.16816.F32 R28, R188.reuse, R168, R28 ;  /* 0x000000a8bc1c723c */ /* 0x044ff0000000181c */
[----:B------:R-:W-:Y:S01]  /*10bb0*/  HMMA.16816.F32 R32, R188, R170, R32 ;  /* 0x000000aabc20723c */ /* 0x000fe20000001820 */
[----:B------:R-:W-:Y:S07]  /*10bc0*/  LDSM.16.M88.4 R168, [R209+0xc000] ;  /* 0x00c00000d1a8783b */ /* 0x000fee0000000200 */
[C---:B-1----:R-:W-:Y:S01]  /*10bd0*/  HMMA.16816.F32 R4, R172.reuse, R176, R4 ;  /* 0x000000b0ac04723c */ /* 0x042fe20000001804 */
[----:B------:R-:W-:Y:S07]  /*10be0*/  LDSM.16.M88.4 R188, [R199] ;  /* 0x00000000c7bc783b */ /* 0x000fee0000000200 */
[C---:B------:R-:W-:Y:S01]  /*10bf0*/  HMMA.16816.F32 R8, R172.reuse, R178, R8 ;  /* 0x000000b2ac08723c */ /* 0x040fe20000001808 */
[----:B------:R-:W1:Y:S07]  /*10c00*/  LDSM.16.M88.4 R176, [R198] ;  /* 0x00000000c6b0783b */ /* 0x000e6e0000000200 */
[C---:B----4-:R-:W-:Y:S01]  /*10c10*/  HMMA.16816.F32 R12, R172.reuse, R192, R12 ;  /* 0x000000c0ac0c723c */ /* 0x050fe2000000180c */
[----:B------:R-:W2:Y:S07]  /*10c20*/  LDSM.16.M88.4 R196, [R207] ;  /* 0x00000000cfc4783b */ /* 0x000eae0000000200 */
[C---:B------:R-:W-:Y:S01]  /*10c30*/  HMMA.16816.F32 R16, R172.reuse, R194, R16 ;  /* 0x000000c2ac10723c */ /* 0x040fe20000001810 */
[----:B------:R-:W4:Y:S07]  /*10c40*/  LDSM.16.M88.4 R192, [R212] ;  /* 0x00000000d4c0783b */ /* 0x000f2e0000000200 */
[C---:B-----5:R-:W-:Y:S08]  /*10c50*/  HMMA.16816.F32 R20, R172.reuse, R180, R20 ;  /* 0x000000b4ac14723c */ /* 0x060ff00000001814 */
[C---:B------:R-:W-:Y:S01]  /*10c60*/  HMMA.16816.F32 R24, R172.reuse, R182, R24 ;  /* 0x000000b6ac18723c */ /* 0x040fe20000001818 */
[----:B------:R-:W-:Y:S07]  /*10c70*/  LDSM.16.M88.4 R180, [R202+0x6000] ;  /* 0x00600000cab4783b */ /* 0x000fee0000000200 */
[C---:B---3--:R-:W-:Y:S08]  /*10c80*/  HMMA.16816.F32 R28, R172.reuse, R184, R28 ;  /* 0x000000b8ac1c723c */ /* 0x048ff0000000181c */
[----:B------:R-:W-:Y:S01]  /*10c90*/  HMMA.16816.F32 R32, R172, R186, R32 ;  /* 0x000000baac20723c */ /* 0x000fe20000001820 */
[----:B------:R-:W3:Y:S07]  /*10ca0*/  LDSM.16.M88.4 R172, [R211+0xc000] ;  /* 0x00c00000d3ac783b */ /* 0x000eee0000000200 */
[C---:B-1----:R-:W-:Y:S01]  /*10cb0*/  HMMA.16816.F32 R4, R168.reuse, R176, R4 ;  /* 0x000000b0a804723c */ /* 0x042fe20000001804 */
[----:B------:R-:W-:Y:S07]  /*10cc0*/  LDSM.16.M88.4 R184, [R202+0x7000] ;  /* 0x00700000cab8783b */ /* 0x000fee0000000200 */
[C---:B------:R-:W-:Y:S01]  /*10cd0*/  HMMA.16816.F32 R8, R168.reuse, R178, R8 ;  /* 0x000000b2a808723c */ /* 0x040fe20000001808 */
[----:B------:R-:W1:Y:S07]  /*10ce0*/  LDSM.16.M88.4 R176, [R202+0x6800] ;  /* 0x00680000cab0783b */ /* 0x000e6e0000000200 */
[C---:B------:R-:W-:Y:S08]  /*10cf0*/  HMMA.16816.F32 R12, R168.reuse, R188, R12 ;  /* 0x000000bca80c723c */ /* 0x040ff0000000180c */
[C---:B------:R-:W-:Y:S01]  /*10d00*/  HMMA.16816.F32 R16, R168.reuse, R190, R16 ;  /* 0x000000bea810723c */ /* 0x040fe20000001810 */
[----:B------:R-:W-:Y:S07]  /*10d10*/  LDSM.16.M88.4 R188, [R210+0xc000] ;  /* 0x00c00000d2bc783b */ /* 0x000fee0000000200 */
[C---:B--2---:R-:W-:Y:S08]  /*10d20*/  HMMA.16816.F32 R20, R168.reuse, R196, R20 ;  /* 0x000000c4a814723c */ /* 0x044ff00000001814 */
[C---:B------:R-:W-:Y:S08]  /*10d30*/  HMMA.16816.F32 R24, R168.reuse, R198, R24 ;  /* 0x000000c6a818723c */ /* 0x040ff00000001818 */
[C---:B----4-:R-:W-:Y:S08]  /*10d40*/  HMMA.16816.F32 R28, R168.reuse, R192, R28 ;  /* 0x000000c0a81c723c */ /* 0x050ff0000000181c */
[----:B------:R-:W-:Y:S01]  /*10d50*/  HMMA.16816.F32 R32, R168, R194, R32 ;  /* 0x000000c2a820723c */ /* 0x000fe20000001820 */
[----:B------:R-:W2:Y:S07]  /*10d60*/  LDSM.16.M88.4 R168, [R202+0x7800] ;  /* 0x00780000caa8783b */ /* 0x000eae0000000200 */
[C---:B---3--:R-:W-:Y:S01]  /*10d70*/  HMMA.16816.F32 R4, R172.reuse, R180, R4 ;  /* 0x000000b4ac04723c */ /* 0x048fe20000001804 */
[----:B------:R-:W3:Y:S07]  /*10d80*/  LDSM.16.M88.4 R192, [R201] ;  /* 0x00000000c9c0783b */ /* 0x000eee0000000200 */
[C---:B------:R-:W-:Y:S08]  /*10d90*/  HMMA.16816.F32 R8, R172.reuse, R182, R8 ;  /* 0x000000b6ac08723c */ /* 0x040ff00000001808 */
[C---:B-1----:R-:W-:Y:S08]  /*10da0*/  HMMA.16816.F32 R12, R172.reuse, R176, R12 ;  /* 0x000000b0ac0c723c */ /* 0x042ff0000000180c */
[C---:B------:R-:W-:Y:S08]  /*10db0*/  HMMA.16816.F32 R16, R172.reuse, R178, R16 ;  /* 0x000000b2ac10723c */ /* 0x040ff00000001810 */
[C---:B------:R-:W-:Y:S08]  /*10dc0*/  HMMA.16816.F32 R20, R172.reuse, R184, R20 ;  /* 0x000000b8ac14723c */ /* 0x040ff00000001814 */
[C---:B------:R-:W-:Y:S08]  /*10dd0*/  HMMA.16816.F32 R24, R172.reuse, R186, R24 ;  /* 0x000000baac18723c */ /* 0x040ff00000001818 */
[C---:B--2---:R-:W-:Y:S08]  /*10de0*/  HMMA.16816.F32 R28, R172.reuse, R168, R28 ;  /* 0x000000a8ac1c723c */ /* 0x044ff0000000181c */
[----:B------:R-:W-:Y:S01]  /*10df0*/  HMMA.16816.F32 R32, R172, R170, R32 ;  /* 0x000000aaac20723c */ /* 0x000fe20000001820 */
[----:B------:R-:W1:Y:S07]  /*10e00*/  LDSM.16.M88.4 R168, [R201+0x800] ;  /* 0x00080000c9a8783b */ /* 0x000e6e0000000200 */
[C---:B---3--:R-:W-:Y:S08]  /*10e10*/  HMMA.16816.F32 R4, R188.reuse, R192, R4 ;  /* 0x000000c0bc04723c */ /* 0x048ff00000001804 */
[C---:B------:R-:W-:Y:S11]  /*10e20*/  HMMA.16816.F32 R8, R188.reuse, R194, R8 ;  /* 0x000000c2bc08723c */ /* 0x040ff60000001808 */
[----:B------:R-:W-:Y:S05]  /*10e30*/  @!UPT UIADD3 URZ, URZ, URZ, URZ ;  /* 0x0000003f3f3ff290 */ /* 0x000fea000fffe03f */
[----:B------:R-:W-:Y:S04]  /*10e40*/  FMUL.FTZ R0, R4, c[0x0][0x320] ;  /* 0x0000c80004007a20 */ /* 0x000fe80000410000 */
[----:B------:R2:W3:Y:S04]  /*10e50*/  MUFU.TANH R192, R0 ;  /* 0x0000000000c07308 */ /* 0x0004e80000002400 */
[----:B------:R-:W-:Y:S01]  /*10e60*/  FMUL.FTZ R2, R11, c[0x0][0x320] ;  /* 0x0000c8000b027a20 */ /* 0x000fe20000410000 */
[C---:B-1----:R-:W-:Y:S05]  /*10e70*/  HMMA.16816.F32 R12, R188.reuse, R168, R12 ;  /* 0x000000a8bc0c723c */ /* 0x042fea000000180c */
[----:B------:R1:W4:Y:S03]  /*10e80*/  MUFU.TANH R193, R2 ;  /* 0x0000000200c17308 */ /* 0x0003260000002400 */
[C---:B------:R-:W-:Y:S04]  /*10e90*/  HMMA.16816.F32 R16, R188.reuse, R170, R16 ;  /* 0x000000aabc10723c */ /* 0x040fe80000001810 */
[----:B--2---:R-:W-:Y:S04]  /*10ea0*/  FMUL.FTZ R0, R5, c[0x0][0x320] ;  /* 0x0000c80005007a20 */ /* 0x004fe80000410000 */
[----:B------:R2:W2:Y:S11]  /*10eb0*/  MUFU.TANH R187, R0 ;  /* 0x0000000000bb7308 */ /* 0x0004b60000002400 */
[----:B------:R-:W-:Y:S05]  /*10ec0*/  @!UPT UIADD3 URZ, URZ, URZ, URZ ;  /* 0x0000003f3f3ff290 */ /* 0x000fea000fffe03f */
[----:B-1----:R-:W-:Y:S02]  /*10ed0*/  FMUL.FTZ R2, R19, c[0x0][0x320] ;  /* 0x0000c80013027a20 */ /* 0x002fe40000410000 */
[----:B------:R-:W-:Y:S02]  /*10ee0*/  FMUL.FTZ R3, R18, c[0x0][0x320] ;  /* 0x0000c80012037a20 */ /* 0x000fe40000410000 */
[----:B------:R-:W1:Y:S10]  /*10ef0*/  MUFU.TANH R181, R2 ;  /* 0x0000000200b57308 */ /* 0x000e740000002400 */
[----:B------:R-:W1:Y:S01]  /*10f00*/  MUFU.TANH R182, R3 ;  /* 0x0000000300b67308 */ /* 0x000e620000002400 */
[----:B--2---:R-:W-:Y:S09]  /*10f10*/  FMUL.FTZ R0, R6, c[0x0][0x320] ;  /* 0x0000c80006007a20 */ /* 0x004ff20000410000 */
[----:B------:R2:W1:Y:S02]  /*10f20*/  MUFU.TANH R196, R0 ;  /* 0x0000000000c47308 */ /* 0x0004640000002400 */
[----:B--2---:R-:W-:Y:S02]  /*10f30*/  FMUL.FTZ R0, R7, c[0x0][0x320] ;  /* 0x0000c80007007a20 */ /* 0x004fe40000410000 */
[----:B------:R-:W2:Y:S06]  /*10f40*/  LDSM.16.M88.4 R4, [R201+0x1000] ;  /* 0x00100000c904783b */ /* 0x000eac0000000200 */
[----:B------:R5:W1:Y:S02]  /*10f50*/  MUFU.TANH R195, R0 ;  /* 0x0000000000c37308 */ /* 0x000a640000002400 */
[----:B-----5:R-:W-:Y:S08]  /*10f60*/  FMUL.FTZ R0, R8, c[0x0][0x320] ;  /* 0x0000c80008007a20 */ /* 0x020ff00000410000 */
[----:B------:R5:W1:Y:S01]  /*10f70*/  MUFU.TANH R184, R0 ;  /* 0x0000000000b87308 */ /* 0x000a620000002400 */
[C---:B--2---:R-:W-:Y:S08]  /*10f80*/  HMMA.16816.F32 R20, R188.reuse, R4, R20 ;  /* 0x00000004bc14723c */ /* 0x044ff00000001814 */
[C---:B------:R-:W-:Y:S04]  /*10f90*/  HMMA.16816.F32 R24, R188.reuse, R6, R24 ;  /* 0x00000006bc18723c */ /* 0x040fe80000001818 */
[----:B-----5:R-:W-:Y:S04]  /*10fa0*/  FMUL.FTZ R0, R9, c[0x0][0x320] ;  /* 0x0000c80009007a20 */ /* 0x020fe80000410000 */
[----:B------:R2:W1:Y:S04]  /*10fb0*/  MUFU.TANH R183, R0 ;  /* 0x0000000000b77308 */ /* 0x0004680000002400 */
[----:B--2---:R-:W-:Y:S02]  /*10fc0*/  FMUL.FTZ R0, R10, c[0x0][0x320] ;  /* 0x0000c8000a007a20 */ /* 0x004fe40000410000 */
[----:B------:R-:W2:Y:S01]  /*10fd0*/  LDSM.16.M88.4 R8, [R201+0x1800] ;  /* 0x00180000c908783b */ /* 0x000ea20000000200 */
[----:B------:R-:W-:Y:S04]  /*10fe0*/  DEPBAR.LE SB0, 0x0 ;  /* 0x000080000000791a */ /* 0x000fe80000000000 */
[----:B------:R5:W1:Y:S02]  /*10ff0*/  MUFU.TANH R194, R0 ;  /* 0x0000000000c27308 */ /* 0x000a640000002400 */
[----:B------:R-:W-:Y:S01]  /*11000*/  BAR.SYNC.DEFER_BLOCKING 0x0 ;  /* 0x0000000000007b1d */ /* 0x000fe20000010000 */
[----:B-----5:R-:W-:Y:S07]  /*11010*/  FMUL.FTZ R0, R12, c[0x0][0x320] ;  /* 0x0000c8000c007a20 */ /* 0x020fee0000410000 */
        /* <DEDUP_REMOVED lines=46> */
[----:B---34-:R-:W-:Y:S01]  /*11300*/  SHF.R.S32.HI R6, RZ, 0x1f, R222 ;  /* 0x0000001fff067819 */ /* 0x018fe200000114de */
        /* <DEDUP_REMOVED lines=12> */
[----:B--2---:R-:W-:Y:S01]  /*113d0*/  IMAD.MOV.U32 R0, RZ, RZ, R2 ;  /* 0x000000ffff007224 */ /* 0x004fe200078e0002 */
        /* <DEDUP_REMOVED lines=28> */
.L_x_2231:
[----:B------:R-:W-:-:S05]  /*115a0*/  BRA.DIV ~URZ, `(.L_x_2123) ;  /* 0x0000a9727f007947 */ /* 0x000fca000b800000 */
[----:B------:R-:W4:Y:S01]  /*115b0*/  SHFL.IDX PT, R0, R8, RZ, 0x181f ;  /* 0x00181fff08007589 */ /* 0x000f2200000e0000 */
[C---:B------:R-:W-:Y:S04]  /*115c0*/  IADD3 R2, -R213.reuse, 0x10, RZ ;  /* 0x00000010d5027810 */ /* 0x040fe80007ffe1ff */
[----:B------:R-:W-:Y:S04]  /*115d0*/  LOP3.LUT R2, R2, 0xf, RZ, 0xc0, !PT ;  /* 0x0000000f02027812 */ /* 0x000fe800078ec0ff */
[----:B----4-:R-:W-:Y:S04]  /*115e0*/  IADD3 R6, P1, P0, R2, R0, R21 ;  /* 0x0000000002067210 */ /* 0x010fe8000783e015 */
[----:B---3--:R-:W-:Y:S02]  /*115f0*/  IADD3.X R7, RZ, R4, R9, P1, P0 ;  /* 0x00000004ff077210 */ /* 0x008fe40000fe0409 */
[----:B------:R-:W-:Y:S11]  /*11600*/  ISETP.NE.U32.AND P0, PT, R213, RZ, PT ;  /* 0x000000ffd500720c */ /* 0x000ff60003f05070 */
[----:B------:R-:W-:Y:S02]  /*11610*/  @!UPT UIADD3 URZ, URZ, URZ, URZ ;  /* 0x0000003f3f3ff290 */ /* 0x000fe4000fffe03f */
[----:B------:R-:W-:Y:S01]  /*11620*/  @!PT LDS RZ, [RZ] ;  /* 0x00000000fffff984 */ /* 0x000fe20000000800 */
[----:B------:R-:W-:Y:S01]  /*11630*/  @!PT LDS RZ, [RZ] ;  /* 0x00000000fffff984 */ /* 0x000fe20000000800 */
[----:B------:R3:W-:Y:S01]  /*11640*/  LDGSTS.E.BYPASS.LTC128B.128.ZFILL [R215+0x8100], [R6.64], P0 ;  /* 0x0810000006d77fae */ /* 0x0007e20008141d46 */
[----:B------:R-:W-:Y:S05]  /*11650*/  IADD3 R2, P0, R0, R22, RZ ;  /* 0x0000001600027210 */ /* 0x000fea0007f1e0ff */
[----:B------:R-:W-:Y:S05]  /*11660*/  IMAD.X R3, R4, 0x1, R10, P0 ;  /* 0x0000000104037824 */ /* 0x000fea00000e060a */
[----:B------:R4:W-:Y:S02]  /*11670*/  LDGSTS.E.BYPASS.LTC128B.128 [R215+0xa100], [R2.64], !P5 ;  /* 0x0a10000002d77fae */ /* 0x0009e4000e901d46 */
[----:B----4-:R-:W-:Y:S05]  /*11680*/  IADD3 R2, P0, R0, R23, RZ ;  /* 0x0000001700027210 */ /* 0x010fea0007f1e0ff */
[----:B------:R-:W-:Y:S05]  /*11690*/  IMAD.X R3, R4, 0x1, R11, P0 ;  /* 0x0000000104037824 */ /* 0x000fea00000e060b */
[----:B------:R4:W-:Y:S02]  /*116a0*/  LDGSTS.E.BYPASS.LTC128B.128 [R215+0xc100], [R2.64], !P4 ;  /* 0x0c10000002d77fae */ /* 0x0009e4000e101d46 */
[----:B----4-:R-:W-:Y:S02]  /*116b0*/  IADD3 R2, P0, R0, R24, RZ ;  /* 0x0000001800027210 */ /* 0x010fe40007f1e0ff */
[----:B------:R3:W4:Y:S03]  /*116c0*/  SHFL.IDX PT, R0, R8, 0x1, 0x181f ;  /* 0x00381f0008007f89 */ /* 0x00072600000e0000 */
[----:B------:R-:W-:Y:S02]  /*116d0*/  IMAD.X R3, R4, 0x1, R12, P0 ;  /* 0x0000000104037824 */ /* 0x000fe400000e060c */
[----:B------:R3:W2:Y:S04]  /*116e0*/  SHFL.IDX PT, R4, R5, 0x1, 0x181f ;  /* 0x00381f0005047f89 */ /* 0x0006a800000e0000 */
[----:B------:R3:W-:Y:S02]  /*116f0*/  LDGSTS.E.BYPASS.LTC128B.128 [R215+0xe100], [R2.64], !P3 ;  /* 0x0e10000002d77fae */ /* 0x0007e4000d901d46 */
.L_x_2232:
[C---:B---3--:R-:W-:Y:S02]  /*11700*/  IADD3 R2, -R213.reuse, 0x10, RZ ;  /* 0x00000010d5027810 */ /* 0x048fe40007ffe1ff */
[----:B------:R-:W-:Y:S02]  /*11710*/  ISETP.NE.U32.AND P0, PT, R213, RZ, PT ;  /* 0x000000ffd500720c */ /* 0x000fe40003f05070 */
[----:B------:R-:W-:Y:S04]  /*11720*/  LOP3.LUT R2, R2, 0xf, RZ, 0xc0, !PT ;  /* 0x0000000f02027812 */ /* 0x000fe800078ec0ff */
[----:B----4-:R-:W-:Y:S04]  /*11730*/  IADD3 R2, P2, P1, R2, R0, R21 ;  /* 0x0000000002027210 */ /* 0x010fe8000795e015 */
[----:B--2---:R-:W-:Y:S05]  /*11740*/  IADD3.X R3, RZ, R4, R9, P2, P1 ;  /* 0x00000004ff037210 */ /* 0x004fea00017e2409 */
[----:B------:R-:W-:Y:S01]  /*11750*/  @!PT LDS RZ, [RZ] ;  /* 0x00000000fffff984 */ /* 0x000fe20000000800 */
[----:B------:R-:W-:Y:S01]  /*11760*/  @!PT LDS RZ, [RZ] ;  /* 0x00000000fffff984 */ /* 0x000fe20000000800 */
[----:B------:R-:W-:Y:S01]  /*11770*/  @!PT LDS RZ, [RZ] ;  /* 0x00000000fffff984 */ /* 0x000fe20000000800 */
[----:B------:R2:W-:Y:S01]  /*11780*/  LDGSTS.E.BYPASS.LTC128B.128.ZFILL [R215+0x9100], [R2.64], P0 ;  /* 0x0910000002d77fae */ /* 0x0005e20008141d46 */
[----:B------:R-:W-:Y:S05]  /*11790*/  IADD3 R8, P0, R0, R22, RZ ;  /* 0x0000001600087210 */ /* 0x000fea0007f1e0ff */
        /* <DEDUP_REMOVED lines=8> */
.L_x_2121:
[----:B---34-:R-:W-:Y:S05]  /*11820*/  BSYNC B0 ;  /* 0x0000000000007941 */ /* 0x018fea0003800000 */
.L_x_2120:
        /* <DEDUP_REMOVED lines=14> */
.L_x_2233:
[----:B------:R-:W-:Y:S02]  /*11910*/  IMAD.MOV.U32 R2, RZ, RZ, c[0x0][0x32c] ;  /* 0x0000cb00ff027624 */ /* 0x000fe400078e00ff */
[----:B------:R-:W-:Y:S03]  /*11920*/  IMAD.IADD R6, R6, 0x1, R0 ;  /* 0x0000000106067824 */ /* 0x000fe600078e0200 */
[----:B------:R-:W-:Y:S02]  /*11930*/  ISETP.GE.AND P0, PT, R2, 0x1, PT ;  /* 0x000000010200780c */ /* 0x000fe40003f06270 */
[-C--:B---3--:R-:W-:Y:S02]  /*11940*/  IADD3 R2, R7, R3.reuse, RZ ;  /* 0x0000000307027210 */ /* 0x088fe40007ffe0ff */
[----:B------:R-:W-:Y:S09]  /*11950*/  IADD3 R0, R6, R3, RZ ;  /* 0x0000000306007210 */ /* 0x000ff20007ffe0ff */
        /* <DEDUP_REMOVED lines=14> */
.L_x_2127:
[----:B------:R-:W-:Y:S04]  /*11a40*/  MOV R8, 0x1 ;  /* 0x0000000100087802 */ /* 0x000fe80000000f00 */
[----:B------:R-:W-:Y:S11]  /*11a50*/  ISETP.NE.AND P0, PT, R8, c[0x0][0x32c], PT ;  /* 0x0000cb0008007a0c */ /* 0x000ff60003f05270 */
[----:B------:R-:W-:Y:S02]  /*11a60*/  @!UPT UIADD3 URZ, URZ, URZ, URZ ;  /* 0x0000003f3f3ff290 */ /* 0x000fe4000fffe03f */
[----:B------:R-:W-:Y:S05]  /*11a70*/  @P0 IMAD.HI.U32 R8, R3, c[0x0][0x330], RZ ;  /* 0x0000cc0003080a27 */ /* 0x000fea00078e00ff */
[----:B------:R-:W-:Y:S02]  /*11a80*/  @P0 SHF.R.U32.HI R3, RZ, c[0x0][0x334], R8 ;  /* 0x0000cd00ff030a19 */ /* 0x000fe40000011608 */
.L_x_2128:
[----:B------:R-:W-:Y:S05]  /*11a90*/  BSYNC B0 ;  /* 0x0000000000007941 */ /* 0x000fea0003800000 */
.L_x_2126:
[----:B------:R-:W-:Y:S04]  /*11aa0*/  IMAD R3, R3, c[0x0][0x32c], -R5 ;  /* 0x0000cb0003037a24 */ /* 0x000fe800078e0a05 */
[----:B------:R-:W-:Y:S05]  /*11ab0*/  IMAD.IADD R3, R3, 0x1, -R231 ;  /* 0x0000000103037824 */ /* 0x000fea00078e0ae7 */
[----:B------:R-:W-:Y:S02]  /*11ac0*/  IMNMX R0, R0, R3, !PT ;  /* 0x0000000300007217 */ /* 0x000fe40007800200 */
[----:B------:R-:W-:Y:S04]  /*11ad0*/  IADD3 R3, R3, c[0x0][0x32c], RZ ;  /* 0x0000cb0003037a10 */ /* 0x000fe80007ffe0ff */
[----:B------:R-:W-:Y:S02]  /*11ae0*/  IMNMX R2, R2, R3, PT ;  /* 0x0000000302027217 */ /* 0x000fe40003800200 */
.L_x_2125:
[----:B------:R-:W-:Y:S04]  /*11af0*/  ISETP.GT.AND P1, PT, R214, -0x1, PT ;  /* 0xffffffffd600780c */ /* 0x000fe80003f24270 */
[C---:B------:R-:W-:Y:S02]  /*11b00*/  ISETP.GT.AND P2, PT, R0.reuse, RZ, P1 ;  /* 0x000000ff0000720c */ /* 0x040fe40000f44270 */
        /* <DEDUP_REMOVED lines=9> */
[----:B-1----:R-:W-:Y:S02]  /*11ba0*/  FSEL R168, R184, -INF , !P2 ;  /* 0xff800000b8a87808 */ /* 0x002fe40005000000 */
        /* <DEDUP_REMOVED lines=39> */
.L_x_2234:
        /* <DEDUP_REMOVED lines=19> */
.L_x_2132:
[----:B-12---:R-:W-:Y:S04]  /*11f50*/  MOV R4, 0x1 ;  /* 0x0000000100047802 */ /* 0x006fe80000000f00 */
[----:B------:R-:W-:Y:S11]  /*11f60*/  ISETP.NE.AND P0, PT, R4, c[0x0][0x32c], PT ;  /* 0x0000cb0004007a0c */ /* 0x000ff60003f05270 */
[----:B------:R-:W-:Y:S02]  /*11f70*/  @!UPT UIADD3 URZ, URZ, URZ, URZ ;  /* 0x0000003f3f3ff290 */ /* 0x000fe4000fffe03f */
[----:B------:R-:W-:Y:S05]  /*11f80*/  @P0 IMAD.HI.U32 R4, R3, c[0x0][0x330], RZ ;  /* 0x0000cc0003040a27 */ /* 0x000fea00078e00ff */
[----:B------:R-:W-:Y:S02]  /*11f90*/  @P0 SHF.R.U32.HI R3, RZ, c[0x0][0x334], R4 ;  /* 0x0000cd00ff030a19 */ /* 0x000fe40000011604 */
.L_x_2133:
[----:B------:R-:W-:Y:S05]  /*11fa0*/  BSYNC B0 ;  /* 0x0000000000007941 */ /* 0x000fea0003800000 */
.L_x_2131:
[----:B------:R-:W-:Y:S04]  /*11fb0*/  IMAD R5, R3, c[0x0][0x32c], -R5 ;  /* 0x0000cb0003057a24 */ /* 0x000fe800078e0a05 */
[----:B------:R-:W-:Y:S05]  /*11fc0*/  IMAD.IADD R3, R5, 0x1, -R231 ;  /* 0x0000000105037824 */ /* 0x000fea00078e0ae7 */
[----:B------:R-:W-:Y:S02]  /*11fd0*/  IMNMX R0, R0, R3, !PT ;  /* 0x0000000300007217 */ /* 0x000fe40007800200 */
[----:B------:R-:W-:Y:S04]  /*11fe0*/  IADD3 R3, R3, c[0x0][0x32c], RZ ;  /* 0x0000cb0003037a10 */ /* 0x000fe80007ffe0ff */
[----:B------:R-:W-:Y:S02]  /*11ff0*/  IMNMX R2, R2, R3, PT ;  /* 0x0000000302027217 */ /* 0x000fe40003800200 */
.L_x_2130:
        /* <DEDUP_REMOVED lines=82> */
.L_x_2235:
[----:B-12---:R-:W-:Y:S01]  /*12520*/  FMNMX.FTZ R4, R4, R0, !PT ;  /* 0x0000000004047209 */ /* 0x006fe20007810000 */
[----:B------:R-:W-:-:S05]  /*12530*/  BRA.DIV ~URZ, `(.L_x_2135) ;  /* 0x00009d527f007947 */ /* 0x000fca000b800000 */
[----:B------:R-:W1:Y:S02]  /*12540*/  SHFL.BFLY PT, R0, R4, 0x1, 0x1f ;  /* 0x0c201f0004007f89 */ /* 0x000e6400000e0000 */
[----:B-1----:R-:W-:Y:S02]  /*12550*/  FMNMX.FTZ R132, R4, R0, !PT ;  /* 0x0000000004847209 */ /* 0x002fe40007810000 */
[----:B------:R-:W1:Y:S02]  /*12560*/  SHFL.BFLY PT, R0, R5, 0x2, 0x1f ;  /* 0x0c401f0005007f89 */ /* 0x000e6400000e0000 */
[----:B-1----:R-:W-:Y:S05]  /*12570*/  FMNMX.FTZ R4, R5, R0, !PT ;  /* 0x0000000005047209 */ /* 0x002fea0007810000 */
[----:B------:R1:W2:Y:S02]  /*12580*/  SHFL.BFLY PT, R0, R4, 0x1, 0x1f ;  /* 0x0c201f0004007f89 */ /* 0x0002a400000e0000 */
.L_x_2236:
        /* <DEDUP_REMOVED lines=45> */
[----:B------:R-:W-:Y:S02]  /*12860*/  FMUL.FTZ R36, R0, R36 ;  /* 0x0000002400247220 */ /* 0x000fe40000410000 */
        /* <DEDUP_REMOVED lines=408> */
[----:B------:R-:W-:Y:S07]  /*141f0*/  @!UPT UIADD3 URZ, URZ, URZ, URZ ;  /* 0x0000003f3f3ff290 */ /* 0x000fee000fffe03f */
[----:B------:R-:W-:-:S11]  /*14200*/  @P0 BRA `(.L_x_2136) ;  /* 0xffffb9b000000947 */ /* 0x000fd6000383ffff */
.L_x_2118:
[----:B------:R-:W-:Y:S05]  /*14210*/  BRA.DIV ~URZ, `(.L_x_2137) ;  /* 0x000081427f007947 */ /* 0x000fea000b800000 */
[----:B------:R1:W2:Y:S02]  /*14220*/  SHFL.BFLY PT, R0, R225, 0x2, 0x1f ;  /* 0x0c401f00e1007f89 */ /* 0x0002a400000e0000 */
.L_x_2237:
[----:B--2---:R-:W-:Y:S01]  /*14230*/  FADD.FTZ R5, R0, R225 ;  /* 0x000000e100057221 */ /* 0x004fe20000010000 */
[----:B------:R-:W-:Y:S05]  /*14240*/  BRA.DIV ~URZ, `(.L_x_2138) ;  /* 0x000081627f007947 */ /* 0x000fea000b800000 */
[----:B------:R-:W2:Y:S02]  /*14250*/  SHFL.BFLY PT, R0, R221, 0x2, 0x1f ;  /* 0x0c401f00dd007f89 */ /* 0x000ea400000e0000 */
[----:B--2---:R-:W-:-:S02]  /*14260*/  FADD.FTZ R4, R0, R221 ;  /* 0x000000dd00047221 */ /* 0x004fc40000010000 */
[----:B------:R-:W2:Y:S04]  /*14270*/  SHFL.BFLY PT, R0, R5, 0x1, 0x1f ;  /* 0x0c201f0005007f89 */ /* 0x000ea800000e0000 */
[----:B------:R3:W4:Y:S01]  /*14280*/  SHFL.BFLY PT, R3, R4, 0x1, 0x1f ;  /* 0x0c201f0004037f89 */ /* 0x00072200000e0000 */
[----:B--2---:R-:W-:-:S05]  /*14290*/  FADD.FTZ R5, R5, R0 ;  /* 0x0000000005057221 */ /* 0x004fca0000010000 */
.L_x_2238:
        /* <DEDUP_REMOVED lines=148> */
.L_x_2047:
        /* <DEDUP_REMOVED lines=16> */
[----:B---3--:R-:W-:-:S06]  /*14ce0*/  IADD3 R248, R3, c[0x0][0xc], R2 ;  /* 0x0000030003f87a10 */ /* 0x008fcc0007ffe002 */
.L_x_2140:
[----:B------:R-:W-:Y:S05]  /*14cf0*/  BSYNC B0 ;  /* 0x0000000000007941 */ /* 0x000fea0003800000 */
.L_x_2139:
[----:B------:R-:W-:Y:S01]  /*14d00*/  PRMT R0, R0, 0x9910, RZ ;  /* 0x0000991000007816 */ /* 0x000fe200000000ff */
[----:B------:R-:W-:Y:S01]  /*14d10*/  BSSY B1, `(.L_x_2141) ;  /* 0x000045e000017945 */ /* 0x000fe20003800000 */
[----:B------:R-:W-:Y:S02]  /*14d20*/  IMAD.MOV.U32 R110, RZ, RZ, R248 ;  /* 0x000000ffff6e7224 */ /* 0x000fe400078e00f8 */
        /* <DEDUP_REMOVED lines=11> */
[----:B------:R-:W-:Y:S01]  /*14de0*/  F2FP.PACK_AB R2, R23, R22 ;  /* 0x000000161702723e */ /* 0x000fe200000000ff */
[----:B-1----:R-:W-:Y:S01]  /*14df0*/  IMAD.MOV.U32 R14, RZ, RZ, c[0x0][0x388] ;  /* 0x0000e200ff0e7624 */ /* 0x002fe200078e00ff */
[----:B------:R-:W-:Y:S01]  /*14e00*/  BAR.SYNC.DEFER_BLOCKING 0x1, 0x100 ;  /* 0x0044000000007b1d */ /* 0x000fe20000010000 */
[----:B------:R-:W-:-:S02]  /*14e10*/  F2FP.PACK_AB R0, R29, R28 ;  /* 0x0000001c1d00723e */ /* 0x000fc400000000ff */
[----:B------:R-:W-:Y:S02]  /*14e20*/  ISETP.NE.U32.AND P0, PT, RZ, c[0x0][0x508], PT ;  /* 0x00014200ff007a0c */ /* 0x000fe40003f05070 */
[----:B------:R-:W-:Y:S02]  /*14e30*/  ISETP.NE.U32.AND P2, PT, RZ, c[0x0][0x500], PT ;  /* 0x00014000ff007a0c */ /* 0x000fe40003f45070 */
[----:B------:R-:W-:Y:S02]  /*14e40*/  ISETP.NE.AND.EX P1, PT, RZ, c[0x0][0x50c], PT, P0 ;  /* 0x00014300ff007a0c */ /* 0x000fe40003f25300 */
[----:B------:R-:W-:Y:S01]  /*14e50*/  ISETP.NE.AND.EX P2, PT, RZ, c[0x0][0x504], PT, P2 ;  /* 0x00014100ff007a0c */ /* 0x000fe20003f45320 */
[----:B--2---:R1:W-:Y:S04]  /*14e60*/  STS [R10], R2 ;  /* 0x000000020a007388 */ /* 0x0043e80000000800 */
[----:B------:R2:W-:Y:S01]  /*14e70*/  STS [R10+0x400], R0 ;  /* 0x000400000a007388 */ /* 0x0005e20000000800 */
[----:B-1----:R-:W-:-:S02]  /*14e80*/  F2FP.PACK_AB R2, R25, R24 ;  /* 0x000000181902723e */ /* 0x002fc400000000ff */
        /* <DEDUP_REMOVED lines=121> */
[----:B------:R-:W-:Y:S01]  /*15620*/  STS [R3+0xc000], R2 ;  /* 0x00c0000203007388 */ /* 0x000fe20000000800 */
[----:B------:R-:W-:-:S03]  /*15630*/  IMAD.MOV.U32 R4, RZ, RZ, 0x4 ;  /* 0x00000004ff047424 */ /* 0x000fc600078e00ff */
[----:B------:R1:W-:Y:S02]  /*15640*/  STS [R3+0xc400], R0 ;  /* 0x00c4000003007388 */ /* 0x0003e40000000800 */
[----:B-1----:R-:W-:Y:S02]  /*15650*/  @P1 IMAD.WIDE R2, R251, R4, c[0x0][0x508] ;  /* 0x00014200fb021625 */ /* 0x002fe400078e0204 */
[----:B------:R-:W-:Y:S02]  /*15660*/  BAR.SYNC.DEFER_BLOCKING 0x1, 0x100 ;  /* 0x0044000000007b1d */ /* 0x000fe40000010000 */
[----:B------:R-:W-:-:S04]  /*15670*/  IMAD.MOV.U32 R0, RZ, RZ, RZ ;  /* 0x000000ffff007224 */ /* 0x000fc800078e00ff */
[----:B------:R1:W5:Y:S02]  /*15680*/  @P1 LDG.E R14, [R2.64] ;  /* 0x00000006020e1981 */ /* 0x000364000c1e1900 */
[----:B-1----:R-:W-:-:S05]  /*15690*/  IMAD.WIDE R2, R251, R4, c[0x0][0x500] ;  /* 0x00014000fb027625 */ /* 0x002fca00078e0204 */
        /* <DEDUP_REMOVED lines=8> */
.L_x_2143:
[----:B------:R-:W2:Y:S01]  /*15720*/  LDL R9, [R1+0x24] ;  /* 0x0000240001097983 */ /* 0x000ea20000100800 */
[----:B------:R-:W-:Y:S01]  /*15730*/  IMAD.MOV.U32 R15, RZ, RZ, 0x368 ;  /* 0x00000368ff0f7424 */ /* 0x000fe200078e00ff */
[----:B------:R-:W-:Y:S02]  /*15740*/  ISETP.GT.AND P2, PT, R5, 0x1, PT ;  /* 0x000000010500780c */ /* 0x000fe40003f44270 */
[----:B------:R-:W3:Y:S01]  /*15750*/  LDL R114, [R1+0x2c] ;  /* 0x00002c0001727983 */ /* 0x000ee20000100800 */
[----:B------:R-:W-:-:S02]  /*15760*/  ISETP.NE.U32.AND P0, PT, RZ, c[0x0][0x500], PT ;  /* 0x00014000ff007a0c */ /* 0x000fc40003f05070 */
[----:B------:R-:W-:Y:S02]  /*15770*/  SEL R15, R15, 0x328, P2 ;  /* 0x000003280f0f7807 */ /* 0x000fe40001000000 */
[----:B------:R-:W-:Y:S02]  /*15780*/  ISETP.NE.AND.EX P0, PT, RZ, c[0x0][0x504], PT, P0 ;  /* 0x00014100ff007a0c */ /* 0x000fe40003f05300 */
[----:B------:R-:W4:Y:S01]  /*15790*/  LDC.64 R4, c[0x0][R15+0x170] ;  /* 0x00005c000f047b82 */ /* 0x000f220000000a00 */
[----:B-1----:R-:W-:Y:S02]  /*157a0*/  SHF.R.S32.HI R2, RZ, 0x1f, R251 ;  /* 0x0000001fff027819 */ /* 0x002fe400000114fb */
[----:B------:R-:W-:Y:S02]  /*157b0*/  SEL R8, R251, RZ, !P0 ;  /* 0x000000fffb087207 */ /* 0x000fe40004000000 */
[----:B------:R-:W-:Y:S02]  /*157c0*/  SEL R3, R2, RZ, !P0 ;  /* 0x000000ff02037207 */ /* 0x000fe40004000000 */
[----:B------:R-:W-:Y:S01]  /*157d0*/  LOP3.LUT R11, R250, 0xffff, RZ, 0xc0, !PT ;  /* 0x0000fffffa0b7812 */ /* 0x000fe200078ec0ff */
[----:B------:R-:W1:Y:S01]  /*157e0*/  LDC.64 R12, c[0x0][R15+0x168] ;  /* 0x00005a000f0c7b82 */ /* 0x000e620000000a00 */
[----:B-----5:R-:W-:-:S07]  /*157f0*/  SHF.R.S32.HI R10, RZ, 0x1f, R0 ;  /* 0x0000001fff0a7819 */ /* 0x020fce0000011400 */
[----:B------:R-:W2:Y:S01]  /*15800*/  LDC.64 R16, c[0x0][R15+0x178] ;  /* 0x00005e000f107b82 */ /* 0x000ea20000000a00 */
[----:B----4-:R-:W-:-:S04]  /*15810*/  IMAD R2, R5, R8, RZ ;  /* 0x0000000805027224 */ /* 0x010fc800078e02ff */
[C---:B------:R-:W-:Y:S02]  /*15820*/  IMAD R7, R4.reuse, R3, R2 ;  /* 0x0000000304077224 */ /* 0x040fe400078e0202 */
[----:B------:R-:W-:-:S04]  /*15830*/  IMAD.WIDE.U32 R2, R4, R8, RZ ;  /* 0x0000000804027225 */ /* 0x000fc800078e00ff */
[----:B-1----:R-:W-:-:S04]  /*15840*/  IMAD.WIDE.U32 R4, R12, R11, RZ ;  /* 0x0000000b0c047225 */ /* 0x002fc800078e00ff */
[----:B------:R-:W-:Y:S01]  /*15850*/  IMAD R6, R13, R11, RZ ;  /* 0x0000000b0d067224 */ /* 0x000fe200078e02ff */
[----:B------:R-:W-:Y:S01]  /*15860*/  IADD3 R12, P1, P0, R2, R4, R0 ;  /* 0x00000004020c7210 */ /* 0x000fe2000783e000 */
[----:B------:R-:W-:Y:S02]  /*15870*/  IMAD.MOV.U32 R2, RZ, RZ, c[0x0][0x4e8] ;  /* 0x00013a00ff027624 */ /* 0x000fe400078e00ff */
[----:B------:R-:W-:Y:S02]  /*15880*/  IMAD.IADD R7, R3, 0x1, R7 ;  /* 0x0000000103077824 */ /* 0x000fe400078e0207 */
[----:B------:R-:W-:Y:S01]  /*15890*/  IMAD.IADD R4, R5, 0x1, R6 ;  /* 0x0000000105047824 */ /* 0x000fe200078e0206 */
[----:B------:R-:W-:-:S04]  /*158a0*/  ISETP.NE.AND P3, PT, R2, 0x1, PT ;  /* 0x000000010200780c */ /* 0x000fc80003f65270 */
[----:B------:R-:W-:Y:S01]  /*158b0*/  IADD3.X R7, R7, R4, R10, P1, P0 ;  /* 0x0000000407077210 */ /* 0x000fe20000fe040a */
[----:B------:R-:W1:Y:S02]  /*158c0*/  S2R R115, SR_TID.X ;  /* 0x0000000000737919 */ /* 0x000e640000002100 */
[----:B-1----:R-:W-:-:S04]  /*158d0*/  SHF.R.S32.HI R111, RZ, 0x1f, R115 ;  /* 0x0000001fff6f7819 */ /* 0x002fc80000011473 */
[----:B------:R-:W-:-:S04]  /*158e0*/  LEA.HI R111, R111, R115, RZ, 0x5 ;  /* 0x000000736f6f7211 */ /* 0x000fc800078f28ff */
[----:B------:R-:W-:-:S05]  /*158f0*/  LOP3.LUT R111, R111, 0xffffffe0, RZ, 0xc0, !PT ;  /* 0xffffffe06f6f7812 */ /* 0x000fca00078ec0ff */
[----:B------:R-:W-:Y:S01]  /*15900*/  IMAD.IADD R111, R115, 0x1, -R111 ;  /* 0x00000001736f7824 */ /* 0x000fe200078e0a6f */
[----:B--2---:R-:W-:Y:S01]  /*15910*/  SEL R2, R9, RZ, P2 ;  /* 0x000000ff09027207 */ /* 0x004fe20001000000 */
[----:B------:R-:W-:-:S04]  /*15920*/  IMAD.IADD R9, R243, 0x1, R242 ;  /* 0x00000001f3097824 */ /* 0x000fc800078e02f2 */
[----:B------:R-:W-:-:S04]  /*15930*/  @P3 IMAD.HI.U32 R3, R9, c[0x0][0x4ec], RZ ;  /* 0x00013b0009033a27 */ /* 0x000fc800078e00ff */
[-C--:B------:R-:W-:Y:S02]  /*15940*/  IMAD R6, R17, R2.reuse, RZ ;  /* 0x0000000211067224 */ /* 0x080fe400078e02ff */
[----:B------:R-:W-:-:S04]  /*15950*/  IMAD.WIDE.U32 R4, R16, R2, RZ ;  /* 0x0000000210047225 */ /* 0x000fc800078e00ff */
[----:B------:R-:W-:Y:S01]  /*15960*/  IMAD.MOV.U32 R2, RZ, RZ, R9 ;  /* 0x000000ffff027224 */ /* 0x000fe200078e0009 */
[----:B------:R-:W-:-:S04]  /*15970*/  @P3 SHF.R.U32.HI R2, RZ, c[0x0][0x4f0], R3 ;  /* 0x00013c00ff023a19 */ /* 0x000fc80000011603 */
[----:B------:R-:W-:Y:S02]  /*15980*/  IADD3 R4, P1, P0, R2, R12, R4 ;  /* 0x0000000c02047210 */ /* 0x000fe4000783e004 */
[----:B------:R-:W1:Y:S01]  /*15990*/  LDC.64 R12, c[0x0][R15+0x160] ;  /* 0x000058000f0c7b82 */ /* 0x000e620000000a00 */
[--C-:B------:R-:W-:Y:S01]  /*159a0*/  SHF.R.S32.HI R3, RZ, 0x1f, R2.reuse ;  /* 0x0000001fff037819 */ /* 0x100fe20000011402 */
[----:B------:R-:W-:Y:S02]  /*159b0*/  IMAD.MOV R2, RZ, RZ, -R2 ;  /* 0x000000ffff027224 */ /* 0x000fe400078e0a02 */
[----:B------:R-:W-:Y:S02]  /*159c0*/  IMAD.IADD R6, R5, 0x1, R6 ;  /* 0x0000000105067824 */ /* 0x000fe400078e0206 */
[----:B------:R-:W-:-:S03]  /*159d0*/  IMAD R2, R2, c[0x0][0x4e8], R9 ;  /* 0x00013a0002027a24 */ /* 0x000fc600078e0209 */
[----:B------:R-:W-:Y:S02]  /*159e0*/  IADD3.X R5, R3, R7, R6, P1, P0 ;  /* 0x0000000703057210 */ /* 0x000fe40000fe0406 */
[----:B------:R-:W-:Y:S01]  /*159f0*/  SHF.R.S32.HI R6, RZ, 0x1f, R2 ;  /* 0x0000001fff067819 */ /* 0x000fe20000011402 */
        /* <DEDUP_REMOVED lines=8> */
[----:B------:R-:W-:-:S04]  /*15a80*/  LEA R4, P0, R2, R4, 0x2 ;  /* 0x0000000402047211 */ /* 0x000fc800078010ff */
[----:B------:R-:W-:Y:S01]  /*15a90*/  LEA.HI.X R2, R2, R5, R3, 0x2, P0 ;  /* 0x0000000502027211 */ /* 0x000fe200000f1403 */
[----:B------:R-:W-:Y:S04]  /*15aa0*/  SHFL.IDX PT, R6, R4, RZ, 0x1c1f ;  /* 0x001c1fff04067589 */ /* 0x000fe800000e0000 */
[----:B------:R-:W1:Y:S01]  /*15ab0*/  SHFL.IDX PT, R7, R2, RZ, 0x1c1f ;  /* 0x001c1fff02077589 */ /* 0x000e6200000e0000 */
[----:B------:R-:W-:-:S03]  /*15ac0*/  IMAD R13, R14, c[0x0][0x4e8], RZ ;  /* 0x00013a000e0d7a24 */ /* 0x000fc600078e02ff */
[----:B------:R-:W-:Y:S01]  /*15ad0*/  SHFL.IDX PT, R4, R4, 0x1, 0x1c1f ;  /* 0x003c1f0004047f89 */ /* 0x000fe200000e0000 */
[----:B------:R-:W-:-:S03]  /*15ae0*/  LOP3.LUT P0, RZ, R111, 0x3, RZ, 0xc0, !PT ;  /* 0x000000036fff7812 */ /* 0x000fc6000780c0ff */
[----:B------:R3:W2:Y:S02]  /*15af0*/  SHFL.IDX PT, R5, R2, 0x1, 0x1c1f ;  /* 0x003c1f0002057f89 */ /* 0x0006a400000e0000 */
[----:B---3--:R-:W-:-:S05]  /*15b00*/  IMAD.IADD R2, R114, 0x1, R242 ;  /* 0x0000000172027824 */ /* 0x008fca00078e02f2 */
        /* <DEDUP_REMOVED lines=9> */
[----:B-1----:R-:W-:Y:S01]  /*15ba0*/  IMAD R4, R10, c[0x0][0x3a0], RZ ;  /* 0x0000e8000a047a24 */ /* 0x002fe200078e02ff */
[----:B------:R-:W-:Y:S01]  /*15bb0*/  SHF.R.S32.HI R5, RZ, 0x1f, R8 ;  /* 0x0000001fff057819 */ /* 0x000fe20000011408 */
[C---:B------:R-:W-:Y:S01]  /*15bc0*/  IMAD.WIDE.U32 R2, R0.reuse, c[0x0][0x3a0], RZ ;  /* 0x0000e80000027a25 */ /* 0x040fe200078e00ff */
[----:B------:R1:W2:Y:S03]  /*15bd0*/  LDS.128 R28, [R215+0x80] ;  /* 0x00008000d71c7984 */ /* 0x0002a60000000c00 */
[----:B------:R-:W-:Y:S01]  /*15be0*/  IMAD R0, R0, c[0x0][0x3a4], R4 ;  /* 0x0000e90000007a24 */ /* 0x000fe200078e0204 */
[----:B------:R-:W-:Y:S01]  /*15bf0*/  IADD3 R4, R229, R242, RZ ;  /* 0x000000f2e5047210 */ /* 0x000fe20007ffe0ff */
[----:B------:R1:W3:Y:S01]  /*15c00*/  LDS.128 R44, [R215+0x1080] ;  /* 0x00108000d72c7984 */ /* 0x0002e20000000c00 */
[----:B------:R-:W-:-:S02]  /*15c10*/  IMAD R5, R5, c[0x0][0x3f0], RZ ;  /* 0x0000fc0005057a24 */ /* 0x000fc400078e02ff */
[----:B------:R-:W-:Y:S01]  /*15c20*/  IADD3 R3, R3, R0, RZ ;  /* 0x0000000003037210 */ /* 0x000fe20007ffe0ff */
[----:B------:R-:W-:Y:S01]  /*15c30*/  @P3 IMAD.HI.U32 R6, R4, c[0x0][0x4ec], RZ ;  /* 0x00013b0004063a27 */ /* 0x000fe200078e00ff */
[----:B------:R1:W4:Y:S01]  /*15c40*/  LDS.128 R60, [R215+0x2080] ;  /* 0x00208000d73c7984 */ /* 0x0003220000000c00 */
[----:B------:R-:W-:Y:S02]  /*15c50*/  MOV R0, R4 ;  /* 0x0000000400007202 */ /* 0x000fe40000000f00 */
[C---:B------:R-:W-:Y:S01]  /*15c60*/  IMAD.WIDE.U32 R2, R11.reuse, c[0x0][0x3e8], R2 ;  /* 0x0000fa000b027a25 */ /* 0x040fe200078e0002 */
[----:B------:R1:W1:Y:S01]  /*15c70*/  LDS.128 R72, [R215+0x3080] ;  /* 0x00308000d7487984 */ /* 0x0002620000000c00 */
[----:B------:R-:W-:Y:S02]  /*15c80*/  @P3 SHF.R.U32.HI R0, RZ, c[0x0][0x4f0], R6 ;  /* 0x00013c00ff003a19 */ /* 0x000fe40000011606 */
[----:B------:R-:W-:Y:S01]  /*15c90*/  IMAD R3, R11, c[0x0][0x3ec], R3 ;  /* 0x0000fb000b037a24 */ /* 0x000fe200078e0203 */
[----:B------:R1:W1:Y:S01]  /*15ca0*/  LDS.128 R24, [R215+0x4080] ;  /* 0x00408000d7187984 */ /* 0x0002620000000c00 */
[C---:B------:R-:W-:Y:S01]  /*15cb0*/  IMAD R7, R8.reuse, c[0x0][0x3f4], R5 ;  /* 0x0000fd0008077a24 */ /* 0x040fe200078e0205 */
[----:B------:R-:W-:Y:S01]  /*15cc0*/  SHF.R.S32.HI R6, RZ, 0x1f, R0 ;  /* 0x0000001fff067819 */ /* 0x000fe20000011400 */
[----:B------:R-:W-:Y:S01]  /*15cd0*/  IMAD.WIDE.U32 R2, R8, c[0x0][0x3f0], R2 ;  /* 0x0000fc0008027a25 */ /* 0x000fe200078e0002 */
[----:B------:R1:W1:Y:S01]  /*15ce0*/  LDS.128 R40, [R215+0x5080] ;  /* 0x00508000d7287984 */ /* 0x0002620000000c00 */
[----:B------:R-:W-:-:S02]  /*15cf0*/  IADD3 R5, -R0, RZ, RZ ;  /* 0x000000ff00057210 */ /* 0x000fc40007ffe1ff */
[----:B------:R-:W-:Y:S01]  /*15d00*/  IMAD R6, R6, c[0x0][0x3e0], RZ ;  /* 0x0000f80006067a24 */ /* 0x000fe200078e02ff */
[----:B------:R1:W1:Y:S01]  /*15d10*/  LDS.128 R56, [R215+0x6080] ;  /* 0x00608000d7387984 */ /* 0x0002620000000c00 */
[----:B------:R-:W-:Y:S01]  /*15d20*/  IADD3 R3, R3, R7, RZ ;  /* 0x0000000703037210 */ /* 0x000fe20007ffe0ff */
[----:B------:R-:W-:Y:S02]  /*15d30*/  IMAD R4, R5, c[0x0][0x4e8], R4 ;  /* 0x00013a0005047a24 */ /* 0x000fe400078e0204 */
        /* <DEDUP_REMOVED lines=21> */
.L_x_2239:
[----:B------:R-:W-:Y:S05]  /*15e90*/  BRA.DIV ~URZ, `(.L_x_2146) ;  /* 0x000066727f007947 */ /* 0x000fea000b800000 */
[----:B------:R4:W2:Y:S02]  /*15ea0*/  SHFL.IDX PT, R0, R14, RZ, 0x181f ;  /* 0x00181fff0e007589 */ /* 0x0008a400000e0000 */
.L_x_2240:
[----:B------:R-:W-:Y:S01]  /*15eb0*/  IADD3 R12, R252, R242, RZ ;  /* 0x000000f2fc0c7210 */ /* 0x000fe20007ffe0ff */
        /* <DEDUP_REMOVED lines=23> */
.L_x_2148:
[----:B------:R-:W-:Y:S05]  /*16030*/  BSYNC B0 ;  /* 0x0000000000007941 */ /* 0x000fea0003800000 */
.L_x_2147:
[----:B------:R-:W-:Y:S05]  /*16040*/  BRA.DIV ~URZ, `(.L_x_2149) ;  /* 0x000065327f007947 */ /* 0x000fea000b800000 */
[----:B---3--:R3:W4:Y:S04]  /*16050*/  SHFL.IDX PT, R4, R5, 0x1, 0x181f ;  /* 0x00381f0005047f89 */ /* 0x00872800000e0000 */
[----:B--2---:R3:W2:Y:S02]  /*16060*/  SHFL.IDX PT, R0, R14, 0x1, 0x181f ;  /* 0x00381f000e007f89 */ /* 0x0046a400000e0000 */
.L_x_2241:
        /* <DEDUP_REMOVED lines=24> */
.L_x_2151:
[----:B------:R-:W-:Y:S05]  /*161f0*/  BSYNC B0 ;  /* 0x0000000000007941 */ /* 0x000fea0003800000 */
.L_x_2150:
[----:B------:R-:W-:Y:S05]  /*16200*/  BRA.DIV ~URZ, `(.L_x_2152) ;  /* 0x000064427f007947 */ /* 0x000fea000b800000 */
[----:B----4-:R4:W3:Y:S02]  /*16210*/  SHFL.IDX PT, R4, R5, 0x2, 0x181f ;  /* 0x00581f0005047f89 */ /* 0x0108e400000e0000 */
.L_x_2242:
[----:B------:R-:W-:Y:S05]  /*16220*/  BRA.DIV ~URZ, `(.L_x_2153) ;  /* 0x000064927f007947 */ /* 0x000fea000b800000 */
[----:B--2---:R2:W4:Y:S02]  /*16230*/  SHFL.IDX PT, R0, R14, 0x2, 0x181f ;  /* 0x00581f000e007f89 */ /* 0x00452400000e0000 */
.L_x_2243:
        /* <DEDUP_REMOVED lines=24> */
.L_x_2155:
[----:B------:R-:W-:Y:S05]  /*163c0*/  BSYNC B0 ;  /* 0x0000000000007941 */ /* 0x000fea0003800000 */
.L_x_2154:
[----:B------:R-:W-:Y:S05]  /*163d0*/  BRA.DIV ~URZ, `(.L_x_2156) ;  /* 0x000063527f007947 */ /* 0x000fea000b800000 */
[----:B---3--:R3:W1:Y:S04]  /*163e0*/  SHFL.IDX PT, R4, R5, 0x3, 0x181f ;  /* 0x00781f0005047f89 */ /* 0x00866800000e0000 */
[----:B----4-:R3:W4:Y:S02]  /*163f0*/  SHFL.IDX PT, R0, R14, 0x3, 0x181f ;  /* 0x00781f000e007f89 */ /* 0x01072400000e0000 */
.L_x_2244:
        /* <DEDUP_REMOVED lines=25> */
.L_x_2144:
        /* <DEDUP_REMOVED lines=33> */
.L_x_2245:
[----:B------:R-:W-:Y:S05]  /*167a0*/  BRA.DIV ~URZ, `(.L_x_2159) ;  /* 0x000060c27f007947 */ /* 0x000fea000b800000 */
[----:B------:R3:W4:Y:S02]  /*167b0*/  SHFL.IDX PT, R0, R12, RZ, 0x1c1f ;  /* 0x001c1fff0c007589 */ /* 0x00072400000e0000 */
.L_x_2246:
[----:B------:R-:W-:Y:S01]  /*167c0*/  BSSY B0, `(.L_x_2160) ;  /* 0x00000e0000007945 */ /* 0x000fe20003800000 */
[----:B------:R-:W-:Y:S05]  /*167d0*/  @P0 BRA `(.L_x_2161) ;  /* 0x00000de000000947 */ /* 0x000fea0003800000 */
[C---:B------:R-:W-:Y:S02]  /*167e0*/  ISETP.GE.AND P0, PT, R231.reuse, c[0x0][0x3c8], PT ;  /* 0x0000f200e7007a0c */ /* 0x040fe40003f06270 */
[C---:B------:R-:W-:Y:S02]  /*167f0*/  IADD3 R8, R231.reuse, 0x8, RZ ;  /* 0x00000008e7087810 */ /* 0x040fe40007ffe0ff */
[----:B------:R-:W-:Y:S02]  /*16800*/  SHF.R.S32.HI R6, RZ, 0x1f, R231 ;  /* 0x0000001fff067819 */ /* 0x000fe400000114e7 */
[----:B------:R-:W-:Y:S02]  /*16810*/  ISETP.GE.AND P2, PT, R8, c[0x0][0x3c8], PT ;  /* 0x0000f20008007a0c */ /* 0x000fe40003f46270 */
[----:B------:R-:W-:-:S02]  /*16820*/  IADD3 R7, R231, 0x10, RZ ;  /* 0x00000010e7077810 */ /* 0x000fc40007ffe0ff */
[C---:B------:R-:W-:Y:S02]  /*16830*/  IADD3 R9, R231.reuse, 0x8, RZ ;  /* 0x00000008e7097810 */ /* 0x040fe40007ffe0ff */
[C---:B------:R-:W-:Y:S02]  /*16840*/  IADD3 R13, R231.reuse, 0x20, RZ ;  /* 0x00000020e70d7810 */ /* 0x040fe40007ffe0ff */
[C---:B----4-:R-:W-:Y:S02]  /*16850*/  @!P0 LEA R2, P1, R231.reuse, R0, 0x2 ;  /* 0x00000000e7028211 */ /* 0x050fe400078210ff */
[----:B------:R-:W-:Y:S02]  /*16860*/  SHF.R.S32.HI R9, RZ, 0x1f, R9 ;  /* 0x0000001fff097819 */ /* 0x000fe40000011409 */
[----:B--2---:R-:W-:Y:S02]  /*16870*/  @!P0 LEA.HI.X R3, R231, R4, R6, 0x2, P1 ;  /* 0x00000004e7038211 */ /* 0x004fe400008f1406 */
[----:B------:R-:W-:-:S02]  /*16880*/  ISETP.GE.AND P1, PT, R7, c[0x0][0x3c8], PT ;  /* 0x0000f20007007a0c */ /* 0x000fc40003f26270 */
[----:B------:R-:W-:Y:S01]  /*16890*/  IADD3 R6, R231, 0x18, RZ ;  /* 0x00000018e7067810 */ /* 0x000fe20007ffe0ff */
[----:B------:R2:W-:Y:S01]  /*168a0*/  @!P0 ST.E.64 [R2.64], R22 ;  /* 0x0000001602008985 */ /* 0x0005e2000c101b06 */
[----:B------:R-:W-:Y:S02]  /*168b0*/  ISETP.GE.AND P3, PT, R13, c[0x0][0x3c8], PT ;  /* 0x0000f2000d007a0c */ /* 0x000fe40003f66270 */
[C---:B------:R-:W-:Y:S02]  /*168c0*/  IADD3 R10, R231.reuse, 0x30, RZ ;  /* 0x00000030e70a7810 */ /* 0x040fe40007ffe0ff */
[C---:B------:R-:W-:Y:S02]  /*168d0*/  IADD3 R15, R231.reuse, 0x20, RZ ;  /* 0x00000020e70f7810 */ /* 0x040fe40007ffe0ff */
[----:B------:R-:W-:Y:S02]  /*168e0*/  IADD3 R11, R231, 0x28, RZ ;  /* 0x00000028e70b7810 */ /* 0x000fe40007ffe0ff */
[----:B------:R-:W-:-:S02]  /*168f0*/  ISETP.GE.AND P4, PT, R10, c[0x0][0x3c8], PT ;  /* 0x0000f2000a007a0c */ /* 0x000fc40003f86270 */
[----:B------:R-:W-:Y:S02]  /*16900*/  SHF.R.S32.HI R15, RZ, 0x1f, R15 ;  /* 0x0000001fff0f7819 */ /* 0x000fe4000001140f */
[----:B------:R-:W-:Y:S02]  /*16910*/  SHF.R.S32.HI R11, RZ, 0x1f, R11 ;  /* 0x0000001fff0b7819 */ /* 0x000fe4000001140b */
[C---:B------:R-:W-:Y:S02]  /*16920*/  IADD3 R16, R231.reuse, 0xa0, RZ ;  /* 0x000000a0e7107810 */ /* 0x040fe40007ffe0ff */
[----:B------:R-:W-:Y:S02]  /*16930*/  IADD3 R17, R231, 0xc0, RZ ;  /* 0x000000c0e7117810 */ /* 0x000fe40007ffe0ff */
[----:B------:R-:W-:Y:S02]  /*16940*/  SHF.R.S32.HI R16, RZ, 0x1f, R16 ;  /* 0x0000001fff107819 */ /* 0x000fe40000011410 */
[----:B------:R-:W-:-:S02]  /*16950*/  SHF.R.S32.HI R17, RZ, 0x1f, R17 ;  /* 0x0000001fff117819 */ /* 0x000fc40000011411 */
[C---:B------:R-:W-:Y:S02]  /*16960*/  IADD3 R18, R231.reuse, 0xe8, RZ ;  /* 0x000000e8e7127810 */ /* 0x040fe40007ffe0ff */
[C---:B------:R-:W-:Y:S02]  /*16970*/  IADD3 R19, R231.reuse, 0xe8, RZ ;  /* 0x000000e8e7137810 */ /* 0x040fe40007ffe0ff */
[C---:B--2---:R-:W-:Y:S02]  /*16980*/  @!P2 LEA R2, P0, R8.reuse, R0, 0x2 ;  /* 0x000000000802a211 */ /* 0x044fe400078010ff */
[----:B------:R-:W-:Y:S02]  /*16990*/  SHF.R.S32.HI R19, RZ, 0x1f, R19 ;  /* 0x0000001fff137819 */ /* 0x000fe40000011413 */
[----:B------:R-:W-:Y:S02]  /*169a0*/  @!P2 LEA.HI.X R3, R8, R4, R9, 0x2, P0 ;  /* 0x000000040803a211 */ /* 0x000fe400000f1409 */
[----:B------:R-:W-:-:S02]  /*169b0*/  IADD3 R8, R231, 0x10, RZ ;  /* 0x00000010e7087810 */ /* 0x000fc40007ffe0ff */
        /* <DEDUP_REMOVED lines=142> */
[----:B------:R-:W-:Y:S02]  /*172a0*/  ISETP.GE.AND P6, PT, R11, c[0x0][0x3c8], PT ;  /* 0x0000f2000b007a0c */ /* 0x000fe40003fc6270 */
[C---:B------:R-:W-:Y:S01]  /*172b0*/  IADD3 R16, R231.reuse, 0xc8, RZ ;  /* 0x000000c8e7107810 */ /* 0x040fe20007ffe0ff */
[----:B------:R4:W-:Y:S01]  /*172c0*/  @!P4 ST.E.64 [R6.64], R92 ;  /* 0x0000005c0600c985 */ /* 0x0009e2000c101b06 */
[----:B------:R-:W-:Y:S02]  /*172d0*/  IADD3 R10, R231, 0xd8, RZ ;  /* 0x000000d8e70a7810 */ /* 0x000fe40007ffe0ff */
[----:B------:R-:W-:Y:S02]  /*172e0*/  SHF.R.S32.HI R16, RZ, 0x1f, R16 ;  /* 0x0000001fff107819 */ /* 0x000fe40000011410 */
[----:B------:R-:W-:-:S02]  /*172f0*/  ISETP.GE.AND P5, PT, R10, c[0x0][0x3c8], PT ;  /* 0x0000f2000a007a0c */ /* 0x000fc40003fa6270 */
[----:B--2---:R-:W-:-:S04]  /*17300*/  @!P2 LEA R2, P0, R8, R0, 0x2 ;  /* 0x000000000802a211 */ /* 0x004fc800078010ff */
[----:B------:R-:W-:Y:S02]  /*17310*/  @!P2 LEA.HI.X R3, R8, R4, R9, 0x2, P0 ;  /* 0x000000040803a211 */ /* 0x000fe400000f1409 */
[----:B------:R-:W-:-:S03]  /*17320*/  @!P3 LEA R8, P0, R15, R0, 0x2 ;  /* 0x000000000f08b211 */ /* 0x000fc600078010ff */
[----:B------:R2:W-:Y:S01]  /*17330*/  @!P2 ST.E.64 [R2.64], R96 ;  /* 0x000000600200a985 */ /* 0x0005e2000c101b06 */
[----:B------:R-:W-:Y:S02]  /*17340*/  @!P3 LEA.HI.X R9, R15, R4, R17, 0x2, P0 ;  /* 0x000000040f09b211 */ /* 0x000fe400000f1411 */
[----:B------:R-:W-:Y:S02]  /*17350*/  IADD3 R15, R231, 0xe0, RZ ;  /* 0x000000e0e70f7810 */ /* 0x000fe40007ffe0ff */
[----:B----4-:R-:W-:Y:S01]  /*17360*/  @!P6 LEA R6, P0, R11, R0, 0x2 ;  /* 0x000000000b06e211 */ /* 0x010fe200078010ff */
[----:B------:R-:W-:Y:S01]  /*17370*/  @!P3 ST.E.64 [R8.64], R144 ;  /* 0x000000900800b985 */ /* 0x000fe2000c101b06 */
[----:B------:R-:W-:Y:S02]  /*17380*/  ISETP.GE.AND P4, PT, R15, c[0x0][0x3c8], PT ;  /* 0x0000f2000f007a0c */ /* 0x000fe40003f86270 */
[----:B------:R-:W-:-:S04]  /*17390*/  IADD3 R17, R231, 0xe0, RZ ;  /* 0x000000e0e7117810 */ /* 0x000fc80007ffe0ff */
[----:B------:R-:W-:Y:S02]  /*173a0*/  SHF.R.S32.HI R17, RZ, 0x1f, R17 ;  /* 0x0000001fff117819 */ /* 0x000fe40000011411 */
[----:B--2---:R-:W-:-:S04]  /*173b0*/  @!P1 LEA R2, P2, R13, R0, 0x2 ;  /* 0x000000000d029211 */ /* 0x004fc800078410ff */
[-C--:B------:R-:W-:Y:S02]  /*173c0*/  @!P1 LEA.HI.X R3, R13, R4.reuse, R16, 0x2, P2 ;  /* 0x000000040d039211 */ /* 0x080fe400010f1410 */
[C---:B------:R-:W-:Y:S02]  /*173d0*/  IADD3 R13, R231.reuse, 0xd0, RZ ;  /* 0x000000d0e70d7810 */ /* 0x040fe40007ffe0ff */
[----:B------:R-:W-:Y:S01]  /*173e0*/  IADD3 R16, R231, 0xf0, RZ ;  /* 0x000000f0e7107810 */ /* 0x000fe20007ffe0ff */
[----:B------:R2:W-:Y:S01]  /*173f0*/  @!P1 ST.E.64 [R2.64], R100 ;  /* 0x0000006402009985 */ /* 0x0005e2000c101b06 */
[----:B------:R-:W-:Y:S02]  /*17400*/  SHF.R.S32.HI R13, RZ, 0x1f, R13 ;  /* 0x0000001fff0d7819 */ /* 0x000fe4000001140d */
[----:B------:R-:W-:Y:S02]  /*17410*/  ISETP.GE.AND P2, PT, R18, c[0x0][0x3c8], PT ;  /* 0x0000f20012007a0c */ /* 0x000fe40003f46270 */
[----:B------:R-:W-:-:S02]  /*17420*/  @!P6 LEA.HI.X R7, R11, R4, R13, 0x2, P0 ;  /* 0x000000040b07e211 */ /* 0x000fc400000f140d */
[C---:B------:R-:W-:Y:S02]  /*17430*/  IADD3 R11, R231.reuse, 0xd8, RZ ;  /* 0x000000d8e70b7810 */ /* 0x040fe40007ffe0ff */
[----:B------:R-:W-:Y:S01]  /*17440*/  IADD3 R13, R231, 0xf8, RZ ;  /* 0x000000f8e70d7810 */ /* 0x000fe20007ffe0ff */
[----:B------:R4:W-:Y:S01]  /*17450*/  @!P6 ST.E.64 [R6.64], R104 ;  /* 0x000000680600e985 */ /* 0x0009e2000c101b06 */
[----:B------:R-:W-:Y:S02]  /*17460*/  SHF.R.S32.HI R11, RZ, 0x1f, R11 ;  /* 0x0000001fff0b7819 */ /* 0x000fe4000001140b */
[----:B------:R-:W-:Y:S02]  /*17470*/  ISETP.GE.AND P1, PT, R16, c[0x0][0x3c8], PT ;  /* 0x0000f20010007a0c */ /* 0x000fe40003f26270 */
[----:B------:R-:W-:Y:S02]  /*17480*/  ISETP.GE.AND P0, PT, R13, c[0x0][0x3c8], PT ;  /* 0x0000f2000d007a0c */ /* 0x000fe40003f06270 */
[----:B--2---:R-:W-:-:S04]  /*17490*/  @!P5 LEA R2, P3, R10, R0, 0x2 ;  /* 0x000000000a02d211 */ /* 0x004fc800078610ff */
[----:B------:R-:W-:Y:S02]  /*174a0*/  @!P5 LEA.HI.X R3, R10, R4, R11, 0x2, P3 ;  /* 0x000000040a03d211 */ /* 0x000fe400018f140b */
[CC--:B------:R-:W-:Y:S02]  /*174b0*/  @!P4 LEA R10, P6, R15.reuse, R0.reuse, 0x2 ;  /* 0x000000000f0ac211 */ /* 0x0c0fe400078c10ff */
[----:B------:R-:W-:Y:S01]  /*174c0*/  @!P2 LEA R8, P3, R18, R0, 0x2 ;  /* 0x000000001208a211 */ /* 0x000fe200078610ff */
[----:B------:R2:W-:Y:S01]  /*174d0*/  @!P5 ST.E.64 [R2.64], R108 ;  /* 0x0000006c0200d985 */ /* 0x0005e2000c101b06 */
[----:B------:R-:W-:Y:S02]  /*174e0*/  @!P4 LEA.HI.X R11, R15, R4, R17, 0x2, P6 ;  /* 0x000000040f0bc211 */ /* 0x000fe400030f1411 */
[C---:B------:R-:W-:Y:S02]  /*174f0*/  IADD3 R17, R231.reuse, 0xf0, RZ ;  /* 0x000000f0e7117810 */ /* 0x040fe40007ffe0ff */
[----:B------:R-:W-:Y:S01]  /*17500*/  IADD3 R15, R231, 0xf8, RZ ;  /* 0x000000f8e70f7810 */ /* 0x000fe20007ffe0ff */
[----:B------:R1:W-:Y:S01]  /*17510*/  @!P4 ST.E.64 [R10.64], R152 ;  /* 0x000000980a00c985 */ /* 0x0003e2000c101b06 */
[----:B----4-:R-:W-:-:S02]  /*17520*/  @!P1 LEA R6, P5, R16, R0, 0x2 ;  /* 0x0000000010069211 */ /* 0x010fc400078a10ff */
[----:B------:R-:W-:Y:S02]  /*17530*/  SHF.R.S32.HI R17, RZ, 0x1f, R17 ;  /* 0x0000001fff117819 */ /* 0x000fe40000011411 */
[-C--:B------:R-:W-:Y:S02]  /*17540*/  @!P2 LEA.HI.X R9, R18, R4.reuse, R19, 0x2, P3 ;  /* 0x000000041209a211 */ /* 0x080fe400018f1413 */
[----:B------:R-:W-:Y:S02]  /*17550*/  SHF.R.S32.HI R15, RZ, 0x1f, R15 ;  /* 0x0000001fff0f7819 */ /* 0x000fe4000001140f */
[----:B------:R-:W-:Y:S01]  /*17560*/  @!P1 LEA.HI.X R7, R16, R4, R17, 0x2, P5 ;  /* 0x0000000410079211 */ /* 0x000fe200028f1411 */
[----:B------:R1:W-:Y:S04]  /*17570*/  @!P2 ST.E.64 [R8.64], R148 ;  /* 0x000000940800a985 */ /* 0x0003e8000c101b06 */
[----:B------:R1:W-:Y:S01]  /*17580*/  @!P1 ST.E.64 [R6.64], R112 ;  /* 0x0000007006009985 */ /* 0x0003e2000c101b06 */
[----:B--2---:R-:W-:-:S04]  /*17590*/  @!P0 LEA R2, P3, R13, R0, 0x2 ;  /* 0x000000000d028211 */ /* 0x004fc800078610ff */
[----:B------:R-:W-:-:S05]  /*175a0*/  @!P0 LEA.HI.X R3, R13, R4, R15, 0x2, P3 ;  /* 0x000000040d038211 */ /* 0x000fca00018f140f */
[----:B------:R1:W-:Y:S04]  /*175b0*/  @!P0 ST.E.64 [R2.64], R20 ;  /* 0x0000001402008985 */ /* 0x0003e8000c101b06 */
.L_x_2161:
[----:B------:R-:W-:Y:S05]  /*175c0*/  BSYNC B0 ;  /* 0x0000000000007941 */ /* 0x000fea0003800000 */
.L_x_2160:
[----:B------:R-:W-:Y:S05]  /*175d0*/  BRA.DIV ~URZ, `(.L_x_2162) ;  /* 0x000053027f007947 */ /* 0x000fea000b800000 */
[----:B--2---:R2:W1:Y:S04]  /*175e0*/  SHFL.IDX PT, R4, R5, 0x1, 0x1c1f ;  /* 0x003c1f0005047f89 */ /* 0x00446800000e0000 */
[----:B----4-:R2:W4:Y:S02]  /*175f0*/  SHFL.IDX PT, R0, R12, 0x1, 0x1c1f ;  /* 0x003c1f000c007f89 */ /* 0x01052400000e0000 */
.L_x_2247:
[----:B------:R-:W-:-:S13]  /*17600*/  ISETP.NE.AND P0, PT, R14, RZ, PT ;  /* 0x000000ff0e00720c */ /* 0x000fda0003f05270 */
[----:B------:R-:W-:Y:S05]  /*17610*/  @P0 BRA `(.L_x_2157) ;  /* 0x00001cd000000947 */ /* 0x000fea0003800000 */
[C---:B------:R-:W-:Y:S02]  /*17620*/  ISETP.GE.AND P3, PT, R231.reuse, c[0x0][0x3c8], PT ;  /* 0x0000f200e7007a0c */ /* 0x040fe40003f66270 */
[C---:B-1----:R-:W-:Y:S02]  /*17630*/  IADD3 R11, R231.reuse, 0x8, RZ ;  /* 0x00000008e70b7810 */ /* 0x042fe40007ffe0ff */
[----:B--23--:R-:W-:Y:S02]  /*17640*/  IADD3 R12, R231, 0x10, RZ ;  /* 0x00000010e70c7810 */ /* 0x00cfe40007ffe0ff */
[----:B------:R-:W-:Y:S02]  /*17650*/  ISETP.GE.AND P2, PT, R11, c[0x0][0x3c8], PT ;  /* 0x0000f2000b007a0c */ /* 0x000fe40003f46270 */
[----:B------:R-:W-:Y:S02]  /*17660*/  SHF.R.S32.HI R5, RZ, 0x1f, R231 ;  /* 0x0000001fff057819 */ /* 0x000fe400000114e7 */
[----:B------:R-:W-:-:S02]  /*17670*/  ISETP.GE.AND P1, PT, R12, c[0x0][0x3c8], PT ;  /* 0x0000f2000c007a0c */ /* 0x000fc40003f26270 */
[C---:B------:R-:W-:Y:S02]  /*17680*/  IADD3 R10, R231.reuse, 0x18, RZ ;  /* 0x00000018e70a7810 */ /* 0x040fe40007ffe0ff */
[C---:B----4-:R-:W-:Y:S02]  /*17690*/  @!P3 LEA R2, P4, R231.reuse, R0, 0x2 ;  /* 0x00000000e702b211 */ /* 0x050fe400078810ff */
[----:B------:R-:W-:Y:S02]  /*176a0*/  ISETP.GE.AND P0, PT, R10, c[0x0][0x3c8], PT ;  /* 0x0000f2000a007a0c */ /* 0x000fe40003f06270 */
[C---:B------:R-:W-:Y:S02]  /*176b0*/  @!P3 LEA.HI.X R3, R231.reuse, R4, R5, 0x2, P4 ;  /* 0x00000004e703b211 */ /* 0x040fe400020f1405 */
[C---:B------:R-:W-:Y:S02]  /*176c0*/  IADD3 R13, R231.reuse, 0x8, RZ ;  /* 0x00000008e70d7810 */ /* 0x040fe40007ffe0ff */
[----:B------:R-:W-:Y:S01]  /*176d0*/  IADD3 R15, R231, 0x10, RZ ;  /* 0x00000010e70f7810 */ /* 0x000fe20007ffe0ff */
[----:B------:R1:W-:Y:S01]  /*176e0*/  @!P3 ST.E.64 [R2.64], R28 ;  /* 0x0000001c0200b985 */ /* 0x0003e2000c101b06 */
[----:B------:R-:W-:-:S02]  /*176f0*/  SHF.R.S32.HI R13, RZ, 0x1f, R13 ;  /* 0x0000001fff0d7819 */ /* 0x000fc4000001140d */
[CC--:B------:R-:W-:Y:S02]  /*17700*/  @!P2 LEA R8, P3, R11.reuse, R0.reuse, 0x2 ;  /* 0x000000000b08a211 */ /* 0x0c0fe400078610ff */
[----:B------:R-:W-:Y:S02]  /*17710*/  @!P1 LEA R6, P4, R12, R0, 0x2 ;  /* 0x000000000c069211 */ /* 0x000fe400078810ff */
[----:B------:R-:W-:Y:S02]  /*17720*/  @!P2 LEA.HI.X R9, R11, R4, R13, 0x2, P3 ;  /* 0x000000040b09a211 */ /* 0x000fe400018f140d */
[----:B------:R-:W-:Y:S02]  /*17730*/  SHF.R.S32.HI R15, RZ, 0x1f, R15 ;  /* 0x0000001fff0f7819 */ /* 0x000fe4000001140f */
[C---:B------:R-:W-:Y:S01]  /*17740*/  IADD3 R11, R231.reuse, 0x18, RZ ;  /* 0x00000018e70b7810 */ /* 0x040fe20007ffe0ff */
[----:B------:R2:W-:Y:S01]  /*17750*/  @!P2 ST.E.64 [R8.64], R128 ;  /* 0x000000800800a985 */ /* 0x0005e2000c101b06 */
[----:B------:R-:W-:-:S02]  /*17760*/  IADD3 R13, R231, 0x20, RZ ;  /* 0x00000020e70d7810 */ /* 0x000fc40007ffe0ff */
[----:B------:R-:W-:Y:S02]  /*17770*/  @!P1 LEA.HI.X R7, R12, R4, R15, 0x2, P4 ;  /* 0x000000040c079211 */ /* 0x000fe400020f140f */
[----:B------:R-:W-:Y:S02]  /*17780*/  SHF.R.S32.HI R11, RZ, 0x1f, R11 ;  /* 0x0000001fff0b7819 */ /* 0x000fe4000001140b */
[----:B------:R-:W-:Y:S01]  /*17790*/  ISETP.GE.AND P4, PT, R13, c[0x0][0x3c8], PT ;  /* 0x0000f2000d007a0c */ /* 0x000fe20003f86270 */
[----:B------:R3:W-:Y:S01]  /*177a0*/  @!P1 ST.E.64 [R6.64], R116 ;  /* 0x0000007406009985 */ /* 0x0007e2000c101b06 */
[C---:B------:R-:W-:Y:S02]  /*177b0*/  IADD3 R16, R231.reuse, 0x28, RZ ;  /* 0x00000028e7107810 */ /* 0x040fe40007ffe0ff */
[C---:B------:R-:W-:Y:S02]  /*177c0*/  IADD3 R5, R231.reuse, 0x30, RZ ;  /* 0x00000030e7057810 */ /* 0x040fe40007ffe0ff */
[----:B------:R-:W-:-:S02]  /*177d0*/  IADD3 R17, R231, 0x28, RZ ;  /* 0x00000028e7117810 */ /* 0x000fc40007ffe0ff */
[----:B------:R-:W-:Y:S02]  /*177e0*/  ISETP.GE.AND P6, PT, R5, c[0x0][0x3c8], PT ;  /* 0x0000f20005007a0c */ /* 0x000fe40003fc6270 */
[C---:B-1----:R-:W-:Y:S02]  /*177f0*/  @!P0 LEA R2, P3, R10.reuse, R0, 0x2 ;  /* 0x000000000a028211 */ /* 0x042fe400078610ff */
[----:B------:R-:W-:Y:S02]  /*17800*/  SHF.R.S32.HI R17, RZ, 0x1f, R17 ;  /* 0x0000001fff117819 */ /* 0x000fe40000011411 */
[----:B------:R-:W-:Y:S02]  /*17810*/  @!P0 LEA.HI.X R3, R10, R4, R11, 0x2, P3 ;  /* 0x000000040a038211 */ /* 0x000fe400018f140b */
[----:B------:R-:W-:Y:S02]  /*17820*/  ISETP.GE.AND P3, PT, R16, c[0x0][0x3c8], PT ;  /* 0x0000f20010007a0c */ /* 0x000fe40003f66270 */
[C---:B------:R-:W-:Y:S01]  /*17830*/  IADD3 R11, R231.reuse, 0x20, RZ ;  /* 0x00000020e70b7810 */ /* 0x040fe20007ffe0ff */
[----:B------:R1:W-:Y:S01]  /*17840*/  @!P0 ST.E.64 [R2.64], R30 ;  /* 0x0000001e02008985 */ /* 0x0003e2000c101b06 */
[----:B------:R-:W-:-:S02]  /*17850*/  IADD3 R15, R231, 0x40, RZ ;  /* 0x00000040e70f7810 */ /* 0x000fc40007ffe0ff */
[----:B--2---:R-:W-:Y:S02]  /*17860*/  @!P4 LEA R8, P0, R13, R0, 0x2 ;  /* 0x000000000d08c211 */ /* 0x004fe400078010ff */
[----:B------:R-:W-:Y:S02]  /*17870*/  SHF.R.S32.HI R11, RZ, 0x1f, R11 ;  /* 0x0000001fff0b7819 */ /* 0x000fe4000001140b */
[----:B------:R-:W-:Y:S02]  /*17880*/  IADD3 R12, R231, 0x30, RZ ;  /* 0x00000030e70c7810 */ /* 0x000fe40007ffe0ff */
[----:B------:R-:W-:Y:S02]  /*17890*/  @!P4 LEA.HI.X R9, R13, R4, R11, 0x2, P0 ;  /* 0x000000040d09c211 */ /* 0x000fe400000f140b */
[C---:B---3--:R-:W-:Y:S02]  /*178a0*/  @!P3 LEA R6, P1, R16.reuse, R0, 0x2 ;  /* 0x000000001006b211 */ /* 0x048fe400078210ff */
[----:B------:R-:W-:-:S02]  /*178b0*/  ISETP.GE.AND P0, PT, R16, c[0x0][0x3c8], PT ;  /* 0x0000f20010007a0c */ /* 0x000fc40003f06270 */
[----:B------:R-:W-:Y:S02]  /*178c0*/  ISETP.GE.AND P4, PT, R15, c[0x0][0x3c8], PT ;  /* 0x0000f2000f007a0c */ /* 0x000fe40003f86270 */
[----:B------:R-:W-:Y:S02]  /*178d0*/  SHF.R.S32.HI R12, RZ, 0x1f, R12 ;  /* 0x0000001fff0c7819 */ /* 0x000fe4000001140c */
[C---:B------:R-:W-:Y:S02]  /*178e0*/  IADD3 R10, R231.reuse, 0x38, RZ ;  /* 0x00000038e70a7810 */ /* 0x040fe40007ffe0ff */
[----:B------:R-:W-:Y:S02]  /*178f0*/  IADD3 R11, R231, 0x48, RZ ;  /* 0x00000048e70b7810 */ /* 0x000fe40007ffe0ff */
[----:B------:R-:W-:Y:S02]  /*17900*/  ISETP.GE.AND P5, PT, R10, c[0x0][0x3c8], PT ;  /* 0x0000f2000a007a0c */ /* 0x000fe40003fa6270 */
[----:B------:R-:W-:-:S02]  /*17910*/  ISETP.GE.AND P3, PT, R11, c[0x0][0x3c8], PT ;  /* 0x0000f2000b007a0c */ /* 0x000fc40003f66270 */
[----:B------:R-:W-:Y:S02]  /*17920*/  @!P0 LEA.HI.X R7, R16, R4, R17, 0x2, P1 ;  /* 0x0000000410078211 */ /* 0x000fe400008f1411 */
[----:B------:R-:W-:Y:S02]  /*17930*/  ISETP.GE.AND P1, PT, R13, c[0x0][0x3c8], PT ;  /* 0x0000f2000d007a0c */ /* 0x000fe40003f26270 */
[----:B-1----:R-:W-:Y:S02]  /*17940*/  @!P6 LEA R2, P2, R5, R0, 0x2 ;  /* 0x000000000502e211 */ /* 0x002fe400078410ff */
[----:B------:R-:W-:Y:S02]  /*17950*/  IADD3 R13, R231, 0x58, RZ ;  /* 0x00000058e70d7810 */ /* 0x000fe40007ffe0ff */
[----:B------:R-:W-:Y:S02]  /*17960*/  @!P6 LEA.HI.X R3, R5, R4, R12, 0x2, P2 ;  /* 0x000000040503e211 */ /* 0x000fe400010f140c */
[----:B------:R-:W-:-:S02]  /*17970*/  IADD3 R12, R231, 0x38, RZ ;  /* 0x00000038e70c7810 */ /* 0x000fc40007ffe0ff */
[----:B------:R-:W-:Y:S02]  /*17980*/  IADD3 R14, R231, 0x40, RZ ;  /* 0x00000040e70e7810 */ /* 0x000fe40007ffe0ff */
[----:B------:R-:W-:Y:S01]  /*17990*/  SHF.R.S32.HI R12, RZ, 0x1f, R12 ;  /* 0x0000001fff0c7819 */ /* 0x000fe2000001140c */
[----:B------:R1:W-:Y:S01]  /*179a0*/  @!P1 ST.E.64 [R8.64], R150 ;  /* 0x0000009608009985 */ /* 0x0003e2000c101b06 */
[----:B------:R-:W-:Y:S02]  /*179b0*/  ISETP.GE.AND P1, PT, R13, c[0x0][0x3c8], PT ;  /* 0x0000f2000d007a0c */ /* 0x000fe40003f26270 */
[----:B------:R-:W-:Y:S01]  /*179c0*/  SHF.R.S32.HI R14, RZ, 0x1f, R14 ;  /* 0x0000001fff0e7819 */ /* 0x000fe2000001140e */
[----:B------:R2:W-:Y:S01]  /*179d0*/  @!P0 ST.E.64 [R6.64], R120 ;  /* 0x0000007806008985 */ /* 0x0005e2000c101b06 */
[C---:B------:R-:W-:Y:S02]  /*179e0*/  IADD3 R5, R231.reuse, 0x50, RZ ;  /* 0x00000050e7057810 */ /* 0x040fe40007ffe0ff */
[----:B------:R-:W-:Y:S01]  /*179f0*/  IADD3 R16, R231, 0xc8, RZ ;  /* 0x000000c8e7107810 */ /* 0x000fe20007ffe0ff */
[----:B------:R3:W-:Y:S01]  /*17a00*/  @!P6 ST.E.64 [R2.64], R32 ;  /* 0x000000200200e985 */ /* 0x0007e2000c101b06 */
[----:B------:R-:W-:-:S02]  /*17a10*/  ISETP.GE.AND P2, PT, R5, c[0x0][0x3c8], PT ;  /* 0x0000f20005007a0c */ /* 0x000fc40003f46270 */
[----:B------:R-:W-:Y:S02]  /*17a20*/  SHF.R.S32.HI R16, RZ, 0x1f, R16 ;  /* 0x0000001fff107819 */ /* 0x000fe40000011410 */
[CC--:B-1----:R-:W-:Y:S02]  /*17a30*/  @!P5 LEA R8, P0, R10.reuse, R0.reuse, 0x2 ;  /* 0x000000000a08d211 */ /* 0x0c2fe400078010ff */
        /* <DEDUP_REMOVED lines=115> */
[C---:B------:R-:W-:Y:S02]  /*18170*/  IADD3 R10, R231.reuse, 0xd0, RZ ;  /* 0x000000d0e70a7810 */ /* 0x040fe40007ffe0ff */
[----:B------:R-:W-:Y:S02]  /*18180*/  SHF.R.S32.HI R13, RZ, 0x1f, R13 ;  /* 0x0000001fff0d7819 */ /* 0x000fe4000001140d */
[----:B------:R-:W-:Y:S02]  /*18190*/  SHF.R.S32.HI R11, RZ, 0x1f, R11 ;  /* 0x0000001fff0b7819 */ /* 0x000fe4000001140b */
[----:B------:R-:W-:-:S04]  /*181a0*/  IADD3 R15, R231, 0xe0, RZ ;  /* 0x000000e0e70f7810 */ /* 0x000fc80007ffe0ff */
        /* <DEDUP_REMOVED lines=14> */
[C---:B------:R-:W-:Y:S02]  /*18290*/  IADD3 R13, R231.reuse, 0xe8, RZ ;  /* 0x000000e8e70d7810 */ /* 0x040fe40007ffe0ff */
[----:B------:R-:W-:Y:S02]  /*182a0*/  IADD3 R5, R231, 0xf0, RZ ;  /* 0x000000f0e7057810 */ /* 0x000fe40007ffe0ff */
[----:B------:R-:W-:-:S02]  /*182b0*/  ISETP.GE.AND P1, PT, R13, c[0x0][0x3c8], PT ;  /* 0x0000f2000d007a0c */ /* 0x000fc40003f26270 */
[----:B-1----:R-:W-:-:S04]  /*182c0*/  @!P5 LEA R6, P0, R14, R0, 0x2 ;  /* 0x000000000e06d211 */ /* 0x002fc800078010ff */
[----:B------:R-:W-:Y:S02]  /*182d0*/  @!P5 LEA.HI.X R7, R14, R4, R16, 0x2, P0 ;  /* 0x000000040e07d211 */ /* 0x000fe400000f1410 */
[C---:B--2---:R-:W-:Y:S02]  /*182e0*/  @!P4 LEA R2, P6, R10.reuse, R0, 0x2 ;  /* 0x000000000a02c211 */ /* 0x044fe400078c10ff */
[----:B------:R-:W-:Y:S01]  /*182f0*/  IADD3 R14, R231, 0xd8, RZ ;  /* 0x000000d8e70e7810 */ /* 0x000fe20007ffe0ff */
[----:B------:R-:W-:Y:S01]  /*18300*/  @!P5 ST.E.64 [R6.64], R90 ;  /* 0x0000005a0600d985 */ /* 0x000fe2000c101b06 */
[----:B------:R-:W-:Y:S02]  /*18310*/  @!P4 LEA.HI.X R3, R10, R4, R11, 0x2, P6 ;  /* 0x000000040a03c211 */ /* 0x000fe400030f140b */
[----:B------:R-:W-:Y:S02]  /*18320*/  @!P3 LEA R10, P5, R12, R0, 0x2 ;  /* 0x000000000c0ab211 */ /* 0x000fe400078a10ff */
[----:B------:R-:W-:Y:S01]  /*18330*/  ISETP.GE.AND P0, PT, R5, c[0x0][0x3c8], PT ;  /* 0x0000f20005007a0c */ /* 0x000fe20003f06270 */
[----:B------:R1:W-:Y:S01]  /*18340*/  @!P4 ST.E.64 [R2.64], R94 ;  /* 0x0000005e0200c985 */ /* 0x0003e2000c101b06 */
[----:B------:R-:W-:-:S02]  /*18350*/  SHF.R.S32.HI R14, RZ, 0x1f, R14 ;  /* 0x0000001fff0e7819 */ /* 0x000fc4000001140e */
[----:B------:R-:W-:Y:S02]  /*18360*/  IADD3 R16, R231, 0xe0, RZ ;  /* 0x000000e0e7107810 */ /* 0x000fe40007ffe0ff */
[----:B------:R-:W-:Y:S02]  /*18370*/  @!P2 LEA R8, P6, R15, R0, 0x2 ;  /* 0x000000000f08a211 */ /* 0x000fe400078c10ff */
[----:B------:R-:W-:-:S04]  /*18380*/  SHF.R.S32.HI R16, RZ, 0x1f, R16 ;  /* 0x0000001fff107819 */ /* 0x000fc80000011410 */
[----:B------:R-:W-:Y:S02]  /*18390*/  @!P2 LEA.HI.X R9, R15, R4, R16, 0x2, P6 ;  /* 0x000000040f09a211 */ /* 0x000fe400030f1410 */
[----:B-1----:R-:W-:Y:S02]  /*183a0*/  P2R R2, PR, RZ, 0x20 ;  /* 0x00000020ff027803 */ /* 0x002fe40000000000 */
[----:B------:R-:W-:Y:S02]  /*183b0*/  @!P1 LEA R6, P5, R13, R0, 0x2 ;  /* 0x000000000d069211 */ /* 0x000fe400078a10ff */
[----:B------:R-:W-:-:S04]  /*183c0*/  ISETP.NE.AND P4, PT, R2, RZ, PT ;  /* 0x000000ff0200720c */ /* 0x000fc80003f85270 */
[----:B------:R-:W-:Y:S02]  /*183d0*/  @!P3 LEA.HI.X R11, R12, R4, R14, 0x2, P4 ;  /* 0x000000040c0bb211 */ /* 0x000fe400020f140e */
[C---:B------:R-:W-:Y:S02]  /*183e0*/  IADD3 R14, R231.reuse, 0xe8, RZ ;  /* 0x000000e8e70e7810 */ /* 0x040fe40007ffe0ff */
[----:B------:R-:W-:Y:S01]  /*183f0*/  IADD3 R12, R231, 0xf0, RZ ;  /* 0x000000f0e70c7810 */ /* 0x000fe20007ffe0ff */
[----:B------:R1:W-:Y:S01]  /*18400*/  @!P3 ST.E.64 [R10.64], R106 ;  /* 0x0000006a0a00b985 */ /* 0x0003e2000c101b06 */
[----:B------:R-:W-:Y:S02]  /*18410*/  SHF.R.S32.HI R14, RZ, 0x1f, R14 ;  /* 0x0000001fff0e7819 */ /* 0x000fe4000001140e */
[----:B------:R-:W-:Y:S01]  /*18420*/  SHF.R.S32.HI R12, RZ, 0x1f, R12 ;  /* 0x0000001fff0c7819 */ /* 0x000fe2000001140c */
[----:B------:R1:W-:Y:S01]  /*18430*/  @!P2 ST.E.64 [R8.64], R102 ;  /* 0x000000660800a985 */ /* 0x0003e2000c101b06 */
[----:B------:R-:W-:-:S02]  /*18440*/  @!P0 LEA R2, P4, R5, R0, 0x2 ;  /* 0x0000000005028211 */ /* 0x000fc400078810ff */
[-C--:B------:R-:W-:Y:S02]  /*18450*/  @!P1 LEA.HI.X R7, R13, R4.reuse, R14, 0x2, P5 ;  /* 0x000000040d079211 */ /* 0x080fe400028f140e */
[----:B------:R-:W-:Y:S02]  /*18460*/  @!P0 LEA.HI.X R3, R5, R4, R12, 0x2, P4 ;  /* 0x0000000405038211 */ /* 0x000fe400020f140c */
[----:B------:R-:W-:Y:S01]  /*18470*/  IADD3 R5, R231, 0xf8, RZ ;  /* 0x000000f8e7057810 */ /* 0x000fe20007ffe0ff */
[----:B------:R1:W-:Y:S04]  /*18480*/  @!P1 ST.E.64 [R6.64], R98 ;  /* 0x0000006206009985 */ /* 0x0003e8000c101b06 */
[----:B------:R1:W-:Y:S01]  /*18490*/  @!P0 ST.E.64 [R2.64], R82 ;  /* 0x0000005202008985 */ /* 0x0003e2000c101b06 */
[----:B------:R-:W-:-:S13]  /*184a0*/  ISETP.GE.AND P0, PT, R5, c[0x0][0x3c8], PT ;  /* 0x0000f20005007a0c */ /* 0x000fda0003f06270 */
[----:B------:R-:W-:Y:S05]  /*184b0*/  @P0 BRA `(.L_x_2157) ;  /* 0x00000e3000000947 */ /* 0x000fea0003800000 */
[----:B------:R-:W-:Y:S02]  /*184c0*/  IADD3 R12, R231, 0xf8, RZ ;  /* 0x000000f8e70c7810 */ /* 0x000fe40007ffe0ff */
[----:B-1----:R-:W-:Y:S02]  /*184d0*/  LEA R2, P0, R5, R0, 0x2 ;  /* 0x0000000005027211 */ /* 0x002fe400078010ff */
[----:B------:R-:W-:-:S04]  /*184e0*/  SHF.R.S32.HI R12, RZ, 0x1f, R12 ;  /* 0x0000001fff0c7819 */ /* 0x000fc8000001140c */
[----:B------:R-:W-:-:S05]  /*184f0*/  LEA.HI.X R3, R5, R4, R12, 0x2, P0 ;  /* 0x0000000405037211 */ /* 0x000fca00000f140c */
[----:B------:R1:W-:Y:S01]  /*18500*/  ST.E.64 [R2.64], R74 ;  /* 0x0000004a02007985 */ /* 0x0003e2000c101b06 */
[----:B------:R-:W-:Y:S05]  /*18510*/  BRA `(.L_x_2157) ;  /* 0x00000dd000007947 */ /* 0x000fea0003800000 */
.L_x_2142:
        /* <DEDUP_REMOVED lines=18> */
.L_x_2163:
[----:B--2---:R-:W2:Y:S01]  /*18640*/  S2R R2, SR_TID.X ;  /* 0x0000000000027919 */ /* 0x004ea20000002100 */
[----:B------:R-:W-:Y:S01]  /*18650*/  SHF.R.S32.HI R0, RZ, 0x1f, R251 ;  /* 0x0000001fff007819 */ /* 0x000fe200000114fb */
[----:B------:R-:W-:Y:S01]  /*18660*/  BSSY B0, `(.L_x_2164) ;  /* 0x0000037000007945 */ /* 0x000fe20003800000 */
[----:B-1----:R-:W-:-:S02]  /*18670*/  LOP3.LUT R14, R250, 0xffff, RZ, 0xc0, !PT ;  /* 0x0000fffffa0e7812 */ /* 0x002fc400078ec0ff */
        /* <DEDUP_REMOVED lines=53> */
.L_x_2165:
[----:B------:R-:W-:Y:S05]  /*189d0*/  BSYNC B0 ;  /* 0x0000000000007941 */ /* 0x000fea0003800000 */
.L_x_2164:
        /* <DEDUP_REMOVED lines=8> */
[----:B------:R-:W-:Y:S02]  /*18a60*/  IMAD R0, R10, c[0x0][0x3a4], R0 ;  /* 0x0000e9000a007a24 */ /* 0x000fe400078e0200 */
        /* <DEDUP_REMOVED lines=9> */
[----:B------:R-:W-:-:S04]  /*18b00*/  IMAD.WIDE.U32 R2, R15, c[0x0][0x3f0], R2 ;  /* 0x0000fc000f027a25 */ /* 0x000fc800078e0002 */
        /* <DEDUP_REMOVED lines=15> */
.L_x_2248:
[----:B------:R-:W-:Y:S05]  /*18c00*/  BRA.DIV ~URZ, `(.L_x_2167) ;  /* 0x00003e127f007947 */ /* 0x000fea000b800000 */
[----:B------:R3:W4:Y:S02]  /*18c10*/  SHFL.IDX PT, R0, R14, RZ, 0x181f ;  /* 0x00181fff0e007589 */ /* 0x00072400000e0000 */
.L_x_2249:
[----:B------:R-:W-:Y:S01]  /*18c20*/  IMAD R13, R20, c[0x0][0x4e8], RZ ;  /* 0x00013a00140d7a24 */ /* 0x000fe200078e02ff */
        /* <DEDUP_REMOVED lines=24> */
.L_x_2169:
[----:B------:R-:W-:Y:S05]  /*18db0*/  BSYNC B0 ;  /* 0x0000000000007941 */ /* 0x000fea0003800000 */
.L_x_2168:
[----:B------:R-:W-:Y:S05]  /*18dc0*/  BRA.DIV ~URZ, `(.L_x_2170) ;  /* 0x00003cc27f007947 */ /* 0x000fea000b800000 */
[----:B--2---:R2:W1:Y:S04]  /*18dd0*/  SHFL.IDX PT, R4, R5, 0x1, 0x181f ;  /* 0x00381f0005047f89 */ /* 0x00446800000e0000 */
[----:B----4-:R2:W4:Y:S02]  /*18de0*/  SHFL.IDX PT, R0, R14, 0x1, 0x181f ;  /* 0x00381f000e007f89 */ /* 0x01052400000e0000 */
.L_x_2250:
        /* <DEDUP_REMOVED lines=24> */
.L_x_2172:
[----:B------:R-:W-:Y:S05]  /*18f70*/  BSYNC B0 ;  /* 0x0000000000007941 */ /* 0x000fea0003800000 */
.L_x_2171:
[----:B------:R-:W-:Y:S05]  /*18f80*/  BRA.DIV ~URZ, `(.L_x_2173) ;  /* 0x00003bd27f007947 */ /* 0x000fea000b800000 */
[----:B-1----:R1:W2:Y:S02]  /*18f90*/  SHFL.IDX PT, R4, R5, 0x2, 0x181f ;  /* 0x00581f0005047f89 */ /* 0x0022a400000e0000 */
.L_x_2251:
[----:B------:R-:W-:Y:S05]  /*18fa0*/  BRA.DIV ~URZ, `(.L_x_2174) ;  /* 0x00003c227f007947 */ /* 0x000fea000b800000 */
[----:B----4-:R4:W1:Y:S02]  /*18fb0*/  SHFL.IDX PT, R0, R14, 0x2, 0x181f ;  /* 0x00581f000e007f89 */ /* 0x01086400000e0000 */
.L_x_2252:
        /* <DEDUP_REMOVED lines=24> */
.L_x_2176:
[----:B------:R-:W-:Y:S05]  /*19140*/  BSYNC B0 ;  /* 0x0000000000007941 */ /* 0x000fea0003800000 */
.L_x_2175:
[----:B------:R-:W-:Y:S05]  /*19150*/  BRA.DIV ~URZ, `(.L_x_2177) ;  /* 0x00003ae27f007947 */ /* 0x000fea000b800000 */
[----:B--2---:R2:W3:Y:S04]  /*19160*/  SHFL.IDX PT, R4, R5, 0x3, 0x181f ;  /* 0x00781f0005047f89 */ /* 0x0044e800000e0000 */
[----:B-1----:R2:W1:Y:S02]  /*19170*/  SHFL.IDX PT, R0, R14, 0x3, 0x181f ;  /* 0x00781f000e007f89 */ /* 0x00246400000e0000 */
.L_x_2253:
        /* <DEDUP_REMOVED lines=23> */
.L_x_2157:
[----:B------:R-:W-:Y:S05]  /*192f0*/  BSYNC B1 ;  /* 0x0000000000017941 */ /* 0x000fea0003800000 */
.L_x_2141:
        /* <DEDUP_REMOVED lines=9> */
[----:B--234-:R-:W-:-:S04]  /*19390*/  LOP3.LUT R12, R0, 0x1f, RZ, 0xc0, !PT ;  /* 0x0000001f000c7812 */ /* 0x01cfc800078ec0ff */
[----:B------:R-:W-:Y:S01]  /*193a0*/  ISETP.NE.AND P6, PT, R12, 0x1f, PT ;  /* 0x0000001f0c00780c */ /* 0x000fe20003fc5270 */
[----:B------:R-:W-:Y:S10]  /*193b0*/  BRA.DIV ~URZ, `(.L_x_2179) ;  /* 0x000039527f007947 */ /* 0x000ff4000b800000 */
[----:B------:R2:W3:Y:S02]  /*193c0*/  SHFL.IDX PT, R9, R110, RZ, 0x1f ;  /* 0x00001fff6e097589 */ /* 0x0004e400000e0000 */
.L_x_2254:
[----:B------:R-:W-:Y:S05]  /*193d0*/  BRA.DIV ~URZ, `(.L_x_2180) ;  /* 0x000039a27f007947 */ /* 0x000fea000b800000 */
[----:B------:R4:W2:Y:S02]  /*193e0*/  SHFL.IDX PT, R8, R110, 0x1, 0x1f ;  /* 0x00201f006e087f89 */ /* 0x0008a400000e0000 */
.L_x_2255:
[----:B-1----:R-:W-:Y:S02]  /*193f0*/  IMAD.IADD R0, R251, 0x1, R12 ;  /* 0x00000001fb007824 */ /* 0x002fe400078e020c */
[----:B------:R-:W-:-:S03]  /*19400*/  IMAD.MOV.U32 R6, RZ, RZ, RZ ;  /* 0x000000ffff067224 */ /* 0x000fc600078e00ff */
        /* <DEDUP_REMOVED lines=15> */
[----:B------:R1:W4:Y:S02]  /*19500*/  SHFL.UP PT, R4, R0, 0x1, RZ ;  /* 0x0420000000047989 */ /* 0x00032400000e00ff */
.L_x_2256:
[----:B----4-:R-:W-:-:S04]  /*19510*/  SEL R4, R4, RZ, P5 ;  /* 0x000000ff04047207 */ /* 0x010fc80002800000 */
        /* <DEDUP_REMOVED lines=14> */
[----:B------:R1:W4:Y:S02]  /*19600*/  SHFL.IDX PT, R0, R4, 0x1f, 0x1f ;  /* 0x03e01f0004007f89 */ /* 0x00032400000e0000 */
.L_x_2257:
[----:B----4-:R-:W-:Y:S01]  /*19610*/  IMAD R0, R0, c[0x0][0x538], RZ ;  /* 0x00014e0000007a24 */ /* 0x010fe200078e02ff */
[----:B------:R-:W-:Y:S04]  /*19620*/  BSSY B1, `(.L_x_2183) ;  /* 0x00000c5000017945 */ /* 0x000fe80003800000 */
[----:B--2---:R-:W-:-:S04]  /*19630*/  IADD3 R8, R0, R8, RZ ;  /* 0x0000000800087210 */ /* 0x004fc80007ffe0ff */
[----:B---3--:R-:W-:-:S13]  /*19640*/  ISETP.GT.AND P0, PT, R8, R9, PT ;  /* 0x000000090800720c */ /* 0x008fda0003f04270 */
[----:B------:R-:W-:Y:S05]  /*19650*/  @P0 BRA `(.L_x_2184) ;  /* 0x0000024000000947 */ /* 0x000fea0003800000 */
.L_x_2188:
        /* <DEDUP_REMOVED lines=16> */
.L_x_2258:
        /* <DEDUP_REMOVED lines=16> */
.L_x_2259:
[----:B--2---:R-:W-:-:S05]  /*19860*/  IMAD R0, R0, c[0x0][0x538], RZ ;  /* 0x00014e0000007a24 */ /* 0x004fca00078e02ff */
[----:B------:R-:W-:-:S04]  /*19870*/  IADD3 R8, R0, R8, RZ ;  /* 0x0000000800087210 */ /* 0x000fc80007ffe0ff */
[----:B------:R-:W-:-:S13]  /*19880*/  ISETP.GT.AND P0, PT, R8, R9, PT ;  /* 0x000000090800720c */ /* 0x000fda0003f04270 */
[----:B-1----:R-:W-:Y:S05]  /*19890*/  @!P0 BRA `(.L_x_2188) ;  /* 0xfffffdc000008947 */ /* 0x002fea000383ffff */
.L_x_2184:
[----:B------:R-:W-:-:S05]  /*198a0*/  IADD3 R8, -R0, R8, RZ ;  /* 0x0000000800087210 */ /* 0x000fca0007ffe1ff */
[----:B------:R-:W-:-:S05]  /*198b0*/  IMAD R0, R4, c[0x0][0x538], R8 ;  /* 0x00014e0004007a24 */ /* 0x000fca00078e0208 */
[----:B------:R-:W-:Y:S01]  /*198c0*/  ISETP.GT.AND P0, PT, R0, R9, PT ;  /* 0x000000090000720c */ /* 0x000fe20003f04270 */
[----:B------:R-:W-:-:S12]  /*198d0*/  BRA.DIV ~URZ, `(.L_x_2189) ;  /* 0x000039027f007947 */ /* 0x000fd8000b800000 */
[----:B------:R-:W-:-:S04]  /*198e0*/  VOTE.ANY R5, PT, !P0 ;  /* 0x0000000000057806 */ /* 0x000fc800040e0100 */
.L_x_2260:
[----:B------:R-:W2:Y:S02]  /*198f0*/  POPC R0, R5 ;  /* 0x0000000500007309 */ /* 0x000ea40000000000 */
[----:B--2---:R-:W-:Y:S01]  /*19900*/  IADD3 R251, R0, R251, RZ ;  /* 0x000000fb00fb7210 */ /* 0x004fe20007ffe0ff */
[----:B------:R-:W-:Y:S05]  /*19910*/  BRA.DIV ~URZ, `(.L_x_2190) ;  /* 0x000039127f007947 */ /* 0x000fea000b800000 */
[----:B------:R2:W3:Y:S04]  /*19920*/  SHFL.IDX PT, R10, R6, R0, 0x1f ;  /* 0x00001f00060a7589 */ /* 0x0004e800000e0000 */
[----:B------:R2:W4:Y:S02]  /*19930*/  SHFL.IDX PT, R7, R7, R0, 0x1f ;  /* 0x00001f0007077589 */ /* 0x00052400000e0000 */
.L_x_2261:
[----:B------:R-:W-:Y:S01]  /*19940*/  ISETP.NE.AND P0, PT, R5, RZ, PT ;  /* 0x000000ff0500720c */ /* 0x000fe20003f05270 */
[----:B------:R-:W-:-:S12]  /*19950*/  BSSY B0, `(.L_x_2191) ;  /* 0x0000005000007945 */ /* 0x000fd80003800000 */
[----:B------:R-:W-:Y:S05]  /*19960*/  @!P0 BRA `(.L_x_2192) ;  /* 0x0000003000008947 */ /* 0x000fea0003800000 */
[----:B--2---:R-:W-:Y:S01]  /*19970*/  IADD3 R0, R0, -0x1, RZ ;  /* 0xffffffff00007810 */ /* 0x004fe20007ffe0ff */
[----:B------:R-:W-:Y:S05]  /*19980*/  BRA.DIV ~URZ, `(.L_x_2193) ;  /* 0x000039727f007947 */ /* 0x000fea000b800000 */
[----:B------:R2:W1:Y:S02]  /*19990*/  SHFL.IDX PT, R11, R4, R0, 0x1f ;  /* 0x00001f00040b7589 */ /* 0x00046400000e0000 */
.L_x_2192:
[----:B------:R-:W-:Y:S05]  /*199a0*/  BSYNC B0 ;  /* 0x0000000000007941 */ /* 0x000fea0003800000 */
.L_x_2191:
[----:B----4-:R-:W-:Y:S01]  /*199b0*/  ISETP.NE.AND P0, PT, R7, 0x1, PT ;  /* 0x000000010700780c */ /* 0x010fe20003f05270 */
[----:B-1----:R-:W-:Y:S01]  /*199c0*/  IMAD R248, R11, c[0x0][0x538], R8 ;  /* 0x00014e000bf87a24 */ /* 0x002fe200078e0208 */
[----:B------:R-:W-:Y:S04]  /*199d0*/  BSSY B0, `(.L_x_2194) ;  /* 0x0000082000007945 */ /* 0x000fe80003800000 */
[----:B------:R-:W-:-:S07]  /*199e0*/  IADD3 R9, -R248, R9, RZ ;  /* 0x00000009f8097210 */ /* 0x000fce0007ffe1ff */
[----:B------:R-:W-:Y:S05]  /*199f0*/  @!P0 BRA `(.L_x_2195) ;  /* 0x000003d000008947 */ /* 0x000fea0003800000 */
[-C--:B---3--:R-:W-:Y:S02]  /*19a00*/  IABS R2, R10.reuse ;  /* 0x0000000a00027213 */ /* 0x088fe40000000000 */
[----:B------:R-:W-:Y:S02]  /*19a10*/  IABS R8, R10 ;  /* 0x0000000a00087213 */ /* 0x000fe40000000000 */
[----:B--2---:R-:W1:Y:S08]  /*19a20*/  I2F.RP R0, R2 ;  /* 0x0000000200007306 */ /* 0x004e700000209400 */
        /* <DEDUP_REMOVED lines=52> */
[--C-:B------:R-:W-:Y:S02]  /*19d70*/  IMAD.MOV R3, RZ, RZ, -R2.reuse ;  /* 0x000000ffff037224 */ /* 0x100fe400078e0a02 */
[C---:B------:R-:W-:Y:S02]  /*19d80*/  IMAD R2, R7.reuse, 0x1000000, R2 ;  /* 0x0100000007027824 */ /* 0x040fe400078e0202 */
[----:B------:R-:W-:Y:S02]  /*19d90*/  IMAD R3, R7, R3, R0 ;  /* 0x0000000307037224 */ /* 0x000fe400078e0200 */
[----:B------:R-:W-:Y:S02]  /*19da0*/  IMAD R0, R10, R4, R9 ;  /* 0x000000040a007224 */ /* 0x000fe400078e0209 */
[----:B------:R-:W-:Y:S01]  /*19db0*/  IMAD R250, R3, 0x10000, R2 ;  /* 0x0001000003fa7824 */ /* 0x000fe200078e0202 */
[----:B------:R-:W-:Y:S05]  /*19dc0*/  BRA `(.L_x_2196) ;  /* 0x0000042000007947 */ /* 0x000fea0003800000 */
.L_x_2195:
[----:B------:R-:W-:-:S04]  /*19dd0*/  IMAD.MOV.U32 R2, RZ, RZ, 0x4 ;  /* 0x00000004ff027424 */ /* 0x000fc800078e00ff */
[----:B------:R-:W-:-:S05]  /*19de0*/  IMAD.WIDE R2, R251, R2, c[0x0][0x590] ;  /* 0x00016400fb027625 */ /* 0x000fca00078e0202 */
[----:B--2---:R-:W2:Y:S02]  /*19df0*/  LDG.E R4, [R2.64] ;  /* 0x0000000602047981 */ /* 0x004ea4000c1e1900 */
        /* <DEDUP_REMOVED lines=28> */
[----:B------:R-:W-:Y:S02]  /*19fc0*/  IMAD R11, R4, R0, RZ ;  /* 0x00000000040b7224 */ /* 0x000fe400078e02ff */
[----:B------:R-:W-:-:S03]  /*19fd0*/  IMAD.MOV R0, RZ, RZ, -R0 ;  /* 0x000000ffff007224 */ /* 0x000fc600078e0a00 */
[----:B------:R-:W-:Y:S01]  /*19fe0*/  IADD3 R2, -R11, c[0x0][0x538], RZ ;  /* 0x00014e000b027a10 */ /* 0x000fe20007ffe1ff */
[----:B------:R-:W-:-:S03]  /*19ff0*/  IMAD R7, R8, R0, R9 ;  /* 0x0000000008077224 */ /* 0x000fc600078e0209 */
[----:B------:R-:W-:Y:S01]  /*1a000*/  IMNMX R2, R4, R2, PT ;  /* 0x0000000204027217 */ /* 0x000fe20003800200 */
[----:B------:R-:W-:-:S03]  /*1a010*/  IMAD.MOV.U32 R4, RZ, RZ, RZ ;  /* 0x000000ffff047224 */ /* 0x000fc600078e00ff */
[-C--:B------:R-:W-:Y:S02]  /*1a020*/  IABS R3, R2.reuse ;  /* 0x0000000200037213 */ /* 0x080fe40000000000 */
[----:B------:R-:W-:-:S03]  /*1a030*/  IABS R8, R2 ;  /* 0x0000000200087213 */ /* 0x000fc60000000000 */
[----:B------:R-:W-:-:S04]  /*1a040*/  IMAD.MOV.U32 R6, RZ, RZ, R3 ;  /* 0x000000ffff067224 */ /* 0x000fc800078e0003 */
[----:B------:R-:W1:Y:S08]  /*1a050*/  I2F.RP R3, R6 ;  /* 0x0000000600037306 */ /* 0x000e700000209400 */
[----:B-1----:R-:W1:Y:S02]  /*1a060*/  MUFU.RCP R3, R3 ;  /* 0x0000000300037308 */ /* 0x002e640000001000 */
[----:B-1----:R-:W-:-:S06]  /*1a070*/  IADD3 R3, R3, 0xffffffe, RZ ;  /* 0x0ffffffe03037810 */ /* 0x002fcc0007ffe0ff */
[----:B------:R-:W1:Y:S02]  /*1a080*/  F2I.FTZ.U32.TRUNC.NTZ R5, R3 ;  /* 0x0000000300057305 */ /* 0x000e64000021f000 */
[----:B-1----:R-:W-:-:S05]  /*1a090*/  IMAD.MOV R3, RZ, RZ, -R5 ;  /* 0x000000ffff037224 */ /* 0x002fca00078e0a05 */
[----:B------:R-:W-:Y:S02]  /*1a0a0*/  MOV R0, R3 ;  /* 0x0000000300007202 */ /* 0x000fe40000000f00 */
[----:B------:R-:W-:-:S03]  /*1a0b0*/  IABS R3, R7 ;  /* 0x0000000700037213 */ /* 0x000fc60000000000 */
[----:B------:R-:W-:-:S04]  /*1a0c0*/  IMAD R0, R0, R6, RZ ;  /* 0x0000000600007224 */ /* 0x000fc800078e02ff */
        /* <DEDUP_REMOVED lines=18> */
.L_x_2196:
[----:B------:R-:W-:Y:S05]  /*1a1f0*/  BSYNC B0 ;  /* 0x0000000000007941 */ /* 0x000fea0003800000 */
.L_x_2194:
[----:B------:R-:W-:-:S04]  /*1a200*/  LOP3.LUT R0, RZ, R0, RZ, 0x33, !PT ;  /* 0x00000000ff007212 */ /* 0x000fc800078e33ff */
[----:B------:R-:W-:Y:S01]  /*1a210*/  IADD3 R249, R0, R10, RZ ;  /* 0x0000000a00f97210 */ /* 0x000fe20007ffe0ff */
[----:B------:R-:W-:Y:S05]  /*1a220*/  BRA `(.L_x_2197) ;  /* 0x0000004000007947 */ /* 0x000fea0003800000 */
.L_x_2185:
[----:B------:R-:W-:Y:S01]  /*1a230*/  IMAD.MOV.U32 R248, RZ, RZ, R9 ;  /* 0x000000fffff87224 */ /* 0x000fe200078e0009 */
[----:B------:R-:W-:Y:S01]  /*1a240*/  MOV R250, RZ ;  /* 0x000000ff00fa7202 */ /* 0x000fe20000000f00 */
[----:B------:R-:W-:Y:S01]  /*1a250*/  IMAD.MOV.U32 R249, RZ, RZ, RZ ;  /* 0x000000fffff97224 */ /* 0x000fe200078e00ff */
[----:B------:R-:W-:Y:S02]  /*1a260*/  MOV R251, c[0x0][0x53c] ;  /* 0x00014f0000fb7a02 */ /* 0x000fe40000000f00 */
.L_x_2197:
[----:B------:R-:W-:Y:S05]  /*1a270*/  BSYNC B1 ;  /* 0x0000000000017941 */ /* 0x000fea0003800000 */
.L_x_2183:
[----:B------:R-:W-:Y:S01]  /*1a280*/  WARPSYNC 0xffffffff ;  /* 0xffffffff00007948 */ /* 0x000fe20003800000 */
[----:B------:R-:W-:Y:S01]  /*1a290*/  BAR.SYNC.DEFER_BLOCKING 0x4, 0x100 ;  /* 0x0104000000007b1d */ /* 0x000fe20000010000 */
[----:B------:R-:W-:-:S13]  /*1a2a0*/  ISETP.NE.AND P0, PT, R12, RZ, PT ;  /* 0x000000ff0c00720c */ /* 0x000fda0003f05270 */
[----:B------:R2:W-:Y:S04]  /*1a2b0*/  @!P0 STS.128 [0x20100], R248 ;  /* 0x020100f8ff008388 */ /* 0x0005e80000000c00 */
[----:B------:R-:W-:Y:S06]  /*1a2c0*/  BAR.ARV 0x5, 0x100 ;  /* 0x0144000000007b1d */ /* 0x000fec0000002000 */
.L_x_2178:
[----:B-1----:R-:W-:-:S13]  /*1a2d0*/  ISETP.GE.AND P0, PT, R251, c[0x0][0x53c], PT ;  /* 0x00014f00fb007a0c */ /* 0x002fda0003f06270 */
[----:B--23--:R-:W-:Y:S01]  /*1a2e0*/  @P0 CALL.REL.NOINC `(.L_x_2198) ;  /* 0x0000001000000944 */ /* 0x00cfe20003c00000 */
[----:B------:R-:W-:Y:S05]  /*1a2f0*/  BRA `(.L_x_2199) ;  /* 0xfffe78b000007947 */ /* 0x000fea000383ffff */
.L_x_2198:
[----:B------:R-:W-:Y:S05]  /*1a300*/  EXIT ;  /* 0x000000000000794d */ /* 0x000fea0003800000 */
.L_x_2022:
[----:B------:R-:W-:Y:S01]  /*1a310*/  IMAD.MOV.U32 R0, RZ, RZ, R5 ;  /* 0x000000ffff007224 */ /* 0x000fe200078e0005 */
[----:B------:R-:W-:Y:S02]  /*1a320*/  MOV R3, 0x1 ;  /* 0x0000000100037802 */ /* 0x000fe40000000f00 */
[----:B------:R-:W-:Y:S02]  /*1a330*/  MOV R2, 0x1a350 ;  /* 0x0001a35000027802 */ /* 0x000fe40000000f00 */
[----:B--2---:R-:W-:Y:S05]  /*1a340*/  CALL.REL.NOINC `($__internal_37_$__cuda_sm70_shflsync_up_p) ;  /* 0x000030e000007944 */ /* 0x004fea0003c00000 */
[----:B------:R-:W-:Y:S01]  /*1a350*/  MOV R0, R4 ;  /* 0x0000000400007202 */ /* 0x000fe20000000f00 */
[----:B------:R-:W-:Y:S05]  /*1a360*/  BRA `(.L_x_2200) ;  /* 0xfffe60d000007947 */ /* 0x000fea000383ffff */
.L_x_2023:
[----:B------:R-:W-:Y:S01]  /*1a370*/  IMAD.MOV.U32 R0, RZ, RZ, R5 ;  /* 0x000000ffff007224 */ /* 0x000fe200078e0005 */
[----:B------:R-:W-:Y:S02]  /*1a380*/  MOV R3, 0x2 ;  /* 0x0000000200037802 */ /* 0x000fe40000000f00 */
[----:B------:R-:W-:Y:S02]  /*1a390*/  MOV R2, 0x1a3b0 ;  /* 0x0001a3b000027802 */ /* 0x000fe40000000f00 */
[----:B--2---:R-:W-:Y:S05]  /*1a3a0*/  CALL.REL.NOINC `($__internal_37_$__cuda_sm70_shflsync_up_p) ;  /* 0x0000308000007944 */ /* 0x004fea0003c00000 */
[----:B------:R-:W-:Y:S01]  /*1a3b0*/  SEL R4, R4, RZ, P4 ;  /* 0x000000ff04047207 */ /* 0x000fe20002000000 */
[----:B------:R-:W-:Y:S01]  /*1a3c0*/  IMAD.MOV.U32 R3, RZ, RZ, 0x4 ;  /* 0x00000004ff037424 */ /* 0x000fe200078e00ff */
[----:B------:R-:W-:-:S03]  /*1a3d0*/  MOV R2, 0x1a400 ;  /* 0x0001a40000027802 */ /* 0x000fc60000000f00 */
[----:B------:R-:W-:Y:S02]  /*1a3e0*/  IMAD.IADD R0, R5, 0x1, R4 ;  /* 0x0000000105007824 */ /* 0x000fe400078e0204 */
[----:B------:R-:W-:Y:S05]  /*1a3f0*/  CALL.REL.NOINC `($__internal_37_$__cuda_sm70_shflsync_up_p) ;  /* 0x0000303000007944 */ /* 0x000fea0003c00000 */
        /* <DEDUP_REMOVED lines=12> */
[----:B------:R-:W-:Y:S02]  /*1a4c0*/  MOV R220, 0x1f ;  /* 0x0000001f00dc7802 */ /* 0x000fe40000000f00 */
[----:B------:R-:W-:Y:S01]  /*1a4d0*/  MOV R3, 0x1a510 ;  /* 0x0001a51000037802 */ /* 0x000fe20000000f00 */
[----:B------:R-:W-:-:S04]  /*1a4e0*/  IMAD.IADD R4, R0, 0x1, R4 ;  /* 0x0000000100047824 */ /* 0x000fc800078e0204 */
[----:B------:R-:W-:Y:S02]  /*1a4f0*/  IMAD.MOV.U32 R219, RZ, RZ, R4 ;  /* 0x000000ffffdb7224 */ /* 0x000fe400078e0004 */
[----:B------:R-:W-:Y:S05]  /*1a500*/  CALL.REL.NOINC `($__internal_36_$__cuda_sm70_shflsync_idx_p) ;  /* 0x00002ec000007944 */ /* 0x000fea0003c00000 */
[----:B------:R-:W-:Y:S01]  /*1a510*/  MOV R0, R219 ;  /* 0x000000db00007202 */ /* 0x000fe20000000f00 */
[----:B------:R-:W-:Y:S05]  /*1a520*/  BRA `(.L_x_2201) ;  /* 0xfffe601000007947 */ /* 0x000fea000383ffff */
.L_x_2025:
[----:B------:R-:W-:Y:S02]  /*1a530*/  SEL R0, RZ, 0x1, P0 ;  /* 0x00000001ff007807 */ /* 0x000fe40000000000 */
[----:B------:R-:W-:Y:S02]  /*1a540*/  MOV R2, 0x1a560 ;  /* 0x0001a56000027802 */ /* 0x000fe40000000f00 */
[----:B--2---:R-:W-:Y:S05]  /*1a550*/  CALL.REL.NOINC `($__internal_38_$__cuda_sm70_votesync_ballot) ;  /* 0x00002f3000007944 */ /* 0x004fea0003c00000 */
[----:B------:R-:W-:Y:S01]  /*1a560*/  MOV R6, R0 ;  /* 0x0000000000067202 */ /* 0x000fe20000000f00 */
[----:B------:R-:W-:Y:S05]  /*1a570*/  BRA `(.L_x_2202) ;  /* 0xfffe605000007947 */ /* 0x000fea000383ffff */
.L_x_2026:
[----:B------:R-:W-:Y:S01]  /*1a580*/  IMAD.MOV.U32 R219, RZ, RZ, R9 ;  /* 0x000000ffffdb7224 */ /* 0x000fe200078e0009 */
[----:B------:R-:W-:Y:S01]  /*1a590*/  MOV R2, R0 ;  /* 0x0000000000027202 */ /* 0x000fe20000000f00 */
[----:B------:R-:W-:Y:S01]  /*1a5a0*/  IMAD.MOV.U32 R220, RZ, RZ, 0x1f ;  /* 0x0000001fffdc7424 */ /* 0x000fe200078e00ff */
[----:B------:R-:W-:Y:S02]  /*1a5b0*/  MOV R3, 0x1a5d0 ;  /* 0x0001a5d000037802 */ /* 0x000fe40000000f00 */
[----:B------:R-:W-:Y:S05]  /*1a5c0*/  CALL.REL.NOINC `($__internal_36_$__cuda_sm70_shflsync_idx_p) ;  /* 0x00002e0000007944 */ /* 0x000fea0003c00000 */
[----:B------:R-:W-:Y:S01]  /*1a5d0*/  IMAD.MOV.U32 R12, RZ, RZ, R219 ;  /* 0x000000ffff0c7224 */ /* 0x000fe200078e00db */
[----:B------:R-:W-:Y:S01]  /*1a5e0*/  MOV R219, R8 ;  /* 0x0000000800db7202 */ /* 0x000fe20000000f00 */
[----:B------:R-:W-:Y:S01]  /*1a5f0*/  IMAD.MOV.U32 R5, RZ, RZ, RZ ;  /* 0x000000ffff057224 */ /* 0x000fe200078e00ff */
[----:B------:R-:W-:Y:S01]  /*1a600*/  MOV R2, R0 ;  /* 0x0000000000027202 */ /* 0x000fe20000000f00 */
[----:B------:R-:W-:Y:S01]  /*1a610*/  IMAD.MOV.U32 R220, RZ, RZ, 0x1f ;  /* 0x0000001fffdc7424 */ /* 0x000fe200078e00ff */
[----:B------:R-:W-:-:S02]  /*1a620*/  MOV R3, 0x1a640 ;  /* 0x0001a64000037802 */ /* 0x000fc40000000f00 */
[----:B------:R-:W-:Y:S05]  /*1a630*/  CALL.REL.NOINC `($__internal_36_$__cuda_sm70_shflsync_idx_p) ;  /* 0x00002d9000007944 */ /* 0x000fea0003c00000 */
[----:B------:R-:W-:Y:S01]  /*1a640*/  MOV R9, R219 ;  /* 0x000000db00097202 */ /* 0x000fe20000000f00 */
[----:B------:R-:W-:Y:S05]  /*1a650*/  BRA `(.L_x_2203) ;  /* 0xfffe5fd000007947 */ /* 0x000fea000383ffff */
.L_x_2029:
[----:B------:R-:W-:Y:S01]  /*1a660*/  IMAD.MOV.U32 R219, RZ, RZ, R4 ;  /* 0x000000ffffdb7224 */ /* 0x000fe200078e0004 */
[----:B------:R-:W-:Y:S01]  /*1a670*/  MOV R2, R0 ;  /* 0x0000000000027202 */ /* 0x000fe20000000f00 */
[----:B------:R-:W-:Y:S01]  /*1a680*/  IMAD.MOV.U32 R220, RZ, RZ, 0x1f ;  /* 0x0000001fffdc7424 */ /* 0x000fe200078e00ff */
[----:B------:R-:W-:-:S02]  /*1a690*/  MOV R3, 0x1a6b0 ;  /* 0x0001a6b000037802 */ /* 0x000fc40000000f00 */
[----:B--23--:R-:W-:Y:S05]  /*1a6a0*/  CALL.REL.NOINC `($__internal_36_$__cuda_sm70_shflsync_idx_p) ;  /* 0x00002d2000007944 */ /* 0x00cfea0003c00000 */
[----:B------:R-:W-:Y:S01]  /*1a6b0*/  MOV R5, R219 ;  /* 0x000000db00057202 */ /* 0x000fe20000000f00 */
[----:B------:R-:W-:Y:S05]  /*1a6c0*/  BRA `(.L_x_2028) ;  /* 0xfffe5fc000007947 */ /* 0x000fea000383ffff */
.L_x_2048:
[----:B------:R-:W-:Y:S01]  /*1a6d0*/  IMAD.MOV.U32 R219, RZ, RZ, R5 ;  /* 0x000000ffffdb7224 */ /* 0x000fe200078e0005 */
[----:B------:R-:W-:Y:S01]  /*1a6e0*/  MOV R2, RZ ;  /* 0x000000ff00027202 */ /* 0x000fe20000000f00 */
[----:B------:R-:W-:Y:S01]  /*1a6f0*/  IMAD.MOV.U32 R220, RZ, RZ, 0x181f ;  /* 0x0000181fffdc7424 */ /* 0x000fe200078e00ff */
[----:B------:R-:W-:-:S02]  /*1a700*/  MOV R3, 0x1a720 ;  /* 0x0001a72000037802 */ /* 0x000fc40000000f00 */
[----:B-----5:R-:W-:Y:S05]  /*1a710*/  CALL.REL.NOINC `($__internal_36_$__cuda_sm70_shflsync_idx_p) ;  /* 0x00002cb000007944 */ /* 0x020fea0003c00000 */
[----:B------:R-:W-:Y:S01]  /*1a720*/  MOV R4, R219 ;  /* 0x000000db00047202 */ /* 0x000fe20000000f00 */
[----:B------:R-:W-:Y:S05]  /*1a730*/  BRA `(.L_x_2204) ;  /* 0xfffe851000007947 */ /* 0x000fea000383ffff */
.L_x_2049:
[----:B------:R-:W-:Y:S01]  /*1a740*/  IMAD.MOV.U32 R219, RZ, RZ, R14 ;  /* 0x000000ffffdb7224 */ /* 0x000fe200078e000e */
[----:B------:R-:W-:Y:S01]  /*1a750*/  MOV R2, RZ ;  /* 0x000000ff00027202 */ /* 0x000fe20000000f00 */
[----:B------:R-:W-:Y:S01]  /*1a760*/  IMAD.MOV.U32 R220, RZ, RZ, 0x181f ;  /* 0x0000181fffdc7424 */ /* 0x000fe200078e00ff */
[----:B------:R-:W-:-:S02]  /*1a770*/  MOV R3, 0x1a790 ;  /* 0x0001a79000037802 */ /* 0x000fc40000000f00 */
[----:B-12--5:R-:W-:Y:S05]  /*1a780*/  CALL.REL.NOINC `($__internal_36_$__cuda_sm70_shflsync_idx_p) ;  /* 0x00002c4000007944 */ /* 0x026fea0003c00000 */
[----:B------:R-:W-:Y:S01]  /*1a790*/  MOV R0, R219 ;  /* 0x000000db00007202 */ /* 0x000fe20000000f00 */
[----:B------:R-:W-:Y:S05]  /*1a7a0*/  BRA `(.L_x_2205) ;  /* 0xfffe84c000007947 */ /* 0x000fea000383ffff */
.L_x_2052:
[----:B------:R-:W-:Y:S01]  /*1a7b0*/  IMAD.MOV.U32 R219, RZ, RZ, R5 ;  /* 0x000000ffffdb7224 */ /* 0x000fe200078e0005 */
[----:B--2---:R-:W-:Y:S01]  /*1a7c0*/  MOV R2, 0x1 ;  /* 0x0000000100027802 */ /* 0x004fe20000000f00 */
[----:B------:R-:W-:Y:S01]  /*1a7d0*/  IMAD.MOV.U32 R220, RZ, RZ, 0x181f ;  /* 0x0000181fffdc7424 */ /* 0x000fe200078e00ff */
[----:B------:R-:W-:-:S02]  /*1a7e0*/  MOV R3, 0x1a800 ;  /* 0x0001a80000037802 */ /* 0x000fc40000000f00 */
[----:B-1-345:R-:W-:Y:S05]  /*1a7f0*/  CALL.REL.NOINC `($__internal_36_$__cuda_sm70_shflsync_idx_p) ;  /* 0x00002bd000007944 */ /* 0x03afea0003c00000 */
[----:B------:R-:W-:Y:S01]  /*1a800*/  IMAD.MOV.U32 R4, RZ, RZ, R219 ;  /* 0x000000ffff047224 */ /* 0x000fe200078e00db */
[----:B------:R-:W-:Y:S01]  /*1a810*/  MOV R2, 0x1 ;  /* 0x0000000100027802 */ /* 0x000fe20000000f00 */
[----:B------:R-:W-:Y:S01]  /*1a820*/  IMAD.MOV.U32 R219, RZ, RZ, R14 ;  /* 0x000000ffffdb7224 */ /* 0x000fe200078e000e */
[----:B------:R-:W-:-:S02]  /*1a830*/  MOV R220, 0x181f ;  /* 0x0000181f00dc7802 */ /* 0x000fc40000000f00 */
[----:B------:R-:W-:Y:S02]  /*1a840*/  MOV R3, 0x1a860 ;  /* 0x0001a86000037802 */ /* 0x000fe40000000f00 */
[----:B------:R-:W-:Y:S05]  /*1a850*/  CALL.REL.NOINC `($__internal_36_$__cuda_sm70_shflsync_idx_p) ;  /* 0x00002b7000007944 */ /* 0x000fea0003c00000 */
[----:B------:R-:W-:Y:S01]  /*1a860*/  MOV R0, R219 ;  /* 0x000000db00007202 */ /* 0x000fe20000000f00 */
[----:B------:R-:W-:Y:S05]  /*1a870*/  BRA `(.L_x_2206) ;  /* 0xfffe85b000007947 */ /* 0x000fea000383ffff */
.L_x_2055:
[----:B------:R-:W-:Y:S01]  /*1a880*/  IMAD.MOV.U32 R219, RZ, RZ, R5 ;  /* 0x000000ffffdb7224 */ /* 0x000fe200078e0005 */
[----:B-1----:R-:W-:Y:S01]  /*1a890*/  MOV R2, 0x2 ;  /* 0x0000000200027802 */ /* 0x002fe20000000f00 */
[----:B------:R-:W-:Y:S01]  /*1a8a0*/  IMAD.MOV.U32 R220, RZ, RZ, 0x181f ;  /* 0x0000181fffdc7424 */ /* 0x000fe200078e00ff */
[----:B------:R-:W-:Y:S02]  /*1a8b0*/  MOV R3, 0x1a8d0 ;  /* 0x0001a8d000037802 */ /* 0x000fe40000000f00 */
[----:B--2345:R-:W-:Y:S05]  /*1a8c0*/  CALL.REL.NOINC `($__internal_36_$__cuda_sm70_shflsync_idx_p) ;  /* 0x00002b0000007944 */ /* 0x03cfea0003c00000 */
[----:B------:R-:W-:Y:S01]  /*1a8d0*/  MOV R4, R219 ;  /* 0x000000db00047202 */ /* 0x000fe20000000f00 */
[----:B------:R-:W-:Y:S05]  /*1a8e0*/  BRA `(.L_x_2207) ;  /* 0xfffe86e000007947 */ /* 0x000fea000383ffff */
.L_x_2056:
[----:B------:R-:W-:Y:S01]  /*1a8f0*/  IMAD.MOV.U32 R219, RZ, RZ, R14 ;  /* 0x000000ffffdb7224 */ /* 0x000fe200078e000e */
[----:B------:R-:W-:Y:S01]  /*1a900*/  MOV R2, 0x2 ;  /* 0x0000000200027802 */ /* 0x000fe20000000f00 */
[----:B------:R-:W-:Y:S01]  /*1a910*/  IMAD.MOV.U32 R220, RZ, RZ, 0x181f ;  /* 0x0000181fffdc7424 */ /* 0x000fe200078e00ff */
[----:B------:R-:W-:Y:S02]  /*1a920*/  MOV R3, 0x1a940 ;  /* 0x0001a94000037802 */ /* 0x000fe40000000f00 */
[----:B-12345:R-:W-:Y:S05]  /*1a930*/  CALL.REL.NOINC `($__internal_36_$__cuda_sm70_shflsync_idx_p) ;  /* 0x00002a9000007944 */ /* 0x03efea0003c00000 */
[----:B------:R-:W-:Y:S01]  /*1a940*/  MOV R0, R219 ;  /* 0x000000db00007202 */ /* 0x000fe20000000f00 */
[----:B------:R-:W-:Y:S05]  /*1a950*/  BRA `(.L_x_2208) ;  /* 0xfffe869000007947 */ /* 0x000fea000383ffff */
.L_x_2059:
[----:B------:R-:W-:Y:S01]  /*1a960*/  IMAD.MOV.U32 R219, RZ, RZ, R5 ;  /* 0x000000ffffdb7224 */ /* 0x000fe200078e0005 */
[----:B-1----:R-:W-:Y:S01]  /*1a970*/  MOV R2, 0x3 ;  /* 0x0000000300027802 */ /* 0x002fe20000000f00 */
[----:B------:R-:W-:Y:S01]  /*1a980*/  IMAD.MOV.U32 R220, RZ, RZ, 0x181f ;  /* 0x0000181fffdc7424 */ /* 0x000fe200078e00ff */
[----:B------:R-:W-:-:S02]  /*1a990*/  MOV R3, 0x1a9b0 ;  /* 0x0001a9b000037802 */ /* 0x000fc40000000f00 */
[----:B--2345:R-:W-:Y:S05]  /*1a9a0*/  CALL.REL.NOINC `($__internal_36_$__cuda_sm70_shflsync_idx_p) ;  /* 0x00002a2000007944 */ /* 0x03cfea0003c00000 */
        /* <DEDUP_REMOVED lines=8> */
.L_x_2062:
[----:B------:R-:W-:Y:S01]  /*1aa30*/  IMAD.MOV.U32 R219, RZ, RZ, R5 ;  /* 0x000000ffffdb7224 */ /* 0x000fe200078e0005 */
[----:B------:R-:W-:Y:S01]  /*1aa40*/  MOV R2, RZ ;  /* 0x000000ff00027202 */ /* 0x000fe20000000f00 */
[----:B------:R-:W-:Y:S01]  /*1aa50*/  IMAD.MOV.U32 R220, RZ, RZ, 0x181f ;  /* 0x0000181fffdc7424 */ /* 0x000fe200078e00ff */
[----:B------:R-:W-:Y:S02]  /*1aa60*/  MOV R3, 0x1aa80 ;  /* 0x0001aa8000037802 */ /* 0x000fe40000000f00 */
[----:B------:R-:W-:Y:S05]  /*1aa70*/  CALL.REL.NOINC `($__internal_36_$__cuda_sm70_shflsync_idx_p) ;  /* 0x0000295000007944 */ /* 0x000fea0003c00000 */
[----:B------:R-:W-:Y:S01]  /*1aa80*/  MOV R4, R219 ;  /* 0x000000db00047202 */ /* 0x000fe20000000f00 */
[----:B------:R-:W-:Y:S05]  /*1aa90*/  BRA `(.L_x_2210) ;  /* 0xfffea5e000007947 */ /* 0x000fea000383ffff */
.L_x_2063:
[----:B------:R-:W-:Y:S01]  /*1aaa0*/  IMAD.MOV.U32 R219, RZ, RZ, R10 ;  /* 0x000000ffffdb7224 */ /* 0x000fe200078e000a */
[----:B------:R-:W-:Y:S01]  /*1aab0*/  MOV R2, RZ ;  /* 0x000000ff00027202 */ /* 0x000fe20000000f00 */
[----:B------:R-:W-:Y:S01]  /*1aac0*/  IMAD.MOV.U32 R220, RZ, RZ, 0x181f ;  /* 0x0000181fffdc7424 */ /* 0x000fe200078e00ff */
[----:B------:R-:W-:Y:S02]  /*1aad0*/  MOV R3, 0x1aaf0 ;  /* 0x0001aaf000037802 */ /* 0x000fe40000000f00 */
[----:B-12---:R-:W-:Y:S05]  /*1aae0*/  CALL.REL.NOINC `($__internal_36_$__cuda_sm70_shflsync_idx_p) ;  /* 0x000028e000007944 */ /* 0x006fea0003c00000 */
[----:B------:R-:W-:Y:S01]  /*1aaf0*/  ISETP.GE.AND P0, PT, R217, c[0x0][0x1d4], PT ;  /* 0x00007500d9007a0c */ /* 0x000fe20003f06270 */
[----:B------:R-:W-:Y:S01]  /*1ab00*/  IMAD.MOV.U32 R220, RZ, RZ, 0x181f ;  /* 0x0000181fffdc7424 */ /* 0x000fe200078e00ff */
[----:B------:R-:W-:-:S02]  /*1ab10*/  IADD3 R2, P1, R219, R103, RZ ;  /* 0x00000067db027210 */ /* 0x000fc40007f3e0ff */
[----:B------:R-:W-:Y:S02]  /*1ab20*/  SEL R14, RZ, 0x10, P0 ;  /* 0x00000010ff0e7807 */ /* 0x000fe40000000000 */
[----:B------:R-:W-:Y:S01]  /*1ab30*/  ISETP.GE.AND P2, PT, R223, c[0x0][0x1d4], PT ;  /* 0x00007500df007a0c */ /* 0x000fe20003f46270 */
[----:B------:R-:W-:Y:S01]  /*1ab40*/  IMAD.X R3, R4, 0x1, R96, P1 ;  /* 0x0000000104037824 */ /* 0x000fe200008e0660 */
[----:B------:R-:W-:Y:S02]  /*1ab50*/  IADD3 R8, P1, R219, R104, RZ ;  /* 0x00000068db087210 */ /* 0x000fe40007f3e0ff */
[----:B------:R-:W-:-:S03]  /*1ab60*/  SEL R13, RZ, 0x10, P2 ;  /* 0x00000010ff0d7807 */ /* 0x000fc60001000000 */
[----:B------:R-:W-:Y:S01]  /*1ab70*/  @!PT LDS RZ, [RZ] ;  /* 0x00000000fffff984 */ /* 0x000fe20000000800 */
        /* <DEDUP_REMOVED lines=11> */
[----:B-1----:R-:W-:Y:S01]  /*1ac30*/  IADD3 R2, P3, R219, R106, RZ ;  /* 0x0000006adb027210 */ /* 0x002fe20007f7e0ff */
[----:B------:R-:W-:Y:S01]  /*1ac40*/  IMAD.MOV.U32 R219, RZ, RZ, R5 ;  /* 0x000000ffffdb7224 */ /* 0x000fe200078e0005 */
[----:B------:R-:W-:-:S03]  /*1ac50*/  SEL R5, RZ, 0x10, P0 ;  /* 0x00000010ff057807 */ /* 0x000fc60000000000 */
[----:B------:R-:W-:-:S05]  /*1ac60*/  IMAD.X R3, R4, 0x1, R99, P3 ;  /* 0x0000000104037824 */ /* 0x000fca00018e0663 */
[----:B------:R1:W-:Y:S02]  /*1ac70*/  LDGSTS.E.BYPASS.LTC128B.128 [R215+0xe100], [R2.64], !P0 ;  /* 0x0e10000002d77fae */ /* 0x0003e4000c101d46 */
[----:B-1----:R-:W-:Y:S01]  /*1ac80*/  IMAD.MOV.U32 R2, RZ, RZ, 0x1 ;  /* 0x00000001ff027424 */ /* 0x002fe200078e00ff */
[----:B------:R-:W-:Y:S02]  /*1ac90*/  MOV R3, 0x1acb0 ;  /* 0x0001acb000037802 */ /* 0x000fe40000000f00 */
[----:B--2---:R-:W-:Y:S05]  /*1aca0*/  CALL.REL.NOINC `($__internal_36_$__cuda_sm70_shflsync_idx_p) ;  /* 0x0000272000007944 */ /* 0x004fea0003c00000 */
[----:B------:R-:W-:Y:S01]  /*1acb0*/  IMAD.MOV.U32 R4, RZ, RZ, R219 ;  /* 0x000000ffff047224 */ /* 0x000fe200078e00db */
[----:B------:R-:W-:Y:S01]  /*1acc0*/  MOV R2, 0x1 ;  /* 0x0000000100027802 */ /* 0x000fe20000000f00 */
[----:B------:R-:W-:Y:S01]  /*1acd0*/  IMAD.MOV.U32 R219, RZ, RZ, R10 ;  /* 0x000000ffffdb7224 */ /* 0x000fe200078e000a */
[----:B------:R-:W-:Y:S02]  /*1ace0*/  MOV R220, 0x181f ;  /* 0x0000181f00dc7802 */ /* 0x000fe40000000f00 */
[----:B------:R-:W-:Y:S02]  /*1acf0*/  MOV R3, 0x1ad10 ;  /* 0x0001ad1000037802 */ /* 0x000fe40000000f00 */
[----:B------:R-:W-:Y:S05]  /*1ad00*/  CALL.REL.NOINC `($__internal_36_$__cuda_sm70_shflsync_idx_p) ;  /* 0x000026c000007944 */ /* 0x000fea0003c00000 */
[----:B------:R-:W-:Y:S01]  /*1ad10*/  MOV R0, R219 ;  /* 0x000000db00007202 */ /* 0x000fe20000000f00 */
[----:B------:R-:W-:Y:S05]  /*1ad20*/  BRA `(.L_x_2211) ;  /* 0xfffea4f000007947 */ /* 0x000fea000383ffff */
.L_x_2064:
[----:B------:R-:W-:Y:S01]  /*1ad30*/  IMAD.MOV.U32 R219, RZ, RZ, R4 ;  /* 0x000000ffffdb7224 */ /* 0x000fe200078e0004 */
[----:B------:R-:W-:Y:S01]  /*1ad40*/  MOV R2, RZ ;  /* 0x000000ff00027202 */ /* 0x000fe20000000f00 */
[----:B------:R-:W-:Y:S01]  /*1ad50*/  IMAD.MOV.U32 R220, RZ, RZ, 0x1c1f ;  /* 0x00001c1fffdc7424 */ /* 0x000fe200078e00ff */
[----:B------:R-:W-:-:S02]  /*1ad60*/  MOV R3, 0x1ad80 ;  /* 0x0001ad8000037802 */ /* 0x000fc40000000f00 */
[----:B------:R-:W-:Y:S05]  /*1ad70*/  CALL.REL.NOINC `($__internal_36_$__cuda_sm70_shflsync_idx_p) ;  /* 0x0000265000007944 */ /* 0x000fea0003c00000 */
[----:B------:R-:W-:Y:S01]  /*1ad80*/  MOV R3, R219 ;  /* 0x000000db00037202 */ /* 0x000fe20000000f00 */
[----:B------:R-:W-:Y:S05]  /*1ad90*/  BRA `(.L_x_2212) ;  /* 0xfffea74000007947 */ /* 0x000fea000383ffff */
.L_x_2069:
[----:B------:R-:W-:Y:S01]  /*1ada0*/  IMAD.MOV.U32 R219, RZ, RZ, R4 ;  /* 0x000000ffffdb7224 */ /* 0x000fe200078e0004 */
[----:B------:R-:W-:Y:S01]  /*1adb0*/  MOV R2, 0x1 ;  /* 0x0000000100027802 */ /* 0x000fe20000000f00 */
[----:B------:R-:W-:Y:S01]  /*1adc0*/  IMAD.MOV.U32 R220, RZ, RZ, 0x1c1f ;  /* 0x00001c1fffdc7424 */ /* 0x000fe200078e00ff */
[----:B------:R-:W-:-:S02]  /*1add0*/  MOV R3, 0x1adf0 ;  /* 0x0001adf000037802 */ /* 0x000fc40000000f00 */
[----:B-1----:R-:W-:Y:S05]  /*1ade0*/  CALL.REL.NOINC `($__internal_36_$__cuda_sm70_shflsync_idx_p) ;  /* 0x000025e000007944 */ /* 0x002fea0003c00000 */
[----:B------:R-:W-:Y:S01]  /*1adf0*/  MOV R3, R219 ;  /* 0x000000db00037202 */ /* 0x000fe20000000f00 */
[----:B------:R-:W-:Y:S05]  /*1ae00*/  BRA `(.L_x_2213) ;  /* 0xfffeabb000007947 */ /* 0x000fea000383ffff */
.L_x_2074:
[----:B------:R-:W-:Y:S02]  /*1ae10*/  MOV R0, 0x2 ;  /* 0x0000000200007802 */ /* 0x000fe40000000f00 */
[----:B------:R-:W-:-:S02]  /*1ae20*/  MOV R2, 0x1ae40 ;  /* 0x0001ae4000027802 */ /* 0x000fc40000000f00 */
[----:B------:R-:W-:Y:S05]  /*1ae30*/  CALL.REL.NOINC `($__internal_35_$__cuda_sm70_shflsync_bfly_p) ;  /* 0x0000253000007944 */ /* 0x000fea0003c00000 */
[----:B------:R-:W-:Y:S05]  /*1ae40*/  BRA `(.L_x_2214) ;  /* 0xfffeb22000007947 */ /* 0x000fea000383ffff */
.L_x_2075:
[----:B------:R-:W-:Y:S02]  /*1ae50*/  MOV R0, 0x1 ;  /* 0x0000000100007802 */ /* 0x000fe40000000f00 */
[----:B------:R-:W-:-:S02]  /*1ae60*/  MOV R2, 0x1ae80 ;  /* 0x0001ae8000027802 */ /* 0x000fc40000000f00 */
[----:B------:R-:W-:Y:S05]  /*1ae70*/  CALL.REL.NOINC `($__internal_35_$__cuda_sm70_shflsync_bfly_p) ;  /* 0x000024f000007944 */ /* 0x000fea0003c00000 */
[----:B------:R-:W-:Y:S01]  /*1ae80*/  FMNMX.FTZ R132, R4, R0, !PT ;  /* 0x0000000004847209 */ /* 0x000fe20007810000 */
[----:B------:R-:W-:Y:S01]  /*1ae90*/  IMAD.MOV.U32 R4, RZ, RZ, R5 ;  /* 0x000000ffff047224 */ /* 0x000fe200078e0005 */
[----:B------:R-:W-:Y:S01]  /*1aea0*/  MOV R2, 0x1aed0 ;  /* 0x0001aed000027802 */ /* 0x000fe20000000f00 */
[----:B------:R-:W-:-:S02]  /*1aeb0*/  IMAD.MOV.U32 R0, RZ, RZ, 0x2 ;  /* 0x00000002ff007424 */ /* 0x000fc400078e00ff */
[----:B------:R-:W-:Y:S05]  /*1aec0*/  CALL.REL.NOINC `($__internal_35_$__cuda_sm70_shflsync_bfly_p) ;  /* 0x000024a000007944 */ /* 0x000fea0003c00000 */
[----:B------:R-:W-:Y:S01]  /*1aed0*/  FMNMX.FTZ R5, R5, R0, !PT ;  /* 0x0000000005057209 */ /* 0x000fe20007810000 */
[----:B------:R-:W-:Y:S01]  /*1aee0*/  IMAD.MOV.U32 R0, RZ, RZ, 0x1 ;  /* 0x00000001ff007424 */ /* 0x000fe200078e00ff */
[----:B------:R-:W-:-:S03]  /*1aef0*/  MOV R2, 0x1af20 ;  /* 0x0001af2000027802 */ /* 0x000fc60000000f00 */
[----:B------:R-:W-:Y:S02]  /*1af00*/  IMAD.MOV.U32 R4, RZ, RZ, R5 ;  /* 0x000000ffff047224 */ /* 0x000fe400078e0005 */
[----:B------:R-:W-:Y:S05]  /*1af10*/  CALL.REL.NOINC `($__internal_35_$__cuda_sm70_shflsync_bfly_p) ;  /* 0x0000245000007944 */ /* 0x000fea0003c00000 */
[----:B------:R-:W-:Y:S01]  /*1af20*/  MOV R3, R0 ;  /* 0x0000000000037202 */ /* 0x000fe20000000f00 */
[----:B------:R-:W-:Y:S05]  /*1af30*/  BRA `(.L_x_2215) ;  /* 0xfffeb1a000007947 */ /* 0x000fea000383ffff */
.L_x_2083:
[----:B------:R-:W-:Y:S01]  /*1af40*/  MOV R2, RZ ;  /* 0x000000ff00027202 */ /* 0x000fe20000000f00 */
[----:B------:R-:W-:Y:S01]  /*1af50*/  IMAD.MOV.U32 R219, RZ, RZ, R5 ;  /* 0x000000ffffdb7224 */ /* 0x000fe200078e0005 */
[----:B------:R-:W-:Y:S01]  /*1af60*/  MOV R3, 0x1af90 ;  /* 0x0001af9000037802 */ /* 0x000fe20000000f00 */
[----:B------:R-:W-:Y:S02]  /*1af70*/  IMAD.MOV.U32 R220, RZ, RZ, 0x181f ;  /* 0x0000181fffdc7424 */ /* 0x000fe400078e00ff */
[----:B-1234-:R-:W-:Y:S05]  /*1af80*/  CALL.REL.NOINC `($__internal_36_$__cuda_sm70_shflsync_idx_p) ;  /* 0x0000244000007944 */ /* 0x01efea0003c00000 */
[----:B------:R-:W-:Y:S01]  /*1af90*/  MOV R4, R219 ;  /* 0x000000db00047202 */ /* 0x000fe20000000f00 */
[----:B------:R-:W-:-:S05]  /*1afa0*/  BRA `(.L_x_2216) ;  /* 0xfffec9f000007947 */ /* 0x000fca000383ffff */
.L_x_2084:
[----:B------:R-:W-:Y:S01]  /*1afb0*/  MOV R2, RZ ;  /* 0x000000ff00027202 */ /* 0x000fe20000000f00 */
[----:B------:R-:W-:Y:S01]  /*1afc0*/  IMAD.MOV.U32 R219, RZ, RZ, R20 ;  /* 0x000000ffffdb7224 */ /* 0x000fe200078e0014 */
[----:B------:R-:W-:Y:S01]  /*1afd0*/  MOV R3, 0x1b000 ;  /* 0x0001b00000037802 */ /* 0x000fe20000000f00 */
[----:B------:R-:W-:Y:S02]  /*1afe0*/  IMAD.MOV.U32 R220, RZ, RZ, 0x181f ;  /* 0x0000181fffdc7424 */ /* 0x000fe400078e00ff */
[----:B-1234-:R-:W-:Y:S05]  /*1aff0*/  CALL.REL.NOINC `($__internal_36_$__cuda_sm70_shflsync_idx_p) ;  /* 0x000023d000007944 */ /* 0x01efea0003c00000 */
[----:B------:R-:W-:Y:S01]  /*1b000*/  ISETP.GE.AND P3, PT, R217, c[0x0][0x1d4], PT ;  /* 0x00007500d9007a0c */ /* 0x000fe20003f66270 */
[----:B------:R-:W-:Y:S01]  /*1b010*/  IMAD.MOV.U32 R220, RZ, RZ, 0x181f ;  /* 0x0000181fffdc7424 */ /* 0x000fe200078e00ff */
[----:B------:R-:W-:Y:S02]  /*1b020*/  IADD3 R6, P0, R219, R29, RZ ;  /* 0x0000001ddb067210 */ /* 0x000fe40007f1e0ff */
[----:B------:R-:W-:Y:S02]  /*1b030*/  ISETP.GE.AND P2, PT, R223, c[0x0][0x1d4], PT ;  /* 0x00007500df007a0c */ /* 0x000fe40003f46270 */
[----:B------:R-:W-:Y:S01]  /*1b040*/  ISETP.GE.AND P1, PT, R222, c[0x0][0x1d4], PT ;  /* 0x00007500de007a0c */ /* 0x000fe20003f26270 */
[C---:B------:R-:W-:Y:S01]  /*1b050*/  IMAD.X R7, R4.reuse, 0x1, R21, P0 ;  /* 0x0000000104077824 */ /* 0x040fe200000e0615 */
[C---:B------:R-:W-:Y:S02]  /*1b060*/  IADD3 R2, P0, R219.reuse, R30, RZ ;  /* 0x0000001edb027210 */ /* 0x040fe40007f1e0ff */
[----:B------:R-:W-:Y:S02]  /*1b070*/  SEL R12, RZ, 0x10, P3 ;  /* 0x00000010ff0c7807 */ /* 0x000fe40001800000 */
[----:B------:R-:W-:Y:S01]  /*1b080*/  SEL R15, RZ, 0x10, P2 ;  /* 0x00000010ff0f7807 */ /* 0x000fe20001000000 */
[----:B------:R-:W-:Y:S01]  /*1b090*/  @!PT LDS RZ, [RZ] ;  /* 0x00000000fffff984 */ /* 0x000fe20000000800 */
[----:B------:R-:W-:Y:S01]  /*1b0a0*/  @!PT LDS RZ, [RZ] ;  /* 0x00000000fffff984 */ /* 0x000fe20000000800 */
[----:B------:R-:W-:Y:S01]  /*1b0b0*/  @!PT LDS RZ, [RZ] ;  /* 0x00000000fffff984 */ /* 0x000fe20000000800 */
[----:B------:R1:W-:Y:S01]  /*1b0c0*/  LDGSTS.E.BYPASS.LTC128B.128 [R215+0x100], [R6.64], !P3 ;  /* 0x0010000006d77fae */ /* 0x0003e2000d901d46 */
[C---:B------:R-:W-:Y:S01]  /*1b0d0*/  IMAD.X R3, R4.reuse, 0x1, R22, P0 ;  /* 0x0000000104037824 */ /* 0x040fe200000e0616 */
[----:B------:R-:W-:Y:S04]  /*1b0e0*/  SEL R14, RZ, 0x10, P1 ;  /* 0x00000010ff0e7807 */ /* 0x000fe80000800000 */
[----:B------:R2:W-:Y:S02]  /*1b0f0*/  LDGSTS.E.BYPASS.LTC128B.128 [R215+0x2100], [R2.64], !P2 ;  /* 0x0210000002d77fae */ /* 0x0005e4000d101d46 */
[C---:B--2---:R-:W-:Y:S05]  /*1b100*/  IADD3 R2, P0, R219.reuse, R31, RZ ;  /* 0x0000001fdb027210 */ /* 0x044fea0007f1e0ff */
[C---:B------:R-:W-:Y:S05]  /*1b110*/  IMAD.X R3, R4.reuse, 0x1, R23, P0 ;  /* 0x0000000104037824 */ /* 0x040fea00000e0617 */
[----:B------:R2:W-:Y:S02]  /*1b120*/  LDGSTS.E.BYPASS.LTC128B.128 [R215+0x4100], [R2.64], !P1 ;  /* 0x0410000002d77fae */ /* 0x0005e4000c901d46 */
[----:B--2---:R-:W-:Y:S01]  /*1b130*/  IADD3 R2, P0, R219, R132, RZ ;  /* 0x00000084db027210 */ /* 0x004fe20007f1e0ff */
[----:B------:R-:W-:Y:S04]  /*1b140*/  IMAD.MOV.U32 R219, RZ, RZ, R5 ;  /* 0x000000ffffdb7224 */ /* 0x000fe800078e0005 */
[----:B------:R-:W-:Y:S01]  /*1b150*/  IMAD.X R3, R4, 0x1, R28, P0 ;  /* 0x0000000104037824 */ /* 0x000fe200000e061c */
[----:B------:R-:W-:Y:S04]  /*1b160*/  ISETP.GE.AND P0, PT, R224, c[0x0][0x1d4], PT ;  /* 0x00007500e0007a0c */ /* 0x000fe80003f06270 */
[----:B------:R-:W-:Y:S09]  /*1b170*/  SEL R5, RZ, 0x10, P0 ;  /* 0x00000010ff057807 */ /* 0x000ff20000000000 */
[----:B------:R2:W-:Y:S02]  /*1b180*/  LDGSTS.E.BYPASS.LTC128B.128 [R215+0x6100], [R2.64], !P0 ;  /* 0x0610000002d77fae */ /* 0x0005e4000c101d46 */
[----:B--2---:R-:W-:Y:S01]  /*1b190*/  MOV R3, 0x1b1c0 ;  /* 0x0001b1c000037802 */ /* 0x004fe20000000f00 */
[----:B------:R-:W-:Y:S02]  /*1b1a0*/  IMAD.MOV.U32 R2, RZ, RZ, 0x1 ;  /* 0x00000001ff027424 */ /* 0x000fe400078e00ff */
[----:B-1----:R-:W-:Y:S05]  /*1b1b0*/  CALL.REL.NOINC `($__internal_36_$__cuda_sm70_shflsync_idx_p) ;  /* 0x0000221000007944 */ /* 0x002fea0003c00000 */
[----:B------:R-:W-:Y:S01]  /*1b1c0*/  MOV R2, 0x1 ;  /* 0x0000000100027802 */ /* 0x000fe20000000f00 */
[----:B------:R-:W-:Y:S01]  /*1b1d0*/  IMAD.MOV.U32 R4, RZ, RZ, R219 ;  /* 0x000000ffff047224 */ /* 0x000fe200078e00db */
[----:B------:R-:W-:Y:S01]  /*1b1e0*/  MOV R220, 0x181f ;  /* 0x0000181f00dc7802 */ /* 0x000fe20000000f00 */
[----:B------:R-:W-:Y:S01]  /*1b1f0*/  IMAD.MOV.U32 R219, RZ, RZ, R20 ;  /* 0x000000ffffdb7224 */ /* 0x000fe200078e0014 */
[----:B------:R-:W-:Y:S02]  /*1b200*/  MOV R3, 0x1b220 ;  /* 0x0001b22000037802 */ /* 0x000fe40000000f00 */
[----:B------:R-:W-:Y:S05]  /*1b210*/  CALL.REL.NOINC `($__internal_36_$__cuda_sm70_shflsync_idx_p) ;  /* 0x000021b000007944 */ /* 0x000fea0003c00000 */
[----:B------:R-:W-:Y:S01]  /*1b220*/  MOV R0, R219 ;  /* 0x000000db00007202 */ /* 0x000fe20000000f00 */
[----:B------:R-:W-:-:S05]  /*1b230*/  BRA `(.L_x_2217) ;  /* 0xfffec90000007947 */ /* 0x000fca000383ffff */
.L_x_2087:
[----:B------:R-:W-:Y:S01]  /*1b240*/  MOV R2, RZ ;  /* 0x000000ff00027202 */ /* 0x000fe20000000f00 */
[----:B------:R-:W-:Y:S01]  /*1b250*/  IMAD.MOV.U32 R219, RZ, RZ, R5 ;  /* 0x000000ffffdb7224 */ /* 0x000fe200078e0005 */
[----:B------:R-:W-:Y:S01]  /*1b260*/  MOV R3, 0x1b290 ;  /* 0x0001b29000037802 */ /* 0x000fe20000000f00 */
[----:B------:R-:W-:Y:S02]  /*1b270*/  IMAD.MOV.U32 R220, RZ, RZ, 0x181f ;  /* 0x0000181fffdc7424 */ /* 0x000fe400078e00ff */
[----:B-1----:R-:W-:Y:S05]  /*1b280*/  CALL.REL.NOINC `($__internal_36_$__cuda_sm70_shflsync_idx_p) ;  /* 0x0000214000007944 */ /* 0x002fea0003c00000 */
[----:B------:R-:W-:Y:S01]  /*1b290*/  MOV R4, R219 ;  /* 0x000000db00047202 */ /* 0x000fe20000000f00 */
[----:B------:R-:W-:-:S05]  /*1b2a0*/  BRA `(.L_x_2218) ;  /* 0xfffeddc000007947 */ /* 0x000fca000383ffff */
.L_x_2088:
[----:B------:R-:W-:Y:S01]  /*1b2b0*/  MOV R2, RZ ;  /* 0x000000ff00027202 */ /* 0x000fe20000000f00 */
[----:B------:R-:W-:Y:S01]  /*1b2c0*/  IMAD.MOV.U32 R219, RZ, RZ, R8 ;  /* 0x000000ffffdb7224 */ /* 0x000fe200078e0008 */
[----:B------:R-:W-:Y:S01]  /*1b2d0*/  MOV R3, 0x1b300 ;  /* 0x0001b30000037802 */ /* 0x000fe20000000f00 */
[----:B------:R-:W-:Y:S02]  /*1b2e0*/  IMAD.MOV.U32 R220, RZ, RZ, 0x181f ;  /* 0x0000181fffdc7424 */ /* 0x000fe400078e00ff */
[----:B-123--:R-:W-:Y:S05]  /*1b2f0*/  CALL.REL.NOINC `($__internal_36_$__cuda_sm70_shflsync_idx_p) ;  /* 0x000020d000007944 */ /* 0x00efea0003c00000 */
[----:B------:R-:W-:Y:S01]  /*1b300*/  ISETP.GE.AND P3, PT, R217, c[0x0][0x1d4], PT ;  /* 0x00007500d9007a0c */ /* 0x000fe20003f66270 */
[----:B------:R-:W-:Y:S01]  /*1b310*/  IMAD.MOV.U32 R220, RZ, RZ, 0x181f ;  /* 0x0000181fffdc7424 */ /* 0x000fe200078e00ff */
[----:B------:R-:W-:Y:S02]  /*1b320*/  IADD3 R6, P0, R219, R22, RZ ;  /* 0x00000016db067210 */ /* 0x000fe40007f1e0ff */
[----:B------:R-:W-:Y:S02]  /*1b330*/  ISETP.GE.AND P2, PT, R223, c[0x0][0x1d4], PT ;  /* 0x00007500df007a0c */ /* 0x000fe40003f46270 */
[----:B------:R-:W-:Y:S01]  /*1b340*/  ISETP.GE.AND P1, PT, R222, c[0x0][0x1d4], PT ;  /* 0x00007500de007a0c */ /* 0x000fe20003f26270 */
[C---:B------:R-:W-:Y:S01]  /*1b350*/  IMAD.X R7, R4.reuse, 0x1, R9, P0 ;  /* 0x0000000104077824 */ /* 0x040fe200000e0609 */
[C---:B------:R-:W-:Y:S02]  /*1b360*/  IADD3 R2, P0, R219.reuse, R23, RZ ;  /* 0x00000017db027210 */ /* 0x040fe40007f1e0ff */
[----:B------:R-:W-:Y:S03]  /*1b370*/  SEL R11, RZ, 0x10, P1 ;  /* 0x00000010ff0b7807 */ /* 0x000fe60000800000 */
[----:B------:R-:W-:Y:S01]  /*1b380*/  @!PT LDS RZ, [RZ] ;  /* 0x00000000fffff984 */ /* 0x000fe20000000800 */
[----:B------:R-:W-:Y:S01]  /*1b390*/  @!PT LDS RZ, [RZ] ;  /* 0x00000000fffff984 */ /* 0x000fe20000000800 */
[----:B------:R-:W-:Y:S01]  /*1b3a0*/  @!PT LDS RZ, [RZ] ;  /* 0x00000000fffff984 */ /* 0x000fe20000000800 */
[----:B------:R1:W-:Y:S01]  /*1b3b0*/  LDGSTS.E.BYPASS.LTC128B.128 [R215+0x8100], [R6.64], !P3 ;  /* 0x0810000006d77fae */ /* 0x0003e2000d901d46 */
[C---:B------:R-:W-:Y:S05]  /*1b3c0*/  IMAD.X R3, R4.reuse, 0x1, R12, P0 ;  /* 0x0000000104037824 */ /* 0x040fea00000e060c */
[----:B------:R2:W-:Y:S01]  /*1b3d0*/  LDGSTS.E.BYPASS.LTC128B.128 [R215+0xa100], [R2.64], !P2 ;  /* 0x0a10000002d77fae */ /* 0x0005e2000d101d46 */
[----:B-1----:R-:W-:Y:S02]  /*1b3e0*/  SEL R6, RZ, 0x10, P3 ;  /* 0x00000010ff067807 */ /* 0x002fe40001800000 */
[C---:B--2---:R-:W-:Y:S05]  /*1b3f0*/  IADD3 R2, P0, R219.reuse, R24, RZ ;  /* 0x00000018db027210 */ /* 0x044fea0007f1e0ff */
[C---:B------:R-:W-:Y:S05]  /*1b400*/  IMAD.X R3, R4.reuse, 0x1, R13, P0 ;  /* 0x0000000104037824 */ /* 0x040fea00000e060d */
[----:B------:R1:W-:Y:S02]  /*1b410*/  LDGSTS.E.BYPASS.LTC128B.128 [R215+0xc100], [R2.64], !P1 ;  /* 0x0c10000002d77fae */ /* 0x0003e4000c901d46 */
[----:B-1----:R-:W-:Y:S01]  /*1b420*/  IADD3 R2, P0, R219, R25, RZ ;  /* 0x00000019db027210 */ /* 0x002fe20007f1e0ff */
[----:B------:R-:W-:Y:S01]  /*1b430*/  IMAD.MOV.U32 R219, RZ, RZ, R5 ;  /* 0x000000ffffdb7224 */ /* 0x000fe200078e0005 */
[----:B------:R-:W-:Y:S03]  /*1b440*/  SEL R5, RZ, 0x10, P2 ;  /* 0x00000010ff057807 */ /* 0x000fe60001000000 */
[----:B------:R-:W-:Y:S01]  /*1b450*/  IMAD.X R3, R4, 0x1, R14, P0 ;  /* 0x0000000104037824 */ /* 0x000fe200000e060e */
[----:B------:R-:W-:Y:S04]  /*1b460*/  ISETP.GE.AND P0, PT, R224, c[0x0][0x1d4], PT ;  /* 0x00007500e0007a0c */ /* 0x000fe80003f06270 */
[----:B------:R-:W-:Y:S09]  /*1b470*/  SEL R10, RZ, 0x10, P0 ;  /* 0x00000010ff0a7807 */ /* 0x000ff20000000000 */
[----:B------:R1:W-:Y:S02]  /*1b480*/  LDGSTS.E.BYPASS.LTC128B.128 [R215+0xe100], [R2.64], !P0 ;  /* 0x0e10000002d77fae */ /* 0x0003e4000c101d46 */
[----:B-1----:R-:W-:Y:S01]  /*1b490*/  MOV R3, 0x1b4c0 ;  /* 0x0001b4c000037802 */ /* 0x002fe20000000f00 */
[----:B------:R-:W-:Y:S02]  /*1b4a0*/  IMAD.MOV.U32 R2, RZ, RZ, 0x1 ;  /* 0x00000001ff027424 */ /* 0x000fe400078e00ff */
[----:B------:R-:W-:Y:S05]  /*1b4b0*/  CALL.REL.NOINC `($__internal_36_$__cuda_sm70_shflsync_idx_p) ;  /* 0x00001f1000007944 */ /* 0x000fea0003c00000 */
        /* <DEDUP_REMOVED lines=8> */
.L_x_2089:
[----:B------:R-:W-:Y:S01]  /*1b540*/  MOV R2, RZ ;  /* 0x000000ff00027202 */ /* 0x000fe20000000f00 */
[----:B------:R-:W-:Y:S01]  /*1b550*/  IMAD.MOV.U32 R219, RZ, RZ, R4 ;  /* 0x000000ffffdb7224 */ /* 0x000fe200078e0004 */
[----:B------:R-:W-:Y:S01]  /*1b560*/  MOV R3, 0x1b590 ;  /* 0x0001b59000037802 */ /* 0x000fe20000000f00 */
[----:B------:R-:W-:Y:S02]  /*1b570*/  IMAD.MOV.U32 R220, RZ, RZ, 0x1c1f ;  /* 0x00001c1fffdc7424 */ /* 0x000fe400078e00ff */
[----:B------:R-:W-:Y:S05]  /*1b580*/  CALL.REL.NOINC `($__internal_36_$__cuda_sm70_shflsync_idx_p) ;  /* 0x00001e4000007944 */ /* 0x000fea0003c00000 */
[----:B------:R-:W-:Y:S01]  /*1b590*/  MOV R3, R219 ;  /* 0x000000db00037202 */ /* 0x000fe20000000f00 */
[----:B------:R-:W-:-:S05]  /*1b5a0*/  BRA `(.L_x_2220) ;  /* 0xfffedf2000007947 */ /* 0x000fca000383ffff */
.L_x_2094:
[----:B------:R-:W-:Y:S01]  /*1b5b0*/  MOV R2, 0x1 ;  /* 0x0000000100027802 */ /* 0x000fe20000000f00 */
[----:B------:R-:W-:Y:S01]  /*1b5c0*/  IMAD.MOV.U32 R219, RZ, RZ, R4 ;  /* 0x000000ffffdb7224 */ /* 0x000fe200078e0004 */
[----:B------:R-:W-:Y:S01]  /*1b5d0*/  MOV R3, 0x1b600 ;  /* 0x0001b60000037802 */ /* 0x000fe20000000f00 */
[----:B------:R-:W-:Y:S02]  /*1b5e0*/  IMAD.MOV.U32 R220, RZ, RZ, 0x1c1f ;  /* 0x00001c1fffdc7424 */ /* 0x000fe400078e00ff */
[----:B-1----:R-:W-:Y:S05]  /*1b5f0*/  CALL.REL.NOINC `($__internal_36_$__cuda_sm70_shflsync_idx_p) ;  /* 0x00001dd000007944 */ /* 0x002fea0003c00000 */
[----:B------:R-:W-:Y:S01]  /*1b600*/  MOV R3, R219 ;  /* 0x000000db00037202 */ /* 0x000fe20000000f00 */
[----:B------:R-:W-:-:S05]  /*1b610*/  BRA `(.L_x_2221) ;  /* 0xfffee3c000007947 */ /* 0x000fca000383ffff */
.L_x_2099:
[----:B------:R-:W-:Y:S02]  /*1b620*/  MOV R0, 0x2 ;  /* 0x0000000200007802 */ /* 0x000fe40000000f00 */
[----:B------:R-:W-:Y:S02]  /*1b630*/  MOV R2, 0x1b650 ;  /* 0x0001b65000027802 */ /* 0x000fe40000000f00 */
[----:B------:R-:W-:Y:S05]  /*1b640*/  CALL.REL.NOINC `($__internal_35_$__cuda_sm70_shflsync_bfly_p) ;  /* 0x00001d2000007944 */ /* 0x000fea0003c00000 */
[----:B------:R-:W-:-:S05]  /*1b650*/  BRA `(.L_x_2222) ;  /* 0xfffeea8000007947 */ /* 0x000fca000383ffff */
.L_x_2100:
[----:B------:R-:W-:Y:S02]  /*1b660*/  MOV R0, 0x1 ;  /* 0x0000000100007802 */ /* 0x000fe40000000f00 */
[----:B------:R-:W-:Y:S02]  /*1b670*/  MOV R2, 0x1b690 ;  /* 0x0001b69000027802 */ /* 0x000fe40000000f00 */
[----:B------:R-:W-:Y:S05]  /*1b680*/  CALL.REL.NOINC `($__internal_35_$__cuda_sm70_shflsync_bfly_p) ;  /* 0x00001ce000007944 */ /* 0x000fea0003c00000 */
[----:B------:R-:W-:Y:S01]  /*1b690*/  FMNMX.FTZ R132, R4, R0, !PT ;  /* 0x0000000004847209 */ /* 0x000fe20007810000 */
[----:B------:R-:W-:Y:S01]  /*1b6a0*/  IMAD.MOV.U32 R4, RZ, RZ, R5 ;  /* 0x000000ffff047224 */ /* 0x000fe200078e0005 */
[----:B------:R-:W-:Y:S01]  /*1b6b0*/  MOV R2, 0x1b6e0 ;  /* 0x0001b6e000027802 */ /* 0x000fe20000000f00 */
[----:B------:R-:W-:Y:S02]  /*1b6c0*/  IMAD.MOV.U32 R0, RZ, RZ, 0x2 ;  /* 0x00000002ff007424 */ /* 0x000fe400078e00ff */
[----:B------:R-:W-:Y:S05]  /*1b6d0*/  CALL.REL.NOINC `($__internal_35_$__cuda_sm70_shflsync_bfly_p) ;  /* 0x00001c9000007944 */ /* 0x000fea0003c00000 */
[----:B------:R-:W-:Y:S01]  /*1b6e0*/  FMNMX.FTZ R4, R5, R0, !PT ;  /* 0x0000000005047209 */ /* 0x000fe20007810000 */
[----:B------:R-:W-:Y:S01]  /*1b6f0*/  IMAD.MOV.U32 R0, RZ, RZ, 0x1 ;  /* 0x00000001ff007424 */ /* 0x000fe200078e00ff */
[----:B------:R-:W-:Y:S02]  /*1b700*/  MOV R2, 0x1b720 ;  /* 0x0001b72000027802 */ /* 0x000fe40000000f00 */
[----:B------:R-:W-:Y:S05]  /*1b710*/  CALL.REL.NOINC `($__internal_35_$__cuda_sm70_shflsync_bfly_p) ;  /* 0x00001c5000007944 */ /* 0x000fea0003c00000 */
[----:B------:R-:W-:-:S05]  /*1b720*/  BRA `(.L_x_2223) ;  /* 0xfffeea2000007947 */ /* 0x000fca000383ffff */
.L_x_2109:
[----:B------:R-:W-:Y:S01]  /*1b730*/  MOV R2, RZ ;  /* 0x000000ff00027202 */ /* 0x000fe20000000f00 */
[----:B------:R-:W-:Y:S01]  /*1b740*/  IMAD.MOV.U32 R219, RZ, RZ, R5 ;  /* 0x000000ffffdb7224 */ /* 0x000fe200078e0005 */
[----:B------:R-:W-:Y:S01]  /*1b750*/  MOV R3, 0x1b780 ;  /* 0x0001b78000037802 */ /* 0x000fe20000000f00 */
[----:B------:R-:W-:Y:S02]  /*1b760*/  IMAD.MOV.U32 R220, RZ, RZ, 0x181f ;  /* 0x0000181fffdc7424 */ /* 0x000fe400078e00ff */
[----:B-1234-:R-:W-:Y:S05]  /*1b770*/  CALL.REL.NOINC `($__internal_36_$__cuda_sm70_shflsync_idx_p) ;  /* 0x00001c5000007944 */ /* 0x01efea0003c00000 */
[----:B------:R-:W-:Y:S01]  /*1b780*/  MOV R4, R219 ;  /* 0x000000db00047202 */ /* 0x000fe20000000f00 */
[----:B------:R-:W-:-:S05]  /*1b790*/  BRA `(.L_x_2224) ;  /* 0xffff0b1000007947 */ /* 0x000fca000383ffff */
.L_x_2110:
        /* <DEDUP_REMOVED lines=41> */
.L_x_2113:
[----:B------:R-:W-:Y:S01]  /*1ba30*/  MOV R2, RZ ;  /* 0x000000ff00027202 */ /* 0x000fe20000000f00 */
[----:B------:R-:W-:Y:S01]  /*1ba40*/  IMAD.MOV.U32 R219, RZ, RZ, R5 ;  /* 0x000000ffffdb7224 */ /* 0x000fe200078e0005 */
[----:B------:R-:W-:Y:S01]  /*1ba50*/  MOV R3, 0x1ba80 ;  /* 0x0001ba8000037802 */ /* 0x000fe20000000f00 */
[----:B------:R-:W-:Y:S02]  /*1ba60*/  IMAD.MOV.U32 R220, RZ, RZ, 0x181f ;  /* 0x0000181fffdc7424 */ /* 0x000fe400078e00ff */
[----:B------:R-:W-:Y:S05]  /*1ba70*/  CALL.REL.NOINC `($__internal_36_$__cuda_sm70_shflsync_idx_p) ;  /* 0x0000195000007944 */ /* 0x000fea0003c00000 */
[----:B------:R-:W-:Y:S01]  /*1ba80*/  MOV R4, R219 ;  /* 0x000000db00047202 */ /* 0x000fe20000000f00 */
[----:B------:R-:W-:-:S05]  /*1ba90*/  BRA `(.L_x_2226) ;  /* 0xffff1ee000007947 */ /* 0x000fca000383ffff */
.L_x_2114:
[----:B------:R-:W-:Y:S01]  /*1baa0*/  MOV R2, RZ ;  /* 0x000000ff00027202 */ /* 0x000fe20000000f00 */
[----:B------:R-:W-:Y:S01]  /*1bab0*/  IMAD.MOV.U32 R219, RZ, RZ, R8 ;  /* 0x000000ffffdb7224 */ /* 0x000fe200078e0008 */
[----:B------:R-:W-:Y:S01]  /*1bac0*/  MOV R3, 0x1baf0 ;  /* 0x0001baf000037802 */ /* 0x000fe20000000f00 */
[----:B------:R-:W-:Y:S02]  /*1bad0*/  IMAD.MOV.U32 R220, RZ, RZ, 0x181f ;  /* 0x0000181fffdc7424 */ /* 0x000fe400078e00ff */
[----:B-12---:R-:W-:Y:S05]  /*1bae0*/  CALL.REL.NOINC `($__internal_36_$__cuda_sm70_shflsync_idx_p) ;  /* 0x000018e000007944 */ /* 0x006fea0003c00000 */
        /* <DEDUP_REMOVED lines=36> */
.L_x_2115:
[----:B------:R-:W-:Y:S02]  /*1bd30*/  MOV R0, 0x2 ;  /* 0x0000000200007802 */ /* 0x000fe40000000f00 */
[----:B------:R-:W-:Y:S02]  /*1bd40*/  MOV R2, 0x1bd60 ;  /* 0x0001bd6000027802 */ /* 0x000fe40000000f00 */
[----:B------:R-:W-:Y:S05]  /*1bd50*/  CALL.REL.NOINC `($__internal_35_$__cuda_sm70_shflsync_bfly_p) ;  /* 0x0000161000007944 */ /* 0x000fea0003c00000 */
[----:B------:R-:W-:-:S05]  /*1bd60*/  BRA `(.L_x_2228) ;  /* 0xffff21a000007947 */ /* 0x000fca000383ffff */
.L_x_2116:
        /* <DEDUP_REMOVED lines=13> */
.L_x_2119:
[----:B------:R-:W-:Y:S01]  /*1be40*/  MOV R2, RZ ;  /* 0x000000ff00027202 */ /* 0x000fe20000000f00 */
[----:B------:R-:W-:Y:S01]  /*1be50*/  IMAD.MOV.U32 R219, RZ, RZ, R4 ;  /* 0x000000ffffdb7224 */ /* 0x000fe200078e0004 */
[----:B------:R-:W-:Y:S01]  /*1be60*/  MOV R3, 0x1be90 ;  /* 0x0001be9000037802 */ /* 0x000fe20000000f00 */
[----:B------:R-:W-:Y:S02]  /*1be70*/  IMAD.MOV.U32 R220, RZ, RZ, 0x181f ;  /* 0x0000181fffdc7424 */ /* 0x000fe400078e00ff */
[----:B-1234-:R-:W-:Y:S05]  /*1be80*/  CALL.REL.NOINC `($__internal_36_$__cuda_sm70_shflsync_idx_p) ;  /* 0x0000154000007944 */ /* 0x01efea0003c00000 */
[----:B------:R-:W-:Y:S01]  /*1be90*/  MOV R2, R219 ;  /* 0x000000db00027202 */ /* 0x000fe20000000f00 */
[----:B------:R-:W-:-:S05]  /*1bea0*/  BRA `(.L_x_2230) ;  /* 0xffff405000007947 */ /* 0x000fca000383ffff */
.L_x_2122:
[----:B------:R-:W-:Y:S01]  /*1beb0*/  MOV R2, RZ ;  /* 0x000000ff00027202 */ /* 0x000fe20000000f00 */
[----:B------:R-:W-:Y:S01]  /*1bec0*/  IMAD.MOV.U32 R219, RZ, RZ, R5 ;  /* 0x000000ffffdb7224 */ /* 0x000fe200078e0005 */
[----:B------:R-:W-:Y:S01]  /*1bed0*/  MOV R3, 0x1bf00 ;  /* 0x0001bf0000037802 */ /* 0x000fe20000000f00 */
[----:B------:R-:W-:Y:S02]  /*1bee0*/  IMAD.MOV.U32 R220, RZ, RZ, 0x181f ;  /* 0x0000181fffdc7424 */ /* 0x000fe400078e00ff */
[----:B-1----:R-:W-:Y:S05]  /*1bef0*/  CALL.REL.NOINC `($__internal_36_$__cuda_sm70_shflsync_idx_p) ;  /* 0x000014d000007944 */ /* 0x002fea0003c00000 */
[----:B------:R-:W-:Y:S01]  /*1bf00*/  MOV R4, R219 ;  /* 0x000000db00047202 */ /* 0x000fe20000000f00 */
[----:B------:R-:W-:-:S05]  /*1bf10*/  BRA `(.L_x_2231) ;  /* 0xffff568000007947 */ /* 0x000fca000383ffff */
.L_x_2123:
[----:B------:R-:W-:Y:S01]  /*1bf20*/  MOV R2, RZ ;  /* 0x000000ff00027202 */ /* 0x000fe20000000f00 */
[----:B------:R-:W-:Y:S01]  /*1bf30*/  IMAD.MOV.U32 R219, RZ, RZ, R8 ;  /* 0x000000ffffdb7224 */ /* 0x000fe200078e0008 */
[----:B------:R-:W-:Y:S01]  /*1bf40*/  MOV R3, 0x1bf70 ;  /* 0x0001bf7000037802 */ /* 0x000fe20000000f00 */
[----:B------:R-:W-:Y:S02]  /*1bf50*/  IMAD.MOV.U32 R220, RZ, RZ, 0x181f ;  /* 0x0000181fffdc7424 */ /* 0x000fe400078e00ff */
[----:B-123--:R-:W-:Y:S05]  /*1bf60*/  CALL.REL.NOINC `($__internal_36_$__cuda_sm70_shflsync_idx_p) ;  /* 0x0000146000007944 */ /* 0x00efea0003c00000 */
[C---:B------:R-:W-:Y:S01]  /*1bf70*/  IADD3 R2, -R213.reuse, 0x10, RZ ;  /* 0x00000010d5027810 */ /* 0x040fe20007ffe1ff */
[----:B------:R-:W-:Y:S03]  /*1bf80*/  IMAD.MOV.U32 R220, RZ, RZ, 0x181f ;  /* 0x0000181fffdc7424 */ /* 0x000fe600078e00ff */
        /* <DEDUP_REMOVED lines=8> */
[----:B------:R1:W-:Y:S01]  /*1c010*/  LDGSTS.E.BYPASS.LTC128B.128.ZFILL [R215+0x8100], [R2.64], P0 ;  /* 0x0810000002d77fae */ /* 0x0003e20008141d46 */
[C---:B------:R-:W-:Y:S05]  /*1c020*/  IADD3 R6, P0, R219.reuse, R22, RZ ;  /* 0x00000016db067210 */ /* 0x040fea0007f1e0ff */
[C---:B------:R-:W-:Y:S05]  /*1c030*/  IMAD.X R7, R4.reuse, 0x1, R10, P0 ;  /* 0x0000000104077824 */ /* 0x040fea00000e060a */
[----:B------:R2:W-:Y:S01]  /*1c040*/  LDGSTS.E.BYPASS.LTC128B.128 [R215+0xa100], [R6.64], !P5 ;  /* 0x0a10000006d77fae */ /* 0x0005e2000e901d46 */
[C---:B-1----:R-:W-:Y:S05]  /*1c050*/  IADD3 R2, P0, R219.reuse, R23, RZ ;  /* 0x00000017db027210 */ /* 0x042fea0007f1e0ff */
[C---:B------:R-:W-:Y:S05]  /*1c060*/  IMAD.X R3, R4.reuse, 0x1, R11, P0 ;  /* 0x0000000104037824 */ /* 0x040fea00000e060b */
[----:B------:R1:W-:Y:S02]  /*1c070*/  LDGSTS.E.BYPASS.LTC128B.128 [R215+0xc100], [R2.64], !P4 ;  /* 0x0c10000002d77fae */ /* 0x0003e4000e101d46 */
[----:B-1----:R-:W-:Y:S01]  /*1c080*/  IADD3 R2, P0, R219, R24, RZ ;  /* 0x00000018db027210 */ /* 0x002fe20007f1e0ff */
[----:B------:R-:W-:Y:S04]  /*1c090*/  IMAD.MOV.U32 R219, RZ, RZ, R5 ;  /* 0x000000ffffdb7224 */ /* 0x000fe800078e0005 */
[----:B------:R-:W-:Y:S05]  /*1c0a0*/  IMAD.X R3, R4, 0x1, R12, P0 ;  /* 0x0000000104037824 */ /* 0x000fea00000e060c */
[----:B------:R1:W-:Y:S02]  /*1c0b0*/  LDGSTS.E.BYPASS.LTC128B.128 [R215+0xe100], [R2.64], !P3 ;  /* 0x0e10000002d77fae */ /* 0x0003e4000d901d46 */
[----:B-1----:R-:W-:Y:S01]  /*1c0c0*/  MOV R3, 0x1c0f0 ;  /* 0x0001c0f000037802 */ /* 0x002fe20000000f00 */
[----:B------:R-:W-:Y:S02]  /*1c0d0*/  IMAD.MOV.U32 R2, RZ, RZ, 0x1 ;  /* 0x00000001ff027424 */ /* 0x000fe400078e00ff */
[----:B--2---:R-:W-:Y:S05]  /*1c0e0*/  CALL.REL.NOINC `($__internal_36_$__cuda_sm70_shflsync_idx_p) ;  /* 0x000012e000007944 */ /* 0x004fea0003c00000 */
        /* <DEDUP_REMOVED lines=8> */
.L_x_2124:
[----:B------:R-:W-:Y:S01]  /*1c170*/  MOV R2, RZ ;  /* 0x000000ff00027202 */ /* 0x000fe20000000f00 */
[----:B------:R-:W-:Y:S01]  /*1c180*/  IMAD.MOV.U32 R219, RZ, RZ, R4 ;  /* 0x000000ffffdb7224 */ /* 0x000fe200078e0004 */
[----:B------:R-:W-:Y:S01]  /*1c190*/  MOV R3, 0x1c1c0 ;  /* 0x0001c1c000037802 */ /* 0x000fe20000000f00 */
[----:B------:R-:W-:Y:S02]  /*1c1a0*/  IMAD.MOV.U32 R220, RZ, RZ, 0x1c1f ;  /* 0x00001c1fffdc7424 */ /* 0x000fe400078e00ff */
[----:B-1----:R-:W-:Y:S05]  /*1c1b0*/  CALL.REL.NOINC `($__internal_36_$__cuda_sm70_shflsync_idx_p) ;  /* 0x0000121000007944 */ /* 0x002fea0003c00000 */
[----:B------:R-:W-:Y:S01]  /*1c1c0*/  MOV R3, R219 ;  /* 0x000000db00037202 */ /* 0x000fe20000000f00 */
[----:B------:R-:W-:-:S05]  /*1c1d0*/  BRA `(.L_x_2233) ;  /* 0xffff573000007947 */ /* 0x000fca000383ffff */
.L_x_2129:
[----:B------:R-:W-:Y:S01]  /*1c1e0*/  MOV R2, 0x1 ;  /* 0x0000000100027802 */ /* 0x000fe20000000f00 */
[----:B------:R-:W-:Y:S01]  /*1c1f0*/  IMAD.MOV.U32 R219, RZ, RZ, R4 ;  /* 0x000000ffffdb7224 */ /* 0x000fe200078e0004 */
[----:B------:R-:W-:Y:S01]  /*1c200*/  MOV R3, 0x1c230 ;  /* 0x0001c23000037802 */ /* 0x000fe20000000f00 */
[----:B------:R-:W-:Y:S02]  /*1c210*/  IMAD.MOV.U32 R220, RZ, RZ, 0x1c1f ;  /* 0x00001c1fffdc7424 */ /* 0x000fe400078e00ff */
[----:B--2---:R-:W-:Y:S05]  /*1c220*/  CALL.REL.NOINC `($__internal_36_$__cuda_sm70_shflsync_idx_p) ;  /* 0x000011a000007944 */ /* 0x004fea0003c00000 */
[----:B------:R-:W-:Y:S01]  /*1c230*/  MOV R3, R219 ;  /* 0x000000db00037202 */ /* 0x000fe20000000f00 */
[----:B------:R-:W-:-:S05]  /*1c240*/  BRA `(.L_x_2234) ;  /* 0xffff5bd000007947 */ /* 0x000fca000383ffff */
.L_x_2134:
[----:B------:R-:W-:Y:S02]  /*1c250*/  MOV R0, 0x2 ;  /* 0x0000000200007802 */ /* 0x000fe40000000f00 */
[----:B------:R-:W-:Y:S02]  /*1c260*/  MOV R2, 0x1c280 ;  /* 0x0001c28000027802 */ /* 0x000fe40000000f00 */
[----:B------:R-:W-:Y:S05]  /*1c270*/  CALL.REL.NOINC `($__internal_35_$__cuda_sm70_shflsync_bfly_p) ;  /* 0x000010f000007944 */ /* 0x000fea0003c00000 */
[----:B------:R-:W-:-:S05]  /*1c280*/  BRA `(.L_x_2235) ;  /* 0xffff629000007947 */ /* 0x000fca000383ffff */
.L_x_2135:
        /* <DEDUP_REMOVED lines=13> */
.L_x_2137:
[----:B------:R-:W-:Y:S01]  /*1c360*/  IMAD.MOV.U32 R4, RZ, RZ, R225 ;  /* 0x000000ffff047224 */ /* 0x000fe200078e00e1 */
[----:B------:R-:W-:-:S02]  /*1c370*/  MOV R0, 0x2 ;  /* 0x0000000200007802 */ /* 0x000fc40000000f00 */
[----:B------:R-:W-:Y:S02]  /*1c380*/  MOV R2, 0x1c3a0 ;  /* 0x0001c3a000027802 */ /* 0x000fe40000000f00 */
[----:B------:R-:W-:Y:S05]  /*1c390*/  CALL.REL.NOINC `($__internal_35_$__cuda_sm70_shflsync_bfly_p) ;  /* 0x00000fd000007944 */ /* 0x000fea0003c00000 */
[----:B------:R-:W-:Y:S05]  /*1c3a0*/  BRA `(.L_x_2237) ;  /* 0xffff7e8000007947 */ /* 0x000fea000383ffff */
.L_x_2138:
[----:B------:R-:W-:Y:S01]  /*1c3b0*/  IMAD.MOV.U32 R4, RZ, RZ, R5 ;  /* 0x000000ffff047224 */ /* 0x000fe200078e0005 */
[----:B------:R-:W-:Y:S02]  /*1c3c0*/  MOV R0, 0x1 ;  /* 0x0000000100007802 */ /* 0x000fe40000000f00 */
[----:B------:R-:W-:Y:S02]  /*1c3d0*/  MOV R2, 0x1c3f0 ;  /* 0x0001c3f000027802 */ /* 0x000fe40000000f00 */
[----:B-1----:R-:W-:Y:S05]  /*1c3e0*/  CALL.REL.NOINC `($__internal_35_$__cuda_sm70_shflsync_bfly_p) ;  /* 0x00000f8000007944 */ /* 0x002fea0003c00000 */
[----:B------:R-:W-:Y:S01]  /*1c3f0*/  FADD.FTZ R5, R5, R0 ;  /* 0x0000000005057221 */ /* 0x000fe20000010000 */
[----:B------:R-:W-:Y:S02]  /*1c400*/  MOV R4, R221 ;  /* 0x000000dd00047202 */ /* 0x000fe40000000f00 */
[----:B------:R-:W-:Y:S02]  /*1c410*/  MOV R0, 0x2 ;  /* 0x0000000200007802 */ /* 0x000fe40000000f00 */
[----:B------:R-:W-:Y:S02]  /*1c420*/  MOV R2, 0x1c440 ;  /* 0x0001c44000027802 */ /* 0x000fe40000000f00 */
[----:B------:R-:W-:Y:S05]  /*1c430*/  CALL.REL.NOINC `($__internal_35_$__cuda_sm70_shflsync_bfly_p) ;  /* 0x00000f3000007944 */ /* 0x000fea0003c00000 */
[----:B------:R-:W-:Y:S01]  /*1c440*/  FADD.FTZ R4, R221, R0 ;  /* 0x00000000dd047221 */ /* 0x000fe20000010000 */
[----:B------:R-:W-:Y:S02]  /*1c450*/  MOV R0, 0x1 ;  /* 0x0000000100007802 */ /* 0x000fe40000000f00 */
[----:B------:R-:W-:-:S02]  /*1c460*/  MOV R2, 0x1c480 ;  /* 0x0001c48000027802 */ /* 0x000fc40000000f00 */
[----:B------:R-:W-:Y:S05]  /*1c470*/  CALL.REL.NOINC `($__internal_35_$__cuda_sm70_shflsync_bfly_p) ;  /* 0x00000ef000007944 */ /* 0x000fea0003c00000 */
[----:B------:R-:W-:Y:S01]  /*1c480*/  MOV R3, R0 ;  /* 0x0000000000037202 */ /* 0x000fe20000000f00 */
[----:B------:R-:W-:Y:S05]  /*1c490*/  BRA `(.L_x_2238) ;  /* 0xffff7e0000007947 */ /* 0x000fea000383ffff */
.L_x_2145:
[----:B--234-:R-:W-:Y:S01]  /*1c4a0*/  IMAD.MOV.U32 R219, RZ, RZ, R5 ;  /* 0x000000ffffdb7224 */ /* 0x01cfe200078e0005 */
[----:B------:R-:W-:Y:S01]  /*1c4b0*/  MOV R2, RZ ;  /* 0x000000ff00027202 */ /* 0x000fe20000000f00 */
[----:B------:R-:W-:Y:S01]  /*1c4c0*/  IMAD.MOV.U32 R220, RZ, RZ, 0x181f ;  /* 0x0000181fffdc7424 */ /* 0x000fe200078e00ff */
[----:B------:R-:W-:-:S02]  /*1c4d0*/  MOV R3, 0x1c4f0 ;  /* 0x0001c4f000037802 */ /* 0x000fc40000000f00 */
[----:B-1----:R-:W-:Y:S05]  /*1c4e0*/  CALL.REL.NOINC `($__internal_36_$__cuda_sm70_shflsync_idx_p) ;  /* 0x00000ee000007944 */ /* 0x002fea0003c00000 */
[----:B------:R-:W-:Y:S01]  /*1c4f0*/  MOV R4, R219 ;  /* 0x000000db00047202 */ /* 0x000fe20000000f00 */
[----:B------:R-:W-:Y:S05]  /*1c500*/  BRA `(.L_x_2239) ;  /* 0xffff998000007947 */ /* 0x000fea000383ffff */
.L_x_2146:
[----:B------:R-:W-:Y:S01]  /*1c510*/  IMAD.MOV.U32 R219, RZ, RZ, R14 ;  /* 0x000000ffffdb7224 */ /* 0x000fe200078e000e */
[----:B------:R-:W-:Y:S01]  /*1c520*/  MOV R2, RZ ;  /* 0x000000ff00027202 */ /* 0x000fe20000000f00 */
[----:B------:R-:W-:Y:S01]  /*1c530*/  IMAD.MOV.U32 R220, RZ, RZ, 0x181f ;  /* 0x0000181fffdc7424 */ /* 0x000fe200078e00ff */
[----:B------:R-:W-:-:S02]  /*1c540*/  MOV R3, 0x1c560 ;  /* 0x0001c56000037802 */ /* 0x000fc40000000f00 */
[----:B-123--:R-:W-:Y:S05]  /*1c550*/  CALL.REL.NOINC `($__internal_36_$__cuda_sm70_shflsync_idx_p) ;  /* 0x00000e7000007944 */ /* 0x00efea0003c00000 */
[----:B------:R-:W-:Y:S01]  /*1c560*/  MOV R0, R219 ;  /* 0x000000db00007202 */ /* 0x000fe20000000f00 */
[----:B------:R-:W-:Y:S05]  /*1c570*/  BRA `(.L_x_2240) ;  /* 0xffff993000007947 */ /* 0x000fea000383ffff */
.L_x_2149:
[----:B------:R-:W-:Y:S01]  /*1c580*/  IMAD.MOV.U32 R219, RZ, RZ, R5 ;  /* 0x000000ffffdb7224 */ /* 0x000fe200078e0005 */
[----:B--2---:R-:W-:Y:S01]  /*1c590*/  MOV R2, 0x1 ;  /* 0x0000000100027802 */ /* 0x004fe20000000f00 */
[----:B------:R-:W-:Y:S01]  /*1c5a0*/  IMAD.MOV.U32 R220, RZ, RZ, 0x181f ;  /* 0x0000181fffdc7424 */ /* 0x000fe200078e00ff */
[----:B------:R-:W-:-:S02]  /*1c5b0*/  MOV R3, 0x1c5d0 ;  /* 0x0001c5d000037802 */ /* 0x000fc40000000f00 */
[----:B-1-34-:R-:W-:Y:S05]  /*1c5c0*/  CALL.REL.NOINC `($__internal_36_$__cuda_sm70_shflsync_idx_p) ;  /* 0x00000e0000007944 */ /* 0x01afea0003c00000 */
        /* <DEDUP_REMOVED lines=8> */
.L_x_2152:
[----:B------:R-:W-:Y:S01]  /*1c650*/  IMAD.MOV.U32 R219, RZ, RZ, R5 ;  /* 0x000000ffffdb7224 */ /* 0x000fe200078e0005 */
[----:B-1----:R-:W-:Y:S01]  /*1c660*/  MOV R2, 0x2 ;  /* 0x0000000200027802 */ /* 0x002fe20000000f00 */
[----:B------:R-:W-:Y:S01]  /*1c670*/  IMAD.MOV.U32 R220, RZ, RZ, 0x181f ;  /* 0x0000181fffdc7424 */ /* 0x000fe200078e00ff */
[----:B------:R-:W-:Y:S02]  /*1c680*/  MOV R3, 0x1c6a0 ;  /* 0x0001c6a000037802 */ /* 0x000fe40000000f00 */
[----:B--234-:R-:W-:Y:S05]  /*1c690*/  CALL.REL.NOINC `($__internal_36_$__cuda_sm70_shflsync_idx_p) ;  /* 0x00000d3000007944 */ /* 0x01cfea0003c00000 */
[----:B------:R-:W-:Y:S01]  /*1c6a0*/  MOV R4, R219 ;  /* 0x000000db00047202 */ /* 0x000fe20000000f00 */
[----:B------:R-:W-:Y:S05]  /*1c6b0*/  BRA `(.L_x_2242) ;  /* 0xffff9b6000007947 */ /* 0x000fea000383ffff */
.L_x_2153:
[----:B------:R-:W-:Y:S01]  /*1c6c0*/  IMAD.MOV.U32 R219, RZ, RZ, R14 ;  /* 0x000000ffffdb7224 */ /* 0x000fe200078e000e */
[----:B-1----:R-:W-:Y:S01]  /*1c6d0*/  MOV R2, 0x2 ;  /* 0x0000000200027802 */ /* 0x002fe20000000f00 */
[----:B------:R-:W-:Y:S01]  /*1c6e0*/  IMAD.MOV.U32 R220, RZ, RZ, 0x181f ;  /* 0x0000181fffdc7424 */ /* 0x000fe200078e00ff */
[----:B------:R-:W-:Y:S02]  /*1c6f0*/  MOV R3, 0x1c710 ;  /* 0x0001c71000037802 */ /* 0x000fe40000000f00 */
[----:B--234-:R-:W-:Y:S05]  /*1c700*/  CALL.REL.NOINC `($__internal_36_$__cuda_sm70_shflsync_idx_p) ;  /* 0x00000cc000007944 */ /* 0x01cfea0003c00000 */
[----:B------:R-:W-:Y:S01]  /*1c710*/  MOV R0, R219 ;  /* 0x000000db00007202 */ /* 0x000fe20000000f00 */
[----:B------:R-:W-:Y:S05]  /*1c720*/  BRA `(.L_x_2243) ;  /* 0xffff9b1000007947 */ /* 0x000fea000383ffff */
.L_x_2156:
[----:B------:R-:W-:Y:S01]  /*1c730*/  IMAD.MOV.U32 R219, RZ, RZ, R5 ;  /* 0x000000ffffdb7224 */ /* 0x000fe200078e0005 */
[----:B-1----:R-:W-:Y:S01]  /*1c740*/  MOV R2, 0x3 ;  /* 0x0000000300027802 */ /* 0x002fe20000000f00 */
[----:B------:R-:W-:Y:S01]  /*1c750*/  IMAD.MOV.U32 R220, RZ, RZ, 0x181f ;  /* 0x0000181fffdc7424 */ /* 0x000fe200078e00ff */
[----:B------:R-:W-:-:S02]  /*1c760*/  MOV R3, 0x1c780 ;  /* 0x0001c78000037802 */ /* 0x000fc40000000f00 */
[----:B--234-:R-:W-:Y:S05]  /*1c770*/  CALL.REL.NOINC `($__internal_36_$__cuda_sm70_shflsync_idx_p) ;  /* 0x00000c5000007944 */ /* 0x01cfea0003c00000 */
        /* <DEDUP_REMOVED lines=8> */
.L_x_2158:
[----:B------:R-:W-:Y:S01]  /*1c800*/  IMAD.MOV.U32 R219, RZ, RZ, R5 ;  /* 0x000000ffffdb7224 */ /* 0x000fe200078e0005 */
[----:B------:R-:W-:Y:S01]  /*1c810*/  MOV R2, RZ ;  /* 0x000000ff00027202 */ /* 0x000fe20000000f00 */
[----:B------:R-:W-:Y:S01]  /*1c820*/  IMAD.MOV.U32 R220, RZ, RZ, 0x1c1f ;  /* 0x00001c1fffdc7424 */ /* 0x000fe200078e00ff */
[----:B------:R-:W-:Y:S02]  /*1c830*/  MOV R3, 0x1c850 ;  /* 0x0001c85000037802 */ /* 0x000fe40000000f00 */
[----:B------:R-:W-:Y:S05]  /*1c840*/  CALL.REL.NOINC `($__internal_36_$__cuda_sm70_shflsync_idx_p) ;  /* 0x00000b8000007944 */ /* 0x000fea0003c00000 */
[----:B------:R-:W-:Y:S01]  /*1c850*/  MOV R4, R219 ;  /* 0x000000db00047202 */ /* 0x000fe20000000f00 */
[----:B------:R-:W-:Y:S05]  /*1c860*/  BRA `(.L_x_2245) ;  /* 0xffff9f3000007947 */ /* 0x000fea000383ffff */
.L_x_2159:
[----:B------:R-:W-:Y:S01]  /*1c870*/  IMAD.MOV.U32 R219, RZ, RZ, R12 ;  /* 0x000000ffffdb7224 */ /* 0x000fe200078e000c */
[----:B------:R-:W-:Y:S01]  /*1c880*/  MOV R2, RZ ;  /* 0x000000ff00027202 */ /* 0x000fe20000000f00 */
[----:B------:R-:W-:Y:S01]  /*1c890*/  IMAD.MOV.U32 R220, RZ, RZ, 0x1c1f ;  /* 0x00001c1fffdc7424 */ /* 0x000fe200078e00ff */
[----:B------:R-:W-:Y:S02]  /*1c8a0*/  MOV R3, 0x1c8c0 ;  /* 0x0001c8c000037802 */ /* 0x000fe40000000f00 */
[----:B-12---:R-:W-:Y:S05]  /*1c8b0*/  CALL.REL.NOINC `($__internal_36_$__cuda_sm70_shflsync_idx_p) ;  /* 0x00000b1000007944 */ /* 0x006fea0003c00000 */
[----:B------:R-:W-:Y:S01]  /*1c8c0*/  MOV R0, R219 ;  /* 0x000000db00007202 */ /* 0x000fe20000000f00 */
[----:B------:R-:W-:Y:S05]  /*1c8d0*/  BRA `(.L_x_2246) ;  /* 0xffff9ee000007947 */ /* 0x000fea000383ffff */
.L_x_2162:
        /* <DEDUP_REMOVED lines=13> */
.L_x_2166:
[----:B------:R-:W-:Y:S01]  /*1c9b0*/  IMAD.MOV.U32 R219, RZ, RZ, R5 ;  /* 0x000000ffffdb7224 */ /* 0x000fe200078e0005 */
[----:B------:R-:W-:Y:S01]  /*1c9c0*/  MOV R2, RZ ;  /* 0x000000ff00027202 */ /* 0x000fe20000000f00 */
[----:B------:R-:W-:Y:S01]  /*1c9d0*/  IMAD.MOV.U32 R220, RZ, RZ, 0x181f ;  /* 0x0000181fffdc7424 */ /* 0x000fe200078e00ff */
[----:B------:R-:W-:Y:S02]  /*1c9e0*/  MOV R3, 0x1ca00 ;  /* 0x0001ca0000037802 */ /* 0x000fe40000000f00 */
[----:B------:R-:W-:Y:S05]  /*1c9f0*/  CALL.REL.NOINC `($__internal_36_$__cuda_sm70_shflsync_idx_p) ;  /* 0x000009d000007944 */ /* 0x000fea0003c00000 */
[----:B------:R-:W-:Y:S01]  /*1ca00*/  MOV R4, R219 ;  /* 0x000000db00047202 */ /* 0x000fe20000000f00 */
[----:B------:R-:W-:Y:S05]  /*1ca10*/  BRA `(.L_x_2248) ;  /* 0xffffc1e000007947 */ /* 0x000fea000383ffff */
.L_x_2167:
[----:B------:R-:W-:Y:S01]  /*1ca20*/  IMAD.MOV.U32 R219, RZ, RZ, R14 ;  /* 0x000000ffffdb7224 */ /* 0x000fe200078e000e */
[----:B------:R-:W-:Y:S01]  /*1ca30*/  MOV R2, RZ ;  /* 0x000000ff00027202 */ /* 0x000fe20000000f00 */
[----:B------:R-:W-:Y:S01]  /*1ca40*/  IMAD.MOV.U32 R220, RZ, RZ, 0x181f ;  /* 0x0000181fffdc7424 */ /* 0x000fe200078e00ff */
[----:B------:R-:W-:Y:S02]  /*1ca50*/  MOV R3, 0x1ca70 ;  /* 0x0001ca7000037802 */ /* 0x000fe40000000f00 */
[----:B-12---:R-:W-:Y:S05]  /*1ca60*/  CALL.REL.NOINC `($__internal_36_$__cuda_sm70_shflsync_idx_p) ;  /* 0x0000096000007944 */ /* 0x006fea0003c00000 */
[----:B------:R-:W-:Y:S01]  /*1ca70*/  MOV R0, R219 ;  /* 0x000000db00007202 */ /* 0x000fe20000000f00 */
[----:B------:R-:W-:Y:S05]  /*1ca80*/  BRA `(.L_x_2249) ;  /* 0xffffc19000007947 */ /* 0x000fea000383ffff */
.L_x_2170:
        /* <DEDUP_REMOVED lines=13> */
.L_x_2173:
[----:B------:R-:W-:Y:S01]  /*1cb60*/  IMAD.MOV.U32 R219, RZ, RZ, R5 ;  /* 0x000000ffffdb7224 */ /* 0x000fe200078e0005 */
[----:B-1----:R-:W-:Y:S01]  /*1cb70*/  MOV R2, 0x2 ;  /* 0x0000000200027802 */ /* 0x002fe20000000f00 */
[----:B------:R-:W-:Y:S01]  /*1cb80*/  IMAD.MOV.U32 R220, RZ, RZ, 0x181f ;  /* 0x0000181fffdc7424 */ /* 0x000fe200078e00ff */
[----:B------:R-:W-:Y:S02]  /*1cb90*/  MOV R3, 0x1cbb0 ;  /* 0x0001cbb000037802 */ /* 0x000fe40000000f00 */
[----:B--234-:R-:W-:Y:S05]  /*1cba0*/  CALL.REL.NOINC `($__internal_36_$__cuda_sm70_shflsync_idx_p) ;  /* 0x0000082000007944 */ /* 0x01cfea0003c00000 */
[----:B------:R-:W-:Y:S01]  /*1cbb0*/  MOV R4, R219 ;  /* 0x000000db00047202 */ /* 0x000fe20000000f00 */
[----:B------:R-:W-:Y:S05]  /*1cbc0*/  BRA `(.L_x_2251) ;  /* 0xffffc3d000007947 */ /* 0x000fea000383ffff */
.L_x_2174:
[----:B------:R-:W-:Y:S01]  /*1cbd0*/  IMAD.MOV.U32 R219, RZ, RZ, R14 ;  /* 0x000000ffffdb7224 */ /* 0x000fe200078e000e */
[----:B------:R-:W-:Y:S01]  /*1cbe0*/  MOV R2, 0x2 ;  /* 0x0000000200027802 */ /* 0x000fe20000000f00 */
[----:B------:R-:W-:Y:S01]  /*1cbf0*/  IMAD.MOV.U32 R220, RZ, RZ, 0x181f ;  /* 0x0000181fffdc7424 */ /* 0x000fe200078e00ff */
[----:B------:R-:W-:Y:S02]  /*1cc00*/  MOV R3, 0x1cc20 ;  /* 0x0001cc2000037802 */ /* 0x000fe40000000f00 */
[----:B-1234-:R-:W-:Y:S05]  /*1cc10*/  CALL.REL.NOINC `($__internal_36_$__cuda_sm70_shflsync_idx_p) ;  /* 0x000007b000007944 */ /* 0x01efea0003c00000 */
[----:B------:R-:W-:Y:S01]  /*1cc20*/  MOV R0, R219 ;  /* 0x000000db00007202 */ /* 0x000fe20000000f00 */
[----:B------:R-:W-:Y:S05]  /*1cc30*/  BRA `(.L_x_2252) ;  /* 0xffffc38000007947 */ /* 0x000fea000383ffff */
.L_x_2177:
        /* <DEDUP_REMOVED lines=13> */
.L_x_2179:
[----:B------:R-:W-:Y:S01]  /*1cd10*/  IMAD.MOV.U32 R219, RZ, RZ, R110 ;  /* 0x000000ffffdb7224 */ /* 0x000fe200078e006e */
[----:B------:R-:W-:Y:S01]  /*1cd20*/  MOV R2, RZ ;  /* 0x000000ff00027202 */ /* 0x000fe20000000f00 */
[----:B------:R-:W-:Y:S01]  /*1cd30*/  IMAD.MOV.U32 R220, RZ, RZ, 0x1f ;  /* 0x0000001fffdc7424 */ /* 0x000fe200078e00ff */
[----:B------:R-:W-:Y:S02]  /*1cd40*/  MOV R3, 0x1cd60 ;  /* 0x0001cd6000037802 */ /* 0x000fe40000000f00 */
[----:B-1----:R-:W-:Y:S05]  /*1cd50*/  CALL.REL.NOINC `($__internal_36_$__cuda_sm70_shflsync_idx_p) ;  /* 0x0000067000007944 */ /* 0x002fea0003c00000 */
[----:B------:R-:W-:Y:S01]  /*1cd60*/  MOV R9, R219 ;  /* 0x000000db00097202 */ /* 0x000fe20000000f00 */
[----:B------:R-:W-:Y:S05]  /*1cd70*/  BRA `(.L_x_2254) ;  /* 0xffffc65000007947 */ /* 0x000fea000383ffff */
.L_x_2180:
[----:B------:R-:W-:Y:S01]  /*1cd80*/  IMAD.MOV.U32 R219, RZ, RZ, R110 ;  /* 0x000000ffffdb7224 */ /* 0x000fe200078e006e */
[----:B------:R-:W-:Y:S01]  /*1cd90*/  MOV R2, 0x1 ;  /* 0x0000000100027802 */ /* 0x000fe20000000f00 */
[----:B------:R-:W-:Y:S01]  /*1cda0*/  IMAD.MOV.U32 R220, RZ, RZ, 0x1f ;  /* 0x0000001fffdc7424 */ /* 0x000fe200078e00ff */
[----:B------:R-:W-:Y:S02]  /*1cdb0*/  MOV R3, 0x1cdd0 ;  /* 0x0001cdd000037802 */ /* 0x000fe40000000f00 */
[----:B-123--:R-:W-:Y:S05]  /*1cdc0*/  CALL.REL.NOINC `($__internal_36_$__cuda_sm70_shflsync_idx_p) ;  /* 0x0000060000007944 */ /* 0x00efea0003c00000 */
[----:B------:R-:W-:Y:S01]  /*1cdd0*/  MOV R8, R219 ;  /* 0x000000db00087202 */ /* 0x000fe20000000f00 */
[----:B------:R-:W-:Y:S05]  /*1cde0*/  BRA `(.L_x_2255) ;  /* 0xffffc60000007947 */ /* 0x000fea000383ffff */
.L_x_2181:
[----:B------:R-:W-:Y:S02]  /*1cdf0*/  MOV R3, 0x1 ;  /* 0x0000000100037802 */ /* 0x000fe40000000f00 */
[----:B------:R-:W-:-:S02]  /*1ce00*/  MOV R2, 0x1ce20 ;  /* 0x0001ce2000027802 */ /* 0x000fc40000000f00 */
[----:B--234-:R-:W-:Y:S05]  /*1ce10*/  CALL.REL.NOINC `($__internal_37_$__cuda_sm70_shflsync_up_p) ;  /* 0x0000061000007944 */ /* 0x01cfea0003c00000 */
[----:B------:R-:W-:Y:S05]  /*1ce20*/  BRA `(.L_x_2256) ;  /* 0xffffc6e000007947 */ /* 0x000fea000383ffff */
.L_x_2182:
[----:B------:R-:W-:Y:S02]  /*1ce30*/  MOV R3, 0x2 ;  /* 0x0000000200037802 */ /* 0x000fe40000000f00 */
[----:B------:R-:W-:-:S02]  /*1ce40*/  MOV R2, 0x1ce60 ;  /* 0x0001ce6000027802 */ /* 0x000fc40000000f00 */
[----:B--23--:R-:W-:Y:S05]  /*1ce50*/  CALL.REL.NOINC `($__internal_37_$__cuda_sm70_shflsync_up_p) ;  /* 0x000005d000007944 */ /* 0x00cfea0003c00000 */
        /* <DEDUP_REMOVED lines=24> */
.L_x_2186:
[----:B------:R-:W-:Y:S02]  /*1cfe0*/  MOV R3, 0x1 ;  /* 0x0000000100037802 */ /* 0x000fe40000000f00 */
[----:B------:R-:W-:Y:S02]  /*1cff0*/  MOV R2, 0x1d010 ;  /* 0x0001d01000027802 */ /* 0x000fe40000000f00 */
[----:B------:R-:W-:Y:S05]  /*1d000*/  CALL.REL.NOINC `($__internal_37_$__cuda_sm70_shflsync_up_p) ;  /* 0x0000042000007944 */ /* 0x000fea0003c00000 */
[----:B------:R-:W-:Y:S01]  /*1d010*/  MOV R2, R4 ;  /* 0x0000000400027202 */ /* 0x000fe20000000f00 */
[----:B------:R-:W-:Y:S05]  /*1d020*/  BRA `(.L_x_2258) ;  /* 0xffffc73000007947 */ /* 0x000fea000383ffff */
.L_x_2187:
[----:B------:R-:W-:Y:S02]  /*1d030*/  MOV R3, 0x2 ;  /* 0x0000000200037802 */ /* 0x000fe40000000f00 */
[----:B------:R-:W-:Y:S02]  /*1d040*/  MOV R2, 0x1d060 ;  /* 0x0001d06000027802 */ /* 0x000fe40000000f00 */
        /* <DEDUP_REMOVED lines=25> */
.L_x_2189:
[----:B------:R-:W-:Y:S02]  /*1d1e0*/  SEL R0, RZ, 0x1, P0 ;  /* 0x00000001ff007807 */ /* 0x000fe40000000000 */
[----:B------:R-:W-:Y:S02]  /*1d1f0*/  MOV R2, 0x1d210 ;  /* 0x0001d21000027802 */ /* 0x000fe40000000f00 */
[----:B-1----:R-:W-:Y:S05]  /*1d200*/  CALL.REL.NOINC `($__internal_38_$__cuda_sm70_votesync_ballot) ;  /* 0x0000028000007944 */ /* 0x002fea0003c00000 */
[----:B------:R-:W-:Y:S01]  /*1d210*/  MOV R5, R0 ;  /* 0x0000000000057202 */ /* 0x000fe20000000f00 */
[----:B------:R-:W-:Y:S05]  /*1d220*/  BRA `(.L_x_2260) ;  /* 0xffffc6c000007947 */ /* 0x000fea000383ffff */
.L_x_2190:
[----:B------:R-:W-:Y:S01]  /*1d230*/  IMAD.MOV.U32 R219, RZ, RZ, R6 ;  /* 0x000000ffffdb7224 */ /* 0x000fe200078e0006 */
[----:B------:R-:W-:Y:S01]  /*1d240*/  MOV R2, R0 ;  /* 0x0000000000027202 */ /* 0x000fe20000000f00 */
[----:B------:R-:W-:Y:S01]  /*1d250*/  IMAD.MOV.U32 R220, RZ, RZ, 0x1f ;  /* 0x0000001fffdc7424 */ /* 0x000fe200078e00ff */
[----:B------:R-:W-:Y:S02]  /*1d260*/  MOV R3, 0x1d280 ;  /* 0x0001d28000037802 */ /* 0x000fe40000000f00 */
[----:B-1----:R-:W-:Y:S05]  /*1d270*/  CALL.REL.NOINC `($__internal_36_$__cuda_sm70_shflsync_idx_p) ;  /* 0x0000015000007944 */ /* 0x002fea0003c00000 */
[----:B------:R-:W-:Y:S01]  /*1d280*/  IMAD.MOV.U32 R10, RZ, RZ, R219 ;  /* 0x000000ffff0a7224 */ /* 0x000fe200078e00db */
[----:B------:R-:W-:Y:S01]  /*1d290*/  MOV R2, R0 ;  /* 0x0000000000027202 */ /* 0x000fe20000000f00 */
[----:B------:R-:W-:Y:S01]  /*1d2a0*/  IMAD.MOV.U32 R219, RZ, RZ, R7 ;  /* 0x000000ffffdb7224 */ /* 0x000fe200078e0007 */
[----:B------:R-:W-:-:S02]  /*1d2b0*/  MOV R220, 0x1f ;  /* 0x0000001f00dc7802 */ /* 0x000fc40000000f00 */
[----:B------:R-:W-:Y:S02]  /*1d2c0*/  MOV R3, 0x1d2e0 ;  /* 0x0001d2e000037802 */ /* 0x000fe40000000f00 */
[----:B------:R-:W-:Y:S05]  /*1d2d0*/  CALL.REL.NOINC `($__internal_36_$__cuda_sm70_shflsync_idx_p) ;  /* 0x000000f000007944 */ /* 0x000fea0003c00000 */
[----:B------:R-:W-:Y:S01]  /*1d2e0*/  MOV R7, R219 ;  /* 0x000000db00077202 */ /* 0x000fe20000000f00 */
[----:B------:R-:W-:Y:S05]  /*1d2f0*/  BRA `(.L_x_2261) ;  /* 0xffffc64000007947 */ /* 0x000fea000383ffff */
.L_x_2193:
[----:B------:R-:W-:Y:S01]  /*1d300*/  IMAD.MOV.U32 R219, RZ, RZ, R4 ;  /* 0x000000ffffdb7224 */ /* 0x000fe200078e0004 */
[----:B------:R-:W-:Y:S01]  /*1d310*/  MOV R2, R0 ;  /* 0x0000000000027202 */ /* 0x000fe20000000f00 */
[----:B------:R-:W-:Y:S01]  /*1d320*/  IMAD.MOV.U32 R220, RZ, RZ, 0x1f ;  /* 0x0000001fffdc7424 */ /* 0x000fe200078e00ff */
[----:B------:R-:W-:Y:S02]  /*1d330*/  MOV R3, 0x1d350 ;  /* 0x0001d35000037802 */ /* 0x000fe40000000f00 */
[----:B-1-34-:R-:W-:Y:S05]  /*1d340*/  CALL.REL.NOINC `($__internal_36_$__cuda_sm70_shflsync_idx_p) ;  /* 0x0000008000007944 */ /* 0x01afea0003c00000 */
[----:B------:R-:W-:Y:S01]  /*1d350*/  MOV R11, R219 ;  /* 0x000000db000b7202 */ /* 0x000fe20000000f00 */
[----:B------:R-:W-:Y:S05]  /*1d360*/  BRA `(.L_x_2192) ;  /* 0xffffc63000007947 */ /* 0x000fea000383ffff */
        .weak           $__internal_35_$__cuda_sm70_shflsync_bfly_p
        .type           $__internal_35_$__cuda_sm70_shflsync_bfly_p,@function
        .size           $__internal_35_$__cuda_sm70_shflsync_bfly_p,($__internal_36_$__cuda_sm70_shflsync_idx_p - $__internal_35_$__cuda_sm70_shflsync_bfly_p)
$__internal_35_$__cuda_sm70_shflsync_bfly_p:
[----:B------:R-:W-:Y:S02]  /*1d370*/  MOV R170, 0xffffffff ;  /* 0xffffffff00aa7802 */ /* 0x000fe40000000f00 */
[----:B------:R-:W-:Y:S02]  /*1d380*/  MOV R3, 0x1f ;  /* 0x0000001f00037802 */ /* 0x000fe40000000f00 */
[----:B------:R-:W-:Y:S04]  /*1d390*/  WARPSYNC R170 ;  /* 0x000000aa00007348 */ /* 0x000fe80003800000 */
[----:B------:R1:W2:Y:S02]  /*1d3a0*/  SHFL.BFLY PT, R0, R4, R0, R3 ;  /* 0x0c00000004007389 */ /* 0x0002a400000e0003 */
[----:B-1----:R-:W-:-:S04]  /*1d3b0*/  MOV R3, 0x0 ;  /* 0x0000000000037802 */ /* 0x002fc80000000f00 */
[----:B--2---:R-:W-:Y:S05]  /*1d3c0*/  RET.REL.NODEC R2 `(_ZN7cutlass13device_kernelIN5flash19enable_sm80_to_sm89INS1_16FlashAttnFwdSm80INS1_25CollectiveMainloopFwdSm80ILi8ELi1ELb0EN4cute5tupleIJNS5_1CILi128EEENS7_ILi64EEENS7_ILi256EEEEEELi256ENS_6half_tEfNS_4arch4Sm80ELb0ELb1ELb1ELb1ELb1ELb0ELb1ELb1EEENS1_21CollectiveEpilogueFwdINS6_IJS8_SA_S9_EEENS6_IJNS7_ILi1EEESI_SI_EEESC_SE_Li256ELb1ELb1ELb1ELb0EEENS1_36VarlenDynamicPersistentTileSchedulerILi128ELi64ELi256ELi256ELb1ELb1ELb0ELb1ELb0ELb1EEEEEEEEEvNT_6ParamsE) ;  /* 0xfffe2c3002007950 */ /* 0x004fea0003c3ffff */
        .weak           $__internal_36_$__cuda_sm70_shflsync_idx_p
        .type           $__internal_36_$__cuda_sm70_shflsync_idx_p,@function
        .size           $__internal_36_$__cuda_sm70_shflsync_idx_p,($__internal_37_$__cuda_sm70_shflsync_up_p - $__internal_36_$__cuda_sm70_shflsync_idx_p)
$__internal_36_$__cuda_sm70_shflsync_idx_p:
[----:B------:R-:W-:-:S04]  /*1d3d0*/  MOV R244, 0xffffffff ;  /* 0xffffffff00f47802 */ /* 0x000fc80000000f00 */
[----:B------:R-:W-:Y:S04]  /*1d3e0*/  WARPSYNC R244 ;  /* 0x000000f400007348 */ /* 0x000fe80003800000 */
[----:B------:R1:W2:Y:S02]  /*1d3f0*/  SHFL.IDX PT, R219, R219, R2, R220 ;  /* 0x00000002dbdb7389 */ /* 0x0002a400000e00dc */
[----:B-1----:R-:W-:Y:S02]  /*1d400*/  MOV R2, R3 ;  /* 0x0000000300027202 */ /* 0x002fe40000000f00 */
[----:B------:R-:W-:-:S04]  /*1d410*/  MOV R3, 0x0 ;  /* 0x0000000000037802 */ /* 0x000fc80000000f00 */
[----:B--2---:R-:W-:Y:S05]  /*1d420*/  RET.REL.NODEC R2 `(_ZN7cutlass13device_kernelIN5flash19enable_sm80_to_sm89INS1_16FlashAttnFwdSm80INS1_25CollectiveMainloopFwdSm80ILi8ELi1ELb0EN4cute5tupleIJNS5_1CILi128EEENS7_ILi64EEENS7_ILi256EEEEEELi256ENS_6half_tEfNS_4arch4Sm80ELb0ELb1ELb1ELb1ELb1ELb0ELb1ELb1EEENS1_21CollectiveEpilogueFwdINS6_IJS8_SA_S9_EEENS6_IJNS7_ILi1EEESI_SI_EEESC_SE_Li256ELb1ELb1ELb1ELb0EEENS1_36VarlenDynamicPersistentTileSchedulerILi128ELi64ELi256ELi256ELb1ELb1ELb0ELb1ELb0ELb1EEEEEEEEEvNT_6ParamsE) ;  /* 0xfffe2bd002007950 */ /* 0x004fea0003c3ffff */
        .weak           $__internal_37_$__cuda_sm70_shflsync_up_p
        .type           $__internal_37_$__cuda_sm70_shflsync_up_p,@function
        .size           $__internal_37_$__cuda_sm70_shflsync_up_p,($__internal_38_$__cuda_sm70_votesync_ballot - $__internal_37_$__cuda_sm70_shflsync_up_p)
$__internal_37_$__cuda_sm70_shflsync_up_p:
[----:B------:R-:W-:Y:S02]  /*1d430*/  MOV R4, RZ ;  /* 0x000000ff00047202 */ /* 0x000fe40000000f00 */
[----:B------:R-:W-:-:S04]  /*1d440*/  MOV R10, 0xffffffff ;  /* 0xffffffff000a7802 */ /* 0x000fc80000000f00 */
[----:B------:R-:W-:Y:S04]  /*1d450*/  WARPSYNC R10 ;  /* 0x0000000a00007348 */ /* 0x000fe80003800000 */
[----:B------:R1:W2:Y:S02]  /*1d460*/  SHFL.UP PT, R4, R0, R3, R4 ;  /* 0x0400000300047389 */ /* 0x0002a400000e0004 */
[----:B-1----:R-:W-:-:S04]  /*1d470*/  MOV R3, 0x0 ;  /* 0x0000000000037802 */ /* 0x002fc80000000f00 */
[----:B--2---:R-:W-:Y:S05]  /*1d480*/  RET.REL.NODEC R2 `(_ZN7cutlass13device_kernelIN5flash19enable_sm80_to_sm89INS1_16FlashAttnFwdSm80INS1_25CollectiveMainloopFwdSm80ILi8ELi1ELb0EN4cute5tupleIJNS5_1CILi128EEENS7_ILi64EEENS7_ILi256EEEEEELi256ENS_6half_tEfNS_4arch4Sm80ELb0ELb1ELb1ELb1ELb1ELb0ELb1ELb1EEENS1_21CollectiveEpilogueFwdINS6_IJS8_SA_S9_EEENS6_IJNS7_ILi1EEESI_SI_EEESC_SE_Li256ELb1ELb1ELb1ELb0EEENS1_36VarlenDynamicPersistentTileSchedulerILi128ELi64ELi256ELi256ELb1ELb1ELb0ELb1ELb0ELb1EEEEEEEEEvNT_6ParamsE) ;  /* 0xfffe2b7002007950 */ /* 0x004fea0003c3ffff */
        .weak           $__internal_38_$__cuda_sm70_votesync_ballot
        .type           $__internal_38_$__cuda_sm70_votesync_ballot,@function
        .size           $__internal_38_$__cuda_sm70_votesync_ballot,(.L_x_3276 - $__internal_38_$__cuda_sm70_votesync_ballot)
$__internal_38_$__cuda_sm70_votesync_ballot:
[----:B------:R-:W-:Y:S01]  /*1d490*/  ISETP.NE.U32.AND P0, PT, R0, 0x1, PT ;  /* 0x000000010000780c */ /* 0x000fe20003f05070 */
[----:B------:R-:W-:-:S04]  /*1d4a0*/  IMAD.MOV.U32 R3, RZ, RZ, -0x1 ;  /* 0xffffffffff037424 */ /* 0x000fc800078e00ff */
[----:B------:R-:W-:Y:S08]  /*1d4b0*/  WARPSYNC R3 ;  /* 0x0000000300007348 */ /* 0x000ff00003800000 */
[----:B------:R-:W-:-:S04]  /*1d4c0*/  VOTE.ANY R0, PT, !P0 ;  /* 0x0000000000007806 */ /* 0x000fc800040e0100 */
[----:B------:R-:W-:Y:S01]  /*1d4d0*/  LOP3.LUT R0, R0, R3, RZ, 0xc0, !PT ;  /* 0x0000000300007212 */ /* 0x000fe200078ec0ff */
[----:B------:R-:W-:-:S04]  /*1d4e0*/  IMAD.MOV.U32 R3, RZ, RZ, 0x0 ;  /* 0x00000000ff037424 */ /* 0x000fc800078e00ff */
[----:B------:R-:W-:Y:S05]  /*1d4f0*/  RET.REL.NODEC R2 `(_ZN7cutlass13device_kernelIN5flash19enable_sm80_to_sm89INS1_16FlashAttnFwdSm80INS1_25CollectiveMainloopFwdSm80ILi8ELi1ELb0EN4cute5tupleIJNS5_1CILi128EEENS7_ILi64EEENS7_ILi256EEEEEELi256ENS_6half_tEfNS_4arch4Sm80ELb0ELb1ELb1ELb1ELb1ELb0ELb1ELb1EEENS1_21CollectiveEpilogueFwdINS6_IJS8_SA_S9_EEENS6_IJNS7_ILi1EEESI_SI_EEESC_SE_Li256ELb1ELb1ELb1ELb0EEENS1_36VarlenDynamicPersistentTileSchedulerILi128ELi64ELi256ELi256ELb1ELb1ELb0ELb1ELb0ELb1EEEEEEEEEvNT_6ParamsE) ;  /* 0xfffe2b0002007950 */ /* 0x000fea0003c3ffff */
.L_x_2262:
        /* <DEDUP_REMOVED lines=16> */
.L_x_3276:


//--------------------- .text._ZN7cutlass13device_kernelIN5flash19enable_sm80_to_sm89INS1_16FlashAttnFwdSm80INS1_25CollectiveMainloopFwdSm80ILi8ELi1ELb0EN4cute5tupleIJNS5_1CILi128EEENS7_ILi48EEENS7_ILi256EEEEEELi256ENS_6half_tEfNS_4arch4Sm80ELb0ELb1ELb1ELb1ELb1ELb1ELb1ELb1EEENS1_21CollectiveEpilogueFwdINS6_IJS8_SA_S9_EEENS6_IJNS7_ILi1EEESI_SI_EEESC_SE_Li256ELb1ELb1ELb1ELb0EEENS1_36VarlenDynamicPersistentTileSchedulerILi128ELi48ELi256ELi256ELb1ELb1ELb0ELb1ELb0ELb1EEEEEEEEEvNT_6ParamsE --------------------------
	.section	.text._ZN7cutlass13device_kernelIN5flash19enable_sm80_to_sm89INS1_16FlashAttnFwdSm80INS1_25CollectiveMainloopFwdSm80ILi8ELi1ELb0EN4cute5tupleIJNS5_1CILi128EEENS7_ILi48EEENS7_ILi256EEEEEELi256ENS_6half_tEfNS_4arch4Sm80ELb0ELb1ELb1ELb1ELb1ELb1ELb1ELb1EEENS1_21CollectiveEpilogueFwdINS6_IJS8_SA_S9_EEENS6_IJNS7_ILi1EEESI_SI_EEESC_SE_Li256ELb1ELb1ELb1ELb0EEENS1_36VarlenDynamicPersistentTileSchedulerILi128ELi48ELi256ELi256ELb1ELb1ELb0ELb1ELb0ELb1EEEEEEEEEvNT_6ParamsE,"ax",@progbits
	.sectioninfo	@"SHI_REGISTERS=255"
	.align	128
.text._ZN7cutlass13device_kernelIN5flash19enable_sm80_to_sm89INS1_16FlashAttnFwdSm80INS1_25CollectiveMainloopFwdSm80ILi8ELi1ELb0EN4cute5tupleIJNS5_1CILi128EEENS7_ILi48EEENS7_ILi256EEEEEELi256ENS_6half_tEfNS_4arch4Sm80ELb0ELb1ELb1ELb1ELb1ELb1ELb1ELb1EEENS1_21CollectiveEpilogueFwdINS6_IJS8_SA_S9_EEENS6_IJNS7_ILi1EEESI_SI_EEESC_SE_Li256ELb1ELb1ELb1ELb0EEENS1_36VarlenDynamicPersistentTileSchedulerILi128ELi48ELi256ELi256ELb1ELb1ELb0ELb1ELb0ELb1EEEEEEEEEvNT_6ParamsE:
        .type           _ZN7cutlass13device_kernelIN5flash19enable_sm80_to_sm89INS1_16FlashAttnFwdSm80INS1_25CollectiveMainloopFwdSm80ILi8ELi1ELb0EN4cute5tupleIJNS5_1CILi128EEENS7_ILi48EEENS7_ILi256EEEEEELi256ENS_6half_tEfNS_4arch4Sm80ELb0ELb1ELb1ELb1ELb1ELb1ELb1ELb1EEENS1_21CollectiveEpilogueFwdINS6_IJS8_SA_S9_EEENS6_IJNS7_ILi1EEESI_SI_EEESC_SE_Li256ELb1ELb1ELb1ELb0EEENS1_36VarlenDynamicPersistentTileSchedulerILi128ELi48ELi256ELi256ELb1ELb1ELb0ELb1ELb0ELb1EEEEEEEEEvNT_6ParamsE,@function
        .size           _ZN7cutlass13device_kernelIN5flash19enable_sm80_to_sm89INS1_16FlashAttnFwdSm80INS1_25CollectiveMainloopFwdSm80ILi8ELi1ELb0EN4cute5tupleIJNS5_1CILi128EEENS7_ILi48EEENS7_ILi256EEEEEELi256ENS_6half_tEfNS_4arch4Sm80ELb0ELb1ELb1ELb1ELb1ELb1ELb1ELb1EEENS1_21CollectiveEpilogueFwdINS6_IJS8_SA_S9_EEENS6_IJNS7_ILi1EEESI_SI_EEESC_SE_Li256ELb1ELb1ELb1ELb0EEENS1_36VarlenDynamicPersistentTileSchedulerILi128ELi48ELi256ELi256ELb1ELb1ELb0ELb1ELb0ELb1EEEEEEEEEvNT_6ParamsE,(.L_x_3281 - _ZN7cutlass13device_kernelIN5flash19enable_sm80_to_sm89INS1_16FlashAttnFwdSm80INS1_25CollectiveMainloopFwdSm80ILi8ELi1ELb0EN4cute5tupleIJNS5_1CILi128EEENS7_ILi48EEENS7_ILi256EEEEEELi256ENS_6half_tEfNS_4arch4Sm80ELb0ELb1ELb1ELb1ELb1ELb1ELb1ELb1EEENS1_21CollectiveEpilogueFwdINS6_IJS8_SA_S9_EEENS6_IJNS7_ILi1EEESI_SI_EEESC_SE_Li256ELb1ELb1ELb1ELb0EEENS1_36VarlenDynamicPersistentTileSchedulerILi128ELi48ELi256ELi256ELb1ELb1ELb0ELb1ELb0ELb1EEEEEEEEEvNT_6ParamsE)
        .other          _ZN7cutlass13device_kernelIN5flash19enable_sm80_to_sm89INS1_16FlashAttnFwdSm80INS1_25CollectiveMainloopFwdSm80ILi8ELi1ELb0EN4cute5tupleIJNS5_1CILi128EEENS7_ILi48EEENS7_ILi256EEEEEELi256ENS_6half_tEfNS_4arch4Sm80ELb0ELb1ELb1ELb1ELb1ELb1ELb1ELb1EEENS1_21CollectiveEpilogueFwdINS6_IJS8_SA_S9_EEENS6_IJNS7_ILi1EEESI_SI_EEESC_SE_Li256ELb1ELb1ELb1ELb0EEENS1_36VarlenDynamicPersistentTileSchedulerILi128ELi48ELi256ELi256ELb1ELb1ELb0ELb1ELb0ELb1EEEEEEEEEvNT_6ParamsE,@"STO_CUDA_ENTRY STV_DEFAULT"
_ZN7cutlass13device_kernelIN5flash19enable_sm80_to_sm89INS1_16FlashAttnFwdSm80INS1_25CollectiveMainloopFwdSm80ILi8ELi1ELb0EN4cute5tupleIJNS5_1CILi128EEENS7_ILi48EEENS7_ILi256EEEEEELi256ENS_6half_tEfNS_4arch4Sm80ELb0ELb1ELb1ELb1ELb1ELb1ELb1ELb1EEENS1_21CollectiveEpilogueFwdINS6_IJS8_SA_S9_EEENS6_IJNS7_ILi1EEESI_SI_EEESC_SE_Li256ELb1ELb1ELb1ELb0EEENS1_36VarlenDynamicPersistentTileSchedulerILi128ELi48ELi256ELi256ELb1ELb1ELb0ELb1ELb0ELb1EEEEEEEEEvNT_6ParamsE:
[----:B------:R-:W-:-:S03]  /*0000*/  MOV R1, c[0x0][0x28] ;  /* 0x00000a0000017a02 */ /* 0x000fc60000000f00 */
[----:B------:R-:W1:Y:S01]  /*0010*/  S2R R2, SR_TID.X ;  /* 0x0000000000027919 */ /* 0x000e620000002100 */
[----:B------:R-:W-:Y:S01]  /*0020*/  IADD3 R1, R1, -0x1e8, RZ ;  /* 0xfffffe1801017810 */ /* 0x000fe20007ffe0ff */
[----:B------:R-:W-:-:S03]  /*0030*/  ULDC.64 UR10, c[0x0][0x118] ;  /* 0x00004600000a7ab9 */ /* 0x000fc60000000a00 */
[----:B------:R2:W3:Y:S01]  /*0040*/  R2UR UR4, R1 ;  /* 0x00000000010473c2 */ /* 0x0004e200000e0000 */
[----:B-1----:R-:W-:-:S06]  /*0050*/  SHF.R.U32.HI R0, RZ, 0x5, R2 ;  /* 0x00000005ff007819 */ /* 0x002fcc0000011602 */
[----:B------:R-:W1:Y:S02]  /*0060*/  SHFL.IDX PT, R0, R0, RZ, 0x1f ;  /* 0x00001fff00007589 */ /* 0x000e6400000e0000 */
[----:B-1----:R-:W1:Y:S02]  /*0070*/  R2UR UR8, R0 ;  /* 0x00000000000873c2 */ /* 0x002e6400000e0000 */
[----:B-1----:R-:W-:-:S13]  /*0080*/  ISETP.NE.AND P0, PT, RZ, UR8, PT ;  /* 0x00000008ff007c0c */ /* 0x002fda000bf05270 */
[----:B------:R-:W-:Y:S06]  /*0090*/  @P0 BAR.SYNC.DEFER_BLOCKING 0x5, 0x100 ;  /* 0x0144000000000b1d */ /* 0x000fec0000010000 */
[----:B------:R-:W1:Y:S02]  /*00a0*/  @P0 LDS.128 R4, [0x20080] ;  /* 0x02008000ff040984 */ /* 0x000e640000000c00 */
[----:B-1----:R-:W-:Y:S02]  /*00b0*/  @P0 IMAD.MOV.U32 R0, RZ, RZ, R4 ;  /* 0x000000ffff000224 */ /* 0x002fe400078e0004 */
[----:B------:R2:W-:Y:S01]  /*00c0*/  @P0 STL [R1+0x15c], R5 ;  /* 0x00015c0501000387 */ /* 0x0005e20000100800 */
[----:B------:R-:W-:-:S02]  /*00d0*/  @P0 IMAD.MOV.U32 R4, RZ, RZ, R7 ;  /* 0x000000ffff040224 */ /* 0x000fc400078e0007 */
[----:B------:R-:W-:Y:S01]  /*00e0*/  @P0 IMAD.MOV.U32 R3, RZ, RZ, R6 ;  /* 0x000000ffff030224 */ /* 0x000fe200078e0006 */
[----:B------:R2:W-:Y:S04]  /*00f0*/  @P0 STL [R1+0xd4], R0 ;  /* 0x0000d40001000387 */ /* 0x0005e80000100800 */
[----:B------:R2:W-:Y:S04]  /*0100*/  @P0 STL [R1+0xac], R4 ;  /* 0x0000ac0401000387 */ /* 0x0005e80000100800 */
[----:B------:R2:W-:Y:S04]  /*0110*/  @P0 STL [R1+0xa8], R3 ;  /* 0x0000a80301000387 */ /* 0x0005e80000100800 */
[----:B------:R-:W-:Y:S06]  /*0120*/  @P0 BAR.ARV 0x4, 0x100 ;  /* 0x0104000000000b1d */ /* 0x000fec0000002000 */
[----:B------:R-:W-:Y:S05]  /*0130*/  @P0 BRA `(.L_x_2263) ;  /* 0x0000101000000947 */ /* 0x000fea0003800000 */
[----:B---3--:R-:W-:Y:S01]  /*0140*/  LOP3.LUT R13, R2, 0x1f, RZ, 0xc0, !PT ;  /* 0x0000001f020d7812 */ /* 0x008fe200078ec0ff */
[----:B------:R-:W-:-:S03]  /*0150*/  CS2R R8, SRZ ;  /* 0x0000000000087805 */ /* 0x000fc6000001ff00 */
[----:B------:R-:W-:-:S04]  /*0160*/  ISETP.NE.AND P6, PT, R13, 0x1f, PT ;  /* 0x0000001f0d00780c */ /* 0x000fc80003fc5270 */
[----:B------:R-:W-:-:S13]  /*0170*/  ISETP.GE.OR P0, PT, R13, c[0x0][0x53c], !P6 ;  /* 0x00014f000d007a0c */ /* 0x000fda0007706670 */
[----:B--2---:R-:W-:Y:S02]  /*0180*/  @!P0 IMAD.MOV.U32 R4, RZ, RZ, 0x4 ;  /* 0x00000004ff048424 */ /* 0x004fe400078e00ff */
        /* <DEDUP_REMOVED lines=34> */
[----:B------:R-:W-:-:S03]  /*03b0*/  MOV R6, RZ ;  /* 0x000000ff00067202 */ /* 0x000fc60000000f00 */
.L_x_2268:
[----:B------:R-:W-:Y:S01]  /*03c0*/  IMAD.MOV.U32 R2, RZ, RZ, c[0x0][0x53c] ;  /* 0x00014f00ff027624 */ /* 0x000fe200078e00ff */
[----:B------:R-:W-:-:S04]  /*03d0*/  IADD3 R0, R6, 0x1f, RZ ;  /* 0x0000001f06007810 */ /* 0x000fc80007ffe0ff */
[----:B------:R1:W-:Y:S01]  /*03e0*/  STL [R1+0xac], R2 ;  /* 0x0000ac0201007387 */ /* 0x0003e20000100800 */
[----:B------:R-:W-:-:S13]  /*03f0*/  ISETP.GE.AND P0, PT, R0, c[0x0][0x53c], PT ;  /* 0x00014f0000007a0c */ /* 0x000fda0003f06270 */
[----:B------:R-:W-:Y:S05]  /*0400*/  @P0 BRA `(.L_x_2265) ;  /* 0x00000c4000000947 */ /* 0x000fea0003800000 */
[----:B------:R-:W-:Y:S01]  /*0410*/  MOV R6, R0 ;  /* 0x0000000000067202 */ /* 0x000fe20000000f00 */
[----:B------:R-:W-:-:S03]  /*0420*/  CS2R R8, SRZ ;  /* 0x0000000000087805 */ /* 0x000fc6000001ff00 */
[----:B------:R-:W-:-:S04]  /*0430*/  IADD3 R0, R13, R6, RZ ;  /* 0x000000060d007210 */ /* 0x000fc80007ffe0ff */
        /* <DEDUP_REMOVED lines=10> */
.L_x_2512:
        /* <DEDUP_REMOVED lines=16> */
.L_x_2513:
[----:B--2---:R-:W-:-:S05]  /*05e0*/  IMAD R0, R0, c[0x0][0x538], RZ ;  /* 0x00014e0000007a24 */ /* 0x004fca00078e02ff */
[----:B------:R-:W-:-:S04]  /*05f0*/  IADD3 R7, R0, R7, RZ ;  /* 0x0000000700077210 */ /* 0x000fc80007ffe0ff */
[----:B------:R-:W-:-:S13]  /*0600*/  ISETP.GT.AND P0, PT, R7, UR5, PT ;  /* 0x0000000507007c0c */ /* 0x000fda000bf04270 */
[----:B-1----:R-:W-:Y:S05]  /*0610*/  @!P0 BRA `(.L_x_2268) ;  /* 0xfffffda000008947 */ /* 0x002fea000383ffff */
.L_x_2264:
[----:B------:R-:W-:-:S05]  /*0620*/  IADD3 R10, -R0, R7, RZ ;  /* 0x00000007000a7210 */ /* 0x000fca0007ffe1ff */
[----:B------:R-:W-:-:S05]  /*0630*/  IMAD R0, R4, c[0x0][0x538], R10 ;  /* 0x00014e0004007a24 */ /* 0x000fca00078e020a */
[----:B------:R-:W-:Y:S01]  /*0640*/  ISETP.GT.AND P0, PT, R0, UR5, PT ;  /* 0x0000000500007c0c */ /* 0x000fe2000bf04270 */
[----:B------:R-:W-:-:S12]  /*0650*/  BRA.DIV ~URZ, `(.L_x_2269) ;  /* 0x0001fca27f007947 */ /* 0x000fd8000b800000 */
[----:B------:R-:W-:-:S04]  /*0660*/  VOTE.ANY R7, PT, !P0 ;  /* 0x0000000000077806 */ /* 0x000fc800040e0100 */
.L_x_2514:
[----:B------:R-:W1:Y:S02]  /*0670*/  POPC R0, R7 ;  /* 0x0000000700007309 */ /* 0x000e640000000000 */
[----:B-1----:R-:W-:-:S05]  /*0680*/  IADD3 R2, R0, R6, RZ ;  /* 0x0000000600027210 */ /* 0x002fca0007ffe0ff */
[----:B------:R1:W-:Y:S01]  /*0690*/  STL [R1+0xac], R2 ;  /* 0x0000ac0201007387 */ /* 0x0003e20000100800 */
[----:B------:R-:W-:Y:S05]  /*06a0*/  BRA.DIV ~URZ, `(.L_x_2270) ;  /* 0x0001fca27f007947 */ /* 0x000fea000b800000 */
[----:B------:R2:W3:Y:S01]  /*06b0*/  SHFL.IDX PT, R12, R9, R0, 0x1f ;  /* 0x00001f00090c7589 */ /* 0x0004e200000e0000 */
[----:B------:R-:W-:-:S03]  /*06c0*/  MOV R5, RZ ;  /* 0x000000ff00057202 */ /* 0x000fc60000000f00 */
[----:B------:R2:W4:Y:S04]  /*06d0*/  SHFL.IDX PT, R9, R8, R0, 0x1f ;  /* 0x00001f0008097589 */ /* 0x00052800000e0000 */
.L_x_2515:
[----:B------:R-:W-:Y:S01]  /*06e0*/  ISETP.NE.AND P0, PT, R7, RZ, PT ;  /* 0x000000ff0700720c */ /* 0x000fe20003f05270 */
[----:B------:R-:W-:-:S12]  /*06f0*/  BSSY B0, `(.L_x_2271) ;  /* 0x0000005000007945 */ /* 0x000fd80003800000 */
[----:B------:R-:W-:Y:S05]  /*0700*/  @!P0 BRA `(.L_x_2272) ;  /* 0x0000003000008947 */ /* 0x000fea0003800000 */
[----:B--2---:R-:W-:Y:S01]  /*0710*/  IADD3 R0, R0, -0x1, RZ ;  /* 0xffffffff00007810 */ /* 0x004fe20007ffe0ff */
[----:B------:R-:W-:Y:S05]  /*0720*/  BRA.DIV ~URZ, `(.L_x_2273) ;  /* 0x0001fd027f007947 */ /* 0x000fea000b800000 */
[----:B------:R2:W1:Y:S02]  /*0730*/  SHFL.IDX PT, R5, R4, R0, 0x1f ;  /* 0x00001f0004057589 */ /* 0x00046400000e0000 */
.L_x_2272:
[----:B------:R-:W-:Y:S05]  /*0740*/  BSYNC B0 ;  /* 0x0000000000007941 */ /* 0x000fea0003800000 */
.L_x_2271:
        /* <DEDUP_REMOVED lines=35> */
[----:B------:R-:W-:Y:S02]  /*0980*/  @P2 IADD3 R2, R2, 0x1, RZ ;  /* 0x0000000102022810 */ /* 0x000fe40007ffe0ff */
[----:B-1----:R-:W-:-:S03]  /*0990*/  IADD3 R0, RZ, -R3, RZ ;  /* 0x80000003ff007210 */ /* 0x002fc60007ffe0ff */
[----:B------:R-:W-:Y:S01]  /*09a0*/  IMAD.MOV.U32 R4, RZ, RZ, R2 ;  /* 0x000000ffff047224 */ /* 0x000fe200078e0002 */
[----:B------:R-:W-:-:S03]  /*09b0*/  MOV R2, RZ ;  /* 0x000000ff00027202 */ /* 0x000fc60000000f00 */
[----:B------:R-:W-:Y:S01]  /*09c0*/  @!P1 IMAD.MOV R4, RZ, RZ, -R4 ;  /* 0x000000ffff049224 */ /* 0x000fe200078e0a04 */
[----:B------:R-:W-:Y:S01]  /*09d0*/  @!P0 LOP3.LUT R4, RZ, R12, RZ, 0x33, !PT ;  /* 0x0000000cff048212 */ /* 0x000fe200078e33ff */
[----:B------:R-:W-:Y:S01]  /*09e0*/  IMAD.MOV.U32 R5, RZ, RZ, R0 ;  /* 0x000000ffff057224 */ /* 0x000fe200078e0000 */
[----:B------:R-:W-:Y:S02]  /*09f0*/  IABS R0, R9 ;  /* 0x0000000900007213 */ /* 0x000fe40000000000 */
[----:B------:R-:W-:Y:S01]  /*0a00*/  IABS R7, R4 ;  /* 0x0000000400077213 */ /* 0x000fe20000000000 */
[----:B------:R-:W-:Y:S02]  /*0a10*/  IMAD R5, R5, R8, RZ ;  /* 0x0000000805057224 */ /* 0x000fe400078e02ff */
[----:B------:R-:W-:Y:S02]  /*0a20*/  IMAD.MOV R6, RZ, RZ, -R0 ;  /* 0x000000ffff067224 */ /* 0x000fe400078e0a00 */
        /* <DEDUP_REMOVED lines=23> */
.L_x_2275:
        /* <DEDUP_REMOVED lines=12> */
[----:B-1----:R-:W-:Y:S02]  /*0c60*/  IMAD.MOV R0, RZ, RZ, -R3 ;  /* 0x000000ffff007224 */ /* 0x002fe400078e0a03 */
[----:B------:R-:W-:Y:S02]  /*0c70*/  IMAD.MOV.U32 R2, RZ, RZ, RZ ;  /* 0x000000ffff027224 */ /* 0x000fe400078e00ff */
[----:B------:R-:W-:Y:S01]  /*0c80*/  IMAD.MOV.U32 R4, RZ, RZ, R0 ;  /* 0x000000ffff047224 */ /* 0x000fe200078e0000 */
[----:B------:R-:W-:-:S03]  /*0c90*/  IABS R0, R11 ;  /* 0x0000000b00007213 */ /* 0x000fc60000000000 */
[----:B------:R-:W-:Y:S01]  /*0ca0*/  IMAD R4, R4, R6, RZ ;  /* 0x0000000604047224 */ /* 0x000fe200078e02ff */
[----:B------:R-:W-:-:S03]  /*0cb0*/  MOV R5, R0 ;  /* 0x0000000000057202 */ /* 0x000fc60000000f00 */
        /* <DEDUP_REMOVED lines=15> */
[----:B------:R-:W-:Y:S02]  /*0db0*/  IMAD R10, R7, R4, RZ ;  /* 0x00000004070a7224 */ /* 0x000fe400078e02ff */
[----:B------:R-:W-:-:S03]  /*0dc0*/  IMAD.MOV R4, RZ, RZ, -R4 ;  /* 0x000000ffff047224 */ /* 0x000fc600078e0a04 */
[----:B------:R-:W-:Y:S01]  /*0dd0*/  IADD3 R0, -R10, c[0x0][0x538], RZ ;  /* 0x00014e000a007a10 */ /* 0x000fe20007ffe1ff */
[----:B------:R-:W-:-:S03]  /*0de0*/  IMAD R8, R9, R4, R11 ;  /* 0x0000000409087224 */ /* 0x000fc600078e020b */
[----:B------:R-:W-:-:S04]  /*0df0*/  IMNMX R6, R7, R0, PT ;  /* 0x0000000007067217 */ /* 0x000fc80003800200 */
[-C--:B------:R-:W-:Y:S02]  /*0e00*/  IABS R0, R6.reuse ;  /* 0x0000000600007213 */ /* 0x080fe40000000000 */
[----:B------:R-:W-:-:S03]  /*0e10*/  IABS R9, R6 ;  /* 0x0000000600097213 */ /* 0x000fc60000000000 */
[----:B------:R-:W-:-:S04]  /*0e20*/  IMAD.MOV.U32 R5, RZ, RZ, R0 ;  /* 0x000000ffff057224 */ /* 0x000fc800078e0000 */
[----:B------:R-:W1:Y:S08]  /*0e30*/  I2F.RP R2, R5 ;  /* 0x0000000500027306 */ /* 0x000e700000209400 */
[----:B-1----:R-:W1:Y:S02]  /*0e40*/  MUFU.RCP R2, R2 ;  /* 0x0000000200027308 */ /* 0x002e640000001000 */
[----:B-1----:R-:W-:-:S06]  /*0e50*/  IADD3 R2, R2, 0xffffffe, RZ ;  /* 0x0ffffffe02027810 */ /* 0x002fcc0007ffe0ff */
[----:B------:R-:W1:Y:S02]  /*0e60*/  F2I.FTZ.U32.TRUNC.NTZ R3, R2 ;  /* 0x0000000200037305 */ /* 0x000e64000021f000 */
[----:B-1----:R-:W-:Y:S01]  /*0e70*/  IADD3 R0, RZ, -R3, RZ ;  /* 0x80000003ff007210 */ /* 0x002fe20007ffe0ff */
[----:B------:R-:W-:-:S04]  /*0e80*/  IMAD.MOV.U32 R2, RZ, RZ, RZ ;  /* 0x000000ffff027224 */ /* 0x000fc800078e00ff */
[----:B------:R-:W-:Y:S01]  /*0e90*/  IMAD.MOV.U32 R7, RZ, RZ, R0 ;  /* 0x000000ffff077224 */ /* 0x000fe200078e0000 */
[----:B------:R-:W-:-:S03]  /*0ea0*/  IABS R0, R8 ;  /* 0x0000000800007213 */ /* 0x000fc60000000000 */
[----:B------:R-:W-:Y:S02]  /*0eb0*/  IMAD R7, R7, R5, RZ ;  /* 0x0000000507077224 */ /* 0x000fe400078e02ff */
        /* <DEDUP_REMOVED lines=20> */
.L_x_2276:
[----:B------:R-:W-:Y:S05]  /*1000*/  BSYNC B0 ;  /* 0x0000000000007941 */ /* 0x000fea0003800000 */
.L_x_2274:
[----:B------:R-:W-:-:S04]  /*1010*/  LOP3.LUT R0, RZ, R0, RZ, 0x33, !PT ;  /* 0x00000000ff007212 */ /* 0x000fc800078e33ff */
[----:B------:R-:W-:-:S05]  /*1020*/  IADD3 R0, R0, R12, RZ ;  /* 0x0000000c00007210 */ /* 0x000fca0007ffe0ff */
[----:B------:R2:W-:Y:S01]  /*1030*/  STL [R1+0x15c], R0 ;  /* 0x00015c0001007387 */ /* 0x0005e20000100800 */
[----:B------:R-:W-:Y:S05]  /*1040*/  BRA `(.L_x_2277) ;  /* 0x0000004000007947 */ /* 0x000fea0003800000 */
.L_x_2265:
[----:B------:R-:W-:Y:S01]  /*1050*/  MOV R0, UR5 ;  /* 0x0000000500007c02 */ /* 0x000fe20008000f00 */
[----:B------:R2:W-:Y:S04]  /*1060*/  STL [R1+0x15c], RZ ;  /* 0x00015cff01007387 */ /* 0x0005e80000100800 */
[----:B------:R2:W-:Y:S04]  /*1070*/  STL [R1+0xd4], R0 ;  /* 0x0000d40001007387 */ /* 0x0005e80000100800 */
[----:B------:R2:W-:Y:S02]  /*1080*/  STL [R1+0xa8], RZ ;  /* 0x0000a8ff01007387 */ /* 0x0005e40000100800 */
.L_x_2277:
[----:B------:R-:W3:Y:S04]  /*1090*/  LDL R4, [R1+0x15c] ;  /* 0x00015c0001047983 */ /* 0x000ee80000100800 */
[----:B--2---:R-:W2:Y:S04]  /*10a0*/  LDL R0, [R1+0xd4] ;  /* 0x0000d40001007983 */ /* 0x004ea80000100800 */
[----:B------:R-:W4:Y:S04]  /*10b0*/  LDL R3, [R1+0xa8] ;  /* 0x0000a80001037983 */ /* 0x000f280000100800 */
[----:B-1----:R-:W5:Y:S01]  /*10c0*/  LDL R2, [R1+0xac] ;  /* 0x0000ac0001027983 */ /* 0x002f620000100800 */
[----:B------:R-:W-:Y:S01]  /*10d0*/  ISETP.NE.AND P0, PT, R13, RZ, PT ;  /* 0x000000ff0d00720c */ /* 0x000fe20003f05270 */
[----:B------:R-:W-:Y:S01]  /*10e0*/  WARPSYNC 0xffffffff ;  /* 0xffffffff00007948 */ /* 0x000fe20003800000 */
[----:B---3--:R-:W-:Y:S01]  /*10f0*/  IMAD.MOV.U32 R5, RZ, RZ, R4 ;  /* 0x000000ffff057224 */ /* 0x008fe200078e0004 */
[----:B--2---:R-:W-:Y:S01]  /*1100*/  MOV R4, R0 ;  /* 0x0000000000047202 */ /* 0x004fe20000000f00 */
[----:B----4-:R-:W-:Y:S01]  /*1110*/  IMAD.MOV.U32 R6, RZ, RZ, R3 ;  /* 0x000000ffff067224 */ /* 0x010fe200078e0003 */
[----:B-----5:R-:W-:-:S08]  /*1120*/  MOV R7, R2 ;  /* 0x0000000200077202 */ /* 0x020fd00000000f00 */
[----:B------:R1:W-:Y:S04]  /*1130*/  @!P0 STS.128 [0x20080], R4 ;  /* 0x02008004ff008388 */ /* 0x0003e80000000c00 */
[----:B------:R-:W-:Y:S06]  /*1140*/  BAR.ARV 0x5, 0x100 ;  /* 0x0144000000007b1d */ /* 0x000fec0000002000 */
.L_x_2263:
[----:B--23--:R-:W2:Y:S02]  /*1150*/  LDL R0, [R1+0xac] ;  /* 0x0000ac0001007983 */ /* 0x00cea40000100800 */
[----:B--2---:R-:W-:-:S13]  /*1160*/  ISETP.GE.AND P0, PT, R0, c[0x0][0x53c], PT ;  /* 0x00014f0000007a0c */ /* 0x004fda0003f06270 */
[----:B------:R-:W-:Y:S05]  /*1170*/  @P0 EXIT ;  /* 0x000000000000094d */ /* 0x000fea0003800000 */
[----:B------:R-:W2:Y:S01]  /*1180*/  S2R R18, SR_TID.X ;  /* 0x0000000000127919 */ /* 0x000ea20000002100 */
[----:B------:R-:W-:Y:S01]  /*1190*/  IMAD.MOV.U32 R194, RZ, RZ, 0x20 ;  /* 0x00000020ffc27424 */ /* 0x000fe200078e00ff */
[----:B------:R-:W-:Y:S01]  /*11a0*/  ULDC UR7, c[0x0][0x20] ;  /* 0x0000080000077ab9 */ /* 0x000fe20000000800 */
[----:B------:R-:W-:Y:S01]  /*11b0*/  IMAD.MOV.U32 R195, RZ, RZ, 0x40 ;  /* 0x00000040ffc37424 */ /* 0x000fe200078e00ff */
[----:B------:R-:W-:Y:S02]  /*11c0*/  UIADD3 UR7, UP0, UR4, UR7, URZ ;  /* 0x0000000704077290 */ /* 0x000fe4000ff1e03f */
[----:B------:R-:W-:Y:S02]  /*11d0*/  ULDC UR6, c[0x0][0x24] ;  /* 0x0000090000067ab9 */ /* 0x000fe40000000800 */
[----:B------:R-:W-:Y:S01]  /*11e0*/  UIADD3.X UR6, URZ, UR6, URZ, UP0, !UPT ;  /* 0x000000063f067290 */ /* 0x000fe200087fe43f */
[----:B--2---:R-:W-:-:S04]  /*11f0*/  SHF.R.S32.HI R12, RZ, 0x1f, R18 ;  /* 0x0000001fff0c7819 */ /* 0x004fc80000011412 */
[CC--:B------:R-:W-:Y:S02]  /*1200*/  LEA.HI R3, R12.reuse, R18.reuse, RZ, 0x4 ;  /* 0x000000120c037211 */ /* 0x0c0fe400078f20ff */
[----:B-1----:R-:W-:Y:S02]  /*1210*/  LEA.HI R6, R12, R18, RZ, 0x2 ;  /* 0x000000120c067211 */ /* 0x002fe400078f10ff */
        /* <DEDUP_REMOVED lines=12> */
[C---:B------:R-:W-:Y:S01]  /*12e0*/  LOP3.LUT R3, R193.reuse, 0xfffffff8, RZ, 0xc0, !PT ;  /* 0xfffffff8c1037812 */ /* 0x040fe200078ec0ff */
[----:B------:R-:W-:Y:S01]  /*12f0*/  IMAD.SHL.U32 R193, R193, 0x40, RZ ;  /* 0x00000040c1c17824 */ /* 0x000fe200078e00ff */
[CC--:B------:R-:W-:Y:S01]  /*1300*/  LEA.HI R5, R12.reuse, R18.reuse, RZ, 0x5 ;  /* 0x000000120c057211 */ /* 0x0c0fe200078f28ff */
[----:B------:R-:W-:Y:S01]  /*1310*/  IMAD.IADD R0, R7, 0x1, -R4 ;  /* 0x0000000107007824 */ /* 0x000fe200078e0a04 */
[----:B------:R-:W-:Y:S01]  /*1320*/  LEA.HI R145, R12, R18, RZ, 0x3 ;  /* 0x000000120c917211 */ /* 0x000fe200078f18ff */
[----:B------:R-:W-:Y:S01]  /*1330*/  IMAD.IADD R8, R2, 0x1, -R3 ;  /* 0x0000000102087824 */ /* 0x000fe200078e0a03 */
[--C-:B------:R-:W-:Y:S02]  /*1340*/  SHF.R.S32.HI R7, RZ, 0x5, R5.reuse ;  /* 0x00000005ff077819 */ /* 0x100fe40000011405 */
[----:B------:R-:W-:Y:S02]  /*1350*/  SHF.R.S32.HI R4, RZ, 0x1f, R5 ;  /* 0x0000001fff047819 */ /* 0x000fe40000011405 */
[----:B------:R-:W-:-:S02]  /*1360*/  LOP3.LUT R2, R6, 0xfffffffc, RZ, 0xc0, !PT ;  /* 0xfffffffc06027812 */ /* 0x000fc400078ec0ff */
[----:B------:R-:W-:Y:S02]  /*1370*/  LOP3.LUT R146, R145, 0xfffffff8, RZ, 0xc0, !PT ;  /* 0xfffffff891927812 */ /* 0x000fe400078ec0ff */
[----:B------:R-:W-:Y:S01]  /*1380*/  LEA.HI R4, R4, R7, RZ, 0x3 ;  /* 0x0000000704047211 */ /* 0x000fe200078f18ff */
[C---:B------:R-:W-:Y:S01]  /*1390*/  IMAD.IADD R2, R18.reuse, 0x1, -R2 ;  /* 0x0000000112027824 */ /* 0x040fe200078e0a02 */
[----:B------:R-:W-:Y:S01]  /*13a0*/  LOP3.LUT R5, R5, 0xffffffe0, RZ, 0xc0, !PT ;  /* 0xffffffe005057812 */ /* 0x000fe200078ec0ff */
[----:B------:R-:W-:Y:S01]  /*13b0*/  IMAD.IADD R146, R18, 0x1, -R146 ;  /* 0x0000000112927824 */ /* 0x000fe200078e0a92 */
[----:B------:R-:W-:Y:S02]  /*13c0*/  LOP3.LUT R4, R4, 0xffffff8, RZ, 0xc0, !PT ;  /* 0x0ffffff804047812 */ /* 0x000fe400078ec0ff */
[----:B------:R-:W-:Y:S01]  /*13d0*/  LEA.HI R6, R2, R2, RZ, 0x1 ;  /* 0x0000000202067211 */ /* 0x000fe200078f08ff */
[----:B------:R-:W-:Y:S01]  /*13e0*/  IMAD.SHL.U32 R3, R146, 0x40, RZ ;  /* 0x0000004092037824 */ /* 0x000fe200078e00ff */
[----:B------:R-:W-:Y:S01]  /*13f0*/  LOP3.LUT P3, RZ, R0, 0x2, RZ, 0xc0, !PT ;  /* 0x0000000200ff7812 */ /* 0x000fe2000786c0ff */
[----:B------:R-:W-:Y:S01]  /*1400*/  IMAD.IADD R9, R7, 0x1, -R4 ;  /* 0x0000000107097824 */ /* 0x000fe200078e0a04 */
[----:B------:R-:W-:Y:S01]  /*1410*/  LOP3.LUT R4, R6, 0x1ffffffe, RZ, 0xc0, !PT ;  /* 0x1ffffffe06047812 */ /* 0x000fe200078ec0ff */
[----:B------:R-:W-:Y:S01]  /*1420*/  IMAD.IADD R17, R18, 0x1, -R5 ;  /* 0x0000000112117824 */ /* 0x000fe200078e0a05 */
[----:B------:R-:W-:Y:S01]  /*1430*/  LOP3.LUT R3, R3, 0x1c0, RZ, 0xc0, !PT ;  /* 0x000001c003037812 */ /* 0x000fe200078ec0ff */
[----:B------:R-:W-:Y:S01]  /*1440*/  IMAD.SHL.U32 R7, R7, 0x400, RZ ;  /* 0x0000040007077824 */ /* 0x000fe200078e00ff */
[----:B------:R-:W-:Y:S01]  /*1450*/  LOP3.LUT P0, RZ, R0, 0x4, RZ, 0xc0, !PT ;  /* 0x0000000400ff7812 */ /* 0x000fe2000780c0ff */
[C---:B------:R-:W-:Y:S01]  /*1460*/  IMAD.IADD R13, R2.reuse, 0x1, -R4 ;  /* 0x00000001020d7824 */ /* 0x040fe200078e0a04 */
[----:B------:R-:W-:Y:S01]  /*1470*/  LOP3.LUT R5, R3, 0x8, R145, 0xf8, !PT ;  /* 0x0000000803057812 */ /* 0x000fe200078ef891 */
[----:B------:R-:W-:Y:S01]  /*1480*/  IMAD R6, R2, 0x2, R7 ;  /* 0x0000000202067824 */ /* 0x000fe200078e0207 */
[----:B------:R-:W-:Y:S01]  /*1490*/  SHF.R.U32.HI R3, RZ, 0x3, R3 ;  /* 0x00000003ff037819 */ /* 0x000fe20000011603 */
[----:B------:R-:W-:Y:S01]  /*14a0*/  IMAD.SHL.U32 R2, R0, 0x40, RZ ;  /* 0x0000004000027824 */ /* 0x000fe200078e00ff */
[----:B------:R-:W-:Y:S01]  /*14b0*/  SHF.R.S32.HI R10, RZ, 0x1f, R17 ;  /* 0x0000001fff0a7819 */ /* 0x000fe20000011411 */
[----:B------:R-:W-:Y:S01]  /*14c0*/  IMAD.SHL.U32 R4, R11, 0x8, RZ ;  /* 0x000000080b047824 */ /* 0x000fe200078e00ff */
[----:B------:R-:W-:Y:S01]  /*14d0*/  LOP3.LUT R192, R5, R3, RZ, 0x3c, !PT ;  /* 0x0000000305c07212 */ /* 0x000fe200078e3cff */
[----:B------:R-:W-:Y:S01]  /*14e0*/  IMAD.SHL.U32 R140, R146, 0x8, RZ ;  /* 0x00000008928c7824 */ /* 0x000fe200078e00ff */
[----:B------:R-:W-:Y:S01]  /*14f0*/  LEA.HI R10, R10, R17, RZ, 0x2 ;  /* 0x000000110a0a7211 */ /* 0x000fe200078f10ff */
[----:B------:R-:W-:Y:S01]  /*1500*/  IMAD.SHL.U32 R142, R146, 0x4, RZ ;  /* 0x00000004928e7824 */ /* 0x000fe200078e00ff */
[----:B------:R-:W-:Y:S01]  /*1510*/  LOP3.LUT R5, R0, 0x1, RZ, 0xc0, !PT ;  /* 0x0000000100057812 */ /* 0x000fe200078ec0ff */
[----:B------:R-:W-:Y:S01]  /*1520*/  IMAD.SHL.U32 R0, R8, 0x40, RZ ;  /* 0x0000004008007824 */ /* 0x000fe200078e00ff */
[----:B------:R-:W-:Y:S01]  /*1530*/  LOP3.LUT R2, R2, 0x1c0, RZ, 0xc0, !PT ;  /* 0x000001c002027812 */ /* 0x000fe200078ec0ff */
[----:B------:R-:W-:Y:S01]  /*1540*/  IMAD R192, R11, 0x200, R192 ;  /* 0x000002000bc07824 */ /* 0x000fe200078e02c0 */
[----:B------:R-:W-:-:S02]  /*1550*/  SHF.R.S32.HI R3, RZ, 0x2, R10 ;  /* 0x00000002ff037819 */ /* 0x000fc4000001140a */
[----:B------:R-:W-:Y:S02]  /*1560*/  LEA.HI R2, R2, R2, RZ, 0x1d ;  /* 0x0000000202027211 */ /* 0x000fe400078fe8ff */
[----:B------:R-:W-:Y:S01]  /*1570*/  LOP3.LUT R0, R0, 0x1c0, RZ, 0xc0, !PT ;  /* 0x000001c000007812 */ /* 0x000fe200078ec0ff */
[----:B------:R-:W-:Y:S01]  /*1580*/  IMAD R16, R9, 0x10, R3 ;  /* 0x0000001009107824 */ /* 0x000fe200078e0203 */
[----:B------:R-:W-:Y:S01]  /*1590*/  ISETP.NE.U32.AND P4, PT, R5, 0x1, PT ;  /* 0x000000010500780c */ /* 0x000fe20003f85070 */
[----:B------:R-:W-:Y:S01]  /*15a0*/  IMAD.IADD R3, R6, 0x1, R2 ;  /* 0x0000000106037824 */ /* 0x000fe200078e0202 */
[----:B------:R-:W-:Y:S02]  /*15b0*/  LOP3.LUT R2, R0, 0x8, R4, 0xf8, !PT ;  /* 0x0000000800027812 */ /* 0x000fe400078ef804 */
[----:B------:R-:W-:Y:S01]  /*15c0*/  SHF.R.U32.HI R0, RZ, 0x3, R0 ;  /* 0x00000003ff007819 */ /* 0x000fe20000011600 */
[----:B------:R-:W-:Y:S01]  /*15d0*/  IMAD.SHL.U32 R15, R3, 0x2, RZ ;  /* 0x00000002030f7824 */ /* 0x000fe200078e00ff */
[----:B------:R-:W-:Y:S01]  /*15e0*/  LOP3.LUT R193, R193, 0xfffffe00, RZ, 0xc0, !PT ;  /* 0xfffffe00c1c17812 */ /* 0x000fe200078ec0ff */
[----:B------:R-:W-:Y:S01]  /*15f0*/  STL [R1+0x1e0], R16 ;  /* 0x0001e01001007387 */ /* 0x000fe20000100800 */
[----:B------:R-:W-:-:S02]  /*1600*/  LOP3.LUT R0, R2, R0, RZ, 0x3c, !PT ;  /* 0x0000000002007212 */ /* 0x000fc400078e3cff */
[----:B------:R-:W-:Y:S01]  /*1610*/  SHF.R.S32.HI R145, RZ, 0x3, R145 ;  /* 0x00000003ff917819 */ /* 0x000fe20000011491 */
[----:B------:R-:W-:Y:S01]  /*1620*/  STL [R1+0xb4], R15 ;  /* 0x0000b40f01007387 */ /* 0x000fe20000100800 */
[CC--:B------:R-:W-:Y:S02]  /*1630*/  IADD3 R197, R0.reuse, R193.reuse, R7 ;  /* 0x000000c100c57210 */ /* 0x0c0fe40007ffe007 */
[----:B------:R-:W-:Y:S01]  /*1640*/  LOP3.LUT R193, R0, R193, RZ, 0xfc, !PT ;  /* 0x000000c100c17212 */ /* 0x000fe200078efcff */
[----:B------:R-:W-:Y:S01]  /*1650*/  IMAD.SHL.U32 R0, R145, 0x40, RZ ;  /* 0x0000004091007824 */ /* 0x000fe200078e00ff */
[----:B------:R-:W-:Y:S02]  /*1660*/  IADD3 R2, R15, 0x80, RZ ;  /* 0x000000800f027810 */ /* 0x000fe40007ffe0ff */
[----:B------:R-:W-:Y:S02]  /*1670*/  IADD3 R3, R145, 0x20, RZ ;  /* 0x0000002091037810 */ /* 0x000fe40007ffe0ff */
[----:B------:R-:W-:-:S02]  /*1680*/  IADD3 R14, R15, 0x70, RZ ;  /* 0x000000700f0e7810 */ /* 0x000fc40007ffe0ff */
[----:B------:R-:W-:Y:S02]  /*1690*/  @P4 IADD3 R14, R2, 0x10, RZ ;  /* 0x00000010020e4810 */ /* 0x000fe40007ffe0ff */
[----:B------:R-:W-:Y:S02]  /*16a0*/  LEA.HI R7, R12, R18, RZ, 0x6 ;  /* 0x000000120c077211 */ /* 0x000fe400078f30ff */
[----:B------:R-:W-:Y:S01]  /*16b0*/  LOP3.LUT R2, R0, 0x1c0, RZ, 0xc0, !PT ;  /* 0x000001c000027812 */ /* 0x000fe200078ec0ff */
[----:B------:R-:W-:Y:S01]  /*16c0*/  IMAD.SHL.U32 R0, R3, 0x40, RZ ;  /* 0x0000004003007824 */ /* 0x000fe200078e00ff */
[----:B------:R-:W-:Y:S01]  /*16d0*/  SHF.R.S32.HI R12, RZ, 0x1f, R3 ;  /* 0x0000001fff0c7819 */ /* 0x000fe20000011403 */
[----:B------:R-:W-:Y:S01]  /*16e0*/  IMAD.SHL.U32 R7, R7, 0x8, RZ ;  /* 0x0000000807077824 */ /* 0x000fe200078e00ff */
[----:B------:R-:W-:Y:S01]  /*16f0*/  R2P PR, R8, 0x6 ;  /* 0x0000000608007804 */ /* 0x000fe20000000000 */
[----:B------:R-:W-:Y:S01]  /*1700*/  STL [R1+0xb8], R14 ;  /* 0x0000b80e01007387 */ /* 0x000fe20000100800 */
[----:B------:R-:W-:-:S02]  /*1710*/  LEA.HI R12, R12, R3, RZ, 0x3 ;  /* 0x000000030c0c7211 */ /* 0x000fc400078f18ff */
[----:B------:R-:W-:Y:S02]  /*1720*/  LOP3.LUT R3, R0, 0x1c0, RZ, 0xc0, !PT ;  /* 0x000001c000037812 */ /* 0x000fe400078ec0ff */
[----:B------:R-:W-:Y:S01]  /*1730*/  LOP3.LUT R0, R2, 0x38, R140, 0xf8, !PT ;  /* 0x0000003802007812 */ /* 0x000fe200078ef88c */
[----:B------:R-:W-:Y:S01]  /*1740*/  IMAD.SHL.U32 R12, R12, 0x40, RZ ;  /* 0x000000400c0c7824 */ /* 0x000fe200078e00ff */
[----:B------:R-:W-:Y:S02]  /*1750*/  SHF.R.U32.HI R3, RZ, 0x3, R2 ;  /* 0x00000003ff037819 */ /* 0x000fe40000011602 */
[----:B------:R-:W-:Y:S02]  /*1760*/  LOP3.LUT R2, R10, 0x7ffffffc, RZ, 0xc0, !PT ;  /* 0x7ffffffc0a027812 */ /* 0x000fe400078ec0ff */
[----:B------:R-:W-:Y:S02]  /*1770*/  LOP3.LUT R4, R0, R3, RZ, 0x3c, !PT ;  /* 0x0000000300047212 */ /* 0x000fe400078e3cff */
[----:B------:R-:W-:Y:S01]  /*1780*/  LOP3.LUT R7, R7, 0xfffffe00, RZ, 0xc0, !PT ;  /* 0xfffffe0007077812 */ /* 0x000fe200078ec0ff */
[----:B------:R-:W-:Y:S01]  /*1790*/  IMAD.IADD R3, R17, 0x1, -R2 ;  /* 0x0000000111037824 */ /* 0x000fe200078e0a02 */
[----:B------:R-:W-:Y:S01]  /*17a0*/  IADD3 R144, R140, 0x40, RZ ;  /* 0x000000408c907810 */ /* 0x000fe20007ffe0ff */
[----:B------:R1:W-:Y:S01]  /*17b0*/  STL [R1+0x1dc], R4 ;  /* 0x0001dc0401007387 */ /* 0x0003e20000100800 */
[----:B------:R-:W-:-:S02]  /*17c0*/  LOP3.LUT R245, R4, R7, RZ, 0xfc, !PT ;  /* 0x0000000704f57212 */ /* 0x000fc400078efcff */
[C---:B------:R-:W-:Y:S02]  /*17d0*/  SEL R2, R194.reuse, 0xffffffe0, !P3 ;  /* 0xffffffe0c2027807 */ /* 0x040fe40005800000 */
[----:B------:R-:W-:Y:S01]  /*17e0*/  SHF.R.S32.HI R0, RZ, 0x1f, R144 ;  /* 0x0000001fff007819 */ /* 0x000fe20000011490 */
[----:B------:R-:W-:Y:S01]  /*17f0*/  IMAD.SHL.U32 R245, R245, 0x2, RZ ;  /* 0x00000002f5f57824 */ /* 0x000fe200078e00ff */
[----:B------:R-:W-:Y:S02]  /*1800*/  SEL R194, R194, 0xffffffe0, !P1 ;  /* 0xffffffe0c2c27807 */ /* 0x000fe40004800000 */
[----:B------:R-:W-:Y:S02]  /*1810*/  LEA.HI R238, R0, R144, RZ, 0x3 ;  /* 0x0000009000ee7211 */ /* 0x000fe400078f18ff */
[----:B------:R-:W-:Y:S02]  /*1820*/  SEL R0, R195, 0xffffffc0, !P0 ;  /* 0xffffffc0c3007807 */ /* 0x000fe40004000000 */
[----:B------:R-:W-:-:S02]  /*1830*/  LEA R197, R197, 0x10080, 0x1 ;  /* 0x00010080c5c57811 */ /* 0x000fc400078e08ff */
[----:B------:R-:W-:Y:S02]  /*1840*/  LEA R193, R193, 0x4080, 0x1 ;  /* 0x00004080c1c17811 */ /* 0x000fe400078e08ff */
[----:B------:R-:W-:Y:S01]  /*1850*/  SEL R195, R195, 0xffffffc0, !P2 ;  /* 0xffffffc0c3c37807 */ /* 0x000fe20005000000 */
[C---:B------:R-:W-:Y:S01]  /*1860*/  IMAD.IADD R198, R197.reuse, 0x1, R194 ;  /* 0x00000001c5c67824 */ /* 0x040fe200078e02c2 */
[----:B------:R-:W-:Y:S01]  /*1870*/  IADD3 R228, R140, 0x80, RZ ;  /* 0x000000808ce47810 */ /* 0x000fe20007ffe0ff */
[----:B------:R-:W-:Y:S01]  /*1880*/  IMAD.IADD R194, R194, 0x1, R193 ;  /* 0x00000001c2c27824 */ /* 0x000fe200078e02c1 */
[----:B------:R-:W-:Y:S01]  /*1890*/  IADD3 R229, R140, 0xc0, RZ ;  /* 0x000000c08ce57810 */ /* 0x000fe20007ffe0ff */
[----:B------:R-:W-:Y:S01]  /*18a0*/  IMAD.IADD R200, R197, 0x1, R195 ;  /* 0x00000001c5c87824 */ /* 0x000fe200078e02c3 */
[----:B------:R-:W-:Y:S01]  /*18b0*/  LOP3.LUT R238, R238, 0xfffffff8, RZ, 0xc0, !PT ;  /* 0xfffffff8eeee7812 */ /* 0x000fe200078ec0ff */
[----:B------:R-:W-:Y:S01]  /*18c0*/  IMAD.IADD R196, R195, 0x1, R193 ;  /* 0x00000001c3c47824 */ /* 0x000fe200078e02c1 */
[----:B------:R-:W-:Y:S01]  /*18d0*/  SHF.R.S32.HI R141, RZ, 0x1f, R140 ;  /* 0x0000001fff8d7819 */ /* 0x000fe2000001148c */
[----:B-1----:R-:W-:Y:S01]  /*18e0*/  IMAD.SHL.U32 R4, R3, 0x2, RZ ;  /* 0x0000000203047824 */ /* 0x002fe200078e00ff */
[----:B------:R-:W-:Y:S01]  /*18f0*/  SHF.R.S32.HI R250, RZ, 0x1f, R228 ;  /* 0x0000001ffffa7819 */ /* 0x000fe200000114e4 */
[----:B------:R-:W-:Y:S01]  /*1900*/  IMAD R3, R13, 0x8, R16 ;  /* 0x000000080d037824 */ /* 0x000fe200078e0210 */
[----:B------:R-:W-:Y:S01]  /*1910*/  SHF.R.S32.HI R249, RZ, 0x1f, R229 ;  /* 0x0000001ffff97819 */ /* 0x000fe200000114e5 */
[----:B------:R-:W-:Y:S01]  /*1920*/  IMAD.IADD R199, R198, 0x1, R195 ;  /* 0x00000001c6c77824 */ /* 0x000fe200078e02c3 */
[C---:B------:R-:W-:Y:S01]  /*1930*/  IADD3 R38, R4.reuse, 0x8, RZ ;  /* 0x0000000804267810 */ /* 0x040fe20007ffe0ff */
[----:B------:R-:W-:Y:S01]  /*1940*/  STL [R1+0x158], R4 ;  /* 0x0001580401007387 */ /* 0x000fe20000100800 */
[C---:B------:R-:W-:Y:S01]  /*1950*/  IADD3 R36, R4.reuse, 0x18, RZ ;  /* 0x0000001804247810 */ /* 0x040fe20007ffe0ff */
[----:B------:R-:W-:Y:S01]  /*1960*/  IMAD.IADD R195, R195, 0x1, R194 ;  /* 0x00000001c3c37824 */ /* 0x000fe200078e02c2 */
[----:B------:R-:W-:Y:S01]  /*1970*/  SHF.R.S32.HI R13, RZ, 0x1f, R38 ;  /* 0x0000001fff0d7819 */ /* 0x000fe20000011426 */
        /* <DEDUP_REMOVED lines=19> */
[----:B-1----:R-:W-:-:S02]  /*1ab0*/  IADD3 R3, R4, 0xe8, RZ ;  /* 0x000000e804037810 */ /* 0x002fc40007ffe0ff */
[C---:B------:R-:W-:Y:S01]  /*1ac0*/  IADD3 R35, R4.reuse, 0x20, RZ ;  /* 0x0000002004237810 */ /* 0x040fe20007ffe0ff */
[----:B------:R-:W-:Y:S01]  /*1ad0*/  STL [R1+0x100], R9 ;  /* 0x0001000901007387 */ /* 0x000fe20000100800 */
[----:B--2---:R-:W-:Y:S02]  /*1ae0*/  SHF.R.S32.HI R13, RZ, 0x1f, R36 ;  /* 0x0000001fff0d7819 */ /* 0x004fe40000011424 */
        /* <DEDUP_REMOVED lines=23> */
[----:B-1----:R-:W-:-:S02]  /*1c60*/  SHF.R.S32.HI R13, RZ, 0x1f, R33 ;  /* 0x0000001fff0d7819 */ /* 0x002fc40000011421 */
[----:B------:R-:W-:Y:S01]  /*1c70*/  LOP3.LUT R12, R12, 0xfffffe00, RZ, 0xc0, !PT ;  /* 0xfffffe000c0c7812 */ /* 0x000fe200078ec0ff */
[----:B------:R-:W-:Y:S01]  /*1c80*/  STL [R1+0xf0], R5 ;  /* 0x0000f00501007387 */ /* 0x000fe20000100800 */
[----:B------:R-:W-:Y:S02]  /*1c90*/  LEA R192, R192, 0xa080, 0x1 ;  /* 0x0000a080c0c07811 */ /* 0x000fe400078e08ff */
[----:B------:R-:W-:Y:S01]  /*1ca0*/  SHF.R.S32.HI R248, RZ, 0x1f, R238 ;  /* 0x0000001ffff87819 */ /* 0x000fe200000114ee */
[----:B------:R1:W-:Y:S01]  /*1cb0*/  STL [R1+0x1c4], R13 ;  /* 0x0001c40d01007387 */ /* 0x0003e20000100800 */
[----:B--2---:R-:W-:-:S03]  /*1cc0*/  SHF.R.S32.HI R6, RZ, 0x1f, R6 ;  /* 0x0000001fff067819 */ /* 0x004fc60000011406 */
[----:B------:R-:W-:Y:S01]  /*1cd0*/  STL [R1+0xec], R4 ;  /* 0x0000ec0401007387 */ /* 0x000fe20000100800 */
[----:B---3--:R-:W-:-:S03]  /*1ce0*/  SHF.R.S32.HI R37, RZ, 0x1f, R37 ;  /* 0x0000001fff257819 */ /* 0x008fc60000011425 */
[----:B------:R2:W-:Y:S01]  /*1cf0*/  STL [R1+0x16c], R6 ;  /* 0x00016c0601007387 */ /* 0x0005e20000100800 */
[----:B----4-:R-:W-:-:S03]  /*1d00*/  SHF.R.S32.HI R35, RZ, 0x1f, R35 ;  /* 0x0000001fff237819 */ /* 0x010fc60000011423 */
[----:B------:R3:W-:Y:S01]  /*1d10*/  STL [R1+0x140], R31 ;  /* 0x0001401f01007387 */ /* 0x0007e20000100800 */
[----:B-----5:R-:W-:-:S03]  /*1d20*/  SHF.R.S32.HI R34, RZ, 0x1f, R34 ;  /* 0x0000001fff227819 */ /* 0x020fc60000011422 */
[----:B------:R4:W-:Y:S01]  /*1d30*/  STL [R1+0x138], R29 ;  /* 0x0001381d01007387 */ /* 0x0009e20000100800 */
[----:B------:R-:W-:-:S03]  /*1d40*/  SHF.R.S32.HI R32, RZ, 0x1f, R32 ;  /* 0x0000001fff207819 */ /* 0x000fc60000011420 */
[----:B------:R5:W-:Y:S04]  /*1d50*/  STL [R1+0xe0], R28 ;  /* 0x0000e01c01007387 */ /* 0x000be80000100800 */
[----:B------:R5:W-:Y:S01]  /*1d60*/  STL [R1+0x130], R26 ;  /* 0x0001301a01007387 */ /* 0x000be20000100800 */
[----:B-1----:R-:W-:-:S03]  /*1d70*/  SHF.R.S32.HI R13, RZ, 0x1f, R30 ;  /* 0x0000001fff0d7819 */ /* 0x002fc6000001141e */
[----:B------:R1:W-:Y:S04]  /*1d80*/  STL [R1+0x12c], R25 ;  /* 0x00012c1901007387 */ /* 0x0003e80000100800 */
[----:B------:R1:W-:Y:S01]  /*1d90*/  STL [R1+0x1b8], R13 ;  /* 0x0001b80d01007387 */ /* 0x0003e20000100800 */
[----:B--2---:R-:W-:Y:S02]  /*1da0*/  SHF.R.S32.HI R6, RZ, 0x1f, R5 ;  /* 0x0000001fff067819 */ /* 0x004fe40000011405 */
[----:B------:R-:W-:Y:S01]  /*1db0*/  SHF.R.S32.HI R5, RZ, 0x1f, R4 ;  /* 0x0000001fff057819 */ /* 0x000fe20000011404 */
[----:B------:R2:W-:Y:S01]  /*1dc0*/  STL [R1+0x124], R23 ;  /* 0x0001241701007387 */ /* 0x0005e20000100800 */
[----:B------:R-:W-:Y:S01]  /*1dd0*/  IMAD.IADD R4, R15, 0x1, R0 ;  /* 0x000000010f047824 */ /* 0x000fe200078e0200 */
[----:B---3--:R-:W-:-:S02]  /*1de0*/  SHF.R.S32.HI R31, RZ, 0x1f, R31 ;  /* 0x0000001fff1f7819 */ /* 0x008fc4000001141f */
[----:B------:R3:W-:Y:S01]  /*1df0*/  STL [R1+0x120], R22 ;  /* 0x0001201601007387 */ /* 0x0007e20000100800 */
[----:B----4-:R-:W-:-:S03]  /*1e00*/  SHF.R.S32.HI R29, RZ, 0x1f, R29 ;  /* 0x0000001fff1d7819 */ /* 0x010fc6000001141d */
[----:B------:R4:W-:Y:S01]  /*1e10*/  STL [R1+0x118], R20 ;  /* 0x0001181401007387 */ /* 0x0009e20000100800 */
[----:B-----5:R-:W-:-:S03]  /*1e20*/  SHF.R.S32.HI R28, RZ, 0x1f, R28 ;  /* 0x0000001fff1c7819 */ /* 0x020fc6000001141c */
[----:B------:R5:W-:Y:S01]  /*1e30*/  STL [R1+0xdc], R19 ;  /* 0x0000dc1301007387 */ /* 0x000be20000100800 */
[----:B------:R-:W-:-:S03]  /*1e40*/  SHF.R.S32.HI R26, RZ, 0x1f, R26 ;  /* 0x0000001fff1a7819 */ /* 0x000fc6000001141a */
[----:B------:R5:W-:Y:S01]  /*1e50*/  STL [R1+0x110], R17 ;  /* 0x0001101101007387 */ /* 0x000be20000100800 */
[----:B-1----:R-:W-:-:S03]  /*1e60*/  SHF.R.S32.HI R25, RZ, 0x1f, R25 ;  /* 0x0000001fff197819 */ /* 0x002fc60000011419 */
[----:B------:R1:W-:Y:S01]  /*1e70*/  STL [R1+0x10c], R16 ;  /* 0x00010c1001007387 */ /* 0x0003e20000100800 */
[----:B------:R-:W-:-:S03]  /*1e80*/  SHF.R.S32.HI R13, RZ, 0x1f, R27 ;  /* 0x0000001fff0d7819 */ /* 0x000fc6000001141b */
[----:B------:R-:W-:Y:S01]  /*1e90*/  STL [R1+0x13c], R30 ;  /* 0x00013c1e01007387 */ /* 0x000fe20000100800 */
[----:B--2---:R-:W-:-:S03]  /*1ea0*/  SHF.R.S32.HI R23, RZ, 0x1f, R23 ;  /* 0x0000001fff177819 */ /* 0x004fc60000011417 */
[----:B------:R2:W-:Y:S01]  /*1eb0*/  STL [R1+0x1ac], R13 ;  /* 0x0001ac0d01007387 */ /* 0x0005e20000100800 */
[----:B---3--:R-:W-:-:S03]  /*1ec0*/  SHF.R.S32.HI R22, RZ, 0x1f, R22 ;  /* 0x0000001fff167819 */ /* 0x008fc60000011416 */
[----:B------:R-:W-:Y:S01]  /*1ed0*/  STL [R1+0x134], R27 ;  /* 0x0001341b01007387 */ /* 0x000fe20000100800 */
[----:B----4-:R-:W-:-:S03]  /*1ee0*/  SHF.R.S32.HI R20, RZ, 0x1f, R20 ;  /* 0x0000001fff147819 */ /* 0x010fc60000011414 */
[----:B------:R-:W-:Y:S01]  /*1ef0*/  STL [R1+0x128], R24 ;  /* 0x0001281801007387 */ /* 0x000fe20000100800 */
[----:B-----5:R-:W-:-:S03]  /*1f00*/  SHF.R.S32.HI R19, RZ, 0x1f, R19 ;  /* 0x0000001fff137819 */ /* 0x020fc60000011413 */
[----:B------:R-:W-:Y:S01]  /*1f10*/  STL [R1+0x11c], R21 ;  /* 0x00011c1501007387 */ /* 0x000fe20000100800 */
[----:B------:R-:W-:-:S03]  /*1f20*/  SHF.R.S32.HI R17, RZ, 0x1f, R17 ;  /* 0x0000001fff117819 */ /* 0x000fc60000011411 */
[----:B------:R-:W-:Y:S01]  /*1f30*/  STL [R1+0x114], R18 ;  /* 0x0001141201007387 */ /* 0x000fe20000100800 */
[----:B-1----:R-:W-:-:S03]  /*1f40*/  SHF.R.S32.HI R16, RZ, 0x1f, R16 ;  /* 0x0000001fff107819 */ /* 0x002fc60000011410 */
[----:B------:R-:W-:Y:S04]  /*1f50*/  STL [R1+0x1d4], R37 ;  /* 0x0001d42501007387 */ /* 0x000fe80000100800 */
[----:B------:R-:W-:Y:S01]  /*1f60*/  STL [R1+0x1cc], R35 ;  /* 0x0001cc2301007387 */ /* 0x000fe20000100800 */
[----:B--2---:R-:W-:-:S03]  /*1f70*/  SHF.R.S32.HI R13, RZ, 0x1f, R24 ;  /* 0x0000001fff0d7819 */ /* 0x004fc60000011418 */
[----:B------:R-:W-:Y:S04]  /*1f80*/  STL [R1+0x1c8], R34 ;  /* 0x0001c82201007387 */ /* 0x000fe80000100800 */
[----:B------:R1:W-:Y:S04]  /*1f90*/  STL [R1+0x1a0], R13 ;  /* 0x0001a00d01007387 */ /* 0x0003e80000100800 */
[----:B------:R-:W-:Y:S04]  /*1fa0*/  STL [R1+0x1c0], R32 ;  /* 0x0001c02001007387 */ /* 0x000fe80000100800 */
[----:B------:R-:W-:Y:S04]  /*1fb0*/  STL [R1+0x1bc], R31 ;  /* 0x0001bc1f01007387 */ /* 0x000fe80000100800 */
[----:B------:R-:W-:Y:S04]  /*1fc0*/  STL [R1+0x1b4], R29 ;  /* 0x0001b41d01007387 */ /* 0x000fe80000100800 */
[----:B------:R-:W-:Y:S04]  /*1fd0*/  STL [R1+0x1b0], R28 ;  /* 0x0001b01c01007387 */ /* 0x000fe80000100800 */
[----:B------:R-:W-:Y:S04]  /*1fe0*/  STL [R1+0x1a8], R26 ;  /* 0x0001a81a01007387 */ /* 0x000fe80000100800 */
[----:B------:R-:W-:Y:S01]  /*1ff0*/  STL [R1+0x1a4], R25 ;  /* 0x0001a41901007387 */ /* 0x000fe20000100800 */
[----:B-1----:R-:W-:-:S03]  /*2000*/  SHF.R.S32.HI R13, RZ, 0x1f, R21 ;  /* 0x0000001fff0d7819 */ /* 0x002fc60000011415 */
        /* <DEDUP_REMOVED lines=11> */
[----:B------:R-:W-:Y:S01]  /*20c0*/  STL [R1+0xd0], R4 ;  /* 0x0000d00401007387 */ /* 0x000fe20000100800 */
[----:B-1----:R-:W-:Y:S02]  /*20d0*/  SHF.R.S32.HI R13, RZ, 0x1f, R11 ;  /* 0x0000001fff0d7819 */ /* 0x002fe4000001140b */
[----:B------:R-:W-:-:S02]  /*20e0*/  SHF.R.S32.HI R11, RZ, 0x1f, R10 ;  /* 0x0000001fff0b7819 */ /* 0x000fc4000001140a */
[----:B------:R-:W-:Y:S01]  /*20f0*/  SHF.R.S32.HI R10, RZ, 0x1f, R9 ;  /* 0x0000001fff0a7819 */ /* 0x000fe20000011409 */
[----:B------:R-:W-:Y:S01]  /*2100*/  STL [R1+0x17c], R13 ;  /* 0x00017c0d01007387 */ /* 0x000fe20000100800 */
[----:B------:R-:W-:Y:S02]  /*2110*/  SHF.R.S32.HI R9, RZ, 0x1f, R8 ;  /* 0x0000001fff097819 */ /* 0x000fe40000011408 */
[----:B------:R-:W-:Y:S01]  /*2120*/  SHF.R.S32.HI R8, RZ, 0x1f, R3 ;  /* 0x0000001fff087819 */ /* 0x000fe20000011403 */
[----:B------:R-:W-:Y:S01]  /*2130*/  IMAD.IADD R3, R15, 0x1, R2 ;  /* 0x000000010f037824 */ /* 0x000fe200078e0202 */
[----:B------:R-:W-:Y:S01]  /*2140*/  STL [R1+0x178], R11 ;  /* 0x0001780b01007387 */ /* 0x000fe20000100800 */
[----:B------:R-:W-:-:S03]  /*2150*/  IMAD.IADD R2, R2, 0x1, R14 ;  /* 0x0000000102027824 */ /* 0x000fc600078e020e */
[----:B------:R1:W-:Y:S04]  /*2160*/  STL [R1+0xc0], R3 ;  /* 0x0000c00301007387 */ /* 0x0003e80000100800 */
[----:B------:R-:W-:Y:S04]  /*2170*/  STL [R1+0x174], R10 ;  /* 0x0001740a01007387 */ /* 0x000fe80000100800 */
[----:B------:R-:W-:Y:S04]  /*2180*/  STL [R1+0x170], R9 ;  /* 0x0001700901007387 */ /* 0x000fe80000100800 */
[----:B------:R-:W-:Y:S04]  /*2190*/  STL [R1+0x168], R8 ;  /* 0x0001680801007387 */ /* 0x000fe80000100800 */
[----:B------:R-:W-:Y:S01]  /*21a0*/  STL [R1+0xbc], R2 ;  /* 0x0000bc0201007387 */ /* 0x000fe20000100800 */
[----:B-1----:R-:W-:-:S05]  /*21b0*/  IMAD.IADD R3, R0, 0x1, R3 ;  /* 0x0000000100037824 */ /* 0x002fca00078e0203 */
[----:B------:R1:W-:Y:S02]  /*21c0*/  STL [R1+0xcc], R3 ;  /* 0x0000cc0301007387 */ /* 0x0003e40000100800 */
[----:B-1----:R-:W-:Y:S02]  /*21d0*/  IMAD.IADD R3, R0, 0x1, R14 ;  /* 0x0000000100037824 */ /* 0x002fe400078e020e */
[----:B------:R-:W-:-:S03]  /*21e0*/  IMAD.IADD R0, R2, 0x1, R0 ;  /* 0x0000000102007824 */ /* 0x000fc600078e0200 */
[----:B------:R1:W-:Y:S04]  /*21f0*/  STL [R1+0xc8], R3 ;  /* 0x0000c80301007387 */ /* 0x0003e80000100800 */
[----:B------:R1:W-:Y:S02]  /*2200*/  STL [R1+0xc4], R0 ;  /* 0x0000c40001007387 */ /* 0x0003e40000100800 */
.L_x_2511:
[----:B------:R-:W2:Y:S01]  /*2210*/  LDL R24, [R1+0xac] ;  /* 0x0000ac0001187983 */ /* 0x000ea20000100800 */
[----:B------:R-:W-:-:S03]  /*2220*/  ISETP.NE.U32.AND P0, PT, RZ, c[0x0][0x370], PT ;  /* 0x0000dc00ff007a0c */ /* 0x000fc60003f05070 */
[----:B------:R-:W3:Y:S01]  /*2230*/  LDL R25, [R1+0xa8] ;  /* 0x0000a80001197983 */ /* 0x000ee20000100800 */
[----:B------:R-:W-:Y:S02]  /*2240*/  ISETP.NE.AND.EX P0, PT, RZ, c[0x0][0x374], PT, P0 ;  /* 0x0000dd00ff007a0c */ /* 0x000fe40003f05300 */
[----:B------:R-:W-:Y:S01]  /*2250*/  ISETP.NE.U32.AND P4, PT, RZ, c[0x0][0x358], PT ;  /* 0x0000d600ff007a0c */ /* 0x000fe20003f85070 */
[----:B------:R-:W-:Y:S02]  /*2260*/  IMAD.MOV.U32 R23, RZ, RZ, 0x4 ;  /* 0x00000004ff177424 */ /* 0x000fe400078e00ff */
[----:B-1----:R-:W-:Y:S01]  /*2270*/  IMAD.MOV.U32 R0, RZ, RZ, RZ ;  /* 0x000000ffff007224 */ /* 0x002fe200078e00ff */
[----:B------:R-:W-:Y:S02]  /*2280*/  ISETP.NE.AND.EX P4, PT, RZ, c[0x0][0x35c], PT, P4 ;  /* 0x0000d700ff007a0c */ /* 0x000fe40003f85340 */
[----:B------:R-:W-:Y:S01]  /*2290*/  ISETP.NE.U32.AND P3, PT, RZ, c[0x0][0x350], PT ;  /* 0x0000d400ff007a0c */ /* 0x000fe20003f65070 */
[----:B------:R-:W-:Y:S01]  /*22a0*/  IMAD.MOV.U32 R20, RZ, RZ, RZ ;  /* 0x000000ffff147224 */ /* 0x000fe200078e00ff */
[----:B------:R-:W-:-:S02]  /*22b0*/  ISETP.NE.U32.AND P2, PT, RZ, c[0x0][0x348], PT ;  /* 0x0000d200ff007a0c */ /* 0x000fc40003f45070 */
[----:B------:R-:W-:Y:S02]  /*22c0*/  ISETP.NE.AND.EX P3, PT, RZ, c[0x0][0x354], PT, P3 ;  /* 0x0000d500ff007a0c */ /* 0x000fe40003f65330 */
[----:B------:R-:W-:Y:S01]  /*22d0*/  ISETP.NE.AND.EX P2, PT, RZ, c[0x0][0x34c], PT, P2 ;  /* 0x0000d300ff007a0c */ /* 0x000fe20003f45320 */
[----:B------:R-:W-:Y:S02]  /*22e0*/  IMAD.MOV.U32 R22, RZ, RZ, RZ ;  /* 0x000000ffff167224 */ /* 0x000fe400078e00ff */
[----:B------:R-:W-:Y:S02]  /*22f0*/  IMAD.MOV.U32 R4, RZ, RZ, RZ ;  /* 0x000000ffff047224 */ /* 0x000fe400078e00ff */
[----:B--2---:R-:W-:-:S05]  /*2300*/  @P0 IMAD.WIDE R2, R24, R23, c[0x0][0x370] ;  /* 0x0000dc0018020625 */ /* 0x004fca00078e0217 */
[----:B------:R1:W2:Y:S01]  /*2310*/  @P0 LDG.E R0, [R2.64] ;  /* 0x0000000a02000981 */ /* 0x0002a2000c1e1900 */
[----:B------:R-:W-:-:S04]  /*2320*/  IMAD.WIDE R8, R24, R23, c[0x0][0x350] ;  /* 0x0000d40018087625 */ /* 0x000fc800078e0217 */
[CC--:B------:R-:W-:Y:S01]  /*2330*/  IMAD.WIDE R10, R24.reuse, R23.reuse, c[0x0][0x348] ;  /* 0x0000d200180a7625 */ /* 0x0c0fe200078e0217 */
[----:B------:R-:W4:Y:S04]  /*2340*/  @P3 LDG.E R22, [R8.64] ;  /* 0x0000000a08163981 */ /* 0x000f28000c1e1900 */
[----:B------:R-:W3:Y:S01]  /*2350*/  @P2 LDG.E R4, [R10.64] ;  /* 0x0000000a0a042981 */ /* 0x000ee2000c1e1900 */
[----:B-1----:R-:W-:-:S05]  /*2360*/  IMAD.WIDE R2, R24, R23, c[0x0][0x358] ;  /* 0x0000d60018027625 */ /* 0x002fca00078e0217 */
[----:B------:R-:W3:Y:S01]  /*2370*/  @P4 LDG.E R20, [R2.64] ;  /* 0x0000000a02144981 */ /* 0x000ee2000c1e1900 */
[----:B------:R-:W-:-:S04]  /*2380*/  ISETP.NE.U32.AND P1, PT, RZ, c[0x0][0x360], PT ;  /* 0x0000d800ff007a0c */ /* 0x000fc80003f25070 */
[----:B------:R-:W-:Y:S01]  /*2390*/  ISETP.NE.AND.EX P1, PT, RZ, c[0x0][0x364], PT, P1 ;  /* 0x0000d900ff007a0c */ /* 0x000fe20003f25310 */
[----:B------:R-:W-:Y:S01]  /*23a0*/  YIELD ;  /* 0x0000000000007946 */ /* 0x000fe20003800000 */
[----:B------:R-:W-:Y:S02]  /*23b0*/  ULDC UR5, c[0x0][0x2ac] ;  /* 0x0000ab0000057ab9 */ /* 0x000fe40000000800 */
[----:B------:R-:W-:Y:S01]  /*23c0*/  ULDC UR4, c[0x0][0x1d0] ;  /* 0x0000740000047ab9 */ /* 0x000fe20000000800 */
[----:B------:R-:W-:Y:S01]  /*23d0*/  IMAD.U32 R6, RZ, RZ, UR7 ;  /* 0x00000007ff067e24 */ /* 0x000fe2000f8e00ff */
[----:B------:R-:W-:Y:S01]  /*23e0*/  UIMAD UR4, UR5, UR4, URZ ;  /* 0x00000004050472a4 */ /* 0x000fe2000f8e023f */
[----:B------:R-:W-:-:S03]  /*23f0*/  MOV R19, c[0x0][0x168] ;  /* 0x00005a0000137a02 */ /* 0x000fc60000000f00 */
[----:B------:R-:W-:-:S03]  /*2400*/  IADD3 R172, P0, R6, 0x48, RZ ;  /* 0x0000004806ac7810 */ /* 0x000fc60007f1e0ff */
[----:B------:R-:W-:Y:S01]  /*2410*/  @P1 IMAD.WIDE R14, R24, R23, c[0x0][0x360] ;  /* 0x0000d800180e1625 */ /* 0x000fe200078e0217 */
[----:B------:R-:W-:-:S03]  /*2420*/  IADD3.X R173, RZ, UR6, RZ, P0, !PT ;  /* 0x00000006ffad7c10 */ /* 0x000fc600087fe4ff */
[----:B------:R-:W-:Y:S01]  /*2430*/  IMAD.U32 R18, RZ, RZ, UR4 ;  /* 0x00000004ff127e24 */ /* 0x000fe2000f8e00ff */
[----:B------:R1:W5:Y:S04]  /*2440*/  @P1 LDG.E R19, [R14.64] ;  /* 0x0000000a0e131981 */ /* 0x000368000c1e1900 */
[----:B--2---:R-:W-:Y:S01]  /*2450*/  STL [R1+0x48], R0 ;  /* 0x0000480001007387 */ /* 0x004fe20000100800 */
[----:B----4-:R-:W-:-:S03]  /*2460*/  IMAD.IADD R5, R22, 0x1, R0 ;  /* 0x0000000116057824 */ /* 0x010fc600078e0200 */
[----:B---3--:R2:W-:Y:S04]  /*2470*/  STL [R1+0x4c], R4 ;  /* 0x00004c0401007387 */ /* 0x0085e80000100800 */
[----:B------:R3:W-:Y:S04]  /*2480*/  STL [R1+0x50], R5 ;  /* 0x0000500501007387 */ /* 0x0007e80000100800 */
[----:B------:R4:W-:Y:S01]  /*2490*/  STL [R1+0x54], R20 ;  /* 0x0000541401007387 */ /* 0x0009e20000100800 */
[C---:B--2---:R-:W-:Y:S02]  /*24a0*/  LOP3.LUT R4, R25.reuse, 0xff000000, RZ, 0xc0, !PT ;  /* 0xff00000019047812 */ /* 0x044fe400078ec0ff */
[----:B---3--:R-:W-:-:S02]  /*24b0*/  LOP3.LUT R5, R25, 0xff0000, RZ, 0xc0, !PT ;  /* 0x00ff000019057812 */ /* 0x008fc400078ec0ff */
[----:B------:R-:W-:-:S04]  /*24c0*/  SHF.R.U32.HI R4, RZ, 0x8, R4 ;  /* 0x00000008ff047819 */ /* 0x000fc80000011604 */
[----:B-1----:R-:W-:Y:S01]  /*24d0*/  LEA.HI R14, R5, R4, RZ, 0x10 ;  /* 0x00000004050e7211 */ /* 0x002fe200078f80ff */
[----:B------:R-:W-:Y:S01]  /*24e0*/  IMAD.MOV.U32 R4, RZ, RZ, c[0x0][0x228] ;  /* 0x00008a00ff047624 */ /* 0x000fe200078e00ff */
[----:B------:R-:W-:Y:S05]  /*24f0*/  @P1 BRA `(.L_x_2278) ;  /* 0x0000004000001947 */ /* 0x000fea0003800000 */
[----:B------:R-:W-:Y:S05]  /*2500*/  @!P2 BRA `(.L_x_2278) ;  /* 0x000000300000a947 */ /* 0x000fea0003800000 */
[----:B------:R1:W2:Y:S04]  /*2510*/  LDG.E R5, [R10.64] ;  /* 0x0000000a0a057981 */ /* 0x0002a8000c1e1900 */
[----:B-1----:R-:W2:Y:S02]  /*2520*/  LDG.E R10, [R10.64+0x4] ;  /* 0x0000040a0a0a7981 */ /* 0x002ea4000c1e1900 */
[----:B--2--5:R-:W-:-:S05]  /*2530*/  IADD3 R19, -R5, R10, RZ ;  /* 0x0000000a05137210 */ /* 0x024fca0007ffe1ff */
.L_x_2278:
[----:B-----5:R1:W-:Y:S01]  /*2540*/  STL [R1+0x58], R19 ;  /* 0x0000581301007387 */ /* 0x0203e20000100800 */
[----:B------:R-:W-:-:S04]  /*2550*/  ISETP.NE.U32.AND P0, PT, RZ, c[0x0][0x368], PT ;  /* 0x0000da00ff007a0c */ /* 0x000fc80003f05070 */
[----:B------:R-:W-:-:S13]  /*2560*/  ISETP.NE.AND.EX P0, PT, RZ, c[0x0][0x36c], PT, P0 ;  /* 0x0000db00ff007a0c */ /* 0x000fda0003f05300 */
[----:B------:R-:W-:Y:S05]  /*2570*/  @!P0 BRA `(.L_x_2279) ;  /* 0x0000003000008947 */ /* 0x000fea0003800000 */
[----:B------:R-:W-:-:S05]  /*2580*/  IMAD.WIDE R8, R24, R23, c[0x0][0x368] ;  /* 0x0000da0018087625 */ /* 0x000fca00078e0217 */
[----:B------:R2:W5:Y:S01]  /*2590*/  LDG.E R18, [R8.64] ;  /* 0x0000000a08127981 */ /* 0x000562000c1e1900 */
[----:B------:R-:W-:Y:S05]  /*25a0*/  BRA `(.L_x_2280) ;  /* 0x0000004000007947 */ /* 0x000fea0003800000 */
.L_x_2279:
[----:B------:R-:W-:Y:S05]  /*25b0*/  @!P3 BRA `(.L_x_2280) ;  /* 0x000000300000b947 */ /* 0x000fea0003800000 */
[----:B------:R2:W3:Y:S04]  /*25c0*/  LDG.E R5, [R8.64] ;  /* 0x0000000a08057981 */ /* 0x0004e8000c1e1900 */
[----:B--2---:R-:W3:Y:S02]  /*25d0*/  LDG.E R8, [R8.64+0x4] ;  /* 0x0000040a08087981 */ /* 0x004ee4000c1e1900 */
[----:B---3--:R-:W-:Y:S02]  /*25e0*/  IADD3 R18, -R5, R8, RZ ;  /* 0x0000000805127210 */ /* 0x008fe40007ffe1ff */
.L_x_2280:
[----:B------:R-:W-:Y:S01]  /*25f0*/  ISETP.NE.U32.AND P0, PT, RZ, c[0x0][0x378], PT ;  /* 0x0000de00ff007a0c */ /* 0x000fe20003f05070 */
[----:B--2---:R-:W2:Y:S03]  /*2600*/  LDL R8, [R1+0x15c] ;  /* 0x00015c0001087983 */ /* 0x004ea60000100800 */
[----:B------:R-:W-:Y:S01]  /*2610*/  ISETP.NE.AND.EX P0, PT, RZ, c[0x0][0x37c], PT, P0 ;  /* 0x0000df00ff007a0c */ /* 0x000fe20003f05300 */
[----:B----4-:R3:W4:Y:S01]  /*2620*/  @P4 LDG.E R6, [R2.64] ;  /* 0x0000000a02064981 */ /* 0x010722000c1e1900 */
[----:B-----5:R-:W-:-:S03]  /*2630*/  IMAD.MOV.U32 R13, RZ, RZ, R18 ;  /* 0x000000ffff0d7224 */ /* 0x020fc600078e0012 */
[----:B------:R3:W4:Y:S08]  /*2640*/  @P4 LDG.E R5, [R2.64+0x4] ;  /* 0x0000040a02054981 */ /* 0x000730000c1e1900 */
[----:B---3--:R-:W-:-:S05]  /*2650*/  @P0 IMAD.WIDE R2, R24, R23, c[0x0][0x378] ;  /* 0x0000de0018020625 */ /* 0x008fca00078e0217 */
[----:B------:R3:W4:Y:S01]  /*2660*/  @P0 LDG.E R13, [R2.64] ;  /* 0x0000000a020d0981 */ /* 0x000722000c1e1900 */
[----:B------:R-:W-:-:S05]  /*2670*/  IMAD.IADD R15, R18, 0x1, -R0 ;  /* 0x00000001120f7824 */ /* 0x000fca00078e0a00 */
[----:B------:R1:W-:Y:S01]  /*2680*/  STL [R1+0x5c], R15 ;  /* 0x00005c0f01007387 */ /* 0x0003e20000100800 */
[----:B---3--:R-:W-:-:S05]  /*2690*/  IMAD.MOV.U32 R2, RZ, RZ, c[0x0][0x2c4] ;  /* 0x0000b100ff027624 */ /* 0x008fca00078e00ff */
[----:B------:R-:W-:Y:S01]  /*26a0*/  ISETP.NE.AND P1, PT, R2, 0x1, PT ;  /* 0x000000010200780c */ /* 0x000fe20003f25270 */
[----:B--2---:R-:W-:Y:S02]  /*26b0*/  IMAD.SHL.U32 R9, R8, 0x80, RZ ;  /* 0x0000008008097824 */ /* 0x004fe400078e00ff */
[----:B------:R-:W-:-:S03]  /*26c0*/  IMAD.MOV.U32 R8, RZ, RZ, c[0x0][0x32c] ;  /* 0x0000cb00ff087624 */ /* 0x000fc600078e00ff */
[----:B------:R-:W-:Y:S01]  /*26d0*/  IADD3 R0, R9, 0x7f, RZ ;  /* 0x0000007f09007810 */ /* 0x000fe20007ffe0ff */
[----:B------:R1:W-:Y:S01]  /*26e0*/  STL [R1+0xa0], R9 ;  /* 0x0000a00901007387 */ /* 0x0003e20000100800 */
[----:B------:R-:W-:Y:S01]  /*26f0*/  ISETP.GE.AND P2, PT, R8, 0x1, PT ;  /* 0x000000010800780c */ /* 0x000fe20003f46270 */
[----:B----4-:R-:W-:-:S04]  /*2700*/  @P4 IMAD.IADD R4, R5, 0x1, -R6 ;  /* 0x0000000105044824 */ /* 0x010fc800078e0a06 */
[----:B------:R-:W-:-:S04]  /*2710*/  @P1 IMAD.HI.U32 R3, R0, c[0x0][0x2c8], RZ ;  /* 0x0000b20000031a27 */ /* 0x000fc800078e00ff */
[----:B------:R-:W-:Y:S01]  /*2720*/  IMAD.IADD R5, R15, 0x1, R4 ;  /* 0x000000010f057824 */ /* 0x000fe200078e0204 */
[----:B------:R-:W-:-:S04]  /*2730*/  @P1 SHF.R.U32.HI R0, RZ, c[0x0][0x2cc], R3 ;  /* 0x0000b300ff001a19 */ /* 0x000fc80000011603 */
[----:B------:R1:W-:Y:S01]  /*2740*/  STL.64 [R1+0x60], R4 ;  /* 0x0000600401007387 */ /* 0x0003e20000100a00 */
[----:B------:R-:W-:Y:S02]  /*2750*/  IADD3 R2, R5, 0x2f, RZ ;  /* 0x0000002f05027810 */ /* 0x000fe40007ffe0ff */
[----:B------:R-:W-:-:S03]  /*2760*/  IADD3 R0, R0, 0x1, R5 ;  /* 0x0000000100007810 */ /* 0x000fc60007ffe005 */
[----:B------:R-:W-:-:S04]  /*2770*/  IMAD.HI R2, R2, 0x2aaaaaab, RZ ;  /* 0x2aaaaaab02027827 */ /* 0x000fc800078e02ff */
[----:B------:R-:W-:Y:S01]  /*2780*/  IMAD.IADD R3, R0, 0x1, -R19 ;  /* 0x0000000100037824 */ /* 0x000fe200078e0a13 */
[----:B------:R-:W-:-:S04]  /*2790*/  SHF.R.U32.HI R6, RZ, 0x1f, R2 ;  /* 0x0000001fff067819 */ /* 0x000fc80000011602 */
[----:B------:R-:W-:Y:S02]  /*27a0*/  LEA.HI.SX32 R21, R2, R6, 0x1d ;  /* 0x0000000602157211 */ /* 0x000fe400078feaff */
[----:B------:R-:W-:Y:S01]  /*27b0*/  IADD3 R2, R3, c[0x0][0x328], RZ ;  /* 0x0000ca0003027a10 */ /* 0x000fe20007ffe0ff */
[----:B------:R1:W-:Y:S01]  /*27c0*/  STL [R1+0x68], R13 ;  /* 0x0000680d01007387 */ /* 0x0003e20000100800 */
        /* <DEDUP_REMOVED lines=11> */
.L_x_2283:
[----:B------:R-:W-:-:S13]  /*2880*/  ISETP.NE.AND P0, PT, R8, 0x1, PT ;  /* 0x000000010800780c */ /* 0x000fda0003f05270 */
[----:B------:R-:W-:-:S05]  /*2890*/  @P0 IMAD.HI.U32 R3, R0, c[0x0][0x330], RZ ;  /* 0x0000cc0000030a27 */ /* 0x000fca00078e00ff */
[----:B------:R-:W-:Y:S02]  /*28a0*/  @P0 SHF.R.U32.HI R0, RZ, c[0x0][0x334], R3 ;  /* 0x0000cd00ff000a19 */ /* 0x000fe40000011603 */
.L_x_2284:
[----:B------:R-:W-:Y:S05]  /*28b0*/  BSYNC B0 ;  /* 0x0000000000007941 */ /* 0x000fea0003800000 */
.L_x_2282:
[----:B------:R-:W-:-:S05]  /*28c0*/  IMAD R0, R0, R8, c[0x0][0x32c] ;  /* 0x0000cb0000007624 */ /* 0x000fca00078e0208 */
[----:B------:R-:W-:-:S04]  /*28d0*/  IMNMX R2, R2, R0, PT ;  /* 0x0000000002027217 */ /* 0x000fc80003800200 */
.L_x_2281:
[----:B------:R-:W-:Y:S01]  /*28e0*/  IADD3 R3, R2, 0x2f, RZ ;  /* 0x0000002f02037810 */ /* 0x000fe20007ffe0ff */
[----:B------:R-:W-:-:S04]  /*28f0*/  @P1 IMAD.HI.U32 R2, R9, c[0x0][0x2c8], RZ ;  /* 0x0000b20009021a27 */ /* 0x000fc800078e00ff */
[----:B------:R-:W-:-:S04]  /*2900*/  IMAD.HI R3, R3, 0x2aaaaaab, RZ ;  /* 0x2aaaaaab03037827 */ /* 0x000fc800078e02ff */
[----:B------:R-:W-:Y:S01]  /*2910*/  IMAD.MOV.U32 R0, RZ, RZ, R9 ;  /* 0x000000ffff007224 */ /* 0x000fe200078e0009 */
[----:B------:R-:W-:Y:S02]  /*2920*/  @P1 SHF.R.U32.HI R0, RZ, c[0x0][0x2cc], R2 ;  /* 0x0000b300ff001a19 */ /* 0x000fe40000011602 */
[----:B------:R-:W-:Y:S02]  /*2930*/  SHF.R.U32.HI R11, RZ, 0x1f, R3 ;  /* 0x0000001fff0b7819 */ /* 0x000fe40000011603 */
[----:B------:R-:W-:Y:S02]  /*2940*/  IADD3 R0, R0, R5, -R19 ;  /* 0x0000000500007210 */ /* 0x000fe40007ffe813 */
[----:B------:R-:W-:Y:S02]  /*2950*/  LEA.HI.SX32 R11, R3, R11, 0x1d ;  /* 0x0000000b030b7211 */ /* 0x000fe400078feaff */
        /* <DEDUP_REMOVED lines=12> */
.L_x_2287:
[----:B------:R-:W-:-:S13]  /*2a20*/  ISETP.NE.AND P0, PT, R8, 0x1, PT ;  /* 0x000000010800780c */ /* 0x000fda0003f05270 */
[----:B------:R-:W-:-:S05]  /*2a30*/  @P0 IMAD.HI.U32 R3, R0, c[0x0][0x330], RZ ;  /* 0x0000cc0000030a27 */ /* 0x000fca00078e00ff */
[----:B------:R-:W-:Y:S02]  /*2a40*/  @P0 SHF.R.U32.HI R0, RZ, c[0x0][0x334], R3 ;  /* 0x0000cd00ff000a19 */ /* 0x000fe40000011603 */
.L_x_2288:
[----:B------:R-:W-:Y:S05]  /*2a50*/  BSYNC B0 ;  /* 0x0000000000007941 */ /* 0x000fea0003800000 */
.L_x_2286:
[----:B------:R-:W-:-:S05]  /*2a60*/  IMAD R0, R0, c[0x0][0x32c], RZ ;  /* 0x0000cb0000007a24 */ /* 0x000fca00078e02ff */
[----:B------:R-:W-:-:S05]  /*2a70*/  IMNMX R2, R2, R0, !PT ;  /* 0x0000000002027217 */ /* 0x000fca0007800200 */
.L_x_2285:
[----:B------:R-:W-:Y:S01]  /*2a80*/  IMAD.HI R2, R2, 0x2aaaaaab, RZ ;  /* 0x2aaaaaab02027827 */ /* 0x000fe200078e02ff */
[----:B------:R-:W-:Y:S01]  /*2a90*/  LOP3.LUT R26, R14, 0xff, RZ, 0xc0, !PT ;  /* 0x000000ff0e1a7812 */ /* 0x000fe200078ec0ff */
[----:B------:R-:W-:Y:S01]  /*2aa0*/  BSSY B0, `(.L_x_2289) ;  /* 0x0000029000007945 */ /* 0x000fe20003800000 */
[----:B------:R-:W-:Y:S02]  /*2ab0*/  SHF.R.U32.HI R0, RZ, 0x10, R14 ;  /* 0x00000010ff007819 */ /* 0x000fe4000001160e */
[----:B------:R-:W-:Y:S01]  /*2ac0*/  SHF.R.U32.HI R10, RZ, 0x1f, R2 ;  /* 0x0000001fff0a7819 */ /* 0x000fe20000011602 */
[----:B------:R2:W-:Y:S03]  /*2ad0*/  STL [R1+0xd8], R26 ;  /* 0x0000d81a01007387 */ /* 0x0005e60000100800 */
[----:B------:R-:W-:Y:S01]  /*2ae0*/  LEA.HI.SX32 R10, R2, R10, 0x1d ;  /* 0x0000000a020a7211 */ /* 0x000fe200078feaff */
[----:B------:R2:W-:Y:S01]  /*2af0*/  STL [R1+0xb0], R0 ;  /* 0x0000b00001007387 */ /* 0x0005e20000100800 */
[----:B------:R-:W-:-:S02]  /*2b00*/  IMAD.MOV.U32 R2, RZ, RZ, RZ ;  /* 0x000000ffff027224 */ /* 0x000fc400078e00ff */
[----:B------:R-:W-:-:S04]  /*2b10*/  IMNMX R10, RZ, R10, !PT ;  /* 0x0000000aff0a7217 */ /* 0x000fc80007800200 */
[----:B------:R-:W-:-:S13]  /*2b20*/  ISETP.GT.AND P0, PT, R11, R10, PT ;  /* 0x0000000a0b00720c */ /* 0x000fda0003f04270 */
[----:B------:R-:W-:Y:S05]  /*2b30*/  @!P0 BRA `(.L_x_2290) ;  /* 0x000001f000008947 */ /* 0x000fea0003800000 */
[----:B------:R-:W-:-:S04]  /*2b40*/  ISETP.NE.AND P0, PT, R0, RZ, PT ;  /* 0x000000ff0000720c */ /* 0x000fc80003f05270 */
[----:B--2---:R-:W-:-:S04]  /*2b50*/  SEL R0, R0, c[0x0][0x338], P0 ;  /* 0x0000ce0000007a07 */ /* 0x004fc80000000000 */
[----:B------:R-:W-:Y:S02]  /*2b60*/  IABS R3, R0 ;  /* 0x0000000000037213 */ /* 0x000fe40000000000 */
[----:B------:R-:W-:Y:S02]  /*2b70*/  IADD3 R14, R0, -0x1, R11 ;  /* 0xffffffff000e7810 */ /* 0x000fe40007ffe00b */
[----:B------:R-:W2:Y:S03]  /*2b80*/  I2F.RP R8, R3 ;  /* 0x0000000300087306 */ /* 0x000ea60000209400 */
[----:B------:R-:W-:-:S05]  /*2b90*/  IMAD.IADD R14, R14, 0x1, -R10 ;  /* 0x000000010e0e7824 */ /* 0x000fca00078e0a0a */
[----:B------:R-:W-:Y:S02]  /*2ba0*/  IABS R17, R14 ;  /* 0x0000000e00117213 */ /* 0x000fe40000000000 */
[----:B------:R-:W-:-:S04]  /*2bb0*/  LOP3.LUT R14, R14, R0, RZ, 0x3c, !PT ;  /* 0x000000000e0e7212 */ /* 0x000fc800078e3cff */
[----:B------:R-:W-:Y:S01]  /*2bc0*/  ISETP.GE.AND P1, PT, R14, RZ, PT ;  /* 0x000000ff0e00720c */ /* 0x000fe20003f26270 */
[----:B--2---:R-:W2:Y:S02]  /*2bd0*/  MUFU.RCP R8, R8 ;  /* 0x0000000800087308 */ /* 0x004ea40000001000 */
[----:B--2---:R-:W-:-:S06]  /*2be0*/  IADD3 R8, R8, 0xffffffe, RZ ;  /* 0x0ffffffe08087810 */ /* 0x004fcc0007ffe0ff */
[----:B-1----:R-:W1:Y:S02]  /*2bf0*/  F2I.FTZ.U32.TRUNC.NTZ R9, R8 ;  /* 0x0000000800097305 */ /* 0x002e64000021f000 */
[----:B-1----:R-:W-:Y:S02]  /*2c00*/  IMAD.MOV R2, RZ, RZ, -R9 ;  /* 0x000000ffff027224 */ /* 0x002fe400078e0a09 */
        /* <DEDUP_REMOVED lines=18> */
.L_x_2290:
[----:B------:R-:W-:Y:S05]  /*2d30*/  BSYNC B0 ;  /* 0x0000000000007941 */ /* 0x000fea0003800000 */
.L_x_2289:
[----:B------:R-:W3:Y:S01]  /*2d40*/  LDL R6, [R1+0x1dc] ;  /* 0x0001dc0001067983 */ /* 0x000ee20000100800 */
[----:B------:R-:W-:-:S04]  /*2d50*/  IMAD R10, R26, R2, R10 ;  /* 0x000000021a0a7224 */ /* 0x000fc800078e020a */
[C---:B--2---:R-:W-:Y:S02]  /*2d60*/  IMAD.IADD R0, R10.reuse, 0x1, R2 ;  /* 0x000000010a007824 */ /* 0x044fe400078e0202 */
        /* <DEDUP_REMOVED lines=8> */
[----:B------:R-:W-:Y:S01]  /*2df0*/  @P0 IADD3 R2, R0, 0x2f, RZ ;  /* 0x0000002f00020810 */ /* 0x000fe20007ffe0ff */
[----:B------:R-:W-:-:S04]  /*2e00*/  IMAD.MOV.U32 R0, RZ, RZ, R107 ;  /* 0x000000ffff007224 */ /* 0x000fc800078e006b */
[----:B------:R-:W-:-:S05]  /*2e10*/  @P0 IMAD.HI R2, R2, 0x2aaaaaab, RZ ;  /* 0x2aaaaaab02020827 */ /* 0x000fca00078e02ff */
[----:B------:R-:W-:-:S04]  /*2e20*/  @P0 SHF.R.U32.HI R3, RZ, 0x1f, R2 ;  /* 0x0000001fff030819 */ /* 0x000fc80000011602 */
[----:B------:R-:W-:-:S04]  /*2e30*/  @P0 LEA.HI.SX32 R0, R2, R3, 0x1d ;  /* 0x0000000302000211 */ /* 0x000fc800078feaff */
[----:B------:R-:W-:Y:S01]  /*2e40*/  ISETP.GT.AND P0, PT, R0, R107, PT ;  /* 0x0000006b0000720c */ /* 0x000fe20003f04270 */
[----:B---3--:R-:W-:-:S04]  /*2e50*/  IMAD.IADD R2, R7, 0x1, R6 ;  /* 0x0000000107027824 */ /* 0x008fc800078e0206 */
[----:B------:R-:W-:-:S08]  /*2e60*/  IMAD.SHL.U32 R223, R2, 0x2, RZ ;  /* 0x0000000202df7824 */ /* 0x000fd000078e00ff */
[----:B------:R-:W-:Y:S05]  /*2e70*/  @!P0 BRA `(.L_x_2291) ;  /* 0x00006b9000008947 */ /* 0x000fea0003800000 */
[----:B------:R-:W-:-:S04]  /*2e80*/  ISETP.NE.U32.AND P0, PT, RZ, c[0x0][0x340], PT ;  /* 0x0000d000ff007a0c */ /* 0x000fc80003f05070 */
[----:B------:R-:W-:-:S13]  /*2e90*/  ISETP.NE.AND.EX P2, PT, RZ, c[0x0][0x344], PT, P0 ;  /* 0x0000d100ff007a0c */ /* 0x000fda0003f45300 */
[----:B------:R-:W-:-:S05]  /*2ea0*/  @P2 IMAD.WIDE R2, R24, R23, c[0x0][0x340] ;  /* 0x0000d00018022625 */ /* 0x000fca00078e0217 */
[----:B-1----:R1:W2:Y:S01]  /*2eb0*/  @P2 LDG.E R15, [R2.64] ;  /* 0x0000000a020f2981 */ /* 0x0022a2000c1e1900 */
[----:B------:R-:W-:Y:S01]  /*2ec0*/  LOP3.LUT R25, R25, 0xffff, RZ, 0xc0, !PT ;  /* 0x0000ffff19197812 */ /* 0x000fe200078ec0ff */
[----:B------:R-:W-:Y:S01]  /*2ed0*/  IMAD.MOV.U32 R130, RZ, RZ, 0x30 ;  /* 0x00000030ff827424 */ /* 0x000fe200078e00ff */
[----:B------:R-:W-:Y:S01]  /*2ee0*/  SHF.R.S32.HI R14, RZ, 0x1f, R24 ;  /* 0x0000001fff0e7819 */ /* 0x000fe20000011418 */
[----:B------:R-:W-:Y:S01]  /*2ef0*/  IMAD.MOV.U32 R139, RZ, RZ, c[0x0][0x238] ;  /* 0x00008e00ff8b7624 */ /* 0x000fe200078e00ff */
[----:B------:R-:W-:Y:S01]  /*2f00*/  IADD3 R39, R0, -0x1, RZ ;  /* 0xffffffff00277810 */ /* 0x000fe20007ffe0ff */
[----:B------:R-:W-:Y:S01]  /*2f10*/  IMAD R138, R130, c[0x0][0x23c], RZ ;  /* 0x00008f00828a7a24 */ /* 0x000fe200078e02ff */
[----:B------:R-:W-:Y:S01]  /*2f20*/  SEL R10, R14, RZ, !P4 ;  /* 0x000000ff0e0a7207 */ /* 0x000fe20006000000 */
[----:B------:R-:W-:Y:S01]  /*2f30*/  IMAD.WIDE.U32 R128, R130, c[0x0][0x238], RZ ;  /* 0x00008e0082807a25 */ /* 0x000fe200078e00ff */
[----:B------:R-:W-:Y:S02]  /*2f40*/  SEL R11, R24, RZ, !P4 ;  /* 0x000000ff180b7207 */ /* 0x000fe40006000000 */
[----:B------:R-:W-:Y:S01]  /*2f50*/  SHF.R.S32.HI R16, RZ, 0x1f, R145 ;  /* 0x0000001fff107819 */ /* 0x000fe20000011491 */
[----:B------:R-:W-:Y:S01]  /*2f60*/  IMAD R0, R10, c[0x0][0x248], RZ ;  /* 0x000092000a007a24 */ /* 0x000fe200078e02ff */
[----:B------:R-:W-:Y:S01]  /*2f70*/  IADD3 R108, P0, R145, R20, RZ ;  /* 0x00000014916c7210 */ /* 0x000fe20007f1e0ff */
[----:B------:R-:W-:Y:S01]  /*2f80*/  IMAD R6, R39, -0x30, R4 ;  /* 0xffffffd027067824 */ /* 0x000fe200078e0204 */
[----:B------:R-:W-:Y:S01]  /*2f90*/  ISETP.GE.AND P1, PT, R140, c[0x0][0x1d4], PT ;  /* 0x000075008c007a0c */ /* 0x000fe20003f26270 */
[----:B------:R-:W-:Y:S01]  /*2fa0*/  IMAD R0, R11, c[0x0][0x24c], R0 ;  /* 0x000093000b007a24 */ /* 0x000fe200078e0200 */
[----:B------:R-:W-:Y:S01]  /*2fb0*/  LEA.HI.X.SX32 R109, R20, R16, 0x1, P0 ;  /* 0x00000010146d7211 */ /* 0x000fe200000f0eff */
[----:B------:R-:W-:Y:S01]  /*2fc0*/  IMAD.IADD R138, R129, 0x1, R138 ;  /* 0x00000001818a7824 */ /* 0x000fe200078e028a */
[----:B------:R-:W-:Y:S01]  /*2fd0*/  IMNMX R6, R6, 0x30, PT ;  /* 0x0000003006067817 */ /* 0x000fe20003800200 */
[----:B------:R-:W-:Y:S01]  /*2fe0*/  IMAD.SHL.U32 R150, R139, 0x20, RZ ;  /* 0x000000208b967824 */ /* 0x000fe200078e00ff */
[----:B------:R-:W-:Y:S01]  /*2ff0*/  ISETP.GE.AND P4, PT, R144, c[0x0][0x1d4], PT ;  /* 0x0000750090007a0c */ /* 0x000fe20003f86270 */
[----:B------:R-:W-:Y:S01]  /*3000*/  IMAD.IADD R127, R22, 0x1, R18 ;  /* 0x00000001167f7824 */ /* 0x000fe200078e0212 */
[----:B------:R-:W-:Y:S01]  /*3010*/  LOP3.LUT R213, R213, 0xfffffff7, RZ, 0xc0, !PT ;  /* 0xfffffff7d5d57812 */ /* 0x000fe200078ec0ff */
[----:B------:R-:W-:Y:S01]  /*3020*/  IMAD.SHL.U32 R26, R145, 0x40, RZ ;  /* 0x00000040911a7824 */ /* 0x000fe200078e00ff */
[----:B------:R-:W-:Y:S01]  /*3030*/  ISETP.GE.AND P6, PT, R228, c[0x0][0x1d4], PT ;  /* 0x00007500e4007a0c */ /* 0x000fe20003fc6270 */
[----:B-1----:R-:W-:Y:S01]  /*3040*/  IMAD.WIDE.U32 R2, R25, c[0x0][0x240], R140 ;  /* 0x0000900019027a25 */ /* 0x002fe200078e008c */
[----:B------:R-:W-:-:S02]  /*3050*/  ISETP.GE.AND P5, PT, R229, c[0x0][0x1d4], PT ;  /* 0x00007500e5007a0c */ /* 0x000fc40003fa6270 */
[----:B------:R-:W-:Y:S01]  /*3060*/  @P1 LOP3.LUT R213, R213, 0x8, RZ, 0xfc, !PT ;  /* 0x00000008d5d51812 */ /* 0x000fe200078efcff */
[----:B------:R-:W-:Y:S01]  /*3070*/  IMAD R3, R25, c[0x0][0x244], R3 ;  /* 0x0000910019037a24 */ /* 0x000fe200078e0203 */
[----:B------:R-:W-:Y:S01]  /*3080*/  MOV R135, 0x5 ;  /* 0x0000000500877802 */ /* 0x000fe20000000f00 */
[----:B------:R-:W-:Y:S01]  /*3090*/  IMAD.MOV.U32 R134, RZ, RZ, c[0x0][0x280] ;  /* 0x0000a000ff867624 */ /* 0x000fe200078e00ff */
[----:B------:R-:W-:Y:S01]  /*30a0*/  LOP3.LUT R213, R213, 0xfffffffb, RZ, 0xc0, !PT ;  /* 0xfffffffbd5d57812 */ /* 0x000fe200078ec0ff */
[----:B------:R-:W-:Y:S01]  /*30b0*/  IMAD.WIDE.U32 R2, R11, c[0x0][0x248], R2 ;  /* 0x000092000b027a25 */ /* 0x000fe200078e0002 */
[----:B------:R-:W-:Y:S02]  /*30c0*/  SHF.L.U64.HI R139, R139, R135, c[0x0][0x23c] ;  /* 0x00008f008b8b7619 */ /* 0x000fe40000010287 */
[----:B------:R-:W-:Y:S01]  /*30d0*/  @P4 LOP3.LUT R213, R213, 0x4, RZ, 0xfc, !PT ;  /* 0x00000004d5d54812 */ /* 0x000fe200078efcff */
[----:B------:R-:W-:Y:S01]  /*30e0*/  IMAD.IADD R3, R3, 0x1, R0 ;  /* 0x0000000103037824 */ /* 0x000fe200078e0200 */
[----:B------:R-:W-:Y:S01]  /*30f0*/  SHF.R.S32.HI R143, RZ, 0x1f, R142 ;  /* 0x0000001fff8f7819 */ /* 0x000fe2000001148e */
[----:B------:R-:W-:Y:S01]  /*3100*/  IMAD R0, R109, c[0x0][0x238], RZ ;  /* 0x00008e006d007a24 */ /* 0x000fe200078e02ff */
[----:B------:R-:W-:Y:S01]  /*3110*/  LOP3.LUT R213, R213, 0xfffffffd, RZ, 0xc0, !PT ;  /* 0xfffffffdd5d57812 */ /* 0x000fe200078ec0ff */
[----:B------:R-:W-:Y:S01]  /*3120*/  IMAD.WIDE.U32 R112, R108, c[0x0][0x238], R2 ;  /* 0x00008e006c707a25 */ /* 0x000fe200078e0002 */
[----:B------:R-:W-:-:S02]  /*3130*/  SHF.R.S32.HI R3, RZ, 0x1f, R39 ;  /* 0x0000001fff037819 */ /* 0x000fc40000011427 */
[----:B------:R-:W-:Y:S01]  /*3140*/  @P6 LOP3.LUT R213, R213, 0x2, RZ, 0xfc, !PT ;  /* 0x00000002d5d56812 */ /* 0x000fe200078efcff */
[----:B------:R-:W-:Y:S01]  /*3150*/  IMAD R5, R108, c[0x0][0x23c], R0 ;  /* 0x00008f006c057a24 */ /* 0x000fe200078e0200 */
[----:B------:R-:W-:Y:S01]  /*3160*/  IADD3 R0, -R145, R6, RZ ;  /* 0x0000000691007210 */ /* 0x000fe20007ffe1ff */
[----:B------:R-:W-:Y:S01]  /*3170*/  IMAD R2, R138, R39, RZ ;  /* 0x000000278a027224 */ /* 0x000fe200078e02ff */
[----:B------:R-:W-:Y:S01]  /*3180*/  LOP3.LUT R26, R26, 0x1c0, RZ, 0xc0, !PT ;  /* 0x000001c01a1a7812 */ /* 0x000fe200078ec0ff */
[----:B------:R-:W-:Y:S01]  /*3190*/  IMAD.IADD R111, R113, 0x1, R5 ;  /* 0x00000001716f7824 */ /* 0x000fe200078e0205 */
[C---:B------:R-:W-:Y:S01]  /*31a0*/  ISETP.GE.AND P0, PT, R0.reuse, 0x1, PT ;  /* 0x000000010000780c */ /* 0x040fe20003f06270 */
[----:B------:R-:W-:Y:S01]  /*31b0*/  IMAD.MOV.U32 R110, RZ, RZ, R112 ;  /* 0x000000ffff6e7224 */ /* 0x000fe200078e0070 */
[----:B------:R-:W-:Y:S01]  /*31c0*/  ISETP.GT.AND P3, PT, R0, 0x20, PT ;  /* 0x000000200000780c */ /* 0x000fe20003f64270 */
[-C--:B------:R-:W-:Y:S01]  /*31d0*/  IMAD R2, R3, R128.reuse, R2 ;  /* 0x0000008003027224 */ /* 0x080fe200078e0202 */
[----:B------:R-:W-:Y:S01]  /*31e0*/  IADD3 R27, R145, 0x20, RZ ;  /* 0x00000020911b7810 */ /* 0x000fe20007ffe0ff */
[----:B------:R-:W-:Y:S01]  /*31f0*/  IMAD.WIDE.U32 R8, R39, R128, R110 ;  /* 0x0000008027087225 */ /* 0x000fe200078e006e */
[----:B------:R-:W-:-:S02]  /*3200*/  MOV R75, c[0x0][0x27c] ;  /* 0x00009f00004b7a02 */ /* 0x000fc40000000f00 */
[----:B------:R-:W-:Y:S01]  /*3210*/  SHF.L.U32 R27, R27, 0x6, RZ ;  /* 0x000000061b1b7819 */ /* 0x000fe200000006ff */
[----:B------:R-:W-:Y:S01]  /*3220*/  IMAD R0, R10, c[0x0][0x268], RZ ;  /* 0x00009a000a007a24 */ /* 0x000fe200078e02ff */
[----:B------:R-:W-:Y:S01]  /*3230*/  IADD3 R5, R9, R2, RZ ;  /* 0x0000000209057210 */ /* 0x000fe20007ffe0ff */
[----:B------:R-:W-:Y:S01]  /*3240*/  IMAD R6, R16, c[0x0][0x280], RZ ;  /* 0x0000a00010067a24 */ /* 0x000fe200078e02ff */
[----:B------:R-:W-:Y:S01]  /*3250*/  LOP3.LUT R27, R27, 0x1c0, RZ, 0xc0, !PT ;  /* 0x000001c01b1b7812 */ /* 0x000fe200078ec0ff */
[----:B------:R-:W-:Y:S01]  /*3260*/  IMAD R100, R11, c[0x0][0x26c], R0 ;  /* 0x00009b000b647a24 */ /* 0x000fe200078e0200 */
[----:B------:R-:W-:Y:S01]  /*3270*/  @P0 LEA R2, P1, R8, c[0x0][0x220], 0x1 ;  /* 0x0000880008020a11 */ /* 0x000fe200078208ff */
[----:B------:R-:W-:Y:S01]  /*3280*/  IMAD R0, R16, c[0x0][0x290], RZ ;  /* 0x0000a40010007a24 */ /* 0x000fe200078e02ff */
[----:B------:R-:W-:Y:S01]  /*3290*/  SHF.R.U32.HI R149, RZ, 0x3, R27 ;  /* 0x00000003ff957819 */ /* 0x000fe2000001161b */
[----:B------:R-:W-:Y:S01]  /*32a0*/  IMAD.WIDE.U32 R18, R145, c[0x0][0x290], R142 ;  /* 0x0000a40091127a25 */ /* 0x000fe200078e008e */
[----:B------:R-:W-:-:S02]  /*32b0*/  @P0 LEA.HI.X R3, R8, c[0x0][0x224], R5, 0x1, P1 ;  /* 0x0000890008030a11 */ /* 0x000fc400008f0c05 */
[----:B------:R-:W-:Y:S01]  /*32c0*/  LOP3.LUT P1, RZ, R213, 0x8, RZ, 0xc0, !PT ;  /* 0x00000008d5ff7812 */ /* 0x000fe2000782c0ff */
[----:B------:R-:W-:Y:S01]  /*32d0*/  IMAD R0, R145, c[0x0][0x294], R0 ;  /* 0x0000a50091007a24 */ /* 0x000fe200078e0200 */
[----:B------:R-:W-:Y:S01]  /*32e0*/  LOP3.LUT R213, R213, 0xfffffffe, RZ, 0xc0, !PT ;  /* 0xfffffffed5d57812 */ /* 0x000fe200078ec0ff */
[C---:B------:R-:W-:Y:S02]  /*32f0*/  IMAD R6, R145.reuse, c[0x0][0x284], R6 ;  /* 0x0000a10091067a24 */ /* 0x040fe400078e0206 */
[----:B------:R-:W-:Y:S01]  /*3300*/  IMAD.WIDE.U32 R20, R145, c[0x0][0x280], R142 ;  /* 0x0000a00091147a25 */ /* 0x000fe200078e008e */
[----:B------:R-:W-:-:S03]  /*3310*/  @P5 LOP3.LUT R213, R213, 0x1, RZ, 0xfc, !PT ;  /* 0x00000001d5d55812 */ /* 0x000fc600078efcff */
[----:B------:R-:W-:-:S04]  /*3320*/  IMAD.WIDE.U32 R16, R145, c[0x0][0x280], R140 ;  /* 0x0000a00091107a25 */ /* 0x000fc800078e008c */
[----:B------:R-:W-:Y:S01]  /*3330*/  @!PT LDS RZ, [RZ] ;  /* 0x00000000fffff984 */ /* 0x000fe20000000800 */
[----:B------:R-:W-:Y:S01]  /*3340*/  @!PT LDS RZ, [RZ] ;  /* 0x00000000fffff984 */ /* 0x000fe20000000800 */
[----:B------:R-:W-:Y:S01]  /*3350*/  @!PT LDS RZ, [RZ] ;  /* 0x00000000fffff984 */ /* 0x000fe20000000800 */
[----:B------:R1:W-:Y:S01]  /*3360*/  @P0 LDGSTS.E.BYPASS.LTC128B.128 [R223+0xa080], [R2.64], !P1 ;  /* 0x0a08000002df0fae */ /* 0x0003e2000c901d4a */
[----:B------:R-:W-:Y:S01]  /*3370*/  ISETP.GE.AND P1, PT, R140, c[0x0][0x27c], PT ;  /* 0x00009f008c007a0c */ /* 0x000fe20003f26270 */
[----:B------:R-:W-:Y:S02]  /*3380*/  IMAD.IADD R19, R19, 0x1, R0 ;  /* 0x0000000113137824 */ /* 0x000fe400078e0200 */
[----:B------:R1:W-:Y:S01]  /*3390*/  @P0 LDGSTS.E.BYPASS.LTC128B.128 [R223+0xb880], [R2.64+0x80], !P4 ;  /* 0x0b88008002df0fae */ /* 0x0003e2000e101d4a */
[----:B------:R-:W-:Y:S02]  /*33a0*/  IMAD.IADD R21, R21, 0x1, R6 ;  /* 0x0000000115157824 */ /* 0x000fe400078e0206 */
[----:B------:R-:W-:Y:S01]  /*33b0*/  IMAD.IADD R17, R6, 0x1, R17 ;  /* 0x0000000106117824 */ /* 0x000fe200078e0211 */
[----:B------:R1:W-:Y:S01]  /*33c0*/  @P0 LDGSTS.E.BYPASS.LTC128B.128 [R223+0xd080], [R2.64+0x100], !P6 ;  /* 0x0d08010002df0fae */ /* 0x0003e2000f101d4a */
[----:B------:R-:W-:Y:S01]  /*33d0*/  SHF.R.S32.HI R6, RZ, 0x1f, R13 ;  /* 0x0000001fff067819 */ /* 0x000fe2000001140d */
[----:B------:R-:W-:-:S02]  /*33e0*/  IMAD.WIDE.U32 R98, R13, c[0x0][0x280], R20 ;  /* 0x0000a0000d627a25 */ /* 0x000fc400078e0014 */
[----:B------:R1:W-:Y:S01]  /*33f0*/  @P0 LDGSTS.E.BYPASS.LTC128B.128 [R223+0xe880], [R2.64+0x180], !P5 ;  /* 0x0e88018002df0fae */ /* 0x0003e2000e901d4a */
[----:B------:R-:W-:Y:S01]  /*3400*/  @P3 IADD3 R9, P0, R150, R8, RZ ;  /* 0x0000000896093210 */ /* 0x000fe20007f1e0ff */
[----:B------:R-:W-:Y:S02]  /*3410*/  IMAD R23, R6, c[0x0][0x290], RZ ;  /* 0x0000a40006177a24 */ /* 0x000fe400078e02ff */
[----:B------:R-:W-:Y:S01]  /*3420*/  IMAD.WIDE.U32 R96, R13, c[0x0][0x290], R18 ;  /* 0x0000a4000d607a25 */ /* 0x000fe200078e0012 */
[----:B------:R-:W-:Y:S02]  /*3430*/  @P3 IADD3.X R5, R5, R139, RZ, P0, !PT ;  /* 0x0000008b05053210 */ /* 0x000fe400007fe4ff */
[----:B------:R-:W-:Y:S01]  /*3440*/  @P3 LEA R8, P0, R9, c[0x0][0x220], 0x1 ;  /* 0x0000880009083a11 */ /* 0x000fe200078008ff */
[C---:B------:R-:W-:Y:S02]  /*3450*/  IMAD R23, R13.reuse, c[0x0][0x294], R23 ;  /* 0x0000a5000d177a24 */ /* 0x040fe400078e0217 */
[----:B------:R-:W-:Y:S01]  /*3460*/  IMAD.WIDE.U32 R94, R13, c[0x0][0x280], R16 ;  /* 0x0000a0000d5e7a25 */ /* 0x000fe200078e0010 */
[----:B------:R-:W-:-:S02]  /*3470*/  @P3 LEA.HI.X R9, R9, c[0x0][0x224], R5, 0x1, P0 ;  /* 0x0000890009093a11 */ /* 0x000fc400000f0c05 */
[----:B------:R-:W-:Y:S01]  /*3480*/  LOP3.LUT P0, RZ, R213, 0x8, RZ, 0xc0, !PT ;  /* 0x00000008d5ff7812 */ /* 0x000fe2000780c0ff */
[----:B------:R-:W-:Y:S02]  /*3490*/  IMAD.MOV.U32 R148, RZ, RZ, c[0x0][0x290] ;  /* 0x0000a400ff947624 */ /* 0x000fe400078e00ff */
[C---:B------:R-:W-:Y:S02]  /*34a0*/  IMAD R136, R130.reuse, c[0x0][0x284], RZ ;  /* 0x0000a10082887a24 */ /* 0x040fe400078e02ff */
[C---:B------:R-:W-:Y:S02]  /*34b0*/  IMAD R137, R130.reuse, c[0x0][0x294], RZ ;  /* 0x0000a50082897a24 */ /* 0x040fe400078e02ff */
[----:B------:R-:W-:-:S04]  /*34c0*/  IMAD.WIDE.U32 R132, R130, c[0x0][0x280], RZ ;  /* 0x0000a00082847a25 */ /* 0x000fc800078e00ff */
[----:B------:R-:W-:Y:S02]  /*34d0*/  IMAD.WIDE.U32 R130, R130, c[0x0][0x290], RZ ;  /* 0x0000a40082827a25 */ /* 0x000fe400078e00ff */
[----:B------:R3:W-:Y:S02]  /*34e0*/  @P3 LDGSTS.E.BYPASS.LTC128B.128 [R245+0xb080], [R8.64], !P0 ;  /* 0x0b08000008f53fae */ /* 0x0007e4000c101d4a */
[----:B-1----:R-:W-:Y:S01]  /*34f0*/  IMAD.WIDE.U32 R2, R25, c[0x0][0x260], R140 ;  /* 0x0000980019027a25 */ /* 0x002fe200078e008c */
[----:B------:R-:W-:Y:S01]  /*3500*/  IADD3 R137, R131, R137, RZ ;  /* 0x0000008983897210 */ /* 0x000fe20007ffe0ff */
[----:B------:R3:W-:Y:S02]  /*3510*/  @P3 LDGSTS.E.BYPASS.LTC128B.128 [R245+0xc880], [R8.64+0x80], !P4 ;  /* 0x0c88008008f53fae */ /* 0x0007e4000e101d4a */
[C---:B------:R-:W-:Y:S02]  /*3520*/  IMAD R3, R25.reuse, c[0x0][0x264], R3 ;  /* 0x0000990019037a24 */ /* 0x040fe400078e0203 */
[----:B------:R3:W-:Y:S01]  /*3530*/  @P3 LDGSTS.E.BYPASS.LTC128B.128 [R245+0xe080], [R8.64+0x100], !P6 ;  /* 0x0e08010008f53fae */ /* 0x0007e2000f101d4a */
[----:B------:R-:W-:-:S03]  /*3540*/  IMAD.WIDE.U32 R118, R25, c[0x0][0x1e8], RZ ;  /* 0x00007a0019767a25 */ /* 0x000fc600078e00ff */
[----:B------:R3:W-:Y:S01]  /*3550*/  @P3 LDGSTS.E.BYPASS.LTC128B.128 [R245+0xf880], [R8.64+0x180], !P5 ;  /* 0x0f88018008f53fae */ /* 0x0007e2000e901d4a */
[----:B------:R-:W-:Y:S01]  /*3560*/  IMAD.WIDE.U32 R90, R11, c[0x0][0x268], R2 ;  /* 0x00009a000b5a7a25 */ /* 0x000fe200078e0002 */
[----:B------:R-:W-:Y:S02]  /*3570*/  SEL R2, RZ, c[0x0][0x27c], !P1 ;  /* 0x00009f00ff027a07 */ /* 0x000fe40004800000 */
[----:B------:R-:W0:Y:S01]  /*3580*/  LDGDEPBAR ;  /* 0x00000000000079af */ /* 0x000e220000000000 */
[----:B------:R-:W-:Y:S01]  /*3590*/  WARPSYNC 0xffffffff ;  /* 0xffffffff00007948 */ /* 0x000fe20003800000 */
[----:B------:R-:W-:Y:S01]  /*35a0*/  IADD3 R2, R140, R2, RZ ;  /* 0x000000028c027210 */ /* 0x000fe20007ffe0ff */
[----:B------:R-:W-:-:S03]  /*35b0*/  IMAD.WIDE.U32 R116, R25, c[0x0][0x210], RZ ;  /* 0x0000840019747a25 */ /* 0x000fc600078e00ff */
[----:B------:R-:W-:Y:S01]  /*35c0*/  SHF.R.S32.HI R22, RZ, 0x1f, R2 ;  /* 0x0000001fff167819 */ /* 0x000fe20000011402 */
[C---:B------:R-:W-:Y:S01]  /*35d0*/  IMAD.SHL.U32 R147, R134.reuse, 0x20, RZ ;  /* 0x0000002086937824 */ /* 0x040fe200078e00ff */
[-C--:B------:R-:W-:Y:S01]  /*35e0*/  SHF.L.U64.HI R134, R134, R135.reuse, c[0x0][0x284] ;  /* 0x0000a10086867619 */ /* 0x080fe20000010287 */
[----:B------:R-:W-:Y:S01]  /*35f0*/  IMAD.SHL.U32 R75, R75, 0x2, RZ ;  /* 0x000000024b4b7824 */ /* 0x000fe200078e00ff */
[C---:B------:R-:W-:Y:S01]  /*3600*/  SHF.L.U64.HI R135, R148.reuse, R135, c[0x0][0x294] ;  /* 0x0000a50094877619 */ /* 0x040fe20000010287 */
[----:B------:R-:W-:Y:S01]  /*3610*/  IMAD.IADD R136, R133, 0x1, R136 ;  /* 0x0000000185887824 */ /* 0x000fe200078e0288 */
[----:B------:R-:W-:Y:S01]  /*3620*/  SHF.L.U32 R148, R148, 0x5, RZ ;  /* 0x0000000594947819 */ /* 0x000fe200000006ff */
[C---:B------:R-:W-:Y:S02]  /*3630*/  IMAD R126, R25.reuse, c[0x0][0x1ec], R119 ;  /* 0x00007b00197e7a24 */ /* 0x040fe400078e0277 */
[----:B------:R-:W-:Y:S02]  /*3640*/  IMAD R125, R25, c[0x0][0x214], R117 ;  /* 0x00008500197d7a24 */ /* 0x000fe400078e0275 */
[----:B------:R-:W-:-:S02]  /*3650*/  IMAD.IADD R100, R91, 0x1, R100 ;  /* 0x000000015b647824 */ /* 0x000fc400078e0264 */
[----:B------:R-:W-:Y:S01]  /*3660*/  IMAD.IADD R105, R97, 0x1, R23 ;  /* 0x0000000161697824 */ /* 0x000fe200078e0217 */
[--C-:B--2---:R-:W-:Y:S01]  /*3670*/  @P2 SHF.R.S32.HI R11, RZ, 0x1f, R15.reuse ;  /* 0x0000001fff0b2819 */ /* 0x104fe2000001140f */
[----:B------:R-:W-:Y:S01]  /*3680*/  @P2 IMAD.MOV.U32 R10, RZ, RZ, R15 ;  /* 0x000000ffff0a2224 */ /* 0x000fe200078e000f */
[----:B------:R-:W-:Y:S01]  /*3690*/  @!P2 MOV R11, R14 ;  /* 0x0000000e000ba202 */ /* 0x000fe20000000f00 */
[----:B------:R-:W-:Y:S01]  /*36a0*/  @!P2 IMAD.MOV.U32 R10, RZ, RZ, R24 ;  /* 0x000000ffff0aa224 */ /* 0x000fe200078e0018 */
[----:B------:R-:W-:Y:S01]  /*36b0*/  BAR.SYNC.DEFER_BLOCKING 0x0 ;  /* 0x0000000000007b1d */ /* 0x000fe20000010000 */
[----:B------:R-:W-:Y:S01]  /*36c0*/  ISETP.GE.AND P2, PT, R144, c[0x0][0x27c], PT ;  /* 0x00009f0090007a0c */ /* 0x000fe20003f46270 */
[----:B------:R-:W-:Y:S01]  /*36d0*/  IMAD.WIDE.U32 R14, R145, c[0x0][0x290], R140 ;  /* 0x0000a400910e7a25 */ /* 0x000fe200078e008c */
[----:B------:R-:W-:Y:S02]  /*36e0*/  LEA.HI R24, R22, R2, RZ, 0x6 ;  /* 0x0000000216187211 */ /* 0x000fe400078f30ff */
[----:B------:R-:W-:Y:S01]  /*36f0*/  SEL R3, RZ, c[0x0][0x27c], !P2 ;  /* 0x00009f00ff037a07 */ /* 0x000fe20005000000 */
[----:B------:R-:W-:-:S02]  /*3700*/  IMAD.IADD R15, R0, 0x1, R15 ;  /* 0x00000001000f7824 */ /* 0x000fc400078e020f */
[----:B------:R-:W-:-:S04]  /*3710*/  IMAD.WIDE.U32 R114, R10, c[0x0][0x2b0], RZ ;  /* 0x0000ac000a727a25 */ /* 0x000fc800078e00ff */
[----:B------:R-:W-:Y:S01]  /*3720*/  IMAD.IADD R0, R144, 0x1, R3 ;  /* 0x0000000190007824 */ /* 0x000fe200078e0203 */
[----:B------:R-:W-:Y:S01]  /*3730*/  LEA.HI R3, R22, R2, RZ, 0x3 ;  /* 0x0000000216037211 */ /* 0x000fe200078f18ff */
[----:B------:R-:W-:Y:S02]  /*3740*/  IMAD R22, R6, c[0x0][0x280], RZ ;  /* 0x0000a00006167a24 */ /* 0x000fe400078e02ff */
[C---:B------:R-:W-:Y:S01]  /*3750*/  IMAD.WIDE.U32 R92, R13.reuse, c[0x0][0x290], R14 ;  /* 0x0000a4000d5c7a25 */ /* 0x040fe200078e000e */
[----:B------:R-:W-:Y:S02]  /*3760*/  SHF.R.S32.HI R5, RZ, 0x1f, R0 ;  /* 0x0000001fff057819 */ /* 0x000fe40000011400 */
[C---:B------:R-:W-:Y:S01]  /*3770*/  LOP3.LUT R6, R26.reuse, 0x38, R3, 0xf8, !PT ;  /* 0x000000381a067812 */ /* 0x040fe200078ef803 */
[----:B------:R-:W-:Y:S01]  /*3780*/  IMAD R22, R13, c[0x0][0x284], R22 ;  /* 0x0000a1000d167a24 */ /* 0x000fe200078e0216 */
[-C--:B------:R-:W-:Y:S01]  /*3790*/  LEA.HI R2, R5, R0.reuse, RZ, 0x3 ;  /* 0x0000000005027211 */ /* 0x080fe200078f18ff */
[----:B------:R-:W-:Y:S01]  /*37a0*/  IMAD.IADD R101, R23, 0x1, R93 ;  /* 0x0000000117657824 */ /* 0x000fe200078e025d */
[----:B------:R-:W-:Y:S01]  /*37b0*/  LEA.HI R0, R5, R0, RZ, 0x6 ;  /* 0x0000000005007211 */ /* 0x000fe200078f30ff */
[----:B------:R-:W-:Y:S01]  /*37c0*/  IMAD.IADD R106, R99, 0x1, R22 ;  /* 0x00000001636a7824 */ /* 0x000fe200078e0216 */
[----:B------:R-:W-:Y:S01]  /*37d0*/  LOP3.LUT R13, R26, 0x38, R2, 0xf8, !PT ;  /* 0x000000381a0d7812 */ /* 0x000fe200078ef802 */
[----:B------:R-:W-:Y:S01]  /*37e0*/  IMAD.SHL.U32 R26, R145, 0x40, RZ ;  /* 0x00000040911a7824 */ /* 0x000fe200078e00ff */
[----:B------:R-:W-:-:S02]  /*37f0*/  SHF.R.S32.HI R5, RZ, 0x6, R24 ;  /* 0x00000006ff057819 */ /* 0x000fc40000011418 */
[----:B------:R-:W-:Y:S02]  /*3800*/  SHF.R.S32.HI R0, RZ, 0x6, R0 ;  /* 0x00000006ff007819 */ /* 0x000fe40000011400 */
[----:B------:R-:W-:Y:S01]  /*3810*/  LOP3.LUT R26, R26, 0x1c0, RZ, 0xc0, !PT ;  /* 0x000001c01a1a7812 */ /* 0x000fe200078ec0ff */
[----:B------:R-:W-:Y:S01]  /*3820*/  IMAD R19, R5, 0xc00, R7 ;  /* 0x00000c0005137824 */ /* 0x000fe200078e0207 */
[----:B------:R-:W-:Y:S01]  /*3830*/  LOP3.LUT R14, R27, 0x38, R3, 0xf8, !PT ;  /* 0x000000381b0e7812 */ /* 0x000fe200078ef803 */
[----:B------:R-:W-:Y:S01]  /*3840*/  IMAD R18, R5, 0xc00, R12 ;  /* 0x00000c0005127824 */ /* 0x000fe200078e020c */
[----:B------:R-:W-:Y:S01]  /*3850*/  SHF.R.U32.HI R26, RZ, 0x3, R26 ;  /* 0x00000003ff1a7819 */ /* 0x000fe2000001161a */
[C---:B------:R-:W-:Y:S01]  /*3860*/  IMAD R15, R0.reuse, 0xc00, R7 ;  /* 0x00000c00000f7824 */ /* 0x040fe200078e0207 */
[----:B------:R-:W-:Y:S01]  /*3870*/  LOP3.LUT R17, R27, 0x38, R2, 0xf8, !PT ;  /* 0x000000381b117812 */ /* 0x000fe200078ef802 */
[----:B------:R-:W-:Y:S01]  /*3880*/  IMAD R5, R0, 0xc00, R12 ;  /* 0x00000c0000057824 */ /* 0x000fe200078e020c */
[----:B------:R-:W-:-:S02]  /*3890*/  LOP3.LUT R16, R6, R26, RZ, 0x3c, !PT ;  /* 0x0000001a06107212 */ /* 0x000fc400078e3cff */
[----:B------:R-:W-:Y:S02]  /*38a0*/  LOP3.LUT R13, R13, R26, RZ, 0x3c, !PT ;  /* 0x0000001a0d0d7212 */ /* 0x000fe400078e3cff */
[-C--:B------:R-:W-:Y:S02]  /*38b0*/  LOP3.LUT R6, R14, R149.reuse, RZ, 0x3c, !PT ;  /* 0x000000950e067212 */ /* 0x080fe400078e3cff */
[----:B------:R-:W-:Y:S01]  /*38c0*/  SHF.R.S32.HI R72, RZ, 0x3, R2 ;  /* 0x00000003ff487819 */ /* 0x000fe20000011402 */
[----:B------:R-:W-:Y:S01]  /*38d0*/  IMAD.IADD R13, R15, 0x1, R13 ;  /* 0x000000010f0d7824 */ /* 0x000fe200078e020d */
[----:B------:R-:W-:Y:S01]  /*38e0*/  LOP3.LUT R86, R2, 0xfffffff8, RZ, 0xc0, !PT ;  /* 0xfffffff802567812 */ /* 0x000fe200078ec0ff */
[----:B------:R-:W-:Y:S01]  /*38f0*/  IMAD R2, R11, c[0x0][0x2b0], RZ ;  /* 0x0000ac000b027a24 */ /* 0x000fe200078e02ff */
[----:B------:R-:W-:Y:S01]  /*3900*/  LOP3.LUT R0, R17, R149, RZ, 0x3c, !PT ;  /* 0x0000009511007212 */ /* 0x000fe200078e3cff */
[----:B------:R-:W-:Y:S01]  /*3910*/  IMAD.IADD R6, R18, 0x1, R6 ;  /* 0x0000000112067824 */ /* 0x000fe200078e0206 */
[----:B------:R-:W-:Y:S01]  /*3920*/  IADD3 R16, R19, R16, RZ ;  /* 0x0000001013107210 */ /* 0x000fe20007ffe0ff */
[----:B------:R-:W-:Y:S01]  /*3930*/  IMAD R2, R10, c[0x0][0x2b4], R2 ;  /* 0x0000ad000a027a24 */ /* 0x000fe200078e0202 */
[----:B------:R-:W-:Y:S01]  /*3940*/  IADD3 R5, R5, R0, RZ ;  /* 0x0000000005057210 */ /* 0x000fe20007ffe0ff */
[----:B------:R-:W-:Y:S01]  /*3950*/  IMAD R0, R146, 0x20, R145 ;  /* 0x0000002092007824 */ /* 0x000fe200078e0291 */
[----:B------:R-:W-:Y:S01]  /*3960*/  LOP3.LUT R87, R3, 0xfffffff8, RZ, 0xc0, !PT ;  /* 0xfffffff803577812 */ /* 0x000fe200078ec0ff */
[----:B------:R-:W-:Y:S01]  /*3970*/  IMAD.SHL.U32 R123, R13, 0x2, RZ ;  /* 0x000000020d7b7824 */ /* 0x000fe200078e00ff */
[----:B------:R-:W-:Y:S01]  /*3980*/  SHF.R.S32.HI R73, RZ, 0x3, R3 ;  /* 0x00000003ff497819 */ /* 0x000fe20000011403 */
[----:B------:R-:W-:Y:S01]  /*3990*/  IMAD.SHL.U32 R122, R6, 0x2, RZ ;  /* 0x00000002067a7824 */ /* 0x000fe200078e00ff */
[----:B------:R-:W-:Y:S01]  /*39a0*/  IADD3 R104, R22, R95, RZ ;  /* 0x0000005f16687210 */ /* 0x000fe20007ffe0ff */
[----:B------:R-:W-:Y:S01]  /*39b0*/  IMAD.IADD R120, R115, 0x1, R2 ;  /* 0x0000000173787824 */ /* 0x000fe200078e0202 */
[----:B------:R-:W-:-:S02]  /*39c0*/  SHF.R.S32.HI R103, RZ, 0x1f, R87 ;  /* 0x0000001fff677819 */ /* 0x000fc40000011457 */
[----:B------:R-:W-:Y:S02]  /*39d0*/  SHF.R.S32.HI R102, RZ, 0x1f, R86 ;  /* 0x0000001fff667819 */ /* 0x000fe40000011456 */
[----:B------:R-:W-:Y:S02]  /*39e0*/  SHF.L.U32 R124, R16, 0x1, RZ ;  /* 0x00000001107c7819 */ /* 0x000fe400000006ff */
[----:B---3--:R-:W-:Y:S02]  /*39f0*/  SHF.L.U32 R121, R5, 0x1, RZ ;  /* 0x0000000105797819 */ /* 0x008fe400000006ff */
.L_x_2332:
[----:B------:R-:W-:Y:S01]  /*3a00*/  MOV R84, RZ ;  /* 0x000000ff00547202 */ /* 0x000fe20000000f00 */
[----:B--23--:R-:W-:Y:S01]  /*3a10*/  IMAD.MOV.U32 R2, RZ, RZ, c[0x0][0x2b8] ;  /* 0x0000ae00ff027624 */ /* 0x00cfe200078e00ff */
[----:B------:R-:W-:Y:S04]  /*3a20*/  DEPBAR.LE SB0, 0x0 ;  /* 0x000080000000791a */ /* 0x000fe80000000000 */
[----:B------:R-:W-:Y:S01]  /*3a30*/  ISETP.NE.AND P0, PT, R2, 0x1, PT ;  /* 0x000000010200780c */ /* 0x000fe20003f05270 */
[----:B------:R-:W-:Y:S01]  /*3a40*/  IMAD R2, R39, 0x30, R0 ;  /* 0x0000003027027824 */ /* 0x000fe200078e0200 */
[----:B------:R-:W-:Y:S01]  /*3a50*/  WARPSYNC 0xffffffff ;  /* 0xffffffff00007948 */ /* 0x000fe20003800000 */
[----:B------:R-:W-:Y:S02]  /*3a60*/  BSSY B2, `(.L_x_2292) ;  /* 0x0000557000027945 */ /* 0x000fe40003800000 */
[----:B------:R-:W-:Y:S04]  /*3a70*/  IMAD.IADD R5, R127, 0x1, R2 ;  /* 0x000000017f057824 */ /* 0x000fe800078e0202 */
[----:B----4-:R-:W-:Y:S04]  /*3a80*/  IMAD.MOV.U32 R3, RZ, RZ, R5 ;  /* 0x000000ffff037224 */ /* 0x010fe800078e0005 */
[----:B------:R-:W-:Y:S05]  /*3a90*/  @P0 IMAD.HI.U32 R6, R5, c[0x0][0x2bc], RZ ;  /* 0x0000af0005060a27 */ /* 0x000fea00078e00ff */
        /* <DEDUP_REMOVED lines=23> */
[C---:B-1----:R-:W-:Y:S02]  /*3c10*/  LEA R82, P0, R2.reuse, c[0x0][0x1c8], 0x1 ;  /* 0x0000720002527a11 */ /* 0x042fe400078008ff */
        /* <DEDUP_REMOVED lines=44> */
[C---:B------:R-:W-:Y:S02]  /*3ee0*/  LEA R10, P0, R3.reuse, c[0x0][0x288], 0x1 ;  /* 0x0000a200030a7a11 */ /* 0x040fe400078008ff */
[C---:B------:R-:W-:Y:S02]  /*3ef0*/  IADD3 R5, R142.reuse, 0x20, RZ ;  /* 0x000000208e057810 */ /* 0x040fe40007ffe0ff */
[----:B------:R-:W-:Y:S02]  /*3f00*/  LEA.HI.X R11, R3, c[0x0][0x28c], R6, 0x1, P0 ;  /* 0x0000a300030b7a11 */ /* 0x000fe400000f0c06 */
[C---:B------:R-:W-:Y:S01]  /*3f10*/  ISETP.GE.AND P0, PT, R142.reuse, c[0x0][0x27c], PT ;  /* 0x00009f008e007a0c */ /* 0x040fe20003f06270 */
[----:B------:R-:W-:Y:S11]  /*3f20*/  CS2R R2, SRZ ;  /* 0x0000000000027805 */ /* 0x000ff6000001ff00 */
[----:B------:R-:W-:Y:S01]  /*3f30*/  @!UPT UIADD3 URZ, URZ, URZ, URZ ;  /* 0x0000003f3f3ff290 */ /* 0x000fe2000fffe03f */
[----:B------:R1:W5:Y:S04]  /*3f40*/  @!P0 LDG.E.64 R42, [R16.64] ;  /* 0x0000000a102a8981 */ /* 0x000368000c1e1b00 */
[----:B------:R1:W5:Y:S01]  /*3f50*/  @!P0 LDG.E.64 R2, [R10.64] ;  /* 0x0000000a0a028981 */ /* 0x000362000c1e1b00 */
[----:B------:R-:W-:Y:S02]  /*3f60*/  ISETP.GE.AND P0, PT, R5, c[0x0][0x27c], PT ;  /* 0x00009f0005007a0c */ /* 0x000fe40003f06270 */
[C---:B------:R-:W-:Y:S11]  /*3f70*/  IADD3 R5, R142.reuse, 0x40, RZ ;  /* 0x000000408e057810 */ /* 0x040ff60007ffe0ff */
[----:B------:R1:W5:Y:S04]  /*3f80*/  @!P0 LDG.E.64 R44, [R16.64+0x40] ;  /* 0x0000400a102c8981 */ /* 0x000368000c1e1b00 */
[----:B------:R1:W5:Y:S01]  /*3f90*/  @!P0 LDG.E.64 R8, [R10.64+0x40] ;  /* 0x0000400a0a088981 */ /* 0x000362000c1e1b00 */
[----:B------:R-:W-:Y:S02]  /*3fa0*/  ISETP.GE.AND P0, PT, R5, c[0x0][0x27c], PT ;  /* 0x00009f0005007a0c */ /* 0x000fe40003f06270 */
[----:B------:R-:W-:Y:S11]  /*3fb0*/  IADD3 R5, R142, 0x60, RZ ;  /* 0x000000608e057810 */ /* 0x000ff60007ffe0ff */
[----:B------:R1:W5:Y:S04]  /*3fc0*/  @!P0 LDG.E.64 R46, [R16.64+0x80] ;  /* 0x0000800a102e8981 */ /* 0x000368000c1e1b00 */
[----:B------:R1:W5:Y:S01]  /*3fd0*/  @!P0 LDG.E.64 R14, [R10.64+0x80] ;  /* 0x0000800a0a0e8981 */ /* 0x000362000c1e1b00 */
[----:B------:R-:W-:Y:S11]  /*3fe0*/  ISETP.GE.AND P0, PT, R5, c[0x0][0x27c], PT ;  /* 0x00009f0005007a0c */ /* 0x000ff60003f06270 */
[----:B------:R-:W-:Y:S02]  /*3ff0*/  @!UPT UIADD3 URZ, URZ, URZ, URZ ;  /* 0x0000003f3f3ff290 */ /* 0x000fe4000fffe03f */
[----:B------:R1:W5:Y:S04]  /*4000*/  @!P0 LDG.E.64 R48, [R16.64+0xc0] ;  /* 0x0000c00a10308981 */ /* 0x000368000c1e1b00 */
[----:B------:R1:W5:Y:S02]  /*4010*/  @!P0 LDG.E.64 R20, [R10.64+0xc0] ;  /* 0x0000c00a0a148981 */ /* 0x000364000c1e1b00 */
.L_x_2296:
[----:B------:R-:W-:Y:S05]  /*4020*/  BSYNC B0 ;  /* 0x0000000000007941 */ /* 0x000fea0003800000 */
.L_x_2295:
        /* <DEDUP_REMOVED lines=31> */
[----:B------:R-:W-:Y:S01]  /*4220*/  CS2R R30, SRZ ;  /* 0x00000000001e7805 */ /* 0x000fe2000001ff00 */
[----:B------:R-:W-:Y:S01]  /*4230*/  PRMT R27, R10, 0x7610, R27 ;  /* 0x000076100a1b7816 */ /* 0x000fe2000000001b */
[----:B------:R-:W-:Y:S01]  /*4240*/  CS2R R28, SRZ ;  /* 0x00000000001c7805 */ /* 0x000fe2000001ff00 */
[----:B------:R-:W-:Y:S01]  /*4250*/  PRMT R26, R5, 0x5410, R11 ;  /* 0x00005410051a7816 */ /* 0x000fe2000000000b */
[----:B------:R-:W-:Y:S01]  /*4260*/  CS2R R24, SRZ ;  /* 0x0000000000187805 */ /* 0x000fe2000001ff00 */
        /* <DEDUP_REMOVED lines=16> */
[----:B------:R-:W-:Y:S02]  /*4370*/  LEA R10, P0, R6, c[0x0][0x288], 0x1 ;  /* 0x0000a200060a7a11 */ /* 0x000fe400078008ff */
[----:B------:R-:W-:Y:S02]  /*4380*/  IADD3 R5, R142, 0x20, RZ ;  /* 0x000000208e057810 */ /* 0x000fe40007ffe0ff */
[----:B------:R-:W-:Y:S02]  /*4390*/  LEA.HI.X R11, R6, c[0x0][0x28c], R11, 0x1, P0 ;  /* 0x0000a300060b7a11 */ /* 0x000fe400000f0c0b */
[C---:B------:R-:W-:Y:S11]  /*43a0*/  ISETP.GE.AND P0, PT, R142.reuse, c[0x0][0x27c], PT ;  /* 0x00009f008e007a0c */ /* 0x040ff60003f06270 */
[----:B------:R-:W-:Y:S02]  /*43b0*/  @!UPT UIADD3 URZ, URZ, URZ, URZ ;  /* 0x0000003f3f3ff290 */ /* 0x000fe4000fffe03f */
        /* <DEDUP_REMOVED lines=14> */
.L_x_2298:
[----:B------:R-:W-:Y:S05]  /*44a0*/  BSYNC B0 ;  /* 0x0000000000007941 */ /* 0x000fea0003800000 */
.L_x_2297:
[----:B-1---5:R-:W-:Y:S01]  /*44b0*/  MOV R11, R52 ;  /* 0x00000034000b7202 */ /* 0x022fe20000000f00 */
[----:B------:R-:W-:Y:S01]  /*44c0*/  IMAD.MOV.U32 R6, RZ, RZ, R56 ;  /* 0x000000ffff067224 */ /* 0x000fe200078e0038 */
[----:B------:R1:W2:Y:S01]  /*44d0*/  SHFL.IDX PT, R68, R81, RZ, 0x181f ;  /* 0x00181fff51447589 */ /* 0x0002a200000e0000 */
[----:B------:R-:W-:Y:S01]  /*44e0*/  IMAD.MOV.U32 R5, RZ, RZ, R57 ;  /* 0x000000ffff057224 */ /* 0x000fe200078e0039 */
[----:B------:R-:W-:Y:S01]  /*44f0*/  BSSY B1, `(.L_x_2299) ;  /* 0x0000107000017945 */ /* 0x000fe20003800000 */
[----:B------:R-:W-:Y:S03]  /*4500*/  IMAD.MOV.U32 R10, RZ, RZ, R54 ;  /* 0x000000ffff0a7224 */ /* 0x000fe600078e0036 */
[----:B------:R-:W-:Y:S01]  /*4510*/  PRMT R64, R6, 0x5410, R5 ;  /* 0x0000541006407816 */ /* 0x000fe20000000005 */
[----:B------:R-:W-:Y:S01]  /*4520*/  IMAD.MOV.U32 R5, RZ, RZ, R55 ;  /* 0x000000ffff057224 */ /* 0x000fe200078e0037 */
[----:B------:R1:W3:Y:S01]  /*4530*/  SHFL.IDX PT, R65, R82, RZ, 0x181f ;  /* 0x00181fff52417589 */ /* 0x0002e200000e0000 */
[----:B------:R-:W-:Y:S03]  /*4540*/  IMAD.MOV.U32 R6, RZ, RZ, R50 ;  /* 0x000000ffff067224 */ /* 0x000fe600078e0032 */
[----:B------:R-:W-:Y:S01]  /*4550*/  PRMT R63, R10, 0x5410, R5 ;  /* 0x000054100a3f7816 */ /* 0x000fe20000000005 */
[----:B------:R-:W-:Y:S02]  /*4560*/  IMAD.MOV.U32 R10, RZ, RZ, R53 ;  /* 0x000000ffff0a7224 */ /* 0x000fe400078e0035 */
[----:B------:R-:W-:Y:S03]  /*4570*/  IMAD.MOV.U32 R5, RZ, RZ, R51 ;  /* 0x000000ffff057224 */ /* 0x000fe600078e0033 */
[----:B------:R-:W-:Y:S01]  /*4580*/  PRMT R62, R11, 0x5410, R10 ;  /* 0x000054100b3e7816 */ /* 0x000fe2000000000a */
[----:B------:R-:W-:Y:S01]  /*4590*/  IMAD.MOV.U32 R10, RZ, RZ, R31 ;  /* 0x000000ffff0a7224 */ /* 0x000fe200078e001f */
[----:B------:R-:W-:Y:S01]  /*45a0*/  PRMT R61, R6, 0x5410, R5 ;  /* 0x00005410063d7816 */ /* 0x000fe20000000005 */
[----:B------:R-:W-:Y:S01]  /*45b0*/  IMAD.MOV.U32 R6, RZ, RZ, R28 ;  /* 0x000000ffff067224 */ /* 0x000fe200078e001c */
[----:B------:R-:W-:Y:S02]  /*45c0*/  MOV R11, R30 ;  /* 0x0000001e000b7202 */ /* 0x000fe40000000f00 */
[----:B------:R-:W-:Y:S02]  /*45d0*/  MOV R5, R29 ;  /* 0x0000001d00057202 */ /* 0x000fe40000000f00 */
[----:B------:R-:W-:Y:S01]  /*45e0*/  PRMT R37, R10, 0x7610, R37 ;  /* 0x000076100a257816 */ /* 0x000fe20000000025 */
[----:B------:R-:W-:Y:S01]  /*45f0*/  IMAD.MOV.U32 R10, RZ, RZ, R25 ;  /* 0x000000ffff0a7224 */ /* 0x000fe200078e0019 */
[----:B------:R-:W-:Y:S01]  /*4600*/  PRMT R36, R5, 0x5410, R11 ;  /* 0x0000541005247816 */ /* 0x000fe2000000000b */
[----:B------:R-:W-:Y:S01]  /*4610*/  IMAD.MOV.U32 R11, RZ, RZ, R24 ;  /* 0x000000ffff0b7224 */ /* 0x000fe200078e0018 */
[----:B------:R-:W-:Y:S01]  /*4620*/  PRMT R35, R35, 0x5410, R6 ;  /* 0x0000541023237816 */ /* 0x000fe20000000006 */
[----:B------:R-:W-:Y:S01]  /*4630*/  IMAD.MOV.U32 R5, RZ, RZ, R23 ;  /* 0x000000ffff057224 */ /* 0x000fe200078e0017 */
[----:B------:R-:W-:Y:S02]  /*4640*/  MOV R6, R22 ;  /* 0x0000001600067202 */ /* 0x000fe40000000f00 */
[----:B------:R-:W-:Y:S02]  /*4650*/  PRMT R35, R10, 0x7610, R35 ;  /* 0x000076100a237816 */ /* 0x000fe40000000023 */
[----:B------:R-:W-:Y:S02]  /*4660*/  PRMT R34, R5, 0x5410, R11 ;  /* 0x0000541005227816 */ /* 0x000fe4000000000b */
[----:B------:R-:W-:Y:S01]  /*4670*/  PRMT R33, R6, 0x7610, R33 ;  /* 0x0000761006217816 */ /* 0x000fe20000000021 */
[----:B------:R-:W-:-:S05]  /*4680*/  @P4 BRA `(.L_x_2300) ;  /* 0x00000ed000004947 */ /* 0x000fca0003800000 */
[----:B-123--:R-:W-:Y:S01]  /*4690*/  ISETP.GE.AND P0, PT, R140, c[0x0][0x1d4], PT ;  /* 0x000075008c007a0c */ /* 0x00efe20003f06270 */
[----:B------:R-:W-:Y:S01]  /*46a0*/  @!UPT UIADD3 URZ, URZ, URZ, URZ ;  /* 0x0000003f3f3ff290 */ /* 0x000fe2000fffe03f */
[----:B------:R-:W-:Y:S11]  /*46b0*/  BSSY B0, `(.L_x_2301) ;  /* 0x0000038000007945 */ /* 0x000ff60003800000 */
[----:B------:R-:W-:-:S05]  /*46c0*/  @P0 BRA `(.L_x_2302) ;  /* 0x0000036000000947 */ /* 0x000fca0003800000 */
[C---:B------:R-:W-:Y:S01]  /*46d0*/  LEA R66, P0, R140.reuse, R65, 0x1 ;  /* 0x000000418c427211 */ /* 0x040fe200078008ff */
[----:B------:R-:W1:Y:S03]  /*46e0*/  LDS.128 R16, [R223+0xa080] ;  /* 0x00a08000df107984 */ /* 0x000e660000000c00 */
[----:B------:R-:W-:Y:S02]  /*46f0*/  LEA.HI.X R67, R140, R68, R141, 0x1, P0 ;  /* 0x000000448c437211 */ /* 0x000fe400000f0c8d */
[----:B------:R-:W-:Y:S11]  /*4700*/  ISETP.GE.AND P0, PT, R142, c[0x0][0x27c], PT ;  /* 0x00009f008e007a0c */ /* 0x000ff60003f06270 */
[----:B------:R-:W-:Y:S02]  /*4710*/  @!UPT UIADD3 URZ, URZ, URZ, URZ ;  /* 0x0000003f3f3ff290 */ /* 0x000fe4000fffe03f */
[----:B------:R-:W-:Y:S01]  /*4720*/  @!P0 HADD2.F32 R10, -RZ, R13.H0_H0 ;  /* 0x2000000dff0a8230 */ /* 0x000fe20000004100 */
[--C-:B------:R-:W-:Y:S01]  /*4730*/  @!P0 SHF.R.U64 R11, R2, 0x10, R3.reuse ;  /* 0x00000010020b8819 */ /* 0x100fe20000001203 */
[----:B------:R-:W-:Y:S01]  /*4740*/  @!P0 HADD2.F32 R40, -RZ, R40.H0_H0 ;  /* 0x20000028ff288230 */ /* 0x000fe20000004100 */
[----:B------:R-:W-:Y:S02]  /*4750*/  @!P0 SHF.R.U32.HI R13, RZ, 0x10, R3 ;  /* 0x00000010ff0d8819 */ /* 0x000fe40000011603 */
[--C-:B------:R-:W-:Y:S02]  /*4760*/  @!P0 SHF.R.U64 R42, R42, 0x10, R43.reuse ;  /* 0x000000102a2a8819 */ /* 0x100fe4000000122b */
[----:B------:R-:W-:Y:S02]  /*4770*/  @!P0 SHF.R.U32.HI R43, RZ, 0x10, R43 ;  /* 0x00000010ff2b8819 */ /* 0x000fe4000001162b */
        /* <DEDUP_REMOVED lines=8> */
[----:B------:R-:W-:Y:S01]  /*4800*/  @!P0 FFMA.FTZ R71, R3, R40, -R5 ;  /* 0x0000002803478223 */ /* 0x000fe20000010805 */
[----:B------:R-:W-:Y:S01]  /*4810*/  @!P0 MOV R5, R18 ;  /* 0x0000001200058202 */ /* 0x000fe20000000f00 */
[----:B------:R-:W-:Y:S01]  /*4820*/  @!P0 FFMA.FTZ R2, R38, R40, R2 ;  /* 0x0000002826028223 */ /* 0x000fe20000010002 */
[----:B------:R-:W-:Y:S02]  /*4830*/  @!P0 HADD2.F32 R3, -RZ, R11.H0_H0 ;  /* 0x2000000bff038230 */ /* 0x000fe40000004100 */
[----:B------:R-:W-:Y:S02]  /*4840*/  @!P0 HADD2.F32 R38, -RZ, R42.H0_H0 ;  /* 0x2000002aff268230 */ /* 0x000fe40000004100 */
[----:B------:R-:W-:Y:S01]  /*4850*/  @!P0 F2FP.PACK_AB R2, R2, R71 ;  /* 0x000000470202823e */ /* 0x000fe200000000ff */
[CC--:B------:R-:W-:Y:S01]  /*4860*/  @!P0 FMUL.FTZ R10, R41.reuse, R3.reuse ;  /* 0x00000003290a8220 */ /* 0x0c0fe20000410000 */
[--C-:B------:R-:W-:Y:S01]  /*4870*/  @!P0 HADD2.F32 R40, -RZ, R5.reuse.H1_H1 ;  /* 0x30000005ff288230 */ /* 0x100fe20000004100 */
[C---:B------:R-:W-:Y:S01]  /*4880*/  @!P0 FMUL.FTZ R3, R6.reuse, R3 ;  /* 0x0000000306038220 */ /* 0x040fe20000410000 */
[----:B------:R-:W-:Y:S01]  /*4890*/  @!P0 HADD2.F32 R11, -RZ, R26.H0_H0 ;  /* 0x2000001aff0b8230 */ /* 0x000fe20000004100 */
[-C--:B------:R-:W-:Y:S01]  /*48a0*/  @!P0 FFMA.FTZ R70, R6, R38.reuse, -R10 ;  /* 0x0000002606468223 */ /* 0x080fe2000001080a */
[----:B------:R-:W-:Y:S01]  /*48b0*/  @!P0 MOV R10, R19 ;  /* 0x00000013000a8202 */ /* 0x000fe20000000f00 */
[----:B------:R-:W-:Y:S01]  /*48c0*/  @!P0 FFMA.FTZ R3, R41, R38, R3 ;  /* 0x0000002629038223 */ /* 0x000fe20000010003 */
[----:B------:R-:W-:Y:S01]  /*48d0*/  @!P0 HADD2.F32 R6, -RZ, R5.H0_H0 ;  /* 0x20000005ff068230 */ /* 0x000fe20000004100 */
[-C--:B------:R-:W-:Y:S01]  /*48e0*/  @!P0 FMUL.FTZ R69, R40, R11.reuse ;  /* 0x0000000b28458220 */ /* 0x080fe20000410000 */
[----:B------:R-:W-:Y:S01]  /*48f0*/  @!P0 MOV R16, R2 ;  /* 0x0000000200108202 */ /* 0x000fe20000000f00 */
[----:B------:R-:W-:Y:S01]  /*4900*/  @!P0 HADD2.F32 R42, -RZ, R37.H1_H1 ;  /* 0x30000025ff2a8230 */ /* 0x000fe20000004100 */
[----:B------:R-:W-:Y:S01]  /*4910*/  @!P0 F2FP.PACK_AB R3, R3, R70 ;  /* 0x000000460303823e */ /* 0x000fe200000000ff */
[C---:B------:R-:W-:Y:S01]  /*4920*/  @!P0 FMUL.FTZ R5, R6.reuse, R11 ;  /* 0x0000000b06058220 */ /* 0x040fe20000410000 */
[--C-:B------:R-:W-:Y:S02]  /*4930*/  @!P0 HADD2.F32 R11, -RZ, R10.reuse.H1_H1 ;  /* 0x3000000aff0b8230 */ /* 0x100fe40000004100 */
[-C--:B------:R-:W-:Y:S01]  /*4940*/  @!P0 FFMA.FTZ R69, R6, R42.reuse, -R69 ;  /* 0x0000002a06458223 */ /* 0x080fe20000010845 */
[----:B------:R-:W-:Y:S01]  /*4950*/  @!P0 MOV R17, R3 ;  /* 0x0000000300118202 */ /* 0x000fe20000000f00 */
[----:B------:R-:W-:Y:S01]  /*4960*/  @!P0 FFMA.FTZ R5, R40, R42, R5 ;  /* 0x0000002a28058223 */ /* 0x000fe20000010005 */
[----:B------:R-:W-:Y:S02]  /*4970*/  @!P0 HADD2.F32 R10, -RZ, R10.H0_H0 ;  /* 0x2000000aff0a8230 */ /* 0x000fe40000004100 */
[----:B------:R-:W-:Y:S02]  /*4980*/  @!P0 HADD2.F32 R6, -RZ, R13.H0_H0 ;  /* 0x2000000dff068230 */ /* 0x000fe40000004100 */
[----:B------:R-:W-:Y:S01]  /*4990*/  @!P0 HADD2.F32 R13, -RZ, R43.H0_H0 ;  /* 0x2000002bff0d8230 */ /* 0x000fe20000004100 */
[----:B------:R-:W-:Y:S02]  /*49a0*/  @!P0 F2FP.PACK_AB R5, R5, R69 ;  /* 0x000000450505823e */ /* 0x000fe400000000ff */
[CC--:B------:R-:W-:Y:S02]  /*49b0*/  @!P0 FMUL.FTZ R43, R11.reuse, R6.reuse ;  /* 0x000000060b2b8220 */ /* 0x0c0fe40000410000 */
[C---:B------:R-:W-:Y:S01]  /*49c0*/  @!P0 FMUL.FTZ R6, R10.reuse, R6 ;  /* 0x000000060a068220 */ /* 0x040fe20000410000 */
[----:B------:R-:W-:Y:S01]  /*49d0*/  @!P0 MOV R18, R5 ;  /* 0x0000000500128202 */ /* 0x000fe20000000f00 */
[-C--:B------:R-:W-:Y:S02]  /*49e0*/  @!P0 FFMA.FTZ R43, R10, R13.reuse, -R43 ;  /* 0x0000000d0a2b8223 */ /* 0x080fe4000001082b */
[----:B------:R-:W-:Y:S05]  /*49f0*/  @!P0 FFMA.FTZ R6, R11, R13, R6 ;  /* 0x0000000d0b068223 */ /* 0x000fea0000010006 */
[----:B------:R-:W-:Y:S04]  /*4a00*/  @!P0 F2FP.PACK_AB R6, R6, R43 ;  /* 0x0000002b0606823e */ /* 0x000fe800000000ff */
[----:B------:R-:W-:Y:S05]  /*4a10*/  @!P0 MOV R19, R6 ;  /* 0x0000000600138202 */ /* 0x000fea0000000f00 */
[----:B------:R1:W-:Y:S02]  /*4a20*/  ST.E.128 [R66.64], R16 ;  /* 0x0000001042007985 */ /* 0x0003e4000c101d0a */
.L_x_2302:
[----:B------:R-:W-:Y:S05]  /*4a30*/  BSYNC B0 ;  /* 0x0000000000007941 */ /* 0x000fea0003800000 */
.L_x_2301:
[----:B------:R-:W-:Y:S01]  /*4a40*/  ISETP.GE.AND P0, PT, R144, c[0x0][0x1d4], PT ;  /* 0x0000750090007a0c */ /* 0x000fe20003f06270 */
[----:B------:R-:W-:Y:S01]  /*4a50*/  @!UPT UIADD3 URZ, URZ, URZ, URZ ;  /* 0x0000003f3f3ff290 */ /* 0x000fe2000fffe03f */
[----:B------:R-:W-:Y:S11]  /*4a60*/  BSSY B0, `(.L_x_2303) ;  /* 0x0000039000007945 */ /* 0x000ff60003800000 */
[----:B------:R-:W-:-:S05]  /*4a70*/  @P0 BRA `(.L_x_2304) ;  /* 0x0000037000000947 */ /* 0x000fca0003800000 */
[----:B-1----:R-:W1:Y:S01]  /*4a80*/  LDS.128 R16, [R223+0xb880] ;  /* 0x00b88000df107984 */ /* 0x002e620000000c00 */
[----:B------:R-:W-:Y:S02]  /*4a90*/  LEA R42, P0, R238, R65, 0x1 ;  /* 0x00000041ee2a7211 */ /* 0x000fe400078008ff */
[----:B------:R-:W-:Y:S02]  /*4aa0*/  IADD3 R2, R142, 0x20, RZ ;  /* 0x000000208e027810 */ /* 0x000fe40007ffe0ff */
[----:B------:R-:W-:Y:S02]  /*4ab0*/  LEA.HI.X R43, R238, R68, R248, 0x1, P0 ;  /* 0x00000044ee2b7211 */ /* 0x000fe400000f0cf8 */
[----:B------:R-:W-:Y:S11]  /*4ac0*/  ISETP.GE.AND P0, PT, R2, c[0x0][0x27c], PT ;  /* 0x00009f0002007a0c */ /* 0x000ff60003f06270 */
[----:B------:R-:W-:Y:S02]  /*4ad0*/  @!UPT UIADD3 URZ, URZ, URZ, URZ ;  /* 0x0000003f3f3ff290 */ /* 0x000fe4000fffe03f */
[----:B------:R-:W-:Y:S01]  /*4ae0*/  @!P0 SHF.R.U64 R6, R8, 0x10, R9 ;  /* 0x0000001008068819 */ /* 0x000fe20000001209 */
[----:B------:R-:W-:Y:S01]  /*4af0*/  @!P0 HADD2.F32 R2, -RZ, R26.H1_H1 ;  /* 0x3000001aff028230 */ /* 0x000fe20000004100 */
[----:B------:R-:W-:Y:S01]  /*4b00*/  @!P0 SHF.R.U64 R13, R44, 0x10, R45 ;  /* 0x000000102c0d8819 */ /* 0x000fe2000000122d */
[--C-:B------:R-:W-:Y:S01]  /*4b10*/  @!P0 HADD2.F32 R38, -RZ, R58.reuse.H1_H1 ;  /* 0x3000003aff268230 */ /* 0x100fe20000004100 */
[----:B------:R-:W-:Y:S01]  /*4b20*/  @!P0 SHF.R.U32.HI R10, RZ, 0x10, R9 ;  /* 0x00000010ff0a8819 */ /* 0x000fe20000011609 */
[----:B------:R-:W-:Y:S01]  /*4b30*/  @!P0 HADD2.F32 R9, -RZ, R58.H0_H0 ;  /* 0x2000003aff098230 */ /* 0x000fe20000004100 */
[----:B------:R-:W-:Y:S01]  /*4b40*/  @!P0 SHF.R.U32.HI R41, RZ, 0x10, R45 ;  /* 0x00000010ff298819 */ /* 0x000fe2000001162d */
[----:B------:R-:W-:Y:S02]  /*4b50*/  @!P0 HADD2.F32 R6, -RZ, R6.H0_H0 ;  /* 0x20000006ff068230 */ /* 0x000fe40000004100 */
        /* <DEDUP_REMOVED lines=14> */
[-C--:B------:R-:W-:Y:S02]  /*4c40*/  @!P0 FMUL.FTZ R26, R11, R6.reuse ;  /* 0x000000060b1a8220 */ /* 0x080fe40000410000 */
[C---:B------:R-:W-:Y:S01]  /*4c50*/  @!P0 FMUL.FTZ R3, R5.reuse, R6 ;  /* 0x0000000605038220 */ /* 0x040fe20000410000 */
[----:B------:R-:W-:Y:S01]  /*4c60*/  @!P0 F2FP.PACK_AB R2, R2, R66 ;  /* 0x000000420202823e */ /* 0x000fe200000000ff */
[----:B------:R-:W-:Y:S01]  /*4c70*/  @!P0 IMAD.MOV.U32 R6, RZ, RZ, R19 ;  /* 0x000000ffff068224 */ /* 0x000fe200078e0013 */
[--C-:B------:R-:W-:Y:S01]  /*4c80*/  @!P0 HADD2.F32 R9, -RZ, R8.reuse.H0_H0 ;  /* 0x20000008ff098230 */ /* 0x100fe20000004100 */
[-C--:B------:R-:W-:Y:S01]  /*4c90*/  @!P0 FFMA.FTZ R45, R5, R13.reuse, -R26 ;  /* 0x0000000d052d8223 */ /* 0x080fe2000001081a */
[----:B------:R-:W-:Y:S01]  /*4ca0*/  @!P0 HADD2.F32 R26, -RZ, R8.H1_H1 ;  /* 0x30000008ff1a8230 */ /* 0x000fe20000004100 */
[----:B------:R-:W-:Y:S01]  /*4cb0*/  @!P0 FFMA.FTZ R3, R11, R13, R3 ;  /* 0x0000000d0b038223 */ /* 0x000fe20000010003 */
[----:B------:R-:W-:Y:S01]  /*4cc0*/  @!P0 HADD2.F32 R5, -RZ, R27.H0_H0 ;  /* 0x2000001bff058230 */ /* 0x000fe20000004100 */
[----:B------:R-:W-:Y:S01]  /*4cd0*/  @!P0 MOV R16, R2 ;  /* 0x0000000200108202 */ /* 0x000fe20000000f00 */
[--C-:B------:R-:W-:Y:S02]  /*4ce0*/  @!P0 HADD2.F32 R40, -RZ, R6.reuse.H1_H1 ;  /* 0x30000006ff288230 */ /* 0x100fe40000004100 */
[----:B------:R-:W-:Y:S01]  /*4cf0*/  @!P0 HADD2.F32 R8, -RZ, R6.H0_H0 ;  /* 0x20000006ff088230 */ /* 0x000fe20000004100 */
[----:B------:R-:W-:Y:S01]  /*4d00*/  @!P0 FMUL.FTZ R6, R26, R5 ;  /* 0x000000051a068220 */ /* 0x000fe20000410000 */
[----:B------:R-:W-:Y:S01]  /*4d10*/  @!P0 F2FP.PACK_AB R3, R3, R45 ;  /* 0x0000002d0303823e */ /* 0x000fe200000000ff */
[C---:B------:R-:W-:Y:S02]  /*4d20*/  @!P0 FMUL.FTZ R5, R9.reuse, R5 ;  /* 0x0000000509058220 */ /* 0x040fe40000410000 */
[----:B------:R-:W-:Y:S02]  /*4d30*/  @!P0 FMUL.FTZ R44, R40, R10 ;  /* 0x0000000a282c8220 */ /* 0x000fe40000410000 */
[----:B------:R-:W-:Y:S02]  /*4d40*/  @!P0 FFMA.FTZ R9, R9, R38, -R6 ;  /* 0x0000002609098223 */ /* 0x000fe40000010806 */
[----:B------:R-:W-:Y:S02]  /*4d50*/  @!P0 FMUL.FTZ R6, R8, R10 ;  /* 0x0000000a08068220 */ /* 0x000fe40000410000 */
[----:B------:R-:W-:Y:S02]  /*4d60*/  @!P0 FFMA.FTZ R5, R26, R38, R5 ;  /* 0x000000261a058223 */ /* 0x000fe40000010005 */
[-C--:B------:R-:W-:Y:S02]  /*4d70*/  @!P0 FFMA.FTZ R44, R8, R41.reuse, -R44 ;  /* 0x00000029082c8223 */ /* 0x080fe4000001082c */
[----:B------:R-:W-:Y:S01]  /*4d80*/  @!P0 FFMA.FTZ R6, R40, R41, R6 ;  /* 0x0000002928068223 */ /* 0x000fe20000010006 */
[----:B------:R-:W-:Y:S01]  /*4d90*/  @!P0 F2FP.PACK_AB R5, R5, R9 ;  /* 0x000000090505823e */ /* 0x000fe200000000ff */
[----:B------:R-:W-:Y:S03]  /*4da0*/  @!P0 IMAD.MOV.U32 R17, RZ, RZ, R3 ;  /* 0x000000ffff118224 */ /* 0x000fe600078e0003 */
[----:B------:R-:W-:Y:S02]  /*4db0*/  @!P0 F2FP.PACK_AB R6, R6, R44 ;  /* 0x0000002c0606823e */ /* 0x000fe400000000ff */
[----:B------:R-:W-:Y:S02]  /*4dc0*/  @!P0 MOV R18, R5 ;  /* 0x0000000500128202 */ /* 0x000fe40000000f00 */
[----:B------:R-:W-:Y:S05]  /*4dd0*/  @!P0 MOV R19, R6 ;  /* 0x0000000600138202 */ /* 0x000fea0000000f00 */
[----:B------:R1:W-:Y:S02]  /*4de0*/  ST.E.128 [R42.64], R16 ;  /* 0x000000102a007985 */ /* 0x0003e4000c101d0a */
.L_x_2304:
[----:B------:R-:W-:Y:S05]  /*4df0*/  BSYNC B0 ;  /* 0x0000000000007941 */ /* 0x000fea0003800000 */
.L_x_2303:
[----:B------:R-:W-:Y:S01]  /*4e00*/  ISETP.GE.AND P0, PT, R228, c[0x0][0x1d4], PT ;  /* 0x00007500e4007a0c */ /* 0x000fe20003f06270 */
[----:B------:R-:W-:Y:S01]  /*4e10*/  @!UPT UIADD3 URZ, URZ, URZ, URZ ;  /* 0x0000003f3f3ff290 */ /* 0x000fe2000fffe03f */
[----:B------:R-:W-:Y:S11]  /*4e20*/  BSSY B0, `(.L_x_2305) ;  /* 0x0000039000007945 */ /* 0x000ff60003800000 */
[----:B------:R-:W-:-:S05]  /*4e30*/  @P0 BRA `(.L_x_2306) ;  /* 0x0000037000000947 */ /* 0x000fca0003800000 */
[----:B------:R-:W2:Y:S01]  /*4e40*/  LDS.128 R8, [R223+0xd080] ;  /* 0x00d08000df087984 */ /* 0x000ea20000000c00 */
[----:B------:R-:W-:Y:S02]  /*4e50*/  LEA R40, P0, R228, R65, 0x1 ;  /* 0x00000041e4287211 */ /* 0x000fe400078008ff */
[----:B------:R-:W-:Y:S02]  /*4e60*/  IADD3 R2, R142, 0x40, RZ ;  /* 0x000000408e027810 */ /* 0x000fe40007ffe0ff */
[----:B------:R-:W-:Y:S02]  /*4e70*/  LEA.HI.X R41, R228, R68, R250, 0x1, P0 ;  /* 0x00000044e4297211 */ /* 0x000fe400000f0cfa */
[----:B------:R-:W-:Y:S11]  /*4e80*/  ISETP.GE.AND P0, PT, R2, c[0x0][0x27c], PT ;  /* 0x00009f0002007a0c */ /* 0x000ff60003f06270 */
[----:B------:R-:W-:Y:S02]  /*4e90*/  @!UPT UIADD3 URZ, URZ, URZ, URZ ;  /* 0x0000003f3f3ff290 */ /* 0x000fe4000fffe03f */
[----:B------:R-:W-:Y:S01]  /*4ea0*/  @!P0 SHF.R.U64 R6, R14, 0x10, R15 ;  /* 0x000000100e068819 */ /* 0x000fe2000000120f */
[----:B------:R-:W-:Y:S01]  /*4eb0*/  @!P0 HADD2.F32 R2, -RZ, R27.H1_H1 ;  /* 0x3000001bff028230 */ /* 0x000fe20000004100 */
[----:B-1----:R-:W-:Y:S01]  /*4ec0*/  @!P0 SHF.R.U64 R17, R46, 0x10, R47 ;  /* 0x000000102e118819 */ /* 0x002fe2000000122f */
[----:B------:R-:W-:Y:S01]  /*4ed0*/  @!P0 HADD2.F32 R14, -RZ, R59.H0_H0 ;  /* 0x2000003bff0e8230 */ /* 0x000fe20000004100 */
[----:B------:R-:W-:Y:S01]  /*4ee0*/  @!P0 SHF.R.U32.HI R15, RZ, 0x10, R15 ;  /* 0x00000010ff0f8819 */ /* 0x000fe2000001160f */
[----:B------:R-:W-:Y:S01]  /*4ef0*/  @!P0 HADD2.F32 R6, -RZ, R6.H0_H0 ;  /* 0x20000006ff068230 */ /* 0x000fe20000004100 */
[----:B------:R-:W-:Y:S01]  /*4f00*/  @!P0 SHF.R.U32.HI R27, RZ, 0x10, R47 ;  /* 0x00000010ff1b8819 */ /* 0x000fe2000001162f */
[----:B------:R-:W-:Y:S02]  /*4f10*/  @!P0 HADD2.F32 R17, -RZ, R17.H0_H0 ;  /* 0x20000011ff118230 */ /* 0x000fe40000004100 */
[----:B------:R-:W-:Y:S02]  /*4f20*/  @!P0 HADD2.F32 R19, -RZ, R59.H1_H1 ;  /* 0x3000003bff138230 */ /* 0x000fe40000004100 */
[----:B------:R-:W-:Y:S02]  /*4f30*/  @!P0 HADD2.F32 R15, -RZ, R15.H0_H0 ;  /* 0x2000000fff0f8230 */ /* 0x000fe40000004100 */
[----:B------:R-:W-:Y:S01]  /*4f40*/  @!P0 HADD2.F32 R27, -RZ, R27.H0_H0 ;  /* 0x2000001bff1b8230 */ /* 0x000fe20000004100 */
[----:B--2---:R-:W-:Y:S02]  /*4f50*/  @!P0 MOV R3, R8 ;  /* 0x0000000800038202 */ /* 0x004fe40000000f00 */
[----:B------:R-:W-:Y:S03]  /*4f60*/  @!P0 MOV R5, R9 ;  /* 0x0000000900058202 */ /* 0x000fe60000000f00 */
[--C-:B------:R-:W-:Y:S02]  /*4f70*/  @!P0 HADD2.F32 R13, -RZ, R3.reuse.H1_H1 ;  /* 0x30000003ff0d8230 */ /* 0x100fe40000004100 */
[----:B------:R-:W-:Y:S02]  /*4f80*/  @!P0 HADD2.F32 R3, -RZ, R3.H0_H0 ;  /* 0x20000003ff038230 */ /* 0x000fe40000004100 */
[--C-:B------:R-:W-:Y:S01]  /*4f90*/  @!P0 HADD2.F32 R16, -RZ, R5.reuse.H1_H1 ;  /* 0x30000005ff108230 */ /* 0x100fe20000004100 */
[-C--:B------:R-:W-:Y:S01]  /*4fa0*/  @!P0 FMUL.FTZ R18, R13, R2.reuse ;  /* 0x000000020d128220 */ /* 0x080fe20000410000 */
        /* <DEDUP_REMOVED lines=17> */
[-C--:B------:R-:W-:Y:S01]  /*50c0*/  @!P0 FMUL.FTZ R6, R18, R5.reuse ;  /* 0x0000000512068220 */ /* 0x080fe20000410000 */
[----:B------:R-:W-:Y:S01]  /*50d0*/  @!P0 F2FP.PACK_AB R3, R3, R42 ;  /* 0x0000002a0303823e */ /* 0x000fe200000000ff */
[----:B------:R-:W-:Y:S02]  /*50e0*/  @!P0 FMUL.FTZ R5, R14, R5 ;  /* 0x000000050e058220 */ /* 0x000fe40000410000 */
[----:B------:R-:W-:Y:S02]  /*50f0*/  @!P0 FMUL.FTZ R38, R26, R15 ;  /* 0x0000000f1a268220 */ /* 0x000fe40000410000 */
[----:B------:R-:W-:Y:S02]  /*5100*/  @!P0 FFMA.FTZ R14, R14, R19, -R6 ;  /* 0x000000130e0e8223 */ /* 0x000fe40000010806 */
[C---:B------:R-:W-:Y:S02]  /*5110*/  @!P0 FMUL.FTZ R6, R13.reuse, R15 ;  /* 0x0000000f0d068220 */ /* 0x040fe40000410000 */
        /* <DEDUP_REMOVED lines=9> */
.L_x_2306:
[----:B------:R-:W-:Y:S05]  /*51b0*/  BSYNC B0 ;  /* 0x0000000000007941 */ /* 0x000fea0003800000 */
.L_x_2305:
[----:B------:R-:W-:Y:S11]  /*51c0*/  ISETP.GE.AND P0, PT, R229, c[0x0][0x1d4], PT ;  /* 0x00007500e5007a0c */ /* 0x000ff60003f06270 */
[----:B------:R-:W-:Y:S02]  /*51d0*/  @!UPT UIADD3 URZ, URZ, URZ, URZ ;  /* 0x0000003f3f3ff290 */ /* 0x000fe4000fffe03f */
[----:B------:R-:W-:-:S05]  /*51e0*/  @P0 BRA `(.L_x_2300) ;  /* 0x0000037000000947 */ /* 0x000fca0003800000 */
[----:B-1----:R-:W1:Y:S01]  /*51f0*/  LDS.128 R8, [R223+0xe880] ;  /* 0x00e88000df087984 */ /* 0x002e620000000c00 */
[C---:B------:R-:W-:Y:S02]  /*5200*/  LEA R26, P0, R229.reuse, R65, 0x1 ;  /* 0x00000041e51a7211 */ /* 0x040fe400078008ff */
[----:B------:R-:W-:Y:S02]  /*5210*/  IADD3 R2, R142, 0x60, RZ ;  /* 0x000000608e027810 */ /* 0x000fe40007ffe0ff */
[----:B------:R-:W-:Y:S02]  /*5220*/  LEA.HI.X R27, R229, R68, R249, 0x1, P0 ;  /* 0x00000044e51b7211 */ /* 0x000fe400000f0cf9 */
[----:B------:R-:W-:Y:S11]  /*5230*/  ISETP.GE.AND P0, PT, R2, c[0x0][0x27c], PT ;  /* 0x00009f0002007a0c */ /* 0x000ff60003f06270 */
[----:B------:R-:W-:Y:S02]  /*5240*/  @!UPT UIADD3 URZ, URZ, URZ, URZ ;  /* 0x0000003f3f3ff290 */ /* 0x000fe4000fffe03f */
        /* <DEDUP_REMOVED lines=30> */
[----:B------:R-:W-:Y:S01]  /*5430*/  @!P0 HADD2.F32 R5, -RZ, R33.H1_H1 ;  /* 0x30000021ff058230 */ /* 0x000fe20000004100 */
        /* <DEDUP_REMOVED lines=18> */
.L_x_2300:
[----:B-123--:R-:W-:Y:S05]  /*5560*/  BSYNC B1 ;  /* 0x0000000000017941 */ /* 0x00efea0003800000 */
.L_x_2299:
[----:B------:R1:W2:Y:S04]  /*5570*/  SHFL.IDX PT, R38, R81, 0x1, 0x181f ;  /* 0x00381f0051267f89 */ /* 0x0002a800000e0000 */
[----:B------:R1:W3:Y:S01]  /*5580*/  SHFL.IDX PT, R32, R82, 0x1, 0x181f ;  /* 0x00381f0052207f89 */ /* 0x0002e200000e0000 */
[----:B------:R-:W-:-:S05]  /*5590*/  @P5 BRA `(.L_x_2307) ;  /* 0x00003a3000005947 */ /* 0x000fca0003800000 */
[----:B------:R-:W-:Y:S01]  /*55a0*/  ISETP.GE.AND P0, PT, R140, c[0x0][0x1d4], PT ;  /* 0x000075008c007a0c */ /* 0x000fe20003f06270 */
[----:B------:R-:W-:Y:S01]  /*55b0*/  @!UPT UIADD3 URZ, URZ, URZ, URZ ;  /* 0x0000003f3f3ff290 */ /* 0x000fe2000fffe03f */
[----:B------:R-:W-:Y:S11]  /*55c0*/  BSSY B0, `(.L_x_2308) ;  /* 0x0000038000007945 */ /* 0x000ff60003800000 */
[----:B------:R-:W-:-:S05]  /*55d0*/  @P0 BRA `(.L_x_2309) ;  /* 0x0000036000000947 */ /* 0x000fca0003800000 */
[C---:B---3--:R-:W-:Y:S01]  /*55e0*/  LEA R26, P0, R140.reuse, R32, 0x1 ;  /* 0x000000208c1a7211 */ /* 0x048fe200078008ff */
[----:B------:R-:W3:Y:S03]  /*55f0*/  LDS.128 R8, [R223+0xb080] ;  /* 0x00b08000df087984 */ /* 0x000ee60000000c00 */
[----:B--2---:R-:W-:Y:S02]  /*5600*/  LEA.HI.X R27, R140, R38, R141, 0x1, P0 ;  /* 0x000000268c1b7211 */ /* 0x004fe400000f0c8d */
        /* <DEDUP_REMOVED lines=13> */
[----:B---3--:R-:W-:Y:S02]  /*56e0*/  @!P0 MOV R3, R8 ;  /* 0x0000000800038202 */ /* 0x008fe40000000f00 */
        /* <DEDUP_REMOVED lines=16> */
[----:B------:R-:W-:Y:S01]  /*57f0*/  @!P0 F2FP.PACK_AB R2, R2, R33 ;  /* 0x000000210202823e */ /* 0x000fe200000000ff */
[----:B------:R-:W-:Y:S02]  /*5800*/  @!P0 HADD2.F32 R5, -RZ, R34.H0_H0 ;  /* 0x20000022ff058230 */ /* 0x000fe40000004100 */
[----:B------:R-:W-:Y:S01]  /*5810*/  @!P0 HADD2.F32 R14, -RZ, R13.H0_H0 ;  /* 0x2000000dff0e8230 */ /* 0x000fe20000004100 */
[----:B------:R-:W-:Y:S01]  /*5820*/  @!P0 F2FP.PACK_AB R3, R3, R23 ;  /* 0x000000170303823e */ /* 0x000fe200000000ff */
[--C-:B------:R-:W-:Y:S01]  /*5830*/  @!P0 HADD2.F32 R20, -RZ, R6.reuse.H1_H1 ;  /* 0x30000006ff148230 */ /* 0x100fe20000004100 */
[----:B------:R-:W-:Y:S01]  /*5840*/  @!P0 MOV R8, R2 ;  /* 0x0000000200088202 */ /* 0x000fe20000000f00 */
[----:B------:R-:W-:Y:S01]  /*5850*/  @!P0 HADD2.F32 R13, -RZ, R6.H0_H0 ;  /* 0x20000006ff0d8230 */ /* 0x000fe20000004100 */
[----:B------:R-:W-:Y:S01]  /*5860*/  @!P0 FMUL.FTZ R6, R18, R5 ;  /* 0x0000000512068220 */ /* 0x000fe20000410000 */
[----:B------:R-:W-:Y:S01]  /*5870*/  @!P0 MOV R9, R3 ;  /* 0x0000000300098202 */ /* 0x000fe20000000f00 */
[----:B------:R-:W-:Y:S02]  /*5880*/  @!P0 FMUL.FTZ R5, R14, R5 ;  /* 0x000000050e058220 */ /* 0x000fe40000410000 */
[----:B------:R-:W-:Y:S02]  /*5890*/  @!P0 FMUL.FTZ R22, R20, R15 ;  /* 0x0000000f14168220 */ /* 0x000fe40000410000 */
[----:B------:R-:W-:Y:S02]  /*58a0*/  @!P0 FFMA.FTZ R14, R14, R19, -R6 ;  /* 0x000000130e0e8223 */ /* 0x000fe40000010806 */
[C---:B------:R-:W-:Y:S02]  /*58b0*/  @!P0 FMUL.FTZ R6, R13.reuse, R15 ;  /* 0x0000000f0d068220 */ /* 0x040fe40000410000 */
[----:B------:R-:W-:Y:S02]  /*58c0*/  @!P0 FFMA.FTZ R5, R18, R19, R5 ;  /* 0x0000001312058223 */ /* 0x000fe40000010005 */
[-C--:B------:R-:W-:Y:S02]  /*58d0*/  @!P0 FFMA.FTZ R22, R13, R21.reuse, -R22 ;  /* 0x000000150d168223 */ /* 0x080fe40000010816 */
[----:B------:R-:W-:Y:S01]  /*58e0*/  @!P0 FFMA.FTZ R6, R20, R21, R6 ;  /* 0x0000001514068223 */ /* 0x000fe20000010006 */
[----:B------:R-:W-:Y:S04]  /*58f0*/  @!P0 F2FP.PACK_AB R5, R5, R14 ;  /* 0x0000000e0505823e */ /* 0x000fe800000000ff */
[----:B------:R-:W-:Y:S02]  /*5900*/  @!P0 F2FP.PACK_AB R6, R6, R22 ;  /* 0x000000160606823e */ /* 0x000fe400000000ff */
[----:B------:R-:W-:Y:S02]  /*5910*/  @!P0 MOV R10, R5 ;  /* 0x00000005000a8202 */ /* 0x000fe40000000f00 */
[----:B------:R-:W-:Y:S05]  /*5920*/  @!P0 MOV R11, R6 ;  /* 0x00000006000b8202 */ /* 0x000fea0000000f00 */
[----:B------:R2:W-:Y:S02]  /*5930*/  ST.E.128 [R26.64], R8 ;  /* 0x000000081a007985 */ /* 0x0005e4000c101d0a */
.L_x_2309:
[----:B------:R-:W-:Y:S05]  /*5940*/  BSYNC B0 ;  /* 0x0000000000007941 */ /* 0x000fea0003800000 */
.L_x_2308:
[----:B------:R-:W-:Y:S01]  /*5950*/  ISETP.GE.AND P0, PT, R144, c[0x0][0x1d4], PT ;  /* 0x0000750090007a0c */ /* 0x000fe20003f06270 */
[----:B------:R-:W-:Y:S01]  /*5960*/  @!UPT UIADD3 URZ, URZ, URZ, URZ ;  /* 0x0000003f3f3ff290 */ /* 0x000fe2000fffe03f */
[----:B------:R-:W-:Y:S11]  /*5970*/  BSSY B0, `(.L_x_2310) ;  /* 0x0000039000007945 */ /* 0x000ff60003800000 */
[----:B------:R-:W-:-:S05]  /*5980*/  @P0 BRA `(.L_x_2311) ;  /* 0x0000037000000947 */ /* 0x000fca0003800000 */
[----:B--2---:R-:W2:Y:S01]  /*5990*/  LDS.128 R8, [R223+0xc880] ;  /* 0x00c88000df087984 */ /* 0x004ea20000000c00 */
[----:B---3--:R-:W-:Y:S02]  /*59a0*/  LEA R22, P0, R238, R32, 0x1 ;  /* 0x00000020ee167211 */ /* 0x008fe400078008ff */
        /* <DEDUP_REMOVED lines=53> */
.L_x_2311:
[----:B------:R-:W-:Y:S05]  /*5d00*/  BSYNC B0 ;  /* 0x0000000000007941 */ /* 0x000fea0003800000 */
.L_x_2310:
        /* <DEDUP_REMOVED lines=59> */
.L_x_2313:
[----:B------:R-:W-:Y:S05]  /*60c0*/  BSYNC B0 ;  /* 0x0000000000007941 */ /* 0x000fea0003800000 */
.L_x_2312:
[----:B------:R-:W-:Y:S11]  /*60d0*/  ISETP.GE.AND P0, PT, R229, c[0x0][0x1d4], PT ;  /* 0x00007500e5007a0c */ /* 0x000ff60003f06270 */
[----:B------:R-:W-:Y:S02]  /*60e0*/  @!UPT UIADD3 URZ, URZ, URZ, URZ ;  /* 0x0000003f3f3ff290 */ /* 0x000fe4000fffe03f */
[----:B------:R-:W-:-:S05]  /*60f0*/  @P0 BRA `(.L_x_2307) ;  /* 0x00002ed000000947 */ /* 0x000fca0003800000 */
[----:B--2---:R-:W2:Y:S01]  /*6100*/  LDS.128 R8, [R223+0xf880] ;  /* 0x00f88000df087984 */ /* 0x004ea20000000c00 */
[C---:B---3--:R-:W-:Y:S02]  /*6110*/  LEA R24, P0, R229.reuse, R32, 0x1 ;  /* 0x00000020e5187211 */ /* 0x048fe400078008ff */
        /* <DEDUP_REMOVED lines=52> */
[----:B------:R2:W-:Y:S01]  /*6460*/  ST.E.128 [R24.64], R8 ;  /* 0x0000000818007985 */ /* 0x0005e2000c101d0a */
[----:B------:R-:W-:-:S05]  /*6470*/  BRA `(.L_x_2307) ;  /* 0x00002b5000007947 */ /* 0x000fca0003800000 */
.L_x_2294:
        /* <DEDUP_REMOVED lines=36> */
.L_x_2315:
[----:B------:R-:W-:Y:S05]  /*66c0*/  BSYNC B0 ;  /* 0x0000000000007941 */ /* 0x000fea0003800000 */
.L_x_2314:
        /* <DEDUP_REMOVED lines=64> */
.L_x_2317:
[----:B------:R-:W-:Y:S05]  /*6ad0*/  BSYNC B0 ;  /* 0x0000000000007941 */ /* 0x000fea0003800000 */
.L_x_2316:
[----:B------:R-:W-:Y:S01]  /*6ae0*/  IADD3 R74, -R75, c[0x0][0x1d4], RZ ;  /* 0x000075004b4a7a10 */ /* 0x000fe20007ffe1ff */
[----:B-----5:R-:W-:Y:S01]  /*6af0*/  IMAD.MOV.U32 R6, RZ, RZ, R66 ;  /* 0x000000ffff067224 */ /* 0x020fe200078e0042 */
[----:B------:R2:W3:Y:S01]  /*6b00*/  SHFL.IDX PT, R77, R81, RZ, 0x181f ;  /* 0x00181fff514d7589 */ /* 0x0004e200000e0000 */
[----:B------:R-:W-:Y:S01]  /*6b10*/  IMAD.MOV.U32 R5, RZ, RZ, R67 ;  /* 0x000000ffff057224 */ /* 0x000fe200078e0043 */
[----:B------:R-:W-:Y:S01]  /*6b20*/  BSSY B1, `(.L_x_2318) ;  /* 0x0000115000017945 */ /* 0x000fe20003800000 */
[----:B-1----:R-:W-:Y:S01]  /*6b30*/  IMAD.MOV.U32 R3, RZ, RZ, R64 ;  /* 0x000000ffff037224 */ /* 0x002fe200078e0040 */
[----:B------:R-:W-:Y:S01]  /*6b40*/  PRMT R71, R6, 0x7610, R71 ;  /* 0x0000761006477816 */ /* 0x000fe20000000047 */
[----:B------:R-:W-:Y:S02]  /*6b50*/  IMAD.MOV.U32 R2, RZ, RZ, R65 ;  /* 0x000000ffff027224 */ /* 0x000fe400078e0041 */
[----:B------:R-:W-:Y:S01]  /*6b60*/  IMAD.MOV.U32 R6, RZ, RZ, R62 ;  /* 0x000000ffff067224 */ /* 0x000fe200078e003e */
[----:B------:R-:W-:Y:S01]  /*6b70*/  PRMT R70, R3, 0x5410, R5 ;  /* 0x0000541003467816 */ /* 0x000fe20000000005 */
[----:B------:R2:W1:Y:S01]  /*6b80*/  SHFL.IDX PT, R76, R82, RZ, 0x181f ;  /* 0x00181fff524c7589 */ /* 0x00046200000e0000 */
        /* <DEDUP_REMOVED lines=23> */
[C---:B------:R-:W-:Y:S01]  /*6d00*/  IMAD.SHL.U32 R151, R145.reuse, 0x40, RZ ;  /* 0x0000004091977824 */ /* 0x040fe200078e00ff */
[----:B------:R-:W-:Y:S01]  /*6d10*/  BSSY B0, `(.L_x_2320) ;  /* 0x000007c000007945 */ /* 0x000fe20003800000 */
[----:B------:R-:W-:Y:S03]  /*6d20*/  IMAD.SHL.U32 R152, R145, 0x40, RZ ;  /* 0x0000004091987824 */ /* 0x000fe600078e00ff */
[----:B------:R-:W-:Y:S02]  /*6d30*/  LOP3.LUT R151, R151, 0x1c0, RZ, 0xc0, !PT ;  /* 0x000001c097977812 */ /* 0x000fe400078ec0ff */
[----:B------:R-:W-:Y:S02]  /*6d40*/  LOP3.LUT R152, R152, 0x1c0, RZ, 0xc0, !PT ;  /* 0x000001c098987812 */ /* 0x000fe400078ec0ff */
[----:B------:R-:W-:Y:S03]  /*6d50*/  SHF.R.U32.HI R151, RZ, 0x3, R151 ;  /* 0x00000003ff977819 */ /* 0x000fe60000011697 */
[----:B------:R-:W-:-:S05]  /*6d60*/  @P0 BRA `(.L_x_2321) ;  /* 0x0000076000000947 */ /* 0x000fca0003800000 */
[----:B------:R-:W-:Y:S01]  /*6d70*/  SEL R2, R75, R74, !P1 ;  /* 0x0000004a4b027207 */ /* 0x000fe20004800000 */
[----:B------:R-:W1:Y:S01]  /*6d80*/  LDS.128 R20, [R124+0xa080] ;  /* 0x00a080007c147984 */ /* 0x000e620000000c00 */
[----:B------:R-:W-:Y:S02]  /*6d90*/  ISETP.GE.AND P0, PT, R140, c[0x0][0x27c], PT ;  /* 0x00009f008c007a0c */ /* 0x000fe40003f06270 */
[----:B------:R-:W-:Y:S04]  /*6da0*/  SHF.R.S32.HI R3, RZ, 0x1f, R2 ;  /* 0x0000001fff037819 */ /* 0x000fe80000011402 */
[----:B------:R-:W-:Y:S04]  /*6db0*/  LEA.HI R2, R3, R2, RZ, 0x4 ;  /* 0x0000000203027211 */ /* 0x000fe800078f20ff */
[----:B------:R-:W-:Y:S03]  /*6dc0*/  LEA.HI.SX32 R2, R2, R73, 0x1c ;  /* 0x0000004902027211 */ /* 0x000fe600078fe2ff */
[--C-:B------:R-:W-:Y:S01]  /*6dd0*/  @!P0 SHF.R.U32.HI R43, RZ, 0x10, R45.reuse ;  /* 0x00000010ff2b8819 */ /* 0x100fe2000001162d */
[----:B------:R-:W-:Y:S01]  /*6de0*/  @!P0 HADD2.F32 R40, -RZ, R40.H0_H0 ;  /* 0x20000028ff288230 */ /* 0x000fe20000004100 */
[----:B------:R-:W-:Y:S01]  /*6df0*/  SHF.R.S32.HI R3, RZ, 0x1f, R2 ;  /* 0x0000001fff037819 */ /* 0x000fe20000011402 */
[----:B------:R-:W-:Y:S01]  /*6e00*/  @!P0 HADD2.F32 R41, -RZ, R41.H0_H0 ;  /* 0x20000029ff298230 */ /* 0x000fe20000004100 */
[----:B------:R-:W-:Y:S01]  /*6e10*/  SHF.L.U32 R78, R2, 0x3, RZ ;  /* 0x00000003024e7819 */ /* 0x000fe200000006ff */
[----:B------:R-:W-:Y:S01]  /*6e20*/  @!P0 HADD2.F32 R43, -RZ, R43.H0_H0 ;  /* 0x2000002bff2b8230 */ /* 0x000fe20000004100 */
[----:B------:R-:W-:Y:S02]  /*6e30*/  LEA.HI R3, R3, R2, RZ, 0x3 ;  /* 0x0000000203037211 */ /* 0x000fe400078f18ff */
[----:B------:R-:W-:Y:S02]  /*6e40*/  @!P0 SHF.R.U64 R44, R44, 0x10, R45 ;  /* 0x000000102c2c8819 */ /* 0x000fe4000000122d */
[----:B------:R-:W-:Y:S02]  /*6e50*/  SHF.R.S32.HI R2, RZ, 0x3, R3 ;  /* 0x00000003ff027819 */ /* 0x000fe40000011403 */
[----:B------:R-:W-:Y:S02]  /*6e60*/  LOP3.LUT R3, R152, 0x38, R78, 0xf8, !PT ;  /* 0x0000003898037812 */ /* 0x000fe400078ef84e */
[----:B------:R-:W-:Y:S01]  /*6e70*/  @!P0 SHF.R.U64 R8, R8, 0x10, R9 ;  /* 0x0000001008088819 */ /* 0x000fe20000001209 */
[----:B------:R-:W-:Y:S01]  /*6e80*/  IMAD R2, R2, 0xc00, R7 ;  /* 0x00000c0002027824 */ /* 0x000fe200078e0207 */
[----:B------:R-:W-:Y:S02]  /*6e90*/  LOP3.LUT R3, R3, R151, RZ, 0x3c, !PT ;  /* 0x0000009703037212 */ /* 0x000fe400078e3cff */
[----:B------:R-:W-:Y:S01]  /*6ea0*/  @!P0 SHF.R.U64 R46, R46, 0x10, R47 ;  /* 0x000000102e2e8819 */ /* 0x000fe2000000122f */
[----:B------:R-:W-:Y:S02]  /*6eb0*/  @!P0 HADD2.F32 R8, -RZ, R8.H0_H0 ;  /* 0x20000008ff088230 */ /* 0x000fe40000004100 */
        /* <DEDUP_REMOVED lines=8> */
[CC--:B-1----:R-:W-:Y:S02]  /*6f40*/  @!P0 FMUL.FTZ R2, R5.reuse, R3.reuse ;  /* 0x0000000305028220 */ /* 0x0c2fe40000410000 */
        /* <DEDUP_REMOVED lines=12> */
[----:B------:R-:W-:Y:S04]  /*7010*/  @!P0 FMUL.FTZ R45, R40, R3 ;  /* 0x00000003282d8220 */ /* 0x000fe80000410000 */
[C---:B------:R-:W-:Y:S02]  /*7020*/  @!P0 FFMA.FTZ R79, R5.reuse, R41, -R45 ;  /* 0x00000029054f8223 */ /* 0x040fe4000001082d */
[----:B------:R-:W-:Y:S01]  /*7030*/  @!P0 FMUL.FTZ R5, R5, R3 ;  /* 0x0000000305058220 */ /* 0x000fe20000410000 */
[----:B------:R-:W-:Y:S01]  /*7040*/  @!P0 HADD2.F32 R3, -RZ, R6.H1_H1 ;  /* 0x30000006ff038230 */ /* 0x000fe20000004100 */
[----:B------:R-:W-:Y:S04]  /*7050*/  @!P0 FMUL.FTZ R6, R42, R9 ;  /* 0x000000092a068220 */ /* 0x000fe80000410000 */
[C---:B------:R-:W-:Y:S02]  /*7060*/  @!P0 FFMA.FTZ R45, R3.reuse, R43, -R6 ;  /* 0x0000002b032d8223 */ /* 0x040fe40000010806 */
[----:B------:R-:W-:Y:S01]  /*7070*/  @!P0 FMUL.FTZ R6, R3, R9 ;  /* 0x0000000903068220 */ /* 0x000fe20000410000 */
[----:B------:R-:W-:Y:S02]  /*7080*/  @!P0 HADD2.F32 R9, -RZ, R44.H0_H0 ;  /* 0x2000002cff098230 */ /* 0x000fe40000004100 */
[----:B------:R-:W-:Y:S01]  /*7090*/  @!P0 HADD2.F32 R3, -RZ, R13.H1_H1 ;  /* 0x3000000dff038230 */ /* 0x000fe20000004100 */
[----:B------:R-:W-:Y:S01]  /*70a0*/  @!P0 FMUL.FTZ R13, R14, R8 ;  /* 0x000000080e0d8220 */ /* 0x000fe20000410000 */
[----:B------:R-:W-:Y:S01]  /*70b0*/  @!P0 F2FP.PACK_AB R56, R45, R79 ;  /* 0x0000004f2d38823e */ /* 0x000fe200000000ff */
[----:B------:R-:W-:Y:S02]  /*70c0*/  @!P0 IMAD.MOV.U32 R45, RZ, RZ, R54 ;  /* 0x000000ffff2d8224 */ /* 0x000fe400078e0036 */
[CC--:B------:R-:W-:Y:S01]  /*70d0*/  @!P0 FFMA.FTZ R13, R3.reuse, R9.reuse, -R13 ;  /* 0x00000009030d8223 */ /* 0x0c0fe2000001080d */
[----:B------:R-:W-:Y:S01]  /*70e0*/  @!P0 MOV R21, R56 ;  /* 0x0000003800158202 */ /* 0x000fe20000000f00 */
        /* <DEDUP_REMOVED lines=11> */
[----:B------:R-:W-:Y:S01]  /*71a0*/  @!P0 HADD2.F32 R41, -RZ, R38.H1_H1 ;  /* 0x30000026ff298230 */ /* 0x000fe20000004100 */
[----:B------:R-:W-:Y:S01]  /*71b0*/  @!P0 MOV R43, R55 ;  /* 0x00000037002b8202 */ /* 0x000fe20000000f00 */
[----:B------:R-:W-:Y:S01]  /*71c0*/  @!P0 HADD2.F32 R9, -RZ, R13.H0_H0 ;  /* 0x2000000dff098230 */ /* 0x000fe20000004100 */
[-C--:B------:R-:W-:Y:S01]  /*71d0*/  @!P0 FMUL.FTZ R42, R40, R8.reuse ;  /* 0x00000008282a8220 */ /* 0x080fe20000410000 */
[----:B------:R-:W-:Y:S01]  /*71e0*/  @!P0 SHF.R.U32.HI R14, RZ, 0x10, R11 ;  /* 0x00000010ff0e8819 */ /* 0x000fe2000001160b */
[----:B------:R-:W-:Y:S01]  /*71f0*/  @!P0 HADD2.F32 R15, -RZ, R15.H0_H0 ;  /* 0x2000000fff0f8230 */ /* 0x000fe20000004100 */
[----:B------:R-:W-:Y:S01]  /*7200*/  @!P0 MOV R11, R23 ;  /* 0x00000017000b8202 */ /* 0x000fe20000000f00 */
[C---:B------:R-:W-:Y:S01]  /*7210*/  @!P0 FMUL.FTZ R8, R9.reuse, R8 ;  /* 0x0000000809088220 */ /* 0x040fe20000410000 */
[----:B------:R-:W-:Y:S01]  /*7220*/  @!P0 F2FP.PACK_AB R5, R6, R5 ;  /* 0x000000050605823e */ /* 0x000fe200000000ff */
[-C--:B------:R-:W-:Y:S01]  /*7230*/  @!P0 FFMA.FTZ R79, R9, R41.reuse, -R42 ;  /* 0x00000029094f8223 */ /* 0x080fe2000001082a */
[----:B------:R-:W-:Y:S01]  /*7240*/  @!P0 HADD2.F32 R42, -RZ, R57.H0_H0 ;  /* 0x20000039ff2a8230 */ /* 0x000fe20000004100 */
[----:B------:R-:W-:Y:S01]  /*7250*/  @!P0 FFMA.FTZ R8, R40, R41, R8 ;  /* 0x0000002928088223 */ /* 0x000fe20000010008 */
[----:B------:R-:W-:Y:S01]  /*7260*/  @!P0 HADD2.F32 R41, -RZ, R43.H0_H0 ;  /* 0x2000002bff298230 */ /* 0x000fe20000004100 */
[----:B------:R-:W-:Y:S01]  /*7270*/  @!P0 IMAD.MOV.U32 R53, RZ, RZ, R5 ;  /* 0x000000ffff358224 */ /* 0x000fe200078e0005 */
[----:B------:R-:W-:Y:S01]  /*7280*/  @!P0 SHF.R.U32.HI R40, RZ, 0x10, R47 ;  /* 0x00000010ff288819 */ /* 0x000fe2000001162f */
[----:B------:R-:W-:Y:S01]  /*7290*/  @!P0 HADD2.F32 R9, -RZ, R11.H0_H0 ;  /* 0x2000000bff098230 */ /* 0x000fe20000004100 */
[----:B------:R-:W-:Y:S01]  /*72a0*/  @!P0 F2FP.PACK_AB R2, R3, R2 ;  /* 0x000000020302823e */ /* 0x000fe200000000ff */
[-C--:B------:R-:W-:Y:S01]  /*72b0*/  @!P0 FMUL.FTZ R44, R41, R10.reuse ;  /* 0x0000000a292c8220 */ /* 0x080fe20000410000 */
[----:B------:R-:W-:Y:S02]  /*72c0*/  @!P0 HADD2.F32 R14, -RZ, R14.H0_H0 ;  /* 0x2000000eff0e8230 */ /* 0x000fe40000004100 */
[C---:B------:R-:W-:Y:S01]  /*72d0*/  @!P0 FMUL.FTZ R10, R9.reuse, R10 ;  /* 0x0000000a090a8220 */ /* 0x040fe20000410000 */
[----:B------:R-:W-:Y:S01]  /*72e0*/  @!P0 HADD2.F32 R43, -RZ, R43.H1_H1 ;  /* 0x3000002bff2b8230 */ /* 0x000fe20000004100 */
[----:B------:R-:W-:Y:S01]  /*72f0*/  @!P0 FFMA.FTZ R47, R9, R42, -R44 ;  /* 0x0000002a092f8223 */ /* 0x000fe2000001082c */
[----:B------:R-:W-:Y:S01]  /*7300*/  @!P0 HADD2.F32 R44, -RZ, R40.H0_H0 ;  /* 0x20000028ff2c8230 */ /* 0x000fe20000004100 */
[----:B------:R-:W-:Y:S01]  /*7310*/  @!P0 MOV R52, R2 ;  /* 0x0000000200348202 */ /* 0x000fe20000000f00 */
[----:B------:R-:W-:Y:S01]  /*7320*/  @!P0 HADD2.F32 R11, -RZ, R11.H1_H1 ;  /* 0x3000000bff0b8230 */ /* 0x000fe20000004100 */
[----:B------:R-:W-:Y:S01]  /*7330*/  @!P0 FMUL.FTZ R9, R43, R14 ;  /* 0x0000000e2b098220 */ /* 0x000fe20000410000 */
[----:B------:R-:W-:Y:S03]  /*7340*/  @!P0 HADD2.F32 R40, -RZ, R45.H1_H1 ;  /* 0x3000002dff288230 */ /* 0x000fe60000004100 */
[C---:B------:R-:W-:Y:S01]  /*7350*/  @!P0 FFMA.FTZ R45, R11.reuse, R44, -R9 ;  /* 0x0000002c0b2d8223 */ /* 0x040fe20000010809 */
[----:B------:R-:W-:Y:S01]  /*7360*/  @!P0 HADD2.F32 R9, -RZ, R13.H1_H1 ;  /* 0x3000000dff098230 */ /* 0x000fe20000004100 */
[----:B------:R-:W-:Y:S01]  /*7370*/  @!P0 FMUL.FTZ R11, R11, R14 ;  /* 0x0000000e0b0b8220 */ /* 0x000fe20000410000 */
[----:B------:R-:W-:Y:S01]  /*7380*/  @!P0 HADD2.F32 R14, -RZ, R46.H0_H0 ;  /* 0x2000002eff0e8230 */ /* 0x000fe20000004100 */
[CC--:B------:R-:W-:Y:S04]  /*7390*/  @!P0 FMUL.FTZ R13, R40.reuse, R15.reuse ;  /* 0x0000000f280d8220 */ /* 0x0c0fe80000410000 */
[CC--:B------:R-:W-:Y:S02]  /*73a0*/  @!P0 FFMA.FTZ R13, R9.reuse, R14.reuse, -R13 ;  /* 0x0000000e090d8223 */ /* 0x0c0fe4000001080d */
[----:B------:R-:W-:Y:S01]  /*73b0*/  @!P0 FMUL.FTZ R9, R9, R15 ;  /* 0x0000000f09098220 */ /* 0x000fe20000410000 */
[----:B------:R-:W-:Y:S02]  /*73c0*/  @!P0 F2FP.PACK_AB R15, R45, R47 ;  /* 0x0000002f2d0f823e */ /* 0x000fe400000000ff */
[----:B------:R-:W-:Y:S01]  /*73d0*/  @!P0 F2FP.PACK_AB R13, R13, R79 ;  /* 0x0000004f0d0d823e */ /* 0x000fe200000000ff */
[----:B------:R-:W-:Y:S01]  /*73e0*/  @!P0 FFMA.FTZ R9, R40, R14, R9 ;  /* 0x0000000e28098223 */ /* 0x000fe20000010009 */
[----:B------:R-:W-:Y:S01]  /*73f0*/  @!P0 MOV R23, R15 ;  /* 0x0000000f00178202 */ /* 0x000fe20000000f00 */
[----:B------:R-:W-:Y:S02]  /*7400*/  @!P0 FFMA.FTZ R10, R41, R42, R10 ;  /* 0x0000002a290a8223 */ /* 0x000fe4000001000a */
[----:B------:R-:W-:Y:S01]  /*7410*/  @!P0 FFMA.FTZ R11, R43, R44, R11 ;  /* 0x0000002c2b0b8223 */ /* 0x000fe2000001000b */
[----:B------:R-:W-:Y:S01]  /*7420*/  @!P0 F2FP.PACK_AB R8, R9, R8 ;  /* 0x000000080908823e */ /* 0x000fe200000000ff */
[----:B------:R-:W-:Y:S03]  /*7430*/  @!P0 IMAD.MOV.U32 R22, RZ, RZ, R13 ;  /* 0x000000ffff168224 */ /* 0x000fe600078e000d */
        /* <DEDUP_REMOVED lines=9> */
.L_x_2321:
[----:B------:R-:W-:Y:S05]  /*74d0*/  BSYNC B0 ;  /* 0x0000000000007941 */ /* 0x000fea0003800000 */
.L_x_2320:
[----:B------:R-:W-:Y:S11]  /*74e0*/  ISETP.GE.AND P0, PT, R144, c[0x0][0x1d4], PT ;  /* 0x0000750090007a0c */ /* 0x000ff60003f06270 */
[----:B------:R-:W-:Y:S02]  /*74f0*/  @!UPT UIADD3 URZ, URZ, URZ, URZ ;  /* 0x0000003f3f3ff290 */ /* 0x000fe4000fffe03f */
[----:B------:R-:W-:-:S05]  /*7500*/  @P0 BRA `(.L_x_2319) ;  /* 0x0000076000000947 */ /* 0x000fca0003800000 */
[----:B-1----:R-:W-:Y:S01]  /*7510*/  SEL R2, R75, R74, !P2 ;  /* 0x0000004a4b027207 */ /* 0x002fe20005000000 */
[----:B------:R-:W1:Y:S01]  /*7520*/  LDS.128 R20, [R123+0xa080] ;  /* 0x00a080007b147984 */ /* 0x000e620000000c00 */
[----:B------:R-:W-:Y:S02]  /*7530*/  ISETP.GE.AND P0, PT, R144, c[0x0][0x27c], PT ;  /* 0x00009f0090007a0c */ /* 0x000fe40003f06270 */
[----:B------:R-:W-:Y:S04]  /*7540*/  SHF.R.S32.HI R3, RZ, 0x1f, R2 ;  /* 0x0000001fff037819 */ /* 0x000fe80000011402 */
[----:B------:R-:W-:Y:S04]  /*7550*/  LEA.HI R2, R3, R2, RZ, 0x4 ;  /* 0x0000000203027211 */ /* 0x000fe800078f20ff */
[----:B------:R-:W-:Y:S03]  /*7560*/  LEA.HI.SX32 R2, R2, R72, 0x1c ;  /* 0x0000004802027211 */ /* 0x000fe600078fe2ff */
[----:B------:R-:W-:Y:S01]  /*7570*/  @!P0 SHF.R.U64 R5, R16, 0x10, R17 ;  /* 0x0000001010058819 */ /* 0x000fe20000001211 */
[----:B------:R-:W-:Y:S01]  /*7580*/  @!P0 HADD2.F32 R11, -RZ, R57.H1_H1 ;  /* 0x30000039ff0b8230 */ /* 0x000fe20000004100 */
[----:B------:R-:W-:Y:S01]  /*7590*/  SHF.R.S32.HI R3, RZ, 0x1f, R2 ;  /* 0x0000001fff037819 */ /* 0x000fe20000011402 */
[----:B------:R-:W-:Y:S01]  /*75a0*/  @!P0 HADD2.F32 R40, -RZ, R59.H0_H0 ;  /* 0x2000003bff288230 */ /* 0x000fe20000004100 */
[----:B------:R-:W-:Y:S01]  /*75b0*/  SHF.L.U32 R52, R2, 0x3, RZ ;  /* 0x0000000302347819 */ /* 0x000fe200000006ff */
[----:B------:R-:W-:Y:S01]  /*75c0*/  @!P0 HADD2.F32 R8, -RZ, R5.H0_H0 ;  /* 0x20000005ff088230 */ /* 0x000fe20000004100 */
[----:B------:R-:W-:Y:S02]  /*75d0*/  LEA.HI R3, R3, R2, RZ, 0x3 ;  /* 0x0000000203037211 */ /* 0x000fe400078f18ff */
[----:B------:R-:W-:Y:S02]  /*75e0*/  @!P0 SHF.R.U64 R14, R48, 0x10, R49 ;  /* 0x00000010300e8819 */ /* 0x000fe40000001231 */
[----:B------:R-:W-:Y:S02]  /*75f0*/  SHF.R.S32.HI R2, RZ, 0x3, R3 ;  /* 0x00000003ff027819 */ /* 0x000fe40000011403 */
[----:B------:R-:W-:Y:S01]  /*7600*/  LOP3.LUT R3, R152, 0x38, R52, 0xf8, !PT ;  /* 0x0000003898037812 */ /* 0x000fe200078ef834 */
[----:B------:R-:W-:Y:S01]  /*7610*/  @!P0 HADD2.F32 R14, -RZ, R14.H0_H0 ;  /* 0x2000000eff0e8230 */ /* 0x000fe20000004100 */
[----:B------:R-:W-:Y:S01]  /*7620*/  @!P0 SHF.R.U32.HI R10, RZ, 0x10, R17 ;  /* 0x00000010ff0a8819 */ /* 0x000fe20000011611 */
[----:B------:R-:W-:Y:S01]  /*7630*/  IMAD R2, R2, 0xc00, R7 ;  /* 0x00000c0002027824 */ /* 0x000fe200078e0207 */
[----:B------:R-:W-:Y:S02]  /*7640*/  LOP3.LUT R3, R3, R151, RZ, 0x3c, !PT ;  /* 0x0000009703037212 */ /* 0x000fe400078e3cff */
[--C-:B------:R-:W-:Y:S01]  /*7650*/  @!P0 SHF.R.U32.HI R15, RZ, 0x10, R19.reuse ;  /* 0x00000010ff0f8819 */ /* 0x100fe20000011613 */
[----:B------:R-:W-:Y:S01]  /*7660*/  @!P0 HADD2.F32 R10, -RZ, R10.H0_H0 ;  /* 0x2000000aff0a8230 */ /* 0x000fe20000004100 */
[----:B------:R-:W-:Y:S01]  /*7670*/  @!P0 SHF.R.U64 R18, R18, 0x10, R19 ;  /* 0x0000001012128819 */ /* 0x000fe20000001213 */
[----:B------:R-:W-:Y:S01]  /*7680*/  IMAD.IADD R2, R2, 0x1, R3 ;  /* 0x0000000102027824 */ /* 0x000fe200078e0203 */
[----:B------:R-:W-:Y:S01]  /*7690*/  @!P0 HADD2.F32 R3, -RZ, R32.H1_H1 ;  /* 0x30000020ff038230 */ /* 0x000fe20000004100 */
[----:B------:R-:W-:Y:S01]  /*76a0*/  @!P0 SHF.R.U32.HI R17, RZ, 0x10, R49 ;  /* 0x00000010ff118819 */ /* 0x000fe20000011631 */
[----:B------:R-:W-:Y:S01]  /*76b0*/  @!P0 HADD2.F32 R32, -RZ, R58.H1_H1 ;  /* 0x3000003aff208230 */ /* 0x000fe20000004100 */
[--C-:B------:R-:W-:Y:S02]  /*76c0*/  @!P0 SHF.R.U32.HI R42, RZ, 0x10, R51.reuse ;  /* 0x00000010ff2a8819 */ /* 0x100fe40000011633 */
[----:B------:R-:W-:Y:S01]  /*76d0*/  SHF.L.U32 R2, R2, 0x1, RZ ;  /* 0x0000000102027819 */ /* 0x000fe200000006ff */
[----:B------:R-:W-:Y:S01]  /*76e0*/  @!P0 HADD2.F32 R17, -RZ, R17.H0_H0 ;  /* 0x20000011ff118230 */ /* 0x000fe20000004100 */
[----:B------:R-:W-:Y:S01]  /*76f0*/  @!P0 SHF.R.U64 R50, R50, 0x10, R51 ;  /* 0x0000001032328819 */ /* 0x000fe20000001233 */
[----:B------:R-:W-:Y:S02]  /*7700*/  @!P0 HADD2.F32 R42, -RZ, R42.H0_H0 ;  /* 0x2000002aff2a8230 */ /* 0x000fe40000004100 */
[----:B------:R1:W2:Y:S02]  /*7710*/  LDS.128 R44, [R2+0xa080] ;  /* 0x00a08000022c7984 */ /* 0x0002a40000000c00 */
[----:B-1----:R-:W-:Y:S05]  /*7720*/  @!P0 IMAD.MOV.U32 R2, RZ, RZ, R20 ;  /* 0x000000ffff028224 */ /* 0x002fea00078e0014 */
[--C-:B------:R-:W-:Y:S02]  /*7730*/  @!P0 HADD2.F32 R6, -RZ, R2.reuse.H0_H0 ;  /* 0x20000002ff068230 */ /* 0x100fe40000004100 */
[----:B------:R-:W-:Y:S03]  /*7740*/  @!P0 HADD2.F32 R5, -RZ, R2.H1_H1 ;  /* 0x30000002ff058230 */ /* 0x000fe60000004100 */
[C---:B------:R-:W-:Y:S02]  /*7750*/  @!P0 FMUL.FTZ R2, R6.reuse, R3 ;  /* 0x0000000306028220 */ /* 0x040fe40000410000 */
[----:B--2---:R-:W-:Y:S01]  /*7760*/  @!P0 IMAD.MOV.U32 R43, RZ, RZ, R46 ;  /* 0x000000ffff2b8224 */ /* 0x004fe200078e002e */
[----:B------:R-:W-:Y:S02]  /*7770*/  @!P0 MOV R13, R44 ;  /* 0x0000002c000d8202 */ /* 0x000fe40000000f00 */
[----:B------:R-:W-:Y:S03]  /*7780*/  @!P0 MOV R41, R47 ;  /* 0x0000002f00298202 */ /* 0x000fe60000000f00 */
[--C-:B------:R-:W-:Y:S02]  /*7790*/  @!P0 HADD2.F32 R9, -RZ, R13.reuse.H0_H0 ;  /* 0x2000000dff098230 */ /* 0x100fe40000004100 */
[----:B------:R-:W-:Y:S03]  /*77a0*/  @!P0 HADD2.F32 R13, -RZ, R13.H1_H1 ;  /* 0x3000000dff0d8230 */ /* 0x000fe60000004100 */
[----:B------:R-:W-:Y:S02]  /*77b0*/  @!P0 FMUL.FTZ R19, R9, R3 ;  /* 0x0000000309138220 */ /* 0x000fe40000410000 */
[-C--:B------:R-:W-:Y:S02]  /*77c0*/  @!P0 FMUL.FTZ R16, R13, R8.reuse ;  /* 0x000000080d108220 */ /* 0x080fe40000410000 */
[C---:B------:R-:W-:Y:S02]  /*77d0*/  @!P0 FMUL.FTZ R3, R5.reuse, R8 ;  /* 0x0000000805038220 */ /* 0x040fe40000410000 */
[----:B------:R-:W-:Y:S02]  /*77e0*/  @!P0 IMAD.MOV.U32 R8, RZ, RZ, R45 ;  /* 0x000000ffff088224 */ /* 0x000fe400078e002d */
[----:B------:R-:W-:Y:S01]  /*77f0*/  @!P0 FFMA.FTZ R57, R6, R11, -R19 ;  /* 0x0000000b06398223 */ /* 0x000fe20000010813 */
[----:B------:R-:W-:Y:S01]  /*7800*/  @!P0 MOV R6, R21 ;  /* 0x0000001500068202 */ /* 0x000fe20000000f00 */
[-C--:B------:R-:W-:Y:S01]  /*7810*/  @!P0 FFMA.FTZ R56, R5, R14.reuse, -R16 ;  /* 0x0000000e05388223 */ /* 0x080fe20000010810 */
[--C-:B------:R-:W-:Y:S01]  /*7820*/  @!P0 HADD2.F32 R16, -RZ, R8.reuse.H1_H1 ;  /* 0x30000008ff108230 */ /* 0x100fe20000004100 */
[----:B------:R-:W-:Y:S01]  /*7830*/  @!P0 FFMA.FTZ R2, R9, R11, R2 ;  /* 0x0000000b09028223 */ /* 0x000fe20000010002 */
[----:B------:R-:W-:Y:S01]  /*7840*/  @!P0 HADD2.F32 R5, -RZ, R33.H0_H0 ;  /* 0x20000021ff058230 */ /* 0x000fe20000004100 */
[----:B------:R-:W-:Y:S01]  /*7850*/  @!P0 FFMA.FTZ R3, R13, R14, R3 ;  /* 0x0000000e0d038223 */ /* 0x000fe20000010003 */
[----:B------:R-:W-:Y:S01]  /*7860*/  @!P0 HADD2.F32 R11, -RZ, R8.H0_H0 ;  /* 0x20000008ff0b8230 */ /* 0x000fe20000004100 */
[----:B------:R-:W-:Y:S01]  /*7870*/  @!P0 FMUL.FTZ R14, R16, R10 ;  /* 0x0000000a100e8220 */ /* 0x000fe20000410000 */
[----:B------:R-:W-:Y:S02]  /*7880*/  @!P0 HADD2.F32 R8, -RZ, R6.H1_H1 ;  /* 0x30000006ff088230 */ /* 0x000fe40000004100 */
[----:B------:R-:W-:Y:S01]  /*7890*/  @!P0 HADD2.F32 R13, -RZ, R58.H0_H0 ;  /* 0x2000003aff0d8230 */ /* 0x000fe20000004100 */
[----:B------:R-:W-:Y:S01]  /*78a0*/  @!P0 F2FP.PACK_AB R2, R3, R2 ;  /* 0x000000020302823e */ /* 0x000fe200000000ff */
[----:B------:R-:W-:Y:S01]  /*78b0*/  @!P0 HADD2.F32 R9, -RZ, R6.H0_H0 ;  /* 0x20000006ff098230 */ /* 0x000fe20000004100 */
[----:B------:R-:W-:Y:S01]  /*78c0*/  @!P0 FMUL.FTZ R6, R11, R5 ;  /* 0x000000050b068220 */ /* 0x000fe20000410000 */
[----:B------:R-:W-:Y:S01]  /*78d0*/  @!P0 HADD2.F32 R19, -RZ, R43.H0_H0 ;  /* 0x2000002bff138230 */ /* 0x000fe20000004100 */
[C---:B------:R-:W-:Y:S01]  /*78e0*/  @!P0 FFMA.FTZ R54, R8.reuse, R17, -R14 ;  /* 0x0000001108368223 */ /* 0x040fe2000001080e */
[----:B------:R-:W-:Y:S01]  /*78f0*/  @!P0 MOV R14, R22 ;  /* 0x00000016000e8202 */ /* 0x000fe20000000f00 */
[C---:B------:R-:W-:Y:S01]  /*7900*/  @!P0 FMUL.FTZ R5, R9.reuse, R5 ;  /* 0x0000000509058220 */ /* 0x040fe20000410000 */
[----:B------:R-:W-:Y:S01]  /*7910*/  @!P0 MOV R44, R2 ;  /* 0x00000002002c8202 */ /* 0x000fe20000000f00 */
[-C--:B------:R-:W-:Y:S02]  /*7920*/  @!P0 FFMA.FTZ R55, R9, R13.reuse, -R6 ;  /* 0x0000000d09378223 */ /* 0x080fe40000010806 */
[----:B------:R-:W-:Y:S01]  /*7930*/  @!P0 FMUL.FTZ R6, R8, R10 ;  /* 0x0000000a08068220 */ /* 0x000fe20000410000 */
[----:B------:R-:W-:Y:S01]  /*7940*/  @!P0 HADD2.F32 R8, -RZ, R33.H1_H1 ;  /* 0x30000021ff088230 */ /* 0x000fe20000004100 */
[----:B------:R-:W-:Y:S01]  /*7950*/  @!P0 FFMA.FTZ R5, R11, R13, R5 ;  /* 0x0000000d0b058223 */ /* 0x000fe20000010005 */
[----:B------:R-:W-:Y:S01]  /*7960*/  @!P0 HADD2.F32 R9, -RZ, R14.H0_H0 ;  /* 0x2000000eff098230 */ /* 0x000fe20000004100 */
[----:B------:R-:W-:Y:S01]  /*7970*/  @!P0 IMAD.MOV.U32 R13, RZ, RZ, R23 ;  /* 0x000000ffff0d8224 */ /* 0x000fe200078e0017 */
[----:B------:R-:W-:Y:S01]  /*7980*/  @!P0 HADD2.F32 R11, -RZ, R34.H0_H0 ;  /* 0x20000022ff0b8230 */ /* 0x000fe20000004100 */
[-C--:B------:R-:W-:Y:S01]  /*7990*/  @!P0 FMUL.FTZ R10, R19, R8.reuse ;  /* 0x00000008130a8220 */ /* 0x080fe20000410000 */
[--C-:B------:R-:W-:Y:S01]  /*79a0*/  @!P0 HADD2.F32 R33, -RZ, R41.reuse.H0_H0 ;  /* 0x20000029ff218230 */ /* 0x100fe20000004100 */
[C---:B------:R-:W-:Y:S01]  /*79b0*/  @!P0 FMUL.FTZ R8, R9.reuse, R8 ;  /* 0x0000000809088220 */ /* 0x040fe20000410000 */
[----:B------:R-:W-:Y:S01]  /*79c0*/  @!P0 HADD2.F32 R41, -RZ, R41.H1_H1 ;  /* 0x30000029ff298230 */ /* 0x000fe20000004100 */
[----:B------:R-:W-:Y:S01]  /*79d0*/  @!P0 FFMA.FTZ R53, R9, R32, -R10 ;  /* 0x0000002009358223 */ /* 0x000fe2000001080a */
[----:B------:R-:W-:Y:S01]  /*79e0*/  @!P0 HADD2.F32 R10, -RZ, R13.H0_H0 ;  /* 0x2000000dff0a8230 */ /* 0x000fe20000004100 */
[----:B------:R-:W-:Y:S01]  /*79f0*/  @!P0 FMUL.FTZ R48, R33, R11 ;  /* 0x0000000b21308220 */ /* 0x000fe20000410000 */
[----:B------:R-:W-:Y:S01]  /*7a00*/  @!P0 HADD2.F32 R9, -RZ, R15.H0_H0 ;  /* 0x2000000fff098230 */ /* 0x000fe20000004100 */
[----:B------:R-:W-:Y:S01]  /*7a10*/  @!P0 FFMA.FTZ R6, R16, R17, R6 ;  /* 0x0000001110068223 */ /* 0x000fe20000010006 */
[----:B------:R-:W-:Y:S01]  /*7a20*/  @!P0 HADD2.F32 R15, -RZ, R43.H1_H1 ;  /* 0x3000002bff0f8230 */ /* 0x000fe20000004100 */
[----:B------:R-:W-:Y:S01]  /*7a30*/  @!P0 FFMA.FTZ R51, R10, R40, -R48 ;  /* 0x000000280a338223 */ /* 0x000fe20000010830 */
[----:B------:R-:W-:Y:S01]  /*7a40*/  @!P0 F2FP.PACK_AB R43, R56, R57 ;  /* 0x00000039382b823e */ /* 0x000fe200000000ff */
[----:B------:R-:W-:Y:S01]  /*7a50*/  @!P0 FMUL.FTZ R10, R10, R11 ;  /* 0x0000000b0a0a8220 */ /* 0x000fe20000410000 */
[----:B------:R-:W-:Y:S01]  /*7a60*/  @!P0 F2FP.PACK_AB R5, R6, R5 ;  /* 0x000000050605823e */ /* 0x000fe200000000ff */
[----:B------:R-:W-:Y:S01]  /*7a70*/  @!P0 FMUL.FTZ R48, R41, R9 ;  /* 0x0000000929308220 */ /* 0x000fe20000410000 */
[----:B------:R-:W-:Y:S01]  /*7a80*/  @!P0 MOV R20, R43 ;  /* 0x0000002b00148202 */ /* 0x000fe20000000f00 */
[----:B------:R-:W-:Y:S01]  /*7a90*/  @!P0 FFMA.FTZ R8, R19, R32, R8 ;  /* 0x0000002013088223 */ /* 0x000fe20000010008 */
[----:B------:R-:W-:Y:S01]  /*7aa0*/  @!P0 HADD2.F32 R11, -RZ, R13.H1_H1 ;  /* 0x3000000dff0b8230 */ /* 0x000fe20000004100 */
[----:B------:R-:W-:Y:S01]  /*7ab0*/  @!P0 IMAD.MOV.U32 R45, RZ, RZ, R5 ;  /* 0x000000ffff2d8224 */ /* 0x000fe200078e0005 */
[----:B------:R-:W-:Y:S02]  /*7ac0*/  @!P0 HADD2.F32 R13, -RZ, R18.H0_H0 ;  /* 0x20000012ff0d8230 */ /* 0x000fe40000004100 */
[----:B------:R-:W-:Y:S01]  /*7ad0*/  @!P0 HADD2.F32 R18, -RZ, R50.H0_H0 ;  /* 0x20000032ff128230 */ /* 0x000fe20000004100 */
[C---:B------:R-:W-:Y:S01]  /*7ae0*/  @!P0 FFMA.FTZ R49, R11.reuse, R42, -R48 ;  /* 0x0000002a0b318223 */ /* 0x040fe20000010830 */
[----:B------:R-:W-:Y:S01]  /*7af0*/  @!P0 F2FP.PACK_AB R48, R54, R55 ;  /* 0x000000373630823e */ /* 0x000fe200000000ff */
[----:B------:R-:W-:Y:S01]  /*7b00*/  @!P0 FMUL.FTZ R11, R11, R9 ;  /* 0x000000090b0b8220 */ /* 0x000fe20000410000 */
[----:B------:R-:W-:Y:S01]  /*7b10*/  @!P0 HADD2.F32 R9, -RZ, R14.H1_H1 ;  /* 0x3000000eff098230 */ /* 0x000fe20000004100 */
[----:B------:R-:W-:Y:S01]  /*7b20*/  @!P0 FMUL.FTZ R14, R15, R13 ;  /* 0x0000000d0f0e8220 */ /* 0x000fe20000410000 */
[----:B------:R-:W-:Y:S03]  /*7b30*/  @!P0 MOV R21, R48 ;  /* 0x0000003000158202 */ /* 0x000fe60000000f00 */
[-C--:B------:R-:W-:Y:S01]  /*7b40*/  @!P0 FFMA.FTZ R50, R9, R18.reuse, -R14 ;  /* 0x0000001209328223 */ /* 0x080fe2000001080e */
[----:B------:R-:W-:Y:S01]  /*7b50*/  @!P0 F2FP.PACK_AB R14, R49, R51 ;  /* 0x00000033310e823e */ /* 0x000fe200000000ff */
[----:B------:R-:W-:Y:S03]  /*7b60*/  @!P0 FMUL.FTZ R9, R9, R13 ;  /* 0x0000000d09098220 */ /* 0x000fe60000410000 */
        /* <DEDUP_REMOVED lines=16> */
.L_x_2319:
[----:B-123--:R-:W-:Y:S05]  /*7c70*/  BSYNC B1 ;  /* 0x0000000000017941 */ /* 0x00efea0003800000 */
.L_x_2318:
[----:B------:R1:W2:Y:S04]  /*7c80*/  SHFL.IDX PT, R45, R81, 0x1, 0x181f ;  /* 0x00381f00512d7f89 */ /* 0x0002a800000e0000 */
[----:B------:R1:W3:Y:S01]  /*7c90*/  SHFL.IDX PT, R44, R82, 0x1, 0x181f ;  /* 0x00381f00522c7f89 */ /* 0x0002e200000e0000 */
[----:B------:R-:W-:-:S05]  /*7ca0*/  @P5 BRA `(.L_x_2307) ;  /* 0x0000132000005947 */ /* 0x000fca0003800000 */
[----:B------:R-:W-:Y:S01]  /*7cb0*/  ISETP.GE.AND P0, PT, R140, c[0x0][0x1d4], PT ;  /* 0x000075008c007a0c */ /* 0x000fe20003f06270 */
[----:B------:R-:W-:Y:S01]  /*7cc0*/  BSSY B0, `(.L_x_2322) ;  /* 0x000007b000007945 */ /* 0x000fe20003800000 */
[----:B------:R-:W-:Y:S05]  /*7cd0*/  IADD3 R55, R145, 0x20, RZ ;  /* 0x0000002091377810 */ /* 0x000fea0007ffe0ff */
[----:B------:R-:W-:Y:S05]  /*7ce0*/  IMAD.SHL.U32 R55, R55, 0x40, RZ ;  /* 0x0000004037377824 */ /* 0x000fea00078e00ff */
[----:B------:R-:W-:Y:S01]  /*7cf0*/  LOP3.LUT R55, R55, 0x1c0, RZ, 0xc0, !PT ;  /* 0x000001c037377812 */ /* 0x000fe200078ec0ff */
[----:B------:R-:W-:-:S05]  /*7d00*/  @P0 BRA `(.L_x_2323) ;  /* 0x0000076000000947 */ /* 0x000fca0003800000 */
[----:B------:R-:W-:Y:S01]  /*7d10*/  SEL R2, R75, R74, !P1 ;  /* 0x0000004a4b027207 */ /* 0x000fe20004800000 */
[----:B------:R-:W4:Y:S01]  /*7d20*/  LDS.128 R16, [R122+0xa080] ;  /* 0x00a080007a107984 */ /* 0x000f220000000c00 */
[----:B------:R-:W-:Y:S02]  /*7d30*/  ISETP.GE.AND P0, PT, R140, c[0x0][0x27c], PT ;  /* 0x00009f008c007a0c */ /* 0x000fe40003f06270 */
[----:B------:R-:W-:Y:S04]  /*7d40*/  SHF.R.S32.HI R3, RZ, 0x1f, R2 ;  /* 0x0000001fff037819 */ /* 0x000fe80000011402 */
[----:B------:R-:W-:Y:S04]  /*7d50*/  LEA.HI R2, R3, R2, RZ, 0x4 ;  /* 0x0000000203027211 */ /* 0x000fe800078f20ff */
[----:B------:R-:W-:Y:S03]  /*7d60*/  LEA.HI.SX32 R2, R2, R73, 0x1c ;  /* 0x0000004902027211 */ /* 0x000fe600078fe2ff */
[----:B------:R-:W-:Y:S01]  /*7d70*/  @!P0 SHF.R.U64 R5, R24, 0x10, R25 ;  /* 0x0000001018058819 */ /* 0x000fe20000001219 */
        /* <DEDUP_REMOVED lines=12> */
[----:B------:R-:W-:Y:S01]  /*7e40*/  LOP3.LUT R3, R3, R149, RZ, 0x3c, !PT ;  /* 0x0000009503037212 */ /* 0x000fe200078e3cff */
[----:B------:R-:W-:Y:S01]  /*7e50*/  @!P0 HADD2.F32 R25, -RZ, R69.H0_H0 ;  /* 0x20000045ff198230 */ /* 0x000fe20000004100 */
[----:B------:R-:W-:Y:S01]  /*7e60*/  @!P0 SHF.R.U32.HI R23, RZ, 0x10, R61 ;  /* 0x00000010ff178819 */ /* 0x000fe2000001163d */
[----:B------:R-:W-:Y:S01]  /*7e70*/  @!P0 HADD2.F32 R10, -RZ, R10.H0_H0 ;  /* 0x2000000aff0a8230 */ /* 0x000fe20000004100 */
[----:B------:R-:W-:Y:S01]  /*7e80*/  @!P0 SHF.R.U32.HI R11, RZ, 0x10, R27 ;  /* 0x00000010ff0b8819 */ /* 0x000fe2000001161b */
[----:B------:R-:W-:Y:S01]  /*7e90*/  IMAD.IADD R2, R2, 0x1, R3 ;  /* 0x0000000102027824 */ /* 0x000fe200078e0203 */
[----:B------:R-:W-:Y:S01]  /*7ea0*/  @!P0 HADD2.F32 R3, -RZ, R34.H1_H1 ;  /* 0x30000022ff038230 */ /* 0x000fe20000004100 */
[----:B------:R-:W-:Y:S01]  /*7eb0*/  @!P0 SHF.R.U32.HI R24, RZ, 0x10, R63 ;  /* 0x00000010ff188819 */ /* 0x000fe2000001163f */
[----:B------:R-:W-:Y:S01]  /*7ec0*/  @!P0 HADD2.F32 R23, -RZ, R23.H0_H0 ;  /* 0x20000017ff178230 */ /* 0x000fe20000004100 */
[----:B------:R-:W-:Y:S01]  /*7ed0*/  @!P0 SHF.R.U64 R15, R26, 0x10, R27 ;  /* 0x000000101a0f8819 */ /* 0x000fe2000000121b */
[----:B------:R-:W-:Y:S01]  /*7ee0*/  @!P0 HADD2.F32 R11, -RZ, R11.H0_H0 ;  /* 0x2000000bff0b8230 */ /* 0x000fe20000004100 */
[----:B------:R-:W-:Y:S02]  /*7ef0*/  SHF.L.U32 R2, R2, 0x1, RZ ;  /* 0x0000000102027819 */ /* 0x000fe400000006ff */
[----:B------:R-:W-:Y:S01]  /*7f00*/  @!P0 SHF.R.U64 R27, R62, 0x10, R63 ;  /* 0x000000103e1b8819 */ /* 0x000fe2000000123f */
[----:B------:R-:W-:Y:S02]  /*7f10*/  @!P0 HADD2.F32 R15, -RZ, R15.H0_H0 ;  /* 0x2000000fff0f8230 */ /* 0x000fe40000004100 */
[----:B------:R4:W5:Y:S02]  /*7f20*/  LDS.128 R40, [R2+0xa080] ;  /* 0x00a0800002287984 */ /* 0x0009640000000c00 */
[----:B------:R-:W-:Y:S01]  /*7f30*/  @!P0 HADD2.F32 R27, -RZ, R27.H0_H0 ;  /* 0x2000001bff1b8230 */ /* 0x000fe20000004100 */
[----:B----4-:R-:W-:Y:S05]  /*7f40*/  @!P0 IMAD.MOV.U32 R2, RZ, RZ, R16 ;  /* 0x000000ffff028224 */ /* 0x010fea00078e0010 */
[--C-:B------:R-:W-:Y:S02]  /*7f50*/  @!P0 HADD2.F32 R6, -RZ, R2.reuse.H0_H0 ;  /* 0x20000002ff068230 */ /* 0x100fe40000004100 */
[----:B------:R-:W-:Y:S03]  /*7f60*/  @!P0 HADD2.F32 R5, -RZ, R2.H1_H1 ;  /* 0x30000002ff058230 */ /* 0x000fe60000004100 */
[-C--:B------:R-:W-:Y:S01]  /*7f70*/  @!P0 FMUL.FTZ R2, R6, R3.reuse ;  /* 0x0000000306028220 */ /* 0x080fe20000410000 */
[----:B-----5:R-:W-:Y:S05]  /*7f80*/  @!P0 MOV R14, R40 ;  /* 0x00000028000e8202 */ /* 0x020fea0000000f00 */
[--C-:B------:R-:W-:Y:S02]  /*7f90*/  @!P0 HADD2.F32 R9, -RZ, R14.reuse.H0_H0 ;  /* 0x2000000eff098230 */ /* 0x100fe40000004100 */
[----:B------:R-:W-:Y:S03]  /*7fa0*/  @!P0 HADD2.F32 R14, -RZ, R14.H1_H1 ;  /* 0x3000000eff0e8230 */ /* 0x000fe60000004100 */
[----:B------:R-:W-:Y:S02]  /*7fb0*/  @!P0 FMUL.FTZ R22, R9, R3 ;  /* 0x0000000309168220 */ /* 0x000fe40000410000 */
[-C--:B------:R-:W-:Y:S02]  /*7fc0*/  @!P0 FMUL.FTZ R21, R14, R8.reuse ;  /* 0x000000080e158220 */ /* 0x080fe40000410000 */
[----:B------:R-:W-:Y:S02]  /*7fd0*/  @!P0 FMUL.FTZ R3, R5, R8 ;  /* 0x0000000805038220 */ /* 0x000fe40000410000 */
[----:B------:R-:W-:Y:S02]  /*7fe0*/  @!P0 IMAD.MOV.U32 R8, RZ, RZ, R41 ;  /* 0x000000ffff088224 */ /* 0x000fe400078e0029 */
[-C--:B------:R-:W-:Y:S02]  /*7ff0*/  @!P0 FFMA.FTZ R2, R9, R13.reuse, R2 ;  /* 0x0000000d09028223 */ /* 0x080fe40000010002 */
[----:B------:R-:W-:Y:S01]  /*8000*/  @!P0 FFMA.FTZ R54, R6, R13, -R22 ;  /* 0x0000000d06368223 */ /* 0x000fe20000010816 */
[----:B------:R-:W-:Y:S01]  /*8010*/  @!P0 MOV R6, R17 ;  /* 0x0000001100068202 */ /* 0x000fe20000000f00 */
[-C--:B------:R-:W-:Y:S01]  /*8020*/  @!P0 FFMA.FTZ R53, R5, R20.reuse, -R21 ;  /* 0x0000001405358223 */ /* 0x080fe20000010815 */
[----:B------:R-:W-:Y:S01]  /*8030*/  @!P0 HADD2.F32 R5, -RZ, R35.H0_H0 ;  /* 0x20000023ff058230 */ /* 0x000fe20000004100 */
[----:B------:R-:W-:Y:S01]  /*8040*/  @!P0 FFMA.FTZ R3, R14, R20, R3 ;  /* 0x000000140e038223 */ /* 0x000fe20000010003 */
[--C-:B------:R-:W-:Y:S01]  /*8050*/  @!P0 HADD2.F32 R20, -RZ, R8.reuse.H0_H0 ;  /* 0x20000008ff148230 */ /* 0x100fe20000004100 */
[----:B------:R-:W-:Y:S01]  /*8060*/  @!P0 IMAD.MOV.U32 R13, RZ, RZ, R43 ;  /* 0x000000ffff0d8224 */ /* 0x000fe200078e002b */
[----:B------:R-:W-:Y:S02]  /*8070*/  @!P0 HADD2.F32 R22, -RZ, R8.H1_H1 ;  /* 0x30000008ff168230 */ /* 0x000fe40000004100 */
[----:B------:R-:W-:Y:S01]  /*8080*/  @!P0 HADD2.F32 R21, -RZ, R68.H0_H0 ;  /* 0x20000044ff158230 */ /* 0x000fe20000004100 */
[----:B------:R-:W-:Y:S01]  /*8090*/  @!P0 F2FP.PACK_AB R2, R3, R2 ;  /* 0x000000020302823e */ /* 0x000fe200000000ff */
[--C-:B------:R-:W-:Y:S01]  /*80a0*/  @!P0 HADD2.F32 R9, -RZ, R6.reuse.H0_H0 ;  /* 0x20000006ff098230 */ /* 0x100fe20000004100 */
[----:B------:R-:W-:Y:S01]  /*80b0*/  @!P0 FMUL.FTZ R14, R22, R10 ;  /* 0x0000000a160e8220 */ /* 0x000fe20000410000 */
[----:B------:R-:W-:Y:S01]  /*80c0*/  @!P0 HADD2.F32 R8, -RZ, R6.H1_H1 ;  /* 0x30000006ff088230 */ /* 0x000fe20000004100 */
[-C--:B------:R-:W-:Y:S01]  /*80d0*/  @!P0 FMUL.FTZ R6, R20, R5.reuse ;  /* 0x0000000514068220 */ /* 0x080fe20000410000 */
[----:B------:R-:W-:Y:S01]  /*80e0*/  @!P0 MOV R40, R2 ;  /* 0x0000000200288202 */ /* 0x000fe20000000f00 */
[C---:B------:R-:W-:Y:S01]  /*80f0*/  @!P0 FMUL.FTZ R5, R9.reuse, R5 ;  /* 0x0000000509058220 */ /* 0x040fe20000410000 */
[--C-:B------:R-:W-:Y:S01]  /*8100*/  @!P0 HADD2.F32 R32, -RZ, R13.reuse.H0_H0 ;  /* 0x2000000dff208230 */ /* 0x100fe20000004100 */
[----:B------:R-:W-:Y:S01]  /*8110*/  @!P0 FFMA.FTZ R52, R9, R21, -R6 ;  /* 0x0000001509348223 */ /* 0x000fe20000010806 */
[----:B------:R-:W-:Y:S01]  /*8120*/  @!P0 HADD2.F32 R34, -RZ, R13.H1_H1 ;  /* 0x3000000dff228230 */ /* 0x000fe20000004100 */
[C---:B------:R-:W-:Y:S01]  /*8130*/  @!P0 FMUL.FTZ R6, R8.reuse, R10 ;  /* 0x0000000a08068220 */ /* 0x040fe20000410000 */
[----:B------:R-:W-:Y:S01]  /*8140*/  @!P0 HADD2.F32 R10, -RZ, R35.H1_H1 ;  /* 0x30000023ff0a8230 */ /* 0x000fe20000004100 */
[----:B------:R-:W-:Y:S01]  /*8150*/  @!P0 FFMA.FTZ R51, R8, R23, -R14 ;  /* 0x0000001708338223 */ /* 0x000fe2000001080e */
[----:B------:R-:W-:Y:S01]  /*8160*/  @!P0 MOV R8, R19 ;  /* 0x0000001300088202 */ /* 0x000fe20000000f00 */
[----:B------:R-:W-:Y:S01]  /*8170*/  @!P0 FMUL.FTZ R14, R34, R11 ;  /* 0x0000000b220e8220 */ /* 0x000fe20000410000 */
[----:B------:R-:W-:Y:S01]  /*8180*/  @!P0 HADD2.F32 R35, -RZ, R24.H0_H0 ;  /* 0x20000018ff238230 */ /* 0x000fe20000004100 */
[----:B------:R-:W-:Y:S02]  /*8190*/  @!P0 FMUL.FTZ R13, R32, R10 ;  /* 0x0000000a200d8220 */ /* 0x000fe40000410000 */
[----:B------:R-:W-:Y:S01]  /*81a0*/  @!P0 FFMA.FTZ R5, R20, R21, R5 ;  /* 0x0000001514058223 */ /* 0x000fe20000010005 */
[--C-:B------:R-:W-:Y:S01]  /*81b0*/  @!P0 HADD2.F32 R9, -RZ, R8.reuse.H0_H0 ;  /* 0x20000008ff098230 */ /* 0x100fe20000004100 */
[----:B------:R-:W-:Y:S01]  /*81c0*/  @!P0 FFMA.FTZ R6, R22, R23, R6 ;  /* 0x0000001716068223 */ /* 0x000fe20000010006 */
[----:B------:R-:W-:Y:S01]  /*81d0*/  @!P0 HADD2.F32 R8, -RZ, R8.H1_H1 ;  /* 0x30000008ff088230 */ /* 0x000fe20000004100 */
[----:B------:R-:W-:Y:S02]  /*81e0*/  @!P0 F2FP.PACK_AB R20, R51, R52 ;  /* 0x000000343314823e */ /* 0x000fe400000000ff */
[C---:B------:R-:W-:Y:S01]  /*81f0*/  @!P0 FFMA.FTZ R50, R9.reuse, R33, -R13 ;  /* 0x0000002109328223 */ /* 0x040fe2000001080d */
[----:B------:R-:W-:Y:S01]  /*8200*/  @!P0 MOV R13, R42 ;  /* 0x0000002a000d8202 */ /* 0x000fe20000000f00 */
[----:B------:R-:W-:Y:S01]  /*8210*/  @!P0 FMUL.FTZ R10, R9, R10 ;  /* 0x0000000a090a8220 */ /* 0x000fe20000410000 */
[----:B------:R-:W-:Y:S01]  /*8220*/  @!P0 MOV R17, R20 ;  /* 0x0000001400118202 */ /* 0x000fe20000000f00 */
[----:B------:R-:W-:Y:S01]  /*8230*/  @!P0 IMAD.MOV.U32 R9, RZ, RZ, R18 ;  /* 0x000000ffff098224 */ /* 0x000fe200078e0012 */
[----:B------:R-:W-:Y:S01]  /*8240*/  @!P0 F2FP.PACK_AB R5, R6, R5 ;  /* 0x000000050605823e */ /* 0x000fe200000000ff */
[C---:B------:R-:W-:Y:S01]  /*8250*/  @!P0 FMUL.FTZ R11, R8.reuse, R11 ;  /* 0x0000000b080b8220 */ /* 0x040fe20000410000 */
[----:B------:R-:W-:Y:S01]  /*8260*/  @!P0 HADD2.F32 R24, -RZ, R13.H0_H0 ;  /* 0x2000000dff188230 */ /* 0x000fe20000004100 */
[----:B------:R-:W-:Y:S01]  /*8270*/  @!P0 FFMA.FTZ R49, R8, R35, -R14 ;  /* 0x0000002308318223 */ /* 0x000fe2000001080e */
[----:B------:R-:W-:Y:S01]  /*8280*/  @!P0 HADD2.F32 R8, -RZ, R36.H0_H0 ;  /* 0x20000024ff088230 */ /* 0x000fe20000004100 */
[----:B------:R-:W-:Y:S01]  /*8290*/  @!P0 IMAD.MOV.U32 R41, RZ, RZ, R5 ;  /* 0x000000ffff298224 */ /* 0x000fe200078e0005 */
[----:B------:R-:W-:Y:S02]  /*82a0*/  @!P0 HADD2.F32 R14, -RZ, R9.H0_H0 ;  /* 0x20000009ff0e8230 */ /* 0x000fe40000004100 */
[----:B------:R-:W-:Y:S02]  /*82b0*/  @!P0 HADD2.F32 R26, -RZ, R13.H1_H1 ;  /* 0x3000000dff1a8230 */ /* 0x000fe40000004100 */
[----:B------:R-:W-:Y:S01]  /*82c0*/  @!P0 HADD2.F32 R13, -RZ, R9.H1_H1 ;  /* 0x30000009ff0d8230 */ /* 0x000fe20000004100 */
[-C--:B------:R-:W-:Y:S02]  /*82d0*/  @!P0 FMUL.FTZ R9, R24, R8.reuse ;  /* 0x0000000818098220 */ /* 0x080fe40000410000 */
[C---:B------:R-:W-:Y:S02]  /*82e0*/  @!P0 FMUL.FTZ R8, R14.reuse, R8 ;  /* 0x000000080e088220 */ /* 0x040fe40000410000 */
[----:B------:R-:W-:Y:S01]  /*82f0*/  @!P0 FFMA.FTZ R48, R14, R25, -R9 ;  /* 0x000000190e308223 */ /* 0x000fe20000010809 */
[----:B------:R-:W-:Y:S01]  /*8300*/  @!P0 F2FP.PACK_AB R14, R49, R50 ;  /* 0x00000032310e823e */ /* 0x000fe200000000ff */
[----:B------:R-:W-:Y:S02]  /*8310*/  @!P0 FMUL.FTZ R9, R13, R15 ;  /* 0x0000000f0d098220 */ /* 0x000fe40000410000 */
[----:B------:R-:W-:Y:S01]  /*8320*/  @!P0 FFMA.FTZ R8, R24, R25, R8 ;  /* 0x0000001918088223 */ /* 0x000fe20000010008 */
[----:B------:R-:W-:Y:S01]  /*8330*/  @!P0 MOV R19, R14 ;  /* 0x0000000e00138202 */ /* 0x000fe20000000f00 */
[C---:B------:R-:W-:Y:S01]  /*8340*/  @!P0 FMUL.FTZ R46, R26.reuse, R15 ;  /* 0x0000000f1a2e8220 */ /* 0x040fe20000410000 */
[----:B------:R-:W-:Y:S01]  /*8350*/  @!P0 F2FP.PACK_AB R15, R53, R54 ;  /* 0x00000036350f823e */ /* 0x000fe200000000ff */
[----:B------:R-:W-:Y:S02]  /*8360*/  @!P0 FFMA.FTZ R9, R26, R27, R9 ;  /* 0x0000001b1a098223 */ /* 0x000fe40000010009 */
[----:B------:R-:W-:Y:S01]  /*8370*/  @!P0 FFMA.FTZ R10, R32, R33, R10 ;  /* 0x00000021200a8223 */ /* 0x000fe2000001000a */
[----:B------:R-:W-:Y:S01]  /*8380*/  @!P0 MOV R16, R15 ;  /* 0x0000000f00108202 */ /* 0x000fe20000000f00 */
[----:B------:R-:W-:Y:S01]  /*8390*/  @!P0 FFMA.FTZ R46, R13, R27, -R46 ;  /* 0x0000001b0d2e8223 */ /* 0x000fe2000001082e */
[----:B------:R-:W-:Y:S01]  /*83a0*/  @!P0 F2FP.PACK_AB R8, R9, R8 ;  /* 0x000000080908823e */ /* 0x000fe200000000ff */
[----:B------:R-:W-:Y:S03]  /*83b0*/  @!P0 FFMA.FTZ R11, R34, R35, R11 ;  /* 0x00000023220b8223 */ /* 0x000fe6000001000b */
[----:B------:R-:W-:Y:S02]  /*83c0*/  @!P0 F2FP.PACK_AB R13, R46, R48 ;  /* 0x000000302e0d823e */ /* 0x000fe400000000ff */
[----:B------:R-:W-:Y:S02]  /*83d0*/  @!P0 F2FP.PACK_AB R10, R11, R10 ;  /* 0x0000000a0b0a823e */ /* 0x000fe400000000ff */
[----:B------:R-:W-:Y:S01]  /*83e0*/  @!P0 MOV R42, R8 ;  /* 0x00000008002a8202 */ /* 0x000fe20000000f00 */
[----:B------:R-:W-:Y:S01]  /*83f0*/  @!P0 IMAD.MOV.U32 R18, RZ, RZ, R13 ;  /* 0x000000ffff128224 */ /* 0x000fe200078e000d */
[----:B------:R-:W-:Y:S02]  /*8400*/  @!P0 MOV R43, R10 ;  /* 0x0000000a002b8202 */ /* 0x000fe40000000f00 */
[C---:B---3--:R-:W-:Y:S04]  /*8410*/  LEA R2, P0, R87.reuse, R44, 0x1 ;  /* 0x0000002c57027211 */ /* 0x048fe800078008ff */
[----:B--2---:R-:W-:Y:S02]  /*8420*/  LEA.HI.X R3, R87, R45, R103, 0x1, P0 ;  /* 0x0000002d57037211 */ /* 0x004fe400000f0c67 */
[C---:B------:R-:W-:Y:S03]  /*8430*/  ISETP.GE.AND P0, PT, R47.reuse, c[0x0][0x1d4], PT ;  /* 0x000075002f007a0c */ /* 0x040fe60003f06270 */
[----:B------:R2:W-:Y:S10]  /*8440*/  ST.E.128 [R2.64], R16 ;  /* 0x0000001002007985 */ /* 0x0005f4000c101d0a */
[----:B------:R-:W-:Y:S05]  /*8450*/  @!P0 IMAD.WIDE R8, R47, 0x2, R44 ;  /* 0x000000022f088825 */ /* 0x000fea00078e022c */
[----:B------:R2:W-:Y:S02]  /*8460*/  @!P0 ST.E.128 [R8.64], R40 ;  /* 0x0000002808008985 */ /* 0x0005e4000c101d0a */
.L_x_2323:
[----:B------:R-:W-:Y:S05]  /*8470*/  BSYNC B0 ;  /* 0x0000000000007941 */ /* 0x000fea0003800000 */
.L_x_2322:
[----:B------:R-:W-:Y:S11]  /*8480*/  ISETP.GE.AND P0, PT, R144, c[0x0][0x1d4], PT ;  /* 0x0000750090007a0c */ /* 0x000ff60003f06270 */
[----:B------:R-:W-:Y:S02]  /*8490*/  @!UPT UIADD3 URZ, URZ, URZ, URZ ;  /* 0x0000003f3f3ff290 */ /* 0x000fe4000fffe03f */
[----:B------:R-:W-:-:S05]  /*84a0*/  @P0 BRA `(.L_x_2307) ;  /* 0x00000b2000000947 */ /* 0x000fca0003800000 */
[----:B--2---:R-:W-:Y:S01]  /*84b0*/  SEL R2, R75, R74, !P2 ;  /* 0x0000004a4b027207 */ /* 0x004fe20005000000 */
[----:B------:R-:W2:Y:S01]  /*84c0*/  LDS.128 R16, [R121+0xa080] ;  /* 0x00a0800079107984 */ /* 0x000ea20000000c00 */
[C---:B---3--:R-:W-:Y:S02]  /*84d0*/  LEA R48, P0, R86.reuse, R44, 0x1 ;  /* 0x0000002c56307211 */ /* 0x048fe400078008ff */
[----:B------:R-:W-:Y:S02]  /*84e0*/  SHF.R.S32.HI R3, RZ, 0x1f, R2 ;  /* 0x0000001fff037819 */ /* 0x000fe40000011402 */
[----:B------:R-:W-:Y:S02]  /*84f0*/  LEA.HI.X R49, R86, R45, R102, 0x1, P0 ;  /* 0x0000002d56317211 */ /* 0x000fe400000f0c66 */
[----:B------:R-:W-:Y:S02]  /*8500*/  LEA.HI R2, R3, R2, RZ, 0x4 ;  /* 0x0000000203027211 */ /* 0x000fe400078f20ff */
[----:B------:R-:W-:Y:S02]  /*8510*/  ISETP.GE.AND P0, PT, R144, c[0x0][0x27c], PT ;  /* 0x00009f0090007a0c */ /* 0x000fe40003f06270 */
[----:B------:R-:W-:Y:S04]  /*8520*/  LEA.HI.SX32 R2, R2, R72, 0x1c ;  /* 0x0000004802027211 */ /* 0x000fe800078fe2ff */
[----:B------:R-:W-:Y:S02]  /*8530*/  SHF.R.S32.HI R3, RZ, 0x1f, R2 ;  /* 0x0000001fff037819 */ /* 0x000fe40000011402 */
[----:B------:R-:W-:Y:S02]  /*8540*/  SHF.L.U32 R46, R2, 0x3, RZ ;  /* 0x00000003022e7819 */ /* 0x000fe400000006ff */
[----:B------:R-:W-:Y:S03]  /*8550*/  LEA.HI R3, R3, R2, RZ, 0x3 ;  /* 0x0000000203037211 */ /* 0x000fe600078f18ff */
[----:B------:R-:W-:Y:S01]  /*8560*/  @!P0 SHF.R.U32.HI R14, RZ, 0x10, R31 ;  /* 0x00000010ff0e8819 */ /* 0x000fe2000001161f */
[----:B------:R-:W-:Y:S01]  /*8570*/  @!P0 HADD2.F32 R26, -RZ, R69.H1_H1 ;  /* 0x30000045ff1a8230 */ /* 0x000fe20000004100 */
[----:B------:R-:W-:Y:S01]  /*8580*/  SHF.R.S32.HI R2, RZ, 0x3, R3 ;  /* 0x00000003ff027819 */ /* 0x000fe20000011403 */
[--C-:B------:R-:W-:Y:S01]  /*8590*/  @!P0 HADD2.F32 R22, -RZ, R70.reuse.H0_H0 ;  /* 0x20000046ff168230 */ /* 0x100fe20000004100 */
[----:B------:R-:W-:Y:S01]  /*85a0*/  LOP3.LUT R3, R55, 0x38, R46, 0xf8, !PT ;  /* 0x0000003837037812 */ /* 0x000fe200078ef82e */
[----:B------:R-:W-:Y:S01]  /*85b0*/  @!P0 HADD2.F32 R34, -RZ, R70.H1_H1 ;  /* 0x30000046ff228230 */ /* 0x000fe20000004100 */
[----:B------:R-:W-:Y:S01]  /*85c0*/  @!P0 SHF.R.U64 R15, R30, 0x10, R31 ;  /* 0x000000101e0f8819 */ /* 0x000fe2000000121f */
[----:B------:R-:W-:Y:S01]  /*85d0*/  IMAD R2, R2, 0xc00, R12 ;  /* 0x00000c0002027824 */ /* 0x000fe200078e020c */
[----:B------:R-:W-:Y:S01]  /*85e0*/  LOP3.LUT R3, R3, R149, RZ, 0x3c, !PT ;  /* 0x0000009503037212 */ /* 0x000fe200078e3cff */
[----:B------:R-:W-:Y:S01]  /*85f0*/  @!P0 HADD2.F32 R30, -RZ, R71.H0_H0 ;  /* 0x20000047ff1e8230 */ /* 0x000fe20000004100 */
[----:B------:R-:W-:Y:S01]  /*8600*/  @!P0 SHF.R.U32.HI R8, RZ, 0x10, R29 ;  /* 0x00000010ff088819 */ /* 0x000fe2000001161d */
[----:B------:R-:W-:Y:S01]  /*8610*/  @!P0 HADD2.F32 R15, -RZ, R15.H0_H0 ;  /* 0x2000000fff0f8230 */ /* 0x000fe20000004100 */
[----:B------:R-:W-:Y:S01]  /*8620*/  @!P0 SHF.R.U32.HI R21, RZ, 0x10, R65 ;  /* 0x00000010ff158819 */ /* 0x000fe20000011641 */
[----:B------:R-:W-:Y:S01]  /*8630*/  IMAD.IADD R2, R2, 0x1, R3 ;  /* 0x0000000102027824 */ /* 0x000fe200078e0203 */
[----:B------:R-:W-:Y:S01]  /*8640*/  @!P0 SHF.R.U64 R13, R28, 0x10, R29 ;  /* 0x000000101c0d8819 */ /* 0x000fe2000000121d */
[----:B------:R-:W-:Y:S01]  /*8650*/  @!P0 HADD2.F32 R10, -RZ, R8.H0_H0 ;  /* 0x20000008ff0a8230 */ /* 0x000fe20000004100 */
[----:B------:R-:W-:Y:S01]  /*8660*/  @!P0 SHF.R.U64 R24, R64, 0x10, R65 ;  /* 0x0000001040188819 */ /* 0x000fe20000001241 */
[----:B------:R-:W-:Y:S01]  /*8670*/  @!P0 HADD2.F32 R28, -RZ, R21.H0_H0 ;  /* 0x20000015ff1c8230 */ /* 0x000fe20000004100 */
[----:B------:R-:W-:Y:S01]  /*8680*/  SHF.L.U32 R40, R2, 0x1, RZ ;  /* 0x0000000102287819 */ /* 0x000fe200000006ff */
[----:B------:R-:W-:Y:S01]  /*8690*/  @!P0 HADD2.F32 R2, -RZ, R36.H1_H1 ;  /* 0x30000024ff028230 */ /* 0x000fe20000004100 */
[----:B--2---:R-:W-:Y:S01]  /*86a0*/  @!P0 MOV R6, R17 ;  /* 0x0000001100068202 */ /* 0x004fe20000000f00 */
[----:B------:R-:W-:Y:S01]  /*86b0*/  @!P0 HADD2.F32 R24, -RZ, R24.H0_H0 ;  /* 0x20000018ff188230 */ /* 0x000fe20000004100 */
[--C-:B------:R-:W-:Y:S02]  /*86c0*/  @!P0 SHF.R.U64 R32, R66, 0x10, R67.reuse ;  /* 0x0000001042208819 */ /* 0x100fe40000001243 */
[----:B------:R-:W2:Y:S01]  /*86d0*/  LDS.128 R40, [R40+0xa080] ;  /* 0x00a0800028287984 */ /* 0x000ea20000000c00 */
[----:B------:R-:W-:Y:S01]  /*86e0*/  @!P0 HADD2.F32 R3, -RZ, R6.H0_H0 ;  /* 0x20000006ff038230 */ /* 0x000fe20000004100 */
[----:B------:R-:W-:Y:S01]  /*86f0*/  @!P0 SHF.R.U32.HI R36, RZ, 0x10, R67 ;  /* 0x00000010ff248819 */ /* 0x000fe20000011643 */
[----:B------:R-:W-:Y:S03]  /*8700*/  @!P0 HADD2.F32 R32, -RZ, R32.H0_H0 ;  /* 0x20000020ff208230 */ /* 0x000fe60000004100 */
[-C--:B------:R-:W-:Y:S01]  /*8710*/  @!P0 FMUL.FTZ R5, R3, R2.reuse ;  /* 0x0000000203058220 */ /* 0x080fe20000410000 */
[----:B------:R-:W-:Y:S01]  /*8720*/  @!P0 HADD2.F32 R36, -RZ, R36.H0_H0 ;  /* 0x20000024ff248230 */ /* 0x000fe20000004100 */
[----:B--2---:R-:W-:Y:S02]  /*8730*/  @!P0 IMAD.MOV.U32 R11, RZ, RZ, R41 ;  /* 0x000000ffff0b8224 */ /* 0x004fe400078e0029 */
[----:B------:R-:W-:Y:S02]  /*8740*/  @!P0 IMAD.MOV.U32 R20, RZ, RZ, R40 ;  /* 0x000000ffff148224 */ /* 0x000fe400078e0028 */
[----:B------:R-:W-:Y:S01]  /*8750*/  @!P0 IMAD.MOV.U32 R35, RZ, RZ, R43 ;  /* 0x000000ffff238224 */ /* 0x000fe200078e002b */
[--C-:B------:R-:W-:Y:S01]  /*8760*/  @!P0 HADD2.F32 R25, -RZ, R11.reuse.H0_H0 ;  /* 0x2000000bff198230 */ /* 0x100fe20000004100 */
[----:B------:R-:W-:Y:S01]  /*8770*/  @!P0 IMAD.MOV.U32 R31, RZ, RZ, R42 ;  /* 0x000000ffff1f8224 */ /* 0x000fe200078e002a */
[----:B------:R-:W-:Y:S02]  /*8780*/  @!P0 HADD2.F32 R27, -RZ, R11.H1_H1 ;  /* 0x3000000bff1b8230 */ /* 0x000fe40000004100 */
[----:B------:R-:W-:Y:S01]  /*8790*/  @!P0 HADD2.F32 R21, -RZ, R20.H0_H0 ;  /* 0x20000014ff158230 */ /* 0x000fe20000004100 */
[----:B------:R-:W-:Y:S01]  /*87a0*/  @!P0 FMUL.FTZ R9, R25, R2 ;  /* 0x0000000219098220 */ /* 0x000fe20000410000 */
[----:B------:R-:W-:Y:S01]  /*87b0*/  @!P0 HADD2.F32 R2, -RZ, R37.H0_H0 ;  /* 0x20000025ff028230 */ /* 0x000fe20000004100 */
[----:B------:R-:W-:Y:S01]  /*87c0*/  @!P0 FMUL.FTZ R11, R27, R10 ;  /* 0x0000000a1b0b8220 */ /* 0x000fe20000410000 */
[--C-:B------:R-:W-:Y:S01]  /*87d0*/  @!P0 HADD2.F32 R33, -RZ, R35.reuse.H0_H0 ;  /* 0x20000023ff218230 */ /* 0x100fe20000004100 */
[----:B------:R-:W-:Y:S01]  /*87e0*/  @!P0 FFMA.FTZ R54, R3, R26, -R9 ;  /* 0x0000001a03368223 */ /* 0x000fe20000010809 */
[----:B------:R-:W-:Y:S01]  /*87f0*/  @!P0 MOV R9, R16 ;  /* 0x0000001000098202 */ /* 0x000fe20000000f00 */
[----:B------:R-:W-:Y:S01]  /*8800*/  @!P0 FMUL.FTZ R23, R21, R2 ;  /* 0x0000000215178220 */ /* 0x000fe20000410000 */
[----:B------:R-:W-:Y:S02]  /*8810*/  @!P0 HADD2.F32 R3, -RZ, R6.H1_H1 ;  /* 0x30000006ff038230 */ /* 0x000fe40000004100 */
[----:B------:R-:W-:Y:S02]  /*8820*/  @!P0 HADD2.F32 R35, -RZ, R35.H1_H1 ;  /* 0x30000023ff238230 */ /* 0x000fe40000004100 */
[----:B------:R-:W-:Y:S01]  /*8830*/  @!P0 HADD2.F32 R8, -RZ, R9.H0_H0 ;  /* 0x20000009ff088230 */ /* 0x000fe20000004100 */
[C---:B------:R-:W-:Y:S01]  /*8840*/  @!P0 FFMA.FTZ R53, R3.reuse, R28, -R11 ;  /* 0x0000001c03358223 */ /* 0x040fe2000001080b */
[----:B------:R-:W-:Y:S01]  /*8850*/  @!P0 MOV R11, R19 ;  /* 0x00000013000b8202 */ /* 0x000fe20000000f00 */
[----:B------:R-:W-:Y:S01]  /*8860*/  @!P0 FMUL.FTZ R6, R3, R10 ;  /* 0x0000000a03068220 */ /* 0x000fe20000410000 */
[----:B------:R-:W-:Y:S01]  /*8870*/  @!P0 HADD2.F32 R10, -RZ, R37.H1_H1 ;  /* 0x30000025ff0a8230 */ /* 0x000fe20000004100 */
[C---:B------:R-:W-:Y:S01]  /*8880*/  @!P0 FFMA.FTZ R52, R8.reuse, R22, -R23 ;  /* 0x0000001608348223 */ /* 0x040fe20000010817 */
[----:B------:R-:W-:Y:S01]  /*8890*/  @!P0 HADD2.F32 R3, -RZ, R13.H0_H0 ;  /* 0x2000000dff038230 */ /* 0x000fe20000004100 */
[----:B------:R-:W-:Y:S01]  /*88a0*/  @!P0 FMUL.FTZ R2, R8, R2 ;  /* 0x0000000208028220 */ /* 0x000fe20000410000 */
[----:B------:R-:W-:Y:S01]  /*88b0*/  @!P0 HADD2.F32 R23, -RZ, R20.H1_H1 ;  /* 0x30000014ff178230 */ /* 0x000fe20000004100 */
[----:B------:R-:W-:Y:S01]  /*88c0*/  @!P0 FMUL.FTZ R13, R33, R10 ;  /* 0x0000000a210d8220 */ /* 0x000fe20000410000 */
[----:B------:R-:W-:Y:S01]  /*88d0*/  @!P0 HADD2.F32 R8, -RZ, R9.H1_H1 ;  /* 0x30000009ff088230 */ /* 0x000fe20000004100 */
[----:B------:R-:W-:Y:S01]  /*88e0*/  @!P0 FFMA.FTZ R2, R21, R22, R2 ;  /* 0x0000001615028223 */ /* 0x000fe20000010002 */
[--C-:B------:R-:W-:Y:S01]  /*88f0*/  @!P0 HADD2.F32 R9, -RZ, R11.reuse.H0_H0 ;  /* 0x2000000bff098230 */ /* 0x100fe20000004100 */
[-C--:B------:R-:W-:Y:S01]  /*8900*/  @!P0 FMUL.FTZ R20, R23, R3.reuse ;  /* 0x0000000317148220 */ /* 0x080fe20000410000 */
[----:B------:R-:W-:Y:S01]  /*8910*/  @!P0 HADD2.F32 R11, -RZ, R11.H1_H1 ;  /* 0x3000000bff0b8230 */ /* 0x000fe20000004100 */
[C---:B------:R-:W-:Y:S01]  /*8920*/  @!P0 FMUL.FTZ R3, R8.reuse, R3 ;  /* 0x0000000308038220 */ /* 0x040fe20000410000 */
[--C-:B------:R-:W-:Y:S01]  /*8930*/  @!P0 HADD2.F32 R29, -RZ, R31.reuse.H0_H0 ;  /* 0x2000001fff1d8230 */ /* 0x100fe20000004100 */
[C---:B------:R-:W-:Y:S01]  /*8940*/  @!P0 FMUL.FTZ R10, R9.reuse, R10 ;  /* 0x0000000a090a8220 */ /* 0x040fe20000410000 */
[----:B------:R-:W-:Y:S01]  /*8950*/  @!P0 HADD2.F32 R31, -RZ, R31.H1_H1 ;  /* 0x3000001fff1f8230 */ /* 0x000fe20000004100 */
[----:B------:R-:W-:Y:S01]  /*8960*/  @!P0 FFMA.FTZ R50, R9, R34, -R13 ;  /* 0x0000002209328223 */ /* 0x000fe2000001080d */
[----:B------:R-:W-:Y:S01]  /*8970*/  @!P0 MOV R9, R18 ;  /* 0x0000001200098202 */ /* 0x000fe20000000f00 */
[-C--:B------:R-:W-:Y:S01]  /*8980*/  @!P0 FFMA.FTZ R51, R8, R24.reuse, -R20 ;  /* 0x0000001808338223 */ /* 0x080fe20000010814 */
[----:B------:R-:W-:Y:S01]  /*8990*/  @!P0 HADD2.F32 R8, -RZ, R38.H0_H0 ;  /* 0x20000026ff088230 */ /* 0x000fe20000004100 */
[-C--:B------:R-:W-:Y:S01]  /*89a0*/  @!P0 FMUL.FTZ R38, R31, R15.reuse ;  /* 0x0000000f1f268220 */ /* 0x080fe20000410000 */
[----:B------:R-:W-:Y:S01]  /*89b0*/  @!P0 HADD2.F32 R20, -RZ, R14.H0_H0 ;  /* 0x2000000eff148230 */ /* 0x000fe20000004100 */
[----:B------:R-:W-:Y:S01]  /*89c0*/  @!P0 FFMA.FTZ R3, R23, R24, R3 ;  /* 0x0000001817038223 */ /* 0x000fe20000010003 */
[--C-:B------:R-:W-:Y:S01]  /*89d0*/  @!P0 HADD2.F32 R14, -RZ, R9.reuse.H0_H0 ;  /* 0x20000009ff0e8230 */ /* 0x100fe20000004100 */
[----:B------:R-:W-:Y:S01]  /*89e0*/  @!P0 FFMA.FTZ R5, R25, R26, R5 ;  /* 0x0000001a19058223 */ /* 0x000fe20000010005 */
[----:B------:R-:W-:Y:S01]  /*89f0*/  @!P0 HADD2.F32 R13, -RZ, R9.H1_H1 ;  /* 0x30000009ff0d8230 */ /* 0x000fe20000004100 */
[----:B------:R-:W-:Y:S01]  /*8a00*/  @!P0 FMUL.FTZ R9, R29, R8 ;  /* 0x000000081d098220 */ /* 0x000fe20000410000 */
[----:B------:R-:W-:Y:S01]  /*8a10*/  @!P0 F2FP.PACK_AB R2, R3, R2 ;  /* 0x000000020302823e */ /* 0x000fe200000000ff */
[----:B------:R-:W-:Y:S02]  /*8a20*/  @!P0 FMUL.FTZ R37, R35, R20 ;  /* 0x0000001423258220 */ /* 0x000fe40000410000 */
[C---:B------:R-:W-:Y:S01]  /*8a30*/  @!P0 FFMA.FTZ R47, R14.reuse, R30, -R9 ;  /* 0x0000001e0e2f8223 */ /* 0x040fe20000010809 */
[----:B------:R-:W-:Y:S01]  /*8a40*/  @!P0 MOV R40, R2 ;  /* 0x0000000200288202 */ /* 0x000fe20000000f00 */
[----:B------:R-:W-:Y:S01]  /*8a50*/  @!P0 FMUL.FTZ R9, R13, R15 ;  /* 0x0000000f0d098220 */ /* 0x000fe20000410000 */
[----:B------:R-:W-:Y:S01]  /*8a60*/  @!P0 F2FP.PACK_AB R15, R51, R52 ;  /* 0x00000034330f823e */ /* 0x000fe200000000ff */
[----:B------:R-:W-:Y:S02]  /*8a70*/  @!P0 FFMA.FTZ R13, R13, R32, -R38 ;  /* 0x000000200d0d8223 */ /* 0x000fe40000010826 */
[----:B------:R-:W-:Y:S01]  /*8a80*/  @!P0 FMUL.FTZ R8, R14, R8 ;  /* 0x000000080e088220 */ /* 0x000fe20000410000 */
[----:B------:R-:W-:Y:S01]  /*8a90*/  @!P0 MOV R16, R15 ;  /* 0x0000000f00108202 */ /* 0x000fe20000000f00 */
[----:B------:R-:W-:Y:S01]  /*8aa0*/  @!P0 FFMA.FTZ R37, R11, R36, -R37 ;  /* 0x000000240b258223 */ /* 0x000fe20000010825 */
[----:B------:R-:W-:Y:S01]  /*8ab0*/  @!P0 F2FP.PACK_AB R13, R13, R47 ;  /* 0x0000002f0d0d823e */ /* 0x000fe200000000ff */
[----:B------:R-:W-:Y:S02]  /*8ac0*/  @!P0 FFMA.FTZ R6, R27, R28, R6 ;  /* 0x0000001c1b068223 */ /* 0x000fe40000010006 */
[----:B------:R-:W-:Y:S01]  /*8ad0*/  @!P0 FFMA.FTZ R8, R29, R30, R8 ;  /* 0x0000001e1d088223 */ /* 0x000fe20000010008 */
[----:B------:R-:W-:Y:S01]  /*8ae0*/  @!P0 F2FP.PACK_AB R14, R37, R50 ;  /* 0x00000032250e823e */ /* 0x000fe200000000ff */
[----:B------:R-:W-:Y:S01]  /*8af0*/  @!P0 FMUL.FTZ R11, R11, R20 ;  /* 0x000000140b0b8220 */ /* 0x000fe20000410000 */
[----:B------:R-:W-:Y:S01]  /*8b00*/  @!P0 F2FP.PACK_AB R20, R53, R54 ;  /* 0x000000363514823e */ /* 0x000fe200000000ff */
[----:B------:R-:W-:Y:S01]  /*8b10*/  @!P0 FFMA.FTZ R9, R31, R32, R9 ;  /* 0x000000201f098223 */ /* 0x000fe20000010009 */
[----:B------:R-:W-:Y:S01]  /*8b20*/  @!P0 MOV R19, R14 ;  /* 0x0000000e00138202 */ /* 0x000fe20000000f00 */
[----:B------:R-:W-:Y:S01]  /*8b30*/  @!P0 FFMA.FTZ R10, R33, R34, R10 ;  /* 0x00000022210a8223 */ /* 0x000fe2000001000a */
[----:B------:R-:W-:Y:S01]  /*8b40*/  @!P0 MOV R17, R20 ;  /* 0x0000001400118202 */ /* 0x000fe20000000f00 */
[----:B------:R-:W-:Y:S01]  /*8b50*/  @!P0 IMAD.MOV.U32 R18, RZ, RZ, R13 ;  /* 0x000000ffff128224 */ /* 0x000fe200078e000d */
[----:B------:R-:W-:Y:S01]  /*8b60*/  @!P0 F2FP.PACK_AB R5, R6, R5 ;  /* 0x000000050605823e */ /* 0x000fe200000000ff */
[----:B------:R-:W-:Y:S01]  /*8b70*/  @!P0 FFMA.FTZ R11, R35, R36, R11 ;  /* 0x00000024230b8223 */ /* 0x000fe2000001000b */
[----:B------:R-:W-:Y:S02]  /*8b80*/  @!P0 F2FP.PACK_AB R8, R9, R8 ;  /* 0x000000080908823e */ /* 0x000fe400000000ff */
[----:B------:R2:W-:Y:S01]  /*8b90*/  ST.E.128 [R48.64], R16 ;  /* 0x0000001030007985 */ /* 0x0005e2000c101d0a */
[----:B------:R-:W-:Y:S01]  /*8ba0*/  @!P0 IMAD.MOV.U32 R41, RZ, RZ, R5 ;  /* 0x000000ffff298224 */ /* 0x000fe200078e0005 */
        /* <DEDUP_REMOVED lines=10> */
.L_x_2293:
        /* <DEDUP_REMOVED lines=12> */
[C---:B---3--:R-:W-:Y:S04]  /*8d10*/  @!P0 LEA R8, P3, R140.reuse, R3, 0x1 ;  /* 0x000000038c088211 */ /* 0x048fe800078608ff */
[----:B------:R-:W-:Y:S02]  /*8d20*/  @!P0 LEA.HI.X R9, R140, R5, R141, 0x1, P3 ;  /* 0x000000058c098211 */ /* 0x000fe400018f0c8d */
[C---:B------:R-:W-:Y:S04]  /*8d30*/  @!P4 LEA R14, P3, R238.reuse, R3, 0x1 ;  /* 0x00000003ee0ec211 */ /* 0x040fe800078608ff */
[----:B------:R-:W-:Y:S02]  /*8d40*/  @!P4 LEA.HI.X R15, R238, R5, R248, 0x1, P3 ;  /* 0x00000005ee0fc211 */ /* 0x000fe400018f0cf8 */
[C---:B------:R-:W-:Y:S11]  /*8d50*/  ISETP.GE.AND P3, PT, R228.reuse, c[0x0][0x1d4], PT ;  /* 0x00007500e4007a0c */ /* 0x040ff60003f66270 */
[----:B------:R-:W-:Y:S02]  /*8d60*/  @!UPT UIADD3 URZ, URZ, URZ, URZ ;  /* 0x0000003f3f3ff290 */ /* 0x000fe4000fffe03f */
[C---:B------:R-:W-:Y:S04]  /*8d70*/  @!P3 LEA R10, P5, R228.reuse, R3, 0x1 ;  /* 0x00000003e40ab211 */ /* 0x040fe800078a08ff */
[----:B------:R-:W-:Y:S01]  /*8d80*/  @!P3 LEA.HI.X R11, R228, R5, R250, 0x1, P5 ;  /* 0x00000005e40bb211 */ /* 0x000fe200028f0cfa */
        /* <DEDUP_REMOVED lines=10> */
.L_x_2325:
[----:B-12---:R-:W-:Y:S05]  /*8e30*/  BSYNC B0 ;  /* 0x0000000000007941 */ /* 0x006fea0003800000 */
.L_x_2324:
        /* <DEDUP_REMOVED lines=15> */
[----:B----4-:R-:W-:Y:S01]  /*8f30*/  @!P0 ST.E.128 [R8.64], R20 ;  /* 0x0000001408008985 */ /* 0x010fe2000c101d0a */
[C---:B------:R-:W-:Y:S03]  /*8f40*/  ISETP.GE.AND P0, PT, R229.reuse, c[0x0][0x1d4], PT ;  /* 0x00007500e5007a0c */ /* 0x040fe60003f06270 */
[----:B------:R-:W2:Y:S10]  /*8f50*/  @!P4 LDS.128 R16, [R223+0xc880] ;  /* 0x00c88000df10c984 */ /* 0x000eb40000000c00 */
[C---:B------:R-:W-:Y:S04]  /*8f60*/  @!P0 LEA R2, P5, R229.reuse, R2, 0x1 ;  /* 0x00000002e5028211 */ /* 0x040fe800078a08ff */
[----:B------:R-:W-:Y:S01]  /*8f70*/  @!P0 LEA.HI.X R3, R229, R3, R249, 0x1, P5 ;  /* 0x00000003e5038211 */ /* 0x000fe200028f0cf9 */
[----:B--2---:R-:W-:Y:S04]  /*8f80*/  @!P4 ST.E.128 [R14.64], R16 ;  /* 0x000000100e00c985 */ /* 0x004fe8000c101d0a */
[----:B------:R-:W2:Y:S04]  /*8f90*/  @!P3 LDS.128 R16, [R223+0xe080] ;  /* 0x00e08000df10b984 */ /* 0x000ea80000000c00 */
[----:B--2---:R-:W-:Y:S04]  /*8fa0*/  @!P3 ST.E.128 [R10.64], R16 ;  /* 0x000000100a00b985 */ /* 0x004fe8000c101d0a */
[----:B------:R-:W2:Y:S04]  /*8fb0*/  @!P0 LDS.128 R8, [R223+0xf880] ;  /* 0x00f88000df088984 */ /* 0x000ea80000000c00 */
[----:B--2---:R2:W-:Y:S02]  /*8fc0*/  @!P0 ST.E.128 [R2.64], R8 ;  /* 0x0000000802008985 */ /* 0x0045e4000c101d0a */
.L_x_2307:
[----:B------:R-:W-:Y:S05]  /*8fd0*/  BSYNC B2 ;  /* 0x0000000000027941 */ /* 0x000fea0003800000 */
.L_x_2292:
[----:B--23--:R-:W-:Y:S01]  /*8fe0*/  IMAD.IADD R2, R83, 0x1, -R145 ;  /* 0x0000000153027824 */ /* 0x00cfe200078e0a91 */
[----:B------:R-:W-:Y:S01]  /*8ff0*/  P2R R15, PR, RZ, 0x2 ;  /* 0x00000002ff0f7803 */ /* 0x000fe20000000000 */
        /* <DEDUP_REMOVED lines=8> */
[----:B------:R-:W-:Y:S05]  /*9080*/  @P3 IADD3 R13, P0, R8, 0x20, RZ ;  /* 0x00000020080d3810 */ /* 0x000fea0007f1e0ff */
[----:B------:R-:W-:Y:S01]  /*9090*/  @P3 IMAD.X R14, RZ, RZ, R9, P0 ;  /* 0x000000ffff0e3224 */ /* 0x000fe200000e0609 */
[----:B------:R-:W-:Y:S11]  /*90a0*/  ISETP.GE.AND P0, PT, R2, 0x1, PT ;  /* 0x000000010200780c */ /* 0x000ff60003f06270 */
[----:B------:R-:W-:Y:S02]  /*90b0*/  @!UPT UIADD3 URZ, URZ, URZ, URZ ;  /* 0x0000003f3f3ff290 */ /* 0x000fe4000fffe03f */
[----:B------:R-:W-:Y:S01]  /*90c0*/  @P0 MOV R2, R90 ;  /* 0x0000005a00020202 */ /* 0x000fe20000000f00 */
[----:B------:R-:W-:Y:S02]  /*90d0*/  @P0 IMAD.MOV.U32 R3, RZ, RZ, R100 ;  /* 0x000000ffff030224 */ /* 0x000fe400078e0064 */
[----:B------:R-:W-:Y:S02]  /*90e0*/  @P0 IMAD R5, R9, c[0x0][0x258], RZ ;  /* 0x0000960009050a24 */ /* 0x000fe400078e02ff */
[C---:B------:R-:W-:Y:S04]  /*90f0*/  @P0 IMAD.WIDE.U32 R2, R8.reuse, c[0x0][0x258], R2 ;  /* 0x0000960008020a25 */ /* 0x040fe800078e0002 */
[----:B------:R-:W-:Y:S01]  /*9100*/  @P0 IMAD R8, R8, c[0x0][0x25c], R5 ;  /* 0x0000970008080a24 */ /* 0x000fe200078e0205 */
[C---:B------:R-:W-:Y:S01]  /*9110*/  @P0 LEA R10, P4, R2.reuse, c[0x0][0x250], 0x1 ;  /* 0x00009400020a0a11 */ /* 0x040fe200078808ff */
[----:B------:R-:W-:Y:S03]  /*9120*/  @P3 IMAD.MOV.U32 R9, RZ, RZ, R100 ;  /* 0x000000ffff093224 */ /* 0x000fe600078e0064 */
[----:B------:R-:W-:Y:S04]  /*9130*/  @P0 IADD3 R8, R3, R8, RZ ;  /* 0x0000000803080210 */ /* 0x000fe80007ffe0ff */
[----:B------:R-:W-:Y:S01]  /*9140*/  @P0 LEA.HI.X R11, R2, c[0x0][0x254], R8, 0x1, P4 ;  /* 0x00009500020b0a11 */ /* 0x000fe200020f0c08 */
[----:B------:R-:W-:Y:S01]  /*9150*/  IMAD R2, R88, c[0x0][0x208], RZ ;  /* 0x0000820058027a24 */ /* 0x000fe200078e02ff */
[----:B------:R-:W-:Y:S03]  /*9160*/  @P3 MOV R8, R90 ;  /* 0x0000005a00083202 */ /* 0x000fe60000000f00 */
[----:B------:R-:W-:Y:S01]  /*9170*/  @!PT LDS RZ, [RZ] ;  /* 0x00000000fffff984 */ /* 0x000fe20000000800 */
[----:B------:R-:W-:Y:S01]  /*9180*/  @!PT LDS RZ, [RZ] ;  /* 0x00000000fffff984 */ /* 0x000fe20000000800 */
[----:B------:R-:W-:Y:S01]  /*9190*/  @!PT LDS RZ, [RZ] ;  /* 0x00000000fffff984 */ /* 0x000fe20000000800 */
[----:B------:R2:W-:Y:S01]  /*91a0*/  @P0 LDGSTS.E.BYPASS.LTC128B.128 [R223+0x4080], [R10.64], !P1 ;  /* 0x040800000adf0fae */ /* 0x0005e2000c901d4a */
[C---:B------:R-:W-:Y:S02]  /*91b0*/  IMAD R5, R85.reuse, c[0x0][0x20c], R2 ;  /* 0x0000830055057a24 */ /* 0x040fe400078e0202 */
[----:B------:R-:W-:Y:S04]  /*91c0*/  IMAD.WIDE.U32 R2, R85, c[0x0][0x208], RZ ;  /* 0x0000820055027a25 */ /* 0x000fe800078e00ff */
[----:B------:R-:W-:Y:S02]  /*91d0*/  IMAD.IADD R3, R3, 0x1, R5 ;  /* 0x0000000103037824 */ /* 0x000fe400078e0205 */
[----:B------:R-:W-:Y:S04]  /*91e0*/  @P3 IMAD.WIDE.U32 R8, R13, c[0x0][0x258], R8 ;  /* 0x000096000d083a25 */ /* 0x000fe800078e0008 */
[----:B------:R-:W-:Y:S05]  /*91f0*/  IMAD.WIDE.U32 R2, R84, c[0x0][0x218], R2 ;  /* 0x0000860054027a25 */ /* 0x000fea00078e0002 */
[----:B------:R-:W-:Y:S01]  /*9200*/  IADD3 R5, P4, R116, R2, RZ ;  /* 0x0000000274057210 */ /* 0x000fe20007f9e0ff */
[----:B------:R-:W-:Y:S03]  /*9210*/  @P3 IMAD R2, R14, c[0x0][0x258], RZ ;  /* 0x000096000e023a24 */ /* 0x000fe600078e02ff */
[----:B------:R-:W-:Y:S01]  /*9220*/  IADD3.X R6, R125, R3, R6, P4, !PT ;  /* 0x000000037d067210 */ /* 0x000fe200027fe406 */
[----:B------:R-:W-:Y:S05]  /*9230*/  @P3 IMAD R2, R13, c[0x0][0x25c], R2 ;  /* 0x000097000d023a24 */ /* 0x000fea00078e0202 */
[----:B------:R-:W-:Y:S02]  /*9240*/  @P3 IADD3 R3, R9, R2, RZ ;  /* 0x0000000209033210 */ /* 0x000fe40007ffe0ff */
[C---:B------:R-:W-:Y:S04]  /*9250*/  @P3 LEA R2, P4, R8.reuse, c[0x0][0x250], 0x1 ;  /* 0x0000940008023a11 */ /* 0x040fe800078808ff */
[----:B------:R-:W-:Y:S02]  /*9260*/  @P3 LEA.HI.X R3, R8, c[0x0][0x254], R3, 0x1, P4 ;  /* 0x0000950008033a11 */ /* 0x000fe400020f0c03 */
[C---:B------:R-:W-:Y:S04]  /*9270*/  LEA R13, P4, R5.reuse, c[0x0][0x1f8], 0x1 ;  /* 0x00007e00050d7a11 */ /* 0x040fe800078808ff */
[----:B------:R-:W-:Y:S02]  /*9280*/  LEA.HI.X R5, R5, c[0x0][0x1fc], R6, 0x1, P4 ;  /* 0x00007f0005057a11 */ /* 0x000fe400020f0c06 */
        /* <DEDUP_REMOVED lines=11> */
[----:B---3--:R2:W3:Y:S01]  /*9340*/  SHFL.IDX PT, R2, R13, RZ, 0x181f ;  /* 0x00181fff0d027589 */ /* 0x0084e200000e0000 */
[----:B------:R-:W-:Y:S04]  /*9350*/  DEPBAR.LE SB0, 0x0 ;  /* 0x000080000000791a */ /* 0x000fe80000000000 */
[----:B------:R2:W4:Y:S04]  /*9360*/  SHFL.IDX PT, R3, R5, RZ, 0x181f ;  /* 0x00181fff05037589 */ /* 0x00052800000e0000 */
[----:B------:R-:W-:Y:S06]  /*9370*/  BAR.SYNC.DEFER_BLOCKING 0x0 ;  /* 0x0000000000007b1d */ /* 0x000fec0000010000 */
[----:B------:R-:W-:-:S05]  /*9380*/  @!P0 BRA `(.L_x_2327) ;  /* 0x0000015000008947 */ /* 0x000fca0003800000 */
[----:B------:R-:W-:Y:S02]  /*9390*/  ISETP.GE.AND P0, PT, R140, c[0x0][0x1d4], PT ;  /* 0x000075008c007a0c */ /* 0x000fe40003f06270 */
[----:B------:R-:W-:Y:S11]  /*93a0*/  ISETP.GE.AND P5, PT, R144, c[0x0][0x1d4], PT ;  /* 0x0000750090007a0c */ /* 0x000ff60003fa6270 */
[----:B------:R-:W5:Y:S01]  /*93b0*/  @!P0 LDS.128 R20, [R223+0x4080] ;  /* 0x00408000df148984 */ /* 0x000f620000000c00 */
[CC--:B---3--:R-:W-:Y:S04]  /*93c0*/  @!P0 LEA R8, P4, R140.reuse, R2.reuse, 0x1 ;  /* 0x000000028c088211 */ /* 0x0c8fe800078808ff */
[-C--:B----4-:R-:W-:Y:S02]  /*93d0*/  @!P0 LEA.HI.X R9, R140, R3.reuse, R141, 0x1, P4 ;  /* 0x000000038c098211 */ /* 0x090fe400020f0c8d */
[CC--:B------:R-:W-:Y:S04]  /*93e0*/  @!P5 LEA R14, P4, R238.reuse, R2.reuse, 0x1 ;  /* 0x00000002ee0ed211 */ /* 0x0c0fe800078808ff */
[-C--:B------:R-:W-:Y:S02]  /*93f0*/  @!P5 LEA.HI.X R15, R238, R3.reuse, R248, 0x1, P4 ;  /* 0x00000003ee0fd211 */ /* 0x080fe400020f0cf8 */
[C---:B------:R-:W-:Y:S11]  /*9400*/  ISETP.GE.AND P4, PT, R228.reuse, c[0x0][0x1d4], PT ;  /* 0x00007500e4007a0c */ /* 0x040ff60003f86270 */
[----:B------:R-:W-:Y:S02]  /*9410*/  @!UPT UIADD3 URZ, URZ, URZ, URZ ;  /* 0x0000003f3f3ff290 */ /* 0x000fe4000fffe03f */
[CC--:B--2---:R-:W-:Y:S04]  /*9420*/  @!P4 LEA R10, P6, R228.reuse, R2.reuse, 0x1 ;  /* 0x00000002e40ac211 */ /* 0x0c4fe800078c08ff */
[-C--:B------:R-:W-:Y:S01]  /*9430*/  @!P4 LEA.HI.X R11, R228, R3.reuse, R250, 0x1, P6 ;  /* 0x00000003e40bc211 */ /* 0x080fe200030f0cfa */
[----:B-----5:R-:W-:Y:S01]  /*9440*/  @!P0 ST.E.128 [R8.64], R20 ;  /* 0x0000001408008985 */ /* 0x020fe2000c101d0a */
        /* <DEDUP_REMOVED lines=9> */
.L_x_2327:
[----:B------:R-:W-:Y:S05]  /*94e0*/  BSYNC B0 ;  /* 0x0000000000007941 */ /* 0x000fea0003800000 */
.L_x_2326:
[----:B--2-4-:R2:W4:Y:S01]  /*94f0*/  SHFL.IDX PT, R3, R5, 0x1, 0x181f ;  /* 0x00381f0005037f89 */ /* 0x01452200000e0000 */
[----:B------:R-:W-:Y:S03]  /*9500*/  BSSY B0, `(.L_x_2328) ;  /* 0x0000018000007945 */ /* 0x000fe60003800000 */
[----:B---3--:R2:W3:Y:S01]  /*9510*/  SHFL.IDX PT, R2, R13, 0x1, 0x181f ;  /* 0x00381f000d027f89 */ /* 0x0084e200000e0000 */
        /* <DEDUP_REMOVED lines=10> */
[CC--:B------:R-:W-:Y:S04]  /*95c0*/  @!P3 LEA R10, P5, R228.reuse, R2.reuse, 0x1 ;  /* 0x00000002e40ab211 */ /* 0x0c0fe800078a08ff */
[-C--:B------:R-:W-:Y:S01]  /*95d0*/  @!P3 LEA.HI.X R11, R228, R3.reuse, R250, 0x1, P5 ;  /* 0x00000003e40bb211 */ /* 0x080fe200028f0cfa */
[----:B-----5:R-:W-:Y:S01]  /*95e0*/  @!P0 ST.E.128 [R8.64], R20 ;  /* 0x0000001408008985 */ /* 0x020fe2000c101d0a */
[C---:B------:R-:W-:Y:S03]  /*95f0*/  ISETP.GE.AND P0, PT, R229.reuse, c[0x0][0x1d4], PT ;  /* 0x00007500e5007a0c */ /* 0x040fe60003f06270 */
[----:B------:R-:W3:Y:S10]  /*9600*/  @!P4 LDS.128 R16, [R223+0x6880] ;  /* 0x00688000df10c984 */ /* 0x000ef40000000c00 */
[C---:B------:R-:W-:Y:S04]  /*9610*/  @!P0 LEA R2, P5, R229.reuse, R2, 0x1 ;  /* 0x00000002e5028211 */ /* 0x040fe800078a08ff */
[----:B------:R-:W-:Y:S01]  /*9620*/  @!P0 LEA.HI.X R3, R229, R3, R249, 0x1, P5 ;  /* 0x00000003e5038211 */ /* 0x000fe200028f0cf9 */
[----:B---3--:R-:W-:Y:S04]  /*9630*/  @!P4 ST.E.128 [R14.64], R16 ;  /* 0x000000100e00c985 */ /* 0x008fe8000c101d0a */
[----:B------:R-:W3:Y:S04]  /*9640*/  @!P3 LDS.128 R16, [R223+0x8080] ;  /* 0x00808000df10b984 */ /* 0x000ee80000000c00 */
[----:B---3--:R-:W-:Y:S04]  /*9650*/  @!P3 ST.E.128 [R10.64], R16 ;  /* 0x000000100a00b985 */ /* 0x008fe8000c101d0a */
[----:B------:R-:W3:Y:S04]  /*9660*/  @!P0 LDS.128 R8, [R223+0x9880] ;  /* 0x00988000df088984 */ /* 0x000ee80000000c00 */
[----:B---3--:R3:W-:Y:S02]  /*9670*/  @!P0 ST.E.128 [R2.64], R8 ;  /* 0x0000000802008985 */ /* 0x0087e4000c101d0a */
.L_x_2329:
[----:B------:R-:W-:Y:S05]  /*9680*/  BSYNC B0 ;  /* 0x0000000000007941 */ /* 0x000fea0003800000 */
.L_x_2328:
[----:B------:R-:W-:Y:S01]  /*9690*/  ISETP.GT.AND P4, PT, R39, R107, PT ;  /* 0x0000006b2700720c */ /* 0x000fe20003f84270 */
[----:B------:R-:W-:Y:S01]  /*96a0*/  @!UPT UIADD3 URZ, URZ, URZ, URZ ;  /* 0x0000003f3f3ff290 */ /* 0x000fe2000fffe03f */
[----:B------:R-:W-:Y:S11]  /*96b0*/  BSSY B0, `(.L_x_2330) ;  /* 0x000002a000007945 */ /* 0x000ff60003800000 */
[----:B------:R-:W-:-:S05]  /*96c0*/  @!P4 BRA `(.L_x_2331) ;  /* 0x000002800000c947 */ /* 0x000fca0003800000 */
[----:B--2---:R-:W-:Y:S01]  /*96d0*/  IADD3 R5, R39, -0x1, RZ ;  /* 0xffffffff27057810 */ /* 0x004fe20007ffe0ff */
[----:B---3--:R-:W-:Y:S01]  /*96e0*/  IMAD.MOV.U32 R2, RZ, RZ, R112 ;  /* 0x000000ffff027224 */ /* 0x008fe200078e0070 */
[----:B------:R-:W-:Y:S01]  /*96f0*/  P2R R11, PR, RZ, 0x4 ;  /* 0x00000004ff0b7803 */ /* 0x000fe20000000000 */
[----:B----4-:R-:W-:Y:S01]  /*9700*/  IMAD.MOV.U32 R3, RZ, RZ, R111 ;  /* 0x000000ffff037224 */ /* 0x010fe200078e006f */
[----:B------:R-:W-:Y:S01]  /*9710*/  SHF.R.S32.HI R8, RZ, 0x1f, R5 ;  /* 0x0000001fff087819 */ /* 0x000fe20000011405 */
[----:B------:R-:W-:Y:S01]  /*9720*/  IMAD R6, R138, R5, RZ ;  /* 0x000000058a067224 */ /* 0x000fe200078e02ff */
[----:B------:R-:W-:Y:S01]  /*9730*/  LOP3.LUT P2, RZ, R213, 0x8, RZ, 0xc0, !PT ;  /* 0x00000008d5ff7812 */ /* 0x000fe2000784c0ff */
[-C--:B------:R-:W-:Y:S01]  /*9740*/  IMAD.WIDE.U32 R2, R5, R128.reuse, R2 ;  /* 0x0000008005027225 */ /* 0x080fe200078e0002 */
[----:B------:R-:W-:Y:S02]  /*9750*/  P2R R10, PR, RZ, 0x2 ;  /* 0x00000002ff0a7803 */ /* 0x000fe40000000000 */
[----:B------:R-:W-:Y:S01]  /*9760*/  LOP3.LUT P1, RZ, R213, 0x4, RZ, 0xc0, !PT ;  /* 0x00000004d5ff7812 */ /* 0x000fe2000782c0ff */
[----:B------:R-:W-:Y:S01]  /*9770*/  IMAD R5, R8, R128, R6 ;  /* 0x0000008008057224 */ /* 0x000fe200078e0206 */
[----:B------:R-:W-:Y:S02]  /*9780*/  IADD3 R6, -R145, 0x30, RZ ;  /* 0x0000003091067810 */ /* 0x000fe40007ffe1ff */
[----:B------:R-:W-:Y:S01]  /*9790*/  LOP3.LUT P6, RZ, R213, 0x1, RZ, 0xc0, !PT ;  /* 0x00000001d5ff7812 */ /* 0x000fe200078cc0ff */
[----:B------:R-:W-:Y:S01]  /*97a0*/  IMAD.IADD R3, R3, 0x1, R5 ;  /* 0x0000000103037824 */ /* 0x000fe200078e0205 */
[----:B------:R-:W-:Y:S11]  /*97b0*/  ISETP.GE.AND P3, PT, R6, 0x1, PT ;  /* 0x000000010600780c */ /* 0x000ff60003f66270 */
[----:B------:R-:W-:Y:S02]  /*97c0*/  @!UPT UIADD3 URZ, URZ, URZ, URZ ;  /* 0x0000003f3f3ff290 */ /* 0x000fe4000fffe03f */
        /* <DEDUP_REMOVED lines=24> */
.L_x_2331:
[----:B------:R-:W-:Y:S05]  /*9950*/  BSYNC B0 ;  /* 0x0000000000007941 */ /* 0x000fea0003800000 */
.L_x_2330:
[----:B------:R-:W0:Y:S01]  /*9960*/  LDGDEPBAR ;  /* 0x00000000000079af */ /* 0x000e220000000000 */
[----:B------:R-:W-:Y:S01]  /*9970*/  IADD3 R39, R39, -0x1, RZ ;  /* 0xffffffff27277810 */ /* 0x000fe20007ffe0ff */
[----:B------:R-:W-:-:S05]  /*9980*/  @P4 BRA `(.L_x_2332) ;  /* 0xffffa07000004947 */ /* 0x000fca000383ffff */
[----:B--2---:R-:W2:Y:S04]  /*9990*/  LDL R5, [R1+0x64] ;  /* 0x0000640001057983 */ /* 0x004ea80000100800 */
[----:B------:R1:W5:Y:S01]  /*99a0*/  LDL R19, [R1+0x58] ;  /* 0x0000580001137983 */ /* 0x0003620000100800 */
[----:B------:R-:W-:Y:S03]  /*99b0*/  WARPSYNC 0xffffffff ;  /* 0xffffffff00007948 */ /* 0x000fe60003800000 */
[----:B------:R-:W-:Y:S01]  /*99c0*/  BAR.SYNC.DEFER_BLOCKING 0x0 ;  /* 0x0000000000007b1d */ /* 0x000fe20000010000 */
[----:B--2---:R-:W-:-:S05]  /*99d0*/  IADD3 R0, R5, 0x2f, RZ ;  /* 0x0000002f05007810 */ /* 0x004fca0007ffe0ff */
[----:B------:R-:W-:-:S05]  /*99e0*/  IMAD.HI R0, R0, 0x2aaaaaab, RZ ;  /* 0x2aaaaaab00007827 */ /* 0x000fca00078e02ff */
[----:B---3--:R-:W-:-:S04]  /*99f0*/  SHF.R.U32.HI R2, RZ, 0x1f, R0 ;  /* 0x0000001fff027819 */ /* 0x008fc80000011600 */
[----:B------:R-:W-:Y:S02]  /*9a00*/  LEA.HI.SX32 R21, R0, R2, 0x1d ;  /* 0x0000000200157211 */ /* 0x000fe400078feaff */
.L_x_2291:
[----:B-1----:R-:W2:Y:S04]  /*9a10*/  LDL R14, [R1+0xa0] ;  /* 0x0000a000010e7983 */ /* 0x002ea80000100800 */
[----:B----4-:R-:W3:Y:S04]  /*9a20*/  LDL.LU R3, [R1+0x15c] ;  /* 0x00015c0001037983 */ /* 0x010ee80000300800 */
[----:B------:R-:W3:Y:S01]  /*9a30*/  S2R R2, SR_TID.X ;  /* 0x0000000000027919 */ /* 0x000ee20000002100 */
[----:B------:R-:W-:-:S05]  /*9a40*/  IMAD.MOV.U32 R0, RZ, RZ, c[0x0][0x2c4] ;  /* 0x0000b100ff007624 */ /* 0x000fca00078e00ff */
[----:B------:R-:W-:Y:S01]  /*9a50*/  ISETP.NE.AND P3, PT, R0, 0x1, PT ;  /* 0x000000010000780c */ /* 0x000fe20003f65270 */
[----:B------:R-:W-:-:S05]  /*9a60*/  IMAD.MOV.U32 R4, RZ, RZ, c[0x0][0x32c] ;  /* 0x0000cb00ff047624 */ /* 0x000fca00078e00ff */
[----:B------:R-:W-:Y:S02]  /*9a70*/  ISETP.GE.AND P1, PT, R4, 0x1, PT ;  /* 0x000000010400780c */ /* 0x000fe40003f26270 */
[----:B--2---:R-:W-:Y:S01]  /*9a80*/  IADD3 R0, R14, 0x7f, RZ ;  /* 0x0000007f0e007810 */ /* 0x004fe20007ffe0ff */
[----:B---3--:R1:W-:Y:S04]  /*9a90*/  STL.64 [R1], R2 ;  /* 0x0000000201007387 */ /* 0x0083e80000100a00 */
[----:B-1----:R-:W-:-:S05]  /*9aa0*/  @P3 IMAD.HI.U32 R2, R0, c[0x0][0x2c8], RZ ;  /* 0x0000b20000023a27 */ /* 0x002fca00078e00ff */
[----:B------:R-:W-:Y:S01]  /*9ab0*/  @P3 SHF.R.U32.HI R0, RZ, c[0x0][0x2cc], R2 ;  /* 0x0000b300ff003a19 */ /* 0x000fe20000011602 */
[----:B------:R-:W-:-:S03]  /*9ac0*/  IMAD.U32 R2, RZ, RZ, UR7 ;  /* 0x00000007ff027e24 */ /* 0x000fc6000f8e00ff */
[----:B------:R-:W-:Y:S02]  /*9ad0*/  IADD3 R0, R0, 0x1, R5 ;  /* 0x0000000100007810 */ /* 0x000fe40007ffe005 */
[----:B------:R-:W-:-:S03]  /*9ae0*/  IADD3 R26, P0, R2, 0x4, RZ ;  /* 0x00000004021a7810 */ /* 0x000fc60007f1e0ff */
[----:B-----5:R-:W-:Y:S02]  /*9af0*/  IMAD.IADD R3, R0, 0x1, -R19 ;  /* 0x0000000100037824 */ /* 0x020fe400078e0a13 */
[----:B------:R-:W-:-:S03]  /*9b00*/  IMAD.X R27, RZ, RZ, UR6, P0 ;  /* 0x00000006ff1b7e24 */ /* 0x000fc600080e06ff */
        /* <DEDUP_REMOVED lines=12> */
.L_x_2335:
[----:B------:R-:W-:-:S13]  /*9bd0*/  ISETP.NE.AND P0, PT, R4, 0x1, PT ;  /* 0x000000010400780c */ /* 0x000fda0003f05270 */
[----:B------:R-:W-:-:S05]  /*9be0*/  @P0 IMAD.HI.U32 R3, R0, c[0x0][0x330], RZ ;  /* 0x0000cc0000030a27 */ /* 0x000fca00078e00ff */
[----:B------:R-:W-:Y:S02]  /*9bf0*/  @P0 SHF.R.U32.HI R0, RZ, c[0x0][0x334], R3 ;  /* 0x0000cd00ff000a19 */ /* 0x000fe40000011603 */
.L_x_2336:
[----:B------:R-:W-:Y:S05]  /*9c00*/  BSYNC B0 ;  /* 0x0000000000007941 */ /* 0x000fea0003800000 */
.L_x_2334:
[----:B------:R-:W-:-:S05]  /*9c10*/  IMAD R0, R0, R4, c[0x0][0x32c] ;  /* 0x0000cb0000007624 */ /* 0x000fca00078e0204 */
[----:B------:R-:W-:-:S04]  /*9c20*/  IMNMX R2, R2, R0, PT ;  /* 0x0000000002027217 */ /* 0x000fc80003800200 */
.L_x_2333:
        /* <DEDUP_REMOVED lines=20> */
.L_x_2339:
[----:B------:R-:W-:-:S13]  /*9d70*/  ISETP.NE.AND P0, PT, R4, 0x1, PT ;  /* 0x000000010400780c */ /* 0x000fda0003f05270 */
[----:B------:R-:W-:-:S05]  /*9d80*/  @P0 IMAD.HI.U32 R3, R0, c[0x0][0x330], RZ ;  /* 0x0000cc0000030a27 */ /* 0x000fca00078e00ff */
[----:B------:R-:W-:Y:S02]  /*9d90*/  @P0 SHF.R.U32.HI R0, RZ, c[0x0][0x334], R3 ;  /* 0x0000cd00ff000a19 */ /* 0x000fe40000011603 */
.L_x_2340:
[----:B------:R-:W-:Y:S05]  /*9da0*/  BSYNC B0 ;  /* 0x0000000000007941 */ /* 0x000fea0003800000 */
.L_x_2338:
[----:B------:R-:W-:-:S05]  /*9db0*/  IMAD R0, R0, c[0x0][0x32c], RZ ;  /* 0x0000cb0000007a24 */ /* 0x000fca00078e02ff */
[----:B------:R-:W-:-:S05]  /*9dc0*/  IMNMX R2, R2, R0, !PT ;  /* 0x0000000002027217 */ /* 0x000fca0007800200 */
.L_x_2337:
[----:B------:R-:W-:Y:S01]  /*9dd0*/  IMAD.HI R2, R2, 0x2aaaaaab, RZ ;  /* 0x2aaaaaab02027827 */ /* 0x000fe200078e02ff */
[----:B------:R-:W-:Y:S04]  /*9de0*/  BSSY B0, `(.L_x_2341) ;  /* 0x0000027000007945 */ /* 0x000fe80003800000 */
[----:B------:R-:W-:-:S04]  /*9df0*/  SHF.R.U32.HI R6, RZ, 0x1f, R2 ;  /* 0x0000001fff067819 */ /* 0x000fc80000011602 */
[----:B------:R-:W-:Y:S01]  /*9e00*/  LEA.HI.SX32 R6, R2, R6, 0x1d ;  /* 0x0000000602067211 */ /* 0x000fe200078feaff */
[----:B------:R-:W-:-:S03]  /*9e10*/  IMAD.MOV.U32 R2, RZ, RZ, RZ ;  /* 0x000000ffff027224 */ /* 0x000fc600078e00ff */
[----:B------:R-:W-:-:S04]  /*9e20*/  IMNMX R6, RZ, R6, !PT ;  /* 0x00000006ff067217 */ /* 0x000fc80007800200 */
[----:B------:R-:W-:-:S13]  /*9e30*/  ISETP.GT.AND P0, PT, R8, R6, PT ;  /* 0x000000060800720c */ /* 0x000fda0003f04270 */
[----:B------:R-:W-:Y:S05]  /*9e40*/  @!P0 BRA `(.L_x_2342) ;  /* 0x0000020000008947 */ /* 0x000fea0003800000 */
[----:B------:R-:W2:Y:S02]  /*9e50*/  LDL R0, [R1+0xb0] ;  /* 0x0000b00001007983 */ /* 0x000ea40000100800 */
[----:B--2---:R-:W-:-:S04]  /*9e60*/  ISETP.NE.AND P0, PT, R0, RZ, PT ;  /* 0x000000ff0000720c */ /* 0x004fc80003f05270 */
[----:B------:R-:W-:-:S04]  /*9e70*/  SEL R0, R0, c[0x0][0x338], P0 ;  /* 0x0000ce0000007a07 */ /* 0x000fc80000000000 */
[----:B------:R-:W-:Y:S02]  /*9e80*/  IABS R4, R0 ;  /* 0x0000000000047213 */ /* 0x000fe40000000000 */
[----:B------:R-:W-:Y:S02]  /*9e90*/  IADD3 R9, R0, -0x1, R8 ;  /* 0xffffffff00097810 */ /* 0x000fe40007ffe008 */
[----:B------:R-:W1:Y:S03]  /*9ea0*/  I2F.RP R2, R4 ;  /* 0x0000000400027306 */ /* 0x000e660000209400 */
[----:B------:R-:W-:-:S05]  /*9eb0*/  IMAD.IADD R9, R9, 0x1, -R6 ;  /* 0x0000000109097824 */ /* 0x000fca00078e0a06 */
[----:B------:R-:W-:Y:S02]  /*9ec0*/  IABS R13, R9 ;  /* 0x00000009000d7213 */ /* 0x000fe40000000000 */
[----:B------:R-:W-:-:S04]  /*9ed0*/  LOP3.LUT R9, R9, R0, RZ, 0x3c, !PT ;  /* 0x0000000009097212 */ /* 0x000fc800078e3cff */
[----:B------:R-:W-:Y:S01]  /*9ee0*/  ISETP.GE.AND P1, PT, R9, RZ, PT ;  /* 0x000000ff0900720c */ /* 0x000fe20003f26270 */
[----:B-1----:R-:W1:Y:S02]  /*9ef0*/  MUFU.RCP R2, R2 ;  /* 0x0000000200027308 */ /* 0x002e640000001000 */
[----:B-1----:R-:W-:-:S06]  /*9f00*/  IADD3 R2, R2, 0xffffffe, RZ ;  /* 0x0ffffffe02027810 */ /* 0x002fcc0007ffe0ff */
[----:B------:R-:W1:Y:S02]  /*9f10*/  F2I.FTZ.U32.TRUNC.NTZ R3, R2 ;  /* 0x0000000200037305 */ /* 0x000e64000021f000 */
[----:B-1----:R-:W-:-:S04]  /*9f20*/  IMAD.MOV R2, RZ, RZ, -R3 ;  /* 0x000000ffff027224 */ /* 0x002fc800078e0a03 */
[----:B------:R-:W-:Y:S01]  /*9f30*/  IMAD.MOV.U32 R10, RZ, RZ, R2 ;  /* 0x000000ffff0a7224 */ /* 0x000fe200078e0002 */
[----:B------:R-:W-:-:S03]  /*9f40*/  IABS R2, R0 ;  /* 0x0000000000027213 */ /* 0x000fc60000000000 */
[----:B------:R-:W-:Y:S02]  /*9f50*/  IMAD R10, R10, R4, RZ ;  /* 0x000000040a0a7224 */ /* 0x000fe400078e02ff */
[----:B------:R-:W-:Y:S02]  /*9f60*/  IMAD.MOV R11, RZ, RZ, -R2 ;  /* 0x000000ffff0b7224 */ /* 0x000fe400078e0a02 */
[----:B------:R-:W-:-:S04]  /*9f70*/  IMAD.MOV.U32 R2, RZ, RZ, RZ ;  /* 0x000000ffff027224 */ /* 0x000fc800078e00ff */
        /* <DEDUP_REMOVED lines=13> */
.L_x_2342:
[----:B------:R-:W-:Y:S05]  /*a050*/  BSYNC B0 ;  /* 0x0000000000007941 */ /* 0x000fea0003800000 */
.L_x_2341:
[----:B------:R-:W2:Y:S01]  /*a060*/  LDL R3, [R1+0xd8] ;  /* 0x0000d80001037983 */ /* 0x000ea20000100800 */
[----:B------:R-:W-:Y:S01]  /*a070*/  PRMT R0, RZ, 0x7610, R0 ;  /* 0x00007610ff007816 */ /* 0x000fe20000000000 */
        /* <DEDUP_REMOVED lines=65> */
[----:B--2---:R-:W-:-:S04]  /*a490*/  IMAD R246, R3, R2, R6 ;  /* 0x0000000203f67224 */ /* 0x004fc800078e0206 */
[----:B------:R-:W-:-:S05]  /*a4a0*/  IMAD.IADD R2, R246, 0x1, R2 ;  /* 0x00000001f6027824 */ /* 0x000fca00078e0202 */
[----:B------:R-:W-:-:S04]  /*a4b0*/  IMNMX R225, R8, R2, PT ;  /* 0x0000000208e17217 */ /* 0x000fc80003800200 */
[----:B------:R-:W-:-:S13]  /*a4c0*/  ISETP.GT.AND P0, PT, R225, R246, PT ;  /* 0x000000f6e100720c */ /* 0x000fda0003f04270 */
[----:B------:R-:W-:Y:S05]  /*a4d0*/  @!P0 BRA `(.L_x_2343) ;  /* 0x0001079000008947 */ /* 0x000fea0003800000 */
[----:B------:R-:W2:Y:S04]  /*a4e0*/  LDL R10, [R1+0xac] ;  /* 0x0000ac00010a7983 */ /* 0x000ea80000100800 */
[----:B------:R-:W3:Y:S04]  /*a4f0*/  LDL R0, [R1+0x4c] ;  /* 0x00004c0001007983 */ /* 0x000ee80000100800 */
[----:B------:R-:W4:Y:S01]  /*a500*/  LDL R9, [R1+0xa8] ;  /* 0x0000a80001097983 */ /* 0x000f220000100800 */
[----:B------:R-:W-:Y:S01]  /*a510*/  ISETP.NE.U32.AND P0, PT, RZ, c[0x0][0x340], PT ;  /* 0x0000d000ff007a0c */ /* 0x000fe20003f05070 */
[----:B------:R-:W-:-:S03]  /*a520*/  ULDC.64 UR4, c[0x0][0x18] ;  /* 0x0000060000047ab9 */ /* 0x000fc60000000a00 */
[----:B------:R-:W-:-:S13]  /*a530*/  ISETP.NE.AND.EX P2, PT, RZ, c[0x0][0x344], PT, P0 ;  /* 0x0000d100ff007a0c */ /* 0x000fda0003f45300 */
[----:B------:R-:W-:Y:S01]  /*a540*/  @P2 IMAD.MOV.U32 R2, RZ, RZ, 0x4 ;  /* 0x00000004ff022424 */ /* 0x000fe200078e00ff */
[----:B------:R-:W-:-:S04]  /*a550*/  ISETP.NE.U32.AND P0, PT, RZ, c[0x0][0x348], PT ;  /* 0x0000d200ff007a0c */ /* 0x000fc80003f05070 */
[----:B------:R-:W-:Y:S01]  /*a560*/  ISETP.NE.AND.EX P0, PT, RZ, c[0x0][0x34c], PT, P0 ;  /* 0x0000d300ff007a0c */ /* 0x000fe20003f05300 */
[----:B--2---:R-:W-:-:S05]  /*a570*/  @P2 IMAD.WIDE R2, R10, R2, c[0x0][0x340] ;  /* 0x0000d0000a022625 */ /* 0x004fca00078e0202 */
[----:B------:R1:W5:Y:S01]  /*a580*/  @P2 LDG.E R20, [R2.64] ;  /* 0x0000000a02142981 */ /* 0x000362000c1e1900 */
[----:B---3--:R-:W-:-:S05]  /*a590*/  SHF.R.S32.HI R4, RZ, 0x1f, R0 ;  /* 0x0000001fff047819 */ /* 0x008fca0000011400 */
[----:B------:R-:W-:Y:S01]  /*a5a0*/  IMAD R4, R4, c[0x0][0x178], RZ ;  /* 0x00005e0004047a24 */ /* 0x000fe200078e02ff */
[----:B----4-:R-:W-:Y:S02]  /*a5b0*/  LOP3.LUT R252, R9, 0xffff, RZ, 0xc0, !PT ;  /* 0x0000ffff09fc7812 */ /* 0x010fe400078ec0ff */
[----:B------:R-:W-:Y:S01]  /*a5c0*/  SEL R6, R10, RZ, !P0 ;  /* 0x000000ff0a067207 */ /* 0x000fe20004000000 */
[----:B-1----:R-:W-:-:S04]  /*a5d0*/  IMAD.WIDE.U32 R2, R0, c[0x0][0x178], RZ ;  /* 0x00005e0000027a25 */ /* 0x002fc800078e00ff */
[----:B------:R-:W-:Y:S02]  /*a5e0*/  IMAD R0, R0, c[0x0][0x17c], R4 ;  /* 0x00005f0000007a24 */ /* 0x000fe400078e0204 */
[----:B------:R-:W-:-:S03]  /*a5f0*/  IMAD R4, R146, 0x20, R145 ;  /* 0x0000002092047824 */ /* 0x000fc600078e0291 */
[----:B------:R-:W-:Y:S01]  /*a600*/  IADD3 R3, R3, R0, RZ ;  /* 0x0000000003037210 */ /* 0x000fe20007ffe0ff */
[----:B------:R-:W-:Y:S01]  /*a610*/  IMAD.IADD R4, R14, 0x1, R4 ;  /* 0x000000010e047824 */ /* 0x000fe200078e0204 */
[----:B------:R-:W-:-:S03]  /*a620*/  SHF.R.S32.HI R0, RZ, 0x1f, R10 ;  /* 0x0000001fff007819 */ /* 0x000fc6000001140a */
[----:B------:R-:W-:Y:S01]  /*a630*/  @P3 IMAD.HI.U32 R9, R4, c[0x0][0x2c8], RZ ;  /* 0x0000b20004093a27 */ /* 0x000fe200078e00ff */
[----:B------:R-:W-:-:S03]  /*a640*/  SEL R8, R0, RZ, !P0 ;  /* 0x000000ff00087207 */ /* 0x000fc60004000000 */
[----:B------:R-:W-:-:S04]  /*a650*/  IMAD.WIDE.U32 R2, R252, c[0x0][0x1b8], R2 ;  /* 0x00006e00fc027a25 */ /* 0x000fc800078e0002 */
[----:B------:R-:W-:Y:S01]  /*a660*/  IMAD.MOV.U32 R0, RZ, RZ, R4 ;  /* 0x000000ffff007224 */ /* 0x000fe200078e0004 */
[----:B------:R-:W-:Y:S01]  /*a670*/  @P3 SHF.R.U32.HI R0, RZ, c[0x0][0x2cc], R9 ;  /* 0x0000b300ff003a19 */ /* 0x000fe20000011609 */
[----:B------:R-:W-:Y:S02]  /*a680*/  IMAD R8, R8, c[0x0][0x1c0], RZ ;  /* 0x0000700008087a24 */ /* 0x000fe400078e02ff */
[----:B------:R-:W-:Y:S01]  /*a690*/  IMAD R3, R252, c[0x0][0x1bc], R3 ;  /* 0x00006f00fc037a24 */ /* 0x000fe200078e0203 */
[----:B------:R-:W-:Y:S01]  /*a6a0*/  UIADD3 UR4, UP0, UR4, 0x10080, URZ ;  /* 0x0001008004047890 */ /* 0x000fe2000ff1e03f */
[C---:B------:R-:W-:Y:S01]  /*a6b0*/  IMAD R9, R6.reuse, c[0x0][0x1c4], R8 ;  /* 0x0000710006097a24 */ /* 0x040fe200078e0208 */
[----:B------:R-:W-:Y:S01]  /*a6c0*/  SHF.R.S32.HI R8, RZ, 0x1f, R0 ;  /* 0x0000001fff087819 */ /* 0x000fe20000011400 */
[----:B------:R-:W-:Y:S01]  /*a6d0*/  IMAD.WIDE.U32 R2, R6, c[0x0][0x1c0], R2 ;  /* 0x0000700006027a25 */ /* 0x000fe200078e0002 */
[----:B------:R-:W-:Y:S01]  /*a6e0*/  IADD3 R6, -R0, RZ, RZ ;  /* 0x000000ff00067210 */ /* 0x000fe20007ffe1ff */
[----:B------:R-:W-:-:S02]  /*a6f0*/  UIADD3.X UR5, URZ, UR5, URZ, UP0, !UPT ;  /* 0x000000053f057290 */ /* 0x000fc400087fe43f */
[----:B------:R-:W-:Y:S02]  /*a700*/  IMAD R8, R8, c[0x0][0x1b0], RZ ;  /* 0x00006c0008087a24 */ /* 0x000fe400078e02ff */
[----:B------:R-:W-:Y:S02]  /*a710*/  IMAD.IADD R3, R3, 0x1, R9 ;  /* 0x0000000103037824 */ /* 0x000fe400078e0209 */
[----:B------:R-:W-:Y:S02]  /*a720*/  IMAD R4, R6, c[0x0][0x2c4], R4 ;  /* 0x0000b10006047a24 */ /* 0x000fe400078e0204 */
[C---:B------:R-:W-:Y:S01]  /*a730*/  IMAD R6, R0.reuse, c[0x0][0x1b4], R8 ;  /* 0x00006d0000067a24 */ /* 0x040fe200078e0208 */
[----:B------:R-:W-:Y:S01]  /*a740*/  MOV R8, UR4 ;  /* 0x0000000400087c02 */ /* 0x000fe20008000f00 */
[----:B------:R-:W-:Y:S01]  /*a750*/  IMAD.WIDE.U32 R2, R0, c[0x0][0x1b0], R2 ;  /* 0x00006c0000027a25 */ /* 0x000fe200078e0002 */
[----:B------:R-:W-:-:S03]  /*a760*/  SHF.R.S32.HI R0, RZ, 0x1f, R4 ;  /* 0x0000001fff007819 */ /* 0x000fc60000011404 */
[----:B------:R-:W-:Y:S01]  /*a770*/  IMAD.U32 R9, RZ, RZ, UR5 ;  /* 0x00000005ff097e24 */ /* 0x000fe2000f8e00ff */
[----:B------:R1:W-:Y:S01]  /*a780*/  STL [R1+0x10], R19 ;  /* 0x0000101301007387 */ /* 0x0003e20000100800 */
[----:B------:R-:W-:Y:S02]  /*a790*/  IMAD.IADD R3, R3, 0x1, R6 ;  /* 0x0000000103037824 */ /* 0x000fe400078e0206 */
[----:B------:R-:W-:Y:S01]  /*a7a0*/  IMAD R0, R0, c[0x0][0x1a8], RZ ;  /* 0x00006a0000007a24 */ /* 0x000fe200078e02ff */
[----:B------:R1:W-:Y:S01]  /*a7b0*/  STL.64 [R1+0x8], R8 ;  /* 0x0000080801007387 */ /* 0x0003e20000100a00 */
[----:B------:R-:W-:-:S04]  /*a7c0*/  IMAD.WIDE.U32 R2, R4, c[0x0][0x1a8], R2 ;  /* 0x00006a0004027a25 */ /* 0x000fc800078e0002 */
[----:B------:R-:W-:Y:S01]  /*a7d0*/  IMAD R13, R4, c[0x0][0x1ac], R0 ;  /* 0x00006b00040d7a24 */ /* 0x000fe200078e0200 */
[C---:B------:R-:W-:Y:S01]  /*a7e0*/  LEA R17, P0, R2.reuse, c[0x0][0x160], 0x1 ;  /* 0x0000580002117a11 */ /* 0x040fe200078008ff */
[----:B------:R-:W-:Y:S01]  /*a7f0*/  IMAD.U32 R0, RZ, RZ, UR7 ;  /* 0x00000007ff007e24 */ /* 0x000fe2000f8e00ff */
[----:B------:R-:W-:Y:S02]  /*a800*/  MOV R22, UR7 ;  /* 0x0000000700167c02 */ /* 0x000fe40008000f00 */
[----:B------:R-:W-:Y:S02]  /*a810*/  IADD3 R13, R3, R13, RZ ;  /* 0x0000000d030d7210 */ /* 0x000fe40007ffe0ff */
[----:B------:R-:W-:Y:S02]  /*a820*/  ISETP.GE.AND P3, PT, R229, c[0x0][0x198], PT ;  /* 0x00006600e5007a0c */ /* 0x000fe40003f66270 */
[----:B------:R-:W-:Y:S02]  /*a830*/  LEA.HI.X R13, R2, c[0x0][0x164], R13, 0x1, P0 ;  /* 0x00005900020d7a11 */ /* 0x000fe400000f0c0d */
[----:B------:R-:W-:-:S02]  /*a840*/  IADD3 R22, P0, R22, 0x10, RZ ;  /* 0x0000001016167810 */ /* 0x000fc40007f1e0ff */
[----:B------:R-:W-:Y:S01]  /*a850*/  IADD3 R24, P1, R0, 0x8, RZ ;  /* 0x0000000800187810 */ /* 0x000fe20007f3e0ff */
[----:B------:R-:W-:Y:S01]  /*a860*/  IMAD.IADD R6, R145, 0x1, R14 ;  /* 0x0000000191067824 */ /* 0x000fe200078e020e */
[----:B------:R-:W-:Y:S01]  /*a870*/  ISETP.GE.AND P4, PT, R140, c[0x0][0x198], PT ;  /* 0x000066008c007a0c */ /* 0x000fe20003f86270 */
[----:B------:R-:W-:Y:S01]  /*a880*/  IMAD.X R23, RZ, RZ, UR6, P0 ;  /* 0x00000006ff177e24 */ /* 0x000fe200080e06ff */
[----:B------:R-:W-:Y:S02]  /*a890*/  ISETP.GE.AND P5, PT, R144, c[0x0][0x198], PT ;  /* 0x0000660090007a0c */ /* 0x000fe40003fa6270 */
[----:B------:R-:W-:Y:S02]  /*a8a0*/  ISETP.GE.AND P6, PT, R228, c[0x0][0x198], PT ;  /* 0x00006600e4007a0c */ /* 0x000fe40003fc6270 */
[----:B------:R-:W-:Y:S02]  /*a8b0*/  P2R R18, PR, RZ, 0x8 ;  /* 0x00000008ff127803 */ /* 0x000fe40000000000 */
[----:B------:R-:W-:-:S02]  /*a8c0*/  IADD3 R137, R225, -0x1, RZ ;  /* 0xffffffffe1897810 */ /* 0x000fc40007ffe0ff */
[----:B------:R-:W-:Y:S02]  /*a8d0*/  IADD3.X R25, RZ, UR6, RZ, P1, !PT ;  /* 0x00000006ff197c10 */ /* 0x000fe40008ffe4ff */
[----:B------:R-:W-:Y:S01]  /*a8e0*/  @!P2 MOV R20, R10 ;  /* 0x0000000a0014a202 */ /* 0x000fe20000000f00 */
[----:B------:R-:W-:Y:S05]  /*a8f0*/  BRA.DIV ~URZ, `(.L_x_2344) ;  /* 0x00015ba27f007947 */ /* 0x000fea000b800000 */
[----:B-1----:R1:W2:Y:S02]  /*a900*/  SHFL.IDX PT, R4, R13, RZ, 0x181f ;  /* 0x00181fff0d047589 */ /* 0x0022a400000e0000 */
.L_x_2516:
[----:B------:R-:W-:Y:S05]  /*a910*/  BRA.DIV ~URZ, `(.L_x_2345) ;  /* 0x00015bf27f007947 */ /* 0x000fea000b800000 */
[----:B------:R3:W4:Y:S02]  /*a920*/  SHFL.IDX PT, R0, R17, RZ, 0x181f ;  /* 0x00181fff11007589 */ /* 0x00072400000e0000 */
.L_x_2517:
[----:B------:R-:W-:Y:S01]  /*a930*/  IMAD R16, R19, c[0x0][0x2c4], RZ ;  /* 0x0000b10013107a24 */ /* 0x000fe200078e02ff */
[----:B------:R-:W-:Y:S04]  /*a940*/  BSSY B0, `(.L_x_2346) ;  /* 0x0000013000007945 */ /* 0x000fe80003800000 */
[----:B------:R-:W-:-:S13]  /*a950*/  ISETP.GE.AND P0, PT, R6, R16, PT ;  /* 0x000000100600720c */ /* 0x000fda0003f06270 */
[----:B------:R-:W-:Y:S05]  /*a960*/  @P0 BRA `(.L_x_2347) ;  /* 0x0000010000000947 */ /* 0x000fea0003800000 */
[-C--:B----4-:R-:W-:Y:S02]  /*a970*/  LEA R14, P0, R140, R0.reuse, 0x1 ;  /* 0x000000008c0e7211 */ /* 0x090fe400078008ff */
[----:B------:R-:W-:Y:S02]  /*a980*/  ISETP.NE.AND P3, PT, R18, RZ, PT ;  /* 0x000000ff1200720c */ /* 0x000fe40003f65270 */
        /* <DEDUP_REMOVED lines=14> */
.L_x_2347:
[----:B------:R-:W-:Y:S05]  /*aa70*/  BSYNC B0 ;  /* 0x0000000000007941 */ /* 0x000fea0003800000 */
.L_x_2346:
[----:B------:R-:W-:Y:S05]  /*aa80*/  BRA.DIV ~URZ, `(.L_x_2348) ;  /* 0x00015af27f007947 */ /* 0x000fea000b800000 */
[----:B--2---:R2:W1:Y:S04]  /*aa90*/  SHFL.IDX PT, R4, R13, 0x1, 0x181f ;  /* 0x00381f000d047f89 */ /* 0x00446800000e0000 */
[----:B----4-:R2:W4:Y:S02]  /*aaa0*/  SHFL.IDX PT, R0, R17, 0x1, 0x181f ;  /* 0x00381f0011007f89 */ /* 0x01052400000e0000 */
.L_x_2518:
[----:B------:R-:W-:Y:S01]  /*aab0*/  IADD3 R2, R6, 0x20, RZ ;  /* 0x0000002006027810 */ /* 0x000fe20007ffe0ff */
[----:B------:R-:W-:Y:S03]  /*aac0*/  BSSY B0, `(.L_x_2349) ;  /* 0x0000013000007945 */ /* 0x000fe60003800000 */
[----:B------:R-:W-:-:S13]  /*aad0*/  ISETP.GE.AND P0, PT, R2, R16, PT ;  /* 0x000000100200720c */ /* 0x000fda0003f06270 */
[----:B------:R-:W-:Y:S05]  /*aae0*/  @P0 BRA `(.L_x_2350) ;  /* 0x0000010000000947 */ /* 0x000fea0003800000 */
[-C--:B----4-:R-:W-:Y:S02]  /*aaf0*/  LEA R14, P0, R140, R0.reuse, 0x1 ;  /* 0x000000008c0e7211 */ /* 0x090fe400078008ff */
[----:B------:R-:W-:Y:S02]  /*ab00*/  ISETP.NE.AND P3, PT, R18, RZ, PT ;  /* 0x000000ff1200720c */ /* 0x000fe40003f65270 */
[-C--:B------:R-:W-:Y:S02]  /*ab10*/  LEA R10, P2, R238, R0.reuse, 0x1 ;  /* 0x00000000ee0a7211 */ /* 0x080fe400078408ff */
[----:B------:R-:W-:Y:S02]  /*ab20*/  LEA R8, P1, R228, R0, 0x1 ;  /* 0x00000000e4087211 */ /* 0x000fe400078208ff */
[----:B-1----:R-:W-:Y:S02]  /*ab30*/  LEA.HI.X R15, R140, R4, R141, 0x1, P0 ;  /* 0x000000048c0f7211 */ /* 0x002fe400000f0c8d */
        /* <DEDUP_REMOVED lines=11> */
.L_x_2350:
[----:B------:R-:W-:Y:S05]  /*abf0*/  BSYNC B0 ;  /* 0x0000000000007941 */ /* 0x000fea0003800000 */
.L_x_2349:
[----:B------:R-:W-:Y:S05]  /*ac00*/  BRA.DIV ~URZ, `(.L_x_2351) ;  /* 0x00015a427f007947 */ /* 0x000fea000b800000 */
[----:B-1----:R1:W2:Y:S02]  /*ac10*/  SHFL.IDX PT, R4, R13, 0x2, 0x181f ;  /* 0x00581f000d047f89 */ /* 0x0022a400000e0000 */
.L_x_2519:
[----:B------:R-:W-:Y:S05]  /*ac20*/  BRA.DIV ~URZ, `(.L_x_2352) ;  /* 0x00015a927f007947 */ /* 0x000fea000b800000 */
[----:B----4-:R4:W1:Y:S02]  /*ac30*/  SHFL.IDX PT, R0, R17, 0x2, 0x181f ;  /* 0x00581f0011007f89 */ /* 0x01086400000e0000 */
.L_x_2520:
[----:B------:R-:W-:Y:S01]  /*ac40*/  IADD3 R2, R6, 0x40, RZ ;  /* 0x0000004006027810 */ /* 0x000fe20007ffe0ff */
[----:B------:R-:W-:Y:S03]  /*ac50*/  BSSY B0, `(.L_x_2353) ;  /* 0x0000013000007945 */ /* 0x000fe60003800000 */
[----:B------:R-:W-:-:S13]  /*ac60*/  ISETP.GE.AND P0, PT, R2, R16, PT ;  /* 0x000000100200720c */ /* 0x000fda0003f06270 */
[----:B------:R-:W-:Y:S05]  /*ac70*/  @P0 BRA `(.L_x_2354) ;  /* 0x0000010000000947 */ /* 0x000fea0003800000 */
[-C--:B-1----:R-:W-:Y:S02]  /*ac80*/  LEA R14, P0, R140, R0.reuse, 0x1 ;  /* 0x000000008c0e7211 */ /* 0x082fe400078008ff */
        /* <DEDUP_REMOVED lines=15> */
.L_x_2354:
[----:B------:R-:W-:Y:S05]  /*ad80*/  BSYNC B0 ;  /* 0x0000000000007941 */ /* 0x000fea0003800000 */
.L_x_2353:
[----:B------:R-:W-:Y:S05]  /*ad90*/  BRA.DIV ~URZ, `(.L_x_2355) ;  /* 0x000159927f007947 */ /* 0x000fea000b800000 */
[----:B--2---:R2:W3:Y:S04]  /*ada0*/  SHFL.IDX PT, R4, R13, 0x3, 0x181f ;  /* 0x00781f000d047f89 */ /* 0x0044e800000e0000 */
[----:B-1----:R2:W1:Y:S02]  /*adb0*/  SHFL.IDX PT, R0, R17, 0x3, 0x181f ;  /* 0x00781f0011007f89 */ /* 0x00246400000e0000 */
.L_x_2521:
[----:B--2---:R-:W2:Y:S04]  /*adc0*/  LDL R121, [R1] ;  /* 0x0000000001797983 */ /* 0x004ea80000100800 */
[----:B----4-:R-:W4:Y:S04]  /*add0*/  LDL R10, [R1+0x48] ;  /* 0x00004800010a7983 */ /* 0x010f280000100800 */
[----:B---3--:R-:W3:Y:S01]  /*ade0*/  LDL R13, [R1+0x64] ;  /* 0x00006400010d7983 */ /* 0x008ee20000100800 */
[----:B------:R-:W-:Y:S01]  /*adf0*/  IADD3 R6, R6, 0x60, RZ ;  /* 0x0000006006067810 */ /* 0x000fe20007ffe0ff */
[----:B------:R-:W-:Y:S01]  /*ae00*/  IMAD.MOV.U32 R104, RZ, RZ, 0x30 ;  /* 0x00000030ff687424 */ /* 0x000fe200078e00ff */
[----:B------:R-:W-:Y:S01]  /*ae10*/  ULDC.64 UR4, c[0x0][0x40] ;  /* 0x0000100000047ab9 */ /* 0x000fe20000000a00 */
[----:B------:R-:W-:Y:S01]  /*ae20*/  IMAD.MOV.U32 R224, RZ, RZ, RZ ;  /* 0x000000ffffe07224 */ /* 0x000fe200078e00ff */
[----:B------:R-:W-:Y:S01]  /*ae30*/  ISETP.GE.AND P0, PT, R6, R16, PT ;  /* 0x000000100600720c */ /* 0x000fe20003f06270 */
[----:B------:R-:W-:Y:S01]  /*ae40*/  IMAD.MOV.U32 R6, RZ, RZ, c[0x0][0x2b8] ;  /* 0x0000ae00ff067624 */ /* 0x000fe200078e00ff */
[----:B------:R-:W-:Y:S01]  /*ae50*/  UIADD3 UR4, UP0, UR4, 0x160, URZ ;  /* 0x0000016004047890 */ /* 0x000fe2000ff1e03f */
[----:B------:R-:W-:-:S02]  /*ae60*/  IMAD R136, R225, R104, -0x30 ;  /* 0xffffffd0e1887424 */ /* 0x000fc400078e0268 */
[----:B-----5:R-:W-:Y:S01]  /*ae70*/  IMAD.WIDE.U32 R16, R20, c[0x0][0x2b0], RZ ;  /* 0x0000ac0014107a25 */ /* 0x020fe200078e00ff */
[----:B------:R-:W-:Y:S01]  /*ae80*/  ISETP.NE.AND P3, PT, R6, 0x1, PT ;  /* 0x000000010600780c */ /* 0x000fe20003f65270 */
[----:B------:R-:W-:-:S03]  /*ae90*/  UIADD3.X UR5, URZ, UR5, URZ, UP0, !UPT ;  /* 0x000000053f057290 */ /* 0x000fc600087fe43f */
[----:B------:R-:W-:Y:S03]  /*aea0*/  STL.64 [R1+0x88], R16 ;  /* 0x0000881001007387 */ /* 0x000fe60000100a00 */
[----:B-1----:R-:W-:Y:S01]  /*aeb0*/  @!P0 LEA R2, P1, R140, R0, 0x1 ;  /* 0x000000008c028211 */ /* 0x002fe200078208ff */
[----:B------:R-:W-:Y:S01]  /*aec0*/  IMAD.U32 R19, RZ, RZ, UR5 ;  /* 0x00000005ff137e24 */ /* 0x000fe2000f8e00ff */
[----:B--2---:R-:W-:-:S04]  /*aed0*/  SHF.R.S32.HI R14, RZ, 0x1f, R121 ;  /* 0x0000001fff0e7819 */ /* 0x004fc80000011479 */
[----:B------:R-:W-:Y:S01]  /*aee0*/  LEA.HI R3, R14, R121, RZ, 0x3 ;  /* 0x000000790e037211 */ /* 0x000fe200078f18ff */
[----:B----4-:R1:W-:Y:S03]  /*aef0*/  STL [R1+0x78], R10 ;  /* 0x0000780a01007387 */ /* 0x0103e60000100800 */
[----:B------:R-:W-:Y:S02]  /*af00*/  LOP3.LUT R215, R3, 0xfffffff8, RZ, 0xc0, !PT ;  /* 0xfffffff803d77812 */ /* 0x000fe400078ec0ff */
[----:B------:R-:W-:Y:S02]  /*af10*/  SHF.R.S32.HI R241, RZ, 0x3, R3 ;  /* 0x00000003fff17819 */ /* 0x000fe40000011403 */
[----:B------:R-:W-:Y:S01]  /*af20*/  @!P0 LEA.HI.X R3, R140, R4, R141, 0x1, P1 ;  /* 0x000000048c038211 */ /* 0x000fe200008f0c8d */
[----:B------:R-:W-:Y:S01]  /*af30*/  IMAD.IADD R215, R121, 0x1, -R215 ;  /* 0x0000000179d77824 */ /* 0x000fe200078e0ad7 */
[----:B------:R-:W-:-:S03]  /*af40*/  @!P0 LEA R8, P1, R238, R0, 0x1 ;  /* 0x00000000ee088211 */ /* 0x000fc600078208ff */
[----:B------:R-:W-:Y:S01]  /*af50*/  IMAD.SHL.U32 R251, R215, 0x20, RZ ;  /* 0x00000020d7fb7824 */ /* 0x000fe200078e00ff */
[----:B------:R-:W-:Y:S01]  /*af60*/  @!PT LDS RZ, [RZ] ;  /* 0x00000000fffff984 */ /* 0x000fe20000000800 */
[----:B------:R-:W-:Y:S01]  /*af70*/  @!PT LDS RZ, [RZ] ;  /* 0x00000000fffff984 */ /* 0x000fe20000000800 */
[----:B------:R-:W-:Y:S01]  /*af80*/  @!PT LDS RZ, [RZ] ;  /* 0x00000000fffff984 */ /* 0x000fe20000000800 */
[----:B------:R2:W-:Y:S01]  /*af90*/  @!P0 LDGSTS.E.BYPASS.LTC128B.128 [R245+0x13080], [R2.64], !P4 ;  /* 0x1308000002f58fae */ /* 0x0005e2000e101d4a */
[----:B------:R-:W-:Y:S02]  /*afa0*/  @!P0 LEA.HI.X R9, R238, R4, R248, 0x1, P1 ;  /* 0x00000004ee098211 */ /* 0x000fe400008f0cf8 */
[----:B------:R-:W-:Y:S01]  /*afb0*/  IMAD.IADD R21, R251, 0x1, R241 ;  /* 0x00000001fb157824 */ /* 0x000fe200078e02f1 */
[----:B------:R-:W-:Y:S01]  /*afc0*/  ISETP.NE.AND P4, PT, R18, RZ, PT ;  /* 0x000000ff1200720c */ /* 0x000fe20003f85270 */
[----:B------:R-:W-:Y:S01]  /*afd0*/  IMAD.U32 R18, RZ, RZ, UR4 ;  /* 0x00000004ff127e24 */ /* 0x000fe2000f8e00ff */
[----:B------:R4:W-:Y:S01]  /*afe0*/  @!P0 LDGSTS.E.BYPASS.LTC128B.128 [R245+0x17080], [R8.64], !P5 ;  /* 0x1708000008f58fae */ /* 0x0009e2000e901d4a */
[----:B------:R-:W-:-:S05]  /*aff0*/  IMAD.IADD R6, R21, 0x1, R136 ;  /* 0x0000000115067824 */ /* 0x000fca00078e0288 */
[----:B---3--:R-:W-:-:S04]  /*b000*/  ISETP.GE.AND P2, PT, R6, R13, PT ;  /* 0x0000000d0600720c */ /* 0x008fc80003f46270 */
[----:B------:R-:W-:Y:S01]  /*b010*/  ISETP.GT.OR P1, PT, R21, 0x2f, P2 ;  /* 0x0000002f1500780c */ /* 0x000fe20001724670 */
[----:B--2---:R-:W-:Y:S01]  /*b020*/  IMAD.IADD R3, R10, 0x1, R6 ;  /* 0x000000010a037824 */ /* 0x004fe200078e0206 */
[----:B------:R-:W-:-:S03]  /*b030*/  SHF.R.S32.HI R6, RZ, 0x1f, R20 ;  /* 0x0000001fff067819 */ /* 0x000fc60000011414 */
[----:B-1----:R-:W-:Y:S01]  /*b040*/  @P3 IMAD.HI.U32 R10, R3, c[0x0][0x2bc], RZ ;  /* 0x0000af00030a3a27 */ /* 0x002fe200078e00ff */
[----:B----4-:R-:W-:-:S03]  /*b050*/  @!P0 LEA R8, P2, R228, R0, 0x1 ;  /* 0x00000000e4088211 */ /* 0x010fc600078408ff */
[----:B------:R-:W-:Y:S01]  /*b060*/  IMAD.MOV.U32 R2, RZ, RZ, R3 ;  /* 0x000000ffff027224 */ /* 0x000fe200078e0003 */
[----:B------:R-:W-:Y:S01]  /*b070*/  @P3 SHF.R.U32.HI R2, RZ, c[0x0][0x2c0], R10 ;  /* 0x0000b000ff023a19 */ /* 0x000fe2000001160a */
[----:B------:R-:W-:Y:S01]  /*b080*/  IMAD R6, R6, c[0x0][0x2b0], RZ ;  /* 0x0000ac0006067a24 */ /* 0x000fe200078e02ff */
[C---:B------:R-:W-:Y:S02]  /*b090*/  @!P0 LEA R10, P3, R229.reuse, R0, 0x1 ;  /* 0x00000000e50a8211 */ /* 0x040fe400078608ff */
[-C--:B------:R-:W-:Y:S01]  /*b0a0*/  @!P0 LEA.HI.X R9, R228, R4.reuse, R250, 0x1, P2 ;  /* 0x00000004e4098211 */ /* 0x080fe200010f0cfa */
[----:B------:R-:W-:Y:S01]  /*b0b0*/  IMAD R6, R20, c[0x0][0x2b4], R6 ;  /* 0x0000ad0014067a24 */ /* 0x000fe200078e0206 */
[----:B------:R-:W-:Y:S02]  /*b0c0*/  @!P0 LEA.HI.X R11, R229, R4, R249, 0x1, P3 ;  /* 0x00000004e50b8211 */ /* 0x000fe400018f0cf9 */
[----:B------:R-:W-:Y:S01]  /*b0d0*/  @!P1 IADD3 R0, P2, R2, R16, RZ ;  /* 0x0000001002009210 */ /* 0x000fe20007f5e0ff */
[----:B------:R1:W-:Y:S01]  /*b0e0*/  @!P0 LDGSTS.E.BYPASS.LTC128B.128 [R245+0x1b080], [R8.64], !P6 ;  /* 0x1b08000008f58fae */ /* 0x0003e2000f101d4a */
[----:B------:R-:W-:-:S03]  /*b0f0*/  IMAD.IADD R15, R17, 0x1, R6 ;  /* 0x00000001110f7824 */ /* 0x000fc600078e0206 */
[----:B------:R2:W-:Y:S02]  /*b100*/  @!P0 LDGSTS.E.BYPASS.LTC128B.128 [R245+0x1f080], [R10.64], !P4 ;  /* 0x1f0800000af58fae */ /* 0x0005e4000e101d4a */
[----:B------:R-:W-:Y:S02]  /*b110*/  @!P1 LEA.HI.X.SX32 R4, R2, R15, 0x1, P2 ;  /* 0x0000000f02049211 */ /* 0x000fe400010f0eff */
[----:B------:R-:W0:Y:S01]  /*b120*/  LDGDEPBAR ;  /* 0x00000000000079af */ /* 0x000e220000000000 */
[----:B------:R-:W-:Y:S01]  /*b130*/  WARPSYNC 0xffffffff ;  /* 0xffffffff00007948 */ /* 0x000fe20003800000 */
[----:B------:R-:W-:Y:S02]  /*b140*/  IMAD.WIDE.U32 R16, R252, c[0x0][0x1e8], RZ ;  /* 0x00007a00fc107a25 */ /* 0x000fe400078e00ff */
[----:B------:R3:W-:Y:S01]  /*b150*/  STL [R1+0x9c], R15 ;  /* 0x00009c0f01007387 */ /* 0x0007e20000100800 */
[----:B-1----:R-:W-:-:S04]  /*b160*/  @!P1 LEA R8, P2, R0, c[0x0][0x2a0], 0x2 ;  /* 0x0000a80000089a11 */ /* 0x002fc800078410ff */
[----:B------:R-:W-:Y:S01]  /*b170*/  @!P1 LEA.HI.X R9, R0, c[0x0][0x2a4], R4, 0x2, P2 ;  /* 0x0000a90000099a11 */ /* 0x000fe200010f1404 */
[----:B------:R-:W-:Y:S06]  /*b180*/  BAR.SYNC.DEFER_BLOCKING 0x0 ;  /* 0x0000000000007b1d */ /* 0x000fec0000010000 */
[----:B------:R1:W4:Y:S01]  /*b190*/  @!P1 LDG.E R224, [R8.64] ;  /* 0x0000000a08e09981 */ /* 0x000322000c1e1900 */
[----:B------:R-:W-:Y:S01]  /*b1a0*/  IMAD.MOV R0, RZ, RZ, -R2 ;  /* 0x000000ffff007224 */ /* 0x000fe200078e0a02 */
[----:B------:R-:W-:Y:S01]  /*b1b0*/  LOP3.LUT R213, R213, 0xfffffbff, RZ, 0xc0, !PT ;  /* 0xfffffbffd5d57812 */ /* 0x000fe200078ec0ff */
[----:B------:R-:W-:Y:S01]  /*b1c0*/  IMAD.SHL.U32 R6, R241, 0x40, RZ ;  /* 0x00000040f1067824 */ /* 0x000fe200078e00ff */
[----:B------:R2:W-:Y:S01]  /*b1d0*/  STL.64 [R1+0x80], R16 ;  /* 0x0000801001007387 */ /* 0x0005e20000100a00 */
[----:B------:R-:W-:Y:S01]  /*b1e0*/  IMAD R226, R0, c[0x0][0x2b8], R3 ;  /* 0x0000ae0000e27a24 */ /* 0x000fe200078e0203 */
[----:B------:R-:W-:Y:S01]  /*b1f0*/  IADD3 R201, R192, 0x20, RZ ;  /* 0x00000020c0c97810 */ /* 0x000fe20007ffe0ff */
[----:B---3--:R-:W-:Y:S01]  /*b200*/  IMAD R15, R252, c[0x0][0x1ec], R17 ;  /* 0x00007b00fc0f7a24 */ /* 0x008fe200078e0211 */
[----:B------:R-:W-:Y:S01]  /*b210*/  STL.64 [R1+0x28], R22 ;  /* 0x0000281601007387 */ /* 0x000fe20000100a00 */
[C---:B------:R-:W-:Y:S01]  /*b220*/  IMAD.WIDE.U32 R2, R226.reuse, c[0x0][0x1e0], RZ ;  /* 0x00007800e2027a25 */ /* 0x040fe200078e00ff */
[----:B------:R-:W-:Y:S01]  /*b230*/  SHF.R.S32.HI R135, RZ, 0x1f, R226 ;  /* 0x0000001fff877819 */ /* 0x000fe200000114e2 */
[----:B------:R-:W-:Y:S01]  /*b240*/  BSSY B2, `(.L_x_2356) ;  /* 0x000005e000027945 */ /* 0x000fe20003800000 */
[----:B------:R3:W-:Y:S01]  /*b250*/  STL [R1+0x98], R15 ;  /* 0x0000980f01007387 */ /* 0x0007e20000100800 */
[----:B------:R-:W-:Y:S01]  /*b260*/  IMAD.SHL.U32 R215, R215, 0x8, RZ ;  /* 0x00000008d7d77824 */ /* 0x000fe200078e00ff */
[----:B------:R-:W-:Y:S01]  /*b270*/  MOV R138, 0xb820 ;  /* 0x0000b820008a7802 */ /* 0x000fe20000000f00 */
[----:B------:R-:W-:Y:S01]  /*b280*/  IMAD R0, R135, c[0x0][0x1e0], RZ ;  /* 0x0000780087007a24 */ /* 0x000fe200078e02ff */
[----:B------:R-:W-:Y:S01]  /*b290*/  STL.64 [R1+0x30], R172 ;  /* 0x000030ac01007387 */ /* 0x000fe20000100a00 */
[----:B------:R-:W-:Y:S01]  /*b2a0*/  IMAD R104, R225, -0x30, R104 ;  /* 0xffffffd0e1687824 */ /* 0x000fe200078e0268 */
[----:B------:R-:W-:Y:S01]  /*b2b0*/  ISETP.GE.AND P6, PT, R215, c[0x0][0x1d4], PT ;  /* 0x00007500d7007a0c */ /* 0x000fe20003fc6270 */
[----:B------:R-:W-:Y:S01]  /*b2c0*/  IMAD R0, R226, c[0x0][0x1e4], R0 ;  /* 0x00007900e2007a24 */ /* 0x000fe200078e0200 */
[----:B------:R-:W-:Y:S01]  /*b2d0*/  STL.64 [R1+0x38], R26 ;  /* 0x0000381a01007387 */ /* 0x000fe20000100a00 */
[----:B------:R-:W-:-:S02]  /*b2e0*/  IMAD.IADD R133, R13, 0x1, R104 ;  /* 0x000000010d857824 */ /* 0x000fc400078e0268 */
[----:B------:R-:W-:Y:S01]  /*b2f0*/  IMAD.IADD R3, R3, 0x1, R0 ;  /* 0x0000000103037824 */ /* 0x000fe200078e0200 */
[----:B------:R-:W-:Y:S01]  /*b300*/  STL.64 [R1+0x40], R24 ;  /* 0x0000401801007387 */ /* 0x000fe20000100a00 */
[----:B-1----:R-:W-:Y:S02]  /*b310*/  IMAD.U32 R8, RZ, RZ, UR7 ;  /* 0x00000007ff087e24 */ /* 0x002fe4000f8e00ff */
[----:B------:R-:W-:Y:S01]  /*b320*/  IMAD.U32 R9, RZ, RZ, UR6 ;  /* 0x00000006ff097e24 */ /* 0x000fe2000f8e00ff */
[----:B------:R-:W-:Y:S01]  /*b330*/  STL.64 [R1+0x18], R18 ;  /* 0x0000181201007387 */ /* 0x000fe20000100a00 */
[----:B--2---:R-:W-:-:S03]  /*b340*/  IADD3 R17, R215, 0x40, RZ ;  /* 0x00000040d7117810 */ /* 0x004fc60007ffe0ff */
[----:B------:R-:W-:Y:S01]  /*b350*/  STL.64 [R1+0x20], R8 ;  /* 0x0000200801007387 */ /* 0x000fe20000100a00 */
[----:B------:R-:W-:Y:S02]  /*b360*/  @P6 LOP3.LUT R213, R213, 0x400, RZ, 0xfc, !PT ;  /* 0x00000400d5d56812 */ /* 0x000fe400078efcff */
[----:B------:R-:W-:Y:S02]  /*b370*/  ISETP.GE.AND P5, PT, R17, c[0x0][0x1d4], PT ;  /* 0x0000750011007a0c */ /* 0x000fe40003fa6270 */
[----:B------:R-:W-:-:S11]  /*b380*/  LOP3.LUT R213, R213, 0xfffffdff, RZ, 0xc0, !PT ;  /* 0xfffffdffd5d57812 */ /* 0x000fd600078ec0ff */
[----:B------:R-:W-:-:S04]  /*b390*/  @P5 LOP3.LUT R213, R213, 0x200, RZ, 0xfc, !PT ;  /* 0x00000200d5d55812 */ /* 0x000fc800078efcff */
[----:B------:R-:W-:Y:S02]  /*b3a0*/  LOP3.LUT R213, R213, 0xfffffeff, RZ, 0xc0, !PT ;  /* 0xfffffeffd5d57812 */ /* 0x000fe400078ec0ff */
[----:B----4-:R-:W-:Y:S01]  /*b3b0*/  SHF.R.S32.HI R134, RZ, 0x1f, R224 ;  /* 0x0000001fff867819 */ /* 0x010fe200000114e0 */
[----:B------:R-:W-:-:S04]  /*b3c0*/  IMAD.WIDE.U32 R2, R224, c[0x0][0x1f0], R2 ;  /* 0x00007c00e0027a25 */ /* 0x000fc800078e0002 */
[----:B------:R-:W-:Y:S01]  /*b3d0*/  IMAD R0, R134, c[0x0][0x1f0], RZ ;  /* 0x00007c0086007a24 */ /* 0x000fe200078e02ff */
[----:B------:R-:W-:Y:S02]  /*b3e0*/  IADD3 R2, P0, R2, R16, RZ ;  /* 0x0000001002027210 */ /* 0x000fe40007f1e0ff */
[----:B------:R-:W-:Y:S01]  /*b3f0*/  IADD3 R16, R215, 0x80, RZ ;  /* 0x00000080d7107810 */ /* 0x000fe20007ffe0ff */
[----:B------:R-:W-:Y:S01]  /*b400*/  IMAD R4, R224, c[0x0][0x1f4], R0 ;  /* 0x00007d00e0047a24 */ /* 0x000fe200078e0200 */
[----:B------:R-:W-:Y:S02]  /*b410*/  LOP3.LUT R0, R6, 0x1c0, RZ, 0xc0, !PT ;  /* 0x000001c006007812 */ /* 0x000fe400078ec0ff */
[----:B------:R-:W-:Y:S02]  /*b420*/  ISETP.GE.AND P4, PT, R16, c[0x0][0x1d4], PT ;  /* 0x0000750010007a0c */ /* 0x000fe40003f86270 */
[----:B------:R-:W-:Y:S02]  /*b430*/  IADD3.X R6, R15, R3, R4, P0, !PT ;  /* 0x000000030f067210 */ /* 0x000fe400007fe404 */
[----:B------:R-:W-:-:S02]  /*b440*/  LOP3.LUT R3, R0, 0x38, R215, 0xf8, !PT ;  /* 0x0000003800037812 */ /* 0x000fc400078ef8d7 */
[----:B------:R-:W-:Y:S02]  /*b450*/  SHF.R.U32.HI R0, RZ, 0x3, R0 ;  /* 0x00000003ff007819 */ /* 0x000fe40000011600 */
[----:B------:R-:W-:Y:S02]  /*b460*/  LEA R4, P0, R2, c[0x0][0x1c8], 0x1 ;  /* 0x0000720002047a11 */ /* 0x000fe400078008ff */
[----:B------:R-:W-:Y:S02]  /*b470*/  LOP3.LUT R10, R3, R0, RZ, 0x3c, !PT ;  /* 0x00000000030a7212 */ /* 0x000fe400078e3cff */
[----:B------:R-:W-:Y:S01]  /*b480*/  LEA.HI R3, R14, R121, RZ, 0x6 ;  /* 0x000000790e037211 */ /* 0x000fe200078f30ff */
[----:B------:R-:W-:Y:S01]  /*b490*/  SHFL.IDX PT, R8, R4, 0x1, 0x181f ;  /* 0x00381f0004087f89 */ /* 0x000fe200000e0000 */
[----:B------:R-:W-:Y:S02]  /*b4a0*/  LEA.HI.X R11, R2, c[0x0][0x1cc], R6, 0x1, P0 ;  /* 0x00007300020b7a11 */ /* 0x000fe400000f0c06 */
[----:B------:R-:W-:Y:S01]  /*b4b0*/  IMNMX R0, R133, 0x30, PT ;  /* 0x0000003085007817 */ /* 0x000fe20003800200 */
[----:B------:R-:W-:Y:S01]  /*b4c0*/  IMAD.SHL.U32 R6, R3, 0x8, RZ ;  /* 0x0000000803067824 */ /* 0x000fe200078e00ff */
[----:B------:R1:W-:Y:S01]  /*b4d0*/  SHFL.IDX PT, R2, R4, RZ, 0x181f ;  /* 0x00181fff04027589 */ /* 0x0003e200000e0000 */
[----:B---3--:R-:W-:-:S02]  /*b4e0*/  IADD3 R15, R215, 0xc0, RZ ;  /* 0x000000c0d70f7810 */ /* 0x008fc40007ffe0ff */
[----:B------:R-:W-:Y:S01]  /*b4f0*/  IMAD.IADD R0, R0, 0x1, -R241 ;  /* 0x0000000100007824 */ /* 0x000fe200078e0af1 */
[----:B------:R-:W2:Y:S01]  /*b500*/  SHFL.IDX PT, R3, R11, RZ, 0x181f ;  /* 0x00181fff0b037589 */ /* 0x000ea200000e0000 */
[----:B------:R-:W-:Y:S02]  /*b510*/  LOP3.LUT R214, R10, 0xfffffe00, R6, 0xf8, !PT ;  /* 0xfffffe000ad67812 */ /* 0x000fe400078ef806 */
[----:B------:R-:W-:Y:S01]  /*b520*/  SHF.R.S32.HI R6, RZ, 0x1f, R15 ;  /* 0x0000001fff067819 */ /* 0x000fe2000001140f */
[----:B------:R3:W4:Y:S01]  /*b530*/  SHFL.IDX PT, R9, R11, 0x1, 0x181f ;  /* 0x00381f000b097f89 */ /* 0x00072200000e0000 */
[C---:B------:R-:W-:Y:S02]  /*b540*/  ISETP.GE.AND P1, PT, R0.reuse, 0x1, PT ;  /* 0x000000010000780c */ /* 0x040fe40003f26270 */
[----:B------:R-:W-:Y:S02]  /*b550*/  ISETP.GT.AND P0, PT, R0, 0x20, PT ;  /* 0x000000200000780c */ /* 0x000fe40003f04270 */
[----:B------:R-:W-:-:S02]  /*b560*/  SHF.R.S32.HI R0, RZ, 0x1f, R16 ;  /* 0x0000001fff007819 */ /* 0x000fc40000011410 */
[----:B------:R-:W-:Y:S02]  /*b570*/  LEA.HI R6, R6, R15, RZ, 0x3 ;  /* 0x0000000f06067211 */ /* 0x000fe400078f18ff */
[----:B------:R-:W-:Y:S02]  /*b580*/  LEA.HI R0, R0, R16, RZ, 0x3 ;  /* 0x0000001000007211 */ /* 0x000fe400078f18ff */
[----:B------:R-:W-:Y:S02]  /*b590*/  ISETP.GE.AND P3, PT, R15, c[0x0][0x1d4], PT ;  /* 0x000075000f007a0c */ /* 0x000fe40003f66270 */
[----:B------:R-:W-:Y:S02]  /*b5a0*/  LOP3.LUT R231, R0, 0xfffffff8, RZ, 0xc0, !PT ;  /* 0xfffffff800e77812 */ /* 0x000fe400078ec0ff */
[----:B-1----:R-:W-:Y:S01]  /*b5b0*/  SHF.R.S32.HI R4, RZ, 0x1f, R17 ;  /* 0x0000001fff047819 */ /* 0x002fe20000011411 */
[----:B------:R-:W-:Y:S01]  /*b5c0*/  @P0 IMAD.SHL.U32 R0, R214, 0x2, RZ ;  /* 0x00000002d6000824 */ /* 0x000fe200078e00ff */
[----:B------:R-:W-:-:S02]  /*b5d0*/  LOP3.LUT R230, R6, 0xfffffff8, RZ, 0xc0, !PT ;  /* 0xfffffff806e67812 */ /* 0x000fc400078ec0ff */
[----:B------:R-:W-:Y:S01]  /*b5e0*/  LEA.HI R4, R4, R17, RZ, 0x3 ;  /* 0x0000001104047211 */ /* 0x000fe200078f18ff */
[--C-:B--2---:R-:W-:Y:S01]  /*b5f0*/  @P1 IMAD.WIDE R14, R215, 0x2, R2.reuse ;  /* 0x00000002d70e1825 */ /* 0x104fe200078e0202 */
[----:B------:R-:W-:Y:S02]  /*b600*/  @P4 LOP3.LUT R213, R213, 0x100, RZ, 0xfc, !PT ;  /* 0x00000100d5d54812 */ /* 0x000fe400078efcff */
[----:B------:R-:W-:Y:S01]  /*b610*/  LOP3.LUT R232, R4, 0xfffffff8, RZ, 0xc0, !PT ;  /* 0xfffffff804e87812 */ /* 0x000fe200078ec0ff */
[----:B------:R-:W-:Y:S01]  /*b620*/  @P1 IMAD.SHL.U32 R4, R214, 0x2, RZ ;  /* 0x00000002d6041824 */ /* 0x000fe200078e00ff */
[----:B------:R-:W-:Y:S01]  /*b630*/  LOP3.LUT R213, R213, 0xffffff7f, RZ, 0xc0, !PT ;  /* 0xffffff7fd5d57812 */ /* 0x000fe200078ec0ff */
[----:B------:R-:W-:Y:S01]  /*b640*/  @P1 IMAD.WIDE R16, R231, 0x2, R2 ;  /* 0x00000002e7101825 */ /* 0x000fe200078e0202 */
[----:B------:R-:W-:Y:S02]  /*b650*/  SHF.R.S32.HI R244, RZ, 0x1f, R232 ;  /* 0x0000001ffff47819 */ /* 0x000fe400000114e8 */
[----:B------:R4:W-:Y:S01]  /*b660*/  @P1 LDGSTS.E.BYPASS.LTC128B.128 [R4+0xa080], [R14.64], !P6 ;  /* 0x0a0800000e041fae */ /* 0x0009e2000f101d4a */
[----:B---3--:R-:W-:Y:S01]  /*b670*/  @P1 IMAD.WIDE R10, R232, 0x2, R2 ;  /* 0x00000002e80a1825 */ /* 0x008fe200078e0202 */
[----:B------:R-:W-:-:S02]  /*b680*/  @P3 LOP3.LUT R213, R213, 0x80, RZ, 0xfc, !PT ;  /* 0x00000080d5d53812 */ /* 0x000fc400078efcff */
[----:B------:R-:W-:Y:S01]  /*b690*/  SHF.R.S32.HI R243, RZ, 0x1f, R231 ;  /* 0x0000001ffff37819 */ /* 0x000fe200000114e7 */
[----:B------:R-:W-:Y:S01]  /*b6a0*/  @P1 IMAD.WIDE R2, R230, 0x2, R2 ;  /* 0x00000002e6021825 */ /* 0x000fe200078e0202 */
[----:B------:R1:W-:Y:S01]  /*b6b0*/  @P1 LDGSTS.E.BYPASS.LTC128B.128 [R4+0xb880], [R10.64], !P5 ;  /* 0x0b8800000a041fae */ /* 0x0003e2000e901d4a */
[----:B------:R-:W-:Y:S02]  /*b6c0*/  LOP3.LUT R213, R213, 0xffffffbf, RZ, 0xc0, !PT ;  /* 0xffffffbfd5d57812 */ /* 0x000fe400078ec0ff */
[----:B------:R-:W-:Y:S01]  /*b6d0*/  SHF.R.S32.HI R242, RZ, 0x1f, R230 ;  /* 0x0000001ffff27819 */ /* 0x000fe200000114e6 */
[----:B------:R2:W-:Y:S04]  /*b6e0*/  @P1 LDGSTS.E.BYPASS.LTC128B.128 [R4+0xd080], [R16.64], !P4 ;  /* 0x0d08000010041fae */ /* 0x0005e8000e101d4a */
[----:B------:R3:W-:Y:S01]  /*b6f0*/  @P1 LDGSTS.E.BYPASS.LTC128B.128 [R4+0xe880], [R2.64], !P3 ;  /* 0x0e88000002041fae */ /* 0x0007e2000d901d4a */
[----:B------:R-:W-:Y:S01]  /*b700*/  LOP3.LUT P1, RZ, R146, 0x2, RZ, 0xc0, !PT ;  /* 0x0000000292ff7812 */ /* 0x000fe2000782c0ff */
[----:B----4-:R-:W-:-:S12]  /*b710*/  @P0 IMAD.WIDE R14, R215, 0x2, R8 ;  /* 0x00000002d70e0825 */ /* 0x010fd800078e0208 */
[----:B------:R-:W-:Y:S01]  /*b720*/  @P1 IADD3 R201, R192, -0x20, RZ ;  /* 0xffffffe0c0c91810 */ /* 0x000fe20007ffe0ff */
[----:B------:R4:W-:Y:S01]  /*b730*/  @P0 LDGSTS.E.BYPASS.LTC128B.128 [R0+0xb080], [R14.64], !P6 ;  /* 0x0b0800000e000fae */ /* 0x0009e2000f101d4a */
[--C-:B-1----:R-:W-:Y:S02]  /*b740*/  @P0 IMAD.WIDE R10, R232, 0x2, R8.reuse ;  /* 0x00000002e80a0825 */ /* 0x102fe400078e0208 */
[C---:B------:R-:W-:Y:S02]  /*b750*/  IADD3 R212, R201.reuse, 0x1000, RZ ;  /* 0x00001000c9d47810 */ /* 0x040fe40007ffe0ff */
[----:B------:R-:W-:Y:S01]  /*b760*/  IADD3 R211, R201, 0x800, RZ ;  /* 0x00000800c9d37810 */ /* 0x000fe20007ffe0ff */
[----:B------:R4:W-:Y:S01]  /*b770*/  @P0 LDGSTS.E.BYPASS.LTC128B.128 [R0+0xc880], [R10.64], !P5 ;  /* 0x0c8800000a000fae */ /* 0x0009e2000e901d4a */
[----:B---3--:R-:W-:-:S04]  /*b780*/  @P0 IMAD.WIDE R2, R231, 0x2, R8 ;  /* 0x00000002e7020825 */ /* 0x008fc800078e0208 */
[----:B------:R-:W-:Y:S01]  /*b790*/  @P0 IMAD.WIDE R8, R230, 0x2, R8 ;  /* 0x00000002e6080825 */ /* 0x000fe200078e0208 */
[----:B------:R4:W-:Y:S04]  /*b7a0*/  @P0 LDGSTS.E.BYPASS.LTC128B.128 [R0+0xe080], [R2.64], !P4 ;  /* 0x0e08000002000fae */ /* 0x0009e8000e101d4a */
[----:B------:R4:W-:Y:S01]  /*b7b0*/  @P0 LDGSTS.E.BYPASS.LTC128B.128 [R0+0xf880], [R8.64], !P3 ;  /* 0x0f88000008000fae */ /* 0x0009e2000d901d4a */
[----:B------:R-:W-:-:S03]  /*b7c0*/  ISETP.GT.AND P0, PT, R21, 0x2f, PT ;  /* 0x0000002f1500780c */ /* 0x000fc60003f04270 */
[----:B------:R-:W0:Y:S10]  /*b7d0*/  LDGDEPBAR ;  /* 0x00000000000079af */ /* 0x000e340000000000 */
[----:B------:R-:W-:Y:S01]  /*b7e0*/  @P0 LOP3.LUT R213, R213, 0x40, RZ, 0xfc, !PT ;  /* 0x00000040d5d50812 */ /* 0x000fe200078efcff */
[----:B----4-:R-:W-:-:S05]  /*b7f0*/  IMAD.U32 R0, RZ, RZ, UR7 ;  /* 0x00000007ff007e24 */ /* 0x010fca000f8e00ff */
[----:B------:R-:W-:Y:S02]  /*b800*/  IADD3 R92, R0, 0x18, RZ ;  /* 0x00000018005c7810 */ /* 0x000fe40007ffe0ff */
[----:B--2---:R-:W-:Y:S05]  /*b810*/  CALL.REL.NOINC `($_ZN7cutlass13device_kernelIN5flash19enable_sm80_to_sm89INS1_16FlashAttnFwdSm80INS1_25CollectiveMainloopFwdSm80ILi8ELi1ELb0EN4cute5tupleIJNS5_1CILi128EEENS7_ILi48EEENS7_ILi256EEEEEELi256ENS_6half_tEfNS_4arch4Sm80ELb0ELb1ELb1ELb1ELb1ELb1ELb1ELb1EEENS1_21CollectiveEpilogueFwdINS6_IJS8_SA_S9_EEENS6_IJNS7_ILi1EEESI_SI_EEESC_SE_Li256ELb1ELb1ELb1ELb0EEENS1_36VarlenDynamicPersistentTileSchedulerILi128ELi48ELi256ELi256ELb1ELb1ELb0ELb1ELb0ELb1EEEEEEEEEvNT_6ParamsE$_ZZN5flash25CollectiveMainloopFwdSm80ILi8ELi1ELb0EN4cute5tupleIJNS1_1CILi128EEENS3_ILi48EEENS3_ILi256EEEEEELi256EN7cutlass6half_tEfNS8_4arch4Sm80ELb0ELb1ELb1ELb1ELb1ELb1ELb1ELb1EE3mmaINS_16FlashAttnFwdSm80ISC_NS_21CollectiveEpilogueFwdINS2_IJS4_S6_S5_EEENS2_IJNS3_ILi1EEESH_SH_EEES9_SB_Li256ELb1ELb1ELb1ELb0EEENS_36VarlenDynamicPersistentTileSchedulerILi128ELi48ELi256ELi256ELb1ELb1ELb0ELb1ELb0ELb1EEEE13SharedStorageENS1_6TensorINS1_11ArrayEngineIfLm128EEENS1_6LayoutINS2_IJNS2_IJNS3_ILi2EEESS_EEESH_NS3_ILi32EEEEEENS2_IJNS2_IJSH_SS_EEENS3_ILi0EEENS3_ILi4EEEEEEEEEENS_7SoftmaxILi2ELi0EEEEEbRKNSC_6ParamsERT0_RT1_iRKNS_16SeqlenInfoQKNewKILb1ELb1EEENS2_IJiiiiEEERT_ENKUlvE_clEv) ;  /* 0x0001742000007944 */ /* 0x004fea0003c00000 */
[----:B------:R-:W-:Y:S05]  /*b820*/  BSYNC B2 ;  /* 0x0000000000027941 */ /* 0x000fea0003800000 */
.L_x_2356:
[----:B------:R2:W5:Y:S01]  /*b830*/  LDL R96, [R1] ;  /* 0x0000000001607983 */ /* 0x0005620000100800 */
[----:B------:R-:W-:-:S04]  /*b840*/  DEPBAR.LE SB0, 0x0 ;  /* 0x000080000000791a */ /* 0x000fc80000000000 */
[----:B------:R2:W5:Y:S01]  /*b850*/  LDL R240, [R1+0x10] ;  /* 0x0000100001f07983 */ /* 0x0005620000100800 */
[----:B------:R-:W-:Y:S01]  /*b860*/  WARPSYNC 0xffffffff ;  /* 0xffffffff00007948 */ /* 0x000fe20003800000 */
[----:B------:R-:W-:Y:S02]  /*b870*/  IMAD R0, R135, c[0x0][0x208], RZ ;  /* 0x0000820087007a24 */ /* 0x000fe400078e02ff */
[----:B------:R-:W-:Y:S01]  /*b880*/  BAR.SYNC.DEFER_BLOCKING 0x0 ;  /* 0x0000000000007b1d */ /* 0x000fe20000010000 */
[----:B-1----:R-:W-:-:S04]  /*b890*/  IMAD.WIDE.U32 R8, R252, c[0x0][0x210], RZ ;  /* 0x00008400fc087a25 */ /* 0x002fc800078e00ff */
[C---:B------:R-:W-:Y:S01]  /*b8a0*/  IMAD.WIDE.U32 R2, R226.reuse, c[0x0][0x208], RZ ;  /* 0x00008200e2027a25 */ /* 0x040fe200078e00ff */
[----:B------:R2:W-:Y:S03]  /*b8b0*/  STL.64 [R1+0x70], R8 ;  /* 0x0000700801007387 */ /* 0x0005e60000100a00 */
[----:B------:R-:W-:Y:S02]  /*b8c0*/  IMAD R0, R226, c[0x0][0x20c], R0 ;  /* 0x00008300e2007a24 */ /* 0x000fe400078e0200 */
[----:B------:R-:W-:-:S03]  /*b8d0*/  IMAD R252, R252, c[0x0][0x214], R9 ;  /* 0x00008500fcfc7a24 */ /* 0x000fc600078e0209 */
[----:B------:R-:W-:Y:S01]  /*b8e0*/  IADD3 R3, R3, R0, RZ ;  /* 0x0000000003037210 */ /* 0x000fe20007ffe0ff */
[----:B------:R-:W-:-:S04]  /*b8f0*/  IMAD R0, R134, c[0x0][0x218], RZ ;  /* 0x0000860086007a24 */ /* 0x000fc800078e02ff */
[----:B------:R-:W-:-:S04]  /*b900*/  IMAD.WIDE.U32 R2, R224, c[0x0][0x218], R2 ;  /* 0x00008600e0027a25 */ /* 0x000fc800078e0002 */
[----:B------:R-:W-:Y:S01]  /*b910*/  IMAD R4, R224, c[0x0][0x21c], R0 ;  /* 0x00008700e0047a24 */ /* 0x000fe200078e0200 */
[----:B------:R-:W-:Y:S01]  /*b920*/  IADD3 R0, P1, R2, R8, RZ ;  /* 0x0000000802007210 */ /* 0x000fe20007f3e0ff */
[----:B----4-:R2:W1:Y:S03]  /*b930*/  LDSM.16.M88.4 R16, [R197] ;  /* 0x00000000c510783b */ /* 0x0104660000000200 */
[----:B------:R-:W-:Y:S01]  /*b940*/  LEA R6, P0, R0, c[0x0][0x1f8], 0x1 ;  /* 0x00007e0000067a11 */ /* 0x000fe200078008ff */
[----:B-----5:R2:W3:Y:S01]  /*b950*/  LDSM.16.M88.4 R36, [R192] ;  /* 0x00000000c024783b */ /* 0x0204e20000000200 */
[----:B------:R-:W-:-:S03]  /*b960*/  IADD3.X R2, R252, R3, R4, P1, !PT ;  /* 0x00000003fc027210 */ /* 0x000fc60000ffe404 */
[----:B------:R2:W4:Y:S01]  /*b970*/  LDSM.16.M88.4 R40, [R192+0x800] ;  /* 0x00080000c028783b */ /* 0x0005220000000200 */
[----:B------:R-:W-:Y:S02]  /*b980*/  LEA.HI.X R4, R0, c[0x0][0x1fc], R2, 0x1, P0 ;  /* 0x00007f0000047a11 */ /* 0x000fe400000f0c02 */
[----:B------:R-:W-:Y:S01]  /*b990*/  IADD3 R0, -R241, R133, RZ ;  /* 0x00000085f1007210 */ /* 0x000fe20007ffe1ff */
[----:B------:R2:W1:Y:S04]  /*b9a0*/  LDSM.16.M88.4 R28, [R192+0x1000] ;  /* 0x00100000c01c783b */ /* 0x0004680000000200 */
[----:B------:R2:W1:Y:S04]  /*b9b0*/  LDSM.16.M88.4 R20, [R198] ;  /* 0x00000000c614783b */ /* 0x0004680000000200 */
[----:B------:R2:W1:Y:S04]  /*b9c0*/  LDSM.16.M88.4 R56, [R201] ;  /* 0x00000000c938783b */ /* 0x0004680000000200 */
[----:B------:R2:W1:Y:S04]  /*b9d0*/  LDSM.16.M88.4 R64, [R201+0x800] ;  /* 0x00080000c940783b */ /* 0x0004680000000200 */
[----:B------:R2:W1:Y:S01]  /*b9e0*/  LDSM.16.M88.4 R72, [R201+0x1000] ;  /* 0x00100000c948783b */ /* 0x0004620000000200 */
[----:B------:R-:W-:Y:S05]  /*b9f0*/  BRA.DIV ~URZ, `(.L_x_2357) ;  /* 0x00014e027f007947 */ /* 0x000fea000b800000 */
[----:B------:R2:W4:Y:S02]  /*ba00*/  SHFL.IDX PT, R3, R4, RZ, 0x181f ;  /* 0x00181fff04037589 */ /* 0x00052400000e0000 */
.L_x_2522:
[----:B------:R-:W5:Y:S01]  /*ba10*/  SHFL.IDX PT, R2, R6, RZ, 0x181f ;  /* 0x00181fff06027589 */ /* 0x000f6200000e0000 */
[C---:B------:R-:W-:Y:S01]  /*ba20*/  ISETP.GE.AND P1, PT, R215.reuse, c[0x0][0x1d4], PT ;  /* 0x00007500d7007a0c */ /* 0x040fe20003f26270 */
[----:B------:R-:W-:Y:S01]  /*ba30*/  IMAD.SHL.U32 R214, R214, 0x2, RZ ;  /* 0x00000002d6d67824 */ /* 0x000fe200078e00ff */
[----:B------:R-:W-:Y:S01]  /*ba40*/  IADD3 R10, R215, 0x40, RZ ;  /* 0x00000040d70a7810 */ /* 0x000fe20007ffe0ff */
[----:B------:R-:W-:Y:S01]  /*ba50*/  BSSY B0, `(.L_x_2358) ;  /* 0x0000030000007945 */ /* 0x000fe20003800000 */
[----:B------:R-:W-:-:S02]  /*ba60*/  ISETP.LT.OR P0, PT, R0, 0x1, P1 ;  /* 0x000000010000780c */ /* 0x000fc40000f01670 */
[----:B------:R-:W-:Y:S02]  /*ba70*/  ISETP.GE.AND P4, PT, R10, c[0x0][0x1d4], PT ;  /* 0x000075000a007a0c */ /* 0x000fe40003f86270 */
[----:B------:R-:W-:Y:S02]  /*ba80*/  IADD3 R10, R215, 0x80, RZ ;  /* 0x00000080d70a7810 */ /* 0x000fe40007ffe0ff */
[----:B------:R-:W-:Y:S02]  /*ba90*/  ISETP.GT.AND P5, PT, R121, 0x7f, PT ;  /* 0x0000007f7900780c */ /* 0x000fe40003fa4270 */
[----:B------:R-:W-:Y:S02]  /*baa0*/  ISETP.GE.AND P3, PT, R10, c[0x0][0x1d4], PT ;  /* 0x000075000a007a0c */ /* 0x000fe40003f66270 */
[----:B------:R-:W-:Y:S02]  /*bab0*/  IADD3 R10, R215, 0xc0, RZ ;  /* 0x000000c0d70a7810 */ /* 0x000fe40007ffe0ff */
[----:B------:R-:W-:-:S02]  /*bac0*/  LOP3.LUT R213, R213, 0xfffff7ff, RZ, 0xc0, !PT ;  /* 0xfffff7ffd5d57812 */ /* 0x000fc400078ec0ff */
[----:B------:R-:W-:Y:S01]  /*bad0*/  ISETP.GE.AND P2, PT, R10, c[0x0][0x1d4], PT ;  /* 0x000075000a007a0c */ /* 0x000fe20003f46270 */
[----:B--2-45:R-:W-:-:S04]  /*bae0*/  IMAD.WIDE R8, R215, 0x2, R2 ;  /* 0x00000002d7087825 */ /* 0x034fc800078e0202 */
[----:B------:R-:W-:Y:S01]  /*baf0*/  @P5 LOP3.LUT R213, R213, 0x800, RZ, 0xfc, !PT ;  /* 0x00000800d5d55812 */ /* 0x000fe200078efcff */
[----:B------:R-:W-:Y:S01]  /*bb00*/  @!PT LDS RZ, [RZ] ;  /* 0x00000000fffff984 */ /* 0x000fe20000000800 */
[----:B------:R-:W-:Y:S01]  /*bb10*/  @!PT LDS RZ, [RZ] ;  /* 0x00000000fffff984 */ /* 0x000fe20000000800 */
[----:B------:R2:W-:Y:S01]  /*bb20*/  LDGSTS.E.BYPASS.LTC128B.128 [R214+0x4080], [R8.64], !P0 ;  /* 0x0408000008d67fae */ /* 0x0005e2000c101d4a */
[----:B------:R-:W-:Y:S01]  /*bb30*/  ISETP.LT.OR P0, PT, R0, 0x1, P4 ;  /* 0x000000010000780c */ /* 0x000fe20002701670 */
[----:B--2---:R-:W-:-:S12]  /*bb40*/  IMAD.WIDE R8, R232, 0x2, R2 ;  /* 0x00000002e8087825 */ /* 0x004fd800078e0202 */
[----:B------:R2:W-:Y:S01]  /*bb50*/  LDGSTS.E.BYPASS.LTC128B.128 [R214+0x5880], [R8.64], !P0 ;  /* 0x0588000008d67fae */ /* 0x0005e2000c101d4a */
[----:B------:R-:W-:Y:S01]  /*bb60*/  ISETP.LT.OR P0, PT, R0, 0x1, P3 ;  /* 0x000000010000780c */ /* 0x000fe20001f01670 */
[----:B--2---:R-:W-:-:S04]  /*bb70*/  IMAD.WIDE R8, R231, 0x2, R2 ;  /* 0x00000002e7087825 */ /* 0x004fc800078e0202 */
[----:B------:R-:W-:-:S08]  /*bb80*/  IMAD.WIDE R2, R230, 0x2, R2 ;  /* 0x00000002e6027825 */ /* 0x000fd000078e0202 */
[----:B------:R2:W-:Y:S01]  /*bb90*/  LDGSTS.E.BYPASS.LTC128B.128 [R214+0x7080], [R8.64], !P0 ;  /* 0x0708000008d67fae */ /* 0x0005e2000c101d4a */
[----:B------:R-:W-:-:S13]  /*bba0*/  ISETP.LT.OR P0, PT, R0, 0x1, P2 ;  /* 0x000000010000780c */ /* 0x000fda0001701670 */
[----:B------:R4:W-:Y:S02]  /*bbb0*/  LDGSTS.E.BYPASS.LTC128B.128 [R214+0x8880], [R2.64], !P0 ;  /* 0x0888000002d67fae */ /* 0x0009e4000c101d4a */
[----:B----4-:R-:W-:Y:S01]  /*bbc0*/  SHF.R.S32.HI R2, RZ, 0x1f, R215 ;  /* 0x0000001fff027819 */ /* 0x010fe200000114d7 */
[----:B------:R-:W-:Y:S05]  /*bbd0*/  @P5 BRA `(.L_x_2359) ;  /* 0x0000017000005947 */ /* 0x000fea0003800000 */
[----:B--2---:R-:W-:Y:S05]  /*bbe0*/  BRA.DIV ~URZ, `(.L_x_2360) ;  /* 0x00014c827f007947 */ /* 0x004fea000b800000 */
[----:B------:R-:W2:Y:S04]  /*bbf0*/  SHFL.IDX PT, R4, R4, 0x1, 0x181f ;  /* 0x00381f0004047f89 */ /* 0x000ea800000e0000 */
[----:B------:R4:W3:Y:S02]  /*bc00*/  SHFL.IDX PT, R2, R6, 0x1, 0x181f ;  /* 0x00381f0006027f89 */ /* 0x0008e400000e0000 */
.L_x_2523:
[C---:B---3--:R-:W-:Y:S02]  /*bc10*/  LEA R14, P0, R232.reuse, R2, 0x1 ;  /* 0x00000002e80e7211 */ /* 0x048fe400078008ff */
[----:B------:R-:W-:Y:S02]  /*bc20*/  SHF.R.S32.HI R3, RZ, 0x1f, R215 ;  /* 0x0000001fff037819 */ /* 0x000fe400000114d7 */
[----:B--2---:R-:W-:-:S02]  /*bc30*/  LEA.HI.X R15, R232, R4, R244, 0x1, P0 ;  /* 0x00000004e80f7211 */ /* 0x004fc400000f0cf4 */
[----:B------:R-:W-:-:S04]  /*bc40*/  LEA R10, P0, R231, R2, 0x1 ;  /* 0x00000002e70a7211 */ /* 0x000fc800078008ff */
[----:B------:R-:W-:Y:S02]  /*bc50*/  LEA.HI.X R11, R231, R4, R243, 0x1, P0 ;  /* 0x00000004e70b7211 */ /* 0x000fe400000f0cf3 */
[----:B------:R-:W-:-:S04]  /*bc60*/  LEA R8, P0, R215, R2, 0x1 ;  /* 0x00000002d7087211 */ /* 0x000fc800078008ff */
[----:B------:R-:W-:Y:S02]  /*bc70*/  LEA.HI.X R9, R215, R4, R3, 0x1, P0 ;  /* 0x00000004d7097211 */ /* 0x000fe400000f0c03 */
[----:B------:R-:W-:-:S13]  /*bc80*/  ISETP.LT.OR P0, PT, R0, 0x21, P1 ;  /* 0x000000210000780c */ /* 0x000fda0000f01670 */
[----:B------:R-:W-:Y:S01]  /*bc90*/  @!PT LDS RZ, [RZ] ;  /* 0x00000000fffff984 */ /* 0x000fe20000000800 */
[----:B------:R-:W-:Y:S01]  /*bca0*/  @!PT LDS RZ, [RZ] ;  /* 0x00000000fffff984 */ /* 0x000fe20000000800 */
[----:B------:R-:W-:Y:S01]  /*bcb0*/  @!PT LDS RZ, [RZ] ;  /* 0x00000000fffff984 */ /* 0x000fe20000000800 */
[----:B------:R2:W-:Y:S01]  /*bcc0*/  LDGSTS.E.BYPASS.LTC128B.128 [R214+0x5080], [R8.64], !P0 ;  /* 0x0508000008d67fae */ /* 0x0005e2000c101d4a */
[----:B------:R-:W-:-:S04]  /*bcd0*/  LEA R2, P0, R230, R2, 0x1 ;  /* 0x00000002e6027211 */ /* 0x000fc800078008ff */
[----:B------:R-:W-:Y:S02]  /*bce0*/  LEA.HI.X R3, R230, R4, R242, 0x1, P0 ;  /* 0x00000004e6037211 */ /* 0x000fe400000f0cf2 */
[----:B------:R-:W-:-:S13]  /*bcf0*/  ISETP.LT.OR P0, PT, R0, 0x21, P4 ;  /* 0x000000210000780c */ /* 0x000fda0002701670 */
[----:B------:R2:W-:Y:S01]  /*bd00*/  LDGSTS.E.BYPASS.LTC128B.128 [R214+0x6880], [R14.64], !P0 ;  /* 0x068800000ed67fae */ /* 0x0005e2000c101d4a */
[----:B------:R-:W-:-:S13]  /*bd10*/  ISETP.LT.OR P0, PT, R0, 0x21, P3 ;  /* 0x000000210000780c */ /* 0x000fda0001f01670 */
[----:B------:R2:W-:Y:S01]  /*bd20*/  LDGSTS.E.BYPASS.LTC128B.128 [R214+0x8080], [R10.64], !P0 ;  /* 0x080800000ad67fae */ /* 0x0005e2000c101d4a */
[----:B------:R-:W-:-:S13]  /*bd30*/  ISETP.LT.OR P0, PT, R0, 0x21, P2 ;  /* 0x000000210000780c */ /* 0x000fda0001701670 */
[----:B------:R2:W-:Y:S02]  /*bd40*/  LDGSTS.E.BYPASS.LTC128B.128 [R214+0x9880], [R2.64], !P0 ;  /* 0x0988000002d67fae */ /* 0x0005e4000c101d4a */
.L_x_2359:
[----:B--2---:R-:W-:Y:S05]  /*bd50*/  BSYNC B0 ;  /* 0x0000000000007941 */ /* 0x004fea0003800000 */
.L_x_2358:
[----:B------:R-:W-:Y:S01]  /*bd60*/  LOP3.LUT P0, RZ, R146, 0x4, RZ, 0xc0, !PT ;  /* 0x0000000492ff7812 */ /* 0x000fe2000780c0ff */
[----:B------:R-:W0:Y:S01]  /*bd70*/  LDGDEPBAR ;  /* 0x00000000000079af */ /* 0x000e220000000000 */
[----:B------:R-:W-:Y:S01]  /*bd80*/  MOV R0, 0x40 ;  /* 0x0000004000007802 */ /* 0x000fe20000000f00 */
[----:B------:R-:W-:Y:S01]  /*bd90*/  WARPSYNC 0xffffffff ;  /* 0xffffffff00007948 */ /* 0x000fe20003800000 */
[----:B-1-3--:R-:W-:Y:S01]  /*bda0*/  HMMA.16816.F32 R24, R16, R36, RZ ;  /* 0x000000241018723c */ /* 0x00afe200000018ff */
[----:B------:R-:W-:Y:S01]  /*bdb0*/  LDSM.16.M88.4 R8, [R200] ;  /* 0x00000000c808783b */ /* 0x000fe20000000200 */
[----:B------:R-:W-:Y:S01]  /*bdc0*/  SEL R0, R0, 0xffffffc0, !P0 ;  /* 0xffffffc000007807 */ /* 0x000fe20004000000 */
[----:B------:R-:W-:Y:S01]  /*bdd0*/  BSSY B1, `(.L_x_2361) ;  /* 0x0000135000017945 */ /* 0x000fe20003800000 */
[----:B------:R-:W-:Y:S01]  /*bde0*/  ISETP.GT.AND P0, PT, R137, R246, PT ;  /* 0x000000f68900720c */ /* 0x000fe20003f04270 */
[----:B------:R-:W-:Y:S01]  /*bdf0*/  LDSM.16.M88.4 R76, [R201+0x1800] ;  /* 0x00180000c94c783b */ /* 0x000fe20000000200 */
[----:B------:R-:W-:-:S02]  /*be00*/  IADD3 R147, R192, R0, RZ ;  /* 0x00000000c0937210 */ /* 0x000fc40007ffe0ff */
[C---:B------:R-:W-:Y:S01]  /*be10*/  HMMA.16816.F32 R36, R16.reuse, R38, RZ ;  /* 0x000000261024723c */ /* 0x040fe200000018ff */
[C---:B------:R-:W-:Y:S01]  /*be20*/  IADD3 R15, R201.reuse, R0, RZ ;  /* 0x00000000c90f7210 */ /* 0x040fe20007ffe0ff */
[----:B------:R-:W-:Y:S01]  /*be30*/  LDSM.16.M88.4 R80, [R192+0x3000] ;  /* 0x00300000c050783b */ /* 0x000fe20000000200 */
[C---:B------:R-:W-:Y:S02]  /*be40*/  IADD3 R210, R201.reuse, 0x4800, RZ ;  /* 0x00004800c9d27810 */ /* 0x040fe40007ffe0ff */
[C---:B------:R-:W-:Y:S01]  /*be50*/  IADD3 R209, R201.reuse, 0x5800, RZ ;  /* 0x00005800c9d17810 */ /* 0x040fe20007ffe0ff */
[----:B------:R-:W1:Y:S01]  /*be60*/  LDSM.16.M88.4 R48, [R147] ;  /* 0x000000009330783b */ /* 0x000e620000000200 */
[C---:B------:R-:W-:Y:S01]  /*be70*/  IADD3 R208, R201.reuse, 0x5000, RZ ;  /* 0x00005000c9d07810 */ /* 0x040fe20007ffe0ff */
[----:B------:R-:W-:Y:S01]  /*be80*/  HMMA.16816.F32 R32, R16, R40, RZ ;  /* 0x000000281020723c */ /* 0x000fe200000018ff */
[C---:B------:R-:W-:Y:S01]  /*be90*/  IADD3 R207, R201.reuse, 0x3000, RZ ;  /* 0x00003000c9cf7810 */ /* 0x040fe20007ffe0ff */
[----:B------:R-:W2:Y:S01]  /*bea0*/  LDSM.16.M88.4 R52, [R147+0x800] ;  /* 0x000800009334783b */ /* 0x000ea20000000200 */
[----:B------:R-:W-:-:S02]  /*beb0*/  IADD3 R206, R201, 0x4000, RZ ;  /* 0x00004000c9ce7810 */ /* 0x000fc40007ffe0ff */
[C---:B------:R-:W-:Y:S01]  /*bec0*/  IADD3 R205, R201.reuse, 0x3800, RZ ;  /* 0x00003800c9cd7810 */ /* 0x040fe20007ffe0ff */
[----:B------:R-:W3:Y:S01]  /*bed0*/  LDSM.16.M88.4 R60, [R147+0x1000] ;  /* 0x00100000933c783b */ /* 0x000ee20000000200 */
[C---:B------:R-:W-:Y:S01]  /*bee0*/  IADD3 R204, R201.reuse, 0x1800, RZ ;  /* 0x00001800c9cc7810 */ /* 0x040fe20007ffe0ff */
[----:B------:R-:W-:Y:S01]  /*bef0*/  HMMA.16816.F32 R40, R16, R42, RZ ;  /* 0x0000002a1028723c */ /* 0x000fe200000018ff */
[C---:B------:R-:W-:Y:S01]  /*bf00*/  IADD3 R203, R201.reuse, 0x2800, RZ ;  /* 0x00002800c9cb7810 */ /* 0x040fe20007ffe0ff */
[----:B------:R-:W-:Y:S01]  /*bf10*/  LDSM.16.M88.4 R68, [R15] ;  /* 0x000000000f44783b */ /* 0x000fe20000000200 */
[----:B------:R-:W-:-:S03]  /*bf20*/  IADD3 R202, R201, 0x2000, RZ ;  /* 0x00002000c9ca7810 */ /* 0x000fc60007ffe0ff */
[----:B------:R-:W-:Y:S02]  /*bf30*/  LDSM.16.M88.4 R84, [R147+0x1800] ;  /* 0x001800009354783b */ /* 0x000fe40000000200 */
[C---:B------:R-:W-:Y:S08]  /*bf40*/  HMMA.16816.F32 R44, R16.reuse, R28, RZ ;  /* 0x0000001c102c723c */ /* 0x040ff000000018ff */
[----:B------:R-:W-:Y:S01]  /*bf50*/  HMMA.16816.F32 R28, R16, R30, RZ ;  /* 0x0000001e101c723c */ /* 0x000fe200000018ff */
[----:B------:R-:W5:Y:S07]  /*bf60*/  LDSM.16.M88.4 R16, [R199] ;  /* 0x00000000c710783b */ /* 0x000f6e0000000200 */
[C---:B------:R-:W-:Y:S08]  /*bf70*/  HMMA.16816.F32 R24, R20.reuse, R56, R24 ;  /* 0x000000381418723c */ /* 0x040ff00000001818 */
[C---:B------:R-:W-:Y:S01]  /*bf80*/  HMMA.16816.F32 R36, R20.reuse, R58, R36 ;  /* 0x0000003a1424723c */ /* 0x040fe20000001824 */
[----:B------:R-:W4:Y:S07]  /*bf90*/  LDSM.16.M88.4 R56, [R15+0x800] ;  /* 0x000800000f38783b */ /* 0x000f2e0000000200 */
[C---:B------:R-:W-:Y:S08]  /*bfa0*/  HMMA.16816.F32 R32, R20.reuse, R64, R32 ;  /* 0x000000401420723c */ /* 0x040ff00000001820 */
[C---:B------:R-:W-:Y:S01]  /*bfb0*/  HMMA.16816.F32 R40, R20.reuse, R66, R40 ;  /* 0x000000421428723c */ /* 0x040fe20000001828 */
[----:B------:R-:W3:Y:S07]  /*bfc0*/  LDSM.16.M88.4 R64, [R15+0x1000] ;  /* 0x001000000f40783b */ /* 0x000eee0000000200 */
[C---:B------:R-:W-:Y:S08]  /*bfd0*/  HMMA.16816.F32 R44, R20.reuse, R72, R44 ;  /* 0x00000048142c723c */ /* 0x040ff0000000182c */
[----:B------:R-:W-:Y:S01]  /*bfe0*/  HMMA.16816.F32 R28, R20, R74, R28 ;  /* 0x0000004a141c723c */ /* 0x000fe2000000181c */
[----:B------:R-:W-:Y:S07]  /*bff0*/  LDSM.16.M88.4 R72, [R192+0x1800] ;  /* 0x00180000c048783b */ /* 0x000fee0000000200 */
[C---:B-1----:R-:W-:Y:S01]  /*c000*/  HMMA.16816.F32 R20, R8.reuse, R48, R24 ;  /* 0x000000300814723c */ /* 0x042fe20000001818 */
[----:B------:R-:W1:Y:S07]  /*c010*/  LDSM.16.M88.4 R24, [R197+0x4000] ;  /* 0x00400000c518783b */ /* 0x000e6e0000000200 */
[C---:B------:R-:W-:Y:S08]  /*c020*/  HMMA.16816.F32 R48, R8.reuse, R50, R36 ;  /* 0x000000320830723c */ /* 0x040ff00000001824 */
[C---:B--2---:R-:W-:Y:S08]  /*c030*/  HMMA.16816.F32 R32, R8.reuse, R52, R32 ;  /* 0x000000340820723c */ /* 0x044ff00000001820 */
[C---:B------:R-:W-:Y:S01]  /*c040*/  HMMA.16816.F32 R40, R8.reuse, R54, R40 ;  /* 0x000000360828723c */ /* 0x040fe20000001828 */
[----:B------:R-:W2:Y:S07]  /*c050*/  LDSM.16.M88.4 R52, [R192+0x2000] ;  /* 0x00200000c034783b */ /* 0x000eae0000000200 */
[C---:B---3--:R-:W-:Y:S08]  /*c060*/  HMMA.16816.F32 R44, R8.reuse, R60, R44 ;  /* 0x0000003c082c723c */ /* 0x048ff0000000182c */
[----:B------:R-:W-:Y:S01]  /*c070*/  HMMA.16816.F32 R28, R8, R62, R28 ;  /* 0x0000003e081c723c */ /* 0x000fe2000000181c */
[----:B------:R-:W3:Y:S04]  /*c080*/  LDSM.16.M88.4 R60, [R192+0x2800] ;  /* 0x00280000c03c783b */ /* 0x000ee80000000200 */
[----:B------:R-:W1:Y:S03]  /*c090*/  LDSM.16.M88.4 R8, [R198+0x4000] ;  /* 0x00400000c608783b */ /* 0x000e660000000200 */
[C---:B-----5:R-:W-:Y:S08]  /*c0a0*/  HMMA.16816.F32 R20, R16.reuse, R68, R20 ;  /* 0x000000441014723c */ /* 0x060ff00000001814 */
[C---:B------:R-:W-:Y:S01]  /*c0b0*/  HMMA.16816.F32 R48, R16.reuse, R70, R48 ;  /* 0x000000461030723c */ /* 0x040fe20000001830 */
[----:B------:R-:W-:Y:S07]  /*c0c0*/  LDSM.16.M88.4 R68, [R201+0x2800] ;  /* 0x00280000c944783b */ /* 0x000fee0000000200 */
[C---:B----4-:R-:W-:Y:S08]  /*c0d0*/  HMMA.16816.F32 R36, R16.reuse, R56, R32 ;  /* 0x000000381024723c */ /* 0x050ff00000001820 */
[C---:B------:R-:W-:Y:S01]  /*c0e0*/  HMMA.16816.F32 R32, R16.reuse, R58, R40 ;  /* 0x0000003a1020723c */ /* 0x040fe20000001828 */
[----:B------:R-:W4:Y:S07]  /*c0f0*/  LDSM.16.M88.4 R56, [R201+0x2000] ;  /* 0x00200000c938783b */ /* 0x000f2e0000000200 */
[C---:B------:R-:W-:Y:S08]  /*c100*/  HMMA.16816.F32 R44, R16.reuse, R64, R44 ;  /* 0x00000040102c723c */ /* 0x040ff0000000182c */
[----:B------:R-:W-:Y:S01]  /*c110*/  HMMA.16816.F32 R28, R16, R66, R28 ;  /* 0x00000042101c723c */ /* 0x000fe2000000181c */
[----:B------:R-:W-:Y:S07]  /*c120*/  LDSM.16.M88.4 R64, [R147+0x2800] ;  /* 0x002800009340783b */ /* 0x000fee0000000200 */
        /* <DEDUP_REMOVED lines=8> */
[----:B------:R-:W-:Y:S01]  /*c1b0*/  HMMA.16816.F32 R28, R24, R62, R28 ;  /* 0x0000003e181c723c */ /* 0x000fe2000000181c */
[----:B------:R-:W3:Y:S04]  /*c1c0*/  LDSM.16.M88.4 R24, [R199+0x4000] ;  /* 0x00400000c718783b */ /* 0x000ee80000000200 */
[----:B------:R-:W5:Y:S03]  /*c1d0*/  LDSM.16.M88.4 R60, [R15+0x2000] ;  /* 0x002000000f3c783b */ /* 0x000f660000000200 */
[C---:B------:R-:W-:Y:S08]  /*c1e0*/  HMMA.16816.F32 R16, R8.reuse, R76, R16 ;  /* 0x0000004c0810723c */ /* 0x040ff00000001810 */
[C---:B------:R-:W-:Y:S01]  /*c1f0*/  HMMA.16816.F32 R48, R8.reuse, R78, R48 ;  /* 0x0000004e0830723c */ /* 0x040fe20000001830 */
[----:B------:R-:W-:Y:S07]  /*c200*/  LDSM.16.M88.4 R76, [R201+0x3000] ;  /* 0x00300000c94c783b */ /* 0x000fee0000000200 */
[C---:B----4-:R-:W-:Y:S08]  /*c210*/  HMMA.16816.F32 R44, R8.reuse, R56, R40 ;  /* 0x00000038082c723c */ /* 0x050ff00000001828 */
[C---:B------:R-:W-:Y:S08]  /*c220*/  HMMA.16816.F32 R40, R8.reuse, R58, R36 ;  /* 0x0000003a0828723c */ /* 0x040ff00000001824 */
[C---:B------:R-:W-:Y:S08]  /*c230*/  HMMA.16816.F32 R36, R8.reuse, R68, R32 ;  /* 0x000000440824723c */ /* 0x040ff00000001820 */
[----:B------:R-:W-:Y:S01]  /*c240*/  HMMA.16816.F32 R28, R8, R70, R28 ;  /* 0x00000046081c723c */ /* 0x000fe2000000181c */
[----:B------:R-:W4:Y:S07]  /*c250*/  LDSM.16.M88.4 R68, [R15+0x2800] ;  /* 0x002800000f44783b */ /* 0x000f2e0000000200 */
[C---:B-1----:R-:W-:Y:S01]  /*c260*/  HMMA.16816.F32 R8, R20.reuse, R84, R16 ;  /* 0x000000541408723c */ /* 0x042fe20000001810 */
[----:B------:R-:W1:Y:S07]  /*c270*/  LDSM.16.M88.4 R16, [R197+0x8000] ;  /* 0x00800000c510783b */ /* 0x000e6e0000000200 */
[C---:B------:R-:W-:Y:S01]  /*c280*/  HMMA.16816.F32 R32, R20.reuse, R86, R48 ;  /* 0x000000561420723c */ /* 0x040fe20000001830 */
[----:B------:R-:W1:Y:S04]  /*c290*/  LDSM.16.M88.4 R48, [R192+0x3800] ;  /* 0x00380000c030783b */ /* 0x000e680000000200 */
[----:B------:R-:W-:Y:S03]  /*c2a0*/  LDSM.16.M88.4 R84, [R147+0x4000] ;  /* 0x004000009354783b */ /* 0x000fe60000000200 */
[C---:B--2---:R-:W-:Y:S08]  /*c2b0*/  HMMA.16816.F32 R44, R20.reuse, R52, R44 ;  /* 0x00000034142c723c */ /* 0x044ff0000000182c */
[C---:B------:R-:W-:Y:S08]  /*c2c0*/  HMMA.16816.F32 R40, R20.reuse, R54, R40 ;  /* 0x000000361428723c */ /* 0x040ff00000001828 */
[C---:B------:R-:W-:Y:S08]  /*c2d0*/  HMMA.16816.F32 R36, R20.reuse, R64, R36 ;  /* 0x000000401424723c */ /* 0x040ff00000001824 */
[----:B------:R-:W-:Y:S01]  /*c2e0*/  HMMA.16816.F32 R28, R20, R66, R28 ;  /* 0x00000042141c723c */ /* 0x000fe2000000181c */
[----:B------:R-:W2:Y:S07]  /*c2f0*/  LDSM.16.M88.4 R64, [R192+0x4000] ;  /* 0x00400000c040783b */ /* 0x000eae0000000200 */
[C---:B---3--:R-:W-:Y:S01]  /*c300*/  HMMA.16816.F32 R20, R24.reuse, R72, R8 ;  /* 0x000000481814723c */ /* 0x048fe20000001808 */
[----:B------:R-:W3:Y:S07]  /*c310*/  LDSM.16.M88.4 R8, [R198+0x8000] ;  /* 0x00800000c608783b */ /* 0x000eee0000000200 */
[C---:B------:R-:W-:Y:S01]  /*c320*/  HMMA.16816.F32 R32, R24.reuse, R74, R32 ;  /* 0x0000004a1820723c */ /* 0x040fe20000001820 */
[----:B------:R-:W-:Y:S07]  /*c330*/  LDSM.16.M88.4 R72, [R201+0x4000] ;  /* 0x00400000c948783b */ /* 0x000fee0000000200 */
[C---:B-----5:R-:W-:Y:S08]  /*c340*/  HMMA.16816.F32 R56, R24.reuse, R60, R44 ;  /* 0x0000003c1838723c */ /* 0x060ff0000000182c */
[C---:B------:R-:W-:Y:S01]  /*c350*/  HMMA.16816.F32 R40, R24.reuse, R62, R40 ;  /* 0x0000003e1828723c */ /* 0x040fe20000001828 */
[----:B------:R-:W5:Y:S07]  /*c360*/  LDSM.16.M88.4 R60, [R201+0x3800] ;  /* 0x00380000c93c783b */ /* 0x000f6e0000000200 */
[C---:B----4-:R-:W-:Y:S08]  /*c370*/  HMMA.16816.F32 R36, R24.reuse, R68, R36 ;  /* 0x000000441824723c */ /* 0x050ff00000001824 */
[----:B------:R-:W-:Y:S01]  /*c380*/  HMMA.16816.F32 R28, R24, R70, R28 ;  /* 0x00000046181c723c */ /* 0x000fe2000000181c */
[----:B------:R-:W-:Y:S07]  /*c390*/  LDSM.16.M88.4 R68, [R15+0x3000] ;  /* 0x003000000f44783b */ /* 0x000fee0000000200 */
[C---:B-1----:R-:W-:Y:S08]  /*c3a0*/  HMMA.16816.F32 R20, R16.reuse, R80, R20 ;  /* 0x000000501014723c */ /* 0x042ff00000001814 */
[C---:B------:R-:W-:Y:S01]  /*c3b0*/  HMMA.16816.F32 R24, R16.reuse, R82, R32 ;  /* 0x000000521018723c */ /* 0x040fe20000001820 */
[----:B------:R-:W-:Y:S04]  /*c3c0*/  LDSM.16.M88.4 R32, [R200+0x8000] ;  /* 0x00800000c820783b */ /* 0x000fe80000000200 */
[----:B------:R-:W1:Y:S03]  /*c3d0*/  LDSM.16.M88.4 R80, [R147+0x3000] ;  /* 0x003000009350783b */ /* 0x000e660000000200 */
[C---:B------:R-:W-:Y:S08]  /*c3e0*/  HMMA.16816.F32 R56, R16.reuse, R48, R56 ;  /* 0x000000301038723c */ /* 0x040ff00000001838 */
[C---:B------:R-:W-:Y:S08]  /*c3f0*/  HMMA.16816.F32 R48, R16.reuse, R50, R40 ;  /* 0x000000321030723c */ /* 0x040ff00000001828 */
[C---:B--2---:R-:W-:Y:S08]  /*c400*/  HMMA.16816.F32 R52, R16.reuse, R64, R36 ;  /* 0x000000401034723c */ /* 0x044ff00000001824 */
[----:B------:R-:W-:Y:S01]  /*c410*/  HMMA.16816.F32 R44, R16, R66, R28 ;  /* 0x00000042102c723c */ /* 0x000fe2000000181c */
[----:B------:R-:W2:Y:S04]  /*c420*/  LDSM.16.M88.4 R28, [R199+0x8000] ;  /* 0x00800000c71c783b */ /* 0x000ea80000000200 */
[----:B------:R-:W-:Y:S03]  /*c430*/  LDSM.16.M88.4 R64, [R192+0x4800] ;  /* 0x00480000c040783b */ /* 0x000fe60000000200 */
[C---:B---3--:R-:W-:Y:S01]  /*c440*/  HMMA.16816.F32 R16, R8.reuse, R76, R20 ;  /* 0x0000004c0810723c */ /* 0x048fe20000001814 */
[----:B------:R-:W3:Y:S07]  /*c450*/  LDSM.16.M88.4 R20, [R147+0x3800] ;  /* 0x003800009314783b */ /* 0x000eee0000000200 */
[C---:B------:R-:W-:Y:S01]  /*c460*/  HMMA.16816.F32 R36, R8.reuse, R78, R24 ;  /* 0x0000004e0824723c */ /* 0x040fe20000001818 */
[----:B------:R-:W4:Y:S04]  /*c470*/  LDSM.16.M88.4 R24, [R197+0xc000] ;  /* 0x00c00000c518783b */ /* 0x000f280000000200 */
[----:B------:R-:W-:Y:S03]  /*c480*/  LDSM.16.M88.4 R76, [R15+0x4800] ;  /* 0x004800000f4c783b */ /* 0x000fe60000000200 */
[----:B-----5:R-:W-:Y:S01]  /*c490*/  HMMA.16816.F32 R40, R8, R60, R56 ;  /* 0x0000003c0828723c */ /* 0x020fe20000001838 */
[----:B------:R-:W5:Y:S07]  /*c4a0*/  LDSM.16.M88.4 R56, [R15+0x3800] ;  /* 0x003800000f38783b */ /* 0x000f6e0000000200 */
[C---:B-1----:R-:W-:Y:S08]  /*c4b0*/  HMMA.16816.F32 R16, R32.reuse, R80, R16 ;  /* 0x000000502010723c */ /* 0x042ff00000001810 */
[----:B------:R-:W-:Y:S01]  /*c4c0*/  HMMA.16816.F32 R36, R32, R82, R36 ;  /* 0x000000522024723c */ /* 0x000fe20000001824 */
[----:B------:R-:W-:Y:S07]  /*c4d0*/  LDSM.16.M88.4 R80, [R192+0x5800] ;  /* 0x00580000c050783b */ /* 0x000fee0000000200 */
[C---:B------:R-:W-:Y:S08]  /*c4e0*/  HMMA.16816.F32 R48, R8.reuse, R62, R48 ;  /* 0x0000003e0830723c */ /* 0x040ff00000001830 */
[C---:B------:R-:W-:Y:S08]  /*c4f0*/  HMMA.16816.F32 R52, R8.reuse, R72, R52 ;  /* 0x000000480834723c */ /* 0x040ff00000001834 */
[----:B------:R-:W-:Y:S01]  /*c500*/  HMMA.16816.F32 R92, R8, R74, R44 ;  /* 0x0000004a085c723c */ /* 0x000fe2000000182c */
[----:B------:R-:W-:Y:S07]  /*c510*/  LDSM.16.M88.4 R72, [R192+0x5000] ;  /* 0x00500000c048783b */ /* 0x000fee0000000200 */
[----:B--2---:R-:W-:Y:S01]  /*c520*/  HMMA.16816.F32 R8, R28, R68, R16 ;  /* 0x000000441c08723c */ /* 0x004fe20000001810 */
[----:B------:R-:W-:Y:S07]  /*c530*/  LDSM.16.M88.4 R16, [R200+0xc000] ;  /* 0x00c00000c810783b */ /* 0x000fee0000000200 */
[----:B---3--:R-:W-:Y:S08]  /*c540*/  HMMA.16816.F32 R40, R32, R20, R40 ;  /* 0x000000142028723c */ /* 0x008ff00000001828 */
[----:B------:R-:W-:Y:S01]  /*c550*/  HMMA.16816.F32 R36, R28, R70, R36 ;  /* 0x000000461c24723c */ /* 0x000fe20000001824 */
[----:B------:R-:W-:Y:S07]  /*c560*/  LDSM.16.M88.4 R68, [R201+0x5000] ;  /* 0x00500000c944783b */ /* 0x000fee0000000200 */
[C---:B------:R-:W-:Y:S01]  /*c570*/  HMMA.16816.F32 R48, R32.reuse, R22, R48 ;  /* 0x000000162030723c */ /* 0x040fe20000001830 */
[----:B------:R-:W-:Y:S07]  /*c580*/  LDSM.16.M88.4 R20, [R198+0xc000] ;  /* 0x00c00000c614783b */ /* 0x000fee0000000200 */
[----:B------:R-:W-:Y:S01]  /*c590*/  HMMA.16816.F32 R88, R32, R84, R52 ;  /* 0x000000542058723c */ /* 0x000fe20000001834 */
[----:B------:R-:W1:Y:S07]  /*c5a0*/  LDSM.16.M88.4 R52, [R201+0x4800] ;  /* 0x00480000c934783b */ /* 0x000e6e0000000200 */
[----:B----4-:R-:W-:Y:S08]  /*c5b0*/  HMMA.16816.F32 R8, R24, R64, R8 ;  /* 0x000000401808723c */ /* 0x010ff00000001808 */
[----:B-----5:R-:W-:Y:S08]  /*c5c0*/  HMMA.16816.F32 R44, R28, R56, R40 ;  /* 0x000000381c2c723c */ /* 0x020ff00000001828 */
[----:B------:R-:W-:Y:S01]  /*c5d0*/  HMMA.16816.F32 R40, R24, R66, R36 ;  /* 0x000000421828723c */ /* 0x000fe20000001824 */
[----:B------:R-:W2:Y:S07]  /*c5e0*/  LDSM.16.M88.4 R64, [R15+0x4000] ;  /* 0x004000000f40783b */ /* 0x000eae0000000200 */
[----:B------:R-:W-:Y:S01]  /*c5f0*/  HMMA.16816.F32 R60, R28, R58, R48 ;  /* 0x0000003a1c3c723c */ /* 0x000fe20000001830 */
[----:B------:R-:W3:Y:S07]  /*c600*/  LDSM.16.M88.4 R56, [R147+0x4800] ;  /* 0x004800009338783b */ /* 0x000eee0000000200 */
[----:B------:R-:W-:Y:S01]  /*c610*/  HMMA.16816.F32 R32, R32, R86, R92 ;  /* 0x000000562020723c */ /* 0x000fe2000000185c */
[----:B------:R-:W-:Y:S07]  /*c620*/  LDSM.16.M88.4 R84, [R147+0x5000] ;  /* 0x005000009354783b */ /* 0x000fee0000000200 */
[----:B-1----:R-:W-:Y:S01]  /*c630*/  HMMA.16816.F32 R36, R20, R52, R8 ;  /* 0x000000341424723c */ /* 0x002fe20000001808 */
[----:B------:R-:W1:Y:S07]  /*c640*/  LDSM.16.M88.4 R8, [R199+0xc000] ;  /* 0x00c00000c708783b */ /* 0x000e6e0000000200 */
[----:B------:R-:W-:Y:S08]  /*c650*/  HMMA.16816.F32 R48, R24, R72, R44 ;  /* 0x000000481830723c */ /* 0x000ff0000000182c */
[----:B------:R-:W-:Y:S08]  /*c660*/  HMMA.16816.F32 R44, R20, R54, R40 ;  /* 0x00000036142c723c */ /* 0x000ff00000001828 */
[C---:B--2---:R-:W-:Y:S08]  /*c670*/  HMMA.16816.F32 R40, R28.reuse, R64, R88 ;  /* 0x000000401c28723c */ /* 0x044ff00000001858 */
[----:B------:R-:W-:Y:S08]  /*c680*/  HMMA.16816.F32 R28, R28, R66, R32 ;  /* 0x000000421c1c723c */ /* 0x000ff00000001820 */
[----:B---3--:R-:W-:Y:S08]  /*c690*/  HMMA.16816.F32 R36, R16, R56, R36 ;  /* 0x000000381024723c */ /* 0x008ff00000001824 */
[----:B------:R-:W-:Y:S01]  /*c6a0*/  HMMA.16816.F32 R52, R24, R74, R60 ;  /* 0x0000004a1834723c */ /* 0x000fe2000000183c */
[----:B------:R-:W2:Y:S04]  /*c6b0*/  LDSM.16.M88.4 R72, [R201+0x5800] ;  /* 0x00580000c948783b */ /* 0x000ea80000000200 */
[----:B------:R-:W3:Y:S03]  /*c6c0*/  LDSM.16.M88.4 R60, [R15+0x5000] ;  /* 0x005000000f3c783b */ /* 0x000ee60000000200 */
[----:B------:R-:W-:Y:S08]  /*c6d0*/  HMMA.16816.F32 R48, R20, R68, R48 ;  /* 0x000000441430723c */ /* 0x000ff00000001830 */
[C---:B------:R-:W-:Y:S08]  /*c6e0*/  HMMA.16816.F32 R32, R24.reuse, R80, R40 ;  /* 0x000000501820723c */ /* 0x040ff00000001828 */
[----:B------:R-:W-:Y:S08]  /*c6f0*/  HMMA.16816.F32 R24, R24, R82, R28 ;  /* 0x000000521818723c */ /* 0x000ff0000000181c */
[----:B------:R-:W-:Y:S08]  /*c700*/  HMMA.16816.F32 R44, R16, R58, R44 ;  /* 0x0000003a102c723c */ /* 0x000ff0000000182c */
[----:B-1----:R-:W-:Y:S08]  /*c710*/  HMMA.16816.F32 R56, R8, R76, R36 ;  /* 0x0000004c0838723c */ /* 0x002ff00000001824 */
[----:B------:R-:W-:Y:S08]  /*c720*/  HMMA.16816.F32 R36, R20, R70, R52 ;  /* 0x000000461424723c */ /* 0x000ff00000001834 */
[----:B------:R-:W-:Y:S01]  /*c730*/  HMMA.16816.F32 R40, R16, R84, R48 ;  /* 0x000000541028723c */ /* 0x000fe20000001830 */
[----:B------:R-:W1:Y:S07]  /*c740*/  LDSM.16.M88.4 R48, [R147+0x5800] ;  /* 0x005800009330783b */ /* 0x000e6e0000000200 */
[----:B--2---:R-:W-:Y:S01]  /*c750*/  HMMA.16816.F32 R28, R20, R72, R32 ;  /* 0x00000048141c723c */ /* 0x004fe20000001820 */
[----:B------:R-:W-:-:S02]  /*c760*/  FMUL.FTZ R56, R56, c[0x0][0x320] ;  /* 0x0000c80038387a20 */ /* 0x000fc40000410000 */
[----:B------:R-:W-:Y:S02]  /*c770*/  FMUL.FTZ R57, R57, c[0x0][0x320] ;  /* 0x0000c80039397a20 */ /* 0x000fe40000410000 */
[----:B------:R-:W-:Y:S02]  /*c780*/  FMUL.FTZ R58, R58, c[0x0][0x320] ;  /* 0x0000c8003a3a7a20 */ /* 0x000fe40000410000 */
[----:B------:R-:W-:Y:S01]  /*c790*/  FMUL.FTZ R59, R59, c[0x0][0x320] ;  /* 0x0000c8003b3b7a20 */ /* 0x000fe20000410000 */
[----:B------:R-:W-:Y:S01]  /*c7a0*/  HMMA.16816.F32 R20, R20, R74, R24 ;  /* 0x0000004a1414723c */ /* 0x000fe20000001818 */
[----:B------:R-:W2:Y:S07]  /*c7b0*/  MUFU.TANH R56, R56 ;  /* 0x0000003800387308 */ /* 0x000eae0000002400 */
[----:B------:R-:W-:Y:S01]  /*c7c0*/  HMMA.16816.F32 R32, R16, R86, R36 ;  /* 0x000000561020723c */ /* 0x000fe20000001824 */
[----:B------:R-:W4:Y:S07]  /*c7d0*/  MUFU.TANH R57, R57 ;  /* 0x0000003900397308 */ /* 0x000f2e0000002400 */
[----:B---3--:R-:W-:Y:S01]  /*c7e0*/  HMMA.16816.F32 R36, R8, R60, R40 ;  /* 0x0000003c0824723c */ /* 0x008fe20000001828 */
[----:B------:R-:W3:Y:S01]  /*c7f0*/  LDSM.16.M88.4 R40, [R15+0x5800] ;  /* 0x005800000f28783b */ /* 0x000ee20000000200 */
[----:B------:R-:W2:Y:S01]  /*c800*/  MUFU.TANH R58, R58 ;  /* 0x0000003a003a7308 */ /* 0x000ea20000002400 */
[----:B------:R-:W-:-:S05]  /*c810*/  DEPBAR.LE SB0, 0x0 ;  /* 0x000080000000791a */ /* 0x000fca0000000000 */
[----:B------:R-:W-:Y:S02]  /*c820*/  HMMA.16816.F32 R44, R8, R78, R44 ;  /* 0x0000004e082c723c */ /* 0x000fe4000000182c */
[----:B------:R-:W2:Y:S06]  /*c830*/  MUFU.TANH R59, R59 ;  /* 0x0000003b003b7308 */ /* 0x000eac0000002400 */
[C---:B-1----:R-:W-:Y:S08]  /*c840*/  HMMA.16816.F32 R24, R16.reuse, R48, R28 ;  /* 0x000000301018723c */ /* 0x042ff0000000181c */
[----:B------:R-:W-:Y:S01]  /*c850*/  HMMA.16816.F32 R16, R16, R50, R20 ;  /* 0x000000321010723c */ /* 0x000fe20000001814 */
        /* <DEDUP_REMOVED lines=10> */
[C---:B---3--:R-:W-:Y:S02]  /*c900*/  HMMA.16816.F32 R20, R8.reuse, R40, R24 ;  /* 0x000000280814723c */ /* 0x048fe40000001818 */
[----:B------:R3:W1:Y:S06]  /*c910*/  MUFU.TANH R52, R44 ;  /* 0x0000002c00347308 */ /* 0x00066c0000002400 */
[----:B------:R-:W-:Y:S02]  /*c920*/  HMMA.16816.F32 R8, R8, R42, R16 ;  /* 0x0000002a0808723c */ /* 0x000fe40000001810 */
[----:B------:R3:W1:Y:S06]  /*c930*/  MUFU.TANH R44, R36 ;  /* 0x00000024002c7308 */ /* 0x00066c0000002400 */
        /* <DEDUP_REMOVED lines=12> */
[----:B------:R3:W1:Y:S01]  /*ca00*/  MUFU.TANH R28, R29 ;  /* 0x0000001d001c7308 */ /* 0x0006620000002400 */
[----:B------:R-:W-:Y:S02]  /*ca10*/  FMUL.FTZ R10, R10, c[0x0][0x320] ;  /* 0x0000c8000a0a7a20 */ /* 0x000fe40000410000 */
[----:B------:R-:W-:-:S05]  /*ca20*/  FMUL.FTZ R11, R11, c[0x0][0x320] ;  /* 0x0000c8000b0b7a20 */ /* 0x000fca0000410000 */
[----:B------:R3:W1:Y:S08]  /*ca30*/  MUFU.TANH R36, R30 ;  /* 0x0000001e00247308 */ /* 0x0006700000002400 */
[----:B------:R-:W1:Y:S08]  /*ca40*/  MUFU.TANH R46, R46 ;  /* 0x0000002e002e7308 */ /* 0x000e700000002400 */
[----:B------:R-:W1:Y:S08]  /*ca50*/  MUFU.TANH R47, R47 ;  /* 0x0000002f002f7308 */ /* 0x000e700000002400 */
[----:B------:R-:W1:Y:S08]  /*ca60*/  MUFU.TANH R38, R38 ;  /* 0x0000002600267308 */ /* 0x000e700000002400 */
[----:B------:R-:W1:Y:S08]  /*ca70*/  MUFU.TANH R39, R39 ;  /* 0x0000002700277308 */ /* 0x000e700000002400 */
        /* <DEDUP_REMOVED lines=8> */
[----:B------:R3:W1:Y:S01]  /*cb00*/  MUFU.TANH R35, R11 ;  /* 0x0000000b00237308 */ /* 0x0006620000002400 */
[----:B------:R-:W-:Y:S06]  /*cb10*/  BAR.SYNC.DEFER_BLOCKING 0x0 ;  /* 0x0000000000007b1d */ /* 0x000fec0000010000 */
[----:B------:R-:W-:Y:S05]  /*cb20*/  @!P0 BRA `(.L_x_2362) ;  /* 0x000005f000008947 */ /* 0x000fea0003800000 */
[----:B--2-4-:R-:W2:Y:S04]  /*cb30*/  LDL R2, [R1+0x78] ;  /* 0x0000780001027983 */ /* 0x014ea80000100800 */
[----:B------:R-:W4:Y:S04]  /*cb40*/  LDL.64 R100, [R1+0x88] ;  /* 0x0000880001647983 */ /* 0x000f280000100a00 */
[----:B------:R-:W5:Y:S01]  /*cb50*/  LDL R4, [R1+0x9c] ;  /* 0x00009c0001047983 */ /* 0x000f620000100800 */
[----:B------:R-:W-:-:S02]  /*cb60*/  IMAD.MOV.U32 R0, RZ, RZ, 0x1 ;  /* 0x00000001ff007424 */ /* 0x000fc400078e00ff */
[----:B------:R-:W-:Y:S01]  /*cb70*/  IMAD.IADD R3, R251, 0x1, R241 ;  /* 0x00000001fb037824 */ /* 0x000fe200078e02f1 */
[----:B---3--:R-:W3:Y:S02]  /*cb80*/  LDL.64 R98, [R1+0x80] ;  /* 0x0000800001627983 */ /* 0x008ee40000100a00 */
[----:B------:R-:W-:Y:S02]  /*cb90*/  ISETP.NE.AND P0, PT, R0, c[0x0][0x2b8], PT ;  /* 0x0000ae0000007a0c */ /* 0x000fe40003f05270 */
[C---:B------:R-:W-:Y:S01]  /*cba0*/  ISETP.GT.AND P1, PT, R3.reuse, 0x2f, PT ;  /* 0x0000002f0300780c */ /* 0x040fe20003f24270 */
[----:B------:R-:W-:Y:S01]  /*cbb0*/  IMAD.MOV.U32 R224, RZ, RZ, RZ ;  /* 0x000000ffffe07224 */ /* 0x000fe200078e00ff */
[----:B------:R-:W3:Y:S01]  /*cbc0*/  LDL R13, [R1+0x98] ;  /* 0x00009800010d7983 */ /* 0x000ee20000100800 */
[----:B--2---:R-:W-:-:S04]  /*cbd0*/  IADD3 R2, R3, R136, R2 ;  /* 0x0000008803027210 */ /* 0x004fc80007ffe002 */
[----:B------:R-:W-:-:S05]  /*cbe0*/  IADD3 R2, R2, -0x30, RZ ;  /* 0xffffffd002027810 */ /* 0x000fca0007ffe0ff */
[----:B------:R-:W-:-:S04]  /*cbf0*/  @P0 IMAD.HI.U32 R3, R2, c[0x0][0x2bc], RZ ;  /* 0x0000af0002030a27 */ /* 0x000fc800078e00ff */
[----:B------:R-:W-:Y:S01]  /*cc00*/  IMAD.MOV.U32 R0, RZ, RZ, R2 ;  /* 0x000000ffff007224 */ /* 0x000fe200078e0002 */
[----:B------:R-:W-:-:S04]  /*cc10*/  @P0 SHF.R.U32.HI R0, RZ, c[0x0][0x2c0], R3 ;  /* 0x0000b000ff000a19 */ /* 0x000fc80000011603 */
[----:B----4-:R-:W-:-:S04]  /*cc20*/  @!P1 IADD3 R3, P0, R0, R100, RZ ;  /* 0x0000006400039210 */ /* 0x010fc80007f1e0ff */
[----:B-----5:R-:W-:Y:S02]  /*cc30*/  @!P1 LEA.HI.X.SX32 R4, R0, R4, 0x1, P0 ;  /* 0x0000000400049211 */ /* 0x020fe400000f0eff */
[----:B------:R-:W-:-:S04]  /*cc40*/  @!P1 LEA R8, P0, R3, c[0x0][0x2a0], 0x2 ;  /* 0x0000a80003089a11 */ /* 0x000fc800078010ff */
[----:B------:R-:W-:-:S05]  /*cc50*/  @!P1 LEA.HI.X R9, R3, c[0x0][0x2a4], R4, 0x2, P0 ;  /* 0x0000a90003099a11 */ /* 0x000fca00000f1404 */
[----:B------:R-:W2:Y:S01]  /*cc60*/  @!P1 LDG.E R224, [R8.64] ;  /* 0x0000000a08e09981 */ /* 0x000ea2000c1e1900 */
[----:B------:R-:W-:Y:S01]  /*cc70*/  IMAD.MOV R226, RZ, RZ, -R0 ;  /* 0x000000ffffe27224 */ /* 0x000fe200078e0a00 */
[----:B------:R-:W-:-:S03]  /*cc80*/  IADD3 R14, -R241, 0x30, RZ ;  /* 0x00000030f10e7810 */ /* 0x000fc60007ffe1ff */
        /* <DEDUP_REMOVED lines=8> */
[----:B------:R-:W-:-:S04]  /*cd10*/  IMAD R0, R0, c[0x0][0x1f0], RZ ;  /* 0x00007c0000007a24 */ /* 0x000fc800078e02ff */
[----:B------:R-:W-:Y:S01]  /*cd20*/  IMAD R6, R224, c[0x0][0x1f4], R0 ;  /* 0x00007d00e0067a24 */ /* 0x000fe200078e0200 */
[----:B---3--:R-:W-:-:S04]  /*cd30*/  IADD3 R0, P0, R98, R2, RZ ;  /* 0x0000000262007210 */ /* 0x008fc80007f1e0ff */
[----:B------:R-:W-:Y:S02]  /*cd40*/  IADD3.X R6, R13, R3, R6, P0, !PT ;  /* 0x000000030d067210 */ /* 0x000fe400007fe406 */
[----:B------:R-:W-:-:S04]  /*cd50*/  LEA R13, P0, R0, c[0x0][0x1c8], 0x1 ;  /* 0x00007200000d7a11 */ /* 0x000fc800078008ff */
[----:B------:R-:W-:Y:S02]  /*cd60*/  LEA.HI.X R6, R0, c[0x0][0x1cc], R6, 0x1, P0 ;  /* 0x0000730000067a11 */ /* 0x000fe400000f0c06 */
[----:B------:R-:W-:Y:S01]  /*cd70*/  ISETP.GE.AND P0, PT, R14, 0x1, PT ;  /* 0x000000010e00780c */ /* 0x000fe20003f06270 */
[----:B------:R-:W-:Y:S10]  /*cd80*/  BRA.DIV ~URZ, `(.L_x_2363) ;  /* 0x00013bb27f007947 */ /* 0x000ff4000b800000 */
[----:B------:R2:W3:Y:S02]  /*cd90*/  SHFL.IDX PT, R4, R6, RZ, 0x181f ;  /* 0x00181fff06047589 */ /* 0x0004e400000e0000 */
.L_x_2524:
[----:B------:R-:W-:Y:S05]  /*cda0*/  BRA.DIV ~URZ, `(.L_x_2364) ;  /* 0x00013c027f007947 */ /* 0x000fea000b800000 */
[----:B------:R4:W2:Y:S02]  /*cdb0*/  SHFL.IDX PT, R0, R13, RZ, 0x181f ;  /* 0x00181fff0d007589 */ /* 0x0008a400000e0000 */
.L_x_2525:
[----:B------:R-:W-:Y:S01]  /*cdc0*/  BSSY B0, `(.L_x_2365) ;  /* 0x0000019000007945 */ /* 0x000fe20003800000 */
[----:B------:R-:W-:Y:S05]  /*cdd0*/  @!P0 BRA `(.L_x_2366) ;  /* 0x0000017000008947 */ /* 0x000fea0003800000 */
[----:B------:R-:W-:Y:S02]  /*cde0*/  SHF.R.S32.HI R2, RZ, 0x1f, R215 ;  /* 0x0000001fff027819 */ /* 0x000fe400000114d7 */
[C---:B--2---:R-:W-:Y:S02]  /*cdf0*/  LEA R16, P0, R215.reuse, R0, 0x1 ;  /* 0x00000000d7107211 */ /* 0x044fe400078008ff */
[C---:B------:R-:W-:Y:S02]  /*ce00*/  IADD3 R22, R215.reuse, 0x40, RZ ;  /* 0x00000040d7167810 */ /* 0x040fe40007ffe0ff */
[----:B---3--:R-:W-:-:S02]  /*ce10*/  LEA.HI.X R17, R215, R4, R2, 0x1, P0 ;  /* 0x00000004d7117211 */ /* 0x008fc400000f0c02 */
[C---:B------:R-:W-:Y:S02]  /*ce20*/  LEA R10, P0, R232.reuse, R0, 0x1 ;  /* 0x00000000e80a7211 */ /* 0x040fe400078008ff */
[C---:B------:R-:W-:Y:S02]  /*ce30*/  IADD3 R20, R215.reuse, 0x80, RZ ;  /* 0x00000080d7147810 */ /* 0x040fe40007ffe0ff */
[C---:B------:R-:W-:Y:S02]  /*ce40*/  IADD3 R18, R215.reuse, 0xc0, RZ ;  /* 0x000000c0d7127810 */ /* 0x040fe40007ffe0ff */
[----:B------:R-:W-:Y:S02]  /*ce50*/  ISETP.GE.AND P4, PT, R215, c[0x0][0x1d4], PT ;  /* 0x00007500d7007a0c */ /* 0x000fe40003f86270 */
[----:B------:R-:W-:Y:S02]  /*ce60*/  LEA.HI.X R11, R232, R4, R244, 0x1, P0 ;  /* 0x00000004e80b7211 */ /* 0x000fe400000f0cf4 */
[----:B------:R-:W-:-:S02]  /*ce70*/  ISETP.GE.AND P3, PT, R22, c[0x0][0x1d4], PT ;  /* 0x0000750016007a0c */ /* 0x000fc40003f66270 */
[C---:B------:R-:W-:Y:S02]  /*ce80*/  LEA R8, P0, R231.reuse, R0, 0x1 ;  /* 0x00000000e7087211 */ /* 0x040fe400078008ff */
[----:B------:R-:W-:Y:S02]  /*ce90*/  ISETP.GE.AND P2, PT, R20, c[0x0][0x1d4], PT ;  /* 0x0000750014007a0c */ /* 0x000fe40003f46270 */
[----:B------:R-:W-:Y:S02]  /*cea0*/  ISETP.GE.AND P1, PT, R18, c[0x0][0x1d4], PT ;  /* 0x0000750012007a0c */ /* 0x000fe40003f26270 */
[----:B------:R-:W-:Y:S01]  /*ceb0*/  LEA.HI.X R9, R231, R4, R243, 0x1, P0 ;  /* 0x00000004e7097211 */ /* 0x000fe200000f0cf3 */
[----:B------:R-:W-:Y:S01]  /*cec0*/  @!PT LDS RZ, [RZ] ;  /* 0x00000000fffff984 */ /* 0x000fe20000000800 */
[----:B------:R-:W-:Y:S01]  /*ced0*/  @!PT LDS RZ, [RZ] ;  /* 0x00000000fffff984 */ /* 0x000fe20000000800 */
[----:B------:R-:W-:Y:S01]  /*cee0*/  @!PT LDS RZ, [RZ] ;  /* 0x00000000fffff984 */ /* 0x000fe20000000800 */
[----:B------:R2:W-:Y:S01]  /*cef0*/  LDGSTS.E.BYPASS.LTC128B.128 [R214+0xa080], [R16.64], !P4 ;  /* 0x0a08000010d67fae */ /* 0x0005e2000e101d4a */
[----:B------:R-:W-:-:S03]  /*cf00*/  LEA R2, P0, R230, R0, 0x1 ;  /* 0x00000000e6027211 */ /* 0x000fc600078008ff */
[----:B------:R2:W-:Y:S01]  /*cf10*/  LDGSTS.E.BYPASS.LTC128B.128 [R214+0xb880], [R10.64], !P3 ;  /* 0x0b8800000ad67fae */ /* 0x0005e2000d901d4a */
[----:B------:R-:W-:-:S03]  /*cf20*/  LEA.HI.X R3, R230, R4, R242, 0x1, P0 ;  /* 0x00000004e6037211 */ /* 0x000fc600000f0cf2 */
[----:B------:R2:W-:Y:S04]  /*cf30*/  LDGSTS.E.BYPASS.LTC128B.128 [R214+0xd080], [R8.64], !P2 ;  /* 0x0d08000008d67fae */ /* 0x0005e8000d101d4a */
[----:B------:R2:W-:Y:S02]  /*cf40*/  LDGSTS.E.BYPASS.LTC128B.128 [R214+0xe880], [R2.64], !P1 ;  /* 0x0e88000002d67fae */ /* 0x0005e4000c901d4a */
.L_x_2366:
[----:B------:R-:W-:Y:S05]  /*cf50*/  BSYNC B0 ;  /* 0x0000000000007941 */ /* 0x000fea0003800000 */
.L_x_2365:
[----:B------:R-:W-:Y:S05]  /*cf60*/  BRA.DIV ~URZ, `(.L_x_2367) ;  /* 0x00013ab27f007947 */ /* 0x000fea000b800000 */
[----:B---3--:R3:W4:Y:S04]  /*cf70*/  SHFL.IDX PT, R4, R6, 0x1, 0x181f ;  /* 0x00381f0006047f89 */ /* 0x00872800000e0000 */
[----:B--2---:R3:W2:Y:S02]  /*cf80*/  SHFL.IDX PT, R0, R13, 0x1, 0x181f ;  /* 0x00381f000d007f89 */ /* 0x0046a400000e0000 */
.L_x_2526:
[----:B------:R-:W-:-:S13]  /*cf90*/  ISETP.GE.AND P0, PT, R14, 0x21, PT ;  /* 0x000000210e00780c */ /* 0x000fda0003f06270 */
[----:B------:R-:W-:Y:S05]  /*cfa0*/  @!P0 BRA `(.L_x_2362) ;  /* 0x0000017000008947 */ /* 0x000fea0003800000 */
[----:B------:R-:W-:Y:S02]  /*cfb0*/  SHF.R.S32.HI R2, RZ, 0x1f, R215 ;  /* 0x0000001fff027819 */ /* 0x000fe400000114d7 */
[C---:B--2---:R-:W-:Y:S02]  /*cfc0*/  LEA R16, P0, R215.reuse, R0, 0x1 ;  /* 0x00000000d7107211 */ /* 0x044fe400078008ff */
[C---:B------:R-:W-:Y:S02]  /*cfd0*/  IADD3 R18, R215.reuse, 0x40, RZ ;  /* 0x00000040d7127810 */ /* 0x040fe40007ffe0ff */
[C---:B----4-:R-:W-:Y:S02]  /*cfe0*/  LEA.HI.X R17, R215.reuse, R4, R2, 0x1, P0 ;  /* 0x00000004d7117211 */ /* 0x050fe400000f0c02 */
[----:B------:R-:W-:Y:S02]  /*cff0*/  LEA R10, P0, R232, R0, 0x1 ;  /* 0x00000000e80a7211 */ /* 0x000fe400078008ff */
[----:B---3--:R-:W-:-:S02]  /*d000*/  IADD3 R13, R215, 0x80, RZ ;  /* 0x00000080d70d7810 */ /* 0x008fc40007ffe0ff */
[C---:B------:R-:W-:Y:S02]  /*d010*/  IADD3 R6, R215.reuse, 0xc0, RZ ;  /* 0x000000c0d7067810 */ /* 0x040fe40007ffe0ff */
[----:B------:R-:W-:Y:S02]  /*d020*/  ISETP.GE.AND P4, PT, R215, c[0x0][0x1d4], PT ;  /* 0x00007500d7007a0c */ /* 0x000fe40003f86270 */
[----:B------:R-:W-:Y:S02]  /*d030*/  LEA.HI.X R11, R232, R4, R244, 0x1, P0 ;  /* 0x00000004e80b7211 */ /* 0x000fe400000f0cf4 */
[----:B------:R-:W-:Y:S02]  /*d040*/  ISETP.GE.AND P3, PT, R18, c[0x0][0x1d4], PT ;  /* 0x0000750012007a0c */ /* 0x000fe40003f66270 */
[----:B------:R-:W-:Y:S02]  /*d050*/  LEA R8, P0, R231, R0, 0x1 ;  /* 0x00000000e7087211 */ /* 0x000fe400078008ff */
[----:B------:R-:W-:-:S02]  /*d060*/  ISETP.GE.AND P2, PT, R13, c[0x0][0x1d4], PT ;  /* 0x000075000d007a0c */ /* 0x000fc40003f46270 */
        /* <DEDUP_REMOVED lines=11> */
.L_x_2362:
[----:B--2-4-:R-:W-:Y:S05]  /*d120*/  BSYNC B1 ;  /* 0x0000000000017941 */ /* 0x014fea0003800000 */
.L_x_2361:
[----:B---3--:R-:W2:Y:S01]  /*d130*/  LDL R9, [R1+0x4] ;  /* 0x0000040001097983 */ /* 0x008ea20000100800 */
[----:B------:R-:W-:Y:S01]  /*d140*/  SHF.R.S32.HI R0, RZ, 0x1f, R96 ;  /* 0x0000001fff007819 */ /* 0x000fe20000011460 */
[----:B------:R-:W-:Y:S02]  /*d150*/  IMAD.MOV.U32 R11, RZ, RZ, 0x1 ;  /* 0x00000001ff0b7424 */ /* 0x000fe400078e00ff */
[----:B------:R-:W0:Y:S01]  /*d160*/  LDGDEPBAR ;  /* 0x00000000000079af */ /* 0x000e220000000000 */
[CC--:B------:R-:W-:Y:S02]  /*d170*/  LEA.HI R2, R0.reuse, R96.reuse, RZ, 0x2 ;  /* 0x0000006000027211 */ /* 0x0c0fe400078f10ff */
[----:B------:R-:W-:-:S02]  /*d180*/  LEA.HI R0, R0, R96, RZ, 0x5 ;  /* 0x0000006000007211 */ /* 0x000fc400078f28ff */
[----:B------:R-:W-:Y:S02]  /*d190*/  LOP3.LUT R2, R2, 0xfffffffc, RZ, 0xc0, !PT ;  /* 0xfffffffc02027812 */ /* 0x000fe400078ec0ff */
[----:B------:R-:W-:Y:S02]  /*d1a0*/  LOP3.LUT R3, R0, 0xffffffe0, RZ, 0xc0, !PT ;  /* 0xffffffe000037812 */ /* 0x000fe400078ec0ff */
[----:B------:R-:W-:Y:S01]  /*d1b0*/  SHF.R.S32.HI R4, RZ, 0x5, R0 ;  /* 0x00000005ff047819 */ /* 0x000fe20000011400 */
[C---:B------:R-:W-:Y:S01]  /*d1c0*/  IMAD.IADD R2, R96.reuse, 0x1, -R2 ;  /* 0x0000000160027824 */ /* 0x040fe200078e0a02 */
[----:B------:R-:W-:Y:S01]  /*d1d0*/  SHF.R.S32.HI R6, RZ, 0x1f, R0 ;  /* 0x0000001fff067819 */ /* 0x000fe20000011400 */
[----:B------:R-:W-:Y:S01]  /*d1e0*/  IMAD.IADD R0, R96, 0x1, -R3 ;  /* 0x0000000160007824 */ /* 0x000fe200078e0a03 */
[----:B------:R-:W-:Y:S02]  /*d1f0*/  ISETP.NE.AND P0, PT, R11, c[0x0][0x2c4], PT ;  /* 0x0000b1000b007a0c */ /* 0x000fe40003f05270 */
[----:B------:R-:W-:-:S02]  /*d200*/  LEA.HI R6, R6, R4, RZ, 0x3 ;  /* 0x0000000406067211 */ /* 0x000fc400078f18ff */
[----:B------:R-:W-:Y:S02]  /*d210*/  LEA.HI R3, R2, R2, RZ, 0x1 ;  /* 0x0000000202037211 */ /* 0x000fe400078f08ff */
[----:B------:R-:W-:Y:S02]  /*d220*/  LOP3.LUT R8, R6, 0xffffff8, RZ, 0xc0, !PT ;  /* 0x0ffffff806087812 */ /* 0x000fe400078ec0ff */
[----:B------:R-:W-:Y:S02]  /*d230*/  SHF.R.S32.HI R10, RZ, 0x1f, R0 ;  /* 0x0000001fff0a7819 */ /* 0x000fe40000011400 */
[----:B------:R-:W-:Y:S01]  /*d240*/  LOP3.LUT R6, R3, 0x1ffffffe, RZ, 0xc0, !PT ;  /* 0x1ffffffe03067812 */ /* 0x000fe200078ec0ff */
[----:B------:R-:W-:Y:S01]  /*d250*/  IMAD.IADD R4, R4, 0x1, -R8 ;  /* 0x0000000104047824 */ /* 0x000fe200078e0a08 */
[----:B------:R-:W-:Y:S02]  /*d260*/  LEA.HI R3, R10, R0, RZ, 0x2 ;  /* 0x000000000a037211 */ /* 0x000fe400078f10ff */
[----:B------:R-:W-:Y:S01]  /*d270*/  LOP3.LUT R8, RZ, c[0x0][0x324], RZ, 0x33, !PT ;  /* 0x0000c900ff087a12 */ /* 0x000fe200078e33ff */
[----:B------:R-:W-:Y:S01]  /*d280*/  IMAD.SHL.U32 R13, R4, 0x10, RZ ;  /* 0x00000010040d7824 */ /* 0x000fe200078e00ff */
[----:B------:R-:W-:Y:S01]  /*d290*/  SHF.R.S32.HI R14, RZ, 0x2, R3 ;  /* 0x00000002ff0e7819 */ /* 0x000fe20000011403 */
[----:B------:R-:W-:Y:S01]  /*d2a0*/  IMAD.IADD R2, R2, 0x1, -R6 ;  /* 0x0000000102027824 */ /* 0x000fe200078e0a06 */
[----:B------:R-:W-:-:S02]  /*d2b0*/  LOP3.LUT R3, R3, 0x7ffffffc, RZ, 0xc0, !PT ;  /* 0x7ffffffc03037812 */ /* 0x000fc400078ec0ff */
[----:B------:R-:W-:Y:S01]  /*d2c0*/  STL [R1+0x90], R13 ;  /* 0x0000900d01007387 */ /* 0x000fe20000100800 */
[----:B------:R-:W-:Y:S02]  /*d2d0*/  IMAD.SHL.U32 R6, R2, 0x8, RZ ;  /* 0x0000000802067824 */ /* 0x000fe400078e00ff */
[----:B------:R-:W-:Y:S01]  /*d2e0*/  IMAD.IADD R2, R0, 0x1, -R3 ;  /* 0x0000000100027824 */ /* 0x000fe200078e0a03 */
[----:B------:R-:W-:Y:S01]  /*d2f0*/  STL [R1+0x94], R14 ;  /* 0x0000940e01007387 */ /* 0x000fe20000100800 */
[----:B------:R-:W-:Y:S02]  /*d300*/  IMAD.IADD R0, R104, 0x1, R5 ;  /* 0x0000000168007824 */ /* 0x000fe400078e0205 */
[----:B------:R-:W-:Y:S01]  /*d310*/  IMAD.SHL.U32 R247, R2, 0x2, RZ ;  /* 0x0000000202f77824 */ /* 0x000fe200078e00ff */
[----:B------:R3:W-:Y:S03]  /*d320*/  STL [R1+0x7c], R6 ;  /* 0x00007c0601007387 */ /* 0x0007e60000100800 */
[----:B------:R-:W-:Y:S01]  /*d330*/  IMAD.IADD R10, R104, 0x1, -R247 ;  /* 0x00000001680a7824 */ /* 0x000fe200078e0af7 */
[----:B------:R-:W-:-:S05]  /*d340*/  IADD3 R2, -R247, 0x1, R0 ;  /* 0x00000001f7027810 */ /* 0x000fca0007ffe100 */
[----:B------:R-:W-:-:S04]  /*d350*/  IMAD.IADD R2, R2, 0x1, -R240 ;  /* 0x0000000102027824 */ /* 0x000fc800078e0af0 */
[----:B------:R-:W-:Y:S02]  /*d360*/  IMAD.IADD R8, R2, 0x1, R8 ;  /* 0x0000000102087824 */ /* 0x000fe400078e0208 */
[----:B--2---:R-:W-:Y:S02]  /*d370*/  IMAD R4, R9, 0x80, R14 ;  /* 0x0000008009047824 */ /* 0x004fe400078e020e */
[----:B------:R-:W-:-:S03]  /*d380*/  IMAD.IADD R9, R0, 0x1, -R247 ;  /* 0x0000000100097824 */ /* 0x000fc600078e0af7 */
[----:B------:R-:W-:Y:S02]  /*d390*/  IADD3 R4, R6, R4, R13 ;  /* 0x0000000406047210 */ /* 0x000fe40007ffe00d */
[----:B---3--:R-:W-:-:S03]  /*d3a0*/  IADD3 R6, R2, c[0x0][0x328], RZ ;  /* 0x0000ca0002067a10 */ /* 0x008fc60007ffe0ff */
[----:B------:R-:W-:-:S05]  /*d3b0*/  @P0 IMAD.HI.U32 R3, R4, c[0x0][0x2c8], RZ ;  /* 0x0000b20004030a27 */ /* 0x000fca00078e00ff */
[----:B------:R-:W-:Y:S01]  /*d3c0*/  @P0 SHF.R.U32.HI R4, RZ, c[0x0][0x2cc], R3 ;  /* 0x0000b300ff040a19 */ /* 0x000fe20000011603 */
[----:B------:R-:W-:Y:S05]  /*d3d0*/  BRA.DIV ~URZ, `(.L_x_2368) ;  /* 0x000137127f007947 */ /* 0x000fea000b800000 */
[----:B------:R2:W3:Y:S02]  /*d3e0*/  SHFL.IDX PT, R3, R4, RZ, 0x1c1f ;  /* 0x001c1fff04037589 */ /* 0x0004e400000e0000 */
.L_x_2527:
[----:B------:R-:W-:Y:S01]  /*d3f0*/  IMAD.MOV.U32 R13, RZ, RZ, 0x1 ;  /* 0x00000001ff0d7424 */ /* 0x000fe200078e00ff */
[----:B------:R-:W-:Y:S01]  /*d400*/  LOP3.LUT R213, R213, 0xffffefff, RZ, 0xc0, !PT ;  /* 0xffffefffd5d57812 */ /* 0x000fe200078ec0ff */
[--C-:B---3--:R-:W-:Y:S02]  /*d410*/  IMAD.IADD R2, R6, 0x1, R3.reuse ;  /* 0x0000000106027824 */ /* 0x108fe400078e0203 */
[----:B------:R-:W-:Y:S01]  /*d420*/  IMAD.IADD R0, R8, 0x1, R3 ;  /* 0x0000000108007824 */ /* 0x000fe200078e0203 */
[----:B------:R-:W-:Y:S02]  /*d430*/  ISETP.LE.AND P0, PT, R13, c[0x0][0x32c], PT ;  /* 0x0000cb000d007a0c */ /* 0x000fe40003f03270 */
[----:B------:R-:W-:-:S11]  /*d440*/  IMNMX R2, R9, R2, PT ;  /* 0x0000000209027217 */ /* 0x000fd60003800200 */
[----:B------:R-:W-:Y:S01]  /*d450*/  @P0 LOP3.LUT R213, R213, 0x1000, RZ, 0xfc, !PT ;  /* 0x00001000d5d50812 */ /* 0x000fe200078efcff */
[----:B------:R-:W-:Y:S05]  /*d460*/  @!P0 BRA `(.L_x_2369) ;  /* 0x0000012000008947 */ /* 0x000fea0003800000 */
[----:B------:R-:W-:Y:S01]  /*d470*/  IADD3 R3, -R240, R5, R3 ;  /* 0x00000005f0037210 */ /* 0x000fe20007ffe103 */
[----:B------:R-:W-:Y:S03]  /*d480*/  BSSY B0, `(.L_x_2370) ;  /* 0x000000c000007945 */ /* 0x000fe60003800000 */
[----:B------:R-:W-:-:S13]  /*d490*/  ISETP.GT.AND P0, PT, R3, -0x1, PT ;  /* 0xffffffff0300780c */ /* 0x000fda0003f04270 */
[----:B------:R-:W-:Y:S05]  /*d4a0*/  @P0 BRA `(.L_x_2371) ;  /* 0x0000006000000947 */ /* 0x000fea0003800000 */
[----:B------:R-:W-:Y:S02]  /*d4b0*/  ISETP.NE.AND P0, PT, R13, c[0x0][0x32c], PT ;  /* 0x0000cb000d007a0c */ /* 0x000fe40003f05270 */
[----:B------:R-:W-:-:S11]  /*d4c0*/  LOP3.LUT R3, RZ, R3, RZ, 0x33, !PT ;  /* 0x00000003ff037212 */ /* 0x000fd600078e33ff */
[----:B------:R-:W-:-:S05]  /*d4d0*/  @P0 IMAD.HI.U32 R11, R3, c[0x0][0x330], RZ ;  /* 0x0000cc00030b0a27 */ /* 0x000fca00078e00ff */
[----:B------:R-:W-:-:S04]  /*d4e0*/  @P0 SHF.R.U32.HI R3, RZ, c[0x0][0x334], R11 ;  /* 0x0000cd00ff030a19 */ /* 0x000fc8000001160b */
[----:B------:R-:W-:Y:S01]  /*d4f0*/  LOP3.LUT R3, RZ, R3, RZ, 0x33, !PT ;  /* 0x00000003ff037212 */ /* 0x000fe200078e33ff */
[----:B------:R-:W-:Y:S05]  /*d500*/  BRA `(.L_x_2372) ;  /* 0x0000003000007947 */ /* 0x000fea0003800000 */
.L_x_2371:
[----:B------:R-:W-:-:S13]  /*d510*/  ISETP.NE.AND P0, PT, R13, c[0x0][0x32c], PT ;  /* 0x0000cb000d007a0c */ /* 0x000fda0003f05270 */
[----:B------:R-:W-:-:S05]  /*d520*/  @P0 IMAD.HI.U32 R11, R3, c[0x0][0x330], RZ ;  /* 0x0000cc00030b0a27 */ /* 0x000fca00078e00ff */
[----:B------:R-:W-:Y:S02]  /*d530*/  @P0 SHF.R.U32.HI R3, RZ, c[0x0][0x334], R11 ;  /* 0x0000cd00ff030a19 */ /* 0x000fe4000001160b */
.L_x_2372:
[----:B------:R-:W-:Y:S05]  /*d540*/  BSYNC B0 ;  /* 0x0000000000007941 */ /* 0x000fea0003800000 */
.L_x_2370:
[----:B------:R-:W-:-:S05]  /*d550*/  IMAD R3, R3, c[0x0][0x32c], R10 ;  /* 0x0000cb0003037a24 */ /* 0x000fca00078e020a */
[----:B------:R-:W-:Y:S02]  /*d560*/  IADD3 R11, R3, c[0x0][0x32c], RZ ;  /* 0x0000cb00030b7a10 */ /* 0x000fe40007ffe0ff */
[----:B------:R-:W-:Y:S02]  /*d570*/  IMNMX R0, R0, R3, !PT ;  /* 0x0000000300007217 */ /* 0x000fe40007800200 */
[----:B------:R-:W-:Y:S02]  /*d580*/  IMNMX R2, R2, R11, PT ;  /* 0x0000000b02027217 */ /* 0x000fe40003800200 */
.L_x_2369:
[C---:B------:R-:W-:Y:S02]  /*d590*/  ISETP.GE.AND P0, PT, R104.reuse, 0x2, PT ;  /* 0x000000026800780c */ /* 0x040fe40003f06270 */
[----:B------:R-:W-:Y:S02]  /*d5a0*/  LOP3.LUT R213, R213, 0xfffffff7, RZ, 0xc0, !PT ;  /* 0xfffffff7d5d57812 */ /* 0x000fe400078ec0ff */
[C---:B------:R-:W-:Y:S02]  /*d5b0*/  ISETP.GE.AND P1, PT, R104.reuse, 0x9, PT ;  /* 0x000000096800780c */ /* 0x040fe40003f26270 */
[----:B------:R-:W-:-:S02]  /*d5c0*/  ISETP.GE.AND P6, PT, R104, 0x12, PT ;  /* 0x000000126800780c */ /* 0x000fc40003fc6270 */
[C---:B------:R-:W-:Y:S02]  /*d5d0*/  ISETP.GE.AND P5, PT, R104.reuse, 0x19, PT ;  /* 0x000000196800780c */ /* 0x040fe40003fa6270 */
[C---:B------:R-:W-:Y:S02]  /*d5e0*/  ISETP.GE.AND P4, PT, R104.reuse, 0x1a, PT ;  /* 0x0000001a6800780c */ /* 0x040fe40003f86270 */
[----:B------:R-:W-:Y:S02]  /*d5f0*/  ISETP.GE.AND P3, PT, R104, 0x21, PT ;  /* 0x000000216800780c */ /* 0x000fe40003f66270 */
[----:B------:R-:W-:Y:S02]  /*d600*/  @P0 LOP3.LUT R213, R213, 0x8, RZ, 0xfc, !PT ;  /* 0x00000008d5d50812 */ /* 0x000fe400078efcff */
[----:B------:R-:W-:Y:S02]  /*d610*/  ISETP.GT.AND P0, PT, R0, 0x1, !P0 ;  /* 0x000000010000780c */ /* 0x000fe40004704270 */
[----:B------:R-:W-:-:S02]  /*d620*/  LOP3.LUT R213, R213, 0xfffffffb, RZ, 0xc0, !PT ;  /* 0xfffffffbd5d57812 */ /* 0x000fc400078ec0ff */
[----:B------:R-:W-:Y:S02]  /*d630*/  ISETP.LT.OR P0, PT, R2, 0x2, P0 ;  /* 0x000000020200780c */ /* 0x000fe40000701670 */
[----:B------:R-:W-:Y:S02]  /*d640*/  @P1 LOP3.LUT R213, R213, 0x4, RZ, 0xfc, !PT ;  /* 0x00000004d5d51812 */ /* 0x000fe400078efcff */
[----:B------:R-:W-:Y:S02]  /*d650*/  FSEL R20, R57, -INF , !P0 ;  /* 0xff80000039147808 */ /* 0x000fe40004000000 */
[----:B------:R-:W-:Y:S02]  /*d660*/  ISETP.GT.AND P0, PT, R0, 0x8, !P1 ;  /* 0x000000080000780c */ /* 0x000fe40004f04270 */
[----:B------:R-:W-:Y:S02]  /*d670*/  ISETP.GE.AND P1, PT, R104, 0xa, PT ;  /* 0x0000000a6800780c */ /* 0x000fe40003f26270 */
[----:B------:R-:W-:-:S02]  /*d680*/  ISETP.LT.OR P0, PT, R2, 0x9, P0 ;  /* 0x000000090200780c */ /* 0x000fc40000701670 */
[----:B------:R-:W-:Y:S02]  /*d690*/  LOP3.LUT R213, R213, 0xfffffffd, RZ, 0xc0, !PT ;  /* 0xfffffffdd5d57812 */ /* 0x000fe400078ec0ff */
[----:B-1----:R-:W-:Y:S02]  /*d6a0*/  FSEL R22, R52, -INF , !P0 ;  /* 0xff80000034167808 */ /* 0x002fe40004000000 */
[----:B------:R-:W-:Y:S02]  /*d6b0*/  ISETP.GT.AND P0, PT, R0, 0x9, !P1 ;  /* 0x000000090000780c */ /* 0x000fe40004f04270 */
[----:B------:R-:W-:Y:S02]  /*d6c0*/  ISETP.GE.AND P2, PT, R104, 0x22, PT ;  /* 0x000000226800780c */ /* 0x000fe40003f46270 */
[----:B------:R-:W-:Y:S02]  /*d6d0*/  ISETP.LT.OR P0, PT, R2, 0xa, P0 ;  /* 0x0000000a0200780c */ /* 0x000fe40000701670 */
[----:B------:R-:W-:-:S02]  /*d6e0*/  @P1 LOP3.LUT R213, R213, 0x2, RZ, 0xfc, !PT ;  /* 0x00000002d5d51812 */ /* 0x000fc400078efcff */
[----:B------:R-:W-:Y:S02]  /*d6f0*/  ISETP.GE.AND P1, PT, R104, 0x11, PT ;  /* 0x000000116800780c */ /* 0x000fe40003f26270 */
[----:B------:R-:W-:Y:S02]  /*d700*/  FSEL R23, R45, -INF , !P0 ;  /* 0xff8000002d177808 */ /* 0x000fe40004000000 */
[----:B------:R-:W-:Y:S02]  /*d710*/  ISETP.GT.AND P0, PT, R0, 0x10, !P1 ;  /* 0x000000100000780c */ /* 0x000fe40004f04270 */
[----:B------:R-:W-:Y:S02]  /*d720*/  LOP3.LUT R213, R213, 0xfffffffe, RZ, 0xc0, !PT ;  /* 0xfffffffed5d57812 */ /* 0x000fe400078ec0ff */
        /* <DEDUP_REMOVED lines=31> */
[----:B------:R-:W-:-:S04]  /*d920*/  ISETP.GT.AND P0, PT, R0, 0x29, !P0 ;  /* 0x000000290000780c */ /* 0x000fc80004704270 */
[----:B------:R-:W-:-:S04]  /*d930*/  ISETP.LT.OR P0, PT, R2, 0x2a, P0 ;  /* 0x0000002a0200780c */ /* 0x000fc80000701670 */
[----:B------:R-:W-:Y:S01]  /*d940*/  FSEL R32, R32, -INF , !P0 ;  /* 0xff80000020207808 */ /* 0x000fe20004000000 */
[----:B------:R-:W-:Y:S06]  /*d950*/  BRA.DIV ~URZ, `(.L_x_2373) ;  /* 0x000132027f007947 */ /* 0x000fec000b800000 */
[----:B------:R1:W3:Y:S02]  /*d960*/  SHFL.IDX PT, R3, R4, 0x1, 0x1c1f ;  /* 0x003c1f0004037f89 */ /* 0x0002e400000e0000 */
.L_x_2528:
[----:B------:R-:W-:Y:S01]  /*d970*/  ISETP.LE.AND P0, PT, R13, c[0x0][0x32c], PT ;  /* 0x0000cb000d007a0c */ /* 0x000fe20003f03270 */
[--C-:B---3--:R-:W-:Y:S02]  /*d980*/  IMAD.IADD R2, R6, 0x1, R3.reuse ;  /* 0x0000000106027824 */ /* 0x108fe400078e0203 */
[----:B------:R-:W-:-:S03]  /*d990*/  IMAD.IADD R0, R8, 0x1, R3 ;  /* 0x0000000108007824 */ /* 0x000fc600078e0203 */
[----:B------:R-:W-:-:S07]  /*d9a0*/  IMNMX R2, R9, R2, PT ;  /* 0x0000000209027217 */ /* 0x000fce0003800200 */
        /* <DEDUP_REMOVED lines=12> */
.L_x_2376:
[----:B-12---:R-:W-:-:S04]  /*da70*/  MOV R4, 0x1 ;  /* 0x0000000100047802 */ /* 0x006fc80000000f00 */
[----:B------:R-:W-:-:S13]  /*da80*/  ISETP.NE.AND P0, PT, R4, c[0x0][0x32c], PT ;  /* 0x0000cb0004007a0c */ /* 0x000fda0003f05270 */
[----:B------:R-:W-:-:S05]  /*da90*/  @P0 IMAD.HI.U32 R4, R3, c[0x0][0x330], RZ ;  /* 0x0000cc0003040a27 */ /* 0x000fca00078e00ff */
[----:B------:R-:W-:Y:S02]  /*daa0*/  @P0 SHF.R.U32.HI R3, RZ, c[0x0][0x334], R4 ;  /* 0x0000cd00ff030a19 */ /* 0x000fe40000011604 */
.L_x_2377:
[----:B------:R-:W-:Y:S05]  /*dab0*/  BSYNC B0 ;  /* 0x0000000000007941 */ /* 0x000fea0003800000 */
.L_x_2375:
[----:B------:R-:W-:-:S05]  /*dac0*/  IMAD R3, R3, c[0x0][0x32c], R10 ;  /* 0x0000cb0003037a24 */ /* 0x000fca00078e020a */
[----:B------:R-:W-:Y:S02]  /*dad0*/  IADD3 R4, R3, c[0x0][0x32c], RZ ;  /* 0x0000cb0003047a10 */ /* 0x000fe40007ffe0ff */
[----:B------:R-:W-:Y:S02]  /*dae0*/  IMNMX R0, R0, R3, !PT ;  /* 0x0000000300007217 */ /* 0x000fe40007800200 */
[----:B------:R-:W-:Y:S02]  /*daf0*/  IMNMX R2, R2, R4, PT ;  /* 0x0000000402027217 */ /* 0x000fe40003800200 */
.L_x_2374:
[----:B------:R-:W-:Y:S02]  /*db00*/  LOP3.LUT P0, RZ, R213, 0x8, RZ, 0xc0, !PT ;  /* 0x00000008d5ff7812 */ /* 0x000fe4000780c0ff */
[----:B------:R-:W-:Y:S02]  /*db10*/  FMNMX.FTZ R13, R18, R20, !PT ;  /* 0x00000014120d7209 */ /* 0x000fe40007810000 */
[----:B------:R-:W-:Y:S02]  /*db20*/  ISETP.GT.AND P0, PT, R0, 0x1, !P0 ;  /* 0x000000010000780c */ /* 0x000fe40004704270 */
[----:B------:R-:W-:-:S02]  /*db30*/  FMNMX.FTZ R13, R22, R13, !PT ;  /* 0x0000000d160d7209 */ /* 0x000fc40007810000 */
[----:B------:R-:W-:Y:S02]  /*db40*/  ISETP.LT.OR P0, PT, R2, 0x2, P0 ;  /* 0x000000020200780c */ /* 0x000fe40000701670 */
[----:B------:R-:W-:Y:S02]  /*db50*/  FMNMX.FTZ R13, R23, R13, !PT ;  /* 0x0000000d170d7209 */ /* 0x000fe40007810000 */
[----:B------:R-:W-:Y:S02]  /*db60*/  FSEL R8, R59, -INF , !P0 ;  /* 0xff8000003b087808 */ /* 0x000fe40004000000 */
[----:B------:R-:W-:Y:S02]  /*db70*/  LOP3.LUT P0, RZ, R213, 0x4, RZ, 0xc0, !PT ;  /* 0x00000004d5ff7812 */ /* 0x000fe4000780c0ff */
[----:B------:R-:W-:Y:S02]  /*db80*/  FMNMX.FTZ R13, R25, R13, !PT ;  /* 0x0000000d190d7209 */ /* 0x000fe40007810000 */
[----:B------:R-:W-:-:S02]  /*db90*/  ISETP.GT.AND P0, PT, R0, 0x8, !P0 ;  /* 0x000000080000780c */ /* 0x000fc40004704270 */
[----:B------:R-:W-:Y:S02]  /*dba0*/  FMNMX.FTZ R13, R26, R13, !PT ;  /* 0x0000000d1a0d7209 */ /* 0x000fe40007810000 */
[----:B------:R-:W-:Y:S02]  /*dbb0*/  ISETP.LT.OR P0, PT, R2, 0x9, P0 ;  /* 0x000000090200780c */ /* 0x000fe40000701670 */
[----:B------:R-:W-:Y:S02]  /*dbc0*/  FMNMX.FTZ R13, R27, R13, !PT ;  /* 0x0000000d1b0d7209 */ /* 0x000fe40007810000 */
[----:B------:R-:W-:Y:S02]  /*dbd0*/  FSEL R9, R46, -INF , !P0 ;  /* 0xff8000002e097808 */ /* 0x000fe40004000000 */
[----:B------:R-:W-:Y:S02]  /*dbe0*/  LOP3.LUT P0, RZ, R213, 0x2, RZ, 0xc0, !PT ;  /* 0x00000002d5ff7812 */ /* 0x000fe4000780c0ff */
[----:B------:R-:W-:-:S02]  /*dbf0*/  FMNMX.FTZ R13, R28, R13, !PT ;  /* 0x0000000d1c0d7209 */ /* 0x000fc40007810000 */
[----:B------:R-:W-:Y:S02]  /*dc00*/  ISETP.GT.AND P0, PT, R0, 0x9, !P0 ;  /* 0x000000090000780c */ /* 0x000fe40004704270 */
[----:B------:R-:W-:Y:S02]  /*dc10*/  FMNMX.FTZ R13, R29, R13, !PT ;  /* 0x0000000d1d0d7209 */ /* 0x000fe40007810000 */
[----:B------:R-:W-:Y:S02]  /*dc20*/  ISETP.LT.OR P0, PT, R2, 0xa, P0 ;  /* 0x0000000a0200780c */ /* 0x000fe40000701670 */
[----:B------:R-:W-:Y:S02]  /*dc30*/  FMNMX.FTZ R13, R31, R13, !PT ;  /* 0x0000000d1f0d7209 */ /* 0x000fe40007810000 */
[----:B------:R-:W-:Y:S02]  /*dc40*/  FSEL R11, R47, -INF , !P0 ;  /* 0xff8000002f0b7808 */ /* 0x000fe40004000000 */
[----:B------:R-:W-:-:S02]  /*dc50*/  LOP3.LUT P0, RZ, R213, 0x1, RZ, 0xc0, !PT ;  /* 0x00000001d5ff7812 */ /* 0x000fc4000780c0ff */
[----:B------:R-:W-:Y:S02]  /*dc60*/  FMNMX.FTZ R13, R33, R13, !PT ;  /* 0x0000000d210d7209 */ /* 0x000fe40007810000 */
[----:B------:R-:W-:Y:S02]  /*dc70*/  ISETP.GT.AND P0, PT, R0, 0x10, !P0 ;  /* 0x000000100000780c */ /* 0x000fe40004704270 */
[----:B------:R-:W-:Y:S02]  /*dc80*/  FMNMX.FTZ R13, R32, R13, !PT ;  /* 0x0000000d200d7209 */ /* 0x000fe40007810000 */
        /* <DEDUP_REMOVED lines=19> */
[----:B------:R-:W-:-:S04]  /*ddc0*/  ISETP.GT.AND P0, PT, R0, RZ, !P1 ;  /* 0x000000ff0000720c */ /* 0x000fc80004f04270 */
[----:B------:R-:W-:-:S04]  /*ddd0*/  ISETP.LT.OR P0, PT, R2, 0x1, P0 ;  /* 0x000000010200780c */ /* 0x000fc80000701670 */
[----:B-12---:R-:W-:Y:S02]  /*dde0*/  FSEL R4, R58, -INF , !P0 ;  /* 0xff8000003a047808 */ /* 0x006fe40004000000 */
[----:B------:R-:W-:Y:S02]  /*ddf0*/  ISETP.GT.AND P0, PT, R0, 0x28, !P5 ;  /* 0x000000280000780c */ /* 0x000fe40006f04270 */
[----:B------:R-:W-:Y:S02]  /*de00*/  FMNMX.FTZ R6, R4, R8, !PT ;  /* 0x0000000804067209 */ /* 0x000fe40007810000 */
[----:B------:R-:W-:Y:S02]  /*de10*/  ISETP.LT.OR P0, PT, R2, 0x29, P0 ;  /* 0x000000290200780c */ /* 0x000fe40000701670 */
[----:B------:R-:W-:Y:S02]  /*de20*/  FMNMX.FTZ R6, R9, R6, !PT ;  /* 0x0000000609067209 */ /* 0x000fe40007810000 */
[----:B------:R-:W-:-:S02]  /*de30*/  FSEL R30, R30, -INF , !P0 ;  /* 0xff8000001e1e7808 */ /* 0x000fc40004000000 */
[----:B------:R-:W-:Y:S02]  /*de40*/  FMNMX.FTZ R6, R11, R6, !PT ;  /* 0x000000060b067209 */ /* 0x000fe40007810000 */
[----:B------:R-:W-:Y:S02]  /*de50*/  ISETP.GT.AND P0, PT, R0, 0x29, !P6 ;  /* 0x000000290000780c */ /* 0x000fe40007704270 */
[----:B------:R-:W-:Y:S02]  /*de60*/  FMNMX.FTZ R6, R14, R6, !PT ;  /* 0x000000060e067209 */ /* 0x000fe40007810000 */
[----:B------:R-:W-:Y:S02]  /*de70*/  ISETP.LT.OR P0, PT, R2, 0x2a, P0 ;  /* 0x0000002a0200780c */ /* 0x000fe40000701670 */
[----:B------:R-:W-:Y:S02]  /*de80*/  FMNMX.FTZ R6, R16, R6, !PT ;  /* 0x0000000610067209 */ /* 0x000fe40007810000 */
[----:B------:R-:W-:-:S02]  /*de90*/  FSEL R10, R35, -INF , !P0 ;  /* 0xff800000230a7808 */ /* 0x000fc40004000000 */
[----:B------:R-:W-:-:S04]  /*dea0*/  FMNMX.FTZ R6, R17, R6, !PT ;  /* 0x0000000611067209 */ /* 0x000fc80007810000 */
[----:B------:R-:W-:-:S04]  /*deb0*/  FMNMX.FTZ R6, R19, R6, !PT ;  /* 0x0000000613067209 */ /* 0x000fc80007810000 */
[----:B------:R-:W-:-:S04]  /*dec0*/  FMNMX.FTZ R6, R21, R6, !PT ;  /* 0x0000000615067209 */ /* 0x000fc80007810000 */
[----:B------:R-:W-:-:S04]  /*ded0*/  FMNMX.FTZ R6, R24, R6, !PT ;  /* 0x0000000618067209 */ /* 0x000fc80007810000 */
[----:B------:R-:W-:-:S04]  /*dee0*/  FMNMX.FTZ R6, R30, R6, !PT ;  /* 0x000000061e067209 */ /* 0x000fc80007810000 */
[----:B------:R-:W-:Y:S01]  /*def0*/  FMNMX.FTZ R6, R10, R6, !PT ;  /* 0x000000060a067209 */ /* 0x000fe20007810000 */
[----:B------:R-:W-:Y:S05]  /*df00*/  BRA.DIV ~URZ, `(.L_x_2378) ;  /* 0x00012cc27f007947 */ /* 0x000fea000b800000 */
[----:B------:R1:W2:Y:S02]  /*df10*/  SHFL.BFLY PT, R184, R13, 0x2, 0x1f ;  /* 0x0c401f000db87f89 */ /* 0x0002a400000e0000 */
.L_x_2529:
[----:B-12---:R-:W-:Y:S01]  /*df20*/  FMNMX.FTZ R13, R13, R184, !PT ;  /* 0x000000b80d0d7209 */ /* 0x006fe20007810000 */
[----:B------:R-:W-:Y:S05]  /*df30*/  BRA.DIV ~URZ, `(.L_x_2379) ;  /* 0x00012ce27f007947 */ /* 0x000fea000b800000 */
[----:B------:R-:W1:Y:S04]  /*df40*/  SHFL.BFLY PT, R0, R6, 0x2, 0x1f ;  /* 0x0c401f0006007f89 */ /* 0x000e6800000e0000 */
[----:B------:R-:W2:Y:S01]  /*df50*/  SHFL.BFLY PT, R2, R13, 0x1, 0x1f ;  /* 0x0c201f000d027f89 */ /* 0x000ea200000e0000 */
[----:B-1----:R-:W-:Y:S02]  /*df60*/  FMNMX.FTZ R6, R6, R0, !PT ;  /* 0x0000000006067209 */ /* 0x002fe40007810000 */
[----:B--2---:R-:W-:-:S03]  /*df70*/  FMNMX.FTZ R13, R13, R2, !PT ;  /* 0x000000020d0d7209 */ /* 0x004fc60007810000 */
[----:B------:R1:W2:Y:S04]  /*df80*/  SHFL.BFLY PT, R184, R6, 0x1, 0x1f ;  /* 0x0c201f0006b87f89 */ /* 0x0002a800000e0000 */
.L_x_2530:
[C---:B------:R-:W-:Y:S01]  /*df90*/  FMUL.FTZ R0, R13.reuse, c[0x0][0x2d0] ;  /* 0x0000b4000d007a20 */ /* 0x040fe20000410000 */
[----:B------:R-:W-:Y:S01]  /*dfa0*/  FSETP.NEU.FTZ.AND P0, PT, R13, -INF , PT ;  /* 0xff8000000d00780b */ /* 0x000fe20003f1d000 */
[----:B------:R-:W-:Y:S01]  /*dfb0*/  WARPSYNC 0xffffffff ;  /* 0xffffffff00007948 */ /* 0x000fe20003800000 */
[----:B-12---:R-:W-:Y:S02]  /*dfc0*/  FMNMX.FTZ R6, R184, R6, !PT ;  /* 0x00000006b8067209 */ /* 0x006fe40007810000 */
[----:B------:R-:W-:Y:S02]  /*dfd0*/  FSEL R0, R0, RZ, P0 ;  /* 0x000000ff00007208 */ /* 0x000fe40000000000 */
[C---:B------:R-:W-:Y:S01]  /*dfe0*/  FSETP.NEU.FTZ.AND P0, PT, R6.reuse, -INF , PT ;  /* 0xff8000000600780b */ /* 0x040fe20003f1d000 */
[----:B------:R-:W-:Y:S02]  /*dff0*/  FMUL.FTZ R3, R6, c[0x0][0x2d0] ;  /* 0x0000b40006037a20 */ /* 0x000fe40000410000 */
[----:B------:R-:W-:-:S04]  /*e000*/  FFMA.FTZ R2, R18, c[0x0][0x2d0], -R0 ;  /* 0x0000b40012027a23 */ /* 0x000fc80000010800 */
[----:B------:R1:W-:Y:S02]  /*e010*/  MUFU.EX2 R40, R2 ;  /* 0x0000000200287308 */ /* 0x0003e40000000800 */
[----:B-1----:R-:W-:-:S06]  /*e020*/  FFMA.FTZ R2, R20, c[0x0][0x2d0], -R0 ;  /* 0x0000b40014027a23 */ /* 0x002fcc0000010800 */
[----:B------:R1:W2:Y:S02]  /*e030*/  MUFU.EX2 R38, R2 ;  /* 0x0000000200267308 */ /* 0x0002a40000000800 */
[----:B-1----:R-:W-:-:S06]  /*e040*/  FFMA.FTZ R2, R22, c[0x0][0x2d0], -R0 ;  /* 0x0000b40016027a23 */ /* 0x002fcc0000010800 */
[----:B------:R1:W3:Y:S02]  /*e050*/  MUFU.EX2 R39, R2 ;  /* 0x0000000200277308 */ /* 0x0002e40000000800 */
[----:B-1----:R-:W-:-:S06]  /*e060*/  FFMA.FTZ R2, R23, c[0x0][0x2d0], -R0 ;  /* 0x0000b40017027a23 */ /* 0x002fcc0000010800 */
[----:B------:R1:W4:Y:S02]  /*e070*/  MUFU.EX2 R18, R2 ;  /* 0x0000000200127308 */ /* 0x0003240000000800 */
[----:B-1----:R-:W-:-:S06]  /*e080*/  FFMA.FTZ R2, R25, c[0x0][0x2d0], -R0 ;  /* 0x0000b40019027a23 */ /* 0x002fcc0000010800 */
[----:B------:R1:W5:Y:S02]  /*e090*/  MUFU.EX2 R37, R2 ;  /* 0x0000000200257308 */ /* 0x0003640000000800 */
[----:B-1----:R-:W-:-:S06]  /*e0a0*/  FFMA.FTZ R2, R26, c[0x0][0x2d0], -R0 ;  /* 0x0000b4001a027a23 */ /* 0x002fcc0000010800 */
[----:B------:R1:W1:Y:S02]  /*e0b0*/  MUFU.EX2 R35, R2 ;  /* 0x0000000200237308 */ /* 0x0002640000000800 */
[----:B-1----:R-:W-:-:S06]  /*e0c0*/  FFMA.FTZ R2, R27, c[0x0][0x2d0], -R0 ;  /* 0x0000b4001b027a23 */ /* 0x002fcc0000010800 */
[----:B------:R1:W-:Y:S02]  /*e0d0*/  MUFU.EX2 R36, R2 ;  /* 0x0000000200247308 */ /* 0x0003e40000000800 */
        /* <DEDUP_REMOVED lines=8> */
[----:B-1----:R-:W-:Y:S01]  /*e160*/  FFMA.FTZ R2, R32, c[0x0][0x2d0], -R0 ;  /* 0x0000b40020027a23 */ /* 0x002fe20000010800 */
[----:B------:R-:W-:Y:S01]  /*e170*/  FSEL R0, R3, RZ, P0 ;  /* 0x000000ff03007208 */ /* 0x000fe20000000000 */
[----:B--2---:R-:W-:-:S04]  /*e180*/  FADD.FTZ R3, R40, R38 ;  /* 0x0000002628037221 */ /* 0x004fc80000010000 */
[----:B------:R1:W-:Y:S01]  /*e190*/  MUFU.EX2 R138, R2 ;  /* 0x00000002008a7308 */ /* 0x0003e20000000800 */
[----:B---3--:R-:W-:-:S04]  /*e1a0*/  FADD.FTZ R3, R39, R3 ;  /* 0x0000000327037221 */ /* 0x008fc80000010000 */
[C---:B----4-:R-:W-:Y:S01]  /*e1b0*/  FADD.FTZ R3, R18.reuse, R3 ;  /* 0x0000000312037221 */ /* 0x050fe20000010000 */
[----:B------:R-:W-:-:S03]  /*e1c0*/  F2FP.PACK_AB R18, R18, R39 ;  /* 0x000000271212723e */ /* 0x000fc600000000ff */
[----:B-----5:R-:W-:Y:S02]  /*e1d0*/  FADD.FTZ R3, R37, R3 ;  /* 0x0000000325037221 */ /* 0x020fe40000010000 */
[----:B-1----:R-:W-:-:S04]  /*e1e0*/  FFMA.FTZ R2, R4, c[0x0][0x2d0], -R0 ;  /* 0x0000b40004027a23 */ /* 0x002fc80000010800 */
[----:B------:R1:W-:Y:S02]  /*e1f0*/  MUFU.EX2 R27, R2 ;  /* 0x00000002001b7308 */ /* 0x0003e40000000800 */
[----:B-1----:R-:W-:Y:S01]  /*e200*/  FFMA.FTZ R2, R8, c[0x0][0x2d0], -R0 ;  /* 0x0000b40008027a23 */ /* 0x002fe20000010800 */
[----:B------:R-:W-:-:S05]  /*e210*/  F2FP.PACK_AB R8, R35, R37 ;  /* 0x000000252308723e */ /* 0x000fca00000000ff */
[----:B------:R1:W2:Y:S02]  /*e220*/  MUFU.EX2 R26, R2 ;  /* 0x00000002001a7308 */ /* 0x0002a40000000800 */
[----:B-1----:R-:W-:Y:S02]  /*e230*/  FFMA.FTZ R2, R9, c[0x0][0x2d0], -R0 ;  /* 0x0000b40009027a23 */ /* 0x002fe40000010800 */
[----:B--2---:R-:W-:-:S04]  /*e240*/  FADD.FTZ R4, R27, R26 ;  /* 0x0000001a1b047221 */ /* 0x004fc80000010000 */
[----:B------:R1:W2:Y:S02]  /*e250*/  MUFU.EX2 R25, R2 ;  /* 0x0000000200197308 */ /* 0x0002a40000000800 */
[----:B-1----:R-:W-:Y:S02]  /*e260*/  FFMA.FTZ R2, R11, c[0x0][0x2d0], -R0 ;  /* 0x0000b4000b027a23 */ /* 0x002fe40000010800 */
[----:B--2---:R-:W-:-:S04]  /*e270*/  FADD.FTZ R4, R25, R4 ;  /* 0x0000000419047221 */ /* 0x004fc80000010000 */
[----:B------:R1:W2:Y:S02]  /*e280*/  MUFU.EX2 R23, R2 ;  /* 0x0000000200177308 */ /* 0x0002a40000000800 */
[----:B-1----:R-:W-:Y:S02]  /*e290*/  FFMA.FTZ R2, R14, c[0x0][0x2d0], -R0 ;  /* 0x0000b4000e027a23 */ /* 0x002fe40000010800 */
[----:B--2---:R-:W-:-:S04]  /*e2a0*/  FADD.FTZ R4, R23, R4 ;  /* 0x0000000417047221 */ /* 0x004fc80000010000 */
[----:B------:R1:W2:Y:S02]  /*e2b0*/  MUFU.EX2 R22, R2 ;  /* 0x0000000200167308 */ /* 0x0002a40000000800 */
[----:B-1----:R-:W-:Y:S01]  /*e2c0*/  FFMA.FTZ R2, R16, c[0x0][0x2d0], -R0 ;  /* 0x0000b40010027a23 */ /* 0x002fe20000010800 */
[----:B------:R-:W-:Y:S01]  /*e2d0*/  F2FP.PACK_AB R16, R38, R40 ;  /* 0x000000282610723e */ /* 0x000fe200000000ff */
[----:B--2---:R-:W-:-:S04]  /*e2e0*/  FADD.FTZ R4, R22, R4 ;  /* 0x0000000416047221 */ /* 0x004fc80000010000 */
[----:B------:R1:W2:Y:S02]  /*e2f0*/  MUFU.EX2 R9, R2 ;  /* 0x0000000200097308 */ /* 0x0002a40000000800 */
[----:B-1----:R-:W-:Y:S01]  /*e300*/  FFMA.FTZ R2, R17, c[0x0][0x2d0], -R0 ;  /* 0x0000b40011027a23 */ /* 0x002fe20000010800 */
[----:B------:R-:W-:-:S05]  /*e310*/  F2FP.PACK_AB R17, R26, R27 ;  /* 0x0000001b1a11723e */ /* 0x000fca00000000ff */
[----:B------:R1:W3:Y:S02]  /*e320*/  MUFU.EX2 R20, R2 ;  /* 0x0000000200147308 */ /* 0x0002e40000000800 */
[----:B-1----:R-:W-:Y:S01]  /*e330*/  FFMA.FTZ R2, R19, c[0x0][0x2d0], -R0 ;  /* 0x0000b40013027a23 */ /* 0x002fe20000010800 */
[----:B------:R-:W-:-:S05]  /*e340*/  F2FP.PACK_AB R19, R23, R25 ;  /* 0x000000191713723e */ /* 0x000fca00000000ff */
[----:B------:R1:W4:Y:S02]  /*e350*/  MUFU.EX2 R11, R2 ;  /* 0x00000002000b7308 */ /* 0x0003240000000800 */
[----:B-1----:R-:W-:-:S06]  /*e360*/  FFMA.FTZ R2, R21, c[0x0][0x2d0], -R0 ;  /* 0x0000b40015027a23 */ /* 0x002fcc0000010800 */
[----:B------:R1:W5:Y:S02]  /*e370*/  MUFU.EX2 R14, R2 ;  /* 0x00000002000e7308 */ /* 0x0003640000000800 */
[----:B-1----:R-:W-:-:S06]  /*e380*/  FFMA.FTZ R2, R24, c[0x0][0x2d0], -R0 ;  /* 0x0000b40018027a23 */ /* 0x002fcc0000010800 */
[----:B------:R1:W1:Y:S02]  /*e390*/  MUFU.EX2 R137, R2 ;  /* 0x0000000200897308 */ /* 0x0002640000000800 */
[----:B-1----:R-:W-:Y:S02]  /*e3a0*/  FADD.FTZ R2, R35, R3 ;  /* 0x0000000323027221 */ /* 0x002fe40000010000 */
[----:B------:R-:W-:Y:S02]  /*e3b0*/  FFMA.FTZ R3, R30, c[0x0][0x2d0], -R0 ;  /* 0x0000b4001e037a23 */ /* 0x000fe40000010800 */
[----:B------:R-:W-:Y:S02]  /*e3c0*/  FADD.FTZ R2, R36, R2 ;  /* 0x0000000224027221 */ /* 0x000fe40000010000 */
[----:B------:R2:W1:Y:S02]  /*e3d0*/  MUFU.EX2 R139, R3 ;  /* 0x00000003008b7308 */ /* 0x0004640000000800 */
[----:B------:R-:W-:-:S02]  /*e3e0*/  FADD.FTZ R2, R34, R2 ;  /* 0x0000000222027221 */ /* 0x000fc40000010000 */
[C---:B--2---:R-:W-:Y:S01]  /*e3f0*/  FADD.FTZ R3, R9.reuse, R4 ;  /* 0x0000000409037221 */ /* 0x044fe20000010000 */
[----:B------:R-:W-:Y:S01]  /*e400*/  F2FP.PACK_AB R9, R9, R22 ;  /* 0x000000160909723e */ /* 0x000fe200000000ff */
[----:B------:R-:W-:Y:S01]  /*e410*/  FFMA.FTZ R4, R10, c[0x0][0x2d0], -R0 ;  /* 0x0000b4000a047a23 */ /* 0x000fe20000010800 */
[----:B------:R-:W-:Y:S01]  /*e420*/  F2FP.PACK_AB R10, R34, R36 ;  /* 0x00000024220a723e */ /* 0x000fe200000000ff */
[----:B---3--:R-:W-:Y:S02]  /*e430*/  FADD.FTZ R3, R20, R3 ;  /* 0x0000000314037221 */ /* 0x008fe40000010000 */
[----:B------:R-:W-:Y:S02]  /*e440*/  FADD.FTZ R0, R29, R2 ;  /* 0x000000021d007221 */ /* 0x000fe40000010000 */
[----:B------:R-:W2:Y:S01]  /*e450*/  MUFU.EX2 R4, R4 ;  /* 0x0000000400047308 */ /* 0x000ea20000000800 */
[C---:B----4-:R-:W-:Y:S01]  /*e460*/  FADD.FTZ R3, R11.reuse, R3 ;  /* 0x000000030b037221 */ /* 0x050fe20000010000 */
[----:B------:R-:W-:Y:S01]  /*e470*/  F2FP.PACK_AB R11, R11, R20 ;  /* 0x000000140b0b723e */ /* 0x000fe200000000ff */
[C---:B------:R-:W-:Y:S01]  /*e480*/  FADD.FTZ R0, R136.reuse, R0 ;  /* 0x0000000088007221 */ /* 0x040fe20000010000 */
[----:B------:R-:W-:Y:S01]  /*e490*/  F2FP.PACK_AB R136, R136, R29 ;  /* 0x0000001d8888723e */ /* 0x000fe200000000ff */
[----:B-----5:R-:W-:-:S02]  /*e4a0*/  FADD.FTZ R3, R14, R3 ;  /* 0x000000030e037221 */ /* 0x020fc40000010000 */
[----:B------:R-:W-:Y:S02]  /*e4b0*/  FADD.FTZ R0, R28, R0 ;  /* 0x000000001c007221 */ /* 0x000fe40000010000 */
[C---:B------:R-:W-:Y:S01]  /*e4c0*/  FADD.FTZ R3, R137.reuse, R3 ;  /* 0x0000000389037221 */ /* 0x040fe20000010000 */
[----:B------:R-:W-:Y:S01]  /*e4d0*/  F2FP.PACK_AB R137, R137, R14 ;  /* 0x0000000e8989723e */ /* 0x000fe200000000ff */
[C---:B------:R-:W-:Y:S01]  /*e4e0*/  FADD.FTZ R234, R138.reuse, R0 ;  /* 0x000000008aea7221 */ /* 0x040fe20000010000 */
[----:B------:R-:W-:Y:S01]  /*e4f0*/  F2FP.PACK_AB R138, R138, R28 ;  /* 0x0000001c8a8a723e */ /* 0x000fe200000000ff */
[----:B-1----:R-:W-:Y:S01]  /*e500*/  FADD.FTZ R3, R139, R3 ;  /* 0x000000038b037221 */ /* 0x002fe20000010000 */
[----:B--2---:R-:W-:-:S03]  /*e510*/  F2FP.PACK_AB R139, R4, R139 ;  /* 0x0000008b048b723e */ /* 0x004fc600000000ff */
[----:B------:R-:W-:Y:S02]  /*e520*/  FADD.FTZ R233, R4, R3 ;  /* 0x0000000304e97221 */ /* 0x000fe40000010000 */
[----:B------:R-:W1:Y:S04]  /*e530*/  LDSM.16.MT88.4 R20, [R193] ;  /* 0x00000000c114783b */ /* 0x000e680000004200 */
[----:B------:R-:W2:Y:S04]  /*e540*/  LDSM.16.MT88.4 R32, [R194] ;  /* 0x00000000c220783b */ /* 0x000ea80000004200 */
[----:B------:R-:W-:Y:S04]  /*e550*/  LDSM.16.MT88.4 R48, [R194+0x800] ;  /* 0x00080000c230783b */ /* 0x000fe80000004200 */
[----:B------:R-:W3:Y:S04]  /*e560*/  LDSM.16.MT88.4 R36, [R193+0x800] ;  /* 0x00080000c124783b */ /* 0x000ee80000004200 */
[----:B------:R-:W4:Y:S04]  /*e570*/  LDSM.16.MT88.4 R40, [R196] ;  /* 0x00000000c428783b */ /* 0x000f280000004200 */
[----:B------:R-:W5:Y:S04]  /*e580*/  LDSM.16.MT88.4 R52, [R195] ;  /* 0x00000000c334783b */ /* 0x000f680000004200 */
[----:B------:R-:W-:Y:S04]  /*e590*/  LDSM.16.MT88.4 R60, [R195+0x800] ;  /* 0x00080000c33c783b */ /* 0x000fe80000004200 */
[----:B------:R-:W-:Y:S04]  /*e5a0*/  LDSM.16.MT88.4 R44, [R193+0x1800] ;  /* 0x00180000c12c783b */ /* 0x000fe80000004200 */
[----:B------:R-:W-:Y:S04]  /*e5b0*/  LDSM.16.MT88.4 R64, [R194+0x2000] ;  /* 0x00200000c240783b */ /* 0x000fe80000004200 */
[----:B------:R-:W-:Y:S01]  /*e5c0*/  LDSM.16.MT88.4 R72, [R193+0x3000] ;  /* 0x00300000c148783b */ /* 0x000fe20000004200 */
[C---:B-1----:R-:W-:Y:S03]  /*e5d0*/  HMMA.16816.F32 R28, R16.reuse, R20, RZ ;  /* 0x00000014101c723c */ /* 0x042fe600000018ff */
[----:B------:R-:W-:Y:S04]  /*e5e0*/  LDSM.16.MT88.4 R68, [R196+0x2000] ;  /* 0x00200000c444783b */ /* 0x000fe80000004200 */
[----:B------:R-:W-:Y:S01]  /*e5f0*/  LDSM.16.MT88.4 R76, [R194+0x3000] ;  /* 0x00300000c24c783b */ /* 0x000fe20000004200 */
[C---:B------:R-:W-:Y:S03]  /*e600*/  HMMA.16816.F32 R24, R16.reuse, R22, RZ ;  /* 0x000000161018723c */ /* 0x040fe600000018ff */
[----:B------:R-:W-:Y:S04]  /*e610*/  LDSM.16.MT88.4 R80, [R194+0x3800] ;  /* 0x00380000c250783b */ /* 0x000fe80000004200 */
[----:B------:R-:W-:Y:S01]  /*e620*/  LDSM.16.MT88.4 R84, [R195+0x3000] ;  /* 0x00300000c354783b */ /* 0x000fe20000004200 */
[----:B--2---:R-:W-:Y:S03]  /*e630*/  HMMA.16816.F32 R20, R16, R32, RZ ;  /* 0x000000201014723c */ /* 0x004fe600000018ff */
[----:B------:R-:W-:Y:S04]  /*e640*/  LDSM.16.MT88.4 R164, [R193+0x1000] ;  /* 0x00100000c1a4783b */ /* 0x000fe80000004200 */
[----:B------:R-:W-:Y:S01]  /*e650*/  LDSM.16.MT88.4 R156, [R194+0x1000] ;  /* 0x00100000c29c783b */ /* 0x000fe20000004200 */
[C---:B---3--:R-:W-:Y:S08]  /*e660*/  HMMA.16816.F32 R168, R8.reuse, R36, R28 ;  /* 0x0000002408a8723c */ /* 0x048ff0000000181c */
[C---:B------:R-:W-:Y:S01]  /*e670*/  HMMA.16816.F32 R148, R8.reuse, R38, R24 ;  /* 0x000000260894723c */ /* 0x040fe20000001818 */
[----:B------:R-:W1:Y:S07]  /*e680*/  LDSM.16.MT88.4 R36, [R196+0x800] ;  /* 0x00080000c424783b */ /* 0x000e6e0000004200 */
[----:B------:R-:W-:Y:S08]  /*e690*/  HMMA.16816.F32 R160, R8, R48, R20 ;  /* 0x0000003008a0723c */ /* 0x000ff00000001814 */
[C---:B------:R-:W-:Y:S01]  /*e6a0*/  HMMA.16816.F32 R20, R16.reuse, R34, RZ ;  /* 0x000000221014723c */ /* 0x040fe200000018ff */
[----:B------:R-:W-:Y:S07]  /*e6b0*/  LDSM.16.MT88.4 R32, [R196+0x1800] ;  /* 0x00180000c420783b */ /* 0x000fee0000004200 */
[C---:B----4-:R-:W-:Y:S08]  /*e6c0*/  HMMA.16816.F32 R28, R16.reuse, R40, RZ ;  /* 0x00000028101c723c */ /* 0x050ff000000018ff */
[----:B------:R-:W-:Y:S01]  /*e6d0*/  HMMA.16816.F32 R24, R16, R42, RZ ;  /* 0x0000002a1018723c */ /* 0x000fe200000018ff */
[----:B------:R-:W2:Y:S07]  /*e6e0*/  LDSM.16.MT88.4 R40, [R193+0x2000] ;  /* 0x00200000c128783b */ /* 0x000eae0000004200 */
[----:B------:R-:W-:Y:S01]  /*e6f0*/  HMMA.16816.F32 R56, R8, R50, R20 ;  /* 0x000000320838723c */ /* 0x000fe20000001814 */
[----:B------:R-:W-:Y:S07]  /*e700*/  LDSM.16.MT88.4 R48, [R193+0x3800] ;  /* 0x00380000c130783b */ /* 0x000fee0000004200 */
[----:B-----5:R-:W-:Y:S08]  /*e710*/  HMMA.16816.F32 R20, R16, R52, RZ ;  /* 0x000000341014723c */ /* 0x020ff000000018ff */
[----:B-1----:R-:W-:Y:S08]  /*e720*/  HMMA.16816.F32 R152, R8, R36, R28 ;  /* 0x000000240898723c */ /* 0x002ff0000000181c */
[----:B------:R-:W-:Y:S01]  /*e730*/  HMMA.16816.F32 R28, R16, R54, RZ ;  /* 0x00000036101c723c */ /* 0x000fe200000018ff */
[----:B------:R-:W-:Y:S01]  /*e740*/  IMAD.MOV.U32 R4, RZ, RZ, R56 ;  /* 0x000000ffff047224 */ /* 0x000fe200078e0038 */
[----:B------:R-:W-:Y:S01]  /*e750*/  MOV R2, R58 ;  /* 0x0000003a00027202 */ /* 0x000fe20000000f00 */
[----:B------:R-:W-:Y:S01]  /*e760*/  IMAD.MOV.U32 R3, RZ, RZ, R57 ;  /* 0x000000ffff037224 */ /* 0x000fe200078e0039 */
[----:B------:R-:W-:Y:S01]  /*e770*/  LDSM.16.MT88.4 R52, [R195+0x2000] ;  /* 0x00200000c334783b */ /* 0x000fe20000004200 */
[----:B------:R-:W-:-:S03]  /*e780*/  IMAD.MOV.U32 R0, RZ, RZ, R59 ;  /* 0x000000ffff007224 */ /* 0x000fc600078e003b */
[C---:B------:R-:W-:Y:S01]  /*e790*/  HMMA.16816.F32 R20, R8.reuse, R60, R20 ;  /* 0x0000003c0814723c */ /* 0x040fe20000001814 */
[----:B------:R-:W1:Y:S07]  /*e7a0*/  LDSM.16.MT88.4 R56, [R194+0x1800] ;  /* 0x00180000c238783b */ /* 0x000e6e0000004200 */
[----:B------:R-:W-:Y:S08]  /*e7b0*/  HMMA.16816.F32 R24, R8, R38, R24 ;  /* 0x000000260818723c */ /* 0x000ff00000001818 */
[----:B------:R-:W-:Y:S08]  /*e7c0*/  HMMA.16816.F32 R36, R16, R44, RZ ;  /* 0x0000002c1024723c */ /* 0x000ff000000018ff */
[----:B------:R-:W-:Y:S01]  /*e7d0*/  MOV R95, R20 ;  /* 0x00000014005f7202 */ /* 0x000fe20000000f00 */
[----:B------:R-:W-:Y:S01]  /*e7e0*/  IMAD.MOV.U32 R94, RZ, RZ, R21 ;  /* 0x000000ffff5e7224 */ /* 0x000fe200078e0015 */
[----:B------:R-:W-:Y:S01]  /*e7f0*/  MOV R92, R23 ;  /* 0x00000017005c7202 */ /* 0x000fe20000000f00 */
[----:B------:R-:W-:Y:S01]  /*e800*/  IMAD.MOV.U32 R93, RZ, RZ, R22 ;  /* 0x000000ffff5d7224 */ /* 0x000fe200078e0016 */
[----:B------:R-:W-:Y:S04]  /*e810*/  HMMA.16816.F32 R168, R136, R164, R168 ;  /* 0x000000a488a8723c */ /* 0x000fe800000018a8 */
[----:B------:R-:W-:Y:S01]  /*e820*/  IMAD.MOV.U32 R102, RZ, RZ, R24 ;  /* 0x000000ffff667224 */ /* 0x000fe200078e0018 */
[----:B------:R-:W-:Y:S01]  /*e830*/  MOV R101, R25 ;  /* 0x0000001900657202 */ /* 0x000fe20000000f00 */
[----:B------:R-:W-:-:S02]  /*e840*/  IMAD.MOV.U32 R100, RZ, RZ, R26 ;  /* 0x000000ffff647224 */ /* 0x000fc400078e001a */
[----:B------:R-:W-:Y:S01]  /*e850*/  HMMA.16816.F32 R20, R8, R62, R28 ;  /* 0x0000003e0814723c */ /* 0x000fe2000000181c */
[----:B------:R-:W-:Y:S01]  /*e860*/  IMAD.MOV.U32 R14, RZ, RZ, R27 ;  /* 0x000000ffff0e7224 */ /* 0x000fe200078e001b */
[----:B------:R-:W3:Y:S04]  /*e870*/  LDSM.16.MT88.4 R28, [R195+0x1800] ;  /* 0x00180000c31c783b */ /* 0x000ee80000004200 */
[----:B------:R-:W4:Y:S02]  /*e880*/  LDSM.16.MT88.4 R60, [R196+0x3000] ;  /* 0x00300000c43c783b */ /* 0x000f240000004200 */
[----:B------:R-:W-:Y:S08]  /*e890*/  HMMA.16816.F32 R24, R16, R46, RZ ;  /* 0x0000002e1018723c */ /* 0x000ff000000018ff */
[----:B--2---:R-:W-:Y:S08]  /*e8a0*/  HMMA.16816.F32 R216, R8, R40, R36 ;  /* 0x0000002808d8723c */ /* 0x004ff00000001824 */
[----:B------:R-:W-:Y:S01]  /*e8b0*/  IMAD.MOV.U32 R106, RZ, RZ, R20 ;  /* 0x000000ffff6a7224 */ /* 0x000fe200078e0014 */
[----:B------:R-:W-:Y:S01]  /*e8c0*/  MOV R104, R22 ;  /* 0x0000001600687202 */ /* 0x000fe20000000f00 */
[----:B------:R-:W-:Y:S01]  /*e8d0*/  IMAD.MOV.U32 R105, RZ, RZ, R21 ;  /* 0x000000ffff697224 */ /* 0x000fe200078e0015 */
[----:B------:R-:W-:Y:S01]  /*e8e0*/  HMMA.16816.F32 R164, R136, R166, R148 ;  /* 0x000000a688a4723c */ /* 0x000fe20000001894 */
[----:B------:R-:W-:Y:S01]  /*e8f0*/  IMAD.MOV.U32 R103, RZ, RZ, R23 ;  /* 0x000000ffff677224 */ /* 0x000fe200078e0017 */
[----:B------:R-:W-:Y:S06]  /*e900*/  LDSM.16.MT88.4 R148, [R196+0x1000] ;  /* 0x00100000c494783b */ /* 0x000fec0000004200 */
[----:B-1----:R-:W-:Y:S08]  /*e910*/  HMMA.16816.F32 R20, R16, R56, RZ ;  /* 0x000000381014723c */ /* 0x002ff000000018ff */
[----:B------:R-:W-:Y:S08]  /*e920*/  HMMA.16816.F32 R188, R8, R42, R24 ;  /* 0x0000002a08bc723c */ /* 0x000ff00000001818 */
[----:B------:R-:W-:Y:S08]  /*e930*/  HMMA.16816.F32 R40, R16, R34, RZ ;  /* 0x000000221028723c */ /* 0x000ff000000018ff */
[----:B------:R-:W-:Y:S08]  /*e940*/  HMMA.16816.F32 R44, R8, R64, R20 ;  /* 0x00000040082c723c */ /* 0x000ff00000001814 */
[C---:B---3--:R-:W-:Y:S08]  /*e950*/  HMMA.16816.F32 R36, R16.reuse, R28, RZ ;  /* 0x0000001c1024723c */ /* 0x048ff000000018ff */
[C---:B------:R-:W-:Y:S08]  /*e960*/  HMMA.16816.F32 R24, R16.reuse, R74, RZ ;  /* 0x0000004a1018723c */ /* 0x040ff000000018ff */
[----:B------:R-:W-:Y:S01]  /*e970*/  MOV R108, R44 ;  /* 0x0000002c006c7202 */ /* 0x000fe20000000f00 */
[----:B------:R-:W-:Y:S01]  /*e980*/  IMAD.MOV.U32 R107, RZ, RZ, R45 ;  /* 0x000000ffff6b7224 */ /* 0x000fe200078e002d */
[----:B------:R-:W-:Y:S01]  /*e990*/  MOV R65, R46 ;  /* 0x0000002e00417202 */ /* 0x000fe20000000f00 */
[----:B------:R-:W-:Y:S01]  /*e9a0*/  IMAD.MOV.U32 R64, RZ, RZ, R47 ;  /* 0x000000ffff407224 */ /* 0x000fe200078e002f */
[C---:B------:R-:W-:Y:S08]  /*e9b0*/  HMMA.16816.F32 R56, R16.reuse, R58, RZ ;  /* 0x0000003a1038723c */ /* 0x040ff000000018ff */
[C---:B------:R-:W-:Y:S08]  /*e9c0*/  HMMA.16816.F32 R44, R16.reuse, R32, RZ ;  /* 0x00000020102c723c */ /* 0x040ff000000018ff */
[C---:B------:R-:W-:Y:S08]  /*e9d0*/  HMMA.16816.F32 R32, R16.reuse, R30, RZ ;  /* 0x0000001e1020723c */ /* 0x040ff000000018ff */
[----:B------:R-:W-:Y:S08]  /*e9e0*/  HMMA.16816.F32 R28, R16, R72, RZ ;  /* 0x00000048101c723c */ /* 0x000ff000000018ff */
[----:B------:R-:W-:Y:S01]  /*e9f0*/  HMMA.16816.F32 R72, R8, R68, R44 ;  /* 0x000000440848723c */ /* 0x000fe2000000182c */
[----:B------:R-:W1:Y:S07]  /*ea00*/  LDSM.16.MT88.4 R44, [R196+0x3800] ;  /* 0x00380000c42c783b */ /* 0x000e6e0000004200 */
[----:B------:R-:W-:Y:S07]  /*ea10*/  HMMA.16816.F32 R20, R16, R76, RZ ;  /* 0x0000004c1014723c */ /* 0x000fee00000018ff */
[----:B------:R-:W-:Y:S01]  /*ea20*/  IMAD.MOV.U32 R77, RZ, RZ, R107 ;  /* 0x000000ffff4d7224 */ /* 0x000fe200078e006b */
[----:B------:R-:W-:Y:S01]  /*ea30*/  HMMA.16816.F32 R96, R8, R54, R32 ;  /* 0x000000360860723c */ /* 0x000fe20000001820 */
[----:B------:R-:W-:-:S07]  /*ea40*/  MOV R76, R108 ;  /* 0x0000006c004c7202 */ /* 0x000fce0000000f00 */
[----:B------:R-:W-:Y:S07]  /*ea50*/  HMMA.16816.F32 R32, R16, R78, RZ ;  /* 0x0000004e1020723c */ /* 0x000fee00000018ff */
[----:B------:R-:W-:Y:S01]  /*ea60*/  MOV R78, R65 ;  /* 0x00000041004e7202 */ /* 0x000fe20000000f00 */
[----:B------:R-:W-:Y:S01]  /*ea70*/  HMMA.16816.F32 R88, R8, R48, R28 ;  /* 0x000000300858723c */ /* 0x000fe2000000181c */
[----:B------:R-:W-:Y:S01]  /*ea80*/  IMAD.MOV.U32 R79, RZ, RZ, R64 ;  /* 0x000000ffff4f7224 */ /* 0x000fe200078e0040 */
[----:B------:R-:W-:Y:S01]  /*ea90*/  MOV R64, R106 ;  /* 0x0000006a00407202 */ /* 0x000fe20000000f00 */
[----:B------:R-:W-:-:S05]  /*eaa0*/  IMAD.MOV.U32 R65, RZ, RZ, R105 ;  /* 0x000000ffff417224 */ /* 0x000fca00078e0069 */
[----:B------:R-:W-:Y:S01]  /*eab0*/  HMMA.16816.F32 R180, R8, R50, R24 ;  /* 0x0000003208b4723c */ /* 0x000fe20000001818 */
[----:B------:R-:W2:Y:S07]  /*eac0*/  LDSM.16.MT88.4 R48, [R193+0x4800] ;  /* 0x00480000c130783b */ /* 0x000eae0000004200 */
[C---:B----4-:R-:W-:Y:S07]  /*ead0*/  HMMA.16816.F32 R28, R16.reuse, R60, RZ ;  /* 0x0000003c101c723c */ /* 0x050fee00000018ff */
[----:B------:R-:W-:Y:S01]  /*eae0*/  MOV R60, R95 ;  /* 0x0000005f003c7202 */ /* 0x000fe20000000f00 */
[----:B------:R-:W-:Y:S01]  /*eaf0*/  HMMA.16816.F32 R24, R16, R62, RZ ;  /* 0x0000003e1018723c */ /* 0x000fe200000018ff */
[----:B------:R-:W-:-:S06]  /*eb00*/  IMAD.MOV.U32 R61, RZ, RZ, R94 ;  /* 0x000000ffff3d7224 */ /* 0x000fcc00078e005e */
[----:B------:R-:W-:Y:S01]  /*eb10*/  MOV R62, R93 ;  /* 0x0000005d003e7202 */ /* 0x000fe20000000f00 */
[----:B------:R-:W-:Y:S01]  /*eb20*/  HMMA.16816.F32 R172, R8, R66, R56 ;  /* 0x0000004208ac723c */ /* 0x000fe20000001838 */
[----:B------:R-:W3:Y:S01]  /*eb30*/  LDSM.16.MT88.4 R56, [R195+0x3800] ;  /* 0x00380000c338783b */ /* 0x000ee20000004200 */
[----:B------:R-:W-:-:S05]  /*eb40*/  IMAD.MOV.U32 R63, RZ, RZ, R92 ;  /* 0x000000ffff3f7224 */ /* 0x000fca00078e005c */
[----:B------:R-:W-:Y:S01]  /*eb50*/  MOV R66, R104 ;  /* 0x0000006800427202 */ /* 0x000fe20000000f00 */
[----:B------:R-:W-:Y:S01]  /*eb60*/  HMMA.16816.F32 R184, R8, R52, R36 ;  /* 0x0000003408b8723c */ /* 0x000fe20000001824 */
[----:B------:R-:W4:Y:S01]  /*eb70*/  LDSM.16.MT88.4 R52, [R194+0x4800] ;  /* 0x00480000c234783b */ /* 0x000f220000004200 */
[----:B------:R-:W-:-:S06]  /*eb80*/  IMAD.MOV.U32 R67, RZ, RZ, R103 ;  /* 0x000000ffff437224 */ /* 0x000fcc00078e0067 */
[----:B------:R-:W-:Y:S07]  /*eb90*/  HMMA.16816.F32 R176, R8, R80, R20 ;  /* 0x0000005008b0723c */ /* 0x000fee0000001814 */
[----:B------:R-:W-:Y:S01]  /*eba0*/  MOV R80, R102 ;  /* 0x0000006600507202 */ /* 0x000fe20000000f00 */
[----:B------:R-:W-:Y:S01]  /*ebb0*/  HMMA.16816.F32 R20, R16, R84, RZ ;  /* 0x000000541014723c */ /* 0x000fe200000018ff */
[----:B------:R-:W-:-:S06]  /*ebc0*/  IMAD.MOV.U32 R81, RZ, RZ, R101 ;  /* 0x000000ffff517224 */ /* 0x000fcc00078e0065 */
[----:B------:R-:W-:Y:S01]  /*ebd0*/  MOV R84, R4 ;  /* 0x0000000400547202 */ /* 0x000fe20000000f00 */
[----:B------:R-:W-:Y:S01]  /*ebe0*/  HMMA.16816.F32 R92, R8, R82, R32 ;  /* 0x00000052085c723c */ /* 0x000fe20000001820 */
[----:B------:R-:W5:Y:S01]  /*ebf0*/  LDL R4, [R1+0x58] ;  /* 0x0000580001047983 */ /* 0x000f620000100800 */
[----:B------:R-:W-:-:S05]  /*ec00*/  IMAD.MOV.U32 R85, RZ, RZ, R3 ;  /* 0x000000ffff557224 */ /* 0x000fca00078e0003 */
[----:B------:R-:W-:Y:S01]  /*ec10*/  MOV R82, R100 ;  /* 0x0000006400527202 */ /* 0x000fe20000000f00 */
[C---:B-1----:R-:W-:Y:S01]  /*ec20*/  HMMA.16816.F32 R104, R8.reuse, R44, R28 ;  /* 0x0000002c0868723c */ /* 0x042fe2000000181c */
[----:B------:R-:W-:Y:S02]  /*ec30*/  IMAD.MOV.U32 R83, RZ, RZ, R14 ;  /* 0x000000ffff537224 */ /* 0x000fe400078e000e */
[----:B------:R-:W5:Y:S05]  /*ec40*/  LDL R14, [R1+0x64] ;  /* 0x00006400010e7983 */ /* 0x000f6a0000100800 */
[C---:B------:R-:W-:Y:S01]  /*ec50*/  HMMA.16816.F32 R100, R8.reuse, R46, R24 ;  /* 0x0000002e0864723c */ /* 0x040fe20000001818 */
[----:B------:R-:W1:Y:S07]  /*ec60*/  LDSM.16.MT88.4 R44, [R193+0x5000] ;  /* 0x00500000c12c783b */ /* 0x000e6e0000004200 */
[----:B------:R-:W-:Y:S01]  /*ec70*/  HMMA.16816.F32 R68, R8, R70, R40 ;  /* 0x000000460844723c */ /* 0x000fe20000001828 */
[----:B------:R-:W1:Y:S07]  /*ec80*/  LDSM.16.MT88.4 R40, [R194+0x5000] ;  /* 0x00500000c228783b */ /* 0x000e6e0000004200 */
[C---:B--2---:R-:W-:Y:S08]  /*ec90*/  HMMA.16816.F32 R32, R16.reuse, R48, RZ ;  /* 0x000000301020723c */ /* 0x044ff000000018ff */
[----:B------:R-:W-:Y:S01]  /*eca0*/  HMMA.16816.F32 R28, R16, R50, RZ ;  /* 0x00000032101c723c */ /* 0x000fe200000018ff */
[----:B------:R-:W2:Y:S07]  /*ecb0*/  LDSM.16.MT88.4 R48, [R196+0x4800] ;  /* 0x00480000c430783b */ /* 0x000eae0000004200 */
[----:B---3--:R-:W-:Y:S08]  /*ecc0*/  HMMA.16816.F32 R112, R8, R56, R20 ;  /* 0x000000380870723c */ /* 0x008ff00000001814 */
[C---:B----4-:R-:W-:Y:S08]  /*ecd0*/  HMMA.16816.F32 R24, R16.reuse, R52, RZ ;  /* 0x000000341018723c */ /* 0x050ff000000018ff */
[C---:B------:R-:W-:Y:S08]  /*ece0*/  HMMA.16816.F32 R20, R16.reuse, R54, RZ ;  /* 0x000000361014723c */ /* 0x040ff000000018ff */
[----:B------:R-:W-:Y:S07]  /*ecf0*/  HMMA.16816.F32 R36, R16, R86, RZ ;  /* 0x000000561024723c */ /* 0x000fee00000018ff */
[----:B------:R-:W-:Y:S01]  /*ed00*/  IMAD.MOV.U32 R87, RZ, RZ, R0 ;  /* 0x000000ffff577224 */ /* 0x000fe200078e0000 */
[----:B-1----:R-:W-:Y:S01]  /*ed10*/  HMMA.16816.F32 R120, R8, R44, R32 ;  /* 0x0000002c0878723c */ /* 0x002fe20000001820 */
[----:B------:R-:W1:Y:S01]  /*ed20*/  LDSM.16.MT88.4 R32, [R196+0x5000] ;  /* 0x00500000c420783b */ /* 0x000e620000004200 */
[----:B------:R-:W-:-:S03]  /*ed30*/  MOV R86, R2 ;  /* 0x0000000200567202 */ /* 0x000fc60000000f00 */
[----:B------:R-:W3:Y:S03]  /*ed40*/  LDL R0, [R1+0x4] ;  /* 0x0000040001007983 */ /* 0x000ee60000100800 */
[C---:B------:R-:W-:Y:S01]  /*ed50*/  HMMA.16816.F32 R132, R8.reuse, R40, R24 ;  /* 0x000000280884723c */ /* 0x040fe20000001818 */
[----:B------:R-:W-:Y:S07]  /*ed60*/  LDSM.16.MT88.4 R24, [R195+0x4800] ;  /* 0x00480000c318783b */ /* 0x000fee0000004200 */
[C---:B------:R-:W-:Y:S01]  /*ed70*/  HMMA.16816.F32 R128, R8.reuse, R42, R20 ;  /* 0x0000002a0880723c */ /* 0x040fe20000001814 */
[----:B------:R-:W4:Y:S07]  /*ed80*/  LDSM.16.MT88.4 R40, [R195+0x1000] ;  /* 0x00100000c328783b */ /* 0x000f2e0000004200 */
[----:B------:R-:W-:Y:S01]  /*ed90*/  HMMA.16816.F32 R108, R8, R58, R36 ;  /* 0x0000003a086c723c */ /* 0x000fe20000001824 */
[----:B------:R-:W4:Y:S07]  /*eda0*/  LDSM.16.MT88.4 R56, [R194+0x2800] ;  /* 0x00280000c238783b */ /* 0x000f2e0000004200 */
[C---:B--2---:R-:W-:Y:S08]  /*edb0*/  HMMA.16816.F32 R20, R16.reuse, R48, RZ ;  /* 0x000000301014723c */ /* 0x044ff000000018ff */
[----:B------:R-:W-:Y:S01]  /*edc0*/  HMMA.16816.F32 R36, R16, R50, RZ ;  /* 0x000000321024723c */ /* 0x000fe200000018ff */
[----:B------:R-:W-:Y:S07]  /*edd0*/  LDSM.16.MT88.4 R48, [R193+0x2800] ;  /* 0x00280000c130783b */ /* 0x000fee0000004200 */
[----:B------:R-:W-:Y:S08]  /*ede0*/  HMMA.16816.F32 R152, R136, R148, R152 ;  /* 0x000000948898723c */ /* 0x000ff00000001898 */
[C---:B-1----:R-:W-:Y:S01]  /*edf0*/  HMMA.16816.F32 R124, R8.reuse, R32, R20 ;  /* 0x00000020087c723c */ /* 0x042fe20000001814 */
[----:B------:R-:W-:Y:S07]  /*ee00*/  LDSM.16.MT88.4 R20, [R195+0x5000] ;  /* 0x00500000c314783b */ /* 0x000fee0000004200 */
[----:B------:R-:W-:Y:S08]  /*ee10*/  HMMA.16816.F32 R32, R8, R34, R36 ;  /* 0x000000220820723c */ /* 0x000ff00000001824 */
[C---:B----4-:R-:W-:Y:S08]  /*ee20*/  HMMA.16816.F32 R36, R136.reuse, R40, R60 ;  /* 0x000000288824723c */ /* 0x050ff0000000183c */
[C---:B------:R-:W-:Y:S01]  /*ee30*/  HMMA.16816.F32 R40, R136.reuse, R42, R64 ;  /* 0x0000002a8828723c */ /* 0x040fe20000001840 */
[----:B------:R-:W1:Y:S07]  /*ee40*/  LDSM.16.MT88.4 R64, [R196+0x2800] ;  /* 0x00280000c440783b */ /* 0x000e6e0000004200 */
[C---:B------:R-:W-:Y:S01]  /*ee50*/  HMMA.16816.F32 R148, R136.reuse, R150, R80 ;  /* 0x000000968894723c */ /* 0x040fe20000001850 */
[----:B------:R-:W2:Y:S07]  /*ee60*/  LDSM.16.MT88.4 R80, [R193+0x4000] ;  /* 0x00400000c150783b */ /* 0x000eae0000004200 */
[C---:B------:R-:W-:Y:S08]  /*ee70*/  HMMA.16816.F32 R52, R136.reuse, R56, R76 ;  /* 0x000000388834723c */ /* 0x040ff0000000184c */
[C---:B------:R-:W-:Y:S08]  /*ee80*/  HMMA.16816.F32 R160, R136.reuse, R156, R160 ;  /* 0x0000009c88a0723c */ /* 0x040ff000000018a0 */
[----:B------:R-:W-:Y:S08]  /*ee90*/  HMMA.16816.F32 R156, R136, R158, R84 ;  /* 0x0000009e889c723c */ /* 0x000ff00000001854 */
[----:B------:R-:W-:Y:S08]  /*eea0*/  HMMA.16816.F32 R116, R8, R46, R28 ;  /* 0x0000002e0874723c */ /* 0x000ff0000000181c */
[C---:B-1----:R-:W-:Y:S01]  /*eeb0*/  HMMA.16816.F32 R60, R136.reuse, R64, R72 ;  /* 0x00000040883c723c */ /* 0x042fe20000001848 */
[----:B------:R-:W1:Y:S07]  /*eec0*/  LDSM.16.MT88.4 R72, [R195+0x2800] ;  /* 0x00280000c348783b */ /* 0x000e6e0000004200 */
[C---:B------:R-:W-:Y:S08]  /*eed0*/  HMMA.16816.F32 R64, R136.reuse, R66, R68 ;  /* 0x000000428840723c */ /* 0x040ff00000001844 */
[----:B--2---:R-:W-:Y:S01]  /*eee0*/  HMMA.16816.F32 R76, R136, R80, R88 ;  /* 0x00000050884c723c */ /* 0x004fe20000001858 */
[----:B------:R-:W2:Y:S07]  /*eef0*/  LDSM.16.MT88.4 R88, [R194+0x4000] ;  /* 0x00400000c258783b */ /* 0x000eae0000004200 */
[C---:B------:R-:W-:Y:S08]  /*ef00*/  HMMA.16816.F32 R28, R16.reuse, R24, RZ ;  /* 0x00000018101c723c */ /* 0x040ff000000018ff */
[----:B------:R-:W-:Y:S08]  /*ef10*/  HMMA.16816.F32 R16, R16, R26, RZ ;  /* 0x0000001a1010723c */ /* 0x000ff000000018ff */
[C---:B------:R-:W-:Y:S08]  /*ef20*/  HMMA.16816.F32 R44, R136.reuse, R48, R216 ;  /* 0x00000030882c723c */ /* 0x040ff000000018d8 */
[C---:B-1----:R-:W-:Y:S08]  /*ef30*/  HMMA.16816.F32 R68, R136.reuse, R72, R184 ;  /* 0x000000488844723c */ /* 0x042ff000000018b8 */
[C---:B------:R-:W-:Y:S01]  /*ef40*/  HMMA.16816.F32 R72, R136.reuse, R74, R96 ;  /* 0x0000004a8848723c */ /* 0x040fe20000001860 */
[----:B------:R-:W1:Y:S07]  /*ef50*/  LDSM.16.MT88.4 R96, [R196+0x4000] ;  /* 0x00400000c460783b */ /* 0x000e6e0000004200 */
[C---:B--2---:R-:W-:Y:S08]  /*ef60*/  HMMA.16816.F32 R84, R136.reuse, R88, R176 ;  /* 0x000000588854723c */ /* 0x044ff000000018b0 */
[----:B------:R-:W-:Y:S08]  /*ef70*/  HMMA.16816.F32 R88, R136, R90, R92 ;  /* 0x0000005a8858723c */ /* 0x000ff0000000185c */
[C---:B------:R-:W-:Y:S08]  /*ef80*/  HMMA.16816.F32 R28, R8.reuse, R20, R28 ;  /* 0x00000014081c723c */ /* 0x040ff0000000181c */
[----:B------:R-:W-:Y:S01]  /*ef90*/  HMMA.16816.F32 R16, R8, R22, R16 ;  /* 0x000000160810723c */ /* 0x000fe20000001810 */
[----:B------:R-:W-:Y:S01]  /*efa0*/  LDSM.16.MT88.4 R8, [R195+0x5800] ;  /* 0x00580000c308783b */ /* 0x000fe20000004200 */
[----:B------:R-:W-:-:S02]  /*efb0*/  LOP3.LUT R213, R213, 0xffffefff, RZ, 0xc0, !PT ;  /* 0xffffefffd5d57812 */ /* 0x000fc400078ec0ff */
[----:B------:R-:W-:-:S04]  /*efc0*/  IADD3 R225, R225, -0x2, RZ ;  /* 0xfffffffee1e17810 */ /* 0x000fc80007ffe0ff */
[C---:B------:R-:W-:Y:S08]  /*efd0*/  HMMA.16816.F32 R48, R136.reuse, R50, R188 ;  /* 0x000000328830723c */ /* 0x040ff000000018bc */
[C---:B-1----:R-:W-:Y:S01]  /*efe0*/  HMMA.16816.F32 R92, R136.reuse, R96, R104 ;  /* 0x00000060885c723c */ /* 0x042fe20000001868 */
[----:B------:R-:W1:Y:S07]  /*eff0*/  LDSM.16.MT88.4 R104, [R195+0x4000] ;  /* 0x00400000c368783b */ /* 0x000e6e0000004200 */
[C---:B------:R-:W-:Y:S08]  /*f000*/  HMMA.16816.F32 R96, R136.reuse, R98, R100 ;  /* 0x000000628860723c */ /* 0x040ff00000001864 */
[C---:B------:R-:W-:Y:S08]  /*f010*/  HMMA.16816.F32 R56, R136.reuse, R58, R172 ;  /* 0x0000003a8838723c */ /* 0x040ff000000018ac */
[C---:B-1----:R-:W-:Y:S01]  /*f020*/  HMMA.16816.F32 R100, R136.reuse, R104, R112 ;  /* 0x000000688864723c */ /* 0x042fe20000001870 */
[----:B------:R-:W1:Y:S07]  /*f030*/  LDSM.16.MT88.4 R112, [R193+0x5800] ;  /* 0x00580000c170783b */ /* 0x000e6e0000004200 */
[C---:B------:R-:W-:Y:S08]  /*f040*/  HMMA.16816.F32 R104, R136.reuse, R106, R108 ;  /* 0x0000006a8868723c */ /* 0x040ff0000000186c */
[C---:B-1----:R-:W-:Y:S01]  /*f050*/  HMMA.16816.F32 R108, R136.reuse, R112, R120 ;  /* 0x00000070886c723c */ /* 0x042fe20000001878 */
[----:B------:R-:W1:Y:S07]  /*f060*/  LDSM.16.MT88.4 R120, [R194+0x5800] ;  /* 0x00580000c278783b */ /* 0x000e6e0000004200 */
[----:B------:R-:W-:Y:S01]  /*f070*/  HMMA.16816.F32 R112, R136, R114, R116 ;  /* 0x000000728870723c */ /* 0x000fe20000001874 */
[----:B------:R-:W-:-:S04]  /*f080*/  MOV R218, 0x1 ;  /* 0x0000000100da7802 */ /* 0x000fc80000000f00 */
[----:B------:R-:W-:-:S03]  /*f090*/  ISETP.NE.AND P0, PT, R218, c[0x0][0x2c4], PT ;  /* 0x0000b100da007a0c */ /* 0x000fc60003f05270 */
[C---:B-1----:R-:W-:Y:S08]  /*f0a0*/  HMMA.16816.F32 R116, R136.reuse, R120, R132 ;  /* 0x000000788874723c */ /* 0x042ff00000001884 */
[----:B------:R-:W-:Y:S01]  /*f0b0*/  HMMA.16816.F32 R120, R136, R122, R128 ;  /* 0x0000007a8878723c */ /* 0x000fe20000001880 */
[----:B------:R-:W1:Y:S01]  /*f0c0*/  LDSM.16.MT88.4 R128, [R196+0x5800] ;  /* 0x00580000c480783b */ /* 0x000e620000004200 */
[----:B---3--:R-:W-:Y:S01]  /*f0d0*/  IMAD.SHL.U32 R0, R0, 0x80, RZ ;  /* 0x0000008000007824 */ /* 0x008fe200078e00ff */
[----:B------:R-:W-:-:S03]  /*f0e0*/  ISETP.LE.AND P1, PT, R218, c[0x0][0x32c], PT ;  /* 0x0000cb00da007a0c */ /* 0x000fc60003f23270 */
[----:B------:R-:W-:Y:S01]  /*f0f0*/  @P0 IMAD.HI.U32 R3, R0, c[0x0][0x2c8], RZ ;  /* 0x0000b20000030a27 */ /* 0x000fe200078e00ff */
[----:B------:R-:W-:-:S04]  /*f100*/  MOV R2, R0 ;  /* 0x0000000000027202 */ /* 0x000fc80000000f00 */
[----:B------:R-:W-:Y:S01]  /*f110*/  @P0 SHF.R.U32.HI R2, RZ, c[0x0][0x2cc], R3 ;  /* 0x0000b300ff020a19 */ /* 0x000fe20000011603 */
[----:B------:R-:W-:Y:S03]  /*f120*/  HMMA.16816.F32 R80, R136, R82, R180 ;  /* 0x000000528850723c */ /* 0x000fe600000018b4 */
[----:B-----5:R-:W-:-:S05]  /*f130*/  IADD3 R2, -R4, R14, R2 ;  /* 0x0000000e04027210 */ /* 0x020fca0007ffe102 */
[----:B------:R-:W-:Y:S01]  /*f140*/  HMMA.16816.F32 R132, R136, R8, R28 ;  /* 0x000000088884723c */ /* 0x000fe2000000181c */
[----:B------:R-:W-:Y:S02]  /*f150*/  IADD3 R4, R2, c[0x0][0x328], RZ ;  /* 0x0000ca0002047a10 */ /* 0x000fe40007ffe0ff */
[----:B------:R-:W-:-:S05]  /*f160*/  @P1 LOP3.LUT R213, R213, 0x1000, RZ, 0xfc, !PT ;  /* 0x00001000d5d51812 */ /* 0x000fca00078efcff */
[C---:B-1----:R-:W-:Y:S08]  /*f170*/  HMMA.16816.F32 R124, R136.reuse, R128, R124 ;  /* 0x00000080887c723c */ /* 0x042ff0000000187c */
[C---:B------:R-:W-:Y:S08]  /*f180*/  HMMA.16816.F32 R128, R136.reuse, R130, R32 ;  /* 0x000000828880723c */ /* 0x040ff00000001820 */
[----:B------:R-:W-:Y:S01]  /*f190*/  HMMA.16816.F32 R136, R136, R10, R16 ;  /* 0x0000000a8888723c */ /* 0x000fe20000001810 */
[----:B------:R-:W-:Y:S07]  /*f1a0*/  @!P1 BRA `(.L_x_2380) ;  /* 0x0000011000009947 */ /* 0x000fee0003800000 */
[C---:B------:R-:W-:Y:S01]  /*f1b0*/  ISETP.GT.AND P0, PT, R2.reuse, RZ, PT ;  /* 0x000000ff0200720c */ /* 0x040fe20003f04270 */
[----:B------:R-:W-:Y:S01]  /*f1c0*/  BSSY B0, `(.L_x_2381) ;  /* 0x000000c000007945 */ /* 0x000fe20003800000 */
[----:B------:R-:W-:-:S11]  /*f1d0*/  IADD3 R3, R2, -0x1, RZ ;  /* 0xffffffff02037810 */ /* 0x000fd60007ffe0ff */
[----:B------:R-:W-:Y:S05]  /*f1e0*/  @P0 BRA `(.L_x_2382) ;  /* 0x0000006000000947 */ /* 0x000fea0003800000 */
[----:B------:R-:W-:Y:S01]  /*f1f0*/  ISETP.NE.AND P0, PT, R218, c[0x0][0x32c], PT ;  /* 0x0000cb00da007a0c */ /* 0x000fe20003f05270 */
[----:B------:R-:W-:-:S12]  /*f200*/  IMAD.MOV R2, RZ, RZ, -R2 ;  /* 0x000000ffff027224 */ /* 0x000fd800078e0a02 */
[----:B------:R-:W-:-:S05]  /*f210*/  @P0 IMAD.HI.U32 R3, R2, c[0x0][0x330], RZ ;  /* 0x0000cc0002030a27 */ /* 0x000fca00078e00ff */
[----:B------:R-:W-:-:S04]  /*f220*/  @P0 SHF.R.U32.HI R2, RZ, c[0x0][0x334], R3 ;  /* 0x0000cd00ff020a19 */ /* 0x000fc80000011603 */
[----:B------:R-:W-:Y:S01]  /*f230*/  LOP3.LUT R3, RZ, R2, RZ, 0x33, !PT ;  /* 0x00000002ff037212 */ /* 0x000fe200078e33ff */
[----:B------:R-:W-:Y:S05]  /*f240*/  BRA `(.L_x_2383) ;  /* 0x0000003000007947 */ /* 0x000fea0003800000 */
.L_x_2382:
[----:B------:R-:W-:-:S13]  /*f250*/  ISETP.NE.AND P0, PT, R218, c[0x0][0x32c], PT ;  /* 0x0000cb00da007a0c */ /* 0x000fda0003f05270 */
[----:B------:R-:W-:-:S05]  /*f260*/  @P0 IMAD.HI.U32 R2, R3, c[0x0][0x330], RZ ;  /* 0x0000cc0003020a27 */ /* 0x000fca00078e00ff */
[----:B------:R-:W-:Y:S02]  /*f270*/  @P0 SHF.R.U32.HI R3, RZ, c[0x0][0x334], R2 ;  /* 0x0000cd00ff030a19 */ /* 0x000fe40000011602 */
.L_x_2383:
[----:B------:R-:W-:Y:S05]  /*f280*/  BSYNC B0 ;  /* 0x0000000000007941 */ /* 0x000fea0003800000 */
.L_x_2381:
[----:B------:R-:W-:-:S05]  /*f290*/  MOV R2, c[0x0][0x32c] ;  /* 0x0000cb0000027a02 */ /* 0x000fca0000000f00 */
[----:B------:R-:W-:-:S05]  /*f2a0*/  IMAD R3, R3, R2, c[0x0][0x32c] ;  /* 0x0000cb0003037624 */ /* 0x000fca00078e0202 */
[----:B------:R-:W-:-:S05]  /*f2b0*/  IMNMX R4, R4, R3, PT ;  /* 0x0000000304047217 */ /* 0x000fca0003800200 */
.L_x_2380:
[----:B------:R-:W-:-:S05]  /*f2c0*/  IMAD.HI R4, R4, 0x2aaaaaab, RZ ;  /* 0x2aaaaaab04047827 */ /* 0x000fca00078e02ff */
[----:B------:R-:W-:-:S04]  /*f2d0*/  SHF.R.U32.HI R2, RZ, 0x1f, R4 ;  /* 0x0000001fff027819 */ /* 0x000fc80000011604 */
[----:B------:R-:W-:-:S04]  /*f2e0*/  LEA.HI.SX32 R4, R4, R2, 0x1d ;  /* 0x0000000204047211 */ /* 0x000fc800078feaff */
[----:B------:R-:W-:-:S04]  /*f2f0*/  IMNMX R217, R246, R4, !PT ;  /* 0x00000004f6d97217 */ /* 0x000fc80007800200 */
[----:B------:R-:W-:-:S13]  /*f300*/  ISETP.GE.AND P0, PT, R225, R217, PT ;  /* 0x000000d9e100720c */ /* 0x000fda0003f06270 */
[----:B------:R-:W-:Y:S05]  /*f310*/  @!P0 BRA `(.L_x_2384) ;  /* 0x00003db000008947 */ /* 0x000fea0003800000 */
.L_x_2407:
        /* <DEDUP_REMOVED lines=9> */
[----:B------:R1:W1:Y:S04]  /*f3b0*/  LDSM.16.M88.4 R176, [R198] ;  /* 0x00000000c6b0783b */ /* 0x0002680000000200 */
[----:B------:R1:W1:Y:S04]  /*f3c0*/  LDSM.16.M88.4 R180, [R201] ;  /* 0x00000000c9b4783b */ /* 0x0002680000000200 */
[----:B------:R1:W1:Y:S04]  /*f3d0*/  LDSM.16.M88.4 R184, [R211] ;  /* 0x00000000d3b8783b */ /* 0x0002680000000200 */
[----:B------:R1:W1:Y:S01]  /*f3e0*/  LDSM.16.M88.4 R188, [R212] ;  /* 0x00000000d4bc783b */ /* 0x0002620000000200 */
[----:B------:R-:W-:-:S05]  /*f3f0*/  @P0 BRA `(.L_x_2386) ;  /* 0x000004c000000947 */ /* 0x000fca0003800000 */
[----:B------:R-:W-:Y:S01]  /*f400*/  IMAD.WIDE.U32 R2, R226, c[0x0][0x208], RZ ;  /* 0x00008200e2027a25 */ /* 0x000fe200078e00ff */
[----:B------:R-:W-:Y:S01]  /*f410*/  SHF.R.S32.HI R0, RZ, 0x1f, R226 ;  /* 0x0000001fff007819 */ /* 0x000fe200000114e2 */
[----:B------:R-:W5:Y:S04]  /*f420*/  LDL.64 R10, [R1+0x70] ;  /* 0x00007000010a7983 */ /* 0x000f680000100a00 */
[----:B------:R-:W-:Y:S04]  /*f430*/  IMAD R0, R0, c[0x0][0x208], RZ ;  /* 0x0000820000007a24 */ /* 0x000fe800078e02ff */
[----:B------:R-:W-:Y:S05]  /*f440*/  IMAD R0, R226, c[0x0][0x20c], R0 ;  /* 0x00008300e2007a24 */ /* 0x000fea00078e0200 */
[----:B------:R-:W-:Y:S02]  /*f450*/  IADD3 R3, R3, R0, RZ ;  /* 0x0000000003037210 */ /* 0x000fe40007ffe0ff */
[----:B------:R-:W-:Y:S03]  /*f460*/  SHF.R.S32.HI R0, RZ, 0x1f, R224 ;  /* 0x0000001fff007819 */ /* 0x000fe600000114e0 */
[----:B------:R-:W-:Y:S04]  /*f470*/  IMAD.WIDE.U32 R2, R224, c[0x0][0x218], R2 ;  /* 0x00008600e0027a25 */ /* 0x000fe800078e0002 */
[----:B------:R-:W-:Y:S04]  /*f480*/  IMAD R8, R0, c[0x0][0x218], RZ ;  /* 0x0000860000087a24 */ /* 0x000fe800078e02ff */
[----:B------:R-:W-:Y:S01]  /*f490*/  IMAD R8, R224, c[0x0][0x21c], R8 ;  /* 0x00008700e0087a24 */ /* 0x000fe200078e0208 */
[----:B-----5:R-:W-:Y:S04]  /*f4a0*/  IADD3 R0, P0, R10, R2, RZ ;  /* 0x000000020a007210 */ /* 0x020fe80007f1e0ff */
[----:B------:R-:W-:Y:S02]  /*f4b0*/  IADD3.X R8, R252, R3, R8, P0, !PT ;  /* 0x00000003fc087210 */ /* 0x000fe400007fe408 */
[C---:B------:R-:W-:Y:S04]  /*f4c0*/  LEA R9, P0, R0.reuse, c[0x0][0x1f8], 0x1 ;  /* 0x00007e0000097a11 */ /* 0x040fe800078008ff */
[----:B------:R-:W-:Y:S01]  /*f4d0*/  LEA.HI.X R8, R0, c[0x0][0x1fc], R8, 0x1, P0 ;  /* 0x00007f0000087a11 */ /* 0x000fe200000f0c08 */
[----:B------:R-:W-:-:S06]  /*f4e0*/  BRA.DIV ~URZ, `(.L_x_2387) ;  /* 0x000118227f007947 */ /* 0x000fcc000b800000 */
[----:B------:R4:W3:Y:S02]  /*f4f0*/  SHFL.IDX PT, R4, R8, RZ, 0x181f ;  /* 0x00181fff08047589 */ /* 0x0008e400000e0000 */
.L_x_2531:
[----:B------:R-:W-:-:S05]  /*f500*/  BRA.DIV ~URZ, `(.L_x_2388) ;  /* 0x000118727f007947 */ /* 0x000fca000b800000 */
[----:B------:R4:W3:Y:S02]  /*f510*/  SHFL.IDX PT, R0, R9, RZ, 0x181f ;  /* 0x00181fff09007589 */ /* 0x0008e400000e0000 */
.L_x_2532:
[----:B------:R-:W-:Y:S01]  /*f520*/  SHF.R.S32.HI R2, RZ, 0x1f, R215 ;  /* 0x0000001fff027819 */ /* 0x000fe200000114d7 */
[C---:B------:R-:W-:Y:S01]  /*f530*/  IMAD.SHL.U32 R20, R215.reuse, 0x2, RZ ;  /* 0x00000002d7147824 */ /* 0x040fe200078e00ff */
[C---:B------:R-:W-:Y:S01]  /*f540*/  ISETP.GE.AND P3, PT, R215.reuse, c[0x0][0x1d4], PT ;  /* 0x00007500d7007a0c */ /* 0x040fe20003f66270 */
[----:B------:R-:W-:Y:S01]  /*f550*/  IMAD.SHL.U32 R11, R232, 0x2, RZ ;  /* 0x00000002e80b7824 */ /* 0x000fe200078e00ff */
[C---:B------:R-:W-:Y:S01]  /*f560*/  SHF.L.U64.HI R10, R215.reuse, 0x1, R2 ;  /* 0x00000001d70a7819 */ /* 0x040fe20000010202 */
[----:B------:R-:W-:Y:S01]  /*f570*/  IMAD.SHL.U32 R22, R230, 0x2, RZ ;  /* 0x00000002e6167824 */ /* 0x000fe200078e00ff */
[----:B---3--:R-:W-:Y:S02]  /*f580*/  IADD3 R2, P0, R0, R20, RZ ;  /* 0x0000001400027210 */ /* 0x008fe40007f1e0ff */
[----:B------:R-:W-:Y:S02]  /*f590*/  IADD3 R14, R215, 0x40, RZ ;  /* 0x00000040d70e7810 */ /* 0x000fe40007ffe0ff */
[----:B------:R-:W-:Y:S01]  /*f5a0*/  SHF.L.U64.HI R29, R232, 0x1, R244 ;  /* 0x00000001e81d7819 */ /* 0x000fe200000102f4 */
[----:B------:R-:W-:Y:S01]  /*f5b0*/  IMAD.X R3, R4, 0x1, R10, P0 ;  /* 0x0000000104037824 */ /* 0x000fe200000e060a */
[----:B------:R-:W-:Y:S01]  /*f5c0*/  ISETP.GE.AND P2, PT, R14, c[0x0][0x1d4], PT ;  /* 0x000075000e007a0c */ /* 0x000fe20003f46270 */
[----:B------:R-:W-:Y:S01]  /*f5d0*/  IMAD.SHL.U32 R14, R231, 0x2, RZ ;  /* 0x00000002e70e7824 */ /* 0x000fe200078e00ff */
[----:B------:R-:W-:Y:S02]  /*f5e0*/  IADD3 R21, R215, 0x80, RZ ;  /* 0x00000080d7157810 */ /* 0x000fe40007ffe0ff */
[----:B------:R-:W-:Y:S01]  /*f5f0*/  @!PT LDS RZ, [RZ] ;  /* 0x00000000fffff984 */ /* 0x000fe20000000800 */
[----:B------:R-:W-:Y:S01]  /*f600*/  @!PT LDS RZ, [RZ] ;  /* 0x00000000fffff984 */ /* 0x000fe20000000800 */
[----:B------:R-:W-:Y:S01]  /*f610*/  @!PT LDS RZ, [RZ] ;  /* 0x00000000fffff984 */ /* 0x000fe20000000800 */
[----:B------:R3:W-:Y:S01]  /*f620*/  LDGSTS.E.BYPASS.LTC128B.128 [R214+0x4080], [R2.64], !P3 ;  /* 0x0408000002d67fae */ /* 0x0007e2000d901d4a */
[----:B------:R-:W-:Y:S02]  /*f630*/  SHF.L.U64.HI R23, R231, 0x1, R243 ;  /* 0x00000001e7177819 */ /* 0x000fe400000102f3 */
[----:B------:R-:W-:Y:S02]  /*f640*/  SHF.L.U64.HI R28, R230, 0x1, R242 ;  /* 0x00000001e61c7819 */ /* 0x000fe400000102f2 */
[----:B------:R-:W-:Y:S02]  /*f650*/  LOP3.LUT P1, RZ, R213, 0x800, RZ, 0xc0, !PT ;  /* 0x00000800d5ff7812 */ /* 0x000fe4000782c0ff */
[----:B---3--:R-:W-:Y:S05]  /*f660*/  IADD3 R2, P0, R0, R11, RZ ;  /* 0x0000000b00027210 */ /* 0x008fea0007f1e0ff */
[----:B------:R-:W-:Y:S05]  /*f670*/  IMAD.X R3, R4, 0x1, R29, P0 ;  /* 0x0000000104037824 */ /* 0x000fea00000e061d */
[----:B------:R3:W-:Y:S01]  /*f680*/  LDGSTS.E.BYPASS.LTC128B.128 [R214+0x5880], [R2.64], !P2 ;  /* 0x0588000002d67fae */ /* 0x0007e2000d101d4a */
[----:B------:R-:W-:Y:S02]  /*f690*/  ISETP.GE.AND P2, PT, R21, c[0x0][0x1d4], PT ;  /* 0x0000750015007a0c */ /* 0x000fe40003f46270 */
[----:B------:R-:W-:Y:S02]  /*f6a0*/  IADD3 R21, R215, 0xc0, RZ ;  /* 0x000000c0d7157810 */ /* 0x000fe40007ffe0ff */
[----:B---3--:R-:W-:Y:S05]  /*f6b0*/  IADD3 R2, P0, R0, R14, RZ ;  /* 0x0000000e00027210 */ /* 0x008fea0007f1e0ff */
[----:B------:R-:W-:Y:S05]  /*f6c0*/  IMAD.X R3, R4, 0x1, R23, P0 ;  /* 0x0000000104037824 */ /* 0x000fea00000e0617 */
[----:B------:R3:W-:Y:S01]  /*f6d0*/  LDGSTS.E.BYPASS.LTC128B.128 [R214+0x7080], [R2.64], !P2 ;  /* 0x0708000002d67fae */ /* 0x0007e2000d101d4a */
[----:B------:R-:W-:Y:S02]  /*f6e0*/  ISETP.GE.AND P2, PT, R21, c[0x0][0x1d4], PT ;  /* 0x0000750015007a0c */ /* 0x000fe40003f46270 */
[----:B---3--:R-:W-:Y:S05]  /*f6f0*/  IADD3 R2, P0, R0, R22, RZ ;  /* 0x0000001600027210 */ /* 0x008fea0007f1e0ff */
[----:B------:R-:W-:Y:S06]  /*f700*/  IMAD.X R3, R4, 0x1, R28, P0 ;  /* 0x0000000104037824 */ /* 0x000fec00000e061c */
[----:B------:R3:W-:Y:S01]  /*f710*/  LDGSTS.E.BYPASS.LTC128B.128 [R214+0x8880], [R2.64], !P2 ;  /* 0x0888000002d67fae */ /* 0x0007e2000d101d4a */
[----:B------:R-:W-:-:S05]  /*f720*/  @P1 BRA `(.L_x_2386) ;  /* 0x0000019000001947 */ /* 0x000fca0003800000 */
[----:B------:R-:W-:-:S05]  /*f730*/  BRA.DIV ~URZ, `(.L_x_2389) ;  /* 0x000116b27f007947 */ /* 0x000fca000b800000 */
[----:B------:R3:W4:Y:S04]  /*f740*/  SHFL.IDX PT, R4, R8, 0x1, 0x181f ;  /* 0x00381f0008047f89 */ /* 0x00072800000e0000 */
[----:B------:R3:W2:Y:S02]  /*f750*/  SHFL.IDX PT, R0, R9, 0x1, 0x181f ;  /* 0x00381f0009007f89 */ /* 0x0006a400000e0000 */
.L_x_2533:
[----:B--2---:R-:W-:Y:S02]  /*f760*/  IADD3 R20, P0, R0, R20, RZ ;  /* 0x0000001400147210 */ /* 0x004fe40007f1e0ff */
[C---:B------:R-:W-:Y:S02]  /*f770*/  IADD3 R216, R215.reuse, 0x40, RZ ;  /* 0x00000040d7d87810 */ /* 0x040fe40007ffe0ff */
[C---:B------:R-:W-:Y:S01]  /*f780*/  ISETP.GE.AND P4, PT, R215.reuse, c[0x0][0x1d4], PT ;  /* 0x00007500d7007a0c */ /* 0x040fe20003f86270 */
[----:B----4-:R-:W-:Y:S01]  /*f790*/  IMAD.X R21, R4, 0x1, R10, P0 ;  /* 0x0000000104157824 */ /* 0x010fe200000e060a */
[----:B------:R-:W-:Y:S02]  /*f7a0*/  ISETP.GE.AND P3, PT, R216, c[0x0][0x1d4], PT ;  /* 0x00007500d8007a0c */ /* 0x000fe40003f66270 */
[----:B------:R-:W-:Y:S02]  /*f7b0*/  IADD3 R31, R215, 0x80, RZ ;  /* 0x00000080d71f7810 */ /* 0x000fe40007ffe0ff */
[----:B------:R-:W-:Y:S02]  /*f7c0*/  IADD3 R10, P0, R0, R11, RZ ;  /* 0x0000000b000a7210 */ /* 0x000fe40007f1e0ff */
[----:B------:R-:W-:Y:S02]  /*f7d0*/  ISETP.GE.AND P2, PT, R31, c[0x0][0x1d4], PT ;  /* 0x000075001f007a0c */ /* 0x000fe40003f46270 */
[----:B------:R-:W-:Y:S01]  /*f7e0*/  IADD3 R30, R215, 0xc0, RZ ;  /* 0x000000c0d71e7810 */ /* 0x000fe20007ffe0ff */
[----:B------:R-:W-:Y:S01]  /*f7f0*/  IMAD.X R11, R4, 0x1, R29, P0 ;  /* 0x00000001040b7824 */ /* 0x000fe200000e061d */
[----:B---3--:R-:W-:Y:S01]  /*f800*/  IADD3 R8, P0, R0, R14, RZ ;  /* 0x0000000e00087210 */ /* 0x008fe20007f1e0ff */
[----:B------:R-:W-:Y:S01]  /*f810*/  @!PT LDS RZ, [RZ] ;  /* 0x00000000fffff984 */ /* 0x000fe20000000800 */
[----:B------:R-:W-:Y:S01]  /*f820*/  @!PT LDS RZ, [RZ] ;  /* 0x00000000fffff984 */ /* 0x000fe20000000800 */
[----:B------:R-:W-:Y:S01]  /*f830*/  @!PT LDS RZ, [RZ] ;  /* 0x00000000fffff984 */ /* 0x000fe20000000800 */
[----:B------:R2:W-:Y:S01]  /*f840*/  LDGSTS.E.BYPASS.LTC128B.128 [R214+0x5080], [R20.64], !P4 ;  /* 0x0508000014d67fae */ /* 0x0005e2000e101d4a */
[----:B------:R-:W-:Y:S03]  /*f850*/  ISETP.GE.AND P1, PT, R30, c[0x0][0x1d4], PT ;  /* 0x000075001e007a0c */ /* 0x000fe60003f26270 */
[----:B------:R2:W-:Y:S01]  /*f860*/  LDGSTS.E.BYPASS.LTC128B.128 [R214+0x6880], [R10.64], !P3 ;  /* 0x068800000ad67fae */ /* 0x0005e2000d901d4a */
[----:B------:R-:W-:Y:S01]  /*f870*/  IMAD.X R9, R4, 0x1, R23, P0 ;  /* 0x0000000104097824 */ /* 0x000fe200000e0617 */
[----:B------:R-:W-:Y:S04]  /*f880*/  IADD3 R2, P0, R0, R22, RZ ;  /* 0x0000001600027210 */ /* 0x000fe80007f1e0ff */
[----:B------:R2:W-:Y:S01]  /*f890*/  LDGSTS.E.BYPASS.LTC128B.128 [R214+0x8080], [R8.64], !P2 ;  /* 0x0808000008d67fae */ /* 0x0005e2000d101d4a */
[----:B------:R-:W-:Y:S05]  /*f8a0*/  IMAD.X R3, R4, 0x1, R28, P0 ;  /* 0x0000000104037824 */ /* 0x000fea00000e061c */
[----:B------:R2:W-:Y:S03]  /*f8b0*/  LDGSTS.E.BYPASS.LTC128B.128 [R214+0x9880], [R2.64], !P1 ;  /* 0x0988000002d67fae */ /* 0x0005e6000c901d4a */
.L_x_2386:
[----:B------:R-:W-:Y:S05]  /*f8c0*/  BSYNC B0 ;  /* 0x0000000000007941 */ /* 0x000fea0003800000 */
.L_x_2385:
[----:B------:R-:W0:Y:S01]  /*f8d0*/  LDGDEPBAR ;  /* 0x00000000000079af */ /* 0x000e220000000000 */
[----:B------:R-:W-:Y:S01]  /*f8e0*/  WARPSYNC 0xffffffff ;  /* 0xffffffff00007948 */ /* 0x000fe20003800000 */
[C---:B--234-:R-:W-:Y:S01]  /*f8f0*/  HMMA.16816.F32 R8, R32.reuse, R16, RZ ;  /* 0x000000102008723c */ /* 0x05cfe200000018ff */
[----:B------:R-:W-:Y:S02]  /*f900*/  BSSY B0, `(.L_x_2390) ;  /* 0x0000129000007945 */ /* 0x000fe40003800000 */
[----:B------:R-:W-:Y:S05]  /*f910*/  ISETP.GT.AND P0, PT, R225, R246, PT ;  /* 0x000000f6e100720c */ /* 0x000fea0003f04270 */
[C---:B------:R-:W-:Y:S08]  /*f920*/  HMMA.16816.F32 R16, R32.reuse, R18, RZ ;  /* 0x000000122010723c */ /* 0x040ff000000018ff */
[C---:B------:R-:W-:Y:S08]  /*f930*/  HMMA.16816.F32 R20, R32.reuse, R24, RZ ;  /* 0x000000182014723c */ /* 0x040ff000000018ff */
[C---:B------:R-:W-:Y:S08]  /*f940*/  HMMA.16816.F32 R24, R32.reuse, R26, RZ ;  /* 0x0000001a2018723c */ /* 0x040ff000000018ff */
[C---:B-1----:R-:W-:Y:S08]  /*f950*/  HMMA.16816.F32 R28, R32.reuse, R172, RZ ;  /* 0x000000ac201c723c */ /* 0x042ff000000018ff */
        /* <DEDUP_REMOVED lines=33> */
[----:B------:R-:W-:Y:S07]  /*fb70*/  LDSM.16.M88.4 R180, [R204] ;  /* 0x00000000ccb4783b */ /* 0x000fee0000000200 */
[C---:B--2---:R-:W-:Y:S08]  /*fb80*/  HMMA.16816.F32 R20, R172.reuse, R176, R20 ;  /* 0x000000b0ac14723c */ /* 0x044ff00000001814 */
[C---:B------:R-:W-:Y:S01]  /*fb90*/  HMMA.16816.F32 R24, R172.reuse, R178, R24 ;  /* 0x000000b2ac18723c */ /* 0x040fe20000001818 */
[----:B------:R-:W1:Y:S07]  /*fba0*/  LDSM.16.M88.4 R176, [R198+0x4000] ;  /* 0x00400000c6b0783b */ /* 0x000e6e0000000200 */
[C---:B---3--:R-:W-:Y:S08]  /*fbb0*/  HMMA.16816.F32 R28, R172.reuse, R184, R28 ;  /* 0x000000b8ac1c723c */ /* 0x048ff0000000181c */
[----:B------:R-:W-:Y:S01]  /*fbc0*/  HMMA.16816.F32 R32, R172, R186, R32 ;  /* 0x000000baac20723c */ /* 0x000fe20000001820 */
[----:B------:R-:W2:Y:S07]  /*fbd0*/  LDSM.16.M88.4 R172, [R202] ;  /* 0x00000000caac783b */ /* 0x000eae0000000200 */
[----:B------:R-:W3:Y:S01]  /*fbe0*/  LDSM.16.M88.4 R184, [R203] ;  /* 0x00000000cbb8783b */ /* 0x000ee20000000200 */
        /* <DEDUP_REMOVED lines=118> */
[----:B------:R5:W1:Y:S01]  /*10350*/  MUFU.TANH R179, R16 ;  /* 0x0000001000b37308 */ /* 0x000a620000002400 */
[----:B------:R-:W-:Y:S09]  /*10360*/  FMUL.FTZ R27, R27, c[0x0][0x320] ;  /* 0x0000c8001b1b7a20 */ /* 0x000ff20000410000 */
[----:B------:R1:W1:Y:S01]  /*10370*/  MUFU.TANH R176, R17 ;  /* 0x0000001100b07308 */ /* 0x0002620000002400 */
[----:B----4-:R-:W4:Y:S01]  /*10380*/  LDSM.16.M88.4 R8, [R15+0x5800] ;  /* 0x005800000f08783b */ /* 0x010f220000000200 */
[----:B------:R-:W-:Y:S08]  /*10390*/  DEPBAR.LE SB0, 0x0 ;  /* 0x000080000000791a */ /* 0x000ff00000000000 */
[----:B------:R2:W2:Y:S01]  /*103a0*/  MUFU.TANH R188, R18 ;  /* 0x0000001200bc7308 */ /* 0x0004a20000002400 */
[----:B------:R-:W-:Y:S01]  /*103b0*/  BAR.SYNC.DEFER_BLOCKING 0x0 ;  /* 0x0000000000007b1d */ /* 0x000fe20000010000 */
[----:B-----5:R-:W-:Y:S08]  /*103c0*/  FMUL.FTZ R16, R25, c[0x0][0x320] ;  /* 0x0000c80019107a20 */ /* 0x020ff00000410000 */
[----:B------:R5:W3:Y:S01]  /*103d0*/  MUFU.TANH R183, R19 ;  /* 0x0000001300b77308 */ /* 0x000ae20000002400 */
[----:B-1----:R-:W-:Y:S09]  /*103e0*/  FMUL.FTZ R17, R24, c[0x0][0x320] ;  /* 0x0000c80018117a20 */ /* 0x002ff20000410000 */
[----:B------:R-:W1:Y:S01]  /*103f0*/  MUFU.TANH R178, R26 ;  /* 0x0000001a00b27308 */ /* 0x000e620000002400 */
[----:B--2---:R-:W-:Y:S09]  /*10400*/  FMUL.FTZ R18, R21, c[0x0][0x320] ;  /* 0x0000c80015127a20 */ /* 0x004ff20000410000 */
[----:B------:R2:W1:Y:S01]  /*10410*/  MUFU.TANH R177, R27 ;  /* 0x0000001b00b17308 */ /* 0x0004620000002400 */
[C---:B----4-:R-:W-:Y:S05]  /*10420*/  HMMA.16816.F32 R28, R184.reuse, R8, R28 ;  /* 0x00000008b81c723c */ /* 0x050fea000000181c */
[----:B-----5:R-:W-:Y:S04]  /*10430*/  FMUL.FTZ R19, R20, c[0x0][0x320] ;  /* 0x0000c80014137a20 */ /* 0x020fe80000410000 */
[----:B------:R-:W4:Y:S03]  /*10440*/  MUFU.TANH R18, R18 ;  /* 0x0000001200127308 */ /* 0x000f260000002400 */
[----:B------:R-:W-:Y:S01]  /*10450*/  FMUL.FTZ R20, R22, c[0x0][0x320] ;  /* 0x0000c80016147a20 */ /* 0x000fe20000410000 */
[----:B------:R-:W-:Y:S06]  /*10460*/  HMMA.16816.F32 R32, R184, R10, R32 ;  /* 0x0000000ab820723c */ /* 0x000fec0000001820 */
[----:B------:R-:W1:Y:S06]  /*10470*/  MUFU.TANH R19, R19 ;  /* 0x0000001300137308 */ /* 0x000e6c0000002400 */
[----:B------:R-:W-:Y:S04]  /*10480*/  FMUL.FTZ R28, R28, c[0x0][0x320] ;  /* 0x0000c8001c1c7a20 */ /* 0x000fe80000410000 */
[----:B------:R-:W1:Y:S01]  /*10490*/  MUFU.TANH R20, R20 ;  /* 0x0000001400147308 */ /* 0x000e620000002400 */
[----:B--2---:R-:W-:Y:S02]  /*104a0*/  FMUL.FTZ R27, R29, c[0x0][0x320] ;  /* 0x0000c8001d1b7a20 */ /* 0x004fe40000410000 */
[----:B------:R-:W-:Y:S02]  /*104b0*/  FMUL.FTZ R30, R30, c[0x0][0x320] ;  /* 0x0000c8001e1e7a20 */ /* 0x000fe40000410000 */
[----:B------:R-:W-:Y:S03]  /*104c0*/  FMUL.FTZ R31, R31, c[0x0][0x320] ;  /* 0x0000c8001f1f7a20 */ /* 0x000fe60000410000 */
[----:B------:R-:W-:Y:S02]  /*104d0*/  FMUL.FTZ R26, R32, c[0x0][0x320] ;  /* 0x0000c800201a7a20 */ /* 0x000fe40000410000 */
[----:B------:R-:W-:Y:S01]  /*104e0*/  FMUL.FTZ R25, R33, c[0x0][0x320] ;  /* 0x0000c80021197a20 */ /* 0x000fe20000410000 */
[----:B------:R2:W1:Y:S01]  /*104f0*/  MUFU.TANH R181, R23 ;  /* 0x0000001700b57308 */ /* 0x0004620000002400 */
[----:B------:R-:W-:Y:S02]  /*10500*/  FMUL.FTZ R34, R34, c[0x0][0x320] ;  /* 0x0000c80022227a20 */ /* 0x000fe40000410000 */
[----:B------:R-:W-:Y:S07]  /*10510*/  FMUL.FTZ R35, R35, c[0x0][0x320] ;  /* 0x0000c80023237a20 */ /* 0x000fee0000410000 */
[----:B------:R-:W1:Y:S10]  /*10520*/  MUFU.TANH R17, R17 ;  /* 0x0000001100117308 */ /* 0x000e740000002400 */
[----:B------:R-:W1:Y:S10]  /*10530*/  MUFU.TANH R16, R16 ;  /* 0x0000001000107308 */ /* 0x000e740000002400 */
[----:B------:R-:W1:Y:S10]  /*10540*/  MUFU.TANH R28, R28 ;  /* 0x0000001c001c7308 */ /* 0x000e740000002400 */
[----:B------:R-:W1:Y:S10]  /*10550*/  MUFU.TANH R27, R27 ;  /* 0x0000001b001b7308 */ /* 0x000e740000002400 */
[----:B------:R2:W1:Y:S10]  /*10560*/  MUFU.TANH R175, R30 ;  /* 0x0000001e00af7308 */ /* 0x0004740000002400 */
[----:B------:R2:W1:Y:S10]  /*10570*/  MUFU.TANH R174, R31 ;  /* 0x0000001f00ae7308 */ /* 0x0004740000002400 */
[----:B------:R-:W1:Y:S10]  /*10580*/  MUFU.TANH R26, R26 ;  /* 0x0000001a001a7308 */ /* 0x000e740000002400 */
[----:B------:R-:W1:Y:S10]  /*10590*/  MUFU.TANH R25, R25 ;  /* 0x0000001900197308 */ /* 0x000e740000002400 */
[----:B------:R2:W1:Y:S10]  /*105a0*/  MUFU.TANH R173, R34 ;  /* 0x0000002200ad7308 */ /* 0x0004740000002400 */
[----:B------:R2:W1:Y:S01]  /*105b0*/  MUFU.TANH R172, R35 ;  /* 0x0000002300ac7308 */ /* 0x0004620000002400 */
[----:B------:R-:W-:-:S05]  /*105c0*/  @!P0 BRA `(.L_x_2391) ;  /* 0x000005c000008947 */ /* 0x000fca0003800000 */
[--C-:B---34-:R-:W-:Y:S01]  /*105d0*/  IMAD.IADD R3, R251, 0x1, R241.reuse ;  /* 0x00000001fb037824 */ /* 0x118fe200078e02f1 */
[----:B------:R-:W3:Y:S01]  /*105e0*/  LDL R0, [R1+0x78] ;  /* 0x0000780001007983 */ /* 0x000ee20000100800 */
[----:B------:R-:W-:Y:S03]  /*105f0*/  IMAD.MOV.U32 R224, RZ, RZ, RZ ;  /* 0x000000ffffe07224 */ /* 0x000fe600078e00ff */
[----:B------:R-:W-:Y:S01]  /*10600*/  ISETP.GT.AND P1, PT, R3, 0x2f, PT ;  /* 0x0000002f0300780c */ /* 0x000fe20003f24270 */
[----:B--2---:R-:W2:Y:S06]  /*10610*/  LDL.64 R22, [R1+0x88] ;  /* 0x0000880001167983 */ /* 0x004eac0000100a00 */
[----:B------:R-:W4:Y:S04]  /*10620*/  LDL R4, [R1+0x9c] ;  /* 0x00009c0001047983 */ /* 0x000f280000100800 */
[----:B------:R-:W5:Y:S06]  /*10630*/  LDL.64 R220, [R1+0x80] ;  /* 0x0000800001dc7983 */ /* 0x000f6c0000100a00 */
[----:B------:R-:W2:Y:S01]  /*10640*/  LDL R14, [R1+0x98] ;  /* 0x00009800010e7983 */ /* 0x000ea20000100800 */
[----:B---3--:R-:W-:Y:S02]  /*10650*/  IMAD R2, R225, 0x30, R0 ;  /* 0x00000030e1027824 */ /* 0x008fe400078e0200 */
[----:B------:R-:W-:Y:S03]  /*10660*/  IMAD.MOV.U32 R0, RZ, RZ, 0x1 ;  /* 0x00000001ff007424 */ /* 0x000fe600078e00ff */
[----:B------:R-:W-:Y:S02]  /*10670*/  IADD3 R2, R2, R251, R241 ;  /* 0x000000fb02027210 */ /* 0x000fe40007ffe0f1 */
[----:B------:R-:W-:Y:S02]  /*10680*/  ISETP.NE.AND P0, PT, R0, c[0x0][0x2b8], PT ;  /* 0x0000ae0000007a0c */ /* 0x000fe40003f05270 */
[----:B------:R-:W-:Y:S05]  /*10690*/  IADD3 R2, R2, -0x30, RZ ;  /* 0xffffffd002027810 */ /* 0x000fea0007ffe0ff */
[----:B------:R-:W-:Y:S06]  /*106a0*/  IMAD.MOV.U32 R0, RZ, RZ, R2 ;  /* 0x000000ffff007224 */ /* 0x000fec00078e0002 */
[----:B------:R-:W-:Y:S05]  /*106b0*/  @P0 IMAD.HI.U32 R3, R2, c[0x0][0x2bc], RZ ;  /* 0x0000af0002030a27 */ /* 0x000fea00078e00ff */
[----:B------:R-:W-:Y:S04]  /*106c0*/  @P0 SHF.R.U32.HI R0, RZ, c[0x0][0x2c0], R3 ;  /* 0x0000b000ff000a19 */ /* 0x000fe80000011603 */
[C---:B--2---:R-:W-:Y:S04]  /*106d0*/  @!P1 IADD3 R3, P0, R0.reuse, R22, RZ ;  /* 0x0000001600039210 */ /* 0x044fe80007f1e0ff */
[----:B----4-:R-:W-:Y:S01]  /*106e0*/  @!P1 LEA.HI.X.SX32 R4, R0, R4, 0x1, P0 ;  /* 0x0000000400049211 */ /* 0x010fe200000f0eff */
[----:B------:R-:W-:Y:S01]  /*106f0*/  IMAD.MOV R0, RZ, RZ, -R0 ;  /* 0x000000ffff007224 */ /* 0x000fe200078e0a00 */
[C---:B------:R-:W-:Y:S03]  /*10700*/  @!P1 LEA R8, P0, R3.reuse, c[0x0][0x2a0], 0x2 ;  /* 0x0000a80003089a11 */ /* 0x040fe600078010ff */
[----:B------:R-:W-:Y:S01]  /*10710*/  IMAD R226, R0, c[0x0][0x2b8], R2 ;  /* 0x0000ae0000e27a24 */ /* 0x000fe200078e0202 */
[----:B------:R-:W-:Y:S03]  /*10720*/  @!P1 LEA.HI.X R9, R3, c[0x0][0x2a4], R4, 0x2, P0 ;  /* 0x0000a90003099a11 */ /* 0x000fe600000f1404 */
[----:B------:R-:W-:Y:S01]  /*10730*/  IMAD.WIDE.U32 R2, R226, c[0x0][0x1e0], RZ ;  /* 0x00007800e2027a25 */ /* 0x000fe200078e00ff */
[----:B------:R-:W-:Y:S01]  /*10740*/  SHF.R.S32.HI R0, RZ, 0x1f, R226 ;  /* 0x0000001fff007819 */ /* 0x000fe200000114e2 */
[----:B------:R2:W3:Y:S04]  /*10750*/  @!P1 LDG.E R224, [R8.64] ;  /* 0x0000000a08e09981 */ /* 0x0004e8000c1e1900 */
[----:B------:R-:W-:Y:S04]  /*10760*/  IMAD R0, R0, c[0x0][0x1e0], RZ ;  /* 0x0000780000007a24 */ /* 0x000fe800078e02ff */
[----:B------:R-:W-:Y:S04]  /*10770*/  IMAD R0, R226, c[0x0][0x1e4], R0 ;  /* 0x00007900e2007a24 */ /* 0x000fe800078e0200 */
[----:B------:R-:W-:Y:S01]  /*10780*/  IMAD.IADD R3, R3, 0x1, R0 ;  /* 0x0000000103037824 */ /* 0x000fe200078e0200 */
[----:B--2---:R-:W-:Y:S02]  /*10790*/  IADD3 R8, -R241, 0x30, RZ ;  /* 0x00000030f1087810 */ /* 0x004fe40007ffe1ff */
[----:B---3--:R-:W-:Y:S01]  /*107a0*/  SHF.R.S32.HI R0, RZ, 0x1f, R224 ;  /* 0x0000001fff007819 */ /* 0x008fe200000114e0 */
[----:B------:R-:W-:Y:S04]  /*107b0*/  IMAD.WIDE.U32 R2, R224, c[0x0][0x1f0], R2 ;  /* 0x00007c00e0027a25 */ /* 0x000fe800078e0002 */
[----:B------:R-:W-:Y:S01]  /*107c0*/  IMAD R9, R0, c[0x0][0x1f0], RZ ;  /* 0x00007c0000097a24 */ /* 0x000fe200078e02ff */
[----:B-----5:R-:W-:Y:S03]  /*107d0*/  IADD3 R0, P0, R220, R2, RZ ;  /* 0x00000002dc007210 */ /* 0x020fe60007f1e0ff */
[----:B------:R-:W-:Y:S05]  /*107e0*/  IMAD R9, R224, c[0x0][0x1f4], R9 ;  /* 0x00007d00e0097a24 */ /* 0x000fea00078e0209 */
[----:B------:R-:W-:Y:S02]  /*107f0*/  IADD3.X R9, R14, R3, R9, P0, !PT ;  /* 0x000000030e097210 */ /* 0x000fe400007fe409 */
[C---:B------:R-:W-:Y:S04]  /*10800*/  LEA R14, P0, R0.reuse, c[0x0][0x1c8], 0x1 ;  /* 0x00007200000e7a11 */ /* 0x040fe800078008ff */
[----:B------:R-:W-:Y:S02]  /*10810*/  LEA.HI.X R9, R0, c[0x0][0x1cc], R9, 0x1, P0 ;  /* 0x0000730000097a11 */ /* 0x000fe400000f0c09 */
[----:B------:R-:W-:Y:S01]  /*10820*/  ISETP.GE.AND P0, PT, R8, 0x1, PT ;  /* 0x000000010800780c */ /* 0x000fe20003f06270 */
[----:B------:R-:W-:-:S10]  /*10830*/  BRA.DIV ~URZ, `(.L_x_2392) ;  /* 0x000106827f007947 */ /* 0x000fd4000b800000 */
[----:B------:R2:W3:Y:S02]  /*10840*/  SHFL.IDX PT, R4, R9, RZ, 0x181f ;  /* 0x00181fff09047589 */ /* 0x0004e400000e0000 */
.L_x_2534:
[----:B------:R-:W-:-:S05]  /*10850*/  BRA.DIV ~URZ, `(.L_x_2393) ;  /* 0x000106d27f007947 */ /* 0x000fca000b800000 */
[----:B------:R4:W2:Y:S02]  /*10860*/  SHFL.IDX PT, R0, R14, RZ, 0x181f ;  /* 0x00181fff0e007589 */ /* 0x0008a400000e0000 */
.L_x_2535:
[C---:B------:R-:W-:Y:S02]  /*10870*/  IADD3 R2, R215.reuse, 0x40, RZ ;  /* 0x00000040d7027810 */ /* 0x040fe40007ffe0ff */
[C---:B------:R-:W-:Y:S02]  /*10880*/  ISETP.GE.AND P3, PT, R215.reuse, c[0x0][0x1d4], PT ;  /* 0x00007500d7007a0c */ /* 0x040fe40003f66270 */
[----:B------:R-:W-:Y:S02]  /*10890*/  SHF.R.S32.HI R3, RZ, 0x1f, R215 ;  /* 0x0000001fff037819 */ /* 0x000fe400000114d7 */
[C---:B--2---:R-:W-:Y:S02]  /*108a0*/  @P0 LEA R10, P1, R215.reuse, R0, 0x1 ;  /* 0x00000000d70a0211 */ /* 0x044fe400078208ff */
[----:B------:R-:W-:Y:S02]  /*108b0*/  ISETP.GE.AND P2, PT, R2, c[0x0][0x1d4], PT ;  /* 0x0000750002007a0c */ /* 0x000fe40003f46270 */
[C---:B---3--:R-:W-:Y:S02]  /*108c0*/  @P0 LEA.HI.X R11, R215.reuse, R4, R3, 0x1, P1 ;  /* 0x00000004d70b0211 */ /* 0x048fe400008f0c03 */
[C---:B------:R-:W-:Y:S02]  /*108d0*/  @P0 LEA R2, P1, R232.reuse, R0, 0x1 ;  /* 0x00000000e8020211 */ /* 0x040fe400078208ff */
[C---:B------:R-:W-:Y:S01]  /*108e0*/  IADD3 R22, R215.reuse, 0x80, RZ ;  /* 0x00000080d7167810 */ /* 0x040fe20007ffe0ff */
[----:B------:R-:W-:Y:S01]  /*108f0*/  @!PT LDS RZ, [RZ] ;  /* 0x00000000fffff984 */ /* 0x000fe20000000800 */
[----:B------:R-:W-:Y:S01]  /*10900*/  @!PT LDS RZ, [RZ] ;  /* 0x00000000fffff984 */ /* 0x000fe20000000800 */
[----:B------:R-:W-:Y:S01]  /*10910*/  @!PT LDS RZ, [RZ] ;  /* 0x00000000fffff984 */ /* 0x000fe20000000800 */
[----:B------:R2:W-:Y:S01]  /*10920*/  @P0 LDGSTS.E.BYPASS.LTC128B.128 [R214+0xa080], [R10.64], !P3 ;  /* 0x0a0800000ad60fae */ /* 0x0005e2000d901d4a */
[----:B------:R-:W-:Y:S02]  /*10930*/  @P0 LEA.HI.X R3, R232, R4, R244, 0x1, P1 ;  /* 0x00000004e8030211 */ /* 0x000fe400008f0cf4 */
[----:B------:R-:W-:Y:S02]  /*10940*/  ISETP.GE.AND P3, PT, R22, c[0x0][0x1d4], PT ;  /* 0x0000750016007a0c */ /* 0x000fe40003f66270 */
[----:B------:R-:W-:Y:S01]  /*10950*/  IADD3 R21, R215, 0xc0, RZ ;  /* 0x000000c0d7157810 */ /* 0x000fe20007ffe0ff */
[----:B------:R3:W-:Y:S03]  /*10960*/  @P0 LDGSTS.E.BYPASS.LTC128B.128 [R214+0xb880], [R2.64], !P2 ;  /* 0x0b88000002d60fae */ /* 0x0007e6000d101d4a */
[----:B------:R-:W-:Y:S02]  /*10970*/  ISETP.GE.AND P2, PT, R21, c[0x0][0x1d4], PT ;  /* 0x0000750015007a0c */ /* 0x000fe40003f46270 */
[C---:B---3--:R-:W-:Y:S04]  /*10980*/  @P0 LEA R2, P1, R231.reuse, R0, 0x1 ;  /* 0x00000000e7020211 */ /* 0x048fe800078208ff */
[----:B------:R-:W-:Y:S05]  /*10990*/  @P0 LEA.HI.X R3, R231, R4, R243, 0x1, P1 ;  /* 0x00000004e7030211 */ /* 0x000fea00008f0cf3 */
[----:B------:R3:W-:Y:S02]  /*109a0*/  @P0 LDGSTS.E.BYPASS.LTC128B.128 [R214+0xd080], [R2.64], !P3 ;  /* 0x0d08000002d60fae */ /* 0x0007e4000d901d4a */
[C---:B---3--:R-:W-:Y:S04]  /*109b0*/  @P0 LEA R2, P1, R230.reuse, R0, 0x1 ;  /* 0x00000000e6020211 */ /* 0x048fe800078208ff */
[----:B------:R-:W-:Y:S05]  /*109c0*/  @P0 LEA.HI.X R3, R230, R4, R242, 0x1, P1 ;  /* 0x00000004e6030211 */ /* 0x000fea00008f0cf2 */
[----:B------:R2:W-:Y:S01]  /*109d0*/  @P0 LDGSTS.E.BYPASS.LTC128B.128 [R214+0xe880], [R2.64], !P2 ;  /* 0x0e88000002d60fae */ /* 0x0005e2000d101d4a */
[----:B------:R-:W-:Y:S01]  /*109e0*/  ISETP.GE.AND P0, PT, R8, 0x21, PT ;  /* 0x000000210800780c */ /* 0x000fe20003f06270 */
[----:B------:R-:W-:-:S06]  /*109f0*/  BRA.DIV ~URZ, `(.L_x_2394) ;  /* 0x000105a27f007947 */ /* 0x000fcc000b800000 */
[----:B------:R3:W2:Y:S04]  /*10a00*/  SHFL.IDX PT, R4, R9, 0x1, 0x181f ;  /* 0x00381f0009047f89 */ /* 0x0006a800000e0000 */
[----:B------:R3:W4:Y:S02]  /*10a10*/  SHFL.IDX PT, R0, R14, 0x1, 0x181f ;  /* 0x00381f000e007f89 */ /* 0x00072400000e0000 */
.L_x_2536:
[C---:B--2---:R-:W-:Y:S02]  /*10a20*/  IADD3 R2, R215.reuse, 0x40, RZ ;  /* 0x00000040d7027810 */ /* 0x044fe40007ffe0ff */
[C---:B------:R-:W-:Y:S02]  /*10a30*/  ISETP.GE.AND P3, PT, R215.reuse, c[0x0][0x1d4], PT ;  /* 0x00007500d7007a0c */ /* 0x040fe40003f66270 */
[----:B------:R-:W-:Y:S02]  /*10a40*/  SHF.R.S32.HI R3, RZ, 0x1f, R215 ;  /* 0x0000001fff037819 */ /* 0x000fe400000114d7 */
[C---:B----4-:R-:W-:Y:S02]  /*10a50*/  @P0 LEA R8, P1, R215.reuse, R0, 0x1 ;  /* 0x00000000d7080211 */ /* 0x050fe400078208ff */
[----:B------:R-:W-:Y:S02]  /*10a60*/  ISETP.GE.AND P2, PT, R2, c[0x0][0x1d4], PT ;  /* 0x0000750002007a0c */ /* 0x000fe40003f46270 */
[C---:B---3--:R-:W-:Y:S02]  /*10a70*/  @P0 LEA.HI.X R9, R215.reuse, R4, R3, 0x1, P1 ;  /* 0x00000004d7090211 */ /* 0x048fe400008f0c03 */
[C---:B------:R-:W-:Y:S02]  /*10a80*/  @P0 LEA R2, P1, R232.reuse, R0, 0x1 ;  /* 0x00000000e8020211 */ /* 0x040fe400078208ff */
[----:B------:R-:W-:Y:S01]  /*10a90*/  IADD3 R11, R215, 0x80, RZ ;  /* 0x00000080d70b7810 */ /* 0x000fe20007ffe0ff */
        /* <DEDUP_REMOVED lines=14> */
[----:B------:R2:W-:Y:S04]  /*10b80*/  @P0 LDGSTS.E.BYPASS.LTC128B.128 [R214+0xf880], [R2.64], !P2 ;  /* 0x0f88000002d60fae */ /* 0x0005e8000d101d4a */
.L_x_2391:
[----:B---34-:R-:W-:Y:S05]  /*10b90*/  BSYNC B0 ;  /* 0x0000000000007941 */ /* 0x018fea0003800000 */
.L_x_2390:
[----:B------:R-:W3:Y:S01]  /*10ba0*/  LDL R0, [R1+0x94] ;  /* 0x0000940001007983 */ /* 0x000ee20000100800 */
[----:B------:R-:W-:Y:S03]  /*10bb0*/  IMAD R4, R225, -0x30, RZ ;  /* 0xffffffd0e1047824 */ /* 0x000fe600078e02ff */
[----:B--2---:R-:W3:Y:S01]  /*10bc0*/  LDL R8, [R1+0x4] ;  /* 0x0000040001087983 */ /* 0x004ee20000100800 */
[----:B------:R-:W-:Y:S03]  /*10bd0*/  IMAD.IADD R11, R4, 0x1, -R247 ;  /* 0x00000001040b7824 */ /* 0x000fe600078e0af7 */
[----:B------:R-:W2:Y:S04]  /*10be0*/  LDL R3, [R1+0x90] ;  /* 0x0000900001037983 */ /* 0x000ea80000100800 */
[----:B------:R-:W2:Y:S04]  /*10bf0*/  LDL R2, [R1+0x7c] ;  /* 0x00007c0001027983 */ /* 0x000ea80000100800 */
[----:B------:R-:W0:Y:S01]  /*10c00*/  LDGDEPBAR ;  /* 0x00000000000079af */ /* 0x000e220000000000 */
[----:B---3--:R-:W-:Y:S02]  /*10c10*/  IMAD R8, R8, 0x80, R0 ;  /* 0x0000008008087824 */ /* 0x008fe400078e0200 */
[----:B------:R-:W-:Y:S05]  /*10c20*/  IMAD.MOV.U32 R0, RZ, RZ, 0x1 ;  /* 0x00000001ff007424 */ /* 0x000fea00078e00ff */
[----:B------:R-:W-:Y:S02]  /*10c30*/  ISETP.NE.AND P0, PT, R0, c[0x0][0x2c4], PT ;  /* 0x0000b10000007a0c */ /* 0x000fe40003f05270 */
[----:B--2---:R-:W-:Y:S02]  /*10c40*/  IADD3 R8, R2, R8, R3 ;  /* 0x0000000802087210 */ /* 0x004fe40007ffe003 */
[----:B------:R-:W-:Y:S09]  /*10c50*/  LOP3.LUT R2, RZ, c[0x0][0x324], RZ, 0x33, !PT ;  /* 0x0000c900ff027a12 */ /* 0x000ff200078e33ff */
[----:B------:R-:W-:Y:S05]  /*10c60*/  @P0 IMAD.HI.U32 R0, R8, c[0x0][0x2c8], RZ ;  /* 0x0000b20008000a27 */ /* 0x000fea00078e00ff */
[----:B------:R-:W-:Y:S02]  /*10c70*/  @P0 SHF.R.U32.HI R8, RZ, c[0x0][0x2cc], R0 ;  /* 0x0000b300ff080a19 */ /* 0x000fe40000011600 */
[----:B------:R-:W-:Y:S04]  /*10c80*/  IADD3 R0, -R247, 0x1, R4 ;  /* 0x00000001f7007810 */ /* 0x000fe80007ffe104 */
[----:B------:R-:W-:Y:S04]  /*10c90*/  IADD3 R0, -R240, R0, R5 ;  /* 0x00000000f0007210 */ /* 0x000fe80007ffe105 */
[----:B------:R-:W-:Y:S01]  /*10ca0*/  IADD3 R10, R0, c[0x0][0x328], RZ ;  /* 0x0000ca00000a7a10 */ /* 0x000fe20007ffe0ff */
[----:B------:R-:W-:Y:S01]  /*10cb0*/  IMAD.IADD R9, R2, 0x1, R0 ;  /* 0x0000000102097824 */ /* 0x000fe200078e0200 */
[----:B------:R-:W-:-:S05]  /*10cc0*/  BRA.DIV ~URZ, `(.L_x_2395) ;  /* 0x000103a27f007947 */ /* 0x000fca000b800000 */
[----:B------:R2:W3:Y:S02]  /*10cd0*/  SHFL.IDX PT, R3, R8, RZ, 0x1c1f ;  /* 0x001c1fff08037589 */ /* 0x0004e400000e0000 */
.L_x_2537:
[----:B------:R-:W-:Y:S01]  /*10ce0*/  ISETP.LE.AND P0, PT, R218, c[0x0][0x32c], PT ;  /* 0x0000cb00da007a0c */ /* 0x000fe20003f03270 */
[----:B---3--:R-:W-:Y:S01]  /*10cf0*/  IMAD.IADD R2, R10, 0x1, R3 ;  /* 0x000000010a027824 */ /* 0x008fe200078e0203 */
        /* <DEDUP_REMOVED lines=15> */
.L_x_2398:
[----:B------:R-:W-:Y:S04]  /*10df0*/  MOV R14, 0x1 ;  /* 0x00000001000e7802 */ /* 0x000fe80000000f00 */
[----:B------:R-:W-:Y:S11]  /*10e00*/  ISETP.NE.AND P0, PT, R14, c[0x0][0x32c], PT ;  /* 0x0000cb000e007a0c */ /* 0x000ff60003f05270 */
[----:B------:R-:W-:Y:S02]  /*10e10*/  @!UPT UIADD3 URZ, URZ, URZ, URZ ;  /* 0x0000003f3f3ff290 */ /* 0x000fe4000fffe03f */
[----:B------:R-:W-:Y:S05]  /*10e20*/  @P0 IMAD.HI.U32 R14, R3, c[0x0][0x330], RZ ;  /* 0x0000cc00030e0a27 */ /* 0x000fea00078e00ff */
[----:B------:R-:W-:Y:S02]  /*10e30*/  @P0 SHF.R.U32.HI R3, RZ, c[0x0][0x334], R14 ;  /* 0x0000cd00ff030a19 */ /* 0x000fe4000001160e */
.L_x_2399:
[----:B------:R-:W-:Y:S05]  /*10e40*/  BSYNC B0 ;  /* 0x0000000000007941 */ /* 0x000fea0003800000 */
.L_x_2397:
[----:B------:R-:W-:Y:S05]  /*10e50*/  IMAD R3, R3, c[0x0][0x32c], R11 ;  /* 0x0000cb0003037a24 */ /* 0x000fea00078e020b */
[----:B------:R-:W-:Y:S02]  /*10e60*/  IMNMX R0, R0, R3, !PT ;  /* 0x0000000300007217 */ /* 0x000fe40007800200 */
[----:B------:R-:W-:Y:S04]  /*10e70*/  IADD3 R3, R3, c[0x0][0x32c], RZ ;  /* 0x0000cb0003037a10 */ /* 0x000fe80007ffe0ff */
[----:B------:R-:W-:Y:S02]  /*10e80*/  IMNMX R2, R2, R3, PT ;  /* 0x0000000302027217 */ /* 0x000fe40003800200 */
.L_x_2396:
[C---:B------:R-:W-:Y:S02]  /*10e90*/  ISETP.GE.AND P0, PT, R4.reuse, 0x2, PT ;  /* 0x000000020400780c */ /* 0x040fe40003f06270 */
[C---:B------:R-:W-:Y:S02]  /*10ea0*/  ISETP.GE.AND P1, PT, R4.reuse, 0x9, PT ;  /* 0x000000090400780c */ /* 0x040fe40003f26270 */
[----:B------:R-:W-:Y:S02]  /*10eb0*/  LOP3.LUT R213, R213, 0xffffffef, RZ, 0xc0, !PT ;  /* 0xffffffefd5d57812 */ /* 0x000fe400078ec0ff */
[C---:B------:R-:W-:Y:S02]  /*10ec0*/  ISETP.GE.AND P6, PT, R4.reuse, 0x19, PT ;  /* 0x000000190400780c */ /* 0x040fe40003fc6270 */
[C---:B------:R-:W-:Y:S02]  /*10ed0*/  ISETP.GE.AND P5, PT, R4.reuse, 0x1a, PT ;  /* 0x0000001a0400780c */ /* 0x040fe40003fa6270 */
[C---:B------:R-:W-:Y:S02]  /*10ee0*/  ISETP.GE.AND P4, PT, R4.reuse, 0x21, PT ;  /* 0x000000210400780c */ /* 0x040fe40003f86270 */
[----:B------:R-:W-:Y:S02]  /*10ef0*/  ISETP.GE.AND P3, PT, R4, 0x22, PT ;  /* 0x000000220400780c */ /* 0x000fe40003f66270 */
[----:B------:R-:W-:Y:S02]  /*10f00*/  @P0 LOP3.LUT R213, R213, 0x10, RZ, 0xfc, !PT ;  /* 0x00000010d5d50812 */ /* 0x000fe400078efcff */
[----:B------:R-:W-:Y:S02]  /*10f10*/  ISETP.GT.AND P0, PT, R0, 0x1, !P0 ;  /* 0x000000010000780c */ /* 0x000fe40004704270 */
[----:B------:R-:W-:Y:S02]  /*10f20*/  LOP3.LUT R213, R213, 0xfffffff7, RZ, 0xc0, !PT ;  /* 0xfffffff7d5d57812 */ /* 0x000fe400078ec0ff */
[----:B------:R-:W-:Y:S02]  /*10f30*/  ISETP.LT.OR P0, PT, R2, 0x2, P0 ;  /* 0x000000020200780c */ /* 0x000fe40000701670 */
[----:B------:R-:W-:Y:S02]  /*10f40*/  @P1 LOP3.LUT R213, R213, 0x8, RZ, 0xfc, !PT ;  /* 0x00000008d5d51812 */ /* 0x000fe400078efcff */
[----:B------:R-:W-:Y:S02]  /*10f50*/  FSEL R35, R180, -INF , !P0 ;  /* 0xff800000b4237808 */ /* 0x000fe40004000000 */
[----:B------:R-:W-:Y:S02]  /*10f60*/  ISETP.GT.AND P0, PT, R0, 0x8, !P1 ;  /* 0x000000080000780c */ /* 0x000fe40004f04270 */
[----:B------:R-:W-:Y:S02]  /*10f70*/  ISETP.GE.AND P1, PT, R4, 0xa, PT ;  /* 0x0000000a0400780c */ /* 0x000fe40003f26270 */
[----:B------:R-:W-:Y:S02]  /*10f80*/  ISETP.LT.OR P0, PT, R2, 0x9, P0 ;  /* 0x000000090200780c */ /* 0x000fe40000701670 */
[----:B------:R-:W-:Y:S02]  /*10f90*/  LOP3.LUT R213, R213, 0xfffffffb, RZ, 0xc0, !PT ;  /* 0xfffffffbd5d57812 */ /* 0x000fe400078ec0ff */
[----:B------:R-:W-:Y:S02]  /*10fa0*/  FSEL R34, R179, -INF , !P0 ;  /* 0xff800000b3227808 */ /* 0x000fe40004000000 */
[----:B------:R-:W-:Y:S02]  /*10fb0*/  ISETP.GT.AND P0, PT, R0, 0x9, !P1 ;  /* 0x000000090000780c */ /* 0x000fe40004f04270 */
[----:B------:R-:W-:Y:S02]  /*10fc0*/  ISETP.GE.AND P2, PT, R4, 0x29, PT ;  /* 0x000000290400780c */ /* 0x000fe40003f46270 */
[----:B------:R-:W-:Y:S02]  /*10fd0*/  ISETP.LT.OR P0, PT, R2, 0xa, P0 ;  /* 0x0000000a0200780c */ /* 0x000fe40000701670 */
[----:B------:R-:W-:Y:S02]  /*10fe0*/  @P1 LOP3.LUT R213, R213, 0x4, RZ, 0xfc, !PT ;  /* 0x00000004d5d51812 */ /* 0x000fe400078efcff */
[----:B------:R-:W-:Y:S02]  /*10ff0*/  ISETP.GE.AND P1, PT, R4, 0x11, PT ;  /* 0x000000110400780c */ /* 0x000fe40003f26270 */
[----:B------:R-:W-:Y:S02]  /*11000*/  FSEL R33, R176, -INF , !P0 ;  /* 0xff800000b0217808 */ /* 0x000fe40004000000 */
[----:B------:R-:W-:Y:S02]  /*11010*/  LOP3.LUT R213, R213, 0xfffffffd, RZ, 0xc0, !PT ;  /* 0xfffffffdd5d57812 */ /* 0x000fe400078ec0ff */
[----:B------:R-:W-:Y:S04]  /*11020*/  ISETP.GT.AND P0, PT, R0, 0x10, !P1 ;  /* 0x000000100000780c */ /* 0x000fe80004f04270 */
[----:B------:R-:W-:Y:S03]  /*11030*/  ISETP.LT.OR P0, PT, R2, 0x11, P0 ;  /* 0x000000110200780c */ /* 0x000fe60000701670 */
[----:B------:R-:W-:Y:S02]  /*11040*/  @P1 LOP3.LUT R213, R213, 0x2, RZ, 0xfc, !PT ;  /* 0x00000002d5d51812 */ /* 0x000fe400078efcff */
[----:B------:R-:W-:Y:S02]  /*11050*/  ISETP.GE.AND P1, PT, R4, 0x12, PT ;  /* 0x000000120400780c */ /* 0x000fe40003f26270 */
[----:B-1----:R-:W-:Y:S02]  /*11060*/  FSEL R32, R19, -INF , !P0 ;  /* 0xff80000013207808 */ /* 0x002fe40004000000 */
        /* <DEDUP_REMOVED lines=22> */
[----:B------:R-:W-:Y:S04]  /*111d0*/  ISETP.GT.AND P0, PT, R0, RZ, !P1 ;  /* 0x000000ff0000720c */ /* 0x000fe80004f04270 */
[----:B------:R-:W-:Y:S04]  /*111e0*/  ISETP.LT.OR P0, PT, R2, 0x1, P0 ;  /* 0x000000010200780c */ /* 0x000fe80000701670 */
[----:B------:R-:W-:Y:S02]  /*111f0*/  FSEL R24, R182, -INF , !P0 ;  /* 0xff800000b6187808 */ /* 0x000fe40004000000 */
[----:B------:R-:W-:Y:S11]  /*11200*/  ISETP.GE.AND P0, PT, R4, 0x2a, PT ;  /* 0x0000002a0400780c */ /* 0x000ff60003f06270 */
[----:B------:R-:W-:Y:S02]  /*11210*/  @!UPT UIADD3 URZ, URZ, URZ, URZ ;  /* 0x0000003f3f3ff290 */ /* 0x000fe4000fffe03f */
[----:B------:R-:W-:Y:S02]  /*11220*/  @P0 LOP3.LUT R213, R213, 0x20, RZ, 0xfc, !PT ;  /* 0x00000020d5d50812 */ /* 0x000fe400078efcff */
[----:B------:R-:W-:Y:S04]  /*11230*/  ISETP.GT.AND P0, PT, R0, 0x29, !P0 ;  /* 0x000000290000780c */ /* 0x000fe80004704270 */
[----:B------:R-:W-:Y:S04]  /*11240*/  ISETP.LT.OR P0, PT, R2, 0x2a, P0 ;  /* 0x0000002a0200780c */ /* 0x000fe80000701670 */
[----:B------:R-:W-:Y:S01]  /*11250*/  FSEL R25, R25, -INF , !P0 ;  /* 0xff80000019197808 */ /* 0x000fe20004000000 */
[----:B------:R-:W-:-:S06]  /*11260*/  BRA.DIV ~URZ, `(.L_x_2400) ;  /* 0x0000fe727f007947 */ /* 0x000fcc000b800000 */
[----:B------:R1:W3:Y:S02]  /*11270*/  SHFL.IDX PT, R3, R8, 0x1, 0x1c1f ;  /* 0x003c1f0008037f89 */ /* 0x0002e400000e0000 */
.L_x_2538:
        /* <DEDUP_REMOVED lines=17> */
.L_x_2403:
[----:B------:R-:W-:Y:S04]  /*11390*/  MOV R4, 0x1 ;  /* 0x0000000100047802 */ /* 0x000fe80000000f00 */
[----:B------:R-:W-:Y:S11]  /*113a0*/  ISETP.NE.AND P0, PT, R4, c[0x0][0x32c], PT ;  /* 0x0000cb0004007a0c */ /* 0x000ff60003f05270 */
[----:B------:R-:W-:Y:S02]  /*113b0*/  @!UPT UIADD3 URZ, URZ, URZ, URZ ;  /* 0x0000003f3f3ff290 */ /* 0x000fe4000fffe03f */
[----:B------:R-:W-:Y:S05]  /*113c0*/  @P0 IMAD.HI.U32 R4, R3, c[0x0][0x330], RZ ;  /* 0x0000cc0003040a27 */ /* 0x000fea00078e00ff */
[----:B------:R-:W-:Y:S02]  /*113d0*/  @P0 SHF.R.U32.HI R3, RZ, c[0x0][0x334], R4 ;  /* 0x0000cd00ff030a19 */ /* 0x000fe40000011604 */
.L_x_2404:
[----:B------:R-:W-:Y:S05]  /*113e0*/  BSYNC B0 ;  /* 0x0000000000007941 */ /* 0x000fea0003800000 */
.L_x_2402:
[----:B------:R-:W-:Y:S05]  /*113f0*/  IMAD R3, R3, c[0x0][0x32c], R11 ;  /* 0x0000cb0003037a24 */ /* 0x000fea00078e020b */
[----:B------:R-:W-:Y:S02]  /*11400*/  IMNMX R0, R0, R3, !PT ;  /* 0x0000000300007217 */ /* 0x000fe40007800200 */
[----:B------:R-:W-:Y:S04]  /*11410*/  IADD3 R3, R3, c[0x0][0x32c], RZ ;  /* 0x0000cb0003037a10 */ /* 0x000fe80007ffe0ff */
[----:B------:R-:W-:Y:S02]  /*11420*/  IMNMX R2, R2, R3, PT ;  /* 0x0000000302027217 */ /* 0x000fe40003800200 */
.L_x_2401:
[----:B------:R-:W-:Y:S02]  /*11430*/  ISETP.GT.AND P0, PT, R0, RZ, !P1 ;  /* 0x000000ff0000720c */ /* 0x000fe40004f04270 */
[C---:B------:R-:W-:Y:S02]  /*11440*/  LOP3.LUT P1, RZ, R213.reuse, 0x1, RZ, 0xc0, !PT ;  /* 0x00000001d5ff7812 */ /* 0x040fe4000782c0ff */
[----:B------:R-:W-:Y:S04]  /*11450*/  ISETP.LT.OR P0, PT, R2, 0x1, P0 ;  /* 0x000000010200780c */ /* 0x000fe80000701670 */
[----:B------:R-:W-:Y:S02]  /*11460*/  FSEL R9, R190, -INF , !P0 ;  /* 0xff800000be097808 */ /* 0x000fe40004000000 */
[----:B------:R-:W-:Y:S02]  /*11470*/  LOP3.LUT P0, RZ, R213, 0x10, RZ, 0xc0, !PT ;  /* 0x00000010d5ff7812 */ /* 0x000fe4000780c0ff */
[----:B-12---:R-:W-:Y:S02]  /*11480*/  FMNMX.FTZ R8, R9, R6, !PT ;  /* 0x0000000609087209 */ /* 0x006fe40007810000 */
[----:B------:R-:W-:Y:S04]  /*11490*/  ISETP.GT.AND P0, PT, R0, 0x1, !P0 ;  /* 0x000000010000780c */ /* 0x000fe80004704270 */
[----:B------:R-:W-:Y:S04]  /*114a0*/  ISETP.LT.OR P0, PT, R2, 0x2, P0 ;  /* 0x000000020200780c */ /* 0x000fe80000701670 */
[----:B------:R-:W-:Y:S02]  /*114b0*/  FSEL R23, R189, -INF , !P0 ;  /* 0xff800000bd177808 */ /* 0x000fe40004000000 */
[----:B------:R-:W-:Y:S02]  /*114c0*/  LOP3.LUT P0, RZ, R213, 0x8, RZ, 0xc0, !PT ;  /* 0x00000008d5ff7812 */ /* 0x000fe4000780c0ff */
[----:B------:R-:W-:Y:S02]  /*114d0*/  FMNMX.FTZ R8, R23, R8, !PT ;  /* 0x0000000817087209 */ /* 0x000fe40007810000 */
        /* <DEDUP_REMOVED lines=13> */
[----:B------:R-:W-:Y:S02]  /*115b0*/  ISETP.GT.AND P0, PT, R0, 0x11, !P1 ;  /* 0x000000110000780c */ /* 0x000fe40004f04270 */
[----:B------:R-:W-:Y:S02]  /*115c0*/  LOP3.LUT P1, RZ, R213, 0x20, RZ, 0xc0, !PT ;  /* 0x00000020d5ff7812 */ /* 0x000fe4000782c0ff */
[----:B------:R-:W-:Y:S02]  /*115d0*/  ISETP.LT.OR P0, PT, R2, 0x12, P0 ;  /* 0x000000120200780c */ /* 0x000fe40000701670 */
[----:B------:R-:W-:Y:S02]  /*115e0*/  FMNMX.FTZ R8, R20, R8, !PT ;  /* 0x0000000814087209 */ /* 0x000fe40007810000 */
[----:B------:R-:W-:Y:S02]  /*115f0*/  FSEL R19, R181, -INF , !P0 ;  /* 0xff800000b5137808 */ /* 0x000fe40004000000 */
[----:B------:R-:W-:Y:S02]  /*11600*/  ISETP.GT.AND P0, PT, R0, 0x18, !P6 ;  /* 0x000000180000780c */ /* 0x000fe40007704270 */
[----:B------:R-:W-:Y:S02]  /*11610*/  FMNMX.FTZ R8, R19, R8, !PT ;  /* 0x0000000813087209 */ /* 0x000fe40007810000 */
[----:B------:R-:W-:Y:S04]  /*11620*/  ISETP.LT.OR P0, PT, R2, 0x19, P0 ;  /* 0x000000190200780c */ /* 0x000fe80000701670 */
        /* <DEDUP_REMOVED lines=19> */
[----:B------:R-:W-:Y:S02]  /*11760*/  ISETP.LT.OR P0, PT, R2, 0x2a, P0 ;  /* 0x0000002a0200780c */ /* 0x000fe40000701670 */
[----:B------:R-:W-:Y:S02]  /*11770*/  FMNMX.FTZ R0, R35, R0, !PT ;  /* 0x0000000023007209 */ /* 0x000fe40007810000 */
[----:B------:R-:W-:Y:S02]  /*11780*/  FSEL R10, R172, -INF , !P0 ;  /* 0xff800000ac0a7808 */ /* 0x000fe40004000000 */
        /* <DEDUP_REMOVED lines=11> */
[----:B------:R-:W-:Y:S01]  /*11840*/  FMNMX.FTZ R0, R25, R0, !PT ;  /* 0x0000000019007209 */ /* 0x000fe20007810000 */
[----:B------:R-:W-:-:S05]  /*11850*/  BRA.DIV ~URZ, `(.L_x_2405) ;  /* 0x0000f8f27f007947 */ /* 0x000fca000b800000 */
[----:B------:R1:W2:Y:S02]  /*11860*/  SHFL.BFLY PT, R2, R0, 0x2, 0x1f ;  /* 0x0c401f0000027f89 */ /* 0x0002a400000e0000 */
.L_x_2539:
[----:B-12---:R-:W-:Y:S01]  /*11870*/  FMNMX.FTZ R0, R0, R2, !PT ;  /* 0x0000000200007209 */ /* 0x006fe20007810000 */
[----:B------:R-:W-:-:S05]  /*11880*/  BRA.DIV ~URZ, `(.L_x_2406) ;  /* 0x0000f9127f007947 */ /* 0x000fca000b800000 */
[----:B------:R-:W1:Y:S02]  /*11890*/  SHFL.BFLY PT, R4, R0, 0x1, 0x1f ;  /* 0x0c201f0000047f89 */ /* 0x000e6400000e0000 */
[----:B-1----:R-:W-:Y:S02]  /*118a0*/  FMNMX.FTZ R4, R0, R4, !PT ;  /* 0x0000000400047209 */ /* 0x002fe40007810000 */
[----:B------:R-:W1:Y:S02]  /*118b0*/  SHFL.BFLY PT, R0, R8, 0x2, 0x1f ;  /* 0x0c401f0008007f89 */ /* 0x000e6400000e0000 */
[----:B-1----:R-:W-:Y:S05]  /*118c0*/  FMNMX.FTZ R0, R8, R0, !PT ;  /* 0x0000000008007209 */ /* 0x002fea0007810000 */
[----:B------:R1:W2:Y:S02]  /*118d0*/  SHFL.BFLY PT, R2, R0, 0x1, 0x1f ;  /* 0x0c201f0000027f89 */ /* 0x0002a400000e0000 */
.L_x_2540:
[----:B------:R-:W-:Y:S01]  /*118e0*/  FSETP.NEU.FTZ.AND P0, PT, R4, -INF , PT ;  /* 0xff8000000400780b */ /* 0x000fe20003f1d000 */
[----:B------:R-:W-:Y:S01]  /*118f0*/  WARPSYNC 0xffffffff ;  /* 0xffffffff00007948 */ /* 0x000fe20003800000 */
[----:B--2---:R-:W-:Y:S01]  /*11900*/  FMNMX.FTZ R3, R2, R0, !PT ;  /* 0x0000000002037209 */ /* 0x004fe20007810000 */
[C---:B------:R-:W-:Y:S01]  /*11910*/  FMUL.FTZ R2, R4.reuse, c[0x0][0x2d0] ;  /* 0x0000b40004027a20 */ /* 0x040fe20000410000 */
[----:B-1----:R-:W-:Y:S04]  /*11920*/  FSEL R0, R4, RZ, P0 ;  /* 0x000000ff04007208 */ /* 0x002fe80000000000 */
[----:B------:R-:W-:Y:S01]  /*11930*/  FSEL R2, R2, RZ, P0 ;  /* 0x000000ff02027208 */ /* 0x000fe20000000000 */
[----:B------:R-:W-:Y:S01]  /*11940*/  FADD.FTZ R0, -R0, R13 ;  /* 0x0000000d00007221 */ /* 0x000fe20000010100 */
[----:B------:R-:W-:Y:S03]  /*11950*/  FSETP.NEU.FTZ.AND P0, PT, R3, -INF , PT ;  /* 0xff8000000300780b */ /* 0x000fe60003f1d000 */
[----:B------:R-:W-:Y:S02]  /*11960*/  FMUL.FTZ R0, R0, c[0x0][0x2d0] ;  /* 0x0000b40000007a20 */ /* 0x000fe40000410000 */
[--C-:B------:R-:W-:Y:S02]  /*11970*/  FFMA.FTZ R24, R24, c[0x0][0x2d0], -R2.reuse ;  /* 0x0000b40018187a23 */ /* 0x100fe40000010802 */
[--C-:B------:R-:W-:Y:S02]  /*11980*/  FFMA.FTZ R35, R35, c[0x0][0x2d0], -R2.reuse ;  /* 0x0000b40023237a23 */ /* 0x100fe40000010802 */
        /* <DEDUP_REMOVED lines=11> */
[----:B------:R-:W-:Y:S01]  /*11a40*/  FFMA.FTZ R33, R33, c[0x0][0x2d0], -R2 ;  /* 0x0000b40021217a23 */ /* 0x000fe20000010802 */
[----:B------:R-:W-:Y:S10]  /*11a50*/  MUFU.EX2 R35, R35 ;  /* 0x0000002300237308 */ /* 0x000ff40000000800 */
[----:B------:R-:W-:Y:S10]  /*11a60*/  MUFU.EX2 R34, R34 ;  /* 0x0000002200227308 */ /* 0x000ff40000000800 */
[----:B------:R-:W1:Y:S02]  /*11a70*/  MUFU.EX2 R33, R33 ;  /* 0x0000002100217308 */ /* 0x000e640000000800 */
[----:B-1----:R-:W-:Y:S01]  /*11a80*/  F2FP.PACK_AB R174, R33, R34 ;  /* 0x0000002221ae723e */ /* 0x002fe200000000ff */
[C---:B------:R-:W-:Y:S01]  /*11a90*/  FFMA.FTZ R2, R0.reuse, R234, R24 ;  /* 0x000000ea00027223 */ /* 0x040fe20000010018 */
[C---:B------:R-:W-:Y:S01]  /*11aa0*/  F2FP.PACK_AB R172, R35.reuse, R24 ;  /* 0x0000001823ac723e */ /* 0x040fe200000000ff */
[C---:B------:R-:W-:Y:S02]  /*11ab0*/  FMUL.FTZ R32, R0.reuse, R148 ;  /* 0x0000009400207220 */ /* 0x040fe40000410000 */
[----:B------:R-:W-:Y:S01]  /*11ac0*/  FADD.FTZ R8, R35, R2 ;  /* 0x0000000223087221 */ /* 0x000fe20000010000 */
[C---:B------:R-:W-:Y:S01]  /*11ad0*/  FSEL R2, R3.reuse, RZ, P0 ;  /* 0x000000ff03027208 */ /* 0x040fe20000000000 */
[----:B------:R-:W-:Y:S02]  /*11ae0*/  FMUL.FTZ R25, R0, R157 ;  /* 0x0000009d00197220 */ /* 0x000fe40000410000 */
[----:B------:R-:W-:Y:S02]  /*11af0*/  FADD.FTZ R8, R34, R8 ;  /* 0x0000000822087221 */ /* 0x000fe40000010000 */
[----:B------:R-:W-:Y:S02]  /*11b00*/  FADD.FTZ R2, -R2, R6 ;  /* 0x0000000602027221 */ /* 0x000fe40000010100 */
[----:B------:R-:W-:Y:S02]  /*11b10*/  FMUL.FTZ R6, R3, c[0x0][0x2d0] ;  /* 0x0000b40003067a20 */ /* 0x000fe40000410000 */
[----:B------:R-:W-:Y:S02]  /*11b20*/  FMUL.FTZ R2, R2, c[0x0][0x2d0] ;  /* 0x0000b40002027a20 */ /* 0x000fe40000410000 */
[----:B------:R-:W-:Y:S01]  /*11b30*/  FADD.FTZ R177, R33, R8 ;  /* 0x0000000821b17221 */ /* 0x000fe20000010000 */
[----:B------:R-:W-:Y:S01]  /*11b40*/  FSEL R6, R6, RZ, P0 ;  /* 0x000000ff06067208 */ /* 0x000fe20000000000 */
[C---:B------:R-:W-:Y:S01]  /*11b50*/  FMUL.FTZ R33, R0.reuse, R149 ;  /* 0x0000009500217220 */ /* 0x040fe20000410000 */
[----:B------:R-:W-:Y:S01]  /*11b60*/  ISETP.GT.AND P0, PT, R225, R217, PT ;  /* 0x000000d9e100720c */ /* 0x000fe20003f04270 */
[----:B------:R-:W1:Y:S01]  /*11b70*/  MUFU.EX2 R2, R2 ;  /* 0x0000000200027308 */ /* 0x000e620000000800 */
[----:B------:R-:W-:Y:S02]  /*11b80*/  FMUL.FTZ R8, R0, R168 ;  /* 0x000000a800087220 */ /* 0x000fe40000410000 */
[--C-:B------:R-:W-:Y:S02]  /*11b90*/  FFMA.FTZ R9, R9, c[0x0][0x2d0], -R6.reuse ;  /* 0x0000b40009097a23 */ /* 0x100fe40000010806 */
[--C-:B------:R-:W-:Y:S02]  /*11ba0*/  FFMA.FTZ R23, R23, c[0x0][0x2d0], -R6.reuse ;  /* 0x0000b40017177a23 */ /* 0x100fe40000010806 */
[--C-:B------:R-:W-:Y:S02]  /*11bb0*/  FFMA.FTZ R13, R22, c[0x0][0x2d0], -R6.reuse ;  /* 0x0000b400160d7a23 */ /* 0x100fe40000010806 */
[--C-:B------:R-:W-:Y:S01]  /*11bc0*/  FFMA.FTZ R173, R21, c[0x0][0x2d0], -R6.reuse ;  /* 0x0000b40015ad7a23 */ /* 0x100fe20000010806 */
[----:B------:R2:W-:Y:S01]  /*11bd0*/  MUFU.EX2 R168, R23 ;  /* 0x0000001700a87308 */ /* 0x0005e20000000800 */
[----:B------:R-:W-:Y:S02]  /*11be0*/  FMUL.FTZ R21, R0, R161 ;  /* 0x000000a100157220 */ /* 0x000fe40000410000 */
[--C-:B------:R-:W-:Y:S02]  /*11bf0*/  FFMA.FTZ R185, R14, c[0x0][0x2d0], -R6.reuse ;  /* 0x0000b4000eb97a23 */ /* 0x100fe40000010806 */
[--C-:B------:R-:W-:Y:S02]  /*11c00*/  FFMA.FTZ R176, R19, c[0x0][0x2d0], -R6.reuse ;  /* 0x0000b40013b07a23 */ /* 0x100fe40000010806 */
[--C-:B------:R-:W-:Y:S02]  /*11c10*/  FFMA.FTZ R179, R18, c[0x0][0x2d0], -R6.reuse ;  /* 0x0000b40012b37a23 */ /* 0x100fe40000010806 */
[--C-:B------:R-:W-:Y:S01]  /*11c20*/  FFMA.FTZ R180, R17, c[0x0][0x2d0], -R6.reuse ;  /* 0x0000b40011b47a23 */ /* 0x100fe20000010806 */
[----:B------:R-:W-:Y:S01]  /*11c30*/  MUFU.EX2 R161, R13 ;  /* 0x0000000d00a17308 */ /* 0x000fe20000000800 */
[--C-:B------:R-:W-:Y:S02]  /*11c40*/  FFMA.FTZ R186, R16, c[0x0][0x2d0], -R6.reuse ;  /* 0x0000b40010ba7a23 */ /* 0x100fe40000010806 */
[--C-:B------:R-:W-:Y:S02]  /*11c50*/  FFMA.FTZ R178, R20, c[0x0][0x2d0], -R6.reuse ;  /* 0x0000b40014b27a23 */ /* 0x100fe40000010806 */
[C---:B-1----:R-:W-:Y:S02]  /*11c60*/  FMUL.FTZ R34, R2.reuse, R150 ;  /* 0x0000009602227220 */ /* 0x042fe40000410000 */
[C---:B------:R-:W-:Y:S02]  /*11c70*/  FMUL.FTZ R35, R2.reuse, R151 ;  /* 0x0000009702237220 */ /* 0x040fe40000410000 */
[----:B------:R-:W1:Y:S01]  /*11c80*/  LDSM.16.MT88.4 R148, [R193] ;  /* 0x00000000c194783b */ /* 0x000e620000004200 */
[----:B------:R3:W4:Y:S01]  /*11c90*/  MUFU.EX2 R14, R9 ;  /* 0x00000009000e7308 */ /* 0x0007220000000800 */
[--C-:B------:R-:W-:Y:S02]  /*11ca0*/  FFMA.FTZ R187, R11, c[0x0][0x2d0], -R6.reuse ;  /* 0x0000b4000bbb7a23 */ /* 0x100fe40000010806 */
[----:B------:R-:W-:Y:S02]  /*11cb0*/  FMUL.FTZ R11, R2, R171 ;  /* 0x000000ab020b7220 */ /* 0x000fe40000410000 */
[----:B------:R-:W-:Y:S02]  /*11cc0*/  FFMA.FTZ R6, R10, c[0x0][0x2d0], -R6 ;  /* 0x0000b4000a067a23 */ /* 0x000fe40000010806 */
[----:B------:R-:W-:Y:S02]  /*11cd0*/  FMUL.FTZ R10, R2, R170 ;  /* 0x000000aa020a7220 */ /* 0x000fe40000410000 */
[C---:B------:R-:W-:Y:S01]  /*11ce0*/  FMUL.FTZ R16, R0.reuse, R164 ;  /* 0x000000a400107220 */ /* 0x040fe20000410000 */
[----:B------:R4:W5:Y:S01]  /*11cf0*/  MUFU.EX2 R216, R173 ;  /* 0x000000ad00d87308 */ /* 0x0009620000000800 */
[----:B------:R-:W-:Y:S02]  /*11d00*/  FMUL.FTZ R17, R0, R165 ;  /* 0x000000a500117220 */ /* 0x000fe40000410000 */
[C---:B------:R-:W-:Y:S02]  /*11d10*/  FMUL.FTZ R18, R2.reuse, R166 ;  /* 0x000000a602127220 */ /* 0x040fe40000410000 */
[----:B------:R-:W-:Y:S02]  /*11d20*/  FMUL.FTZ R19, R2, R167 ;  /* 0x000000a702137220 */ /* 0x000fe40000410000 */
[----:B------:R-:W-:Y:S01]  /*11d30*/  FMUL.FTZ R20, R0, R160 ;  /* 0x000000a000147220 */ /* 0x000fe20000410000 */
[----:B------:R-:W-:Y:S01]  /*11d40*/  LDSM.16.MT88.4 R164, [R193+0x1000] ;  /* 0x00100000c1a4783b */ /* 0x000fe20000004200 */
[C---:B------:R-:W-:Y:S01]  /*11d50*/  FMUL.FTZ R22, R2.reuse, R162 ;  /* 0x000000a202167220 */ /* 0x040fe20000410000 */
[----:B------:R-:W1:Y:S01]  /*11d60*/  MUFU.EX2 R13, R184 ;  /* 0x000000b8000d7308 */ /* 0x000e620000000800 */
[C---:B--2---:R-:W-:Y:S02]  /*11d70*/  FMUL.FTZ R23, R2.reuse, R163 ;  /* 0x000000a302177220 */ /* 0x044fe40000410000 */
[----:B------:R-:W-:Y:S02]  /*11d80*/  FMUL.FTZ R26, R2, R158 ;  /* 0x0000009e021a7220 */ /* 0x000fe40000410000 */
[----:B---3--:R-:W-:Y:S02]  /*11d90*/  FMUL.FTZ R9, R0, R169 ;  /* 0x000000a900097220 */ /* 0x008fe40000410000 */
[----:B------:R-:W-:Y:S02]  /*11da0*/  FMUL.FTZ R27, R2, R159 ;  /* 0x0000009f021b7220 */ /* 0x000fe40000410000 */
[C---:B------:R-:W-:Y:S01]  /*11db0*/  FMUL.FTZ R24, R0.reuse, R156 ;  /* 0x0000009c00187220 */ /* 0x040fe20000410000 */
[----:B------:R-:W-:Y:S01]  /*11dc0*/  MUFU.EX2 R178, R178 ;  /* 0x000000b200b27308 */ /* 0x000fe20000000800 */
[C---:B------:R-:W-:Y:S02]  /*11dd0*/  FMUL.FTZ R28, R0.reuse, R152 ;  /* 0x00000098001c7220 */ /* 0x040fe40000410000 */
[----:B------:R-:W-:Y:S01]  /*11de0*/  FMUL.FTZ R29, R0, R153 ;  /* 0x00000099001d7220 */ /* 0x000fe20000410000 */
[----:B----4-:R-:W-:Y:S01]  /*11df0*/  F2FP.PACK_AB R173, R168, R14 ;  /* 0x0000000ea8ad723e */ /* 0x010fe200000000ff */
[----:B------:R-:W-:Y:S01]  /*11e00*/  FMUL.FTZ R30, R2, R154 ;  /* 0x0000009a021e7220 */ /* 0x000fe20000410000 */
[----:B-----5:R-:W-:Y:S01]  /*11e10*/  F2FP.PACK_AB R175, R216, R161 ;  /* 0x000000a1d8af723e */ /* 0x020fe200000000ff */
[----:B------:R-:W-:Y:S02]  /*11e20*/  FMUL.FTZ R31, R2, R155 ;  /* 0x0000009b021f7220 */ /* 0x000fe40000410000 */
[----:B------:R-:W-:Y:S01]  /*11e30*/  LDSM.16.MT88.4 R152, [R193+0x800] ;  /* 0x00080000c198783b */ /* 0x000fe20000004200 */
[----:B------:R-:W-:Y:S01]  /*11e40*/  MUFU.EX2 R156, R182 ;  /* 0x000000b6009c7308 */ /* 0x000fe20000000800 */
[C---:B------:R-:W-:Y:S02]  /*11e50*/  FMUL.FTZ R36, R0.reuse, R36 ;  /* 0x0000002400247220 */ /* 0x040fe40000410000 */
        /* <DEDUP_REMOVED lines=113> */
[C---:B------:R-:W-:Y:S02]  /*12570*/  FFMA.FTZ R160, R2.reuse, R233, R14 ;  /* 0x000000e902a07223 */ /* 0x040fe4000001000e */
[----:B------:R-:W-:Y:S01]  /*12580*/  MUFU.EX2 R14, R181 ;  /* 0x000000b5000e7308 */ /* 0x000fe20000000800 */
[C---:B------:R-:W-:Y:S02]  /*12590*/  FMUL.FTZ R134, R2.reuse, R134 ;  /* 0x0000008602867220 */ /* 0x040fe40000410000 */
[C---:B------:R-:W-:Y:S02]  /*125a0*/  FMUL.FTZ R135, R2.reuse, R135 ;  /* 0x0000008702877220 */ /* 0x040fe40000410000 */
[C---:B------:R-:W-:Y:S02]  /*125b0*/  FMUL.FTZ R138, R2.reuse, R138 ;  /* 0x0000008a028a7220 */ /* 0x040fe40000410000 */
[----:B------:R-:W-:Y:S02]  /*125c0*/  FMUL.FTZ R139, R2, R139 ;  /* 0x0000008b028b7220 */ /* 0x000fe40000410000 */
[C---:B------:R-:W-:Y:S01]  /*125d0*/  FMUL.FTZ R132, R0.reuse, R132 ;  /* 0x0000008400847220 */ /* 0x040fe20000410000 */
[----:B------:R-:W2:Y:S01]  /*125e0*/  MUFU.EX2 R2, R183 ;  /* 0x000000b700027308 */ /* 0x000ea20000000800 */
[C---:B------:R-:W-:Y:S02]  /*125f0*/  FMUL.FTZ R133, R0.reuse, R133 ;  /* 0x0000008500857220 */ /* 0x040fe40000410000 */
[C---:B------:R-:W-:Y:S01]  /*12600*/  FMUL.FTZ R136, R0.reuse, R136 ;  /* 0x0000008800887220 */ /* 0x040fe20000410000 */
[C---:B-1----:R-:W-:Y:S03]  /*12610*/  HMMA.16816.F32 R52, R172.reuse, R148, R52 ;  /* 0x00000094ac34723c */ /* 0x042fe60000001834 */
[----:B------:R-:W-:Y:S03]  /*12620*/  FMUL.FTZ R137, R0, R137 ;  /* 0x0000008900897220 */ /* 0x000fe60000410000 */
[----:B------:R-:W1:Y:S01]  /*12630*/  MUFU.EX2 R181, R176 ;  /* 0x000000b000b57308 */ /* 0x000e620000000800 */
[----:B------:R-:W-:Y:S01]  /*12640*/  FADD.FTZ R0, R13, R177 ;  /* 0x000000b10d007221 */ /* 0x000fe20000010000 */
[C---:B------:R-:W-:Y:S01]  /*12650*/  HMMA.16816.F32 R56, R172.reuse, R150, R56 ;  /* 0x00000096ac38723c */ /* 0x040fe20000001838 */
[----:B------:R-:W3:Y:S07]  /*12660*/  LDSM.16.MT88.4 R148, [R196+0x1800] ;  /* 0x00180000c494783b */ /* 0x000eee0000004200 */
[----:B------:R-:W-:Y:S01]  /*12670*/  MUFU.EX2 R176, R186 ;  /* 0x000000ba00b07308 */ /* 0x000fe20000000800 */
[----:B--2---:R-:W-:Y:S04]  /*12680*/  FADD.FTZ R0, R2, R0 ;  /* 0x0000000002007221 */ /* 0x004fe80000010000 */
[----:B------:R-:W-:Y:S05]  /*12690*/  FADD.FTZ R0, R156, R0 ;  /* 0x000000009c007221 */ /* 0x000fea0000010000 */
[----:B------:R-:W2:Y:S01]  /*126a0*/  MUFU.EX2 R177, R185 ;  /* 0x000000b900b17308 */ /* 0x000ea20000000800 */
[----:B------:R-:W-:Y:S01]  /*126b0*/  FADD.FTZ R0, R14, R0 ;  /* 0x000000000e007221 */ /* 0x000fe20000010000 */
        /* <DEDUP_REMOVED lines=36> */
[----:B--2---:R-:W-:Y:S05]  /*12900*/  F2FP.PACK_AB R173, R177, R176 ;  /* 0x000000b0b1ad723e */ /* 0x004fea00000000ff */
[C---:B------:R-:W-:Y:S02]  /*12910*/  HMMA.16816.F32 R8, R148.reuse, R152, R8 ;  /* 0x000000989408723c */ /* 0x040fe40000001808 */
[----:B------:R-:W2:Y:S03]  /*12920*/  MUFU.EX2 R13, R189 ;  /* 0x000000bd000d7308 */ /* 0x000ea60000000800 */
[----:B---3--:R-:W-:Y:S03]  /*12930*/  FADD.FTZ R0, R2, R0 ;  /* 0x0000000002007221 */ /* 0x008fe60000010000 */
[C---:B------:R-:W-:Y:S01]  /*12940*/  HMMA.16816.F32 R16, R148.reuse, R154, R16 ;  /* 0x0000009a9410723c */ /* 0x040fe20000001810 */
[----:B------:R-:W3:Y:S03]  /*12950*/  LDSM.16.MT88.4 R152, [R196+0x800] ;  /* 0x00080000c498783b */ /* 0x000ee60000004200 */
[----:B------:R-:W5:Y:S01]  /*12960*/  MUFU.EX2 R174, R188 ;  /* 0x000000bc00ae7308 */ /* 0x000f620000000800 */
[C---:B----4-:R-:W-:Y:S01]  /*12970*/  FADD.FTZ R0, R172.reuse, R0 ;  /* 0x00000000ac007221 */ /* 0x050fe20000010000 */
[----:B------:R-:W-:Y:S01]  /*12980*/  F2FP.PACK_AB R172, R172, R2 ;  /* 0x00000002acac723e */ /* 0x000fe200000000ff */
[----:B------:R-:W-:Y:S07]  /*12990*/  FADD.FTZ R2, R168, R160 ;  /* 0x000000a0a8027221 */ /* 0x000fee0000010000 */
[----:B------:R-:W4:Y:S01]  /*129a0*/  MUFU.EX2 R14, R187 ;  /* 0x000000bb000e7308 */ /* 0x000f220000000800 */
[----:B--2---:R-:W-:Y:S01]  /*129b0*/  FADD.FTZ R0, R13, R0 ;  /* 0x000000000d007221 */ /* 0x004fe20000010000 */
[C---:B-1----:R-:W-:Y:S03]  /*129c0*/  HMMA.16816.F32 R20, R148.reuse, R156, R20 ;  /* 0x0000009c9414723c */ /* 0x042fe60000001814 */
[C---:B-----5:R-:W-:Y:S01]  /*129d0*/  FADD.FTZ R234, R174.reuse, R0 ;  /* 0x00000000aeea7221 */ /* 0x060fe20000010000 */
[----:B------:R-:W-:Y:S04]  /*129e0*/  F2FP.PACK_AB R174, R174, R13 ;  /* 0x0000000daeae723e */ /* 0x000fe800000000ff */
[C---:B------:R-:W-:Y:S01]  /*129f0*/  HMMA.16816.F32 R24, R148.reuse, R158, R24 ;  /* 0x0000009e9418723c */ /* 0x040fe20000001818 */
[----:B------:R-:W1:Y:S03]  /*12a00*/  LDSM.16.MT88.4 R156, [R195+0x800] ;  /* 0x00080000c39c783b */ /* 0x000e660000004200 */
[----:B------:R-:W-:Y:S01]  /*12a10*/  FADD.FTZ R0, R161, R2 ;  /* 0x00000002a1007221 */ /* 0x000fe20000010000 */
[----:B------:R-:W-:Y:S02]  /*12a20*/  MOV R13, R4 ;  /* 0x00000004000d7202 */ /* 0x000fe40000000f00 */
[----:B----4-:R-:W-:Y:S01]  /*12a30*/  F2FP.PACK_AB R175, R6, R14 ;  /* 0x0000000e06af723e */ /* 0x010fe200000000ff */
[----:B------:R-:W-:Y:S01]  /*12a40*/  FADD.FTZ R0, R216, R0 ;  /* 0x00000000d8007221 */ /* 0x000fe20000010000 */
[C---:B---3--:R-:W-:Y:S03]  /*12a50*/  HMMA.16816.F32 R28, R148.reuse, R152, R28 ;  /* 0x00000098941c723c */ /* 0x048fe6000000181c */
[----:B------:R-:W-:Y:S04]  /*12a60*/  FADD.FTZ R0, R178, R0 ;  /* 0x00000000b2007221 */ /* 0x000fe80000010000 */
[----:B------:R-:W-:Y:S01]  /*12a70*/  FADD.FTZ R0, R181, R0 ;  /* 0x00000000b5007221 */ /* 0x000fe20000010000 */
[C---:B------:R-:W-:Y:S01]  /*12a80*/  HMMA.16816.F32 R32, R148.reuse, R154, R32 ;  /* 0x0000009a9420723c */ /* 0x040fe20000001820 */
[----:B------:R-:W2:Y:S03]  /*12a90*/  LDSM.16.MT88.4 R152, [R193+0x2000] ;  /* 0x00200000c198783b */ /* 0x000ea60000004200 */
[----:B------:R-:W-:Y:S04]  /*12aa0*/  FADD.FTZ R0, R179, R0 ;  /* 0x00000000b3007221 */ /* 0x000fe80000010000 */
[----:B------:R-:W-:Y:S04]  /*12ab0*/  FADD.FTZ R0, R180, R0 ;  /* 0x00000000b4007221 */ /* 0x000fe80000010000 */
[----:B------:R-:W-:Y:S04]  /*12ac0*/  FADD.FTZ R0, R176, R0 ;  /* 0x00000000b0007221 */ /* 0x000fe80000010000 */
[----:B------:R-:W-:Y:S04]  /*12ad0*/  FADD.FTZ R0, R177, R0 ;  /* 0x00000000b1007221 */ /* 0x000fe80000010000 */
[----:B------:R-:W-:Y:S01]  /*12ae0*/  FADD.FTZ R0, R14, R0 ;  /* 0x000000000e007221 */ /* 0x000fe20000010000 */
[C---:B-1----:R-:W-:Y:S03]  /*12af0*/  HMMA.16816.F32 R36, R148.reuse, R156, R36 ;  /* 0x0000009c9424723c */ /* 0x042fe60000001824 */
[----:B------:R-:W-:Y:S01]  /*12b00*/  FADD.FTZ R233, R6, R0 ;  /* 0x0000000006e97221 */ /* 0x000fe20000010000 */
[----:B------:R-:W-:Y:S02]  /*12b10*/  IADD3 R0, R225, -0x1, RZ ;  /* 0xffffffffe1007810 */ /* 0x000fe40007ffe0ff */
[----:B------:R-:W-:Y:S02]  /*12b20*/  MOV R6, R3 ;  /* 0x0000000300067202 */ /* 0x000fe40000000f00 */
[C---:B------:R-:W-:Y:S01]  /*12b30*/  HMMA.16816.F32 R40, R148.reuse, R158, R40 ;  /* 0x0000009e9428723c */ /* 0x040fe20000001828 */
[----:B------:R-:W1:Y:S03]  /*12b40*/  LDSM.16.MT88.4 R156, [R194+0x2000] ;  /* 0x00200000c29c783b */ /* 0x000e660000004200 */
[----:B------:R-:W-:Y:S04]  /*12b50*/  MOV R225, R0 ;  /* 0x0000000000e17202 */ /* 0x000fe80000000f00 */
        /* <DEDUP_REMOVED lines=31> */
[C---:B------:R-:W-:Y:S08]  /*12d50*/  HMMA.16816.F32 R128, R148.reuse, R154, R128 ;  /* 0x0000009a9480723c */ /* 0x040ff00000001880 */
        /* <DEDUP_REMOVED lines=49> */
[----:B------:R-:W-:-:S11]  /*13070*/  @P0 BRA `(.L_x_2407) ;  /* 0xffffc2a000000947 */ /* 0x000fd6000383ffff */
[----:B------:R-:W2:Y:S01]  /*13080*/  LDL R2, [R1+0x4] ;  /* 0x0000040001027983 */ /* 0x000ea20000100800 */
[----:B------:R-:W-:Y:S01]  /*13090*/  MOV R225, R0 ;  /* 0x0000000000e17202 */ /* 0x000fe20000000f00 */
[----:B------:R-:W-:-:S02]  /*130a0*/  IMAD.MOV.U32 R6, RZ, RZ, R3 ;  /* 0x000000ffff067224 */ /* 0x000fc400078e0003 */
[----:B------:R-:W-:Y:S01]  /*130b0*/  IMAD.MOV.U32 R13, RZ, RZ, R4 ;  /* 0x000000ffff0d7224 */ /* 0x000fe200078e0004 */
[----:B--2---:R-:W-:-:S07]  /*130c0*/  SHF.L.U32 R0, R2, 0x7, RZ ;  /* 0x0000000702007819 */ /* 0x004fce00000006ff */
.L_x_2384:
[----:B------:R-:W-:Y:S01]  /*130d0*/  IMAD.MOV.U32 R4, RZ, RZ, 0x1 ;  /* 0x00000001ff047424 */ /* 0x000fe200078e00ff */
[----:B------:R-:W-:-:S04]  /*130e0*/  IADD3 R0, R0, 0x7f, RZ ;  /* 0x0000007f00007810 */ /* 0x000fc80007ffe0ff */
[----:B------:R-:W-:-:S13]  /*130f0*/  ISETP.NE.AND P0, PT, R4, c[0x0][0x2c4], PT ;  /* 0x0000b10004007a0c */ /* 0x000fda0003f05270 */
[----:B------:R-:W-:-:S05]  /*13100*/  @P0 IMAD.HI.U32 R2, R0, c[0x0][0x2c8], RZ ;  /* 0x0000b20000020a27 */ /* 0x000fca00078e00ff */
[----:B------:R-:W-:Y:S02]  /*13110*/  @P0 SHF.R.U32.HI R0, RZ, c[0x0][0x2cc], R2 ;  /* 0x0000b300ff000a19 */ /* 0x000fe40000011602 */
[----:B------:R-:W2:Y:S01]  /*13120*/  LDL R2, [R1+0x64] ;  /* 0x0000640001027983 */ /* 0x000ea20000100800 */
[----:B------:R-:W-:Y:S02]  /*13130*/  ISETP.LE.AND P1, PT, R4, c[0x0][0x32c], PT ;  /* 0x0000cb0004007a0c */ /* 0x000fe40003f23270 */
[----:B--2---:R-:W-:Y:S02]  /*13140*/  IADD3 R2, R0, 0x1, R2 ;  /* 0x0000000100027810 */ /* 0x004fe40007ffe002 */
[----:B------:R-:W2:Y:S01]  /*13150*/  LDL R0, [R1+0x58] ;  /* 0x0000580001007983 */ /* 0x000ea20000100800 */
[----:B------:R-:W-:-:S08]  /*13160*/  LOP3.LUT R213, R213, 0xffffefff, RZ, 0xc0, !PT ;  /* 0xffffefffd5d57812 */ /* 0x000fd000078ec0ff */
[----:B------:R-:W-:Y:S01]  /*13170*/  @P1 LOP3.LUT R213, R213, 0x1000, RZ, 0xfc, !PT ;  /* 0x00001000d5d51812 */ /* 0x000fe200078efcff */
[----:B--2---:R-:W-:-:S05]  /*13180*/  IMAD.IADD R0, R2, 0x1, -R0 ;  /* 0x0000000102007824 */ /* 0x004fca00078e0a00 */
[----:B------:R-:W-:Y:S01]  /*13190*/  IADD3 R2, R0, -c[0x0][0x324], RZ ;  /* 0x8000c90000027a10 */ /* 0x000fe20007ffe0ff */
[----:B------:R-:W-:Y:S05]  /*131a0*/  @!P1 BRA `(.L_x_2408) ;  /* 0x000000f000009947 */ /* 0x000fea0003800000 */
[----:B------:R-:W-:Y:S01]  /*131b0*/  ISETP.GT.AND P0, PT, R0, -0x1, PT ;  /* 0xffffffff0000780c */ /* 0x000fe20003f04270 */
[----:B------:R-:W-:-:S12]  /*131c0*/  BSSY B0, `(.L_x_2409) ;  /* 0x000000b000007945 */ /* 0x000fd80003800000 */
[----:B------:R-:W-:Y:S05]  /*131d0*/  @P0 BRA `(.L_x_2410) ;  /* 0x0000006000000947 */ /* 0x000fea0003800000 */
[----:B------:R-:W-:Y:S02]  /*131e0*/  ISETP.NE.AND P0, PT, R4, c[0x0][0x32c], PT ;  /* 0x0000cb0004007a0c */ /* 0x000fe40003f05270 */
[----:B------:R-:W-:-:S11]  /*131f0*/  LOP3.LUT R0, RZ, R0, RZ, 0x33, !PT ;  /* 0x00000000ff007212 */ /* 0x000fd600078e33ff */
[----:B------:R-:W-:-:S05]  /*13200*/  @P0 IMAD.HI.U32 R3, R0, c[0x0][0x330], RZ ;  /* 0x0000cc0000030a27 */ /* 0x000fca00078e00ff */
[----:B------:R-:W-:-:S04]  /*13210*/  @P0 SHF.R.U32.HI R0, RZ, c[0x0][0x334], R3 ;  /* 0x0000cd00ff000a19 */ /* 0x000fc80000011603 */
[----:B------:R-:W-:Y:S01]  /*13220*/  LOP3.LUT R0, RZ, R0, RZ, 0x33, !PT ;  /* 0x00000000ff007212 */ /* 0x000fe200078e33ff */
[----:B------:R-:W-:Y:S05]  /*13230*/  BRA `(.L_x_2411) ;  /* 0x0000003000007947 */ /* 0x000fea0003800000 */
.L_x_2410:
[----:B------:R-:W-:-:S13]  /*13240*/  ISETP.NE.AND P0, PT, R4, c[0x0][0x32c], PT ;  /* 0x0000cb0004007a0c */ /* 0x000fda0003f05270 */
[----:B------:R-:W-:-:S05]  /*13250*/  @P0 IMAD.HI.U32 R3, R0, c[0x0][0x330], RZ ;  /* 0x0000cc0000030a27 */ /* 0x000fca00078e00ff */
[----:B------:R-:W-:Y:S02]  /*13260*/  @P0 SHF.R.U32.HI R0, RZ, c[0x0][0x334], R3 ;  /* 0x0000cd00ff000a19 */ /* 0x000fe40000011603 */
.L_x_2411:
[----:B------:R-:W-:Y:S05]  /*13270*/  BSYNC B0 ;  /* 0x0000000000007941 */ /* 0x000fea0003800000 */
.L_x_2409:
[----:B------:R-:W-:-:S05]  /*13280*/  IMAD R0, R0, c[0x0][0x32c], RZ ;  /* 0x0000cb0000007a24 */ /* 0x000fca00078e02ff */
[----:B------:R-:W-:-:S04]  /*13290*/  IMNMX R2, R2, R0, !PT ;  /* 0x0000000002027217 */ /* 0x000fc80007800200 */
.L_x_2408:
[----:B------:R-:W-:-:S05]  /*132a0*/  IADD3 R2, R2, 0x2f, RZ ;  /* 0x0000002f02027810 */ /* 0x000fca0007ffe0ff */
[----:B------:R-:W-:-:S05]  /*132b0*/  IMAD.HI R2, R2, 0x2aaaaaab, RZ ;  /* 0x2aaaaaab02027827 */ /* 0x000fca00078e02ff */
[----:B------:R-:W-:-:S04]  /*132c0*/  SHF.R.U32.HI R219, RZ, 0x1f, R2 ;  /* 0x0000001fffdb7819 */ /* 0x000fc80000011602 */
[----:B------:R-:W-:-:S04]  /*132d0*/  LEA.HI.SX32 R219, R2, R219, 0x1d ;  /* 0x000000db02db7211 */ /* 0x000fc800078feaff */
[----:B------:R-:W-:-:S04]  /*132e0*/  IMNMX R219, R246, R219, !PT ;  /* 0x000000dbf6db7217 */ /* 0x000fc80007800200 */
[----:B------:R-:W-:-:S13]  /*132f0*/  ISETP.GE.AND P0, PT, R225, R219, PT ;  /* 0x000000dbe100720c */ /* 0x000fda0003f06270 */
[----:B------:R-:W-:Y:S05]  /*13300*/  @!P0 BRA `(.L_x_2412) ;  /* 0x000031e000008947 */ /* 0x000fea0003800000 */
.L_x_2425:
[----:B------:R-:W-:Y:S04]  /*13310*/  DEPBAR.LE SB0, 0x0 ;  /* 0x000080000000791a */ /* 0x000fe80000000000 */
[----:B------:R-:W-:Y:S01]  /*13320*/  WARPSYNC 0xffffffff ;  /* 0xffffffff00007948 */ /* 0x000fe20003800000 */
[----:B------:R-:W-:Y:S01]  /*13330*/  BAR.SYNC.DEFER_BLOCKING 0x0 ;  /* 0x0000000000007b1d */ /* 0x000fe20000010000 */
[----:B------:R-:W-:Y:S02]  /*13340*/  ISETP.GT.AND P0, PT, R246, R225, PT ;  /* 0x000000e1f600720c */ /* 0x000fe40003f04270 */
[----:B------:R-:W-:Y:S03]  /*13350*/  MOV R4, R13 ;  /* 0x0000000d00047202 */ /* 0x000fe60000000f00 */
        /* <DEDUP_REMOVED lines=26> */
.L_x_2541:
[----:B------:R-:W-:-:S05]  /*13500*/  BRA.DIV ~URZ, `(.L_x_2416) ;  /* 0x0000dde27f007947 */ /* 0x000fca000b800000 */
[----:B------:R4:W3:Y:S02]  /*13510*/  SHFL.IDX PT, R0, R10, RZ, 0x181f ;  /* 0x00181fff0a007589 */ /* 0x0008e400000e0000 */
.L_x_2542:
[----:B------:R-:W-:Y:S01]  /*13520*/  SHF.R.S32.HI R2, RZ, 0x1f, R215 ;  /* 0x0000001fff027819 */ /* 0x000fe200000114d7 */
[C---:B------:R-:W-:Y:S01]  /*13530*/  IMAD.SHL.U32 R22, R215.reuse, 0x2, RZ ;  /* 0x00000002d7167824 */ /* 0x040fe200078e00ff */
[C---:B------:R-:W-:Y:S01]  /*13540*/  ISETP.GE.AND P3, PT, R215.reuse, c[0x0][0x1d4], PT ;  /* 0x00007500d7007a0c */ /* 0x040fe20003f66270 */
[----:B------:R-:W-:Y:S01]  /*13550*/  IMAD.SHL.U32 R20, R232, 0x2, RZ ;  /* 0x00000002e8147824 */ /* 0x000fe200078e00ff */
[C---:B------:R-:W-:Y:S02]  /*13560*/  SHF.L.U64.HI R21, R215.reuse, 0x1, R2 ;  /* 0x00000001d7157819 */ /* 0x040fe40000010202 */
        /* <DEDUP_REMOVED lines=12> */
[----:B------:R-:W-:Y:S02]  /*13630*/  IADD3 R23, R215, 0xc0, RZ ;  /* 0x000000c0d7177810 */ /* 0x000fe40007ffe0ff */
[----:B------:R-:W-:Y:S02]  /*13640*/  SHF.L.U64.HI R28, R230, 0x1, R242 ;  /* 0x00000001e61c7819 */ /* 0x000fe400000102f2 */
[----:B------:R-:W-:Y:S02]  /*13650*/  LOP3.LUT P1, RZ, R213, 0x800, RZ, 0xc0, !PT ;  /* 0x00000800d5ff7812 */ /* 0x000fe4000782c0ff */
[----:B---3--:R-:W-:Y:S05]  /*13660*/  IADD3 R2, P0, R0, R20, RZ ;  /* 0x0000001400027210 */ /* 0x008fea0007f1e0ff */
[----:B------:R-:W-:Y:S05]  /*13670*/  IMAD.X R3, R8, 0x1, R30, P0 ;  /* 0x0000000108037824 */ /* 0x000fea00000e061e */
[----:B------:R3:W-:Y:S01]  /*13680*/  LDGSTS.E.BYPASS.LTC128B.128 [R214+0x5880], [R2.64], !P2 ;  /* 0x0588000002d67fae */ /* 0x0007e2000d101d4a */
[----:B------:R-:W-:Y:S01]  /*13690*/  ISETP.GE.AND P2, PT, R14, c[0x0][0x1d4], PT ;  /* 0x000075000e007a0c */ /* 0x000fe20003f46270 */
[----:B------:R-:W-:Y:S01]  /*136a0*/  IMAD.SHL.U32 R14, R230, 0x2, RZ ;  /* 0x00000002e60e7824 */ /* 0x000fe200078e00ff */
[----:B---3--:R-:W-:Y:S05]  /*136b0*/  IADD3 R2, P0, R0, R11, RZ ;  /* 0x0000000b00027210 */ /* 0x008fea0007f1e0ff */
[----:B------:R-:W-:Y:S06]  /*136c0*/  IMAD.X R3, R8, 0x1, R29, P0 ;  /* 0x0000000108037824 */ /* 0x000fec00000e061d */
        /* <DEDUP_REMOVED lines=9> */
.L_x_2543:
        /* <DEDUP_REMOVED lines=8> */
[----:B---3--:R-:W-:Y:S01]  /*137e0*/  IADD3 R9, R215, 0xc0, RZ ;  /* 0x000000c0d7097810 */ /* 0x008fe20007ffe0ff */
[----:B------:R-:W-:Y:S01]  /*137f0*/  IMAD.X R21, R8, 0x1, R30, P0 ;  /* 0x0000000108157824 */ /* 0x000fe200000e061e */
[----:B------:R-:W-:Y:S01]  /*13800*/  IADD3 R10, P0, R0, R11, RZ ;  /* 0x0000000b000a7210 */ /* 0x000fe20007f1e0ff */
        /* <DEDUP_REMOVED lines=11> */
.L_x_2414:
[----:B------:R-:W-:Y:S05]  /*138c0*/  BSYNC B0 ;  /* 0x0000000000007941 */ /* 0x000fea0003800000 */
.L_x_2413:
        /* <DEDUP_REMOVED lines=174> */
[----:B------:R-:W1:Y:S01]  /*143b0*/  MUFU.TANH R181, R18 ;  /* 0x0000001200b57308 */ /* 0x000e620000002400 */
[----:B----4-:R-:W4:Y:S01]  /*143c0*/  LDSM.16.M88.4 R8, [R15+0x5800] ;  /* 0x005800000f08783b */ /* 0x010f220000000200 */
[----:B------:R-:W-:Y:S08]  /*143d0*/  DEPBAR.LE SB0, 0x0 ;  /* 0x000080000000791a */ /* 0x000ff00000000000 */
[----:B------:R-:W1:Y:S01]  /*143e0*/  MUFU.TANH R179, R19 ;  /* 0x0000001300b37308 */ /* 0x000e620000002400 */
[----:B------:R-:W-:Y:S09]  /*143f0*/  BAR.SYNC.DEFER_BLOCKING 0x0 ;  /* 0x0000000000007b1d */ /* 0x000ff20000010000 */
[----:B------:R-:W1:Y:S10]  /*14400*/  MUFU.TANH R175, R20 ;  /* 0x0000001400af7308 */ /* 0x000e740000002400 */
[----:B------:R5:W1:Y:S10]  /*14410*/  MUFU.TANH R174, R21 ;  /* 0x0000001500ae7308 */ /* 0x000a740000002400 */
[----:B------:R-:W1:Y:S01]  /*14420*/  MUFU.TANH R177, R22 ;  /* 0x0000001600b17308 */ /* 0x000e620000002400 */
[C---:B----4-:R-:W-:Y:S09]  /*14430*/  HMMA.16816.F32 R28, R184.reuse, R8, R28 ;  /* 0x00000008b81c723c */ /* 0x050ff2000000181c */
[----:B------:R4:W1:Y:S01]  /*14440*/  MUFU.TANH R176, R23 ;  /* 0x0000001700b07308 */ /* 0x0008620000002400 */
[----:B------:R-:W-:Y:S09]  /*14450*/  HMMA.16816.F32 R32, R184, R10, R32 ;  /* 0x0000000ab820723c */ /* 0x000ff20000001820 */
[----:B------:R1:W1:Y:S05]  /*14460*/  MUFU.TANH R172, R24 ;  /* 0x0000001800ac7308 */ /* 0x00026a0000002400 */
[----:B-----5:R-:W-:Y:S05]  /*14470*/  FMUL.FTZ R21, R28, c[0x0][0x320] ;  /* 0x0000c8001c157a20 */ /* 0x020fea0000410000 */
[----:B------:R5:W2:Y:S01]  /*14480*/  MUFU.TANH R173, R26 ;  /* 0x0000001a00ad7308 */ /* 0x000aa20000002400 */
[----:B------:R-:W-:Y:S02]  /*14490*/  FMUL.FTZ R19, R29, c[0x0][0x320] ;  /* 0x0000c8001d137a20 */ /* 0x000fe40000410000 */
[----:B----4-:R-:W-:Y:S02]  /*144a0*/  FMUL.FTZ R23, R31, c[0x0][0x320] ;  /* 0x0000c8001f177a20 */ /* 0x010fe40000410000 */
[----:B------:R-:W-:Y:S02]  /*144b0*/  FMUL.FTZ R18, R32, c[0x0][0x320] ;  /* 0x0000c80020127a20 */ /* 0x000fe40000410000 */
[----:B------:R-:W-:Y:S03]  /*144c0*/  FMUL.FTZ R17, R33, c[0x0][0x320] ;  /* 0x0000c80021117a20 */ /* 0x000fe60000410000 */
[----:B------:R4:W2:Y:S01]  /*144d0*/  MUFU.TANH R180, R16 ;  /* 0x0000001000b47308 */ /* 0x0008a20000002400 */
[----:B------:R-:W-:Y:S02]  /*144e0*/  FMUL.FTZ R22, R34, c[0x0][0x320] ;  /* 0x0000c80022167a20 */ /* 0x000fe40000410000 */
[----:B------:R-:W-:Y:S02]  /*144f0*/  FMUL.FTZ R20, R35, c[0x0][0x320] ;  /* 0x0000c80023147a20 */ /* 0x000fe40000410000 */
[----:B-1----:R-:W-:Y:S05]  /*14500*/  FMUL.FTZ R24, R30, c[0x0][0x320] ;  /* 0x0000c8001e187a20 */ /* 0x002fea0000410000 */
[----:B------:R-:W1:Y:S01]  /*14510*/  MUFU.TANH R25, R25 ;  /* 0x0000001900197308 */ /* 0x000e620000002400 */
[----:B-----5:R-:W-:Y:S09]  /*14520*/  FMUL.FTZ R26, R27, c[0x0][0x320] ;  /* 0x0000c8001b1a7a20 */ /* 0x020ff20000410000 */
        /* <DEDUP_REMOVED lines=9> */
[----:B------:R-:W-:-:S05]  /*145c0*/  @!P0 BRA `(.L_x_2419) ;  /* 0x000005c000008947 */ /* 0x000fca0003800000 */
[--C-:B--234-:R-:W-:Y:S01]  /*145d0*/  IMAD.IADD R3, R251, 0x1, R241.reuse ;  /* 0x00000001fb037824 */ /* 0x11cfe200078e02f1 */
[----:B------:R-:W2:Y:S01]  /*145e0*/  LDL R0, [R1+0x78] ;  /* 0x0000780001007983 */ /* 0x000ea20000100800 */
[----:B------:R-:W-:Y:S03]  /*145f0*/  IMAD.MOV.U32 R224, RZ, RZ, RZ ;  /* 0x000000ffffe07224 */ /* 0x000fe600078e00ff */
[----:B------:R-:W-:Y:S01]  /*14600*/  ISETP.GT.AND P1, PT, R3, 0x2f, PT ;  /* 0x0000002f0300780c */ /* 0x000fe20003f24270 */
[----:B------:R-:W3:Y:S06]  /*14610*/  LDL.64 R190, [R1+0x88] ;  /* 0x0000880001be7983 */ /* 0x000eec0000100a00 */
[----:B------:R-:W4:Y:S04]  /*14620*/  LDL R14, [R1+0x9c] ;  /* 0x00009c00010e7983 */ /* 0x000f280000100800 */
[----:B------:R-:W5:Y:S06]  /*14630*/  LDL.64 R220, [R1+0x80] ;  /* 0x0000800001dc7983 */ /* 0x000f6c0000100a00 */
[----:B------:R-:W3:Y:S01]  /*14640*/  LDL R216, [R1+0x98] ;  /* 0x0000980001d87983 */ /* 0x000ee20000100800 */
[----:B--2---:R-:W-:Y:S02]  /*14650*/  IMAD R2, R225, 0x30, R0 ;  /* 0x00000030e1027824 */ /* 0x004fe400078e0200 */
[----:B------:R-:W-:Y:S03]  /*14660*/  IMAD.MOV.U32 R0, RZ, RZ, 0x1 ;  /* 0x00000001ff007424 */ /* 0x000fe600078e00ff */
[----:B------:R-:W-:Y:S02]  /*14670*/  IADD3 R2, R2, R251, R241 ;  /* 0x000000fb02027210 */ /* 0x000fe40007ffe0f1 */
[----:B------:R-:W-:Y:S02]  /*14680*/  ISETP.NE.AND P0, PT, R0, c[0x0][0x2b8], PT ;  /* 0x0000ae0000007a0c */ /* 0x000fe40003f05270 */
[----:B------:R-:W-:Y:S05]  /*14690*/  IADD3 R2, R2, -0x30, RZ ;  /* 0xffffffd002027810 */ /* 0x000fea0007ffe0ff */
[----:B------:R-:W-:Y:S06]  /*146a0*/  IMAD.MOV.U32 R0, RZ, RZ, R2 ;  /* 0x000000ffff007224 */ /* 0x000fec00078e0002 */
[----:B------:R-:W-:Y:S05]  /*146b0*/  @P0 IMAD.HI.U32 R3, R2, c[0x0][0x2bc], RZ ;  /* 0x0000af0002030a27 */ /* 0x000fea00078e00ff */
[----:B------:R-:W-:Y:S04]  /*146c0*/  @P0 SHF.R.U32.HI R0, RZ, c[0x0][0x2c0], R3 ;  /* 0x0000b000ff000a19 */ /* 0x000fe80000011603 */
[C---:B---3--:R-:W-:Y:S04]  /*146d0*/  @!P1 IADD3 R3, P0, R0.reuse, R190, RZ ;  /* 0x000000be00039210 */ /* 0x048fe80007f1e0ff */
        /* <DEDUP_REMOVED lines=23> */
.L_x_2544:
[----:B------:R-:W-:-:S05]  /*14850*/  BRA.DIV ~URZ, `(.L_x_2421) ;  /* 0x0000cc427f007947 */ /* 0x000fca000b800000 */
[----:B------:R4:W2:Y:S02]  /*14860*/  SHFL.IDX PT, R0, R16, RZ, 0x181f ;  /* 0x00181fff10007589 */ /* 0x0008a400000e0000 */
.L_x_2545:
        /* <DEDUP_REMOVED lines=27> */
.L_x_2546:
[C---:B--2---:R-:W-:Y:S02]  /*14a20*/  IADD3 R2, R215.reuse, 0x40, RZ ;  /* 0x00000040d7027810 */ /* 0x044fe40007ffe0ff */
[C---:B------:R-:W-:Y:S02]  /*14a30*/  ISETP.GE.AND P3, PT, R215.reuse, c[0x0][0x1d4], PT ;  /* 0x00007500d7007a0c */ /* 0x040fe40003f66270 */
[----:B------:R-:W-:Y:S02]  /*14a40*/  SHF.R.S32.HI R3, RZ, 0x1f, R215 ;  /* 0x0000001fff037819 */ /* 0x000fe400000114d7 */
[C---:B----4-:R-:W-:Y:S02]  /*14a50*/  @P0 LEA R10, P1, R215.reuse, R0, 0x1 ;  /* 0x00000000d70a0211 */ /* 0x050fe400078208ff */
[----:B------:R-:W-:Y:S02]  /*14a60*/  ISETP.GE.AND P2, PT, R2, c[0x0][0x1d4], PT ;  /* 0x0000750002007a0c */ /* 0x000fe40003f46270 */
[C---:B------:R-:W-:Y:S02]  /*14a70*/  @P0 LEA.HI.X R11, R215.reuse, R8, R3, 0x1, P1 ;  /* 0x00000008d70b0211 */ /* 0x040fe400008f0c03 */
[C---:B------:R-:W-:Y:S02]  /*14a80*/  @P0 LEA R2, P1, R232.reuse, R0, 0x1 ;  /* 0x00000000e8020211 */ /* 0x040fe400078208ff */
[C---:B---3--:R-:W-:Y:S01]  /*14a90*/  IADD3 R14, R215.reuse, 0x80, RZ ;  /* 0x00000080d70e7810 */ /* 0x048fe20007ffe0ff */
        /* <DEDUP_REMOVED lines=15> */
.L_x_2419:
[----:B--234-:R-:W-:Y:S05]  /*14b90*/  BSYNC B0 ;  /* 0x0000000000007941 */ /* 0x01cfea0003800000 */
.L_x_2418:
[----:B------:R-:W-:Y:S01]  /*14ba0*/  FMNMX.FTZ R2, R183, R13, !PT ;  /* 0x0000000db7027209 */ /* 0x000fe20007810000 */
        /* <DEDUP_REMOVED lines=26> */
.L_x_2547:
[----:B-12---:R-:W-:Y:S01]  /*14d50*/  FMNMX.FTZ R0, R0, R2, !PT ;  /* 0x0000000200007209 */ /* 0x006fe20007810000 */
[----:B------:R-:W-:-:S05]  /*14d60*/  BRA.DIV ~URZ, `(.L_x_2424) ;  /* 0x0000c8c27f007947 */ /* 0x000fca000b800000 */
[----:B------:R-:W1:Y:S02]  /*14d70*/  SHFL.BFLY PT, R13, R0, 0x1, 0x1f ;  /* 0x0c201f00000d7f89 */ /* 0x000e6400000e0000 */
[----:B-1----:R-:W-:Y:S02]  /*14d80*/  FMNMX.FTZ R13, R0, R13, !PT ;  /* 0x0000000d000d7209 */ /* 0x002fe40007810000 */
[----:B------:R-:W1:Y:S02]  /*14d90*/  SHFL.BFLY PT, R0, R8, 0x2, 0x1f ;  /* 0x0c401f0008007f89 */ /* 0x000e6400000e0000 */
[----:B-1----:R-:W-:Y:S05]  /*14da0*/  FMNMX.FTZ R0, R8, R0, !PT ;  /* 0x0000000008007209 */ /* 0x002fea0007810000 */
[----:B------:R1:W2:Y:S02]  /*14db0*/  SHFL.BFLY PT, R2, R0, 0x1, 0x1f ;  /* 0x0c201f0000027f89 */ /* 0x0002a400000e0000 */
.L_x_2548:
[----:B--2---:R-:W-:Y:S01]  /*14dc0*/  FMNMX.FTZ R3, R2, R0, !PT ;  /* 0x0000000002037209 */ /* 0x004fe20007810000 */
[C---:B-1----:R-:W-:Y:S01]  /*14dd0*/  FADD.FTZ R0, -R13.reuse, R4 ;  /* 0x000000040d007221 */ /* 0x042fe20000010100 */
[----:B------:R-:W-:Y:S01]  /*14de0*/  WARPSYNC 0xffffffff ;  /* 0xffffffff00007948 */ /* 0x000fe20003800000 */
[----:B------:R-:W-:Y:S01]  /*14df0*/  FMUL.FTZ R4, R13, c[0x0][0x2d0] ;  /* 0x0000b4000d047a20 */ /* 0x000fe20000410000 */
        /* <DEDUP_REMOVED lines=16> */
[----:B------:R-:W2:Y:S10]  /*14f00*/  MUFU.EX2 R10, R10 ;  /* 0x0000000a000a7308 */ /* 0x000eb40000000800 */
[----:B------:R3:W4:Y:S10]  /*14f10*/  MUFU.EX2 R14, R9 ;  /* 0x00000009000e7308 */ /* 0x0007340000000800 */
[----:B------:R5:W-:Y:S10]  /*14f20*/  MUFU.EX2 R174, R8 ;  /* 0x0000000800ae7308 */ /* 0x000bf40000000800 */
[----:B------:R-:W-:Y:S01]  /*14f30*/  MUFU.EX2 R4, R4 ;  /* 0x0000000400047308 */ /* 0x000fe20000000800 */
[----:B-1----:R-:W-:Y:S01]  /*14f40*/  FFMA.FTZ R0, R2, R234, R11 ;  /* 0x000000ea02007223 */ /* 0x002fe2000001000b */
[----:B--2---:R-:W-:Y:S01]  /*14f50*/  F2FP.PACK_AB R172, R10, R11 ;  /* 0x0000000b0aac723e */ /* 0x004fe200000000ff */
[----:B------:R-:W-:Y:S02]  /*14f60*/  FMUL.FTZ R32, R2, R148 ;  /* 0x0000009402207220 */ /* 0x000fe40000410000 */
[----:B---3--:R-:W-:Y:S02]  /*14f70*/  FADD.FTZ R9, R10, R0 ;  /* 0x000000000a097221 */ /* 0x008fe40000010000 */
[C---:B------:R-:W-:Y:S02]  /*14f80*/  FADD.FTZ R0, -R3.reuse, R6 ;  /* 0x0000000603007221 */ /* 0x040fe40000010100 */
[----:B------:R-:W-:Y:S02]  /*14f90*/  FMUL.FTZ R33, R2, R149 ;  /* 0x0000009502217220 */ /* 0x000fe40000410000 */
[----:B------:R-:W-:Y:S02]  /*14fa0*/  FMUL.FTZ R0, R0, c[0x0][0x2d0] ;  /* 0x0000b40000007a20 */ /* 0x000fe40000410000 */
[----:B------:R-:W-:Y:S02]  /*14fb0*/  FMUL.FTZ R6, R3, c[0x0][0x2d0] ;  /* 0x0000b40003067a20 */ /* 0x000fe40000410000 */
[----:B------:R-:W-:Y:S02]  /*14fc0*/  FMUL.FTZ R21, R2, R161 ;  /* 0x000000a102157220 */ /* 0x000fe40000410000 */
[----:B------:R-:W1:Y:S01]  /*14fd0*/  MUFU.EX2 R0, R0 ;  /* 0x0000000000007308 */ /* 0x000e620000000800 */
[--C-:B------:R-:W-:Y:S02]  /*14fe0*/  FFMA.FTZ R189, R189, c[0x0][0x2d0], -R6.reuse ;  /* 0x0000b400bdbd7a23 */ /* 0x100fe40000010806 */
[--C-:B-----5:R-:W-:Y:S02]  /*14ff0*/  FFMA.FTZ R8, R188, c[0x0][0x2d0], -R6.reuse ;  /* 0x0000b400bc087a23 */ /* 0x120fe40000010806 */
[--C-:B------:R-:W-:Y:S02]  /*15000*/  FFMA.FTZ R181, R181, c[0x0][0x2d0], -R6.reuse ;  /* 0x0000b400b5b57a23 */ /* 0x100fe40000010806 */
[--C-:B------:R-:W-:Y:S02]  /*15010*/  FFMA.FTZ R179, R179, c[0x0][0x2d0], -R6.reuse ;  /* 0x0000b400b3b37a23 */ /* 0x100fe40000010806 */
[--C-:B------:R-:W-:Y:S01]  /*15020*/  FFMA.FTZ R178, R173, c[0x0][0x2d0], -R6.reuse ;  /* 0x0000b400adb27a23 */ /* 0x100fe20000010806 */
[----:B------:R-:W-:Y:S01]  /*15030*/  MUFU.EX2 R161, R181 ;  /* 0x000000b500a17308 */ /* 0x000fe20000000800 */
[----:B----4-:R-:W-:Y:S02]  /*15040*/  FADD.FTZ R9, R14, R9 ;  /* 0x000000090e097221 */ /* 0x010fe40000010000 */
[--C-:B------:R-:W-:Y:S02]  /*15050*/  FFMA.FTZ R180, R26, c[0x0][0x2d0], -R6.reuse ;  /* 0x0000b4001ab47a23 */ /* 0x100fe40000010806 */
[--C-:B------:R-:W-:Y:S02]  /*15060*/  FFMA.FTZ R177, R177, c[0x0][0x2d0], -R6.reuse ;  /* 0x0000b400b1b17a23 */ /* 0x100fe40000010806 */
[--C-:B------:R-:W-:Y:S02]  /*15070*/  FFMA.FTZ R176, R176, c[0x0][0x2d0], -R6.reuse ;  /* 0x0000b400b0b07a23 */ /* 0x100fe40000010806 */
[--C-:B------:R-:W-:Y:S01]  /*15080*/  FFMA.FTZ R188, R24, c[0x0][0x2d0], -R6.reuse ;  /* 0x0000b40018bc7a23 */ /* 0x100fe20000010806 */
[----:B------:R2:W3:Y:S01]  /*15090*/  MUFU.EX2 R173, R8 ;  /* 0x0000000800ad7308 */ /* 0x0004e20000000800 */
[--C-:B------:R-:W-:Y:S02]  /*150a0*/  FFMA.FTZ R187, R23, c[0x0][0x2d0], -R6.reuse ;  /* 0x0000b40017bb7a23 */ /* 0x100fe40000010806 */
[--C-:B------:R-:W-:Y:S02]  /*150b0*/  FFMA.FTZ R190, R22, c[0x0][0x2d0], -R6.reuse ;  /* 0x0000b40016be7a23 */ /* 0x100fe40000010806 */
[C---:B-1----:R-:W-:Y:S02]  /*150c0*/  FMUL.FTZ R34, R0.reuse, R150 ;  /* 0x0000009600227220 */ /* 0x042fe40000410000 */
[C---:B------:R-:W-:Y:S02]  /*150d0*/  FMUL.FTZ R35, R0.reuse, R151 ;  /* 0x0000009700237220 */ /* 0x040fe40000410000 */
[----:B------:R-:W1:Y:S01]  /*150e0*/  LDSM.16.MT88.4 R148, [R193] ;  /* 0x00000000c194783b */ /* 0x000e620000004200 */
[----:B------:R-:W4:Y:S01]  /*150f0*/  MUFU.EX2 R189, R189 ;  /* 0x000000bd00bd7308 */ /* 0x000f220000000800 */
[C---:B------:R-:W-:Y:S02]  /*15100*/  FMUL.FTZ R10, R0.reuse, R170 ;  /* 0x000000aa000a7220 */ /* 0x040fe40000410000 */
[----:B------:R-:W-:Y:S02]  /*15110*/  FMUL.FTZ R11, R0, R171 ;  /* 0x000000ab000b7220 */ /* 0x000fe40000410000 */
[----:B------:R-:W-:Y:S02]  /*15120*/  FFMA.FTZ R6, R20, c[0x0][0x2d0], -R6 ;  /* 0x0000b40014067a23 */ /* 0x000fe40000010806 */
[----:B------:R-:W-:Y:S02]  /*15130*/  FMUL.FTZ R20, R2, R160 ;  /* 0x000000a002147220 */ /* 0x000fe40000410000 */
[C---:B------:R-:W-:Y:S01]  /*15140*/  FADD.FTZ R186, R174.reuse, R9 ;  /* 0x00000009aeba7221 */ /* 0x040fe20000010000 */
[----:B------:R-:W5:Y:S01]  /*15150*/  MUFU.EX2 R218, R179 ;  /* 0x000000b300da7308 */ /* 0x000f620000000800 */
[----:B------:R-:W-:Y:S01]  /*15160*/  F2FP.PACK_AB R174, R174, R14 ;  /* 0x0000000eaeae723e */ /* 0x000fe200000000ff */
[C---:B------:R-:W-:Y:S02]  /*15170*/  FMUL.FTZ R9, R2.reuse, R169 ;  /* 0x000000a902097220 */ /* 0x040fe40000410000 */
[----:B--2---:R-:W-:Y:S02]  /*15180*/  FMUL.FTZ R8, R2, R168 ;  /* 0x000000a802087220 */ /* 0x004fe40000410000 */
[----:B---3--:R-:W-:Y:S02]  /*15190*/  FFMA.FTZ R160, R0, R233, R173 ;  /* 0x000000e900a07223 */ /* 0x008fe400000100ad */
[C---:B------:R-:W-:Y:S02]  /*151a0*/  FMUL.FTZ R16, R2.reuse, R164 ;  /* 0x000000a402107220 */ /* 0x040fe40000410000 */
[----:B------:R-:W-:Y:S01]  /*151b0*/  FMUL.FTZ R17, R2, R165 ;  /* 0x000000a502117220 */ /* 0x000fe20000410000 */
[----:B------:R-:W2:Y:S01]  /*151c0*/  MUFU.EX2 R14, R185 ;  /* 0x000000b9000e7308 */ /* 0x000ea20000000800 */
[C---:B------:R-:W-:Y:S01]  /*151d0*/  FMUL.FTZ R18, R0.reuse, R166 ;  /* 0x000000a600127220 */ /* 0x040fe20000410000 */
[----:B----4-:R-:W-:Y:S01]  /*151e0*/  F2FP.PACK_AB R173, R189, R173 ;  /* 0x000000adbdad723e */ /* 0x010fe200000000ff */
[C---:B------:R-:W-:Y:S02]  /*151f0*/  FMUL.FTZ R19, R0.reuse, R167 ;  /* 0x000000a700137220 */ /* 0x040fe40000410000 */
[C---:B------:R-:W-:Y:S01]  /*15200*/  FMUL.FTZ R22, R0.reuse, R162 ;  /* 0x000000a200167220 */ /* 0x040fe20000410000 */
[----:B------:R-:W-:Y:S01]  /*15210*/  LDSM.16.MT88.4 R164, [R193+0x1000] ;  /* 0x00100000c1a4783b */ /* 0x000fe20000004200 */
[C---:B------:R-:W-:Y:S02]  /*15220*/  FMUL.FTZ R23, R0.reuse, R163 ;  /* 0x000000a300177220 */ /* 0x040fe40000410000 */
[C---:B------:R-:W-:Y:S01]  /*15230*/  FMUL.FTZ R26, R0.reuse, R158 ;  /* 0x0000009e001a7220 */ /* 0x040fe20000410000 */
[----:B------:R-:W-:Y:S01]  /*15240*/  MUFU.EX2 R179, R177 ;  /* 0x000000b100b37308 */ /* 0x000fe20000000800 */
[----:B------:R-:W-:Y:S01]  /*15250*/  FMUL.FTZ R27, R0, R159 ;  /* 0x0000009f001b7220 */ /* 0x000fe20000410000 */
[----:B-----5:R-:W-:Y:S01]  /*15260*/  F2FP.PACK_AB R175, R218, R161 ;  /* 0x000000a1daaf723e */ /* 0x020fe200000000ff */
[C---:B------:R-:W-:Y:S02]  /*15270*/  FMUL.FTZ R28, R2.reuse, R152 ;  /* 0x00000098021c7220 */ /* 0x040fe40000410000 */
[----:B------:R-:W-:Y:S02]  /*15280*/  FMUL.FTZ R29, R2, R153 ;  /* 0x00000099021d7220 */ /* 0x000fe40000410000 */
[C---:B------:R-:W-:Y:S02]  /*15290*/  FMUL.FTZ R30, R0.reuse, R154 ;  /* 0x0000009a001e7220 */ /* 0x040fe40000410000 */
[C---:B-1----:R-:W-:Y:S01]  /*152a0*/  HMMA.16816.F32 R8, R172.reuse, R148, R8 ;  /* 0x00000094ac08723c */ /* 0x042fe20000001808 */
[----:B------:R-:W-:Y:S04]  /*152b0*/  MUFU.EX2 R181, R176 ;  /* 0x000000b000b57308 */ /* 0x000fe80000000800 */
[----:B------:R-:W-:Y:S02]  /*152c0*/  FMUL.FTZ R31, R0, R155 ;  /* 0x0000009b001f7220 */ /* 0x000fe40000410000 */
[----:B------:R-:W-:Y:S01]  /*152d0*/  LDSM.16.MT88.4 R152, [R193+0x800] ;  /* 0x00080000c198783b */ /* 0x000fe20000004200 */
[C---:B------:R-:W-:Y:S03]  /*152e0*/  HMMA.16816.F32 R16, R172.reuse, R150, R16 ;  /* 0x00000096ac10723c */ /* 0x040fe60000001810 */
[----:B------:R-:W-:Y:S01]  /*152f0*/  MUFU.EX2 R178, R178 ;  /* 0x000000b200b27308 */ /* 0x000fe20000000800 */
[C---:B------:R-:W-:Y:S02]  /*15300*/  FMUL.FTZ R24, R2.reuse, R156 ;  /* 0x0000009c02187220 */ /* 0x040fe40000410000 */
[C---:B------:R-:W-:Y:S01]  /*15310*/  FMUL.FTZ R25, R2.reuse, R157 ;  /* 0x0000009d02197220 */ /* 0x040fe20000410000 */
[----:B------:R-:W1:Y:S01]  /*15320*/  LDSM.16.MT88.4 R148, [R194] ;  /* 0x00000000c294783b */ /* 0x000e620000004200 */
[C---:B------:R-:W-:Y:S04]  /*15330*/  FMUL.FTZ R36, R2.reuse, R36 ;  /* 0x0000002402247220 */ /* 0x040fe80000410000 */
        /* <DEDUP_REMOVED lines=21> */
[C---:B------:R-:W-:Y:S01]  /*15490*/  FMUL.FTZ R54, R0.reuse, R54 ;  /* 0x0000003600367220 */ /* 0x040fe20000410000 */
[C---:B-1----:R-:W-:Y:S03]  /*154a0*/  HMMA.16816.F32 R20, R172.reuse, R148, R20 ;  /* 0x00000094ac14723c */ /* 0x042fe60000001814 */
[----:B------:R-:W-:Y:S02]  /*154b0*/  FMUL.FTZ R55, R0, R55 ;  /* 0x0000003700377220 */ /* 0x000fe40000410000 */
[C---:B------:R-:W-:Y:S01]  /*154c0*/  FMUL.FTZ R56, R2.reuse, R56 ;  /* 0x0000003802387220 */ /* 0x040fe20000410000 */
[----:B------:R-:W-:Y:S01]  /*154d0*/  MUFU.EX2 R177, R187 ;  /* 0x000000bb00b17308 */ /* 0x000fe20000000800 */
[----:B------:R-:W-:Y:S01]  /*154e0*/  FMUL.FTZ R57, R2, R57 ;  /* 0x0000003902397220 */ /* 0x000fe20000410000 */
[C---:B------:R-:W-:Y:S01]  /*154f0*/  HMMA.16816.F32 R24, R172.reuse, R150, R24 ;  /* 0x00000096ac18723c */ /* 0x040fe20000001818 */
[----:B------:R-:W1:Y:S03]  /*15500*/  LDSM.16.MT88.4 R148, [R196] ;  /* 0x00000000c494783b */ /* 0x000e660000004200 */
[C---:B------:R-:W-:Y:S02]  /*15510*/  FMUL.FTZ R58, R0.reuse, R58 ;  /* 0x0000003a003a7220 */ /* 0x040fe40000410000 */
[----:B------:R-:W-:Y:S02]  /*15520*/  FMUL.FTZ R59, R0, R59 ;  /* 0x0000003b003b7220 */ /* 0x000fe40000410000 */
[C---:B------:R-:W-:Y:S01]  /*15530*/  FMUL.FTZ R60, R2.reuse, R60 ;  /* 0x0000003c023c7220 */ /* 0x040fe20000410000 */
[----:B------:R-:W-:Y:S03]  /*15540*/  MUFU.EX2 R6, R6 ;  /* 0x0000000600067308 */ /* 0x000fe60000000800 */
        /* <DEDUP_REMOVED lines=86> */
[C---:B------:R-:W-:Y:S01]  /*15ab0*/  FMUL.FTZ R135, R0.reuse, R135 ;  /* 0x0000008700877220 */ /* 0x040fe20000410000 */
[C---:B-1----:R-:W-:Y:S03]  /*15ac0*/  HMMA.16816.F32 R52, R172.reuse, R148, R52 ;  /* 0x00000094ac34723c */ /* 0x042fe60000001834 */
[C---:B------:R-:W-:Y:S02]  /*15ad0*/  FMUL.FTZ R138, R0.reuse, R138 ;  /* 0x0000008a008a7220 */ /* 0x040fe40000410000 */
[----:B------:R-:W-:Y:S02]  /*15ae0*/  FMUL.FTZ R139, R0, R139 ;  /* 0x0000008b008b7220 */ /* 0x000fe40000410000 */
[----:B--2---:R-:W-:Y:S01]  /*15af0*/  FADD.FTZ R0, R14, R186 ;  /* 0x000000ba0e007221 */ /* 0x004fe20000010000 */
[C---:B------:R-:W-:Y:S01]  /*15b00*/  HMMA.16816.F32 R56, R172.reuse, R150, R56 ;  /* 0x00000096ac38723c */ /* 0x040fe20000001838 */
[----:B------:R-:W1:Y:S03]  /*15b10*/  LDSM.16.MT88.4 R148, [R196+0x1800] ;  /* 0x00180000c494783b */ /* 0x000e660000004200 */
[----:B---3--:R-:W-:Y:S04]  /*15b20*/  FADD.FTZ R0, R2, R0 ;  /* 0x0000000002007221 */ /* 0x008fe80000010000 */
        /* <DEDUP_REMOVED lines=44> */
[----:B------:R-:W5:Y:S01]  /*15df0*/  MUFU.EX2 R14, R190 ;  /* 0x000000be000e7308 */ /* 0x000f620000000800 */
[C---:B---3--:R-:W-:Y:S01]  /*15e00*/  FADD.FTZ R0, R172.reuse, R0 ;  /* 0x00000000ac007221 */ /* 0x048fe20000010000 */
[----:B------:R-:W-:Y:S01]  /*15e10*/  F2FP.PACK_AB R172, R172, R2 ;  /* 0x00000002acac723e */ /* 0x000fe200000000ff */
[----:B------:R-:W-:Y:S02]  /*15e20*/  FADD.FTZ R2, R189, R160 ;  /* 0x000000a0bd027221 */ /* 0x000fe40000010000 */
[----:B----4-:R-:W-:Y:S03]  /*15e30*/  FADD.FTZ R0, R174, R0 ;  /* 0x00000000ae007221 */ /* 0x010fe60000010000 */
[C---:B------:R-:W-:Y:S01]  /*15e40*/  F2FP.PACK_AB R174, R4.reuse, R174 ;  /* 0x000000ae04ae723e */ /* 0x040fe200000000ff */
[C---:B--2---:R-:W-:Y:S03]  /*15e50*/  HMMA.16816.F32 R20, R148.reuse, R156, R20 ;  /* 0x0000009c9414723c */ /* 0x044fe60000001814 */
[----:B------:R-:W-:Y:S02]  /*15e60*/  FADD.FTZ R234, R4, R0 ;  /* 0x0000000004ea7221 */ /* 0x000fe40000010000 */
[----:B------:R-:W-:Y:S01]  /*15e70*/  FADD.FTZ R0, R161, R2 ;  /* 0x00000002a1007221 */ /* 0x000fe20000010000 */
[----:B-----5:R-:W-:Y:S02]  /*15e80*/  F2FP.PACK_AB R175, R6, R14 ;  /* 0x0000000e06af723e */ /* 0x020fe400000000ff */
[C---:B------:R-:W-:Y:S01]  /*15e90*/  HMMA.16816.F32 R24, R148.reuse, R158, R24 ;  /* 0x0000009e9418723c */ /* 0x040fe20000001818 */
[----:B------:R-:W2:Y:S03]  /*15ea0*/  LDSM.16.MT88.4 R156, [R195+0x800] ;  /* 0x00080000c39c783b */ /* 0x000ea60000004200 */
[----:B------:R-:W-:Y:S04]  /*15eb0*/  FADD.FTZ R0, R218, R0 ;  /* 0x00000000da007221 */ /* 0x000fe80000010000 */
[----:B------:R-:W-:Y:S01]  /*15ec0*/  FADD.FTZ R0, R179, R0 ;  /* 0x00000000b3007221 */ /* 0x000fe20000010000 */
[C---:B-1----:R-:W-:Y:S03]  /*15ed0*/  HMMA.16816.F32 R28, R148.reuse, R152, R28 ;  /* 0x00000098941c723c */ /* 0x042fe6000000181c */
[----:B------:R-:W-:Y:S04]  /*15ee0*/  FADD.FTZ R0, R181, R0 ;  /* 0x00000000b5007221 */ /* 0x000fe80000010000 */
[----:B------:R-:W-:Y:S01]  /*15ef0*/  FADD.FTZ R0, R178, R0 ;  /* 0x00000000b2007221 */ /* 0x000fe20000010000 */
[C---:B------:R-:W-:Y:S01]  /*15f00*/  HMMA.16816.F32 R32, R148.reuse, R154, R32 ;  /* 0x0000009a9420723c */ /* 0x040fe20000001820 */
[----:B------:R-:W1:Y:S03]  /*15f10*/  LDSM.16.MT88.4 R152, [R193+0x2000] ;  /* 0x00200000c198783b */ /* 0x000e660000004200 */
[----:B------:R-:W-:Y:S04]  /*15f20*/  FADD.FTZ R0, R180, R0 ;  /* 0x00000000b4007221 */ /* 0x000fe80000010000 */
[----:B------:R-:W-:Y:S04]  /*15f30*/  FADD.FTZ R0, R176, R0 ;  /* 0x00000000b0007221 */ /* 0x000fe80000010000 */
[----:B------:R-:W-:Y:S04]  /*15f40*/  FADD.FTZ R0, R177, R0 ;  /* 0x00000000b1007221 */ /* 0x000fe80000010000 */
[----:B------:R-:W-:Y:S04]  /*15f50*/  FADD.FTZ R0, R14, R0 ;  /* 0x000000000e007221 */ /* 0x000fe80000010000 */
[----:B------:R-:W-:Y:S01]  /*15f60*/  FADD.FTZ R233, R6, R0 ;  /* 0x0000000006e97221 */ /* 0x000fe20000010000 */
[----:B------:R-:W-:Y:S01]  /*15f70*/  IADD3 R0, R225, -0x1, RZ ;  /* 0xffffffffe1007810 */ /* 0x000fe20007ffe0ff */
[C---:B--2---:R-:W-:Y:S03]  /*15f80*/  HMMA.16816.F32 R36, R148.reuse, R156, R36 ;  /* 0x0000009c9424723c */ /* 0x044fe60000001824 */
[----:B------:R-:W-:Y:S02]  /*15f90*/  MOV R225, R0 ;  /* 0x0000000000e17202 */ /* 0x000fe40000000f00 */
[----:B------:R-:W-:Y:S03]  /*15fa0*/  MOV R6, R3 ;  /* 0x0000000300067202 */ /* 0x000fe60000000f00 */
        /* <DEDUP_REMOVED lines=84> */
.L_x_2412:
[----:B------:R-:W-:-:S13]  /*164f0*/  ISETP.GE.AND P0, PT, R225, R246, PT ;  /* 0x000000f6e100720c */ /* 0x000fda0003f06270 */
[----:B------:R-:W-:Y:S05]  /*16500*/  @!P0 BRA `(.L_x_2426) ;  /* 0x00003d9000008947 */ /* 0x000fea0003800000 */
[----:B------:R-:W-:Y:S01]  /*16510*/  IMAD.MOV.U32 R14, RZ, RZ, R6 ;  /* 0x000000ffff0e7224 */ /* 0x000fe200078e0006 */
[----:B------:R-:W-:Y:S02]  /*16520*/  MOV R4, R13 ;  /* 0x0000000d00047202 */ /* 0x000fe40000000f00 */
[----:B------:R-:W-:Y:S02]  /*16530*/  IADD3 R227, -R241, 0x30, RZ ;  /* 0x00000030f1e37810 */ /* 0x000fe40007ffe1ff */
.L_x_2448:
[----:B------:R-:W2:Y:S01]  /*16540*/  LDL.64 R8, [R1+0x70] ;  /* 0x0000700001087983 */ /* 0x000ea20000100a00 */
        /* <DEDUP_REMOVED lines=9> */
[C---:B------:R-:W-:Y:S03]  /*165e0*/  IMAD R6, R224.reuse, c[0x0][0x21c], R6 ;  /* 0x00008700e0067a24 */ /* 0x040fe600078e0206 */
[----:B------:R-:W-:Y:S05]  /*165f0*/  IADD3 R3, R3, R0, RZ ;  /* 0x0000000003037210 */ /* 0x000fea0007ffe0ff */
[----:B------:R-:W-:Y:S01]  /*16600*/  IMAD.WIDE.U32 R2, R224, c[0x0][0x218], R2 ;  /* 0x00008600e0027a25 */ /* 0x000fe200078e0002 */
[----:B------:R1:W3:Y:S04]  /*16610*/  LDSM.16.M88.4 R32, [R197] ;  /* 0x00000000c520783b */ /* 0x0002e80000000200 */
[----:B------:R1:W4:Y:S04]  /*16620*/  LDSM.16.M88.4 R16, [R192] ;  /* 0x00000000c010783b */ /* 0x0003280000000200 */
[----:B------:R1:W1:Y:S04]  /*16630*/  LDSM.16.M88.4 R24, [R192+0x800] ;  /* 0x00080000c018783b */ /* 0x0002680000000200 */
[----:B------:R1:W1:Y:S04]  /*16640*/  LDSM.16.M88.4 R172, [R192+0x1000] ;  /* 0x00100000c0ac783b */ /* 0x0002680000000200 */
[----:B------:R1:W1:Y:S04]  /*16650*/  LDSM.16.M88.4 R176, [R198] ;  /* 0x00000000c6b0783b */ /* 0x0002680000000200 */
[----:B------:R1:W1:Y:S04]  /*16660*/  LDSM.16.M88.4 R180, [R201] ;  /* 0x00000000c9b4783b */ /* 0x0002680000000200 */
[----:B------:R1:W1:Y:S04]  /*16670*/  LDSM.16.M88.4 R184, [R211] ;  /* 0x00000000d3b8783b */ /* 0x0002680000000200 */
[----:B------:R1:W1:Y:S01]  /*16680*/  LDSM.16.M88.4 R188, [R212] ;  /* 0x00000000d4bc783b */ /* 0x0002620000000200 */
[----:B--2---:R-:W-:Y:S04]  /*16690*/  IADD3 R0, P0, R8, R2, RZ ;  /* 0x0000000208007210 */ /* 0x004fe80007f1e0ff */
[----:B------:R-:W-:Y:S02]  /*166a0*/  IADD3.X R6, R252, R3, R6, P0, !PT ;  /* 0x00000003fc067210 */ /* 0x000fe400007fe406 */
[C---:B------:R-:W-:Y:S04]  /*166b0*/  LEA R10, P0, R0.reuse, c[0x0][0x1f8], 0x1 ;  /* 0x00007e00000a7a11 */ /* 0x040fe800078008ff */
[----:B------:R-:W-:Y:S01]  /*166c0*/  LEA.HI.X R6, R0, c[0x0][0x1fc], R6, 0x1, P0 ;  /* 0x00007f0000067a11 */ /* 0x000fe200000f0c06 */
[----:B------:R-:W-:-:S06]  /*166d0*/  BRA.DIV ~URZ, `(.L_x_2427) ;  /* 0x0000b0327f007947 */ /* 0x000fcc000b800000 */
[----:B-1-34-:R1:W2:Y:S02]  /*166e0*/  SHFL.IDX PT, R0, R6, RZ, 0x181f ;  /* 0x00181fff06007589 */ /* 0x01a2a400000e0000 */
.L_x_2549:
[----:B------:R-:W-:Y:S01]  /*166f0*/  SHF.R.S32.HI R3, RZ, 0x1f, R215 ;  /* 0x0000001fff037819 */ /* 0x000fe200000114d7 */
[----:B------:R-:W3:Y:S01]  /*16700*/  SHFL.IDX PT, R2, R10, RZ, 0x181f ;  /* 0x00181fff0a027589 */ /* 0x000ee200000e0000 */
[C---:B------:R-:W-:Y:S01]  /*16710*/  ISETP.GE.AND P3, PT, R215.reuse, c[0x0][0x1d4], PT ;  /* 0x00007500d7007a0c */ /* 0x040fe20003f66270 */
[C---:B------:R-:W-:Y:S01]  /*16720*/  IMAD.SHL.U32 R239, R215.reuse, 0x2, RZ ;  /* 0x00000002d7ef7824 */ /* 0x040fe200078e00ff */
[C---:B------:R-:W-:Y:S01]  /*16730*/  SHF.L.U64.HI R221, R215.reuse, 0x1, R3 ;  /* 0x00000001d7dd7819 */ /* 0x040fe20000010203 */
[C---:B------:R-:W-:Y:S01]  /*16740*/  IMAD.SHL.U32 R220, R232.reuse, 0x2, RZ ;  /* 0x00000002e8dc7824 */ /* 0x040fe200078e00ff */
[----:B------:R-:W-:Y:S01]  /*16750*/  IADD3 R3, R215, 0x40, RZ ;  /* 0x00000040d7037810 */ /* 0x000fe20007ffe0ff */
[----:B------:R-:W-:Y:S01]  /*16760*/  IMAD.SHL.U32 R217, R231, 0x2, RZ ;  /* 0x00000002e7d97824 */ /* 0x000fe200078e00ff */
[----:B------:R-:W-:Y:S01]  /*16770*/  SHF.L.U64.HI R222, R232, 0x1, R244 ;  /* 0x00000001e8de7819 */ /* 0x000fe200000102f4 */
[C---:B------:R-:W-:Y:S01]  /*16780*/  IMAD.SHL.U32 R13, R230.reuse, 0x2, RZ ;  /* 0x00000002e60d7824 */ /* 0x040fe200078e00ff */
[----:B------:R-:W-:Y:S01]  /*16790*/  ISETP.GE.AND P2, PT, R3, c[0x0][0x1d4], PT ;  /* 0x0000750003007a0c */ /* 0x000fe20003f46270 */
[----:B------:R-:W-:Y:S01]  /*167a0*/  BSSY B0, `(.L_x_2428) ;  /* 0x0000031000007945 */ /* 0x000fe20003800000 */
[----:B------:R-:W-:Y:S02]  /*167b0*/  IADD3 R3, R215, 0x80, RZ ;  /* 0x00000080d7037810 */ /* 0x000fe40007ffe0ff */
[----:B------:R-:W-:Y:S02]  /*167c0*/  SHF.L.U64.HI R219, R231, 0x1, R243 ;  /* 0x00000001e7db7819 */ /* 0x000fe400000102f3 */
[----:B------:R-:W-:Y:S02]  /*167d0*/  SHF.L.U64.HI R218, R230, 0x1, R242 ;  /* 0x00000001e6da7819 */ /* 0x000fe400000102f2 */
[----:B------:R-:W-:Y:S02]  /*167e0*/  LOP3.LUT P1, RZ, R213, 0x800, RZ, 0xc0, !PT ;  /* 0x00000800d5ff7812 */ /* 0x000fe4000782c0ff */
[----:B---3--:R-:W-:Y:S05]  /*167f0*/  IADD3 R8, P0, R2, R239, RZ ;  /* 0x000000ef02087210 */ /* 0x008fea0007f1e0ff */
[----:B--2---:R-:W-:Y:S05]  /*16800*/  IMAD.X R9, R0, 0x1, R221, P0 ;  /* 0x0000000100097824 */ /* 0x004fea00000e06dd */
[----:B------:R-:W-:Y:S01]  /*16810*/  @!PT LDS RZ, [RZ] ;  /* 0x00000000fffff984 */ /* 0x000fe20000000800 */
[----:B------:R-:W-:Y:S01]  /*16820*/  @!PT LDS RZ, [RZ] ;  /* 0x00000000fffff984 */ /* 0x000fe20000000800 */
[----:B------:R2:W-:Y:S02]  /*16830*/  LDGSTS.E.BYPASS.LTC128B.128 [R214+0x4080], [R8.64], !P3 ;  /* 0x0408000008d67fae */ /* 0x0005e4000d901d4a */
[----:B--2---:R-:W-:Y:S05]  /*16840*/  IADD3 R8, P0, R2, R220, RZ ;  /* 0x000000dc02087210 */ /* 0x004fea0007f1e0ff */
[----:B------:R-:W-:Y:S05]  /*16850*/  IMAD.X R9, R0, 0x1, R222, P0 ;  /* 0x0000000100097824 */ /* 0x000fea00000e06de */
[----:B------:R2:W-:Y:S01]  /*16860*/  LDGSTS.E.BYPASS.LTC128B.128 [R214+0x5880], [R8.64], !P2 ;  /* 0x0588000008d67fae */ /* 0x0005e2000d101d4a */
[----:B------:R-:W-:Y:S02]  /*16870*/  ISETP.GE.AND P2, PT, R3, c[0x0][0x1d4], PT ;  /* 0x0000750003007a0c */ /* 0x000fe40003f46270 */
[----:B------:R-:W-:Y:S02]  /*16880*/  IADD3 R3, R215, 0xc0, RZ ;  /* 0x000000c0d7037810 */ /* 0x000fe40007ffe0ff */
[----:B--2---:R-:W-:Y:S05]  /*16890*/  IADD3 R8, P0, R2, R217, RZ ;  /* 0x000000d902087210 */ /* 0x004fea0007f1e0ff */
[----:B------:R-:W-:Y:S01]  /*168a0*/  IMAD.X R9, R0, 0x1, R219, P0 ;  /* 0x0000000100097824 */ /* 0x000fe200000e06db */
[----:B------:R-:W-:Y:S04]  /*168b0*/  IADD3 R2, P0, R2, R13, RZ ;  /* 0x0000000d02027210 */ /* 0x000fe80007f1e0ff */
[----:B------:R2:W-:Y:S01]  /*168c0*/  LDGSTS.E.BYPASS.LTC128B.128 [R214+0x7080], [R8.64], !P2 ;  /* 0x0708000008d67fae */ /* 0x0005e2000d101d4a */
[----:B------:R-:W-:Y:S01]  /*168d0*/  ISETP.GE.AND P2, PT, R3, c[0x0][0x1d4], PT ;  /* 0x0000750003007a0c */ /* 0x000fe20003f46270 */
[----:B------:R-:W-:Y:S11]  /*168e0*/  IMAD.X R3, R0, 0x1, R218, P0 ;  /* 0x0000000100037824 */ /* 0x000ff600000e06da */
[----:B------:R-:W-:Y:S01]  /*168f0*/  @!UPT UIADD3 URZ, URZ, URZ, URZ ;  /* 0x0000003f3f3ff290 */ /* 0x000fe2000fffe03f */
[----:B------:R2:W-:Y:S01]  /*16900*/  LDGSTS.E.BYPASS.LTC128B.128 [R214+0x8880], [R2.64], !P2 ;  /* 0x0888000002d67fae */ /* 0x0005e2000d101d4a */
[----:B------:R-:W-:-:S05]  /*16910*/  @P1 BRA `(.L_x_2429) ;  /* 0x0000019000001947 */ /* 0x000fca0003800000 */
[----:B------:R-:W-:-:S05]  /*16920*/  BRA.DIV ~URZ, `(.L_x_2430) ;  /* 0x0000ae527f007947 */ /* 0x000fca000b800000 */
[----:B-1----:R-:W1:Y:S04]  /*16930*/  SHFL.IDX PT, R6, R6, 0x1, 0x181f ;  /* 0x00381f0006067f89 */ /* 0x002e6800000e0000 */
[----:B------:R3:W4:Y:S02]  /*16940*/  SHFL.IDX PT, R0, R10, 0x1, 0x181f ;  /* 0x00381f000a007f89 */ /* 0x00072400000e0000 */
.L_x_2550:
[C---:B--2---:R-:W-:Y:S02]  /*16950*/  IADD3 R2, R215.reuse, 0x40, RZ ;  /* 0x00000040d7027810 */ /* 0x044fe40007ffe0ff */
[C---:B------:R-:W-:Y:S02]  /*16960*/  ISETP.GE.AND P2, PT, R215.reuse, c[0x0][0x1d4], PT ;  /* 0x00007500d7007a0c */ /* 0x040fe40003f46270 */
[----:B----4-:R-:W-:Y:S02]  /*16970*/  IADD3 R8, P0, R0, R239, RZ ;  /* 0x000000ef00087210 */ /* 0x010fe40007f1e0ff */
[----:B------:R-:W-:Y:S02]  /*16980*/  ISETP.GE.AND P1, PT, R2, c[0x0][0x1d4], PT ;  /* 0x0000750002007a0c */ /* 0x000fe40003f26270 */
[C---:B------:R-:W-:Y:S01]  /*16990*/  IADD3 R11, R215.reuse, 0x80, RZ ;  /* 0x00000080d70b7810 */ /* 0x040fe20007ffe0ff */
[----:B-1----:R-:W-:Y:S01]  /*169a0*/  IMAD.X R9, R6, 0x1, R221, P0 ;  /* 0x0000000106097824 */ /* 0x002fe200000e06dd */
[----:B------:R-:W-:Y:S02]  /*169b0*/  IADD3 R2, P0, R0, R220, RZ ;  /* 0x000000dc00027210 */ /* 0x000fe40007f1e0ff */
[----:B---3--:R-:W-:Y:S03]  /*169c0*/  IADD3 R10, R215, 0xc0, RZ ;  /* 0x000000c0d70a7810 */ /* 0x008fe60007ffe0ff */
[----:B------:R-:W-:Y:S01]  /*169d0*/  @!PT LDS RZ, [RZ] ;  /* 0x00000000fffff984 */ /* 0x000fe20000000800 */
[----:B------:R-:W-:Y:S01]  /*169e0*/  @!PT LDS RZ, [RZ] ;  /* 0x00000000fffff984 */ /* 0x000fe20000000800 */
[----:B------:R-:W-:Y:S01]  /*169f0*/  @!PT LDS RZ, [RZ] ;  /* 0x00000000fffff984 */ /* 0x000fe20000000800 */
[----:B------:R1:W-:Y:S01]  /*16a00*/  LDGSTS.E.BYPASS.LTC128B.128 [R214+0x5080], [R8.64], !P2 ;  /* 0x0508000008d67fae */ /* 0x0003e2000d101d4a */
[----:B------:R-:W-:Y:S01]  /*16a10*/  IMAD.X R3, R6, 0x1, R222, P0 ;  /* 0x0000000106037824 */ /* 0x000fe200000e06de */
[----:B------:R-:W-:Y:S04]  /*16a20*/  ISETP.GE.AND P2, PT, R11, c[0x0][0x1d4], PT ;  /* 0x000075000b007a0c */ /* 0x000fe80003f46270 */
[----:B------:R2:W-:Y:S01]  /*16a30*/  LDGSTS.E.BYPASS.LTC128B.128 [R214+0x6880], [R2.64], !P1 ;  /* 0x0688000002d67fae */ /* 0x0005e2000c901d4a */
[----:B------:R-:W-:Y:S02]  /*16a40*/  ISETP.GE.AND P1, PT, R10, c[0x0][0x1d4], PT ;  /* 0x000075000a007a0c */ /* 0x000fe40003f26270 */
[----:B--2---:R-:W-:Y:S05]  /*16a50*/  IADD3 R2, P0, R0, R217, RZ ;  /* 0x000000d900027210 */ /* 0x004fea0007f1e0ff */
[----:B------:R-:W-:Y:S05]  /*16a60*/  IMAD.X R3, R6, 0x1, R219, P0 ;  /* 0x0000000106037824 */ /* 0x000fea00000e06db */
[----:B------:R2:W-:Y:S02]  /*16a70*/  LDGSTS.E.BYPASS.LTC128B.128 [R214+0x8080], [R2.64], !P2 ;  /* 0x0808000002d67fae */ /* 0x0005e4000d101d4a */
[----:B--2---:R-:W-:Y:S05]  /*16a80*/  IADD3 R2, P0, R0, R13, RZ ;  /* 0x0000000d00027210 */ /* 0x004fea0007f1e0ff */
[----:B------:R-:W-:Y:S05]  /*16a90*/  IMAD.X R3, R6, 0x1, R218, P0 ;  /* 0x0000000106037824 */ /* 0x000fea00000e06da */
[----:B------:R1:W-:Y:S03]  /*16aa0*/  LDGSTS.E.BYPASS.LTC128B.128 [R214+0x9880], [R2.64], !P1 ;  /* 0x0988000002d67fae */ /* 0x0003e6000c901d4a */
.L_x_2429:
[----:B------:R-:W-:Y:S05]  /*16ab0*/  BSYNC B0 ;  /* 0x0000000000007941 */ /* 0x000fea0003800000 */
.L_x_2428:
[----:B------:R-:W0:Y:S01]  /*16ac0*/  LDGDEPBAR ;  /* 0x00000000000079af */ /* 0x000e220000000000 */
[----:B------:R-:W-:Y:S01]  /*16ad0*/  WARPSYNC 0xffffffff ;  /* 0xffffffff00007948 */ /* 0x000fe20003800000 */
[C---:B-12---:R-:W-:Y:S01]  /*16ae0*/  HMMA.16816.F32 R8, R32.reuse, R16, RZ ;  /* 0x000000102008723c */ /* 0x046fe200000018ff */
[----:B------:R-:W-:Y:S02]  /*16af0*/  BSSY B0, `(.L_x_2431) ;  /* 0x0000126000007945 */ /* 0x000fe40003800000 */
[----:B------:R-:W-:Y:S05]  /*16b00*/  ISETP.GT.AND P0, PT, R225, R246, PT ;  /* 0x000000f6e100720c */ /* 0x000fea0003f04270 */
[C---:B------:R-:W-:Y:S08]  /*16b10*/  HMMA.16816.F32 R16, R32.reuse, R18, RZ ;  /* 0x000000122010723c */ /* 0x040ff000000018ff */
[C---:B------:R-:W-:Y:S08]  /*16b20*/  HMMA.16816.F32 R20, R32.reuse, R24, RZ ;  /* 0x000000182014723c */ /* 0x040ff000000018ff */
        /* <DEDUP_REMOVED lines=161> */
[----:B------:R-:W-:Y:S03]  /*17540*/  FMUL.FTZ R23, R23, c[0x0][0x320] ;  /* 0x0000c80017177a20 */ /* 0x000fe60000410000 */
        /* <DEDUP_REMOVED lines=9> */
[----:B------:R-:W3:Y:S01]  /*175e0*/  MUFU.TANH R179, R26 ;  /* 0x0000001a00b37308 */ /* 0x000ee20000002400 */
[----:B-1----:R-:W-:Y:S09]  /*175f0*/  FMUL.FTZ R19, R24, c[0x0][0x320] ;  /* 0x0000c80018137a20 */ /* 0x002ff20000410000 */
[----:B------:R1:W1:Y:S01]  /*17600*/  MUFU.TANH R178, R27 ;  /* 0x0000001b00b27308 */ /* 0x0002620000002400 */
[----:B--2---:R-:W-:Y:S09]  /*17610*/  FMUL.FTZ R20, R21, c[0x0][0x320] ;  /* 0x0000c80015147a20 */ /* 0x004ff20000410000 */
[----:B------:R2:W1:Y:S01]  /*17620*/  MUFU.TANH R180, R16 ;  /* 0x0000001000b47308 */ /* 0x0004620000002400 */
[C---:B----4-:R-:W-:Y:S09]  /*17630*/  HMMA.16816.F32 R28, R184.reuse, R8, R28 ;  /* 0x00000008b81c723c */ /* 0x050ff2000000181c */
[----:B------:R2:W4:Y:S01]  /*17640*/  MUFU.TANH R177, R17 ;  /* 0x0000001100b17308 */ /* 0x0005220000002400 */
[----:B------:R-:W-:Y:S09]  /*17650*/  HMMA.16816.F32 R32, R184, R10, R32 ;  /* 0x0000000ab820723c */ /* 0x000ff20000001820 */
[----:B------:R-:W2:Y:S05]  /*17660*/  MUFU.TANH R20, R20 ;  /* 0x0000001400147308 */ /* 0x000eaa0000002400 */
[----:B------:R-:W-:Y:S05]  /*17670*/  FMUL.FTZ R28, R28, c[0x0][0x320] ;  /* 0x0000c8001c1c7a20 */ /* 0x000fea0000410000 */
[----:B------:R2:W2:Y:S01]  /*17680*/  MUFU.TANH R183, R22 ;  /* 0x0000001600b77308 */ /* 0x0004a20000002400 */
[----:B-1----:R-:W-:Y:S02]  /*17690*/  FMUL.FTZ R27, R29, c[0x0][0x320] ;  /* 0x0000c8001d1b7a20 */ /* 0x002fe40000410000 */
        /* <DEDUP_REMOVED lines=18> */
[--C-:B--234-:R-:W-:Y:S01]  /*177c0*/  IMAD.IADD R3, R251, 0x1, R241.reuse ;  /* 0x00000001fb037824 */ /* 0x11cfe200078e02f1 */
[----:B------:R-:W2:Y:S01]  /*177d0*/  LDL R0, [R1+0x78] ;  /* 0x0000780001007983 */ /* 0x000ea20000100800 */
[----:B------:R-:W-:Y:S03]  /*177e0*/  IMAD.MOV.U32 R224, RZ, RZ, RZ ;  /* 0x000000ffffe07224 */ /* 0x000fe600078e00ff */
[----:B-1----:R-:W3:Y:S01]  /*177f0*/  LDL.64 R22, [R1+0x88] ;  /* 0x0000880001167983 */ /* 0x002ee20000100a00 */
[----:B------:R-:W-:Y:S05]  /*17800*/  ISETP.GT.AND P1, PT, R3, 0x2f, PT ;  /* 0x0000002f0300780c */ /* 0x000fea0003f24270 */
        /* <DEDUP_REMOVED lines=26> */
[----:B-----5:R-:W-:Y:S03]  /*179b0*/  IADD3 R0, P0, R16, R2, RZ ;  /* 0x0000000210007210 */ /* 0x020fe60007f1e0ff */
[----:B------:R-:W-:Y:S05]  /*179c0*/  IMAD R10, R224, c[0x0][0x1f4], R10 ;  /* 0x00007d00e00a7a24 */ /* 0x000fea00078e020a */
[----:B------:R-:W-:Y:S02]  /*179d0*/  IADD3.X R10, R235, R3, R10, P0, !PT ;  /* 0x00000003eb0a7210 */ /* 0x000fe400007fe40a */
[C---:B------:R-:W-:Y:S04]  /*179e0*/  LEA R11, P0, R0.reuse, c[0x0][0x1c8], 0x1 ;  /* 0x00007200000b7a11 */ /* 0x040fe800078008ff */
[----:B------:R-:W-:Y:S01]  /*179f0*/  LEA.HI.X R10, R0, c[0x0][0x1cc], R10, 0x1, P0 ;  /* 0x00007300000a7a11 */ /* 0x000fe200000f0c0a */
[----:B------:R-:W-:-:S06]  /*17a00*/  BRA.DIV ~URZ, `(.L_x_2433) ;  /* 0x00009e427f007947 */ /* 0x000fcc000b800000 */
[----:B------:R1:W2:Y:S02]  /*17a10*/  SHFL.IDX PT, R6, R10, RZ, 0x181f ;  /* 0x00181fff0a067589 */ /* 0x0002a400000e0000 */
.L_x_2551:
[----:B------:R-:W-:-:S05]  /*17a20*/  BRA.DIV ~URZ, `(.L_x_2434) ;  /* 0x00009e927f007947 */ /* 0x000fca000b800000 */
[----:B------:R3:W4:Y:S02]  /*17a30*/  SHFL.IDX PT, R0, R11, RZ, 0x181f ;  /* 0x00181fff0b007589 */ /* 0x00072400000e0000 */
.L_x_2552:
[----:B------:R-:W-:Y:S02]  /*17a40*/  ISETP.GE.AND P0, PT, R227, 0x1, PT ;  /* 0x00000001e300780c */ /* 0x000fe40003f06270 */
[C---:B------:R-:W-:Y:S02]  /*17a50*/  IADD3 R2, R215.reuse, 0x40, RZ ;  /* 0x00000040d7027810 */ /* 0x040fe40007ffe0ff */
[C---:B------:R-:W-:Y:S02]  /*17a60*/  ISETP.GE.AND P3, PT, R215.reuse, c[0x0][0x1d4], PT ;  /* 0x00007500d7007a0c */ /* 0x040fe40003f66270 */
[----:B------:R-:W-:Y:S02]  /*17a70*/  ISETP.GE.AND P2, PT, R2, c[0x0][0x1d4], PT ;  /* 0x0000750002007a0c */ /* 0x000fe40003f46270 */
[C---:B------:R-:W-:Y:S02]  /*17a80*/  IADD3 R17, R215.reuse, 0x80, RZ ;  /* 0x00000080d7117810 */ /* 0x040fe40007ffe0ff */
[----:B------:R-:W-:Y:S03]  /*17a90*/  IADD3 R16, R215, 0xc0, RZ ;  /* 0x000000c0d7107810 */ /* 0x000fe60007ffe0ff */
[----:B----4-:R-:W-:Y:S05]  /*17aa0*/  @P0 IADD3 R8, P1, R0, R239, RZ ;  /* 0x000000ef00080210 */ /* 0x010fea0007f3e0ff */
[----:B--2---:R-:W-:Y:S01]  /*17ab0*/  @P0 IMAD.X R9, R6, 0x1, R221, P1 ;  /* 0x0000000106090824 */ /* 0x004fe200008e06dd */
[----:B------:R-:W-:Y:S04]  /*17ac0*/  @P0 IADD3 R2, P1, R0, R220, RZ ;  /* 0x000000dc00020210 */ /* 0x000fe80007f3e0ff */
[----:B------:R-:W-:Y:S01]  /*17ad0*/  @!PT LDS RZ, [RZ] ;  /* 0x00000000fffff984 */ /* 0x000fe20000000800 */
[----:B------:R-:W-:Y:S01]  /*17ae0*/  @!PT LDS RZ, [RZ] ;  /* 0x00000000fffff984 */ /* 0x000fe20000000800 */
[----:B------:R-:W-:Y:S01]  /*17af0*/  @!PT LDS RZ, [RZ] ;  /* 0x00000000fffff984 */ /* 0x000fe20000000800 */
[----:B------:R2:W-:Y:S01]  /*17b00*/  @P0 LDGSTS.E.BYPASS.LTC128B.128 [R214+0xa080], [R8.64], !P3 ;  /* 0x0a08000008d60fae */ /* 0x0005e2000d901d4a */
[----:B------:R-:W-:Y:S01]  /*17b10*/  @P0 IMAD.X R3, R6, 0x1, R222, P1 ;  /* 0x0000000106030824 */ /* 0x000fe200008e06de */
[----:B------:R-:W-:Y:S04]  /*17b20*/  ISETP.GE.AND P3, PT, R17, c[0x0][0x1d4], PT ;  /* 0x0000750011007a0c */ /* 0x000fe80003f66270 */
[----:B------:R4:W-:Y:S01]  /*17b30*/  @P0 LDGSTS.E.BYPASS.LTC128B.128 [R214+0xb880], [R2.64], !P2 ;  /* 0x0b88000002d60fae */ /* 0x0009e2000d101d4a */
[----:B------:R-:W-:Y:S02]  /*17b40*/  ISETP.GE.AND P2, PT, R16, c[0x0][0x1d4], PT ;  /* 0x0000750010007a0c */ /* 0x000fe40003f46270 */
[----:B----4-:R-:W-:Y:S05]  /*17b50*/  @P0 IADD3 R2, P1, R0, R217, RZ ;  /* 0x000000d900020210 */ /* 0x010fea0007f3e0ff */
[----:B------:R-:W-:Y:S05]  /*17b60*/  @P0 IMAD.X R3, R6, 0x1, R219, P1 ;  /* 0x0000000106030824 */ /* 0x000fea00008e06db */
[----:B------:R4:W-:Y:S02]  /*17b70*/  @P0 LDGSTS.E.BYPASS.LTC128B.128 [R214+0xd080], [R2.64], !P3 ;  /* 0x0d08000002d60fae */ /* 0x0009e4000d901d4a */
[----:B----4-:R-:W-:Y:S05]  /*17b80*/  @P0 IADD3 R2, P1, R0, R13, RZ ;  /* 0x0000000d00020210 */ /* 0x010fea0007f3e0ff */
[----:B------:R-:W-:Y:S05]  /*17b90*/  @P0 IMAD.X R3, R6, 0x1, R218, P1 ;  /* 0x0000000106030824 */ /* 0x000fea00008e06da */
[----:B------:R2:W-:Y:S01]  /*17ba0*/  @P0 LDGSTS.E.BYPASS.LTC128B.128 [R214+0xe880], [R2.64], !P2 ;  /* 0x0e88000002d60fae */ /* 0x0005e2000d101d4a */
[----:B------:R-:W-:-:S05]  /*17bb0*/  BRA.DIV ~URZ, `(.L_x_2435) ;  /* 0x00009d727f007947 */ /* 0x000fca000b800000 */
[----:B------:R4:W1:Y:S04]  /*17bc0*/  SHFL.IDX PT, R6, R10, 0x1, 0x181f ;  /* 0x00381f000a067f89 */ /* 0x00086800000e0000 */
[----:B------:R4:W2:Y:S02]  /*17bd0*/  SHFL.IDX PT, R0, R11, 0x1, 0x181f ;  /* 0x00381f000b007f89 */ /* 0x0008a400000e0000 */
.L_x_2553:
[----:B------:R-:W-:Y:S02]  /*17be0*/  ISETP.GE.AND P0, PT, R227, 0x21, PT ;  /* 0x00000021e300780c */ /* 0x000fe40003f06270 */
[C---:B------:R-:W-:Y:S02]  /*17bf0*/  IADD3 R23, R215.reuse, 0x40, RZ ;  /* 0x00000040d7177810 */ /* 0x040fe40007ffe0ff */
[C---:B------:R-:W-:Y:S02]  /*17c00*/  ISETP.GE.AND P5, PT, R215.reuse, c[0x0][0x1d4], PT ;  /* 0x00007500d7007a0c */ /* 0x040fe40003fa6270 */
[----:B------:R-:W-:Y:S02]  /*17c10*/  IADD3 R22, R215, 0x80, RZ ;  /* 0x00000080d7167810 */ /* 0x000fe40007ffe0ff */
[----:B------:R-:W-:Y:S02]  /*17c20*/  ISETP.GE.AND P4, PT, R23, c[0x0][0x1d4], PT ;  /* 0x0000750017007a0c */ /* 0x000fe40003f86270 */
[----:B------:R-:W-:Y:S02]  /*17c30*/  ISETP.GE.AND P3, PT, R22, c[0x0][0x1d4], PT ;  /* 0x0000750016007a0c */ /* 0x000fe40003f66270 */
[----:B------:R-:W-:Y:S02]  /*17c40*/  IADD3 R21, R215, 0xc0, RZ ;  /* 0x000000c0d7157810 */ /* 0x000fe40007ffe0ff */
[----:B--2---:R-:W-:Y:S02]  /*17c50*/  @P0 IADD3 R16, P1, R0, R239, RZ ;  /* 0x000000ef00100210 */ /* 0x004fe40007f3e0ff */
[----:B------:R-:W-:Y:S03]  /*17c60*/  ISETP.GE.AND P2, PT, R21, c[0x0][0x1d4], PT ;  /* 0x0000750015007a0c */ /* 0x000fe60003f46270 */
[----:B-1----:R-:W-:Y:S01]  /*17c70*/  @P0 IMAD.X R17, R6, 0x1, R221, P1 ;  /* 0x0000000106110824 */ /* 0x002fe200008e06dd */
[----:B----4-:R-:W-:Y:S04]  /*17c80*/  @P0 IADD3 R10, P1, R0, R220, RZ ;  /* 0x000000dc000a0210 */ /* 0x010fe80007f3e0ff */
[----:B------:R-:W-:Y:S01]  /*17c90*/  @!PT LDS RZ, [RZ] ;  /* 0x00000000fffff984 */ /* 0x000fe20000000800 */
[----:B------:R-:W-:Y:S01]  /*17ca0*/  @!PT LDS RZ, [RZ] ;  /* 0x00000000fffff984 */ /* 0x000fe20000000800 */
[----:B------:R-:W-:Y:S01]  /*17cb0*/  @!PT LDS RZ, [RZ] ;  /* 0x00000000fffff984 */ /* 0x000fe20000000800 */
[----:B------:R1:W-:Y:S01]  /*17cc0*/  @P0 LDGSTS.E.BYPASS.LTC128B.128 [R214+0xb080], [R16.64], !P5 ;  /* 0x0b08000010d60fae */ /* 0x0003e2000e901d4a */
[----:B---3--:R-:W-:Y:S01]  /*17cd0*/  @P0 IMAD.X R11, R6, 0x1, R222, P1 ;  /* 0x00000001060b0824 */ /* 0x008fe200008e06de */
[----:B------:R-:W-:Y:S04]  /*17ce0*/  @P0 IADD3 R8, P1, R0, R217, RZ ;  /* 0x000000d900080210 */ /* 0x000fe80007f3e0ff */
[----:B------:R1:W-:Y:S01]  /*17cf0*/  @P0 LDGSTS.E.BYPASS.LTC128B.128 [R214+0xc880], [R10.64], !P4 ;  /* 0x0c8800000ad60fae */ /* 0x0003e2000e101d4a */
[----:B------:R-:W-:Y:S01]  /*17d00*/  @P0 IMAD.X R9, R6, 0x1, R219, P1 ;  /* 0x0000000106090824 */ /* 0x000fe200008e06db */
[----:B------:R-:W-:Y:S04]  /*17d10*/  @P0 IADD3 R2, P1, R0, R13, RZ ;  /* 0x0000000d00020210 */ /* 0x000fe80007f3e0ff */
[----:B------:R1:W-:Y:S01]  /*17d20*/  @P0 LDGSTS.E.BYPASS.LTC128B.128 [R214+0xe080], [R8.64], !P3 ;  /* 0x0e08000008d60fae */ /* 0x0003e2000d901d4a */
[----:B------:R-:W-:Y:S05]  /*17d30*/  @P0 IMAD.X R3, R6, 0x1, R218, P1 ;  /* 0x0000000106030824 */ /* 0x000fea00008e06da */
[----:B------:R1:W-:Y:S03]  /*17d40*/  @P0 LDGSTS.E.BYPASS.LTC128B.128 [R214+0xf880], [R2.64], !P2 ;  /* 0x0f88000002d60fae */ /* 0x0003e6000d101d4a */
.L_x_2432:
[----:B--234-:R-:W-:Y:S05]  /*17d50*/  BSYNC B0 ;  /* 0x0000000000007941 */ /* 0x01cfea0003800000 */
.L_x_2431:
[----:B------:R-:W2:Y:S01]  /*17d60*/  LDL R0, [R1+0x94] ;  /* 0x0000940001007983 */ /* 0x000ea20000100800 */
[----:B------:R-:W-:Y:S03]  /*17d70*/  IMAD R6, R225, -0x30, RZ ;  /* 0xffffffd0e1067824 */ /* 0x000fe600078e02ff */
[----:B-1----:R-:W2:Y:S01]  /*17d80*/  LDL R8, [R1+0x4] ;  /* 0x0000040001087983 */ /* 0x002ea20000100800 */
[----:B------:R-:W-:Y:S03]  /*17d90*/  IMAD.IADD R11, R6, 0x1, -R247 ;  /* 0x00000001060b7824 */ /* 0x000fe600078e0af7 */
[----:B------:R-:W3:Y:S04]  /*17da0*/  LDL R3, [R1+0x90] ;  /* 0x0000900001037983 */ /* 0x000ee80000100800 */
[----:B------:R-:W3:Y:S04]  /*17db0*/  LDL R2, [R1+0x7c] ;  /* 0x00007c0001027983 */ /* 0x000ee80000100800 */
[----:B------:R-:W0:Y:S01]  /*17dc0*/  LDGDEPBAR ;  /* 0x00000000000079af */ /* 0x000e220000000000 */
[----:B--2---:R-:W-:Y:S02]  /*17dd0*/  IMAD R8, R8, 0x80, R0 ;  /* 0x0000008008087824 */ /* 0x004fe400078e0200 */
[----:B------:R-:W-:Y:S05]  /*17de0*/  IMAD.MOV.U32 R0, RZ, RZ, 0x1 ;  /* 0x00000001ff007424 */ /* 0x000fea00078e00ff */
[----:B------:R-:W-:Y:S02]  /*17df0*/  ISETP.NE.AND P0, PT, R0, c[0x0][0x2c4], PT ;  /* 0x0000b10000007a0c */ /* 0x000fe40003f05270 */
[----:B---3--:R-:W-:Y:S02]  /*17e00*/  IADD3 R8, R2, R8, R3 ;  /* 0x0000000802087210 */ /* 0x008fe40007ffe003 */
        /* <DEDUP_REMOVED lines=8> */
[----:B------:R1:W2:Y:S02]  /*17e90*/  SHFL.IDX PT, R3, R8, RZ, 0x1c1f ;  /* 0x001c1fff08037589 */ /* 0x0002a400000e0000 */
.L_x_2554:
[----:B--2---:R-:W-:Y:S01]  /*17ea0*/  IADD3 R2, R10, R3, RZ ;  /* 0x000000030a027210 */ /* 0x004fe20007ffe0ff */
[----:B------:R-:W-:Y:S05]  /*17eb0*/  IMAD.MOV.U32 R0, RZ, RZ, 0x1 ;  /* 0x00000001ff007424 */ /* 0x000fea00078e00ff */
[----:B------:R-:W-:Y:S01]  /*17ec0*/  ISETP.LE.AND P0, PT, R0, c[0x0][0x32c], PT ;  /* 0x0000cb0000007a0c */ /* 0x000fe20003f03270 */
        /* <DEDUP_REMOVED lines=16> */
.L_x_2439:
[----:B------:R-:W-:Y:S04]  /*17fd0*/  MOV R13, 0x1 ;  /* 0x00000001000d7802 */ /* 0x000fe80000000f00 */
[----:B------:R-:W-:Y:S11]  /*17fe0*/  ISETP.NE.AND P0, PT, R13, c[0x0][0x32c], PT ;  /* 0x0000cb000d007a0c */ /* 0x000ff60003f05270 */
[----:B------:R-:W-:Y:S02]  /*17ff0*/  @!UPT UIADD3 URZ, URZ, URZ, URZ ;  /* 0x0000003f3f3ff290 */ /* 0x000fe4000fffe03f */
[----:B------:R-:W-:Y:S05]  /*18000*/  @P0 IMAD.HI.U32 R13, R3, c[0x0][0x330], RZ ;  /* 0x0000cc00030d0a27 */ /* 0x000fea00078e00ff */
[----:B------:R-:W-:Y:S02]  /*18010*/  @P0 SHF.R.U32.HI R3, RZ, c[0x0][0x334], R13 ;  /* 0x0000cd00ff030a19 */ /* 0x000fe4000001160d */
.L_x_2440:
[----:B------:R-:W-:Y:S05]  /*18020*/  BSYNC B0 ;  /* 0x0000000000007941 */ /* 0x000fea0003800000 */
.L_x_2438:
[----:B------:R-:W-:Y:S05]  /*18030*/  IMAD R3, R3, c[0x0][0x32c], R11 ;  /* 0x0000cb0003037a24 */ /* 0x000fea00078e020b */
[----:B------:R-:W-:Y:S02]  /*18040*/  IMNMX R0, R0, R3, !PT ;  /* 0x0000000300007217 */ /* 0x000fe40007800200 */
[----:B------:R-:W-:Y:S04]  /*18050*/  IADD3 R3, R3, c[0x0][0x32c], RZ ;  /* 0x0000cb0003037a10 */ /* 0x000fe80007ffe0ff */
[----:B------:R-:W-:Y:S02]  /*18060*/  IMNMX R2, R2, R3, PT ;  /* 0x0000000302027217 */ /* 0x000fe40003800200 */
.L_x_2437:
        /* <DEDUP_REMOVED lines=63> */
.L_x_2555:
[----:B---3--:R-:W-:Y:S01]  /*18460*/  IADD3 R2, R10, R3, RZ ;  /* 0x000000030a027210 */ /* 0x008fe20007ffe0ff */
        /* <DEDUP_REMOVED lines=18> */
.L_x_2444:
[----:B------:R-:W-:Y:S04]  /*18590*/  MOV R6, 0x1 ;  /* 0x0000000100067802 */ /* 0x000fe80000000f00 */
[----:B------:R-:W-:Y:S11]  /*185a0*/  ISETP.NE.AND P0, PT, R6, c[0x0][0x32c], PT ;  /* 0x0000cb0006007a0c */ /* 0x000ff60003f05270 */
[----:B------:R-:W-:Y:S02]  /*185b0*/  @!UPT UIADD3 URZ, URZ, URZ, URZ ;  /* 0x0000003f3f3ff290 */ /* 0x000fe4000fffe03f */
[----:B------:R-:W-:Y:S05]  /*185c0*/  @P0 IMAD.HI.U32 R6, R3, c[0x0][0x330], RZ ;  /* 0x0000cc0003060a27 */ /* 0x000fea00078e00ff */
[----:B------:R-:W-:Y:S02]  /*185d0*/  @P0 SHF.R.U32.HI R3, RZ, c[0x0][0x334], R6 ;  /* 0x0000cd00ff030a19 */ /* 0x000fe40000011606 */
.L_x_2445:
[----:B------:R-:W-:Y:S05]  /*185e0*/  BSYNC B0 ;  /* 0x0000000000007941 */ /* 0x000fea0003800000 */
.L_x_2443:
[----:B------:R-:W-:Y:S05]  /*185f0*/  IMAD R3, R3, c[0x0][0x32c], R11 ;  /* 0x0000cb0003037a24 */ /* 0x000fea00078e020b */
[----:B------:R-:W-:Y:S02]  /*18600*/  IMNMX R0, R0, R3, !PT ;  /* 0x0000000300007217 */ /* 0x000fe40007800200 */
[----:B------:R-:W-:Y:S04]  /*18610*/  IADD3 R3, R3, c[0x0][0x32c], RZ ;  /* 0x0000cb0003037a10 */ /* 0x000fe80007ffe0ff */
[----:B------:R-:W-:Y:S02]  /*18620*/  IMNMX R2, R2, R3, PT ;  /* 0x0000000302027217 */ /* 0x000fe40003800200 */
.L_x_2442:
[----:B------:R-:W-:Y:S02]  /*18630*/  ISETP.GT.AND P0, PT, R0, RZ, !P1 ;  /* 0x000000ff0000720c */ /* 0x000fe40004f04270 */
[C---:B------:R-:W-:Y:S02]  /*18640*/  LOP3.LUT P1, RZ, R213.reuse, 0x1, RZ, 0xc0, !PT ;  /* 0x00000001d5ff7812 */ /* 0x040fe4000782c0ff */
[----:B------:R-:W-:Y:S04]  /*18650*/  ISETP.LT.OR P0, PT, R2, 0x1, P0 ;  /* 0x000000010200780c */ /* 0x000fe80000701670 */
[----:B-12---:R-:W-:Y:S02]  /*18660*/  FSEL R8, R216, -INF , !P0 ;  /* 0xff800000d8087808 */ /* 0x006fe40004000000 */
        /* <DEDUP_REMOVED lines=64> */
.L_x_2556:
[----:B-12---:R-:W-:Y:S01]  /*18a70*/  FMNMX.FTZ R0, R0, R2, !PT ;  /* 0x0000000200007209 */ /* 0x006fe20007810000 */
[----:B------:R-:W-:-:S05]  /*18a80*/  BRA.DIV ~URZ, `(.L_x_2447) ;  /* 0x000090a27f007947 */ /* 0x000fca000b800000 */
[----:B------:R-:W1:Y:S02]  /*18a90*/  SHFL.BFLY PT, R13, R0, 0x1, 0x1f ;  /* 0x0c201f00000d7f89 */ /* 0x000e6400000e0000 */
[----:B-1----:R-:W-:Y:S02]  /*18aa0*/  FMNMX.FTZ R13, R0, R13, !PT ;  /* 0x0000000d000d7209 */ /* 0x002fe40007810000 */
[----:B------:R-:W1:Y:S02]  /*18ab0*/  SHFL.BFLY PT, R0, R6, 0x2, 0x1f ;  /* 0x0c401f0006007f89 */ /* 0x000e6400000e0000 */
[----:B-1----:R-:W-:Y:S05]  /*18ac0*/  FMNMX.FTZ R0, R6, R0, !PT ;  /* 0x0000000006007209 */ /* 0x002fea0007810000 */
[----:B------:R1:W2:Y:S02]  /*18ad0*/  SHFL.BFLY PT, R2, R0, 0x1, 0x1f ;  /* 0x0c201f0000027f89 */ /* 0x0002a400000e0000 */
.L_x_2557:
[C---:B------:R-:W-:Y:S01]  /*18ae0*/  FSETP.NEU.FTZ.AND P0, PT, R13.reuse, -INF , PT ;  /* 0xff8000000d00780b */ /* 0x040fe20003f1d000 */
[----:B------:R-:W-:Y:S01]  /*18af0*/  WARPSYNC 0xffffffff ;  /* 0xffffffff00007948 */ /* 0x000fe20003800000 */
[----:B--2---:R-:W-:Y:S01]  /*18b00*/  FMNMX.FTZ R3, R2, R0, !PT ;  /* 0x0000000002037209 */ /* 0x004fe20007810000 */
[C---:B------:R-:W-:Y:S01]  /*18b10*/  FMUL.FTZ R2, R13.reuse, c[0x0][0x2d0] ;  /* 0x0000b4000d027a20 */ /* 0x040fe20000410000 */
[----:B-1----:R-:W-:Y:S04]  /*18b20*/  FSEL R0, R13, RZ, P0 ;  /* 0x000000ff0d007208 */ /* 0x002fe80000000000 */
[----:B------:R-:W-:Y:S01]  /*18b30*/  FSEL R2, R2, RZ, P0 ;  /* 0x000000ff02027208 */ /* 0x000fe20000000000 */
[----:B------:R-:W-:Y:S01]  /*18b40*/  FADD.FTZ R0, -R0, R4 ;  /* 0x0000000400007221 */ /* 0x000fe20000010100 */
[C---:B------:R-:W-:Y:S01]  /*18b50*/  FSETP.NEU.FTZ.AND P0, PT, R3.reuse, -INF , PT ;  /* 0xff8000000300780b */ /* 0x040fe20003f1d000 */
[----:B------:R-:W-:Y:S02]  /*18b60*/  FMUL.FTZ R4, R3, c[0x0][0x2d0] ;  /* 0x0000b40003047a20 */ /* 0x000fe40000410000 */
[----:B------:R-:W-:Y:S02]  /*18b70*/  FMUL.FTZ R0, R0, c[0x0][0x2d0] ;  /* 0x0000b40000007a20 */ /* 0x000fe40000410000 */
[--C-:B------:R-:W-:Y:S01]  /*18b80*/  FFMA.FTZ R24, R24, c[0x0][0x2d0], -R2.reuse ;  /* 0x0000b40018187a23 */ /* 0x100fe20000010802 */
[----:B------:R-:W-:Y:S01]  /*18b90*/  FSEL R4, R4, RZ, P0 ;  /* 0x000000ff04047208 */ /* 0x000fe20000000000 */
        /* <DEDUP_REMOVED lines=13> */
[----:B------:R-:W2:Y:S01]  /*18c70*/  MUFU.EX2 R35, R35 ;  /* 0x0000002300237308 */ /* 0x000ea20000000800 */
        /* <DEDUP_REMOVED lines=11> */
[----:B------:R-:W3:Y:S10]  /*18d30*/  MUFU.EX2 R33, R33 ;  /* 0x0000002100217308 */ /* 0x000ef40000000800 */
[----:B------:R4:W-:Y:S10]  /*18d40*/  MUFU.EX2 R175, R8 ;  /* 0x0000000800af7308 */ /* 0x0009f40000000800 */
[----:B------:R-:W-:Y:S10]  /*18d50*/  MUFU.EX2 R216, R173 ;  /* 0x000000ad00d87308 */ /* 0x000ff40000000800 */
[----:B------:R-:W-:Y:S10]  /*18d60*/  MUFU.EX2 R178, R178 ;  /* 0x000000b200b27308 */ /* 0x000ff40000000800 */
[----:B------:R-:W-:Y:S10]  /*18d70*/  MUFU.EX2 R179, R179 ;  /* 0x000000b300b37308 */ /* 0x000ff40000000800 */
[----:B------:R-:W-:Y:S01]  /*18d80*/  MUFU.EX2 R180, R180 ;  /* 0x000000b400b47308 */ /* 0x000fe20000000800 */
[C---:B-1----:R-:W-:Y:S01]  /*18d90*/  FFMA.FTZ R2, R0.reuse, R234, R24 ;  /* 0x000000ea00027223 */ /* 0x042fe20000010018 */
[----:B--2---:R-:W-:Y:S01]  /*18da0*/  F2FP.PACK_AB R172, R35, R24 ;  /* 0x0000001823ac723e */ /* 0x004fe200000000ff */
[C---:B------:R-:W-:Y:S01]  /*18db0*/  FMUL.FTZ R32, R0.reuse, R148 ;  /* 0x0000009400207220 */ /* 0x040fe20000410000 */
[----:B---3--:R-:W-:Y:S01]  /*18dc0*/  F2FP.PACK_AB R174, R33, R34 ;  /* 0x0000002221ae723e */ /* 0x008fe200000000ff */
[----:B------:R-:W-:Y:S01]  /*18dd0*/  FADD.FTZ R6, R35, R2 ;  /* 0x0000000223067221 */ /* 0x000fe20000010000 */
[----:B------:R-:W-:Y:S01]  /*18de0*/  FSEL R2, R3, RZ, P0 ;  /* 0x000000ff03027208 */ /* 0x000fe20000000000 */
[----:B----4-:R-:W-:Y:S01]  /*18df0*/  FMUL.FTZ R8, R0, R168 ;  /* 0x000000a800087220 */ /* 0x010fe20000410000 */
[----:B------:R-:W-:Y:S01]  /*18e00*/  ISETP.GT.AND P0, PT, R225, R246, PT ;  /* 0x000000f6e100720c */ /* 0x000fe20003f04270 */
[----:B------:R-:W-:Y:S01]  /*18e10*/  FADD.FTZ R6, R34, R6 ;  /* 0x0000000622067221 */ /* 0x000fe20000010000 */
[----:B------:R-:W1:Y:S01]  /*18e20*/  MUFU.EX2 R168, R23 ;  /* 0x0000001700a87308 */ /* 0x000e620000000800 */
[----:B------:R-:W-:Y:S02]  /*18e30*/  FADD.FTZ R2, -R2, R14 ;  /* 0x0000000e02027221 */ /* 0x000fe40000010100 */
[----:B------:R-:W-:Y:S02]  /*18e40*/  FADD.FTZ R177, R33, R6 ;  /* 0x0000000621b17221 */ /* 0x000fe40000010000 */
[----:B------:R-:W-:Y:S02]  /*18e50*/  FMUL.FTZ R2, R2, c[0x0][0x2d0] ;  /* 0x0000b40002027a20 */ /* 0x000fe40000410000 */
[----:B------:R-:W-:Y:S02]  /*18e60*/  FMUL.FTZ R33, R0, R149 ;  /* 0x0000009500217220 */ /* 0x000fe40000410000 */
[--C-:B------:R-:W-:Y:S01]  /*18e70*/  FFMA.FTZ R14, R22, c[0x0][0x2d0], -R4.reuse ;  /* 0x0000b400160e7a23 */ /* 0x100fe20000010804 */
[----:B------:R-:W-:Y:S01]  /*18e80*/  MUFU.EX2 R6, R184 ;  /* 0x000000b800067308 */ /* 0x000fe20000000800 */
[C---:B------:R-:W-:Y:S02]  /*18e90*/  FMUL.FTZ R21, R0.reuse, R161 ;  /* 0x000000a100157220 */ /* 0x040fe40000410000 */
[C---:B------:R-:W-:Y:S02]  /*18ea0*/  FMUL.FTZ R20, R0.reuse, R160 ;  /* 0x000000a000147220 */ /* 0x040fe40000410000 */
[----:B------:R-:W-:Y:S02]  /*18eb0*/  FFMA.FTZ R4, R9, c[0x0][0x2d0], -R4 ;  /* 0x0000b40009047a23 */ /* 0x000fe40000010804 */
        /* <DEDUP_REMOVED lines=18> */
[C---:B--2---:R-:W-:Y:S02]  /*18fe0*/  FMUL.FTZ R34, R2.reuse, R150 ;  /* 0x0000009602227220 */ /* 0x044fe40000410000 */
[C---:B------:R-:W-:Y:S02]  /*18ff0*/  FMUL.FTZ R35, R2.reuse, R151 ;  /* 0x0000009702237220 */ /* 0x040fe40000410000 */
[----:B------:R-:W2:Y:S01]  /*19000*/  LDSM.16.MT88.4 R148, [R193] ;  /* 0x00000000c194783b */ /* 0x000ea20000004200 */
[C---:B------:R-:W-:Y:S01]  /*19010*/  FMUL.FTZ R10, R2.reuse, R170 ;  /* 0x000000aa020a7220 */ /* 0x040fe20000410000 */
[----:B------:R-:W-:Y:S01]  /*19020*/  MUFU.EX2 R14, R181 ;  /* 0x000000b5000e7308 */ /* 0x000fe20000000800 */
[C---:B------:R-:W-:Y:S02]  /*19030*/  FMUL.FTZ R11, R2.reuse, R171 ;  /* 0x000000ab020b7220 */ /* 0x040fe40000410000 */
[----:B------:R-:W-:Y:S01]  /*19040*/  FFMA.FTZ R160, R2, R233, R175 ;  /* 0x000000e902a07223 */ /* 0x000fe200000100af */
[----:B-1----:R-:W-:Y:S01]  /*19050*/  F2FP.PACK_AB R175, R216, R161 ;  /* 0x000000a1d8af723e */ /* 0x002fe200000000ff */
[C---:B------:R-:W-:Y:S02]  /*19060*/  FMUL.FTZ R18, R2.reuse, R166 ;  /* 0x000000a602127220 */ /* 0x040fe40000410000 */
[C---:B------:R-:W-:Y:S02]  /*19070*/  FMUL.FTZ R19, R2.reuse, R167 ;  /* 0x000000a702137220 */ /* 0x040fe40000410000 */
[----:B------:R-:W-:Y:S01]  /*19080*/  LDSM.16.MT88.4 R164, [R193+0x1000] ;  /* 0x00100000c1a4783b */ /* 0x000fe20000004200 */
[C---:B------:R-:W-:Y:S01]  /*19090*/  FMUL.FTZ R26, R2.reuse, R158 ;  /* 0x0000009e021a7220 */ /* 0x040fe20000410000 */
[----:B------:R-:W-:Y:S01]  /*190a0*/  MUFU.EX2 R181, R176 ;  /* 0x000000b000b57308 */ /* 0x000fe20000000800 */
[C---:B------:R-:W-:Y:S02]  /*190b0*/  FMUL.FTZ R27, R2.reuse, R159 ;  /* 0x0000009f021b7220 */ /* 0x040fe40000410000 */
[C---:B------:R-:W-:Y:S02]  /*190c0*/  FMUL.FTZ R30, R2.reuse, R154 ;  /* 0x0000009a021e7220 */ /* 0x040fe40000410000 */
[C---:B------:R-:W-:Y:S02]  /*190d0*/  FMUL.FTZ R31, R2.reuse, R155 ;  /* 0x0000009b021f7220 */ /* 0x040fe40000410000 */
[----:B------:R-:W-:Y:S01]  /*190e0*/  LDSM.16.MT88.4 R152, [R193+0x800] ;  /* 0x00080000c198783b */ /* 0x000fe20000004200 */
        /* <DEDUP_REMOVED lines=10> */
[----:B------:R-:W-:Y:S02]  /*19190*/  FMUL.FTZ R49, R0, R49 ;  /* 0x0000003100317220 */ /* 0x000fe40000410000 */
[C---:B------:R-:W-:Y:S01]  /*191a0*/  FMUL.FTZ R50, R2.reuse, R50 ;  /* 0x0000003202327220 */ /* 0x040fe20000410000 */
[C---:B--2---:R-:W-:Y:S05]  /*191b0*/  HMMA.16816.F32 R8, R172.reuse, R148, R8 ;  /* 0x00000094ac08723c */ /* 0x044fea0000001808 */
        /* <DEDUP_REMOVED lines=93> */
[C---:B------:R-:W-:Y:S01]  /*19790*/  FMUL.FTZ R135, R2.reuse, R135 ;  /* 0x0000008702877220 */ /* 0x040fe20000410000 */
[C---:B-1----:R-:W-:Y:S03]  /*197a0*/  HMMA.16816.F32 R44, R172.reuse, R148, R44 ;  /* 0x00000094ac2c723c */ /* 0x042fe6000000182c */
[C---:B------:R-:W-:Y:S02]  /*197b0*/  FMUL.FTZ R138, R2.reuse, R138 ;  /* 0x0000008a028a7220 */ /* 0x040fe40000410000 */
[----:B------:R-:W-:Y:S02]  /*197c0*/  FMUL.FTZ R139, R2, R139 ;  /* 0x0000008b028b7220 */ /* 0x000fe40000410000 */
[----:B------:R-:W1:Y:S01]  /*197d0*/  MUFU.EX2 R2, R183 ;  /* 0x000000b700027308 */ /* 0x000e620000000800 */
[C---:B------:R-:W-:Y:S01]  /*197e0*/  HMMA.16816.F32 R48, R172.reuse, R150, R48 ;  /* 0x00000096ac30723c */ /* 0x040fe20000001830 */
[----:B------:R-:W2:Y:S03]  /*197f0*/  LDSM.16.MT88.4 R148, [R194+0x1800] ;  /* 0x00180000c294783b */ /* 0x000ea60000004200 */
[C---:B------:R-:W-:Y:S02]  /*19800*/  FMUL.FTZ R132, R0.reuse, R132 ;  /* 0x0000008400847220 */ /* 0x040fe40000410000 */
[C---:B------:R-:W-:Y:S02]  /*19810*/  FMUL.FTZ R133, R0.reuse, R133 ;  /* 0x0000008500857220 */ /* 0x040fe40000410000 */
[C---:B------:R-:W-:Y:S04]  /*19820*/  FMUL.FTZ R136, R0.reuse, R136 ;  /* 0x0000008800887220 */ /* 0x040fe80000410000 */
[----:B------:R-:W-:Y:S02]  /*19830*/  FMUL.FTZ R137, R0, R137 ;  /* 0x0000008900897220 */ /* 0x000fe40000410000 */
[----:B------:R-:W-:Y:S02]  /*19840*/  FADD.FTZ R0, R6, R177 ;  /* 0x000000b106007221 */ /* 0x000fe40000010000 */
[----:B------:R-:W3:Y:S02]  /*19850*/  MUFU.EX2 R177, R185 ;  /* 0x000000b900b17308 */ /* 0x000ee40000000800 */
        /* <DEDUP_REMOVED lines=42> */
[----:B---3--:R-:W-:Y:S05]  /*19b00*/  F2FP.PACK_AB R173, R177, R176 ;  /* 0x000000b0b1ad723e */ /* 0x008fea00000000ff */
[C---:B------:R-:W-:Y:S02]  /*19b10*/  HMMA.16816.F32 R8, R148.reuse, R152, R8 ;  /* 0x000000989408723c */ /* 0x040fe40000001808 */
[----:B------:R-:W3:Y:S03]  /*19b20*/  MUFU.EX2 R6, R189 ;  /* 0x000000bd00067308 */ /* 0x000ee60000000800 */
[----:B-1----:R-:W-:Y:S03]  /*19b30*/  FADD.FTZ R0, R2, R0 ;  /* 0x0000000002007221 */ /* 0x002fe60000010000 */
[C---:B------:R-:W-:Y:S01]  /*19b40*/  HMMA.16816.F32 R16, R148.reuse, R154, R16 ;  /* 0x0000009a9410723c */ /* 0x040fe20000001810 */
[----:B------:R-:W1:Y:S03]  /*19b50*/  LDSM.16.MT88.4 R152, [R196+0x800] ;  /* 0x00080000c498783b */ /* 0x000e660000004200 */
[----:B------:R-:W5:Y:S01]  /*19b60*/  MUFU.EX2 R174, R188 ;  /* 0x000000bc00ae7308 */ /* 0x000f620000000800 */
[C---:B----4-:R-:W-:Y:S01]  /*19b70*/  FADD.FTZ R0, R172.reuse, R0 ;  /* 0x00000000ac007221 */ /* 0x050fe20000010000 */
[----:B------:R-:W-:Y:S01]  /*19b80*/  F2FP.PACK_AB R172, R172, R2 ;  /* 0x00000002acac723e */ /* 0x000fe200000000ff */
[----:B------:R-:W-:Y:S07]  /*19b90*/  FADD.FTZ R2, R168, R160 ;  /* 0x000000a0a8027221 */ /* 0x000fee0000010000 */
[----:B------:R-:W4:Y:S01]  /*19ba0*/  MUFU.EX2 R14, R187 ;  /* 0x000000bb000e7308 */ /* 0x000f220000000800 */
[----:B---3--:R-:W-:Y:S01]  /*19bb0*/  FADD.FTZ R0, R6, R0 ;  /* 0x0000000006007221 */ /* 0x008fe20000010000 */
[C---:B--2---:R-:W-:Y:S03]  /*19bc0*/  HMMA.16816.F32 R20, R148.reuse, R156, R20 ;  /* 0x0000009c9414723c */ /* 0x044fe60000001814 */
[C---:B-----5:R-:W-:Y:S01]  /*19bd0*/  FADD.FTZ R234, R174.reuse, R0 ;  /* 0x00000000aeea7221 */ /* 0x060fe20000010000 */
[----:B------:R-:W-:Y:S04]  /*19be0*/  F2FP.PACK_AB R174, R174, R6 ;  /* 0x00000006aeae723e */ /* 0x000fe800000000ff */
[C---:B------:R-:W-:Y:S01]  /*19bf0*/  HMMA.16816.F32 R24, R148.reuse, R158, R24 ;  /* 0x0000009e9418723c */ /* 0x040fe20000001818 */
[----:B------:R-:W2:Y:S03]  /*19c00*/  LDSM.16.MT88.4 R156, [R195+0x800] ;  /* 0x00080000c39c783b */ /* 0x000ea60000004200 */
[----:B------:R-:W-:Y:S01]  /*19c10*/  FADD.FTZ R0, R161, R2 ;  /* 0x00000002a1007221 */ /* 0x000fe20000010000 */
[-C--:B------:R-:W-:Y:S02]  /*19c20*/  MOV R6, R3.reuse ;  /* 0x0000000300067202 */ /* 0x080fe40000000f00 */
[----:B----4-:R-:W-:Y:S01]  /*19c30*/  F2FP.PACK_AB R175, R4, R14 ;  /* 0x0000000e04af723e */ /* 0x010fe200000000ff */
        /* <DEDUP_REMOVED lines=11> */
[----:B------:R-:W-:Y:S01]  /*19cf0*/  MOV R14, R3 ;  /* 0x00000003000e7202 */ /* 0x000fe20000000f00 */
[C---:B--2---:R-:W-:Y:S03]  /*19d00*/  HMMA.16816.F32 R36, R148.reuse, R156, R36 ;  /* 0x0000009c9424723c */ /* 0x044fe60000001824 */
[----:B------:R-:W-:Y:S01]  /*19d10*/  FADD.FTZ R233, R4, R0 ;  /* 0x0000000004e97221 */ /* 0x000fe20000010000 */
[----:B------:R-:W-:Y:S02]  /*19d20*/  IADD3 R0, R225, -0x1, RZ ;  /* 0xffffffffe1007810 */ /* 0x000fe40007ffe0ff */
[----:B------:R-:W-:Y:S02]  /*19d30*/  MOV R4, R13 ;  /* 0x0000000d00047202 */ /* 0x000fe40000000f00 */
[C---:B------:R-:W-:Y:S01]  /*19d40*/  HMMA.16816.F32 R40, R148.reuse, R158, R40 ;  /* 0x0000009e9428723c */ /* 0x040fe20000001828 */
[----:B------:R-:W2:Y:S03]  /*19d50*/  LDSM.16.MT88.4 R156, [R194+0x2000] ;  /* 0x00200000c29c783b */ /* 0x000ea60000004200 */
[----:B------:R-:W-:Y:S04]  /*19d60*/  MOV R225, R0 ;  /* 0x0000000000e17202 */ /* 0x000fe80000000f00 */
        /* <DEDUP_REMOVED lines=83> */
.L_x_2426:
[----:B------:R-:W-:Y:S05]  /*1a2a0*/  BRA.DIV ~URZ, `(.L_x_2449) ;  /* 0x000079627f007947 */ /* 0x000fea000b800000 */
[----:B------:R1:W2:Y:S02]  /*1a2b0*/  SHFL.BFLY PT, R4, R234, 0x2, 0x1f ;  /* 0x0c401f00ea047f89 */ /* 0x0002a400000e0000 */
.L_x_2558:
[----:B--2---:R-:W-:Y:S01]  /*1a2c0*/  FADD.FTZ R4, R4, R234 ;  /* 0x000000ea04047221 */ /* 0x004fe20000010000 */
[----:B------:R-:W-:Y:S05]  /*1a2d0*/  BRA.DIV ~URZ, `(.L_x_2450) ;  /* 0x000079927f007947 */ /* 0x000fea000b800000 */
[----:B------:R-:W2:Y:S02]  /*1a2e0*/  SHFL.BFLY PT, R0, R233, 0x2, 0x1f ;  /* 0x0c401f00e9007f89 */ /* 0x000ea400000e0000 */
[----:B--2---:R-:W-:-:S02]  /*1a2f0*/  FADD.FTZ R233, R0, R233 ;  /* 0x000000e900e97221 */ /* 0x004fc40000010000 */
[----:B------:R-:W2:Y:S04]  /*1a300*/  SHFL.BFLY PT, R0, R4, 0x1, 0x1f ;  /* 0x0c201f0004007f89 */ /* 0x000ea800000e0000 */
[----:B------:R3:W4:Y:S01]  /*1a310*/  SHFL.BFLY PT, R3, R233, 0x1, 0x1f ;  /* 0x0c201f00e9037f89 */ /* 0x00072200000e0000 */
[----:B--2---:R-:W-:-:S05]  /*1a320*/  FADD.FTZ R4, R4, R0 ;  /* 0x0000000004047221 */ /* 0x004fca0000010000 */
.L_x_2559:
[----:B------:R-:W-:Y:S01]  /*1a330*/  FSETP.NE.FTZ.AND P1, PT, R4, RZ, PT ;  /* 0x000000ff0400720b */ /* 0x000fe20003f35000 */
[----:B----4-:R-:W-:Y:S01]  /*1a340*/  FADD.FTZ R3, R3, R233 ;  /* 0x000000e903037221 */ /* 0x010fe20000010000 */
[----:B------:R-:W-:Y:S02]  /*1a350*/  MOV R2, RZ ;  /* 0x000000ff00027202 */ /* 0x000fe40000000f00 */
[----:B------:R-:W-:Y:S02]  /*1a360*/  MOV R20, 0xff800000 ;  /* 0xff80000000147802 */ /* 0x000fe40000000f00 */
[----:B------:R-:W-:-:S02]  /*1a370*/  FSETP.NE.FTZ.AND P0, PT, R3, RZ, PT ;  /* 0x000000ff0300720b */ /* 0x000fc40003f15000 */
[----:B------:R-:W-:-:S05]  /*1a380*/  MOV R21, 0xff800000 ;  /* 0xff80000000157802 */ /* 0x000fca0000000f00 */
[----:B------:R-:W2:Y:S01]  /*1a390*/  @P1 MUFU.LG2 R0, R4 ;  /* 0x0000000400001308 */ /* 0x000ea20000000c00 */
[----:B------:R-:W-:-:S07]  /*1a3a0*/  @P1 MOV R5, 0x3f317218 ;  /* 0x3f31721800051802 */ /* 0x000fce0000000f00 */
[----:B------:R2:W4:Y:S02]  /*1a3b0*/  @P1 MUFU.RCP R2, R4 ;  /* 0x0000000400021308 */ /* 0x0005240000001000 */
[----:B--2---:R-:W-:Y:S02]  /*1a3c0*/  @P1 FMUL.FTZ R4, R0, 0.69314718246459960938 ;  /* 0x3f31721800041820 */ /* 0x004fe40000410000 */
[----:B------:R-:W-:Y:S01]  /*1a3d0*/  @P1 FMUL.FTZ R0, R5, c[0x0][0x2d0] ;  /* 0x0000b40005001a20 */ /* 0x000fe20000410000 */
[----:B------:R-:W-:Y:S01]  /*1a3e0*/  @P0 MOV R5, 0x3f317218 ;  /* 0x3f31721800050802 */ /* 0x000fe20000000f00 */
[----:B----4-:R-:W-:Y:S02]  /*1a3f0*/  FMUL.FTZ R168, R2, R168 ;  /* 0x000000a802a87220 */ /* 0x010fe40000410000 */
[----:B------:R-:W-:Y:S01]  /*1a400*/  @P1 FFMA.FTZ R20, R0, R13, R4 ;  /* 0x0000000d00141223 */ /* 0x000fe20000010004 */
[----:B------:R-:W-:Y:S01]  /*1a410*/  MOV R0, RZ ;  /* 0x000000ff00007202 */ /* 0x000fe20000000f00 */
[----:B------:R-:W2:Y:S01]  /*1a420*/  @P0 MUFU.LG2 R4, R3 ;  /* 0x0000000300040308 */ /* 0x000ea20000000c00 */
[----:B------:R-:W-:-:S02]  /*1a430*/  FMUL.FTZ R169, R2, R169 ;  /* 0x000000a902a97220 */ /* 0x000fc40000410000 */
[C---:B------:R-:W-:Y:S02]  /*1a440*/  FMUL.FTZ R164, R2.reuse, R164 ;  /* 0x000000a402a47220 */ /* 0x040fe40000410000 */
[C---:B------:R-:W-:Y:S02]  /*1a450*/  FMUL.FTZ R165, R2.reuse, R165 ;  /* 0x000000a502a57220 */ /* 0x040fe40000410000 */
[C---:B------:R-:W-:Y:S01]  /*1a460*/  FMUL.FTZ R160, R2.reuse, R160 ;  /* 0x000000a002a07220 */ /* 0x040fe20000410000 */
[----:B------:R2:W4:Y:S01]  /*1a470*/  @P0 MUFU.RCP R0, R3 ;  /* 0x0000000300000308 */ /* 0x0005220000001000 */
        /* <DEDUP_REMOVED lines=8> */
[----:B--2---:R-:W-:-:S02]  /*1a500*/  @P0 FMUL.FTZ R3, R4, 0.69314718246459960938 ;  /* 0x3f31721804030820 */ /* 0x004fc40000410000 */
[----:B------:R-:W-:Y:S02]  /*1a510*/  @P0 FMUL.FTZ R4, R5, c[0x0][0x2d0] ;  /* 0x0000b40005040a20 */ /* 0x000fe40000410000 */
[C---:B----4-:R-:W-:Y:S02]  /*1a520*/  FMUL.FTZ R170, R0.reuse, R170 ;  /* 0x000000aa00aa7220 */ /* 0x050fe40000410000 */
        /* <DEDUP_REMOVED lines=62> */
[----:B------:R-:W-:Y:S01]  /*1a910*/  FMUL.FTZ R139, R0, R139 ;  /* 0x0000008b008b7220 */ /* 0x000fe20000410000 */
[----:B------:R-:W-:Y:S01]  /*1a920*/  MOV R0, 0x1 ;  /* 0x0000000100007802 */ /* 0x000fe20000000f00 */
[----:B------:R-:W-:-:S02]  /*1a930*/  @P0 FFMA.FTZ R21, R4, R6, R3 ;  /* 0x0000000604150223 */ /* 0x000fc40000010003 */
        /* <DEDUP_REMOVED lines=51> */
.L_x_2343:
[----:B------:R2:W5:Y:S04]  /*1ac70*/  LDL R6, [R1+0xd4] ;  /* 0x0000d40001067983 */ /* 0x0005680000100800 */
[----:B------:R-:W4:Y:S01]  /*1ac80*/  S2R R2, SR_TID.X ;  /* 0x0000000000027919 */ /* 0x000f220000002100 */
[----:B------:R-:W-:Y:S01]  /*1ac90*/  BSSY B0, `(.L_x_2451) ;  /* 0x0000011000007945 */ /* 0x000fe20003800000 */
[----:B----4-:R-:W-:-:S13]  /*1aca0*/  LOP3.LUT P0, RZ, R2, 0xff, RZ, 0xc0, !PT ;  /* 0x000000ff02ff7812 */ /* 0x010fda000780c0ff */
        /* <DEDUP_REMOVED lines=8> */
[----:B--2---:R2:W4:Y:S04]  /*1ad30*/  @P0 ATOMG.E.ADD.STRONG.GPU PT, R2, [R4.64], R2 ;  /* 0x00000002040209a8 */ /* 0x00452800081ee1ca */
[----:B--2---:R-:W2:Y:S04]  /*1ad40*/  S2R R4, SR_LTMASK ;  /* 0x0000000000047919 */ /* 0x004ea80000003900 */
[----:B----4-:R2:W4:Y:S02]  /*1ad50*/  SHFL.IDX PT, R3, R2, R3, 0x1f ;  /* 0x00001f0302037589 */ /* 0x01052400000e0000 */
[----:B--2---:R-:W-:-:S06]  /*1ad60*/  LOP3.LUT R2, R4, UR4, RZ, 0xc0, !PT ;  /* 0x0000000404027c12 */ /* 0x004fcc000f8ec0ff */
[----:B------:R-:W4:Y:S02]  /*1ad70*/  POPC R2, R2 ;  /* 0x0000000200027309 */ /* 0x000f240000000000 */
[----:B----45:R-:W-:-:S05]  /*1ad80*/  IADD3 R6, R3, c[0x0][0xc], R2 ;  /* 0x0000030003067a10 */ /* 0x030fca0007ffe002 */
[----:B------:R2:W-:Y:S02]  /*1ad90*/  STL [R1+0xd4], R6 ;  /* 0x0000d40601007387 */ /* 0x0005e40000100800 */
.L_x_2452:
[----:B--2---:R-:W-:Y:S05]  /*1ada0*/  BSYNC B0 ;  /* 0x0000000000007941 */ /* 0x004fea0003800000 */
.L_x_2451:
[----:B------:R-:W-:Y:S01]  /*1adb0*/  PRMT R0, R0, 0x9910, RZ ;  /* 0x0000991000007816 */ /* 0x000fe200000000ff */
[----:B------:R-:W-:Y:S01]  /*1adc0*/  BSSY B1, `(.L_x_2453) ;  /* 0x000041a000017945 */ /* 0x000fe20003800000 */
[----:B-----5:R-:W-:Y:S02]  /*1add0*/  IMAD.MOV.U32 R147, RZ, RZ, R6 ;  /* 0x000000ffff937224 */ /* 0x020fe400078e0006 */
[----:B------:R-:W-:-:S13]  /*1ade0*/  ISETP.NE.AND P0, PT, R0, RZ, PT ;  /* 0x000000ff0000720c */ /* 0x000fda0003f05270 */
[----:B------:R-:W-:Y:S05]  /*1adf0*/  @!P0 BRA `(.L_x_2454) ;  /* 0x0000343000008947 */ /* 0x000fea0003800000 */
[----:B------:R-:W2:Y:S04]  /*1ae00*/  LDL R11, [R1+0xb4] ;  /* 0x0000b400010b7983 */ /* 0x000ea80000100800 */
[----:B------:R-:W4:Y:S04]  /*1ae10*/  LDL R6, [R1+0xb8] ;  /* 0x0000b80001067983 */ /* 0x000f280000100800 */
[----:B---3--:R-:W3:Y:S04]  /*1ae20*/  LDL R8, [R1+0xc0] ;  /* 0x0000c00001087983 */ /* 0x008ee80000100800 */
        /* <DEDUP_REMOVED lines=11> */
[----:B--2---:R-:W-:Y:S02]  /*1aee0*/  F2FP.PACK_AB R2, R165, R164 ;  /* 0x000000a4a502723e */ /* 0x004fe400000000ff */
[----:B-1----:R-:W-:-:S03]  /*1aef0*/  F2FP.PACK_AB R0, R167, R166 ;  /* 0x000000a6a700723e */ /* 0x002fc600000000ff */
[----:B----4-:R1:W-:Y:S04]  /*1af00*/  STS [R6], R2 ;  /* 0x0000000206007388 */ /* 0x0103e80000000800 */
[----:B------:R2:W-:Y:S01]  /*1af10*/  STS [R6+0x400], R0 ;  /* 0x0004000006007388 */ /* 0x0005e20000000800 */
[----:B-1----:R-:W-:Y:S02]  /*1af20*/  F2FP.PACK_AB R2, R161, R160 ;  /* 0x000000a0a102723e */ /* 0x002fe400000000ff */
[----:B--2---:R-:W-:-:S03]  /*1af30*/  F2FP.PACK_AB R0, R163, R162 ;  /* 0x000000a2a300723e */ /* 0x004fc600000000ff */
[----:B---3--:R1:W-:Y:S04]  /*1af40*/  STS [R8+0x80], R2 ;  /* 0x0000800208007388 */ /* 0x0083e80000000800 */
        /* <DEDUP_REMOVED lines=138> */
.L_x_2455:
[----:B-1----:R-:W2:Y:S04]  /*1b7f0*/  LDL.LU R4, [R1+0xa8] ;  /* 0x0000a80001047983 */ /* 0x002ea80000300800 */
[----:B------:R-:W3:Y:S04]  /*1b800*/  LDL R23, [R1+0x1e4] ;  /* 0x0001e40001177983 */ /* 0x000ee80000100800 */
[----:B------:R-:W3:Y:S04]  /*1b810*/  LDL R19, [R1+0xa0] ;  /* 0x0000a00001137983 */ /* 0x000ee80000100800 */
[----:B------:R-:W4:Y:S04]  /*1b820*/  LDL R13, [R1+0xd8] ;  /* 0x0000d800010d7983 */ /* 0x000f280000100800 */
[----:B------:R-:W3:Y:S01]  /*1b830*/  LDL R22, [R1+0x1e0] ;  /* 0x0001e00001167983 */ /* 0x000ee20000100800 */
[----:B------:R-:W-:Y:S01]  /*1b840*/  IMAD.MOV.U32 R18, RZ, RZ, 0x368 ;  /* 0x00000368ff127424 */ /* 0x000fe200078e00ff */
[----:B------:R-:W-:-:S04]  /*1b850*/  ISETP.GT.AND P2, PT, R3, 0x1, PT ;  /* 0x000000010300780c */ /* 0x000fc80003f44270 */
[----:B------:R-:W-:-:S04]  /*1b860*/  SEL R18, R18, 0x328, P2 ;  /* 0x0000032812127807 */ /* 0x000fc80001000000 */
[----:B------:R-:W1:Y:S08]  /*1b870*/  LDC.64 R8, c[0x0][R18+0x170] ;  /* 0x00005c0012087b82 */ /* 0x000e700000000a00 */
[----:B------:R-:W2:Y:S01]  /*1b880*/  LDC.64 R14, c[0x0][R18+0x168] ;  /* 0x00005a00120e7b82 */ /* 0x000ea20000000a00 */
[----:B------:R-:W-:-:S04]  /*1b890*/  ISETP.NE.U32.AND P0, PT, RZ, c[0x0][0x500], PT ;  /* 0x00014000ff007a0c */ /* 0x000fc80003f05070 */
[----:B------:R-:W-:Y:S02]  /*1b8a0*/  ISETP.NE.AND.EX P0, PT, RZ, c[0x0][0x504], PT, P0 ;  /* 0x00014100ff007a0c */ /* 0x000fe40003f05300 */
[----:B------:R-:W-:Y:S02]  /*1b8b0*/  SHF.R.S32.HI R3, RZ, 0x1f, R6 ;  /* 0x0000001fff037819 */ /* 0x000fe40000011406 */
[----:B------:R-:W-:Y:S02]  /*1b8c0*/  SEL R0, R6, RZ, !P0 ;  /* 0x000000ff06007207 */ /* 0x000fe40004000000 */
[----:B------:R-:W-:-:S03]  /*1b8d0*/  SEL R5, R3, RZ, !P0 ;  /* 0x000000ff03057207 */ /* 0x000fc60004000000 */
[----:B-1----:R-:W-:-:S04]  /*1b8e0*/  IMAD R3, R9, R0, RZ ;  /* 0x0000000009037224 */ /* 0x002fc800078e02ff */
[C---:B------:R-:W-:Y:S02]  /*1b8f0*/  IMAD R5, R8.reuse, R5, R3 ;  /* 0x0000000508057224 */ /* 0x040fe400078e0203 */
[----:B------:R-:W-:Y:S01]  /*1b900*/  IMAD.WIDE.U32 R8, R8, R0, RZ ;  /* 0x0000000008087225 */ /* 0x000fe200078e00ff */
[----:B-----5:R-:W-:-:S03]  /*1b910*/  SHF.R.S32.HI R6, RZ, 0x1f, R2 ;  /* 0x0000001fff067819 */ /* 0x020fc60000011402 */
[----:B------:R-:W-:Y:S01]  /*1b920*/  IMAD.IADD R5, R9, 0x1, R5 ;  /* 0x0000000109057824 */ /* 0x000fe200078e0205 */
[----:B------:R-:W1:Y:S01]  /*1b930*/  S2R R24, SR_TID.X ;  /* 0x0000000000187919 */ /* 0x000e620000002100 */
[----:B--2---:R-:W-:-:S05]  /*1b940*/  LOP3.LUT R4, R4, 0xffff, RZ, 0xc0, !PT ;  /* 0x0000ffff04047812 */ /* 0x004fca00078ec0ff */
[----:B------:R-:W-:-:S04]  /*1b950*/  IMAD.WIDE.U32 R10, R14, R4, RZ ;  /* 0x000000040e0a7225 */ /* 0x000fc800078e00ff */
[----:B------:R-:W-:Y:S02]  /*1b960*/  IMAD R3, R15, R4, RZ ;  /* 0x000000040f037224 */ /* 0x000fe400078e02ff */
[----:B------:R-:W2:Y:S01]  /*1b970*/  LDC.64 R14, c[0x0][R18+0x178] ;  /* 0x00005e00120e7b82 */ /* 0x000ea20000000a00 */
[----:B------:R-:W-:Y:S01]  /*1b980*/  IADD3 R16, P1, P0, R8, R10, R2 ;  /* 0x0000000a08107210 */ /* 0x000fe2000783e002 */
[----:B------:R-:W-:Y:S02]  /*1b990*/  IMAD.IADD R10, R11, 0x1, R3 ;  /* 0x000000010b0a7824 */ /* 0x000fe400078e0203 */
[----:B------:R-:W-:-:S05]  /*1b9a0*/  IMAD.MOV.U32 R3, RZ, RZ, c[0x0][0x4e8] ;  /* 0x00013a00ff037624 */ /* 0x000fca00078e00ff */
[----:B------:R-:W-:Y:S01]  /*1b9b0*/  ISETP.NE.AND P3, PT, R3, 0x1, PT ;  /* 0x000000010300780c */ /* 0x000fe20003f65270 */
[----:B---3--:R-:W-:Y:S01]  /*1b9c0*/  IMAD.IADD R3, R23, 0x1, R19 ;  /* 0x0000000117037824 */ /* 0x008fe200078e0213 */
[----:B----4-:R-:W-:Y:S02]  /*1b9d0*/  SEL R8, R13, RZ, P2 ;  /* 0x000000ff0d087207 */ /* 0x010fe40001000000 */
[----:B------:R-:W-:Y:S01]  /*1b9e0*/  IADD3.X R13, R5, R10, R6, P1, P0 ;  /* 0x0000000a050d7210 */ /* 0x000fe20000fe0406 */
[----:B------:R-:W-:-:S08]  /*1b9f0*/  IMAD.MOV.U32 R5, RZ, RZ, R3 ;  /* 0x000000ffff057224 */ /* 0x000fd000078e0003 */
[----:B------:R-:W-:-:S05]  /*1ba00*/  @P3 IMAD.HI.U32 R10, R3, c[0x0][0x4ec], RZ ;  /* 0x00013b00030a3a27 */ /* 0x000fca00078e00ff */
[----:B------:R-:W-:Y:S01]  /*1ba10*/  @P3 SHF.R.U32.HI R5, RZ, c[0x0][0x4f0], R10 ;  /* 0x00013c00ff053a19 */ /* 0x000fe2000001160a */
[-C--:B--2---:R-:W-:Y:S02]  /*1ba20*/  IMAD R11, R15, R8.reuse, RZ ;  /* 0x000000080f0b7224 */ /* 0x084fe400078e02ff */
[----:B------:R-:W-:-:S04]  /*1ba30*/  IMAD.WIDE.U32 R8, R14, R8, RZ ;  /* 0x000000080e087225 */ /* 0x000fc800078e00ff */
[----:B------:R-:W-:Y:S01]  /*1ba40*/  IMAD.IADD R11, R9, 0x1, R11 ;  /* 0x00000001090b7824 */ /* 0x000fe200078e020b */
[----:B------:R-:W-:Y:S02]  /*1ba50*/  IADD3 R8, P1, P0, R5, R16, R8 ;  /* 0x0000001005087210 */ /* 0x000fe4000783e008 */
[----:B------:R-:W-:-:S04]  /*1ba60*/  SHF.R.S32.HI R9, RZ, 0x1f, R5 ;  /* 0x0000001fff097819 */ /* 0x000fc80000011405 */
[----:B------:R-:W-:Y:S02]  /*1ba70*/  IADD3.X R9, R9, R13, R11, P1, P0 ;  /* 0x0000000d09097210 */ /* 0x000fe40000fe040b */
[----:B------:R-:W2:Y:S01]  /*1ba80*/  LDC.64 R10, c[0x0][R18+0x160] ;  /* 0x00005800120a7b82 */ /* 0x000ea20000000a00 */
[----:B------:R-:W-:-:S04]  /*1ba90*/  IMAD.MOV R5, RZ, RZ, -R5 ;  /* 0x000000ffff057224 */ /* 0x000fc800078e0a05 */
[----:B------:R-:W-:-:S05]  /*1baa0*/  IMAD R5, R5, c[0x0][0x4e8], R3 ;  /* 0x00013a0005057a24 */ /* 0x000fca00078e0203 */
[----:B------:R-:W-:Y:S02]  /*1bab0*/  SHF.R.S32.HI R13, RZ, 0x1f, R5 ;  /* 0x0000001fff0d7819 */ /* 0x000fe40000011405 */
[----:B-1----:R-:W-:-:S04]  /*1bac0*/  SHF.R.S32.HI R23, RZ, 0x1f, R24 ;  /* 0x0000001fff177819 */ /* 0x002fc80000011418 */
[----:B------:R-:W-:-:S04]  /*1bad0*/  LEA.HI R23, R23, R24, RZ, 0x5 ;  /* 0x0000001817177211 */ /* 0x000fc800078f28ff */
[----:B------:R-:W-:-:S05]  /*1bae0*/  LOP3.LUT R23, R23, 0xffffffe0, RZ, 0xc0, !PT ;  /* 0xffffffe017177812 */ /* 0x000fca00078ec0ff */
[----:B------:R-:W-:Y:S02]  /*1baf0*/  IMAD.IADD R23, R24, 0x1, -R23 ;  /* 0x0000000118177824 */ /* 0x000fe400078e0a17 */
[----:B--2---:R-:W-:-:S04]  /*1bb00*/  IMAD.WIDE.U32 R8, R10, R5, R8 ;  /* 0x000000050a087225 */ /* 0x004fc800078e0008 */
[----:B------:R-:W-:Y:S02]  /*1bb10*/  IMAD R5, R11, R5, RZ ;  /* 0x000000050b057224 */ /* 0x000fe400078e02ff */
[----:B------:R-:W-:Y:S02]  /*1bb20*/  IMAD.MOV.U32 R11, RZ, RZ, c[0x0][0x4a8] ;  /* 0x00012a00ff0b7624 */ /* 0x000fe400078e00ff */
[----:B------:R-:W-:Y:S02]  /*1bb30*/  IMAD R5, R10, R13, R5 ;  /* 0x0000000d0a057224 */ /* 0x000fe400078e0205 */
[----:B------:R-:W-:Y:S01]  /*1bb40*/  IMAD.MOV.U32 R10, RZ, RZ, c[0x0][0x4ac] ;  /* 0x00012b00ff0a7624 */ /* 0x000fe200078e00ff */
[----:B------:R-:W-:Y:S01]  /*1bb50*/  SEL R11, R11, c[0x0][0x450], P2 ;  /* 0x000114000b0b7a07 */ /* 0x000fe20001000000 */
[----:B------:R-:W-:-:S03]  /*1bb60*/  IMAD.IADD R5, R9, 0x1, R5 ;  /* 0x0000000109057824 */ /* 0x000fc600078e0205 */
[----:B------:R-:W-:Y:S02]  /*1bb70*/  SEL R10, R10, c[0x0][0x454], P2 ;  /* 0x000115000a0a7a07 */ /* 0x000fe40001000000 */
[----:B------:R-:W-:-:S04]  /*1bb80*/  LEA R11, P0, R8, R11, 0x2 ;  /* 0x0000000b080b7211 */ /* 0x000fc800078010ff */
[----:B------:R-:W-:Y:S02]  /*1bb90*/  LEA.HI.X R9, R8, R10, R5, 0x2, P0 ;  /* 0x0000000a08097211 */ /* 0x000fe400000f1405 */
[----:B------:R-:W-:Y:S04]  /*1bba0*/  SHFL.IDX PT, R10, R11, RZ, 0x1c1f ;  /* 0x001c1fff0b0a7589 */ /* 0x000fe800000e0000 */
[----:B------:R-:W-:Y:S01]  /*1bbb0*/  SHFL.IDX PT, R8, R11, 0x1, 0x1c1f ;  /* 0x003c1f000b087f89 */ /* 0x000fe200000e0000 */
[----:B------:R-:W-:-:S03]  /*1bbc0*/  IMAD.IADD R13, R22, 0x1, R19 ;  /* 0x00000001160d7824 */ /* 0x000fc600078e0213 */
[----:B------:R-:W1:Y:S04]  /*1bbd0*/  SHFL.IDX PT, R11, R9, RZ, 0x1c1f ;  /* 0x001c1fff090b7589 */ /* 0x000e6800000e0000 */
[----:B------:R-:W2:Y:S01]  /*1bbe0*/  SHFL.IDX PT, R9, R9, 0x1, 0x1c1f ;  /* 0x003c1f0009097f89 */ /* 0x000ea200000e0000 */
[----:B------:R-:W-:Y:S01]  /*1bbf0*/  IMAD R5, R17, c[0x0][0x4e8], RZ ;  /* 0x00013a0011057a24 */ /* 0x000fe200078e02ff */
[----:B------:R-:W-:Y:S02]  /*1bc00*/  LOP3.LUT P0, RZ, R23, 0x3, RZ, 0xc0, !PT ;  /* 0x0000000317ff7812 */ /* 0x000fe4000780c0ff */
[C---:B------:R-:W-:Y:S02]  /*1bc10*/  IADD3 R16, R13.reuse, 0x8, RZ ;  /* 0x000000080d107810 */ /* 0x040fe40007ffe0ff */
[----:B------:R-:W-:-:S02]  /*1bc20*/  ISETP.GE.OR P1, PT, R13, R5, P0 ;  /* 0x000000050d00720c */ /* 0x000fc40000726670 */
[----:B------:R-:W-:-:S11]  /*1bc30*/  ISETP.GE.OR P0, PT, R16, R5, P0 ;  /* 0x000000051000720c */ /* 0x000fd60000706670 */
[----:B-1----:R1:W-:Y:S04]  /*1bc40*/  @!P1 ST.E [R10.64], R20 ;  /* 0x000000140a009985 */ /* 0x0023e8000c10190a */
[----:B--2---:R1:W-:Y:S01]  /*1bc50*/  @!P0 ST.E [R8.64], R21 ;  /* 0x0000001508008985 */ /* 0x0043e2000c10190a */
[----:B------:R-:W-:Y:S05]  /*1bc60*/  @P2 BRA `(.L_x_2456) ;  /* 0x0000093000002947 */ /* 0x000fea0003800000 */
[----:B------:R-:W-:Y:S01]  /*1bc70*/  IMAD R6, R6, c[0x0][0x3a0], RZ ;  /* 0x0000e80006067a24 */ /* 0x000fe200078e02ff */
[----:B------:R-:W-:Y:S01]  /*1bc80*/  SHF.R.S32.HI R5, RZ, 0x1f, R0 ;  /* 0x0000001fff057819 */ /* 0x000fe20000011400 */
[C---:B-1----:R-:W-:Y:S01]  /*1bc90*/  IMAD.WIDE.U32 R8, R2.reuse, c[0x0][0x3a0], RZ ;  /* 0x0000e80002087a25 */ /* 0x042fe200078e00ff */
[----:B------:R1:W2:Y:S03]  /*1bca0*/  LDS.128 R32, [R223+0x80] ;  /* 0x00008000df207984 */ /* 0x0002a60000000c00 */
[----:B------:R-:W-:Y:S01]  /*1bcb0*/  IMAD R2, R2, c[0x0][0x3a4], R6 ;  /* 0x0000e90002027a24 */ /* 0x000fe200078e0206 */
[----:B------:R-:W-:Y:S01]  /*1bcc0*/  LEA R6, R146, R145, 0x5 ;  /* 0x0000009192067211 */ /* 0x000fe200078e28ff */
[----:B------:R1:W3:Y:S03]  /*1bcd0*/  LDS.128 R48, [R223+0x1080] ;  /* 0x00108000df307984 */ /* 0x0002e60000000c00 */
[----:B------:R-:W-:Y:S01]  /*1bce0*/  IADD3 R3, R9, R2, RZ ;  /* 0x0000000209037210 */ /* 0x000fe20007ffe0ff */
[----:B------:R1:W4:Y:S01]  /*1bcf0*/  LDS.128 R64, [R223+0x2080] ;  /* 0x00208000df407984 */ /* 0x0003220000000c00 */
[----:B------:R-:W-:-:S02]  /*1bd00*/  MOV R2, R8 ;  /* 0x0000000800027202 */ /* 0x000fc40000000f00 */
[----:B------:R-:W-:Y:S01]  /*1bd10*/  IADD3 R6, R19, R6, RZ ;  /* 0x0000000613067210 */ /* 0x000fe20007ffe0ff */
[----:B------:R1:W1:Y:S02]  /*1bd20*/  LDS.128 R80, [R223+0x3080] ;  /* 0x00308000df507984 */ /* 0x0002640000000c00 */
[----:B------:R-:W-:Y:S01]  /*1bd30*/  IMAD.WIDE.U32 R8, R4, c[0x0][0x3e8], R2 ;  /* 0x0000fa0004087a25 */ /* 0x000fe200078e0002 */
[----:B------:R-:W-:Y:S01]  /*1bd40*/  MOV R2, R6 ;  /* 0x0000000600027202 */ /* 0x000fe20000000f00 */
[----:B------:R1:W1:Y:S02]  /*1bd50*/  LDS.128 R28, [R223+0x4080] ;  /* 0x00408000df1c7984 */ /* 0x0002640000000c00 */
[----:B------:R-:W-:Y:S02]  /*1bd60*/  @P3 IMAD.HI.U32 R10, R6, c[0x0][0x4ec], RZ ;  /* 0x00013b00060a3a27 */ /* 0x000fe400078e00ff */
[----:B------:R1:W1:Y:S02]  /*1bd70*/  LDS.128 R44, [R223+0x5080] ;  /* 0x00508000df2c7984 */ /* 0x0002640000000c00 */
[----:B------:R-:W-:Y:S01]  /*1bd80*/  IMAD R3, R5, c[0x0][0x3f0], RZ ;  /* 0x0000fc0005037a24 */ /* 0x000fe200078e02ff */
[----:B------:R-:W-:Y:S01]  /*1bd90*/  @P3 SHF.R.U32.HI R2, RZ, c[0x0][0x4f0], R10 ;  /* 0x00013c00ff023a19 */ /* 0x000fe2000001160a */
[----:B------:R-:W-:Y:S01]  /*1bda0*/  IMAD R5, R4, c[0x0][0x3ec], R9 ;  /* 0x0000fb0004057a24 */ /* 0x000fe200078e0209 */
[----:B------:R1:W1:Y:S01]  /*1bdb0*/  LDS.128 R60, [R223+0x6080] ;  /* 0x00608000df3c7984 */ /* 0x0002620000000c00 */
[----:B------:R-:W-:Y:S01]  /*1bdc0*/  MOV R4, R8 ;  /* 0x0000000800047202 */ /* 0x000fe20000000f00 */
[C---:B------:R-:W-:Y:S01]  /*1bdd0*/  IMAD R9, R0.reuse, c[0x0][0x3f4], R3 ;  /* 0x0000fd0000097a24 */ /* 0x040fe200078e0203 */
[----:B------:R-:W-:Y:S01]  /*1bde0*/  SHF.R.S32.HI R3, RZ, 0x1f, R2 ;  /* 0x0000001fff037819 */ /* 0x000fe20000011402 */
[----:B------:R1:W1:Y:S02]  /*1bdf0*/  LDS.128 R76, [R223+0x7080] ;  /* 0x00708000df4c7984 */ /* 0x0002640000000c00 */
[----:B------:R-:W-:Y:S01]  /*1be00*/  IMAD.WIDE.U32 R4, R0, c[0x0][0x3f0], R4 ;  /* 0x0000fc0000047a25 */ /* 0x000fe200078e0004 */
[----:B------:R-:W-:Y:S01]  /*1be10*/  IADD3 R0, -R2, RZ, RZ ;  /* 0x000000ff02007210 */ /* 0x000fe20007ffe1ff */
[----:B------:R1:W1:Y:S02]  /*1be20*/  LDS.128 R24, [R223+0x8080] ;  /* 0x00808000df187984 */ /* 0x0002640000000c00 */
[----:B------:R-:W-:Y:S01]  /*1be30*/  IMAD R3, R3, c[0x0][0x3e0], RZ ;  /* 0x0000f80003037a24 */ /* 0x000fe200078e02ff */
[----:B------:R-:W-:Y:S01]  /*1be40*/  IADD3 R5, R5, R9, RZ ;  /* 0x0000000905057210 */ /* 0x000fe20007ffe0ff */
[----:B------:R1:W1:Y:S01]  /*1be50*/  LDS.128 R40, [R223+0x9080] ;  /* 0x00908000df287984 */ /* 0x0002620000000c00 */
[----:B------:R-:W-:-:S02]  /*1be60*/  IMAD R0, R0, c[0x0][0x4e8], R6 ;  /* 0x00013a0000007a24 */ /* 0x000fc400078e0206 */
[C---:B------:R-:W-:Y:S01]  /*1be70*/  IMAD R6, R2.reuse, c[0x0][0x3e4], R3 ;  /* 0x0000f90002067a24 */ /* 0x040fe200078e0203 */
[----:B------:R1:W1:Y:S01]  /*1be80*/  LDS.128 R56, [R223+0xa080] ;  /* 0x00a08000df387984 */ /* 0x0002620000000c00 */
[----:B------:R-:W-:Y:S01]  /*1be90*/  IMAD.WIDE.U32 R2, R2, c[0x0][0x3e0], R4 ;  /* 0x0000f80002027a25 */ /* 0x000fe200078e0004 */
[----:B------:R-:W-:Y:S02]  /*1bea0*/  SHF.R.S32.HI R4, RZ, 0x1f, R0 ;  /* 0x0000001fff047819 */ /* 0x000fe40000011400 */
        /* <DEDUP_REMOVED lines=9> */
[----:B------:R-:W-:Y:S02]  /*1bf40*/  LEA R16, P0, R2, c[0x0][0x380], 0x1 ;  /* 0x0000e00002107a11 */ /* 0x000fe400078008ff */
[----:B------:R1:W1:Y:S02]  /*1bf50*/  LDS.128 R68, [R223+0xf080] ;  /* 0x00f08000df447984 */ /* 0x0002640000000c00 */
[----:B------:R-:W-:-:S04]  /*1bf60*/  IADD3 R0, R3, R0, RZ ;  /* 0x0000000003007210 */ /* 0x000fc80007ffe0ff */
[----:B------:R-:W-:Y:S01]  /*1bf70*/  LEA.HI.X R6, R2, c[0x0][0x384], R0, 0x1, P0 ;  /* 0x0000e10002067a11 */ /* 0x000fe200000f0c00 */
[----:B------:R-:W-:Y:S05]  /*1bf80*/  BRA.DIV ~URZ, `(.L_x_2457) ;  /* 0x00005de27f007947 */ /* 0x000fea000b800000 */
[----:B--234-:R2:W3:Y:S02]  /*1bf90*/  SHFL.IDX PT, R4, R6, RZ, 0x181f ;  /* 0x00181fff06047589 */ /* 0x01c4e400000e0000 */
.L_x_2560:
[----:B------:R-:W-:Y:S05]  /*1bfa0*/  BRA.DIV ~URZ, `(.L_x_2458) ;  /* 0x00005e327f007947 */ /* 0x000fea000b800000 */
[----:B------:R4:W2:Y:S02]  /*1bfb0*/  SHFL.IDX PT, R0, R16, RZ, 0x181f ;  /* 0x00181fff10007589 */ /* 0x0008a400000e0000 */
.L_x_2561:
        /* <DEDUP_REMOVED lines=20> */
.L_x_2460:
[----:B------:R-:W-:Y:S05]  /*1c100*/  BSYNC B0 ;  /* 0x0000000000007941 */ /* 0x000fea0003800000 */
.L_x_2459:
[----:B------:R-:W-:Y:S05]  /*1c110*/  BRA.DIV ~URZ, `(.L_x_2461) ;  /* 0x00005d327f007947 */ /* 0x000fea000b800000 */
[----:B---3--:R3:W4:Y:S04]  /*1c120*/  SHFL.IDX PT, R4, R6, 0x1, 0x181f ;  /* 0x00381f0006047f89 */ /* 0x00872800000e0000 */
[----:B--2---:R3:W2:Y:S02]  /*1c130*/  SHFL.IDX PT, R0, R16, 0x1, 0x181f ;  /* 0x00381f0010007f89 */ /* 0x0046a400000e0000 */
.L_x_2562:
        /* <DEDUP_REMOVED lines=20> */
.L_x_2463:
[----:B------:R-:W-:Y:S05]  /*1c280*/  BSYNC B0 ;  /* 0x0000000000007941 */ /* 0x000fea0003800000 */
.L_x_2462:
[----:B------:R-:W-:Y:S05]  /*1c290*/  BRA.DIV ~URZ, `(.L_x_2464) ;  /* 0x00005c827f007947 */ /* 0x000fea000b800000 */
[----:B----4-:R4:W3:Y:S02]  /*1c2a0*/  SHFL.IDX PT, R4, R6, 0x2, 0x181f ;  /* 0x00581f0006047f89 */ /* 0x0108e400000e0000 */
.L_x_2563:
[----:B------:R-:W-:Y:S05]  /*1c2b0*/  BRA.DIV ~URZ, `(.L_x_2465) ;  /* 0x00005cd27f007947 */ /* 0x000fea000b800000 */
[----:B--2---:R2:W4:Y:S02]  /*1c2c0*/  SHFL.IDX PT, R0, R16, 0x2, 0x181f ;  /* 0x00581f0010007f89 */ /* 0x00452400000e0000 */
.L_x_2564:
        /* <DEDUP_REMOVED lines=20> */
.L_x_2467:
[----:B------:R-:W-:Y:S05]  /*1c410*/  BSYNC B0 ;  /* 0x0000000000007941 */ /* 0x000fea0003800000 */
.L_x_2466:
[----:B------:R-:W-:Y:S05]  /*1c420*/  BRA.DIV ~URZ, `(.L_x_2468) ;  /* 0x00005bd27f007947 */ /* 0x000fea000b800000 */
[----:B---3--:R3:W2:Y:S04]  /*1c430*/  SHFL.IDX PT, R4, R6, 0x3, 0x181f ;  /* 0x00781f0006047f89 */ /* 0x0086a800000e0000 */
[----:B----4-:R3:W4:Y:S02]  /*1c440*/  SHFL.IDX PT, R0, R16, 0x3, 0x181f ;  /* 0x00781f0010007f89 */ /* 0x01072400000e0000 */
.L_x_2565:
        /* <DEDUP_REMOVED lines=21> */
.L_x_2456:
        /* <DEDUP_REMOVED lines=9> */
[----:B------:R-:W-:Y:S01]  /*1c630*/  MOV R4, R8 ;  /* 0x0000000800047202 */ /* 0x000fe20000000f00 */
        /* <DEDUP_REMOVED lines=12> */
[----:B------:R-:W-:-:S05]  /*1c700*/  IADD3 R0, -R0, RZ, RZ ;  /* 0x000000ff00007210 */ /* 0x000fca0007ffe1ff */
[----:B------:R-:W-:Y:S01]  /*1c710*/  IMAD R0, R0, c[0x0][0x4e8], R3 ;  /* 0x00013a0000007a24 */ /* 0x000fe200078e0203 */
        /* <DEDUP_REMOVED lines=11> */
.L_x_2566:
[----:B------:R-:W-:Y:S05]  /*1c7d0*/  BRA.DIV ~URZ, `(.L_x_2471) ;  /* 0x000059627f007947 */ /* 0x000fea000b800000 */
[----:B------:R3:W4:Y:S02]  /*1c7e0*/  SHFL.IDX PT, R0, R6, RZ, 0x1c1f ;  /* 0x001c1fff06007589 */ /* 0x00072400000e0000 */
.L_x_2567:
[----:B------:R-:W-:Y:S01]  /*1c7f0*/  IMAD R17, R17, c[0x0][0x4e8], RZ ;  /* 0x00013a0011117a24 */ /* 0x000fe200078e02ff */
[----:B------:R-:W-:Y:S04]  /*1c800*/  BSSY B0, `(.L_x_2472) ;  /* 0x00000cb000007945 */ /* 0x000fe80003800000 */
        /* <DEDUP_REMOVED lines=27> */
[----:B------:R-:W-:Y:S01]  /*1c9c0*/  @!P0 IMAD.MOV.U32 R3, RZ, RZ, R4 ;  /* 0x000000ffff038224 */ /* 0x000fe200078e0004 */
[----:B----4-:R-:W-:-:S03]  /*1c9d0*/  ISETP.GE.AND P2, PT, R11, c[0x0][0x3c8], PT ;  /* 0x0000f2000b007a0c */ /* 0x010fc60003f46270 */
[----:B------:R-:W-:Y:S02]  /*1c9e0*/  @!P0 IMAD.WIDE R2, R9, 0x4, R2 ;  /* 0x0000000409028825 */ /* 0x000fe400078e0202 */
[----:B------:R-:W3:Y:S04]  /*1c9f0*/  LDL R9, [R1+0x1c8] ;  /* 0x0001c80001097983 */ /* 0x000ee80000100800 */
[----:B------:R4:W-:Y:S02]  /*1ca00*/  @!P0 ST.E.64 [R2.64], R168 ;  /* 0x000000a802008985 */ /* 0x0009e4000c101b0a */
[----:B----4-:R-:W-:-:S04]  /*1ca10*/  @!P1 LEA R2, P0, R19, R0, 0x2 ;  /* 0x0000000013029211 */ /* 0x010fc800078010ff */
[----:B--2---:R-:W-:Y:S02]  /*1ca20*/  @!P1 LEA.HI.X R3, R19, R4, R21, 0x2, P0 ;  /* 0x0000000413039211 */ /* 0x004fe400000f1415 */
[----:B------:R-:W2:Y:S04]  /*1ca30*/  LDL R21, [R1+0x1c4] ;  /* 0x0001c40001157983 */ /* 0x000ea80000100800 */
[----:B------:R4:W-:Y:S04]  /*1ca40*/  @!P1 ST.E.64 [R2.64], R164 ;  /* 0x000000a402009985 */ /* 0x0009e8000c101b0a */
[----:B------:R-:W5:Y:S01]  /*1ca50*/  LDL R19, [R1+0x13c] ;  /* 0x00013c0001137983 */ /* 0x000f620000100800 */
[----:B----4-:R-:W-:-:S04]  /*1ca60*/  @!P2 LEA R2, P0, R11, R0, 0x2 ;  /* 0x000000000b02a211 */ /* 0x010fc800078010ff */
[----:B------:R-:W-:Y:S02]  /*1ca70*/  @!P2 LEA.HI.X R3, R11, R4, R23, 0x2, P0 ;  /* 0x000000040b03a211 */ /* 0x000fe400000f1417 */
[----:B------:R-:W4:Y:S01]  /*1ca80*/  LDL R11, [R1+0x1c0] ;  /* 0x0001c000010b7983 */ /* 0x000f220000100800 */
[----:B------:R-:W-:-:S03]  /*1ca90*/  ISETP.GE.AND P1, PT, R14, c[0x0][0x3c8], PT ;  /* 0x0000f2000e007a0c */ /* 0x000fc60003f26270 */
[----:B------:R1:W-:Y:S01]  /*1caa0*/  @!P2 ST.E.64 [R2.64], R160 ;  /* 0x000000a00200a985 */ /* 0x0003e2000c101b0a */
[----:B------:R-:W-:Y:S02]  /*1cab0*/  ISETP.GE.AND P2, PT, R15, c[0x0][0x3c8], PT ;  /* 0x0000f2000f007a0c */ /* 0x000fe40003f46270 */
[----:B------:R-:W-:Y:S01]  /*1cac0*/  ISETP.GE.AND P4, PT, R20, c[0x0][0x3c8], PT ;  /* 0x0000f20014007a0c */ /* 0x000fe20003f86270 */
[----:B------:R-:W4:Y:S01]  /*1cad0*/  LDL R23, [R1+0x120] ;  /* 0x0001200001177983 */ /* 0x000f220000100800 */
[----:B------:R-:W-:-:S05]  /*1cae0*/  ISETP.GE.AND P3, PT, R10, c[0x0][0x3c8], PT ;  /* 0x0000f2000a007a0c */ /* 0x000fca0003f66270 */
[----:B-1----:R-:W-:-:S04]  /*1caf0*/  @!P1 LEA R2, P0, R14, R0, 0x2 ;  /* 0x000000000e029211 */ /* 0x002fc800078010ff */
[----:B------:R-:W-:Y:S02]  /*1cb00*/  @!P1 LEA.HI.X R3, R14, R4, R22, 0x2, P0 ;  /* 0x000000040e039211 */ /* 0x000fe400000f1416 */
[----:B------:R-:W4:Y:S04]  /*1cb10*/  LDL R14, [R1+0x130] ;  /* 0x00013000010e7983 */ /* 0x000f280000100800 */
[----:B------:R1:W-:Y:S01]  /*1cb20*/  @!P1 ST.E.64 [R2.64], R156 ;  /* 0x0000009c02009985 */ /* 0x0003e2000c101b0a */
[----:B------:R-:W-:-:S03]  /*1cb30*/  ISETP.GE.AND P1, PT, R8, c[0x0][0x3c8], PT ;  /* 0x0000f20008007a0c */ /* 0x000fc60003f26270 */
[----:B------:R-:W4:Y:S01]  /*1cb40*/  LDL R22, [R1+0x12c] ;  /* 0x00012c0001167983 */ /* 0x000f220000100800 */
[----:B-1----:R-:W-:-:S04]  /*1cb50*/  @!P2 LEA R2, P0, R15, R0, 0x2 ;  /* 0x000000000f02a211 */ /* 0x002fc800078010ff */
[----:B------:R-:W-:Y:S02]  /*1cb60*/  @!P2 LEA.HI.X R3, R15, R4, R18, 0x2, P0 ;  /* 0x000000040f03a211 */ /* 0x000fe400000f1412 */
[----:B------:R-:W4:Y:S04]  /*1cb70*/  LDL R18, [R1+0xe0] ;  /* 0x0000e00001127983 */ /* 0x000f280000100800 */
[----:B------:R1:W-:Y:S01]  /*1cb80*/  @!P2 ST.E.64 [R2.64], R152 ;  /* 0x000000980200a985 */ /* 0x0003e2000c101b0a */
[----:B------:R-:W-:-:S03]  /*1cb90*/  ISETP.GE.AND P2, PT, R28, c[0x0][0x3c8], PT ;  /* 0x0000f2001c007a0c */ /* 0x000fc60003f46270 */
[----:B------:R-:W4:Y:S01]  /*1cba0*/  LDL R15, [R1+0x1b0] ;  /* 0x0001b000010f7983 */ /* 0x000f220000100800 */
[----:B-1----:R-:W-:-:S04]  /*1cbb0*/  @!P1 LEA R2, P0, R8, R0, 0x2 ;  /* 0x0000000008029211 */ /* 0x002fc800078010ff */
[----:B---3--:R-:W-:Y:S02]  /*1cbc0*/  @!P1 LEA.HI.X R3, R8, R4, R9, 0x2, P0 ;  /* 0x0000000408039211 */ /* 0x008fe400000f1409 */
[----:B------:R-:W-:-:S03]  /*1cbd0*/  @!P4 LEA R8, P0, R20, R0, 0x2 ;  /* 0x000000001408c211 */ /* 0x000fc600078010ff */
[----:B------:R1:W-:Y:S02]  /*1cbe0*/  @!P1 ST.E.64 [R2.64], R148 ;  /* 0x0000009402009985 */ /* 0x0003e4000c101b0a */
[----:B-1----:R-:W-:Y:S02]  /*1cbf0*/  @!P3 LEA R2, P5, R10, R0, 0x2 ;  /* 0x000000000a02b211 */ /* 0x002fe400078a10ff */
[----:B--2---:R-:W-:Y:S02]  /*1cc00*/  @!P4 LEA.HI.X R9, R20, R4, R21, 0x2, P0 ;  /* 0x000000041409c211 */ /* 0x004fe400000f1415 */
[----:B------:R-:W2:Y:S04]  /*1cc10*/  LDL R20, [R1+0x124] ;  /* 0x0001240001147983 */ /* 0x000ea80000100800 */
[----:B------:R1:W-:Y:S04]  /*1cc20*/  @!P4 ST.E.64 [R8.64], R36 ;  /* 0x000000240800c985 */ /* 0x0003e8000c101b0a */
[----:B------:R-:W3:Y:S01]  /*1cc30*/  LDL R21, [R1+0x1a8] ;  /* 0x0001a80001157983 */ /* 0x000ee20000100800 */
[----:B-----5:R-:W-:-:S02]  /*1cc40*/  ISETP.GE.AND P1, PT, R19, c[0x0][0x3c8], PT ;  /* 0x0000f20013007a0c */ /* 0x020fc40003f26270 */
[----:B------:R-:W-:Y:S02]  /*1cc50*/  ISETP.GE.AND P0, PT, R13, c[0x0][0x3c8], PT ;  /* 0x0000f2000d007a0c */ /* 0x000fe40003f06270 */
[----:B----4-:R-:W-:-:S05]  /*1cc60*/  @!P3 LEA.HI.X R3, R10, R4, R11, 0x2, P5 ;  /* 0x000000040a03b211 */ /* 0x010fca00028f140b */
[----:B------:R4:W-:Y:S01]  /*1cc70*/  @!P3 ST.E.64 [R2.64], R40 ;  /* 0x000000280200b985 */ /* 0x0009e2000c101b0a */
[----:B------:R-:W-:-:S04]  /*1cc80*/  @!P2 LEA R10, P3, R28, R0, 0x2 ;  /* 0x000000001c0aa211 */ /* 0x000fc800078610ff */
[----:B------:R-:W-:Y:S02]  /*1cc90*/  @!P2 LEA.HI.X R11, R28, R4, R30, 0x2, P3 ;  /* 0x000000041c0ba211 */ /* 0x000fe400018f141e */
[----:B------:R-:W5:Y:S01]  /*1cca0*/  LDL R28, [R1+0x1a4] ;  /* 0x0001a400011c7983 */ /* 0x000f620000100800 */
[----:B-1----:R-:W-:Y:S02]  /*1ccb0*/  @!P1 LEA R8, P4, R19, R0, 0x2 ;  /* 0x0000000013089211 */ /* 0x002fe400078810ff */
[----:B------:R-:W-:Y:S01]  /*1ccc0*/  ISETP.GE.AND P6, PT, R25, c[0x0][0x3c8], PT ;  /* 0x0000f20019007a0c */ /* 0x000fe20003fc6270 */
[----:B------:R-:W5:Y:S01]  /*1ccd0*/  LDL R30, [R1+0x17c] ;  /* 0x00017c00011e7983 */ /* 0x000f620000100800 */
[----:B------:R-:W-:-:S03]  /*1cce0*/  @!P1 LEA.HI.X R9, R19, R4, R27, 0x2, P4 ;  /* 0x0000000413099211 */ /* 0x000fc600020f141b */
[----:B------:R-:W5:Y:S01]  /*1ccf0*/  LDL R27, [R1+0x1a0] ;  /* 0x0001a000011b7983 */ /* 0x000f620000100800 */
[----:B----4-:R-:W-:-:S03]  /*1cd00*/  @!P0 LEA R2, P3, R13, R0, 0x2 ;  /* 0x000000000d028211 */ /* 0x010fc600078610ff */
[----:B------:R-:W-:Y:S01]  /*1cd10*/  @!P2 ST.E.64 [R10.64], R44 ;  /* 0x0000002c0a00a985 */ /* 0x000fe2000c101b0a */
[----:B------:R-:W-:-:S03]  /*1cd20*/  @!P0 LEA.HI.X R3, R13, R4, R24, 0x2, P3 ;  /* 0x000000040d038211 */ /* 0x000fc600018f1418 */
[----:B------:R-:W4:Y:S04]  /*1cd30*/  LDL R19, [R1+0x11c] ;  /* 0x00011c0001137983 */ /* 0x000f280000100800 */
[----:B------:R-:W4:Y:S01]  /*1cd40*/  LDL R24, [R1+0x19c] ;  /* 0x00019c0001187983 */ /* 0x000f220000100800 */
[----:B------:R-:W-:-:S03]  /*1cd50*/  ISETP.GE.AND P5, PT, R14, c[0x0][0x3c8], PT ;  /* 0x0000f2000e007a0c */ /* 0x000fc60003fa6270 */
[----:B------:R1:W-:Y:S01]  /*1cd60*/  @!P1 ST.E.64 [R8.64], R48 ;  /* 0x0000003008009985 */ /* 0x0003e2000c101b0a */
[----:B------:R-:W-:-:S03]  /*1cd70*/  ISETP.GE.AND P4, PT, R22, c[0x0][0x3c8], PT ;  /* 0x0000f20016007a0c */ /* 0x000fc60003f86270 */
[----:B------:R1:W-:Y:S04]  /*1cd80*/  @!P0 ST.E.64 [R2.64], R52 ;  /* 0x0000003402008985 */ /* 0x0003e8000c101b0a */
[----:B------:R-:W4:Y:S01]  /*1cd90*/  LDL R13, [R1+0x118] ;  /* 0x00011800010d7983 */ /* 0x000f220000100800 */
[----:B------:R-:W-:Y:S02]  /*1cda0*/  ISETP.GE.AND P2, PT, R18, c[0x0][0x3c8], PT ;  /* 0x0000f20012007a0c */ /* 0x000fe40003f46270 */
[----:B-1----:R-:W-:-:S04]  /*1cdb0*/  @!P6 LEA R8, P1, R25, R0, 0x2 ;  /* 0x000000001908e211 */ /* 0x002fc800078210ff */
[----:B------:R-:W-:Y:S02]  /*1cdc0*/  @!P6 LEA.HI.X R9, R25, R4, R29, 0x2, P1 ;  /* 0x000000041909e211 */ /* 0x000fe400008f141d */
[C---:B------:R-:W-:Y:S01]  /*1cdd0*/  ISETP.GE.AND P1, PT, R18.reuse, c[0x0][0x3c8], PT ;  /* 0x0000f20012007a0c */ /* 0x040fe20003f26270 */
[----:B------:R-:W4:Y:S04]  /*1cde0*/  LDL R25, [R1+0x198] ;  /* 0x0001980001197983 */ /* 0x000f280000100800 */
[C---:B------:R-:W-:Y:S01]  /*1cdf0*/  @!P2 LEA R10, P0, R18.reuse, R0, 0x2 ;  /* 0x00000000120aa211 */ /* 0x040fe200078010ff */
[----:B------:R-:W4:Y:S03]  /*1ce00*/  LDL R29, [R1+0x108] ;  /* 0x00010800011d7983 */ /* 0x000f260000100800 */
[----:B------:R-:W-:-:S02]  /*1ce10*/  @!P2 LEA.HI.X R11, R18, R4, R15, 0x2, P0 ;  /* 0x00000004120ba211 */ /* 0x000fc400000f140f */
[----:B------:R-:W-:Y:S01]  /*1ce20*/  @!P5 LEA R2, P0, R14, R0, 0x2 ;  /* 0x000000000e02d211 */ /* 0x000fe200078010ff */
[----:B------:R-:W4:Y:S04]  /*1ce30*/  LDL R15, [R1+0x114] ;  /* 0x00011400010f7983 */ /* 0x000f280000100800 */
[----:B------:R-:W-:Y:S01]  /*1ce40*/  @!P1 ST.E.64 [R10.64], R56 ;  /* 0x000000380a009985 */ /* 0x000fe2000c101b0a */
[----:B------:R-:W-:-:S03]  /*1ce50*/  ISETP.GE.AND P3, PT, R26, c[0x0][0x3c8], PT ;  /* 0x0000f2001a007a0c */ /* 0x000fc60003f66270 */
[----:B------:R1:W-:Y:S04]  /*1ce60*/  @!P6 ST.E.64 [R8.64], R60 ;  /* 0x0000003c0800e985 */ /* 0x0003e8000c101b0a */
[----:B------:R-:W4:Y:S06]  /*1ce70*/  LDL R18, [R1+0x110] ;  /* 0x0001100001127983 */ /* 0x000f2c0000100800 */
[----:B-1----:R-:W-:-:S02]  /*1ce80*/  @!P3 LEA R8, P6, R26, R0, 0x2 ;  /* 0x000000001a08b211 */ /* 0x002fc400078c10ff */
[----:B--2---:R-:W-:Y:S02]  /*1ce90*/  ISETP.GE.AND P2, PT, R20, c[0x0][0x3c8], PT ;  /* 0x0000f20014007a0c */ /* 0x004fe40003f46270 */
[----:B---3--:R-:W-:Y:S02]  /*1cea0*/  @!P5 LEA.HI.X R3, R14, R4, R21, 0x2, P0 ;  /* 0x000000040e03d211 */ /* 0x008fe400000f1415 */
[-C--:B------:R-:W-:Y:S01]  /*1ceb0*/  @!P4 LEA R10, P0, R22, R0.reuse, 0x2 ;  /* 0x00000000160ac211 */ /* 0x080fe200078010ff */
[----:B------:R-:W2:Y:S04]  /*1cec0*/  LDL R21, [R1+0x194] ;  /* 0x0001940001157983 */ /* 0x000ea80000100800 */
[----:B------:R1:W-:Y:S04]  /*1ced0*/  @!P5 ST.E.64 [R2.64], R64 ;  /* 0x000000400200d985 */ /* 0x0003e8000c101b0a */
[----:B------:R-:W3:Y:S01]  /*1cee0*/  LDL R14, [R1+0x190] ;  /* 0x00019000010e7983 */ /* 0x000ee20000100800 */
[----:B-1----:R-:W-:-:S02]  /*1cef0*/  @!P2 LEA R2, P1, R20, R0, 0x2 ;  /* 0x000000001402a211 */ /* 0x002fc400078210ff */
[----:B-----5:R-:W-:Y:S02]  /*1cf00*/  @!P4 LEA.HI.X R11, R22, R4, R28, 0x2, P0 ;  /* 0x00000004160bc211 */ /* 0x020fe400000f141c */
[----:B------:R-:W5:Y:S09]  /*1cf10*/  LDL R22, [R1+0xdc] ;  /* 0x0000dc0001167983 */ /* 0x000f720000100800 */
[----:B------:R-:W-:-:S02]  /*1cf20*/  P2R R3, PR, RZ, 0x2 ;  /* 0x00000002ff037803 */ /* 0x000fc40000000000 */
[----:B------:R-:W-:Y:S01]  /*1cf30*/  @!P3 LEA.HI.X R9, R26, R4, R27, 0x2, P6 ;  /* 0x000000041a09b211 */ /* 0x000fe200030f141b */
[----:B------:R-:W5:Y:S01]  /*1cf40*/  LDL R28, [R1+0x178] ;  /* 0x00017800011c7983 */ /* 0x000f620000100800 */
[----:B------:R-:W-:-:S03]  /*1cf50*/  ISETP.NE.AND P6, PT, R3, RZ, PT ;  /* 0x000000ff0300720c */ /* 0x000fc60003fc5270 */
[----:B------:R-:W5:Y:S01]  /*1cf60*/  LDL R26, [R1+0x18c] ;  /* 0x00018c00011a7983 */ /* 0x000f620000100800 */
[----:B------:R-:W-:-:S03]  /*1cf70*/  ISETP.GE.AND P5, PT, R23, c[0x0][0x3c8], PT ;  /* 0x0000f20017007a0c */ /* 0x000fc60003fa6270 */
[----:B------:R-:W5:Y:S01]  /*1cf80*/  LDL R27, [R1+0x104] ;  /* 0x00010400011b7983 */ /* 0x000f620000100800 */
[----:B----4-:R-:W-:-:S03]  /*1cf90*/  @!P2 LEA.HI.X R3, R20, R4, R24, 0x2, P6 ;  /* 0x000000041403a211 */ /* 0x010fc600030f1418 */
[----:B------:R-:W4:Y:S04]  /*1cfa0*/  LDL R24, [R1+0x188] ;  /* 0x0001880001187983 */ /* 0x000f280000100800 */
[----:B------:R-:W4:Y:S01]  /*1cfb0*/  LDL R20, [R1+0x184] ;  /* 0x0001840001147983 */ /* 0x000f220000100800 */
[----:B------:R-:W-:Y:S02]  /*1cfc0*/  ISETP.GE.AND P1, PT, R19, c[0x0][0x3c8], PT ;  /* 0x0000f20013007a0c */ /* 0x000fe40003f26270 */
[----:B------:R-:W-:Y:S01]  /*1cfd0*/  ISETP.GE.AND P0, PT, R13, c[0x0][0x3c8], PT ;  /* 0x0000f2000d007a0c */ /* 0x000fe20003f06270 */
[----:B------:R1:W-:Y:S04]  /*1cfe0*/  @!P4 ST.E.64 [R10.64], R68 ;  /* 0x000000440a00c985 */ /* 0x0003e8000c101b0a */
[----:B------:R1:W-:Y:S04]  /*1cff0*/  @!P3 ST.E.64 [R8.64], R72 ;  /* 0x000000480800b985 */ /* 0x0003e8000c101b0a */
[----:B------:R1:W-:Y:S02]  /*1d000*/  @!P2 ST.E.64 [R2.64], R76 ;  /* 0x0000004c0200a985 */ /* 0x0003e4000c101b0a */
[----:B-1----:R-:W-:-:S02]  /*1d010*/  @!P5 LEA R10, P2, R23, R0, 0x2 ;  /* 0x00000000170ad211 */ /* 0x002fc400078410ff */
[----:B------:R-:W-:Y:S02]  /*1d020*/  @!P1 LEA R8, P3, R19, R0, 0x2 ;  /* 0x0000000013089211 */ /* 0x000fe400078610ff */
[----:B------:R-:W-:Y:S02]  /*1d030*/  @!P5 LEA.HI.X R11, R23, R4, R25, 0x2, P2 ;  /* 0x00000004170bd211 */ /* 0x000fe400010f1419 */
[----:B------:R-:W-:Y:S01]  /*1d040*/  @!P0 LEA R2, P2, R13, R0, 0x2 ;  /* 0x000000000d028211 */ /* 0x000fe200078410ff */
[----:B------:R-:W4:Y:S01]  /*1d050*/  LDL R25, [R1+0x100] ;  /* 0x0001000001197983 */ /* 0x000f220000100800 */
[----:B------:R-:W-:-:S03]  /*1d060*/  ISETP.GE.AND P6, PT, R15, c[0x0][0x3c8], PT ;  /* 0x0000f2000f007a0c */ /* 0x000fc60003fc6270 */
[----:B------:R-:W-:Y:S04]  /*1d070*/  @!P5 ST.E.64 [R10.64], R80 ;  /* 0x000000500a00d985 */ /* 0x000fe8000c101b0a */
[----:B------:R-:W4:Y:S01]  /*1d080*/  LDL R23, [R1+0xf8] ;  /* 0x0000f80001177983 */ /* 0x000f220000100800 */
[----:B------:R-:W-:Y:S02]  /*1d090*/  ISETP.GE.AND P4, PT, R18, c[0x0][0x3c8], PT ;  /* 0x0000f20012007a0c */ /* 0x000fe40003f86270 */
[-C--:B--2---:R-:W-:Y:S02]  /*1d0a0*/  @!P1 LEA.HI.X R9, R19, R4.reuse, R21, 0x2, P3 ;  /* 0x0000000413099211 */ /* 0x084fe400018f1415 */
[----:B------:R-:W2:Y:S01]  /*1d0b0*/  LDL R21, [R1+0xf4] ;  /* 0x0000f40001157983 */ /* 0x000ea20000100800 */
[----:B---3--:R-:W-:-:S03]  /*1d0c0*/  @!P0 LEA.HI.X R3, R13, R4, R14, 0x2, P2 ;  /* 0x000000040d038211 */ /* 0x008fc600010f140e */
[----:B------:R-:W3:Y:S04]  /*1d0d0*/  LDL R19, [R1+0xf0] ;  /* 0x0000f00001137983 */ /* 0x000ee80000100800 */
[----:B------:R-:W2:Y:S04]  /*1d0e0*/  LDL R14, [R1+0xfc] ;  /* 0x0000fc00010e7983 */ /* 0x000ea80000100800 */
[----:B------:R1:W-:Y:S04]  /*1d0f0*/  @!P1 ST.E.64 [R8.64], R84 ;  /* 0x0000005408009985 */ /* 0x0003e8000c101b0a */
[----:B------:R4:W-:Y:S04]  /*1d100*/  @!P0 ST.E.64 [R2.64], R88 ;  /* 0x0000005802008985 */ /* 0x0009e8000c101b0a */
[----:B------:R-:W3:Y:S01]  /*1d110*/  LDL R13, [R1+0xec] ;  /* 0x0000ec00010d7983 */ /* 0x000ee20000100800 */
[----:B-----5:R-:W-:-:S02]  /*1d120*/  ISETP.GE.AND P3, PT, R22, c[0x0][0x3c8], PT ;  /* 0x0000f20016007a0c */ /* 0x020fc40003f66270 */
[----:B-1----:R-:W-:-:S11]  /*1d130*/  @!P6 LEA R8, P5, R15, R0, 0x2 ;  /* 0x000000000f08e211 */ /* 0x002fd600078a10ff */
[----:B------:R-:W-:-:S04]  /*1d140*/  @!P3 LEA R10, P0, R22, R0, 0x2 ;  /* 0x00000000160ab211 */ /* 0x000fc800078010ff */
[-C--:B------:R-:W-:Y:S02]  /*1d150*/  @!P3 LEA.HI.X R11, R22, R4.reuse, R26, 0x2, P0 ;  /* 0x00000004160bb211 */ /* 0x080fe400000f141a */
[----:B------:R-:W5:Y:S01]  /*1d160*/  LDL R26, [R1+0x174] ;  /* 0x00017400011a7983 */ /* 0x000f620000100800 */
[----:B----4-:R-:W-:-:S03]  /*1d170*/  @!P6 LEA.HI.X R9, R15, R4, R24, 0x2, P5 ;  /* 0x000000040f09e211 */ /* 0x010fc600028f1418 */
[----:B------:R-:W4:Y:S01]  /*1d180*/  LDL R15, [R1+0x170] ;  /* 0x00017000010f7983 */ /* 0x000f220000100800 */
[----:B------:R-:W-:-:S03]  /*1d190*/  @!P4 LEA R2, P3, R18, R0, 0x2 ;  /* 0x000000001202c211 */ /* 0x000fc600078610ff */
[----:B------:R-:W4:Y:S01]  /*1d1a0*/  LDL R24, [R1+0x16c] ;  /* 0x00016c0001187983 */ /* 0x000f220000100800 */
[----:B------:R-:W-:Y:S02]  /*1d1b0*/  ISETP.GE.AND P5, PT, R22, c[0x0][0x3c8], PT ;  /* 0x0000f20016007a0c */ /* 0x000fe40003fa6270 */
[----:B------:R-:W-:Y:S01]  /*1d1c0*/  @!P4 LEA.HI.X R3, R18, R4, R20, 0x2, P3 ;  /* 0x000000041203c211 */ /* 0x000fe200018f1414 */
[----:B------:R-:W4:Y:S04]  /*1d1d0*/  LDL R22, [R1+0x168] ;  /* 0x0001680001167983 */ /* 0x000f280000100800 */
[----:B------:R-:W4:Y:S04]  /*1d1e0*/  LDL R20, [R1+0x164] ;  /* 0x0001640001147983 */ /* 0x000f280000100800 */
[----:B------:R-:W4:Y:S01]  /*1d1f0*/  LDL R18, [R1+0x160] ;  /* 0x0001600001127983 */ /* 0x000f220000100800 */
[----:B------:R-:W-:-:S03]  /*1d200*/  ISETP.GE.AND P1, PT, R29, c[0x0][0x3c8], PT ;  /* 0x0000f2001d007a0c */ /* 0x000fc60003f26270 */
[----:B------:R-:W-:Y:S01]  /*1d210*/  @!P5 ST.E.64 [R10.64], R92 ;  /* 0x0000005c0a00d985 */ /* 0x000fe2000c101b0a */
[----:B------:R-:W-:-:S03]  /*1d220*/  ISETP.GE.AND P2, PT, R31, c[0x0][0x3c8], PT ;  /* 0x0000f2001f007a0c */ /* 0x000fc60003f46270 */
[----:B------:R1:W-:Y:S04]  /*1d230*/  @!P6 ST.E.64 [R8.64], R96 ;  /* 0x000000600800e985 */ /* 0x0003e8000c101b0a */
[----:B------:R1:W-:Y:S01]  /*1d240*/  @!P4 ST.E.64 [R2.64], R100 ;  /* 0x000000640200c985 */ /* 0x0003e2000c101b0a */
[----:B------:R-:W-:Y:S02]  /*1d250*/  ISETP.GE.AND P0, PT, R27, c[0x0][0x3c8], PT ;  /* 0x0000f2001b007a0c */ /* 0x000fe40003f06270 */
[----:B-1----:R-:W-:-:S03]  /*1d260*/  @!P1 LEA R8, P4, R29, R0, 0x2 ;  /* 0x000000001d089211 */ /* 0x002fc600078810ff */
[----:B------:R-:W-:Y:S02]  /*1d270*/  @!P2 LEA R10, P3, R31, R0, 0x2 ;  /* 0x000000001f0aa211 */ /* 0x000fe400078610ff */
[----:B------:R-:W-:Y:S02]  /*1d280*/  ISETP.GE.AND P5, PT, R25, c[0x0][0x3c8], PT ;  /* 0x0000f20019007a0c */ /* 0x000fe40003fa6270 */
[----:B------:R-:W-:-:S04]  /*1d290*/  @!P2 LEA.HI.X R11, R31, R4, R32, 0x2, P3 ;  /* 0x000000041f0ba211 */ /* 0x000fc800018f1420 */
[----:B------:R-:W-:Y:S02]  /*1d2a0*/  @!P0 LEA R2, P6, R27, R0, 0x2 ;  /* 0x000000001b028211 */ /* 0x000fe400078c10ff */
[----:B------:R-:W-:-:S04]  /*1d2b0*/  P2R R3, PR, RZ, 0x10 ;  /* 0x00000010ff037803 */ /* 0x000fc80000000000 */
[----:B------:R-:W-:Y:S02]  /*1d2c0*/  ISETP.NE.AND P3, PT, R3, RZ, PT ;  /* 0x000000ff0300720c */ /* 0x000fe40003f65270 */
[-C--:B------:R-:W-:Y:S02]  /*1d2d0*/  @!P0 LEA.HI.X R3, R27, R4.reuse, R28, 0x2, P6 ;  /* 0x000000041b038211 */ /* 0x080fe400030f141c */
[----:B------:R-:W-:Y:S01]  /*1d2e0*/  @!P1 LEA.HI.X R9, R29, R4, R30, 0x2, P3 ;  /* 0x000000041d099211 */ /* 0x000fe200018f141e */
[----:B------:R-:W-:Y:S01]  /*1d2f0*/  @!P2 ST.E.64 [R10.64], R104 ;  /* 0x000000680a00a985 */ /* 0x000fe2000c101b0a */
[----:B------:R-:W-:-:S03]  /*1d300*/  ISETP.GE.AND P3, PT, R23, c[0x0][0x3c8], PT ;  /* 0x0000f20017007a0c */ /* 0x000fc60003f66270 */
[----:B------:R1:W-:Y:S04]  /*1d310*/  @!P1 ST.E.64 [R8.64], R108 ;  /* 0x0000006c08009985 */ /* 0x0003e8000c101b0a */
[----:B------:R2:W-:Y:S01]  /*1d320*/  @!P0 ST.E.64 [R2.64], R112 ;  /* 0x0000007002008985 */ /* 0x0005e2000c101b0a */
[----:B-1----:R-:W-:Y:S02]  /*1d330*/  @!P5 LEA R8, P0, R25, R0, 0x2 ;  /* 0x000000001908d211 */ /* 0x002fe400078010ff */
[----:B--2---:R-:W-:-:S13]  /*1d340*/  ISETP.GE.AND P4, PT, R14, c[0x0][0x3c8], PT ;  /* 0x0000f2000e007a0c */ /* 0x004fda0003f86270 */
[----:B------:R-:W-:Y:S02]  /*1d350*/  @!P4 LEA R2, P6, R14, R0, 0x2 ;  /* 0x000000000e02c211 */ /* 0x000fe400078c10ff */
[----:B------:R-:W-:Y:S02]  /*1d360*/  ISETP.GE.AND P2, PT, R21, c[0x0][0x3c8], PT ;  /* 0x0000f20015007a0c */ /* 0x000fe40003f46270 */
[----:B---3--:R-:W-:Y:S02]  /*1d370*/  ISETP.GE.AND P1, PT, R19, c[0x0][0x3c8], PT ;  /* 0x0000f20013007a0c */ /* 0x008fe40003f26270 */
[----:B-----5:R-:W-:-:S05]  /*1d380*/  @!P5 LEA.HI.X R9, R25, R4, R26, 0x2, P0 ;  /* 0x000000041909d211 */ /* 0x020fca00000f141a */
[----:B------:R-:W-:Y:S01]  /*1d390*/  @!P5 ST.E.64 [R8.64], R116 ;  /* 0x000000740800d985 */ /* 0x000fe2000c101b0a */
[----:B----4-:R-:W-:Y:S02]  /*1d3a0*/  @!P4 LEA.HI.X R3, R14, R4, R15, 0x2, P6 ;  /* 0x000000040e03c211 */ /* 0x010fe400030f140f */
[-C--:B------:R-:W-:Y:S02]  /*1d3b0*/  @!P3 LEA R14, P5, R23, R0.reuse, 0x2 ;  /* 0x00000000170eb211 */ /* 0x080fe400078a10ff */
[----:B------:R-:W-:Y:S01]  /*1d3c0*/  ISETP.GE.AND P0, PT, R13, c[0x0][0x3c8], PT ;  /* 0x0000f2000d007a0c */ /* 0x000fe20003f06270 */
[----:B------:R1:W-:Y:S01]  /*1d3d0*/  @!P4 ST.E.64 [R2.64], R120 ;  /* 0x000000780200c985 */ /* 0x0003e2000c101b0a */
[----:B------:R-:W-:-:S04]  /*1d3e0*/  @!P2 LEA R10, P6, R21, R0, 0x2 ;  /* 0x00000000150aa211 */ /* 0x000fc800078c10ff */
[----:B------:R-:W-:-:S05]  /*1d3f0*/  @!P2 LEA.HI.X R11, R21, R4, R22, 0x2, P6 ;  /* 0x00000004150ba211 */ /* 0x000fca00030f1416 */
[----:B-1----:R-:W-:-:S04]  /*1d400*/  P2R R2, PR, RZ, 0x20 ;  /* 0x00000020ff027803 */ /* 0x002fc80000000000 */
[----:B------:R-:W-:Y:S02]  /*1d410*/  ISETP.NE.AND P4, PT, R2, RZ, PT ;  /* 0x000000ff0200720c */ /* 0x000fe40003f85270 */
[----:B------:R-:W-:Y:S02]  /*1d420*/  @!P1 LEA R8, P5, R19, R0, 0x2 ;  /* 0x0000000013089211 */ /* 0x000fe400078a10ff */
[----:B------:R-:W-:Y:S02]  /*1d430*/  @!P3 LEA.HI.X R15, R23, R4, R24, 0x2, P4 ;  /* 0x00000004170fb211 */ /* 0x000fe400020f1418 */
[----:B------:R-:W-:Y:S02]  /*1d440*/  @!P0 LEA R2, P4, R13, R0, 0x2 ;  /* 0x000000000d028211 */ /* 0x000fe400078810ff */
[-C--:B------:R-:W-:Y:S02]  /*1d450*/  @!P1 LEA.HI.X R9, R19, R4.reuse, R20, 0x2, P5 ;  /* 0x0000000413099211 */ /* 0x080fe400028f1414 */
[----:B------:R-:W-:Y:S01]  /*1d460*/  @!P0 LEA.HI.X R3, R13, R4, R18, 0x2, P4 ;  /* 0x000000040d038211 */ /* 0x000fe200020f1412 */
[----:B------:R1:W-:Y:S04]  /*1d470*/  @!P3 ST.E.64 [R14.64], R124 ;  /* 0x0000007c0e00b985 */ /* 0x0003e8000c101b0a */
[----:B------:R1:W-:Y:S04]  /*1d480*/  @!P2 ST.E.64 [R10.64], R128 ;  /* 0x000000800a00a985 */ /* 0x0003e8000c101b0a */
[----:B------:R1:W-:Y:S04]  /*1d490*/  @!P1 ST.E.64 [R8.64], R132 ;  /* 0x0000008408009985 */ /* 0x0003e8000c101b0a */
[----:B------:R1:W-:Y:S02]  /*1d4a0*/  @!P0 ST.E.64 [R2.64], R136 ;  /* 0x0000008802008985 */ /* 0x0003e4000c101b0a */
.L_x_2473:
[----:B------:R-:W-:Y:S05]  /*1d4b0*/  BSYNC B0 ;  /* 0x0000000000007941 */ /* 0x000fea0003800000 */
.L_x_2472:
[----:B------:R-:W-:Y:S05]  /*1d4c0*/  BRA.DIV ~URZ, `(.L_x_2474) ;  /* 0x00004ce27f007947 */ /* 0x000fea000b800000 */
[----:B--2---:R2:W1:Y:S04]  /*1d4d0*/  SHFL.IDX PT, R4, R5, 0x1, 0x1c1f ;  /* 0x003c1f0005047f89 */ /* 0x00446800000e0000 */
[----:B----4-:R2:W4:Y:S02]  /*1d4e0*/  SHFL.IDX PT, R0, R6, 0x1, 0x1c1f ;  /* 0x003c1f0006007f89 */ /* 0x01052400000e0000 */
.L_x_2568:
[----:B------:R-:W-:-:S13]  /*1d4f0*/  ISETP.GE.AND P0, PT, R16, R17, PT ;  /* 0x000000111000720c */ /* 0x000fda0003f06270 */
[----:B------:R-:W-:Y:S05]  /*1d500*/  @P0 BRA `(.L_x_2469) ;  /* 0x00001a5000000947 */ /* 0x000fea0003800000 */
[----:B-1----:R-:W5:Y:S04]  /*1d510*/  LDL R8, [R1+0x158] ;  /* 0x0001580001087983 */ /* 0x002f680000100800 */
[----:B--23--:R-:W2:Y:S04]  /*1d520*/  LDL R6, [R1+0x154] ;  /* 0x0001540001067983 */ /* 0x00cea80000100800 */
[----:B------:R-:W3:Y:S04]  /*1d530*/  LDL R23, [R1+0x150] ;  /* 0x0001500001177983 */ /* 0x000ee80000100800 */
        /* <DEDUP_REMOVED lines=25> */
[C---:B------:R-:W-:Y:S02]  /*1d6d0*/  @!P2 LEA R10, P3, R6.reuse, R0, 0x2 ;  /* 0x00000000060aa211 */ /* 0x040fe400078610ff */
        /* <DEDUP_REMOVED lines=181> */
.L_x_2454:
[----:B------:R-:W2:Y:S01]  /*1e230*/  LDL R8, [R1+0xac] ;  /* 0x0000ac0001087983 */ /* 0x000ea20000100800 */
[----:B------:R-:W-:Y:S02]  /*1e240*/  ISETP.NE.U32.AND P0, PT, RZ, c[0x0][0x508], PT ;  /* 0x00014200ff007a0c */ /* 0x000fe40003f05070 */
[----:B------:R-:W-:Y:S01]  /*1e250*/  ISETP.NE.U32.AND P2, PT, RZ, c[0x0][0x500], PT ;  /* 0x00014000ff007a0c */ /* 0x000fe20003f45070 */
[----:B------:R-:W4:Y:S01]  /*1e260*/  LDL.LU R6, [R1+0xb0] ;  /* 0x0000b00001067983 */ /* 0x000f220000300800 */
[----:B------:R-:W-:Y:S02]  /*1e270*/  ISETP.NE.AND.EX P0, PT, RZ, c[0x0][0x50c], PT, P0 ;  /* 0x00014300ff007a0c */ /* 0x000fe40003f05300 */
[----:B------:R-:W-:Y:S01]  /*1e280*/  ISETP.NE.AND.EX P2, PT, RZ, c[0x0][0x504], PT, P2 ;  /* 0x00014100ff007a0c */ /* 0x000fe20003f45320 */
[----:B------:R-:W-:Y:S02]  /*1e290*/  IMAD.MOV.U32 R4, RZ, RZ, 0x4 ;  /* 0x00000004ff047424 */ /* 0x000fe400078e00ff */
[----:B------:R-:W-:-:S02]  /*1e2a0*/  IMAD.MOV.U32 R21, RZ, RZ, c[0x0][0x388] ;  /* 0x0000e200ff157624 */ /* 0x000fc400078e00ff */
[----:B------:R-:W-:Y:S02]  /*1e2b0*/  IMAD.MOV.U32 R0, RZ, RZ, RZ ;  /* 0x000000ffff007224 */ /* 0x000fe400078e00ff */
[----:B--2---:R-:W-:-:S04]  /*1e2c0*/  IMAD.WIDE R2, R8, R4, c[0x0][0x500] ;  /* 0x0001400008027625 */ /* 0x004fc800078e0204 */
[----:B------:R-:W-:Y:S02]  /*1e2d0*/  @P0 IMAD.WIDE R4, R8, R4, c[0x0][0x508] ;  /* 0x0001420008040625 */ /* 0x000fe400078e0204 */
[----:B------:R2:W5:Y:S04]  /*1e2e0*/  @P2 LDG.E R0, [R2.64] ;  /* 0x0000000a02002981 */ /* 0x000568000c1e1900 */
[----:B------:R2:W5:Y:S01]  /*1e2f0*/  @P0 LDG.E R21, [R4.64] ;  /* 0x0000000a04150981 */ /* 0x000562000c1e1900 */
[----:B----4-:R-:W-:-:S04]  /*1e300*/  ISETP.NE.AND P1, PT, R6, RZ, PT ;  /* 0x000000ff0600720c */ /* 0x010fc80003f25270 */
[----:B------:R-:W-:Y:S01]  /*1e310*/  SEL R22, R6, c[0x0][0x3d4], P1 ;  /* 0x0000f50006167a07 */ /* 0x000fe20000800000 */
[----:B------:R-:W-:Y:S05]  /*1e320*/  @P0 BRA `(.L_x_2475) ;  /* 0x0000004000000947 */ /* 0x000fea0003800000 */
[----:B------:R-:W-:Y:S05]  /*1e330*/  @!P2 BRA `(.L_x_2475) ;  /* 0x000000300000a947 */ /* 0x000fea0003800000 */
[----:B--2---:R2:W4:Y:S04]  /*1e340*/  LDG.E R4, [R2.64] ;  /* 0x0000000a02047981 */ /* 0x004528000c1e1900 */
[----:B--2---:R-:W4:Y:S02]  /*1e350*/  LDG.E R2, [R2.64+0x4] ;  /* 0x0000040a02027981 */ /* 0x004f24000c1e1900 */
[----:B----45:R-:W-:Y:S02]  /*1e360*/  IADD3 R21, -R4, R2, RZ ;  /* 0x0000000204157210 */ /* 0x030fe40007ffe1ff */
.L_x_2475:
[----:B--2---:R-:W2:Y:S01]  /*1e370*/  LDL.LU R3, [R1+0xa8] ;  /* 0x0000a80001037983 */ /* 0x004ea20000300800 */
[----:B------:R-:W-:Y:S01]  /*1e380*/  SHF.R.S32.HI R2, RZ, 0x1f, R8 ;  /* 0x0000001fff027819 */ /* 0x000fe20000011408 */
[----:B------:R-:W-:Y:S01]  /*1e390*/  BSSY B0, `(.L_x_2476) ;  /* 0x0000039000007945 */ /* 0x000fe20003800000 */
[----:B-----5:R-:W-:Y:S01]  /*1e3a0*/  SHF.R.S32.HI R20, RZ, 0x1f, R0 ;  /* 0x0000001fff147819 */ /* 0x020fe20000011400 */
[----:B------:R-:W4:Y:S01]  /*1e3b0*/  S2R R4, SR_TID.X ;  /* 0x0000000000047919 */ /* 0x000f220000002100 */
[----:B------:R-:W-:-:S02]  /*1e3c0*/  SEL R13, R8, RZ, !P2 ;  /* 0x000000ff080d7207 */ /* 0x000fc40005000000 */
[----:B------:R-:W-:Y:S02]  /*1e3d0*/  SEL R23, R2, RZ, !P2 ;  /* 0x000000ff02177207 */ /* 0x000fe40005000000 */
[----:B----4-:R-:W-:Y:S02]  /*1e3e0*/  ISETP.GT.AND P0, PT, R4, 0x7f, PT ;  /* 0x0000007f0400780c */ /* 0x010fe40003f04270 */
        /* <DEDUP_REMOVED lines=11> */
[----:B------:R4:W5:Y:S08]  /*1e4a0*/  LDC.64 R10, c[0x0][R2+0x170] ;  /* 0x00005c00020a7b82 */ /* 0x0009700000000a00 */
[----:B------:R4:W1:Y:S08]  /*1e4b0*/  LDC.64 R8, c[0x0][R2+0x168] ;  /* 0x00005a0002087b82 */ /* 0x0008700000000a00 */
[----:B------:R4:W3:Y:S08]  /*1e4c0*/  LDC.64 R16, c[0x0][R2+0x178] ;  /* 0x00005e0002107b82 */ /* 0x0008f00000000a00 */
[----:B------:R4:W2:Y:S02]  /*1e4d0*/  LDC.64 R14, c[0x0][R2+0x160] ;  /* 0x00005800020e7b82 */ /* 0x0008a40000000a00 */
[----:B----4-:R-:W-:-:S02]  /*1e4e0*/  IMAD.MOV.U32 R2, RZ, RZ, c[0x0][0x4e8] ;  /* 0x00013a00ff027624 */ /* 0x010fc400078e00ff */
[-C--:B-----5:R-:W-:Y:S02]  /*1e4f0*/  IMAD R3, R11, R13.reuse, RZ ;  /* 0x0000000d0b037224 */ /* 0x0a0fe400078e02ff */
[----:B------:R-:W-:Y:S01]  /*1e500*/  IMAD.WIDE.U32 R4, R10, R13, RZ ;  /* 0x0000000d0a047225 */ /* 0x000fe200078e00ff */
[----:B------:R-:W-:Y:S02]  /*1e510*/  ISETP.NE.AND P0, PT, R2, 0x1, PT ;  /* 0x000000010200780c */ /* 0x000fe40003f05270 */
[----:B------:R-:W-:Y:S01]  /*1e520*/  MOV R2, R18 ;  /* 0x0000001200027202 */ /* 0x000fe20000000f00 */
[----:B------:R-:W-:Y:S02]  /*1e530*/  IMAD R10, R10, R23, R3 ;  /* 0x000000170a0a7224 */ /* 0x000fe400078e0203 */
[-C--:B-1----:R-:W-:Y:S02]  /*1e540*/  IMAD R11, R9, R6.reuse, RZ ;  /* 0x00000006090b7224 */ /* 0x082fe400078e02ff */
[----:B------:R-:W-:-:S04]  /*1e550*/  IMAD.WIDE.U32 R8, R8, R6, RZ ;  /* 0x0000000608087225 */ /* 0x000fc800078e00ff */
[----:B------:R-:W-:Y:S01]  /*1e560*/  IMAD.IADD R11, R9, 0x1, R11 ;  /* 0x00000001090b7824 */ /* 0x000fe200078e020b */
[----:B------:R-:W-:Y:S01]  /*1e570*/  IADD3 R9, R5, R10, RZ ;  /* 0x0000000a05097210 */ /* 0x000fe20007ffe0ff */
[----:B------:R-:W-:-:S05]  /*1e580*/  @P0 IMAD.HI.U32 R19, R18, c[0x0][0x4ec], RZ ;  /* 0x00013b0012130a27 */ /* 0x000fca00078e00ff */
[----:B------:R-:W-:Y:S02]  /*1e590*/  @P0 SHF.R.U32.HI R2, RZ, c[0x0][0x4f0], R19 ;  /* 0x00013c00ff020a19 */ /* 0x000fe40000011613 */
[----:B------:R-:W-:-:S03]  /*1e5a0*/  IADD3 R19, P1, P0, R4, R8, R0 ;  /* 0x0000000804137210 */ /* 0x000fc6000783e000 */
[----:B------:R-:W-:Y:S01]  /*1e5b0*/  IMAD.MOV R8, RZ, RZ, -R2 ;  /* 0x000000ffff087224 */ /* 0x000fe200078e0a02 */
[----:B------:R-:W-:Y:S02]  /*1e5c0*/  IADD3.X R11, R9, R11, R20, P1, P0 ;  /* 0x0000000b090b7210 */ /* 0x000fe40000fe0414 */
[----:B--2---:R-:W-:-:S05]  /*1e5d0*/  SEL R3, R24, RZ, P2 ;  /* 0x000000ff18037207 */ /* 0x004fca0001000000 */
[-C--:B---3--:R-:W-:Y:S02]  /*1e5e0*/  IMAD R10, R17, R3.reuse, RZ ;  /* 0x00000003110a7224 */ /* 0x088fe400078e02ff */
[----:B------:R-:W-:-:S04]  /*1e5f0*/  IMAD.WIDE.U32 R4, R16, R3, RZ ;  /* 0x0000000310047225 */ /* 0x000fc800078e00ff */
[----:B------:R-:W-:Y:S01]  /*1e600*/  IMAD R3, R8, c[0x0][0x4e8], R18 ;  /* 0x00013a0008037a24 */ /* 0x000fe200078e0212 */
[----:B------:R-:W-:Y:S02]  /*1e610*/  IADD3 R9, R5, R10, RZ ;  /* 0x0000000a05097210 */ /* 0x000fe40007ffe0ff */
[----:B------:R-:W-:Y:S02]  /*1e620*/  IADD3 R4, P1, P0, R2, R19, R4 ;  /* 0x0000001302047210 */ /* 0x000fe4000783e004 */
[----:B------:R-:W-:Y:S01]  /*1e630*/  SHF.R.S32.HI R5, RZ, 0x1f, R2 ;  /* 0x0000001fff057819 */ /* 0x000fe20000011402 */
[----:B------:R-:W-:Y:S01]  /*1e640*/  IMAD R2, R15, R3, RZ ;  /* 0x000000030f027224 */ /* 0x000fe200078e02ff */
[----:B------:R-:W-:Y:S02]  /*1e650*/  SHF.R.S32.HI R8, RZ, 0x1f, R3 ;  /* 0x0000001fff087819 */ /* 0x000fe40000011403 */
[----:B------:R-:W-:Y:S01]  /*1e660*/  IADD3.X R5, R5, R11, R9, P1, P0 ;  /* 0x0000000b05057210 */ /* 0x000fe20000fe0409 */
[----:B------:R-:W-:-:S02]  /*1e670*/  IMAD.MOV.U32 R9, RZ, RZ, c[0x0][0x4a8] ;  /* 0x00012a00ff097624 */ /* 0x000fc400078e00ff */
        /* <DEDUP_REMOVED lines=10> */
.L_x_2477:
[----:B------:R-:W-:Y:S05]  /*1e720*/  BSYNC B0 ;  /* 0x0000000000007941 */ /* 0x000fea0003800000 */
.L_x_2476:
[----:B------:R-:W-:-:S13]  /*1e730*/  ISETP.GT.AND P0, PT, R22, 0x1, PT ;  /* 0x000000011600780c */ /* 0x000fda0003f04270 */
[----:B------:R-:W-:Y:S05]  /*1e740*/  @P0 BRA `(.L_x_2469) ;  /* 0x0000081000000947 */ /* 0x000fea0003800000 */
[----:B------:R-:W2:Y:S01]  /*1e750*/  LDL.LU R9, [R1+0xa0] ;  /* 0x0000a00001097983 */ /* 0x000ea20000300800 */
[----:B-1----:R-:W-:Y:S01]  /*1e760*/  MOV R2, c[0x0][0x4e8] ;  /* 0x00013a0000027a02 */ /* 0x002fe20000000f00 */
[----:B------:R-:W-:Y:S02]  /*1e770*/  IMAD R4, R20, c[0x0][0x3a0], RZ ;  /* 0x0000e80014047a24 */ /* 0x000fe400078e02ff */
[----:B------:R-:W-:Y:S01]  /*1e780*/  IMAD R5, R23, c[0x0][0x3f0], RZ ;  /* 0x0000fc0017057a24 */ /* 0x000fe200078e02ff */
[----:B------:R-:W-:Y:S01]  /*1e790*/  ISETP.NE.AND P0, PT, R2, 0x1, PT ;  /* 0x000000010200780c */ /* 0x000fe20003f05270 */
[----:B------:R-:W-:-:S04]  /*1e7a0*/  IMAD.WIDE.U32 R2, R0, c[0x0][0x3a0], RZ ;  /* 0x0000e80000027a25 */ /* 0x000fc800078e00ff */
[----:B------:R-:W-:Y:S01]  /*1e7b0*/  IMAD R0, R0, c[0x0][0x3a4], R4 ;  /* 0x0000e90000007a24 */ /* 0x000fe200078e0204 */
[----:B------:R-:W-:-:S04]  /*1e7c0*/  LEA R4, R146, R145, 0x5 ;  /* 0x0000009192047211 */ /* 0x000fc800078e28ff */
[----:B------:R-:W-:-:S05]  /*1e7d0*/  IADD3 R3, R3, R0, RZ ;  /* 0x0000000003037210 */ /* 0x000fca0007ffe0ff */
[----:B------:R-:W-:-:S04]  /*1e7e0*/  IMAD.WIDE.U32 R2, R6, c[0x0][0x3e8], R2 ;  /* 0x0000fa0006027a25 */ /* 0x000fc800078e0002 */
[----:B------:R-:W-:-:S04]  /*1e7f0*/  IMAD R3, R6, c[0x0][0x3ec], R3 ;  /* 0x0000fb0006037a24 */ /* 0x000fc800078e0203 */
[----:B------:R-:W-:Y:S01]  /*1e800*/  IMAD.WIDE.U32 R2, R13, c[0x0][0x3f0], R2 ;  /* 0x0000fc000d027a25 */ /* 0x000fe200078e0002 */
[----:B--2---:R-:W-:-:S04]  /*1e810*/  IADD3 R4, R9, R4, RZ ;  /* 0x0000000409047210 */ /* 0x004fc80007ffe0ff */
[----:B------:R-:W-:Y:S01]  /*1e820*/  MOV R0, R4 ;  /* 0x0000000400007202 */ /* 0x000fe20000000f00 */
[----:B------:R-:W-:-:S05]  /*1e830*/  @P0 IMAD.HI.U32 R8, R4, c[0x0][0x4ec], RZ ;  /* 0x00013b0004080a27 */ /* 0x000fca00078e00ff */
[----:B------:R-:W-:Y:S01]  /*1e840*/  @P0 SHF.R.U32.HI R0, RZ, c[0x0][0x4f0], R8 ;  /* 0x00013c00ff000a19 */ /* 0x000fe20000011608 */
[----:B------:R-:W-:Y:S01]  /*1e850*/  IMAD R8, R13, c[0x0][0x3f4], R5 ;  /* 0x0000fd000d087a24 */ /* 0x000fe200078e0205 */
[----:B------:R-:W-:Y:S02]  /*1e860*/  IADD3 R13, R145, R9, RZ ;  /* 0x00000009910d7210 */ /* 0x000fe40007ffe0ff */
[----:B------:R-:W-:Y:S02]  /*1e870*/  SHF.R.S32.HI R6, RZ, 0x1f, R0 ;  /* 0x0000001fff067819 */ /* 0x000fe40000011400 */
[----:B------:R-:W-:Y:S02]  /*1e880*/  IADD3 R5, -R0, RZ, RZ ;  /* 0x000000ff00057210 */ /* 0x000fe40007ffe1ff */
[----:B------:R-:W-:Y:S01]  /*1e890*/  IADD3 R3, R3, R8, RZ ;  /* 0x0000000803037210 */ /* 0x000fe20007ffe0ff */
[----:B------:R-:W-:Y:S02]  /*1e8a0*/  IMAD R6, R6, c[0x0][0x3e0], RZ ;  /* 0x0000f80006067a24 */ /* 0x000fe400078e02ff */
[----:B------:R-:W-:-:S02]  /*1e8b0*/  IMAD R4, R5, c[0x0][0x4e8], R4 ;  /* 0x00013a0005047a24 */ /* 0x000fc400078e0204 */
        /* <DEDUP_REMOVED lines=12> */
.L_x_2569:
[----:B------:R-:W-:Y:S05]  /*1e980*/  BRA.DIV ~URZ, `(.L_x_2479) ;  /* 0x000039627f007947 */ /* 0x000fea000b800000 */
[----:B------:R4:W1:Y:S02]  /*1e990*/  SHFL.IDX PT, R0, R16, RZ, 0x181f ;  /* 0x00181fff10007589 */ /* 0x00086400000e0000 */
.L_x_2570:
        /* <DEDUP_REMOVED lines=20> */
.L_x_2481:
[----:B------:R-:W-:Y:S05]  /*1eae0*/  BSYNC B0 ;  /* 0x0000000000007941 */ /* 0x000fea0003800000 */
.L_x_2480:
[----:B------:R-:W-:Y:S05]  /*1eaf0*/  BRA.DIV ~URZ, `(.L_x_2482) ;  /* 0x000038627f007947 */ /* 0x000fea000b800000 */
[----:B--2---:R2:W3:Y:S04]  /*1eb00*/  SHFL.IDX PT, R4, R5, 0x1, 0x181f ;  /* 0x00381f0005047f89 */ /* 0x0044e800000e0000 */
[----:B-1----:R2:W1:Y:S02]  /*1eb10*/  SHFL.IDX PT, R0, R16, 0x1, 0x181f ;  /* 0x00381f0010007f89 */ /* 0x00246400000e0000 */
.L_x_2571:
        /* <DEDUP_REMOVED lines=20> */
.L_x_2484:
[----:B------:R-:W-:Y:S05]  /*1ec60*/  BSYNC B0 ;  /* 0x0000000000007941 */ /* 0x000fea0003800000 */
.L_x_2483:
[----:B------:R-:W-:Y:S05]  /*1ec70*/  BRA.DIV ~URZ, `(.L_x_2485) ;  /* 0x000037b27f007947 */ /* 0x000fea000b800000 */
[----:B---3--:R3:W2:Y:S02]  /*1ec80*/  SHFL.IDX PT, R4, R5, 0x2, 0x181f ;  /* 0x00581f0005047f89 */ /* 0x0086a400000e0000 */
.L_x_2572:
[----:B------:R-:W-:Y:S05]  /*1ec90*/  BRA.DIV ~URZ, `(.L_x_2486) ;  /* 0x000038027f007947 */ /* 0x000fea000b800000 */
[----:B-1----:R1:W3:Y:S02]  /*1eca0*/  SHFL.IDX PT, R0, R16, 0x2, 0x181f ;  /* 0x00581f0010007f89 */ /* 0x0022e400000e0000 */
.L_x_2573:
        /* <DEDUP_REMOVED lines=8> */
[-C--:B---3--:R-:W-:Y:S02]  /*1ed30*/  @!P3 LEA R14, P4, R140, R0.reuse, 0x1 ;  /* 0x000000008c0eb211 */ /* 0x088fe400078808ff */
        /* <DEDUP_REMOVED lines=11> */
.L_x_2488:
[----:B------:R-:W-:Y:S05]  /*1edf0*/  BSYNC B0 ;  /* 0x0000000000007941 */ /* 0x000fea0003800000 */
.L_x_2487:
[----:B------:R-:W-:Y:S05]  /*1ee00*/  BRA.DIV ~URZ, `(.L_x_2489) ;  /* 0x000037027f007947 */ /* 0x000fea000b800000 */
[----:B--2---:R2:W1:Y:S04]  /*1ee10*/  SHFL.IDX PT, R4, R5, 0x3, 0x181f ;  /* 0x00781f0005047f89 */ /* 0x00446800000e0000 */
[----:B---3--:R2:W3:Y:S02]  /*1ee20*/  SHFL.IDX PT, R0, R16, 0x3, 0x181f ;  /* 0x00781f0010007f89 */ /* 0x0084e400000e0000 */
.L_x_2574:
[----:B------:R-:W-:-:S04]  /*1ee30*/  IADD3 R13, R13, 0x60, RZ ;  /* 0x000000600d0d7810 */ /* 0x000fc80007ffe0ff */
        /* <DEDUP_REMOVED lines=18> */
.L_x_2469:
[----:B------:R-:W-:Y:S05]  /*1ef60*/  BSYNC B1 ;  /* 0x0000000000017941 */ /* 0x000fea0003800000 */
.L_x_2453:
[----:B-1----:R1:W5:Y:S01]  /*1ef70*/  LDL R11, [R1+0xac] ;  /* 0x0000ac00010b7983 */ /* 0x0023620000100800 */
[----:B------:R-:W-:-:S13]  /*1ef80*/  ISETP.NE.AND P0, PT, RZ, UR8, PT ;  /* 0x00000008ff007c0c */ /* 0x000fda000bf05270 */
[----:B------:R-:W-:Y:S01]  /*1ef90*/  @P0 WARPSYNC 0xffffffff ;  /* 0xffffffff00000948 */ /* 0x000fe20003800000 */
[----:B------:R-:W-:Y:S06]  /*1efa0*/  @P0 BAR.SYNC.DEFER_BLOCKING 0x5, 0x100 ;  /* 0x0144000000000b1d */ /* 0x000fec0000010000 */
[----:B-----5:R-:W5:Y:S02]  /*1efb0*/  @P0 LDS.128 R8, [0x20080] ;  /* 0x02008000ff080984 */ /* 0x020f640000000c00 */
[----:B-----5:R-:W-:Y:S01]  /*1efc0*/  IMAD.MOV.U32 R2, RZ, RZ, R8 ;  /* 0x000000ffff027224 */ /* 0x020fe200078e0008 */
[----:B---34-:R-:W-:Y:S01]  /*1efd0*/  MOV R0, R9 ;  /* 0x0000000900007202 */ /* 0x018fe20000000f00 */
[----:B------:R1:W-:Y:S04]  /*1efe0*/  @P0 STL.64 [R1+0xa8], R10 ;  /* 0x0000a80a01000387 */ /* 0x0003e80000100a00 */
[----:B------:R1:W-:Y:S04]  /*1eff0*/  @P0 STL [R1+0x15c], R0 ;  /* 0x00015c0001000387 */ /* 0x0003e80000100800 */
[----:B------:R1:W-:Y:S04]  /*1f000*/  @P0 STL [R1+0xd4], R2 ;  /* 0x0000d40201000387 */ /* 0x0003e80000100800 */
[----:B------:R-:W-:Y:S06]  /*1f010*/  @P0 BAR.ARV 0x4, 0x100 ;  /* 0x0104000000000b1d */ /* 0x000fec0000002000 */
[----:B------:R-:W-:Y:S05]  /*1f020*/  @P0 BRA `(.L_x_2490) ;  /* 0x0000106000000947 */ /* 0x000fea0003800000 */
[----:B-1----:R-:W1:Y:S01]  /*1f030*/  S2R R0, SR_TID.X ;  /* 0x0000000000007919 */ /* 0x002e620000002100 */
[----:B------:R-:W-:Y:S01]  /*1f040*/  IMAD.MOV.U32 R8, RZ, RZ, RZ ;  /* 0x000000ffff087224 */ /* 0x000fe200078e00ff */
[----:B-1----:R-:W-:-:S04]  /*1f050*/  LOP3.LUT R14, R0, 0x1f, RZ, 0xc0, !PT ;  /* 0x0000001f000e7812 */ /* 0x002fc800078ec0ff */
[----:B------:R-:W-:Y:S01]  /*1f060*/  ISETP.NE.AND P6, PT, R14, 0x1f, PT ;  /* 0x0000001f0e00780c */ /* 0x000fe20003fc5270 */
[----:B------:R-:W-:Y:S10]  /*1f070*/  BRA.DIV ~URZ, `(.L_x_2491) ;  /* 0x000035627f007947 */ /* 0x000ff4000b800000 */
[----:B------:R1:W3:Y:S02]  /*1f080*/  SHFL.IDX PT, R10, R147, RZ, 0x1f ;  /* 0x00001fff930a7589 */ /* 0x0002e400000e0000 */
.L_x_2575:
[----:B------:R-:W-:Y:S05]  /*1f090*/  BRA.DIV ~URZ, `(.L_x_2492) ;  /* 0x000035b27f007947 */ /* 0x000fea000b800000 */
[----:B------:R4:W1:Y:S02]  /*1f0a0*/  SHFL.IDX PT, R9, R147, 0x1, 0x1f ;  /* 0x00201f0093097f89 */ /* 0x00086400000e0000 */
.L_x_2576:
[----:B------:R-:W5:Y:S01]  /*1f0b0*/  LDL R0, [R1+0xac] ;  /* 0x0000ac0001007983 */ /* 0x000f620000100800 */
[----:B--2---:R-:W-:Y:S02]  /*1f0c0*/  IMAD.MOV.U32 R6, RZ, RZ, RZ ;  /* 0x000000ffff067224 */ /* 0x004fe400078e00ff */
[----:B-----5:R-:W-:-:S05]  /*1f0d0*/  IMAD.IADD R0, R0, 0x1, R14 ;  /* 0x0000000100007824 */ /* 0x020fca00078e020e */
[----:B------:R-:W-:-:S13]  /*1f0e0*/  ISETP.GE.OR P0, PT, R0, c[0x0][0x53c], !P6 ;  /* 0x00014f0000007a0c */ /* 0x000fda0007706670 */
[----:B------:R-:W-:Y:S01]  /*1f0f0*/  @!P0 MOV R2, 0x4 ;  /* 0x0000000400028802 */ /* 0x000fe20000000f00 */
[----:B------:R-:W-:-:S04]  /*1f100*/  @!P0 IMAD.MOV.U32 R4, RZ, RZ, 0x4 ;  /* 0x00000004ff048424 */ /* 0x000fc800078e00ff */
        /* <DEDUP_REMOVED lines=12> */
[----:B------:R2:W4:Y:S02]  /*1f1d0*/  SHFL.UP PT, R4, R0, 0x1, RZ ;  /* 0x0420000000047989 */ /* 0x00052400000e00ff */
.L_x_2577:
[----:B----4-:R-:W-:-:S04]  /*1f1e0*/  SEL R4, R4, RZ, P5 ;  /* 0x000000ff04047207 */ /* 0x010fc80002800000 */
[----:B--2---:R-:W-:Y:S01]  /*1f1f0*/  IADD3 R0, R0, R4, RZ ;  /* 0x0000000400007210 */ /* 0x004fe20007ffe0ff */
[----:B------:R-:W-:Y:S05]  /*1f200*/  BRA.DIV ~URZ, `(.L_x_2494) ;  /* 0x000034f27f007947 */ /* 0x000fea000b800000 */
        /* <DEDUP_REMOVED lines=12> */
[----:B------:R2:W4:Y:S02]  /*1f2d0*/  SHFL.IDX PT, R0, R4, 0x1f, 0x1f ;  /* 0x03e01f0004007f89 */ /* 0x00052400000e0000 */
.L_x_2578:
[----:B----4-:R-:W-:Y:S01]  /*1f2e0*/  IMAD R0, R0, c[0x0][0x538], RZ ;  /* 0x00014e0000007a24 */ /* 0x010fe200078e02ff */
[----:B------:R-:W-:Y:S04]  /*1f2f0*/  BSSY B1, `(.L_x_2495) ;  /* 0x00000cc000017945 */ /* 0x000fe80003800000 */
[----:B-1----:R-:W-:-:S04]  /*1f300*/  IADD3 R9, R0, R9, RZ ;  /* 0x0000000900097210 */ /* 0x002fc80007ffe0ff */
[----:B---3--:R-:W-:-:S13]  /*1f310*/  ISETP.GT.AND P0, PT, R9, R10, PT ;  /* 0x0000000a0900720c */ /* 0x008fda0003f04270 */
[----:B------:R-:W-:Y:S05]  /*1f320*/  @P0 BRA `(.L_x_2496) ;  /* 0x0000026000000947 */ /* 0x000fea0003800000 */
.L_x_2500:
[----:B------:R-:W3:Y:S02]  /*1f330*/  LDL.LU R0, [R1+0xac] ;  /* 0x0000ac0001007983 */ /* 0x000ee40000300800 */
[----:B---3--:R-:W-:-:S04]  /*1f340*/  IADD3 R0, R0, 0x1f, RZ ;  /* 0x0000001f00007810 */ /* 0x008fc80007ffe0ff */
[----:B------:R-:W-:-:S13]  /*1f350*/  ISETP.GE.AND P0, PT, R0, c[0x0][0x53c], PT ;  /* 0x00014f0000007a0c */ /* 0x000fda0003f06270 */
[----:B------:R-:W-:Y:S05]  /*1f360*/  @P0 BRA `(.L_x_2497) ;  /* 0x00000bf000000947 */ /* 0x000fea0003800000 */
[----:B------:R1:W-:Y:S01]  /*1f370*/  STL [R1+0xac], R0 ;  /* 0x0000ac0001007387 */ /* 0x0003e20000100800 */
[----:B------:R-:W-:Y:S02]  /*1f380*/  MOV R6, RZ ;  /* 0x000000ff00067202 */ /* 0x000fe40000000f00 */
[----:B------:R-:W-:Y:S02]  /*1f390*/  MOV R8, RZ ;  /* 0x000000ff00087202 */ /* 0x000fe40000000f00 */
[----:B-1----:R-:W-:-:S04]  /*1f3a0*/  IADD3 R0, R0, R14, RZ ;  /* 0x0000000e00007210 */ /* 0x002fc80007ffe0ff */
[----:B------:R-:W-:-:S13]  /*1f3b0*/  ISETP.GE.OR P0, PT, R0, c[0x0][0x53c], !P6 ;  /* 0x00014f0000007a0c */ /* 0x000fda0007706670 */
[----:B--2---:R-:W-:Y:S02]  /*1f3c0*/  @!P0 MOV R4, 0x4 ;  /* 0x0000000400048802 */ /* 0x004fe40000000f00 */
        /* <DEDUP_REMOVED lines=8> */
.L_x_2579:
        /* <DEDUP_REMOVED lines=16> */
.L_x_2580:
[----:B--2---:R-:W-:-:S05]  /*1f550*/  IMAD R0, R0, c[0x0][0x538], RZ ;  /* 0x00014e0000007a24 */ /* 0x004fca00078e02ff */
[----:B------:R-:W-:-:S04]  /*1f560*/  IADD3 R9, R0, R9, RZ ;  /* 0x0000000900097210 */ /* 0x000fc80007ffe0ff */
[----:B------:R-:W-:-:S13]  /*1f570*/  ISETP.GT.AND P0, PT, R9, R10, PT ;  /* 0x0000000a0900720c */ /* 0x000fda0003f04270 */
[----:B-1----:R-:W-:Y:S05]  /*1f580*/  @!P0 BRA `(.L_x_2500) ;  /* 0xfffffda000008947 */ /* 0x002fea000383ffff */
.L_x_2496:
[----:B------:R-:W-:-:S05]  /*1f590*/  IADD3 R9, -R0, R9, RZ ;  /* 0x0000000900097210 */ /* 0x000fca0007ffe1ff */
[----:B------:R-:W-:-:S05]  /*1f5a0*/  IMAD R0, R4, c[0x0][0x538], R9 ;  /* 0x00014e0004007a24 */ /* 0x000fca00078e0209 */
[----:B------:R-:W-:Y:S01]  /*1f5b0*/  ISETP.GT.AND P0, PT, R0, R10, PT ;  /* 0x0000000a0000720c */ /* 0x000fe20003f04270 */
[----:B------:R-:W-:-:S12]  /*1f5c0*/  BRA.DIV ~URZ, `(.L_x_2501) ;  /* 0x000034e27f007947 */ /* 0x000fd8000b800000 */
[----:B------:R-:W-:-:S03]  /*1f5d0*/  VOTE.ANY R5, PT, !P0 ;  /* 0x0000000000057806 */ /* 0x000fc600040e0100 */
.L_x_2581:
[----:B------:R-:W3:Y:S01]  /*1f5e0*/  LDL.LU R2, [R1+0xac] ;  /* 0x0000ac0001027983 */ /* 0x000ee20000300800 */
[----:B------:R-:W3:Y:S02]  /*1f5f0*/  POPC R0, R5 ;  /* 0x0000000500007309 */ /* 0x000ee40000000000 */
[----:B---3--:R-:W-:-:S05]  /*1f600*/  IADD3 R2, R0, R2, RZ ;  /* 0x0000000200027210 */ /* 0x008fca0007ffe0ff */
[----:B------:R1:W-:Y:S01]  /*1f610*/  STL [R1+0xac], R2 ;  /* 0x0000ac0201007387 */ /* 0x0003e20000100800 */
[----:B------:R-:W-:Y:S05]  /*1f620*/  BRA.DIV ~URZ, `(.L_x_2502) ;  /* 0x000034d27f007947 */ /* 0x000fea000b800000 */
[----:B------:R3:W4:Y:S04]  /*1f630*/  SHFL.IDX PT, R6, R6, R0, 0x1f ;  /* 0x00001f0006067589 */ /* 0x00072800000e0000 */
[----:B------:R3:W1:Y:S02]  /*1f640*/  SHFL.IDX PT, R8, R8, R0, 0x1f ;  /* 0x00001f0008087589 */ /* 0x00066400000e0000 */
.L_x_2582:
[----:B------:R-:W-:Y:S01]  /*1f650*/  ISETP.NE.AND P0, PT, R5, RZ, PT ;  /* 0x000000ff0500720c */ /* 0x000fe20003f05270 */
[----:B------:R-:W-:-:S12]  /*1f660*/  BSSY B0, `(.L_x_2503) ;  /* 0x0000005000007945 */ /* 0x000fd80003800000 */
[----:B------:R-:W-:Y:S05]  /*1f670*/  @!P0 BRA `(.L_x_2504) ;  /* 0x0000003000008947 */ /* 0x000fea0003800000 */
[----:B---3--:R-:W-:Y:S01]  /*1f680*/  IADD3 R0, R0, -0x1, RZ ;  /* 0xffffffff00007810 */ /* 0x008fe20007ffe0ff */
[----:B------:R-:W-:Y:S05]  /*1f690*/  BRA.DIV ~URZ, `(.L_x_2505) ;  /* 0x000035327f007947 */ /* 0x000fea000b800000 */
[----:B------:R3:W2:Y:S02]  /*1f6a0*/  SHFL.IDX PT, R11, R4, R0, 0x1f ;  /* 0x00001f00040b7589 */ /* 0x0006a400000e0000 */
.L_x_2504:
[----:B------:R-:W-:Y:S05]  /*1f6b0*/  BSYNC B0 ;  /* 0x0000000000007941 */ /* 0x000fea0003800000 */
.L_x_2503:
[----:B--23--:R-:W-:Y:S01]  /*1f6c0*/  IMAD R0, R11, c[0x0][0x538], R9 ;  /* 0x00014e000b007a24 */ /* 0x00cfe200078e0209 */
[----:B-1----:R-:W-:Y:S01]  /*1f6d0*/  ISETP.NE.AND P0, PT, R8, 0x1, PT ;  /* 0x000000010800780c */ /* 0x002fe20003f05270 */
[----:B------:R-:W-:Y:S03]  /*1f6e0*/  BSSY B0, `(.L_x_2506) ;  /* 0x0000083000007945 */ /* 0x000fe60003800000 */
[----:B------:R1:W-:Y:S01]  /*1f6f0*/  STL [R1+0xd4], R0 ;  /* 0x0000d40001007387 */ /* 0x0003e20000100800 */
[----:B------:R-:W-:-:S08]  /*1f700*/  IADD3 R9, -R0, R10, RZ ;  /* 0x0000000a00097210 */ /* 0x000fd00007ffe1ff */
[----:B------:R-:W-:Y:S05]  /*1f710*/  @!P0 BRA `(.L_x_2507) ;  /* 0x000003e000008947 */ /* 0x000fea0003800000 */
[----:B----4-:R-:W-:Y:S02]  /*1f720*/  IABS R4, R6 ;  /* 0x0000000600047213 */ /* 0x010fe40000000000 */
[----:B------:R-:W-:Y:S02]  /*1f730*/  IABS R5, R8 ;  /* 0x0000000800057213 */ /* 0x000fe40000000000 */
[----:B------:R-:W2:Y:S01]  /*1f740*/  I2F.RP R2, R4 ;  /* 0x0000000400027306 */ /* 0x000ea20000209400 */
[----:B------:R-:W-:-:S07]  /*1f750*/  IABS R11, R6 ;  /* 0x00000006000b7213 */ /* 0x000fce0000000000 */
[----:B------:R-:W-:Y:S08]  /*1f760*/  I2F.RP R13, R5 ;  /* 0x00000005000d7306 */ /* 0x000ff00000209400 */
[----:B--2---:R-:W2:Y:S02]  /*1f770*/  MUFU.RCP R2, R2 ;  /* 0x0000000200027308 */ /* 0x004ea40000001000 */
[----:B--2---:R-:W-:-:S06]  /*1f780*/  IADD3 R2, R2, 0xffffffe, RZ ;  /* 0x0ffffffe02027810 */ /* 0x004fcc0007ffe0ff */
[----:B------:R-:W2:Y:S02]  /*1f790*/  F2I.FTZ.U32.TRUNC.NTZ R3, R2 ;  /* 0x0000000200037305 */ /* 0x000ea4000021f000 */
[----:B-12---:R-:W-:Y:S02]  /*1f7a0*/  IMAD.MOV R0, RZ, RZ, -R3 ;  /* 0x000000ffff007224 */ /* 0x006fe400078e0a03 */
[----:B------:R-:W-:Y:S02]  /*1f7b0*/  IMAD.MOV.U32 R2, RZ, RZ, RZ ;  /* 0x000000ffff027224 */ /* 0x000fe400078e00ff */
[----:B------:R-:W-:Y:S01]  /*1f7c0*/  IMAD.MOV.U32 R10, RZ, RZ, R0 ;  /* 0x000000ffff0a7224 */ /* 0x000fe200078e0000 */
[----:B------:R-:W-:-:S03]  /*1f7d0*/  IABS R0, R9 ;  /* 0x0000000900007213 */ /* 0x000fc60000000000 */
[----:B------:R-:W-:-:S04]  /*1f7e0*/  IMAD R10, R10, R4, RZ ;  /* 0x000000040a0a7224 */ /* 0x000fc800078e02ff */
[----:B------:R-:W-:-:S04]  /*1f7f0*/  IMAD.HI.U32 R10, R3, R10, R2 ;  /* 0x0000000a030a7227 */ /* 0x000fc800078e0002 */
[----:B------:R-:W-:Y:S02]  /*1f800*/  IMAD.MOV.U32 R2, RZ, RZ, R0 ;  /* 0x000000ffff027224 */ /* 0x000fe400078e0000 */
[----:B------:R-:W-:-:S05]  /*1f810*/  IMAD.MOV R0, RZ, RZ, -R11 ;  /* 0x000000ffff007224 */ /* 0x000fca00078e0a0b */
[----:B------:R-:W-:Y:S01]  /*1f820*/  MOV R3, R0 ;  /* 0x0000000000037202 */ /* 0x000fe20000000f00 */
        /* <DEDUP_REMOVED lines=45> */
.L_x_2507:
[----:B-1----:R-:W2:Y:S01]  /*1fb00*/  LDL R0, [R1+0xac] ;  /* 0x0000ac0001007983 */ /* 0x002ea20000100800 */
[----:B------:R-:W-:-:S04]  /*1fb10*/  IMAD.MOV.U32 R4, RZ, RZ, 0x4 ;  /* 0x00000004ff047424 */ /* 0x000fc800078e00ff */
[----:B--2---:R-:W-:-:S06]  /*1fb20*/  IMAD.WIDE R4, R0, R4, c[0x0][0x590] ;  /* 0x0001640000047625 */ /* 0x004fcc00078e0204 */
[----:B------:R-:W2:Y:S01]  /*1fb30*/  LDG.E R4, [R4.64] ;  /* 0x0000000a04047981 */ /* 0x000ea2000c1e1900 */
[----:B------:R-:W-:Y:S01]  /*1fb40*/  IABS R8, R9 ;  /* 0x0000000900087213 */ /* 0x000fe20000000000 */
[----:B--2-4-:R-:W-:-:S05]  /*1fb50*/  IMAD R10, R4, R6, RZ ;  /* 0x00000006040a7224 */ /* 0x014fca00078e02ff */
[-C--:B------:R-:W-:Y:S02]  /*1fb60*/  IABS R5, R10.reuse ;  /* 0x0000000a00057213 */ /* 0x080fe40000000000 */
[----:B------:R-:W-:Y:S02]  /*1fb70*/  IABS R11, R10 ;  /* 0x0000000a000b7213 */ /* 0x000fe40000000000 */
[----:B------:R-:W1:Y:S08]  /*1fb80*/  I2F.RP R2, R5 ;  /* 0x0000000500027306 */ /* 0x000e700000209400 */
[----:B-1----:R-:W1:Y:S02]  /*1fb90*/  MUFU.RCP R2, R2 ;  /* 0x0000000200027308 */ /* 0x002e640000001000 */
[----:B-1----:R-:W-:-:S06]  /*1fba0*/  IADD3 R2, R2, 0xffffffe, RZ ;  /* 0x0ffffffe02027810 */ /* 0x002fcc0007ffe0ff */
[----:B------:R-:W1:Y:S02]  /*1fbb0*/  F2I.FTZ.U32.TRUNC.NTZ R3, R2 ;  /* 0x0000000200037305 */ /* 0x000e64000021f000 */
[----:B-1----:R-:W-:Y:S02]  /*1fbc0*/  IMAD.MOV R0, RZ, RZ, -R3 ;  /* 0x000000ffff007224 */ /* 0x002fe400078e0a03 */
[----:B------:R-:W-:Y:S02]  /*1fbd0*/  IMAD.MOV.U32 R2, RZ, RZ, RZ ;  /* 0x000000ffff027224 */ /* 0x000fe400078e00ff */
[----:B------:R-:W-:-:S04]  /*1fbe0*/  IMAD R0, R0, R5, RZ ;  /* 0x0000000500007224 */ /* 0x000fc800078e02ff */
        /* <DEDUP_REMOVED lines=12> */
[----:B------:R-:W-:-:S04]  /*1fcb0*/  IMAD.MOV.U32 R2, RZ, RZ, R0 ;  /* 0x000000ffff027224 */ /* 0x000fc800078e0000 */
[----:B------:R-:W-:Y:S01]  /*1fcc0*/  @!P1 IMAD.MOV R2, RZ, RZ, -R2 ;  /* 0x000000ffff029224 */ /* 0x000fe200078e0a02 */
[----:B------:R-:W-:-:S05]  /*1fcd0*/  @!P0 LOP3.LUT R2, RZ, R10, RZ, 0x33, !PT ;  /* 0x0000000aff028212 */ /* 0x000fca00078e33ff */
[----:B------:R-:W-:Y:S02]  /*1fce0*/  IMAD R11, R4, R2, RZ ;  /* 0x00000002040b7224 */ /* 0x000fe400078e02ff */
[----:B------:R-:W-:-:S03]  /*1fcf0*/  IMAD.MOV R2, RZ, RZ, -R2 ;  /* 0x000000ffff027224 */ /* 0x000fc600078e0a02 */
[----:B------:R-:W-:Y:S01]  /*1fd00*/  IADD3 R0, -R11, c[0x0][0x538], RZ ;  /* 0x00014e000b007a10 */ /* 0x000fe20007ffe1ff */
[----:B------:R-:W-:Y:S02]  /*1fd10*/  IMAD R9, R10, R2, R9 ;  /* 0x000000020a097224 */ /* 0x000fe400078e0209 */
[----:B------:R-:W-:Y:S01]  /*1fd20*/  IMAD.MOV.U32 R2, RZ, RZ, RZ ;  /* 0x000000ffff027224 */ /* 0x000fe200078e00ff */
[----:B------:R-:W-:-:S04]  /*1fd30*/  IMNMX R0, R4, R0, PT ;  /* 0x0000000004007217 */ /* 0x000fc80003800200 */
[-C--:B------:R-:W-:Y:S02]  /*1fd40*/  IABS R4, R0.reuse ;  /* 0x0000000000047213 */ /* 0x080fe40000000000 */
[----:B------:R-:W-:Y:S02]  /*1fd50*/  IABS R10, R0 ;  /* 0x00000000000a7213 */ /* 0x000fe40000000000 */
[----:B------:R-:W1:Y:S08]  /*1fd60*/  I2F.RP R3, R4 ;  /* 0x0000000400037306 */ /* 0x000e700000209400 */
[----:B-1----:R-:W1:Y:S02]  /*1fd70*/  MUFU.RCP R3, R3 ;  /* 0x0000000300037308 */ /* 0x002e640000001000 */
[----:B-1----:R-:W-:-:S06]  /*1fd80*/  IADD3 R3, R3, 0xffffffe, RZ ;  /* 0x0ffffffe03037810 */ /* 0x002fcc0007ffe0ff */
[----:B------:R-:W1:Y:S02]  /*1fd90*/  F2I.FTZ.U32.TRUNC.NTZ R3, R3 ;  /* 0x0000000300037305 */ /* 0x000e64000021f000 */
[----:B-1----:R-:W-:-:S05]  /*1fda0*/  IADD3 R5, RZ, -R3, RZ ;  /* 0x80000003ff057210 */ /* 0x002fca0007ffe0ff */
[----:B------:R-:W-:Y:S01]  /*1fdb0*/  IMAD.MOV.U32 R8, RZ, RZ, R5 ;  /* 0x000000ffff087224 */ /* 0x000fe200078e0005 */
        /* <DEDUP_REMOVED lines=21> */
.L_x_2508:
[----:B------:R-:W-:Y:S05]  /*1ff10*/  BSYNC B0 ;  /* 0x0000000000007941 */ /* 0x000fea0003800000 */
.L_x_2506:
[----:B------:R-:W-:-:S04]  /*1ff20*/  LOP3.LUT R2, RZ, R2, RZ, 0x33, !PT ;  /* 0x00000002ff027212 */ /* 0x000fc800078e33ff */
[----:B-1----:R-:W-:-:S05]  /*1ff30*/  IADD3 R0, R2, R6, RZ ;  /* 0x0000000602007210 */ /* 0x002fca0007ffe0ff */
[----:B------:R1:W-:Y:S01]  /*1ff40*/  STL [R1+0x15c], R0 ;  /* 0x00015c0001007387 */ /* 0x0003e20000100800 */
[----:B------:R-:W-:Y:S05]  /*1ff50*/  BRA `(.L_x_2509) ;  /* 0x0000005000007947 */ /* 0x000fea0003800000 */
.L_x_2497:
[----:B------:R-:W-:Y:S01]  /*1ff60*/  MOV R0, c[0x0][0x53c] ;  /* 0x00014f0000007a02 */ /* 0x000fe20000000f00 */
[----:B------:R1:W-:Y:S04]  /*1ff70*/  STL [R1+0xd4], R10 ;  /* 0x0000d40a01007387 */ /* 0x0003e80000100800 */
[----:B------:R1:W-:Y:S04]  /*1ff80*/  STL [R1+0x15c], RZ ;  /* 0x00015cff01007387 */ /* 0x0003e80000100800 */
[----:B------:R1:W-:Y:S04]  /*1ff90*/  STL [R1+0xa8], RZ ;  /* 0x0000a8ff01007387 */ /* 0x0003e80000100800 */
[----:B------:R1:W-:Y:S02]  /*1ffa0*/  STL [R1+0xac], R0 ;  /* 0x0000ac0001007387 */ /* 0x0003e40000100800 */
.L_x_2509:
[----:B------:R-:W-:Y:S05]  /*1ffb0*/  BSYNC B1 ;  /* 0x0000000000017941 */ /* 0x000fea0003800000 */
.L_x_2495:
[----:B-1----:R-:W3:Y:S04]  /*1ffc0*/  LDL R0, [R1+0xd4] ;  /* 0x0000d40001007983 */ /* 0x002ee80000100800 */
[----:B--2---:R-:W2:Y:S04]  /*1ffd0*/  LDL R4, [R1+0x15c] ;  /* 0x00015c0001047983 */ /* 0x004ea80000100800 */
[----:B------:R-:W4:Y:S04]  /*1ffe0*/  LDL R3, [R1+0xa8] ;  /* 0x0000a80001037983 */ /* 0x000f280000100800 */
[----:B------:R-:W5:Y:S01]  /*1fff0*/  LDL R2, [R1+0xac] ;  /* 0x0000ac0001027983 */ /* 0x000f620000100800 */
[----:B------:R-:W-:Y:S03]  /*20000*/  WARPSYNC 0xffffffff ;  /* 0xffffffff00007948 */ /* 0x000fe60003800000 */
[----:B------:R-:W-:Y:S01]  /*20010*/  BAR.SYNC.DEFER_BLOCKING 0x4, 0x100 ;  /* 0x0104000000007b1d */ /* 0x000fe20000010000 */
[----:B------:R-:W-:-:S02]  /*20020*/  ISETP.NE.AND P0, PT, R14, RZ, PT ;  /* 0x000000ff0e00720c */ /* 0x000fc40003f05270 */
[----:B---3--:R-:W-:Y:S01]  /*20030*/  MOV R8, R0 ;  /* 0x0000000000087202 */ /* 0x008fe20000000f00 */
[----:B--2---:R-:W-:Y:S02]  /*20040*/  IMAD.MOV.U32 R9, RZ, RZ, R4 ;  /* 0x000000ffff097224 */ /* 0x004fe400078e0004 */
[----:B----4-:R-:W-:Y:S01]  /*20050*/  IMAD.MOV.U32 R10, RZ, RZ, R3 ;  /* 0x000000ffff0a7224 */ /* 0x010fe200078e0003 */
[----:B-----5:R-:W-:-:S07]  /*20060*/  MOV R11, R2 ;  /* 0x00000002000b7202 */ /* 0x020fce0000000f00 */
[----:B------:R1:W-:Y:S04]  /*20070*/  @!P0 STS.128 [0x20080], R8 ;  /* 0x02008008ff008388 */ /* 0x0003e80000000c00 */
[----:B------:R-:W-:Y:S06]  /*20080*/  BAR.ARV 0x5, 0x100 ;  /* 0x0144000000007b1d */ /* 0x000fec0000002000 */
.L_x_2490:
[----:B-1----:R-:W3:Y:S02]  /*20090*/  LDL R0, [R1+0xac] ;  /* 0x0000ac0001007983 */ /* 0x002ee40000100800 */
[----:B---3--:R-:W-:-:S13]  /*200a0*/  ISETP.GE.AND P0, PT, R0, c[0x0][0x53c], PT ;  /* 0x00014f0000007a0c */ /* 0x008fda0003f06270 */
[----:B--2---:R-:W-:Y:S01]  /*200b0*/  @P0 CALL.REL.NOINC `(.L_x_2510) ;  /* 0x0000001000000944 */ /* 0x004fe20003c00000 */
[----:B------:R-:W-:Y:S05]  /*200c0*/  BRA `(.L_x_2511) ;  /* 0xfffe214000007947 */ /* 0x000fea000383ffff */
.L_x_2510:
[----:B------:R-:W-:Y:S05]  /*200d0*/  EXIT ;  /* 0x000000000000794d */ /* 0x000fea0003800000 */
.L_x_2266:
[----:B------:R-:W-:Y:S01]  /*200e0*/  IMAD.MOV.U32 R0, RZ, RZ, R5 ;  /* 0x000000ffff007224 */ /* 0x000fe200078e0005 */
[----:B------:R-:W-:Y:S02]  /*200f0*/  MOV R3, 0x1 ;  /* 0x0000000100037802 */ /* 0x000fe40000000f00 */
[----:B------:R-:W-:Y:S02]  /*20100*/  MOV R2, 0x20120 ;  /* 0x0002012000027802 */ /* 0x000fe40000000f00 */
[----:B------:R-:W-:Y:S05]  /*20110*/  CALL.REL.NOINC `($__internal_41_$__cuda_sm70_shflsync_up_p) ;  /* 0x0000d1c000007944 */ /* 0x000fea0003c00000 */
[----:B------:R-:W-:Y:S01]  /*20120*/  MOV R0, R4 ;  /* 0x0000000400007202 */ /* 0x000fe20000000f00 */
[----:B------:R-:W-:Y:S05]  /*20130*/  BRA `(.L_x_2512) ;  /* 0xfffe03a000007947 */ /* 0x000fea000383ffff */
.L_x_2267:
[----:B------:R-:W-:Y:S01]  /*20140*/  IMAD.MOV.U32 R0, RZ, RZ, R5 ;  /* 0x000000ffff007224 */ /* 0x000fe200078e0005 */
[----:B------:R-:W-:Y:S02]  /*20150*/  MOV R3, 0x2 ;  /* 0x0000000200037802 */ /* 0x000fe40000000f00 */
[----:B------:R-:W-:Y:S02]  /*20160*/  MOV R2, 0x20180 ;  /* 0x0002018000027802 */ /* 0x000fe40000000f00 */
[----:B------:R-:W-:Y:S05]  /*20170*/  CALL.REL.NOINC `($__internal_41_$__cuda_sm70_shflsync_up_p) ;  /* 0x0000d16000007944 */ /* 0x000fea0003c00000 */
[----:B------:R-:W-:Y:S01]  /*20180*/  SEL R4, R4, RZ, P4 ;  /* 0x000000ff04047207 */ /* 0x000fe20002000000 */
[----:B------:R-:W-:Y:S01]  /*20190*/  IMAD.MOV.U32 R3, RZ, RZ, 0x4 ;  /* 0x00000004ff037424 */ /* 0x000fe200078e00ff */
[----:B------:R-:W-:-:S03]  /*201a0*/  MOV R2, 0x201d0 ;  /* 0x000201d000027802 */ /* 0x000fc60000000f00 */
[----:B------:R-:W-:Y:S02]  /*201b0*/  IMAD.IADD R0, R5, 0x1, R4 ;  /* 0x0000000105007824 */ /* 0x000fe400078e0204 */
        /* <DEDUP_REMOVED lines=13> */
[----:B------:R-:W-:Y:S02]  /*20290*/  MOV R236, 0x1f ;  /* 0x0000001f00ec7802 */ /* 0x000fe40000000f00 */
[----:B------:R-:W-:Y:S01]  /*202a0*/  MOV R3, 0x202e0 ;  /* 0x000202e000037802 */ /* 0x000fe20000000f00 */
[----:B------:R-:W-:-:S04]  /*202b0*/  IMAD.IADD R4, R0, 0x1, R4 ;  /* 0x0000000100047824 */ /* 0x000fc800078e0204 */
[----:B------:R-:W-:Y:S02]  /*202c0*/  IMAD.MOV.U32 R235, RZ, RZ, R4 ;  /* 0x000000ffffeb7224 */ /* 0x000fe400078e0004 */
[----:B------:R-:W-:Y:S05]  /*202d0*/  CALL.REL.NOINC `($__internal_40_$__cuda_sm70_shflsync_idx_p) ;  /* 0x0000cfa000007944 */ /* 0x000fea0003c00000 */
[----:B------:R-:W-:Y:S01]  /*202e0*/  MOV R0, R237 ;  /* 0x000000ed00007202 */ /* 0x000fe20000000f00 */
[----:B------:R-:W-:Y:S05]  /*202f0*/  BRA `(.L_x_2513) ;  /* 0xfffe02e000007947 */ /* 0x000fea000383ffff */
.L_x_2269:
[----:B------:R-:W-:Y:S02]  /*20300*/  SEL R0, RZ, 0x1, P0 ;  /* 0x00000001ff007807 */ /* 0x000fe40000000000 */
[----:B------:R-:W-:Y:S02]  /*20310*/  MOV R2, 0x20330 ;  /* 0x0002033000027802 */ /* 0x000fe40000000f00 */
[----:B------:R-:W-:Y:S05]  /*20320*/  CALL.REL.NOINC `($__internal_42_$__cuda_sm70_votesync_ballot) ;  /* 0x0000d01000007944 */ /* 0x000fea0003c00000 */
[----:B------:R-:W-:Y:S01]  /*20330*/  MOV R7, R0 ;  /* 0x0000000000077202 */ /* 0x000fe20000000f00 */
[----:B------:R-:W-:Y:S05]  /*20340*/  BRA `(.L_x_2514) ;  /* 0xfffe032000007947 */ /* 0x000fea000383ffff */
.L_x_2270:
[----:B------:R-:W-:Y:S01]  /*20350*/  IMAD.MOV.U32 R235, RZ, RZ, R9 ;  /* 0x000000ffffeb7224 */ /* 0x000fe200078e0009 */
[----:B-1----:R-:W-:Y:S01]  /*20360*/  MOV R2, R0 ;  /* 0x0000000000027202 */ /* 0x002fe20000000f00 */
[----:B------:R-:W-:Y:S01]  /*20370*/  IMAD.MOV.U32 R236, RZ, RZ, 0x1f ;  /* 0x0000001fffec7424 */ /* 0x000fe200078e00ff */
[----:B------:R-:W-:Y:S02]  /*20380*/  MOV R3, 0x203a0 ;  /* 0x000203a000037802 */ /* 0x000fe40000000f00 */
[----:B------:R-:W-:Y:S05]  /*20390*/  CALL.REL.NOINC `($__internal_40_$__cuda_sm70_shflsync_idx_p) ;  /* 0x0000cee000007944 */ /* 0x000fea0003c00000 */
[----:B------:R-:W-:Y:S01]  /*203a0*/  IMAD.MOV.U32 R12, RZ, RZ, R237 ;  /* 0x000000ffff0c7224 */ /* 0x000fe200078e00ed */
[----:B------:R-:W-:Y:S01]  /*203b0*/  MOV R235, R8 ;  /* 0x0000000800eb7202 */ /* 0x000fe20000000f00 */
[----:B------:R-:W-:Y:S01]  /*203c0*/  IMAD.MOV.U32 R5, RZ, RZ, RZ ;  /* 0x000000ffff057224 */ /* 0x000fe200078e00ff */
[----:B------:R-:W-:Y:S01]  /*203d0*/  MOV R2, R0 ;  /* 0x0000000000027202 */ /* 0x000fe20000000f00 */
[----:B------:R-:W-:Y:S01]  /*203e0*/  IMAD.MOV.U32 R236, RZ, RZ, 0x1f ;  /* 0x0000001fffec7424 */ /* 0x000fe200078e00ff */
[----:B------:R-:W-:-:S02]  /*203f0*/  MOV R3, 0x20410 ;  /* 0x0002041000037802 */ /* 0x000fc40000000f00 */
[----:B------:R-:W-:Y:S05]  /*20400*/  CALL.REL.NOINC `($__internal_40_$__cuda_sm70_shflsync_idx_p) ;  /* 0x0000ce7000007944 */ /* 0x000fea0003c00000 */
[----:B------:R-:W-:Y:S01]  /*20410*/  MOV R9, R237 ;  /* 0x000000ed00097202 */ /* 0x000fe20000000f00 */
[----:B------:R-:W-:Y:S05]  /*20420*/  BRA `(.L_x_2515) ;  /* 0xfffe02b000007947 */ /* 0x000fea000383ffff */
.L_x_2273:
[----:B------:R-:W-:Y:S01]  /*20430*/  IMAD.MOV.U32 R235, RZ, RZ, R4 ;  /* 0x000000ffffeb7224 */ /* 0x000fe200078e0004 */
[----:B-1----:R-:W-:Y:S01]  /*20440*/  MOV R2, R0 ;  /* 0x0000000000027202 */ /* 0x002fe20000000f00 */
[----:B------:R-:W-:Y:S01]  /*20450*/  IMAD.MOV.U32 R236, RZ, RZ, 0x1f ;  /* 0x0000001fffec7424 */ /* 0x000fe200078e00ff */
[----:B------:R-:W-:-:S02]  /*20460*/  MOV R3, 0x20480 ;  /* 0x0002048000037802 */ /* 0x000fc40000000f00 */
[----:B---34-:R-:W-:Y:S05]  /*20470*/  CALL.REL.NOINC `($__internal_40_$__cuda_sm70_shflsync_idx_p) ;  /* 0x0000ce0000007944 */ /* 0x018fea0003c00000 */
[----:B------:R-:W-:Y:S01]  /*20480*/  MOV R5, R237 ;  /* 0x000000ed00057202 */ /* 0x000fe20000000f00 */
[----:B------:R-:W-:Y:S05]  /*20490*/  BRA `(.L_x_2272) ;  /* 0xfffe02a000007947 */ /* 0x000fea000383ffff */
.L_x_2344:
[----:B-1----:R-:W-:Y:S01]  /*204a0*/  IMAD.MOV.U32 R235, RZ, RZ, R13 ;  /* 0x000000ffffeb7224 */ /* 0x002fe200078e000d */
[----:B------:R-:W-:Y:S01]  /*204b0*/  MOV R2, RZ ;  /* 0x000000ff00027202 */ /* 0x000fe20000000f00 */
[----:B------:R-:W-:Y:S01]  /*204c0*/  IMAD.MOV.U32 R236, RZ, RZ, 0x181f ;  /* 0x0000181fffec7424 */ /* 0x000fe200078e00ff */
[----:B------:R-:W-:-:S02]  /*204d0*/  MOV R3, 0x204f0 ;  /* 0x000204f000037802 */ /* 0x000fc40000000f00 */
[----:B-----5:R-:W-:Y:S05]  /*204e0*/  CALL.REL.NOINC `($__internal_40_$__cuda_sm70_shflsync_idx_p) ;  /* 0x0000cd9000007944 */ /* 0x020fea0003c00000 */
[----:B------:R-:W-:Y:S01]  /*204f0*/  MOV R4, R237 ;  /* 0x000000ed00047202 */ /* 0x000fe20000000f00 */
[----:B------:R-:W-:Y:S05]  /*20500*/  BRA `(.L_x_2516) ;  /* 0xfffea40000007947 */ /* 0x000fea000383ffff */
.L_x_2345:
[----:B------:R-:W-:Y:S01]  /*20510*/  IMAD.MOV.U32 R235, RZ, RZ, R17 ;  /* 0x000000ffffeb7224 */ /* 0x000fe200078e0011 */
[----:B------:R-:W-:Y:S01]  /*20520*/  MOV R2, RZ ;  /* 0x000000ff00027202 */ /* 0x000fe20000000f00 */
[----:B------:R-:W-:Y:S01]  /*20530*/  IMAD.MOV.U32 R236, RZ, RZ, 0x181f ;  /* 0x0000181fffec7424 */ /* 0x000fe200078e00ff */
[----:B------:R-:W-:-:S02]  /*20540*/  MOV R3, 0x20560 ;  /* 0x0002056000037802 */ /* 0x000fc40000000f00 */
[----:B-12--5:R-:W-:Y:S05]  /*20550*/  CALL.REL.NOINC `($__internal_40_$__cuda_sm70_shflsync_idx_p) ;  /* 0x0000cd2000007944 */ /* 0x026fea0003c00000 */
[----:B------:R-:W-:Y:S01]  /*20560*/  MOV R0, R237 ;  /* 0x000000ed00007202 */ /* 0x000fe20000000f00 */
[----:B------:R-:W-:Y:S05]  /*20570*/  BRA `(.L_x_2517) ;  /* 0xfffea3b000007947 */ /* 0x000fea000383ffff */
.L_x_2348:
[----:B------:R-:W-:Y:S01]  /*20580*/  IMAD.MOV.U32 R235, RZ, RZ, R13 ;  /* 0x000000ffffeb7224 */ /* 0x000fe200078e000d */
[----:B--2---:R-:W-:Y:S01]  /*20590*/  MOV R2, 0x1 ;  /* 0x0000000100027802 */ /* 0x004fe20000000f00 */
[----:B------:R-:W-:Y:S01]  /*205a0*/  IMAD.MOV.U32 R236, RZ, RZ, 0x181f ;  /* 0x0000181fffec7424 */ /* 0x000fe200078e00ff */
[----:B------:R-:W-:-:S02]  /*205b0*/  MOV R3, 0x205d0 ;  /* 0x000205d000037802 */ /* 0x000fc40000000f00 */
[----:B-1-345:R-:W-:Y:S05]  /*205c0*/  CALL.REL.NOINC `($__internal_40_$__cuda_sm70_shflsync_idx_p) ;  /* 0x0000ccb000007944 */ /* 0x03afea0003c00000 */
[----:B------:R-:W-:Y:S01]  /*205d0*/  IMAD.MOV.U32 R4, RZ, RZ, R237 ;  /* 0x000000ffff047224 */ /* 0x000fe200078e00ed */
[----:B------:R-:W-:Y:S01]  /*205e0*/  MOV R2, 0x1 ;  /* 0x0000000100027802 */ /* 0x000fe20000000f00 */
[----:B------:R-:W-:Y:S01]  /*205f0*/  IMAD.MOV.U32 R235, RZ, RZ, R17 ;  /* 0x000000ffffeb7224 */ /* 0x000fe200078e0011 */
[----:B------:R-:W-:-:S02]  /*20600*/  MOV R236, 0x181f ;  /* 0x0000181f00ec7802 */ /* 0x000fc40000000f00 */
[----:B------:R-:W-:Y:S02]  /*20610*/  MOV R3, 0x20630 ;  /* 0x0002063000037802 */ /* 0x000fe40000000f00 */
[----:B------:R-:W-:Y:S05]  /*20620*/  CALL.REL.NOINC `($__internal_40_$__cuda_sm70_shflsync_idx_p) ;  /* 0x0000cc5000007944 */ /* 0x000fea0003c00000 */
[----:B------:R-:W-:Y:S01]  /*20630*/  MOV R0, R237 ;  /* 0x000000ed00007202 */ /* 0x000fe20000000f00 */
[----:B------:R-:W-:Y:S05]  /*20640*/  BRA `(.L_x_2518) ;  /* 0xfffea46000007947 */ /* 0x000fea000383ffff */
.L_x_2351:
[----:B------:R-:W-:Y:S01]  /*20650*/  IMAD.MOV.U32 R235, RZ, RZ, R13 ;  /* 0x000000ffffeb7224 */ /* 0x000fe200078e000d */
[----:B-1----:R-:W-:Y:S01]  /*20660*/  MOV R2, 0x2 ;  /* 0x0000000200027802 */ /* 0x002fe20000000f00 */
[----:B------:R-:W-:Y:S01]  /*20670*/  IMAD.MOV.U32 R236, RZ, RZ, 0x181f ;  /* 0x0000181fffec7424 */ /* 0x000fe200078e00ff */
[----:B------:R-:W-:Y:S02]  /*20680*/  MOV R3, 0x206a0 ;  /* 0x000206a000037802 */ /* 0x000fe40000000f00 */
[----:B--2345:R-:W-:Y:S05]  /*20690*/  CALL.REL.NOINC `($__internal_40_$__cuda_sm70_shflsync_idx_p) ;  /* 0x0000cbe000007944 */ /* 0x03cfea0003c00000 */
[----:B------:R-:W-:Y:S01]  /*206a0*/  MOV R4, R237 ;  /* 0x000000ed00047202 */ /* 0x000fe20000000f00 */
[----:B------:R-:W-:Y:S05]  /*206b0*/  BRA `(.L_x_2519) ;  /* 0xfffea56000007947 */ /* 0x000fea000383ffff */
.L_x_2352:
[----:B------:R-:W-:Y:S01]  /*206c0*/  IMAD.MOV.U32 R235, RZ, RZ, R17 ;  /* 0x000000ffffeb7224 */ /* 0x000fe200078e0011 */
[----:B------:R-:W-:Y:S01]  /*206d0*/  MOV R2, 0x2 ;  /* 0x0000000200027802 */ /* 0x000fe20000000f00 */
[----:B------:R-:W-:Y:S01]  /*206e0*/  IMAD.MOV.U32 R236, RZ, RZ, 0x181f ;  /* 0x0000181fffec7424 */ /* 0x000fe200078e00ff */
[----:B------:R-:W-:Y:S02]  /*206f0*/  MOV R3, 0x20710 ;  /* 0x0002071000037802 */ /* 0x000fe40000000f00 */
[----:B-12345:R-:W-:Y:S05]  /*20700*/  CALL.REL.NOINC `($__internal_40_$__cuda_sm70_shflsync_idx_p) ;  /* 0x0000cb7000007944 */ /* 0x03efea0003c00000 */
[----:B------:R-:W-:Y:S01]  /*20710*/  MOV R0, R237 ;  /* 0x000000ed00007202 */ /* 0x000fe20000000f00 */
[----:B------:R-:W-:Y:S05]  /*20720*/  BRA `(.L_x_2520) ;  /* 0xfffea51000007947 */ /* 0x000fea000383ffff */
.L_x_2355:
[----:B------:R-:W-:Y:S01]  /*20730*/  IMAD.MOV.U32 R235, RZ, RZ, R13 ;  /* 0x000000ffffeb7224 */ /* 0x000fe200078e000d */
[----:B-1----:R-:W-:Y:S01]  /*20740*/  MOV R2, 0x3 ;  /* 0x0000000300027802 */ /* 0x002fe20000000f00 */
[----:B------:R-:W-:Y:S01]  /*20750*/  IMAD.MOV.U32 R236, RZ, RZ, 0x181f ;  /* 0x0000181fffec7424 */ /* 0x000fe200078e00ff */
[----:B------:R-:W-:-:S02]  /*20760*/  MOV R3, 0x20780 ;  /* 0x0002078000037802 */ /* 0x000fc40000000f00 */
[----:B--2345:R-:W-:Y:S05]  /*20770*/  CALL.REL.NOINC `($__internal_40_$__cuda_sm70_shflsync_idx_p) ;  /* 0x0000cb0000007944 */ /* 0x03cfea0003c00000 */
        /* <DEDUP_REMOVED lines=8> */
.L_x_2357:
[----:B------:R-:W-:Y:S01]  /*20800*/  IMAD.MOV.U32 R235, RZ, RZ, R4 ;  /* 0x000000ffffeb7224 */ /* 0x000fe200078e0004 */
[----:B------:R-:W-:Y:S01]  /*20810*/  MOV R2, RZ ;  /* 0x000000ff00027202 */ /* 0x000fe20000000f00 */
[----:B------:R-:W-:Y:S01]  /*20820*/  IMAD.MOV.U32 R236, RZ, RZ, 0x181f ;  /* 0x0000181fffec7424 */ /* 0x000fe200078e00ff */
[----:B------:R-:W-:Y:S02]  /*20830*/  MOV R3, 0x20850 ;  /* 0x0002085000037802 */ /* 0x000fe40000000f00 */
[----:B-1234-:R-:W-:Y:S05]  /*20840*/  CALL.REL.NOINC `($__internal_40_$__cuda_sm70_shflsync_idx_p) ;  /* 0x0000ca3000007944 */ /* 0x01efea0003c00000 */
[----:B------:R-:W-:Y:S01]  /*20850*/  MOV R3, R237 ;  /* 0x000000ed00037202 */ /* 0x000fe20000000f00 */
[----:B------:R-:W-:Y:S05]  /*20860*/  BRA `(.L_x_2522) ;  /* 0xfffeb1a000007947 */ /* 0x000fea000383ffff */
.L_x_2360:
[----:B------:R-:W-:Y:S01]  /*20870*/  IMAD.MOV.U32 R235, RZ, RZ, R4 ;  /* 0x000000ffffeb7224 */ /* 0x000fe200078e0004 */
[----:B------:R-:W-:Y:S01]  /*20880*/  MOV R2, 0x1 ;  /* 0x0000000100027802 */ /* 0x000fe20000000f00 */
[----:B------:R-:W-:Y:S01]  /*20890*/  IMAD.MOV.U32 R236, RZ, RZ, 0x181f ;  /* 0x0000181fffec7424 */ /* 0x000fe200078e00ff */
[----:B------:R-:W-:Y:S02]  /*208a0*/  MOV R3, 0x208c0 ;  /* 0x000208c000037802 */ /* 0x000fe40000000f00 */
[----:B-1-3--:R-:W-:Y:S05]  /*208b0*/  CALL.REL.NOINC `($__internal_40_$__cuda_sm70_shflsync_idx_p) ;  /* 0x0000c9c000007944 */ /* 0x00afea0003c00000 */
        /* <DEDUP_REMOVED lines=8> */
.L_x_2363:
[----:B------:R-:W-:Y:S01]  /*20940*/  IMAD.MOV.U32 R235, RZ, RZ, R6 ;  /* 0x000000ffffeb7224 */ /* 0x000fe200078e0006 */
[----:B------:R-:W-:Y:S01]  /*20950*/  MOV R2, RZ ;  /* 0x000000ff00027202 */ /* 0x000fe20000000f00 */
[----:B------:R-:W-:Y:S01]  /*20960*/  IMAD.MOV.U32 R236, RZ, RZ, 0x181f ;  /* 0x0000181fffec7424 */ /* 0x000fe200078e00ff */
[----:B------:R-:W-:Y:S02]  /*20970*/  MOV R3, 0x20990 ;  /* 0x0002099000037802 */ /* 0x000fe40000000f00 */
[----:B-1----:R-:W-:Y:S05]  /*20980*/  CALL.REL.NOINC `($__internal_40_$__cuda_sm70_shflsync_idx_p) ;  /* 0x0000c8f000007944 */ /* 0x002fea0003c00000 */
[----:B------:R-:W-:Y:S01]  /*20990*/  MOV R4, R237 ;  /* 0x000000ed00047202 */ /* 0x000fe20000000f00 */
[----:B------:R-:W-:Y:S05]  /*209a0*/  BRA `(.L_x_2524) ;  /* 0xfffec3f000007947 */ /* 0x000fea000383ffff */
.L_x_2364:
[----:B------:R-:W-:Y:S01]  /*209b0*/  IMAD.MOV.U32 R235, RZ, RZ, R13 ;  /* 0x000000ffffeb7224 */ /* 0x000fe200078e000d */
[----:B------:R-:W-:Y:S01]  /*209c0*/  MOV R2, RZ ;  /* 0x000000ff00027202 */ /* 0x000fe20000000f00 */
[----:B------:R-:W-:Y:S01]  /*209d0*/  IMAD.MOV.U32 R236, RZ, RZ, 0x181f ;  /* 0x0000181fffec7424 */ /* 0x000fe200078e00ff */
[----:B------:R-:W-:Y:S02]  /*209e0*/  MOV R3, 0x20a00 ;  /* 0x00020a0000037802 */ /* 0x000fe40000000f00 */
[----:B-123--:R-:W-:Y:S05]  /*209f0*/  CALL.REL.NOINC `($__internal_40_$__cuda_sm70_shflsync_idx_p) ;  /* 0x0000c88000007944 */ /* 0x00efea0003c00000 */
[----:B------:R-:W-:Y:S01]  /*20a00*/  MOV R0, R237 ;  /* 0x000000ed00007202 */ /* 0x000fe20000000f00 */
[----:B------:R-:W-:Y:S05]  /*20a10*/  BRA `(.L_x_2525) ;  /* 0xfffec3a000007947 */ /* 0x000fea000383ffff */
.L_x_2367:
[----:B------:R-:W-:Y:S01]  /*20a20*/  IMAD.MOV.U32 R235, RZ, RZ, R6 ;  /* 0x000000ffffeb7224 */ /* 0x000fe200078e0006 */
[----:B--2---:R-:W-:Y:S01]  /*20a30*/  MOV R2, 0x1 ;  /* 0x0000000100027802 */ /* 0x004fe20000000f00 */
[----:B------:R-:W-:Y:S01]  /*20a40*/  IMAD.MOV.U32 R236, RZ, RZ, 0x181f ;  /* 0x0000181fffec7424 */ /* 0x000fe200078e00ff */
[----:B------:R-:W-:-:S02]  /*20a50*/  MOV R3, 0x20a70 ;  /* 0x00020a7000037802 */ /* 0x000fc40000000f00 */
[----:B-1-34-:R-:W-:Y:S05]  /*20a60*/  CALL.REL.NOINC `($__internal_40_$__cuda_sm70_shflsync_idx_p) ;  /* 0x0000c81000007944 */ /* 0x01afea0003c00000 */
        /* <DEDUP_REMOVED lines=8> */
.L_x_2368:
[----:B------:R-:W-:Y:S01]  /*20af0*/  IMAD.MOV.U32 R235, RZ, RZ, R4 ;  /* 0x000000ffffeb7224 */ /* 0x000fe200078e0004 */
[----:B------:R-:W-:Y:S01]  /*20b00*/  MOV R2, RZ ;  /* 0x000000ff00027202 */ /* 0x000fe20000000f00 */
[----:B------:R-:W-:Y:S01]  /*20b10*/  IMAD.MOV.U32 R236, RZ, RZ, 0x1c1f ;  /* 0x00001c1fffec7424 */ /* 0x000fe200078e00ff */
[----:B------:R-:W-:Y:S02]  /*20b20*/  MOV R3, 0x20b40 ;  /* 0x00020b4000037802 */ /* 0x000fe40000000f00 */
[----:B-1----:R-:W-:Y:S05]  /*20b30*/  CALL.REL.NOINC `($__internal_40_$__cuda_sm70_shflsync_idx_p) ;  /* 0x0000c74000007944 */ /* 0x002fea0003c00000 */
[----:B------:R-:W-:Y:S01]  /*20b40*/  MOV R3, R237 ;  /* 0x000000ed00037202 */ /* 0x000fe20000000f00 */
[----:B------:R-:W-:Y:S05]  /*20b50*/  BRA `(.L_x_2527) ;  /* 0xfffec89000007947 */ /* 0x000fea000383ffff */
.L_x_2373:
[----:B------:R-:W-:Y:S01]  /*20b60*/  IMAD.MOV.U32 R235, RZ, RZ, R4 ;  /* 0x000000ffffeb7224 */ /* 0x000fe200078e0004 */
[----:B------:R-:W-:Y:S01]  /*20b70*/  MOV R2, 0x1 ;  /* 0x0000000100027802 */ /* 0x000fe20000000f00 */
[----:B------:R-:W-:Y:S01]  /*20b80*/  IMAD.MOV.U32 R236, RZ, RZ, 0x1c1f ;  /* 0x00001c1fffec7424 */ /* 0x000fe200078e00ff */
[----:B------:R-:W-:Y:S02]  /*20b90*/  MOV R3, 0x20bb0 ;  /* 0x00020bb000037802 */ /* 0x000fe40000000f00 */
[----:B--2---:R-:W-:Y:S05]  /*20ba0*/  CALL.REL.NOINC `($__internal_40_$__cuda_sm70_shflsync_idx_p) ;  /* 0x0000c6d000007944 */ /* 0x004fea0003c00000 */
[----:B------:R-:W-:Y:S01]  /*20bb0*/  MOV R3, R237 ;  /* 0x000000ed00037202 */ /* 0x000fe20000000f00 */
[----:B------:R-:W-:Y:S05]  /*20bc0*/  BRA `(.L_x_2528) ;  /* 0xfffecda000007947 */ /* 0x000fea000383ffff */
.L_x_2378:
[----:B------:R-:W-:Y:S01]  /*20bd0*/  IMAD.MOV.U32 R0, RZ, RZ, R13 ;  /* 0x000000ffff007224 */ /* 0x000fe200078e000d */
[----:B------:R-:W-:-:S02]  /*20be0*/  MOV R3, 0x2 ;  /* 0x0000000200037802 */ /* 0x000fc40000000f00 */
[----:B------:R-:W-:Y:S02]  /*20bf0*/  MOV R2, 0x20c10 ;  /* 0x00020c1000027802 */ /* 0x000fe40000000f00 */
[----:B------:R-:W-:Y:S05]  /*20c00*/  CALL.REL.NOINC `($__internal_39_$__cuda_sm70_shflsync_bfly_p) ;  /* 0x0000c61000007944 */ /* 0x000fea0003c00000 */
[----:B------:R-:W-:Y:S05]  /*20c10*/  BRA `(.L_x_2529) ;  /* 0xfffed30000007947 */ /* 0x000fea000383ffff */
.L_x_2379:
[----:B------:R-:W-:Y:S01]  /*20c20*/  IMAD.MOV.U32 R0, RZ, RZ, R13 ;  /* 0x000000ffff007224 */ /* 0x000fe200078e000d */
[----:B------:R-:W-:Y:S02]  /*20c30*/  MOV R3, 0x1 ;  /* 0x0000000100037802 */ /* 0x000fe40000000f00 */
[----:B------:R-:W-:Y:S02]  /*20c40*/  MOV R2, 0x20c60 ;  /* 0x00020c6000027802 */ /* 0x000fe40000000f00 */
[----:B------:R-:W-:Y:S05]  /*20c50*/  CALL.REL.NOINC `($__internal_39_$__cuda_sm70_shflsync_bfly_p) ;  /* 0x0000c5c000007944 */ /* 0x000fea0003c00000 */
[----:B------:R-:W-:Y:S01]  /*20c60*/  FMNMX.FTZ R13, R13, R184, !PT ;  /* 0x000000b80d0d7209 */ /* 0x000fe20007810000 */
[----:B------:R-:W-:Y:S01]  /*20c70*/  IMAD.MOV.U32 R0, RZ, RZ, R6 ;  /* 0x000000ffff007224 */ /* 0x000fe200078e0006 */
[----:B------:R-:W-:Y:S01]  /*20c80*/  MOV R2, 0x20cb0 ;  /* 0x00020cb000027802 */ /* 0x000fe20000000f00 */
[----:B------:R-:W-:Y:S02]  /*20c90*/  IMAD.MOV.U32 R3, RZ, RZ, 0x2 ;  /* 0x00000002ff037424 */ /* 0x000fe400078e00ff */
[----:B------:R-:W-:Y:S05]  /*20ca0*/  CALL.REL.NOINC `($__internal_39_$__cuda_sm70_shflsync_bfly_p) ;  /* 0x0000c57000007944 */ /* 0x000fea0003c00000 */
[----:B------:R-:W-:Y:S01]  /*20cb0*/  FMNMX.FTZ R6, R6, R184, !PT ;  /* 0x000000b806067209 */ /* 0x000fe20007810000 */
[----:B------:R-:W-:Y:S01]  /*20cc0*/  IMAD.MOV.U32 R3, RZ, RZ, 0x1 ;  /* 0x00000001ff037424 */ /* 0x000fe200078e00ff */
[----:B------:R-:W-:-:S03]  /*20cd0*/  MOV R2, 0x20d00 ;  /* 0x00020d0000027802 */ /* 0x000fc60000000f00 */
[----:B------:R-:W-:Y:S02]  /*20ce0*/  IMAD.MOV.U32 R0, RZ, RZ, R6 ;  /* 0x000000ffff007224 */ /* 0x000fe400078e0006 */
[----:B------:R-:W-:Y:S05]  /*20cf0*/  CALL.REL.NOINC `($__internal_39_$__cuda_sm70_shflsync_bfly_p) ;  /* 0x0000c52000007944 */ /* 0x000fea0003c00000 */
[----:B------:R-:W-:Y:S05]  /*20d00*/  BRA `(.L_x_2530) ;  /* 0xfffed28000007947 */ /* 0x000fea000383ffff */
.L_x_2387:
[----:B------:R-:W-:Y:S01]  /*20d10*/  MOV R2, RZ ;  /* 0x000000ff00027202 */ /* 0x000fe20000000f00 */
[----:B------:R-:W-:Y:S01]  /*20d20*/  IMAD.MOV.U32 R235, RZ, RZ, R8 ;  /* 0x000000ffffeb7224 */ /* 0x000fe200078e0008 */
[----:B------:R-:W-:Y:S01]  /*20d30*/  MOV R3, 0x20d60 ;  /* 0x00020d6000037802 */ /* 0x000fe20000000f00 */
[----:B------:R-:W-:Y:S02]  /*20d40*/  IMAD.MOV.U32 R236, RZ, RZ, 0x181f ;  /* 0x0000181fffec7424 */ /* 0x000fe400078e00ff */
[----:B-1234-:R-:W-:Y:S05]  /*20d50*/  CALL.REL.NOINC `($__internal_40_$__cuda_sm70_shflsync_idx_p) ;  /* 0x0000c52000007944 */ /* 0x01efea0003c00000 */
[----:B------:R-:W-:Y:S01]  /*20d60*/  MOV R4, R237 ;  /* 0x000000ed00047202 */ /* 0x000fe20000000f00 */
[----:B------:R-:W-:-:S05]  /*20d70*/  BRA `(.L_x_2531) ;  /* 0xfffee78000007947 */ /* 0x000fca000383ffff */
.L_x_2388:
[----:B------:R-:W-:Y:S01]  /*20d80*/  MOV R2, RZ ;  /* 0x000000ff00027202 */ /* 0x000fe20000000f00 */
[----:B------:R-:W-:Y:S01]  /*20d90*/  IMAD.MOV.U32 R235, RZ, RZ, R9 ;  /* 0x000000ffffeb7224 */ /* 0x000fe200078e0009 */
[----:B------:R-:W-:Y:S01]  /*20da0*/  MOV R3, 0x20dd0 ;  /* 0x00020dd000037802 */ /* 0x000fe20000000f00 */
[----:B------:R-:W-:Y:S02]  /*20db0*/  IMAD.MOV.U32 R236, RZ, RZ, 0x181f ;  /* 0x0000181fffec7424 */ /* 0x000fe400078e00ff */
[----:B-1234-:R-:W-:Y:S05]  /*20dc0*/  CALL.REL.NOINC `($__internal_40_$__cuda_sm70_shflsync_idx_p) ;  /* 0x0000c4b000007944 */ /* 0x01efea0003c00000 */
[----:B------:R-:W-:Y:S01]  /*20dd0*/  MOV R0, R237 ;  /* 0x000000ed00007202 */ /* 0x000fe20000000f00 */
[----:B------:R-:W-:-:S05]  /*20de0*/  BRA `(.L_x_2532) ;  /* 0xfffee73000007947 */ /* 0x000fca000383ffff */
.L_x_2389:
[----:B---3--:R-:W-:Y:S01]  /*20df0*/  MOV R2, 0x1 ;  /* 0x0000000100027802 */ /* 0x008fe20000000f00 */
[----:B------:R-:W-:Y:S01]  /*20e00*/  IMAD.MOV.U32 R235, RZ, RZ, R8 ;  /* 0x000000ffffeb7224 */ /* 0x000fe200078e0008 */
[----:B------:R-:W-:Y:S01]  /*20e10*/  MOV R3, 0x20e40 ;  /* 0x00020e4000037802 */ /* 0x000fe20000000f00 */
[----:B------:R-:W-:Y:S02]  /*20e20*/  IMAD.MOV.U32 R236, RZ, RZ, 0x181f ;  /* 0x0000181fffec7424 */ /* 0x000fe400078e00ff */
[----:B-12-4-:R-:W-:Y:S05]  /*20e30*/  CALL.REL.NOINC `($__internal_40_$__cuda_sm70_shflsync_idx_p) ;  /* 0x0000c44000007944 */ /* 0x016fea0003c00000 */
[----:B------:R-:W-:Y:S01]  /*20e40*/  MOV R2, 0x1 ;  /* 0x0000000100027802 */ /* 0x000fe20000000f00 */
[----:B------:R-:W-:Y:S01]  /*20e50*/  IMAD.MOV.U32 R4, RZ, RZ, R237 ;  /* 0x000000ffff047224 */ /* 0x000fe200078e00ed */
[----:B------:R-:W-:Y:S01]  /*20e60*/  MOV R236, 0x181f ;  /* 0x0000181f00ec7802 */ /* 0x000fe20000000f00 */
[----:B------:R-:W-:Y:S01]  /*20e70*/  IMAD.MOV.U32 R235, RZ, RZ, R9 ;  /* 0x000000ffffeb7224 */ /* 0x000fe200078e0009 */
[----:B------:R-:W-:Y:S02]  /*20e80*/  MOV R3, 0x20ea0 ;  /* 0x00020ea000037802 */ /* 0x000fe40000000f00 */
[----:B------:R-:W-:Y:S05]  /*20e90*/  CALL.REL.NOINC `($__internal_40_$__cuda_sm70_shflsync_idx_p) ;  /* 0x0000c3e000007944 */ /* 0x000fea0003c00000 */
[----:B------:R-:W-:Y:S01]  /*20ea0*/  MOV R0, R237 ;  /* 0x000000ed00007202 */ /* 0x000fe20000000f00 */
[----:B------:R-:W-:-:S05]  /*20eb0*/  BRA `(.L_x_2533) ;  /* 0xfffee8a000007947 */ /* 0x000fca000383ffff */
.L_x_2392:
[----:B------:R-:W-:Y:S01]  /*20ec0*/  MOV R2, RZ ;  /* 0x000000ff00027202 */ /* 0x000fe20000000f00 */
[----:B------:R-:W-:Y:S01]  /*20ed0*/  IMAD.MOV.U32 R235, RZ, RZ, R9 ;  /* 0x000000ffffeb7224 */ /* 0x000fe200078e0009 */
[----:B------:R-:W-:Y:S01]  /*20ee0*/  MOV R3, 0x20f10 ;  /* 0x00020f1000037802 */ /* 0x000fe20000000f00 */
[----:B------:R-:W-:Y:S02]  /*20ef0*/  IMAD.MOV.U32 R236, RZ, RZ, 0x181f ;  /* 0x0000181fffec7424 */ /* 0x000fe400078e00ff */
[----:B-1----:R-:W-:Y:S05]  /*20f00*/  CALL.REL.NOINC `($__internal_40_$__cuda_sm70_shflsync_idx_p) ;  /* 0x0000c37000007944 */ /* 0x002fea0003c00000 */
[----:B------:R-:W-:Y:S01]  /*20f10*/  MOV R4, R237 ;  /* 0x000000ed00047202 */ /* 0x000fe20000000f00 */
[----:B------:R-:W-:-:S05]  /*20f20*/  BRA `(.L_x_2534) ;  /* 0xfffef92000007947 */ /* 0x000fca000383ffff */
.L_x_2393:
[----:B------:R-:W-:Y:S01]  /*20f30*/  MOV R2, RZ ;  /* 0x000000ff00027202 */ /* 0x000fe20000000f00 */
[----:B------:R-:W-:Y:S01]  /*20f40*/  IMAD.MOV.U32 R235, RZ, RZ, R14 ;  /* 0x000000ffffeb7224 */ /* 0x000fe200078e000e */
[----:B------:R-:W-:Y:S01]  /*20f50*/  MOV R3, 0x20f80 ;  /* 0x00020f8000037802 */ /* 0x000fe20000000f00 */
[----:B------:R-:W-:Y:S02]  /*20f60*/  IMAD.MOV.U32 R236, RZ, RZ, 0x181f ;  /* 0x0000181fffec7424 */ /* 0x000fe400078e00ff */
[----:B-123--:R-:W-:Y:S05]  /*20f70*/  CALL.REL.NOINC `($__internal_40_$__cuda_sm70_shflsync_idx_p) ;  /* 0x0000c30000007944 */ /* 0x00efea0003c00000 */
[----:B------:R-:W-:Y:S01]  /*20f80*/  MOV R0, R237 ;  /* 0x000000ed00007202 */ /* 0x000fe20000000f00 */
[----:B------:R-:W-:-:S05]  /*20f90*/  BRA `(.L_x_2535) ;  /* 0xfffef8d000007947 */ /* 0x000fca000383ffff */
.L_x_2394:
[----:B--2---:R-:W-:Y:S01]  /*20fa0*/  MOV R2, 0x1 ;  /* 0x0000000100027802 */ /* 0x004fe20000000f00 */
[----:B------:R-:W-:Y:S01]  /*20fb0*/  IMAD.MOV.U32 R235, RZ, RZ, R9 ;  /* 0x000000ffffeb7224 */ /* 0x000fe200078e0009 */
[----:B------:R-:W-:Y:S01]  /*20fc0*/  MOV R3, 0x20ff0 ;  /* 0x00020ff000037802 */ /* 0x000fe20000000f00 */
[----:B------:R-:W-:Y:S03]  /*20fd0*/  IMAD.MOV.U32 R236, RZ, RZ, 0x181f ;  /* 0x0000181fffec7424 */ /* 0x000fe600078e00ff */
[----:B-1--4-:R-:W-:Y:S05]  /*20fe0*/  CALL.REL.NOINC `($__internal_40_$__cuda_sm70_shflsync_idx_p) ;  /* 0x0000c29000007944 */ /* 0x012fea0003c00000 */
        /* <DEDUP_REMOVED lines=8> */
.L_x_2395:
[----:B------:R-:W-:Y:S01]  /*21070*/  MOV R2, RZ ;  /* 0x000000ff00027202 */ /* 0x000fe20000000f00 */
[----:B------:R-:W-:Y:S01]  /*21080*/  IMAD.MOV.U32 R235, RZ, RZ, R8 ;  /* 0x000000ffffeb7224 */ /* 0x000fe200078e0008 */
[----:B------:R-:W-:Y:S01]  /*21090*/  MOV R3, 0x210c0 ;  /* 0x000210c000037802 */ /* 0x000fe20000000f00 */
[----:B------:R-:W-:Y:S02]  /*210a0*/  IMAD.MOV.U32 R236, RZ, RZ, 0x1c1f ;  /* 0x00001c1fffec7424 */ /* 0x000fe400078e00ff */
[----:B-1----:R-:W-:Y:S05]  /*210b0*/  CALL.REL.NOINC `($__internal_40_$__cuda_sm70_shflsync_idx_p) ;  /* 0x0000c1c000007944 */ /* 0x002fea0003c00000 */
[----:B------:R-:W-:Y:S01]  /*210c0*/  MOV R3, R237 ;  /* 0x000000ed00037202 */ /* 0x000fe20000000f00 */
[----:B------:R-:W-:-:S05]  /*210d0*/  BRA `(.L_x_2537) ;  /* 0xfffefc0000007947 */ /* 0x000fca000383ffff */
.L_x_2400:
[----:B------:R-:W-:Y:S01]  /*210e0*/  MOV R2, 0x1 ;  /* 0x0000000100027802 */ /* 0x000fe20000000f00 */
[----:B------:R-:W-:Y:S01]  /*210f0*/  IMAD.MOV.U32 R235, RZ, RZ, R8 ;  /* 0x000000ffffeb7224 */ /* 0x000fe200078e0008 */
[----:B------:R-:W-:Y:S01]  /*21100*/  MOV R3, 0x21130 ;  /* 0x0002113000037802 */ /* 0x000fe20000000f00 */
[----:B------:R-:W-:Y:S02]  /*21110*/  IMAD.MOV.U32 R236, RZ, RZ, 0x1c1f ;  /* 0x00001c1fffec7424 */ /* 0x000fe400078e00ff */
[----:B--2---:R-:W-:Y:S05]  /*21120*/  CALL.REL.NOINC `($__internal_40_$__cuda_sm70_shflsync_idx_p) ;  /* 0x0000c15000007944 */ /* 0x004fea0003c00000 */
[----:B------:R-:W-:Y:S01]  /*21130*/  MOV R3, R237 ;  /* 0x000000ed00037202 */ /* 0x000fe20000000f00 */
[----:B------:R-:W-:-:S05]  /*21140*/  BRA `(.L_x_2538) ;  /* 0xffff013000007947 */ /* 0x000fca000383ffff */
.L_x_2405:
[----:B------:R-:W-:Y:S02]  /*21150*/  MOV R3, 0x2 ;  /* 0x0000000200037802 */ /* 0x000fe40000000f00 */
[----:B------:R-:W-:Y:S02]  /*21160*/  MOV R2, 0x21180 ;  /* 0x0002118000027802 */ /* 0x000fe40000000f00 */
[----:B------:R-:W-:Y:S05]  /*21170*/  CALL.REL.NOINC `($__internal_39_$__cuda_sm70_shflsync_bfly_p) ;  /* 0x0000c0a000007944 */ /* 0x000fea0003c00000 */
[----:B------:R-:W-:Y:S01]  /*21180*/  MOV R2, R184 ;  /* 0x000000b800027202 */ /* 0x000fe20000000f00 */
[----:B------:R-:W-:-:S05]  /*21190*/  BRA `(.L_x_2539) ;  /* 0xffff06d000007947 */ /* 0x000fca000383ffff */
.L_x_2406:
[----:B------:R-:W-:Y:S02]  /*211a0*/  MOV R3, 0x1 ;  /* 0x0000000100037802 */ /* 0x000fe40000000f00 */
[----:B------:R-:W-:Y:S02]  /*211b0*/  MOV R2, 0x211d0 ;  /* 0x000211d000027802 */ /* 0x000fe40000000f00 */
[----:B------:R-:W-:Y:S05]  /*211c0*/  CALL.REL.NOINC `($__internal_39_$__cuda_sm70_shflsync_bfly_p) ;  /* 0x0000c05000007944 */ /* 0x000fea0003c00000 */
[----:B------:R-:W-:Y:S01]  /*211d0*/  IMAD.MOV.U32 R3, RZ, RZ, 0x2 ;  /* 0x00000002ff037424 */ /* 0x000fe200078e00ff */
[----:B------:R-:W-:Y:S01]  /*211e0*/  FMNMX.FTZ R4, R0, R184, !PT ;  /* 0x000000b800047209 */ /* 0x000fe20007810000 */
[----:B------:R-:W-:Y:S01]  /*211f0*/  IMAD.MOV.U32 R0, RZ, RZ, R8 ;  /* 0x000000ffff007224 */ /* 0x000fe200078e0008 */
[----:B------:R-:W-:Y:S02]  /*21200*/  MOV R2, 0x21220 ;  /* 0x0002122000027802 */ /* 0x000fe40000000f00 */
[----:B------:R-:W-:Y:S05]  /*21210*/  CALL.REL.NOINC `($__internal_39_$__cuda_sm70_shflsync_bfly_p) ;  /* 0x0000c00000007944 */ /* 0x000fea0003c00000 */
[----:B------:R-:W-:Y:S01]  /*21220*/  FMNMX.FTZ R0, R8, R184, !PT ;  /* 0x000000b808007209 */ /* 0x000fe20007810000 */
[----:B------:R-:W-:Y:S01]  /*21230*/  IMAD.MOV.U32 R3, RZ, RZ, 0x1 ;  /* 0x00000001ff037424 */ /* 0x000fe200078e00ff */
[----:B------:R-:W-:Y:S02]  /*21240*/  MOV R2, 0x21260 ;  /* 0x0002126000027802 */ /* 0x000fe40000000f00 */
[----:B------:R-:W-:Y:S05]  /*21250*/  CALL.REL.NOINC `($__internal_39_$__cuda_sm70_shflsync_bfly_p) ;  /* 0x0000bfc000007944 */ /* 0x000fea0003c00000 */
[----:B------:R-:W-:Y:S01]  /*21260*/  MOV R2, R184 ;  /* 0x000000b800027202 */ /* 0x000fe20000000f00 */
[----:B------:R-:W-:-:S05]  /*21270*/  BRA `(.L_x_2540) ;  /* 0xffff066000007947 */ /* 0x000fca000383ffff */
.L_x_2415:
[----:B------:R-:W-:Y:S01]  /*21280*/  MOV R2, RZ ;  /* 0x000000ff00027202 */ /* 0x000fe20000000f00 */
[----:B------:R-:W-:Y:S01]  /*21290*/  IMAD.MOV.U32 R235, RZ, RZ, R9 ;  /* 0x000000ffffeb7224 */ /* 0x000fe200078e0009 */
[----:B------:R-:W-:Y:S01]  /*212a0*/  MOV R3, 0x212d0 ;  /* 0x000212d000037802 */ /* 0x000fe20000000f00 */
[----:B------:R-:W-:Y:S02]  /*212b0*/  IMAD.MOV.U32 R236, RZ, RZ, 0x181f ;  /* 0x0000181fffec7424 */ /* 0x000fe400078e00ff */
[----:B-1234-:R-:W-:Y:S05]  /*212c0*/  CALL.REL.NOINC `($__internal_40_$__cuda_sm70_shflsync_idx_p) ;  /* 0x0000bfb000007944 */ /* 0x01efea0003c00000 */
[----:B------:R-:W-:Y:S01]  /*212d0*/  MOV R8, R237 ;  /* 0x000000ed00087202 */ /* 0x000fe20000000f00 */
[----:B------:R-:W-:-:S05]  /*212e0*/  BRA `(.L_x_2541) ;  /* 0xffff221000007947 */ /* 0x000fca000383ffff */
.L_x_2416:
[----:B------:R-:W-:Y:S01]  /*212f0*/  MOV R2, RZ ;  /* 0x000000ff00027202 */ /* 0x000fe20000000f00 */
[----:B------:R-:W-:Y:S01]  /*21300*/  IMAD.MOV.U32 R235, RZ, RZ, R10 ;  /* 0x000000ffffeb7224 */ /* 0x000fe200078e000a */
[----:B------:R-:W-:Y:S01]  /*21310*/  MOV R3, 0x21340 ;  /* 0x0002134000037802 */ /* 0x000fe20000000f00 */
[----:B------:R-:W-:Y:S02]  /*21320*/  IMAD.MOV.U32 R236, RZ, RZ, 0x181f ;  /* 0x0000181fffec7424 */ /* 0x000fe400078e00ff */
[----:B-1234-:R-:W-:Y:S05]  /*21330*/  CALL.REL.NOINC `($__internal_40_$__cuda_sm70_shflsync_idx_p) ;  /* 0x0000bf4000007944 */ /* 0x01efea0003c00000 */
[----:B------:R-:W-:Y:S01]  /*21340*/  MOV R0, R237 ;  /* 0x000000ed00007202 */ /* 0x000fe20000000f00 */
[----:B------:R-:W-:-:S05]  /*21350*/  BRA `(.L_x_2542) ;  /* 0xffff21c000007947 */ /* 0x000fca000383ffff */
.L_x_2417:
        /* <DEDUP_REMOVED lines=13> */
.L_x_2420:
[----:B------:R-:W-:Y:S01]  /*21430*/  MOV R2, RZ ;  /* 0x000000ff00027202 */ /* 0x000fe20000000f00 */
[----:B------:R-:W-:Y:S01]  /*21440*/  IMAD.MOV.U32 R235, RZ, RZ, R14 ;  /* 0x000000ffffeb7224 */ /* 0x000fe200078e000e */
[----:B------:R-:W-:Y:S01]  /*21450*/  MOV R3, 0x21480 ;  /* 0x0002148000037802 */ /* 0x000fe20000000f00 */
[----:B------:R-:W-:Y:S02]  /*21460*/  IMAD.MOV.U32 R236, RZ, RZ, 0x181f ;  /* 0x0000181fffec7424 */ /* 0x000fe400078e00ff */
[----:B-1----:R-:W-:Y:S05]  /*21470*/  CALL.REL.NOINC `($__internal_40_$__cuda_sm70_shflsync_idx_p) ;  /* 0x0000be0000007944 */ /* 0x002fea0003c00000 */
[----:B------:R-:W-:Y:S01]  /*21480*/  MOV R8, R237 ;  /* 0x000000ed00087202 */ /* 0x000fe20000000f00 */
[----:B------:R-:W-:-:S05]  /*21490*/  BRA `(.L_x_2544) ;  /* 0xffff33b000007947 */ /* 0x000fca000383ffff */
.L_x_2421:
[----:B------:R-:W-:Y:S01]  /*214a0*/  MOV R2, RZ ;  /* 0x000000ff00027202 */ /* 0x000fe20000000f00 */
[----:B------:R-:W-:Y:S01]  /*214b0*/  IMAD.MOV.U32 R235, RZ, RZ, R16 ;  /* 0x000000ffffeb7224 */ /* 0x000fe200078e0010 */
[----:B------:R-:W-:Y:S01]  /*214c0*/  MOV R3, 0x214f0 ;  /* 0x000214f000037802 */ /* 0x000fe20000000f00 */
[----:B------:R-:W-:Y:S02]  /*214d0*/  IMAD.MOV.U32 R236, RZ, RZ, 0x181f ;  /* 0x0000181fffec7424 */ /* 0x000fe400078e00ff */
[----:B-123--:R-:W-:Y:S05]  /*214e0*/  CALL.REL.NOINC `($__internal_40_$__cuda_sm70_shflsync_idx_p) ;  /* 0x0000bd9000007944 */ /* 0x00efea0003c00000 */
[----:B------:R-:W-:Y:S01]  /*214f0*/  MOV R0, R237 ;  /* 0x000000ed00007202 */ /* 0x000fe20000000f00 */
[----:B------:R-:W-:-:S05]  /*21500*/  BRA `(.L_x_2545) ;  /* 0xffff336000007947 */ /* 0x000fca000383ffff */
.L_x_2422:
        /* <DEDUP_REMOVED lines=13> */
.L_x_2423:
[----:B------:R-:W-:Y:S02]  /*215e0*/  MOV R3, 0x2 ;  /* 0x0000000200037802 */ /* 0x000fe40000000f00 */
[----:B------:R-:W-:Y:S02]  /*215f0*/  MOV R2, 0x21610 ;  /* 0x0002161000027802 */ /* 0x000fe40000000f00 */
[----:B------:R-:W-:Y:S05]  /*21600*/  CALL.REL.NOINC `($__internal_39_$__cuda_sm70_shflsync_bfly_p) ;  /* 0x0000bc1000007944 */ /* 0x000fea0003c00000 */
[----:B------:R-:W-:Y:S01]  /*21610*/  MOV R2, R184 ;  /* 0x000000b800027202 */ /* 0x000fe20000000f00 */
[----:B------:R-:W-:-:S05]  /*21620*/  BRA `(.L_x_2547) ;  /* 0xffff372000007947 */ /* 0x000fca000383ffff */
.L_x_2424:
        /* <DEDUP_REMOVED lines=14> */
.L_x_2427:
[----:B-1-34-:R-:W-:Y:S01]  /*21710*/  MOV R2, RZ ;  /* 0x000000ff00027202 */ /* 0x01afe20000000f00 */
[----:B------:R-:W-:Y:S01]  /*21720*/  IMAD.MOV.U32 R235, RZ, RZ, R6 ;  /* 0x000000ffffeb7224 */ /* 0x000fe200078e0006 */
[----:B------:R-:W-:Y:S01]  /*21730*/  MOV R3, 0x21760 ;  /* 0x0002176000037802 */ /* 0x000fe20000000f00 */
[----:B------:R-:W-:Y:S02]  /*21740*/  IMAD.MOV.U32 R236, RZ, RZ, 0x181f ;  /* 0x0000181fffec7424 */ /* 0x000fe400078e00ff */
[----:B------:R-:W-:Y:S05]  /*21750*/  CALL.REL.NOINC `($__internal_40_$__cuda_sm70_shflsync_idx_p) ;  /* 0x0000bb2000007944 */ /* 0x000fea0003c00000 */
[----:B------:R-:W-:Y:S01]  /*21760*/  MOV R0, R237 ;  /* 0x000000ed00007202 */ /* 0x000fe20000000f00 */
[----:B------:R-:W-:-:S05]  /*21770*/  BRA `(.L_x_2549) ;  /* 0xffff4f7000007947 */ /* 0x000fca000383ffff */
.L_x_2430:
[----:B--2---:R-:W-:Y:S01]  /*21780*/  MOV R2, 0x1 ;  /* 0x0000000100027802 */ /* 0x004fe20000000f00 */
[----:B------:R-:W-:Y:S01]  /*21790*/  IMAD.MOV.U32 R235, RZ, RZ, R6 ;  /* 0x000000ffffeb7224 */ /* 0x000fe200078e0006 */
[----:B------:R-:W-:Y:S01]  /*217a0*/  MOV R3, 0x217d0 ;  /* 0x000217d000037802 */ /* 0x000fe20000000f00 */
[----:B------:R-:W-:Y:S02]  /*217b0*/  IMAD.MOV.U32 R236, RZ, RZ, 0x181f ;  /* 0x0000181fffec7424 */ /* 0x000fe400078e00ff */
[----:B-1----:R-:W-:Y:S05]  /*217c0*/  CALL.REL.NOINC `($__internal_40_$__cuda_sm70_shflsync_idx_p) ;  /* 0x0000bab000007944 */ /* 0x002fea0003c00000 */
        /* <DEDUP_REMOVED lines=8> */
.L_x_2433:
[----:B------:R-:W-:Y:S01]  /*21850*/  MOV R2, RZ ;  /* 0x000000ff00027202 */ /* 0x000fe20000000f00 */
[----:B------:R-:W-:Y:S01]  /*21860*/  IMAD.MOV.U32 R235, RZ, RZ, R10 ;  /* 0x000000ffffeb7224 */ /* 0x000fe200078e000a */
[----:B------:R-:W-:Y:S01]  /*21870*/  MOV R3, 0x218a0 ;  /* 0x000218a000037802 */ /* 0x000fe20000000f00 */
[----:B------:R-:W-:Y:S02]  /*21880*/  IMAD.MOV.U32 R236, RZ, RZ, 0x181f ;  /* 0x0000181fffec7424 */ /* 0x000fe400078e00ff */
[----:B------:R-:W-:Y:S05]  /*21890*/  CALL.REL.NOINC `($__internal_40_$__cuda_sm70_shflsync_idx_p) ;  /* 0x0000b9e000007944 */ /* 0x000fea0003c00000 */
[----:B------:R-:W-:Y:S01]  /*218a0*/  MOV R6, R237 ;  /* 0x000000ed00067202 */ /* 0x000fe20000000f00 */
[----:B------:R-:W-:-:S05]  /*218b0*/  BRA `(.L_x_2551) ;  /* 0xffff616000007947 */ /* 0x000fca000383ffff */
.L_x_2434:
[----:B------:R-:W-:Y:S01]  /*218c0*/  MOV R2, RZ ;  /* 0x000000ff00027202 */ /* 0x000fe20000000f00 */
[----:B------:R-:W-:Y:S01]  /*218d0*/  IMAD.MOV.U32 R235, RZ, RZ, R11 ;  /* 0x000000ffffeb7224 */ /* 0x000fe200078e000b */
[----:B------:R-:W-:Y:S01]  /*218e0*/  MOV R3, 0x21910 ;  /* 0x0002191000037802 */ /* 0x000fe20000000f00 */
[----:B------:R-:W-:Y:S02]  /*218f0*/  IMAD.MOV.U32 R236, RZ, RZ, 0x181f ;  /* 0x0000181fffec7424 */ /* 0x000fe400078e00ff */
[----:B-12---:R-:W-:Y:S05]  /*21900*/  CALL.REL.NOINC `($__internal_40_$__cuda_sm70_shflsync_idx_p) ;  /* 0x0000b97000007944 */ /* 0x006fea0003c00000 */
[----:B------:R-:W-:Y:S01]  /*21910*/  MOV R0, R237 ;  /* 0x000000ed00007202 */ /* 0x000fe20000000f00 */
[----:B------:R-:W-:-:S05]  /*21920*/  BRA `(.L_x_2552) ;  /* 0xffff611000007947 */ /* 0x000fca000383ffff */
.L_x_2435:
[----:B--2---:R-:W-:Y:S01]  /*21930*/  MOV R2, 0x1 ;  /* 0x0000000100027802 */ /* 0x004fe20000000f00 */
[----:B------:R-:W-:Y:S01]  /*21940*/  IMAD.MOV.U32 R235, RZ, RZ, R10 ;  /* 0x000000ffffeb7224 */ /* 0x000fe200078e000a */
[----:B------:R-:W-:Y:S01]  /*21950*/  MOV R3, 0x21980 ;  /* 0x0002198000037802 */ /* 0x000fe20000000f00 */
[----:B------:R-:W-:Y:S02]  /*21960*/  IMAD.MOV.U32 R236, RZ, RZ, 0x181f ;  /* 0x0000181fffec7424 */ /* 0x000fe400078e00ff */
[----:B-1-3--:R-:W-:Y:S05]  /*21970*/  CALL.REL.NOINC `($__internal_40_$__cuda_sm70_shflsync_idx_p) ;  /* 0x0000b90000007944 */ /* 0x00afea0003c00000 */
        /* <DEDUP_REMOVED lines=8> */
.L_x_2436:
[----:B------:R-:W-:Y:S01]  /*21a00*/  MOV R2, RZ ;  /* 0x000000ff00027202 */ /* 0x000fe20000000f00 */
[----:B------:R-:W-:Y:S01]  /*21a10*/  IMAD.MOV.U32 R235, RZ, RZ, R8 ;  /* 0x000000ffffeb7224 */ /* 0x000fe200078e0008 */
[----:B------:R-:W-:Y:S01]  /*21a20*/  MOV R3, 0x21a50 ;  /* 0x00021a5000037802 */ /* 0x000fe20000000f00 */
[----:B------:R-:W-:Y:S02]  /*21a30*/  IMAD.MOV.U32 R236, RZ, RZ, 0x1c1f ;  /* 0x00001c1fffec7424 */ /* 0x000fe400078e00ff */
[----:B------:R-:W-:Y:S05]  /*21a40*/  CALL.REL.NOINC `($__internal_40_$__cuda_sm70_shflsync_idx_p) ;  /* 0x0000b83000007944 */ /* 0x000fea0003c00000 */
[----:B------:R-:W-:Y:S01]  /*21a50*/  MOV R3, R237 ;  /* 0x000000ed00037202 */ /* 0x000fe20000000f00 */
[----:B------:R-:W-:-:S05]  /*21a60*/  BRA `(.L_x_2554) ;  /* 0xffff643000007947 */ /* 0x000fca000383ffff */
.L_x_2441:
[----:B------:R-:W-:Y:S01]  /*21a70*/  MOV R2, 0x1 ;  /* 0x0000000100027802 */ /* 0x000fe20000000f00 */
[----:B------:R-:W-:Y:S01]  /*21a80*/  IMAD.MOV.U32 R235, RZ, RZ, R8 ;  /* 0x000000ffffeb7224 */ /* 0x000fe200078e0008 */
[----:B------:R-:W-:Y:S01]  /*21a90*/  MOV R3, 0x21ac0 ;  /* 0x00021ac000037802 */ /* 0x000fe20000000f00 */
[----:B------:R-:W-:Y:S02]  /*21aa0*/  IMAD.MOV.U32 R236, RZ, RZ, 0x1c1f ;  /* 0x00001c1fffec7424 */ /* 0x000fe400078e00ff */
[----:B-1----:R-:W-:Y:S05]  /*21ab0*/  CALL.REL.NOINC `($__internal_40_$__cuda_sm70_shflsync_idx_p) ;  /* 0x0000b7c000007944 */ /* 0x002fea0003c00000 */
[----:B------:R-:W-:Y:S01]  /*21ac0*/  MOV R3, R237 ;  /* 0x000000ed00037202 */ /* 0x000fe20000000f00 */
[----:B------:R-:W-:-:S05]  /*21ad0*/  BRA `(.L_x_2555) ;  /* 0xffff698000007947 */ /* 0x000fca000383ffff */
.L_x_2446:
[----:B------:R-:W-:Y:S02]  /*21ae0*/  MOV R3, 0x2 ;  /* 0x0000000200037802 */ /* 0x000fe40000000f00 */
[----:B------:R-:W-:Y:S02]  /*21af0*/  MOV R2, 0x21b10 ;  /* 0x00021b1000027802 */ /* 0x000fe40000000f00 */
[----:B------:R-:W-:Y:S05]  /*21b00*/  CALL.REL.NOINC `($__internal_39_$__cuda_sm70_shflsync_bfly_p) ;  /* 0x0000b71000007944 */ /* 0x000fea0003c00000 */
[----:B------:R-:W-:Y:S01]  /*21b10*/  MOV R2, R184 ;  /* 0x000000b800027202 */ /* 0x000fe20000000f00 */
[----:B------:R-:W-:-:S05]  /*21b20*/  BRA `(.L_x_2556) ;  /* 0xffff6f4000007947 */ /* 0x000fca000383ffff */
.L_x_2447:
        /* <DEDUP_REMOVED lines=14> */
.L_x_2449:
[----:B------:R-:W-:Y:S01]  /*21c10*/  IMAD.MOV.U32 R0, RZ, RZ, R234 ;  /* 0x000000ffff007224 */ /* 0x000fe200078e00ea */
[----:B------:R-:W-:-:S02]  /*21c20*/  MOV R3, 0x2 ;  /* 0x0000000200037802 */ /* 0x000fc40000000f00 */
[----:B------:R-:W-:Y:S02]  /*21c30*/  MOV R2, 0x21c50 ;  /* 0x00021c5000027802 */ /* 0x000fe40000000f00 */
[----:B------:R-:W-:Y:S05]  /*21c40*/  CALL.REL.NOINC `($__internal_39_$__cuda_sm70_shflsync_bfly_p) ;  /* 0x0000b5d000007944 */ /* 0x000fea0003c00000 */
[----:B------:R-:W-:Y:S01]  /*21c50*/  MOV R4, R184 ;  /* 0x000000b800047202 */ /* 0x000fe20000000f00 */
[----:B------:R-:W-:Y:S05]  /*21c60*/  BRA `(.L_x_2558) ;  /* 0xffff865000007947 */ /* 0x000fea000383ffff */
.L_x_2450:
[----:B------:R-:W-:Y:S01]  /*21c70*/  IMAD.MOV.U32 R0, RZ, RZ, R4 ;  /* 0x000000ffff007224 */ /* 0x000fe200078e0004 */
[----:B------:R-:W-:Y:S02]  /*21c80*/  MOV R3, 0x1 ;  /* 0x0000000100037802 */ /* 0x000fe40000000f00 */
[----:B------:R-:W-:Y:S02]  /*21c90*/  MOV R2, 0x21cb0 ;  /* 0x00021cb000027802 */ /* 0x000fe40000000f00 */
[----:B-1----:R-:W-:Y:S05]  /*21ca0*/  CALL.REL.NOINC `($__internal_39_$__cuda_sm70_shflsync_bfly_p) ;  /* 0x0000b57000007944 */ /* 0x002fea0003c00000 */
[----:B------:R-:W-:Y:S01]  /*21cb0*/  FADD.FTZ R4, R4, R184 ;  /* 0x000000b804047221 */ /* 0x000fe20000010000 */
[----:B------:R-:W-:Y:S02]  /*21cc0*/  MOV R0, R233 ;  /* 0x000000e900007202 */ /* 0x000fe40000000f00 */
[----:B------:R-:W-:Y:S02]  /*21cd0*/  MOV R3, 0x2 ;  /* 0x0000000200037802 */ /* 0x000fe40000000f00 */
[----:B------:R-:W-:Y:S02]  /*21ce0*/  MOV R2, 0x21d00 ;  /* 0x00021d0000027802 */ /* 0x000fe40000000f00 */
[----:B------:R-:W-:Y:S05]  /*21cf0*/  CALL.REL.NOINC `($__internal_39_$__cuda_sm70_shflsync_bfly_p) ;  /* 0x0000b52000007944 */ /* 0x000fea0003c00000 */
[----:B------:R-:W-:Y:S01]  /*21d00*/  FADD.FTZ R233, R233, R184 ;  /* 0x000000b8e9e97221 */ /* 0x000fe20000010000 */
[----:B------:R-:W-:-:S02]  /*21d10*/  MOV R3, 0x1 ;  /* 0x0000000100037802 */ /* 0x000fc40000000f00 */
[----:B------:R-:W-:Y:S02]  /*21d20*/  MOV R2, 0x21d50 ;  /* 0x00021d5000027802 */ /* 0x000fe40000000f00 */
[----:B------:R-:W-:Y:S02]  /*21d30*/  MOV R0, R233 ;  /* 0x000000e900007202 */ /* 0x000fe40000000f00 */
[----:B------:R-:W-:Y:S05]  /*21d40*/  CALL.REL.NOINC `($__internal_39_$__cuda_sm70_shflsync_bfly_p) ;  /* 0x0000b4d000007944 */ /* 0x000fea0003c00000 */
[----:B------:R-:W-:Y:S01]  /*21d50*/  MOV R3, R184 ;  /* 0x000000b800037202 */ /* 0x000fe20000000f00 */
[----:B------:R-:W-:Y:S05]  /*21d60*/  BRA `(.L_x_2559) ;  /* 0xffff85c000007947 */ /* 0x000fea000383ffff */
.L_x_2457:
[----:B--234-:R-:W-:Y:S01]  /*21d70*/  IMAD.MOV.U32 R235, RZ, RZ, R6 ;  /* 0x000000ffffeb7224 */ /* 0x01cfe200078e0006 */
[----:B------:R-:W-:Y:S01]  /*21d80*/  MOV R2, RZ ;  /* 0x000000ff00027202 */ /* 0x000fe20000000f00 */
[----:B------:R-:W-:Y:S01]  /*21d90*/  IMAD.MOV.U32 R236, RZ, RZ, 0x181f ;  /* 0x0000181fffec7424 */ /* 0x000fe200078e00ff */
[----:B------:R-:W-:Y:S02]  /*21da0*/  MOV R3, 0x21dc0 ;  /* 0x00021dc000037802 */ /* 0x000fe40000000f00 */
[----:B-1----:R-:W-:Y:S05]  /*21db0*/  CALL.REL.NOINC `($__internal_40_$__cuda_sm70_shflsync_idx_p) ;  /* 0x0000b4c000007944 */ /* 0x002fea0003c00000 */
[----:B------:R-:W-:Y:S01]  /*21dc0*/  MOV R4, R237 ;  /* 0x000000ed00047202 */ /* 0x000fe20000000f00 */
[----:B------:R-:W-:Y:S05]  /*21dd0*/  BRA `(.L_x_2560) ;  /* 0xffffa1c000007947 */ /* 0x000fea000383ffff */
.L_x_2458:
[----:B------:R-:W-:Y:S01]  /*21de0*/  IMAD.MOV.U32 R235, RZ, RZ, R16 ;  /* 0x000000ffffeb7224 */ /* 0x000fe200078e0010 */
[----:B------:R-:W-:Y:S01]  /*21df0*/  MOV R2, RZ ;  /* 0x000000ff00027202 */ /* 0x000fe20000000f00 */
[----:B------:R-:W-:Y:S01]  /*21e00*/  IMAD.MOV.U32 R236, RZ, RZ, 0x181f ;  /* 0x0000181fffec7424 */ /* 0x000fe200078e00ff */
[----:B------:R-:W-:-:S02]  /*21e10*/  MOV R3, 0x21e30 ;  /* 0x00021e3000037802 */ /* 0x000fc40000000f00 */
[----:B-123--:R-:W-:Y:S05]  /*21e20*/  CALL.REL.NOINC `($__internal_40_$__cuda_sm70_shflsync_idx_p) ;  /* 0x0000b45000007944 */ /* 0x00efea0003c00000 */
[----:B------:R-:W-:Y:S01]  /*21e30*/  MOV R0, R237 ;  /* 0x000000ed00007202 */ /* 0x000fe20000000f00 */
[----:B------:R-:W-:Y:S05]  /*21e40*/  BRA `(.L_x_2561) ;  /* 0xffffa17000007947 */ /* 0x000fea000383ffff */
.L_x_2461:
        /* <DEDUP_REMOVED lines=13> */
.L_x_2464:
[----:B------:R-:W-:Y:S01]  /*21f20*/  IMAD.MOV.U32 R235, RZ, RZ, R6 ;  /* 0x000000ffffeb7224 */ /* 0x000fe200078e0006 */
[----:B--2---:R-:W-:Y:S01]  /*21f30*/  MOV R2, 0x2 ;  /* 0x0000000200027802 */ /* 0x004fe20000000f00 */
[----:B------:R-:W-:Y:S01]  /*21f40*/  IMAD.MOV.U32 R236, RZ, RZ, 0x181f ;  /* 0x0000181fffec7424 */ /* 0x000fe200078e00ff */
[----:B------:R-:W-:Y:S02]  /*21f50*/  MOV R3, 0x21f70 ;  /* 0x00021f7000037802 */ /* 0x000fe40000000f00 */
[----:B-1-34-:R-:W-:Y:S05]  /*21f60*/  CALL.REL.NOINC `($__internal_40_$__cuda_sm70_shflsync_idx_p) ;  /* 0x0000b31000007944 */ /* 0x01afea0003c00000 */
[----:B------:R-:W-:Y:S01]  /*21f70*/  MOV R4, R237 ;  /* 0x000000ed00047202 */ /* 0x000fe20000000f00 */
[----:B------:R-:W-:Y:S05]  /*21f80*/  BRA `(.L_x_2563) ;  /* 0xffffa32000007947 */ /* 0x000fea000383ffff */
.L_x_2465:
[----:B------:R-:W-:Y:S01]  /*21f90*/  IMAD.MOV.U32 R235, RZ, RZ, R16 ;  /* 0x000000ffffeb7224 */ /* 0x000fe200078e0010 */
[----:B--2---:R-:W-:Y:S01]  /*21fa0*/  MOV R2, 0x2 ;  /* 0x0000000200027802 */ /* 0x004fe20000000f00 */
[----:B------:R-:W-:Y:S01]  /*21fb0*/  IMAD.MOV.U32 R236, RZ, RZ, 0x181f ;  /* 0x0000181fffec7424 */ /* 0x000fe200078e00ff */
[----:B------:R-:W-:Y:S02]  /*21fc0*/  MOV R3, 0x21fe0 ;  /* 0x00021fe000037802 */ /* 0x000fe40000000f00 */
[----:B-1-34-:R-:W-:Y:S05]  /*21fd0*/  CALL.REL.NOINC `($__internal_40_$__cuda_sm70_shflsync_idx_p) ;  /* 0x0000b2a000007944 */ /* 0x01afea0003c00000 */
[----:B------:R-:W-:Y:S01]  /*21fe0*/  MOV R0, R237 ;  /* 0x000000ed00007202 */ /* 0x000fe20000000f00 */
[----:B------:R-:W-:Y:S05]  /*21ff0*/  BRA `(.L_x_2564) ;  /* 0xffffa2d000007947 */ /* 0x000fea000383ffff */
.L_x_2468:
[----:B------:R-:W-:Y:S01]  /*22000*/  IMAD.MOV.U32 R235, RZ, RZ, R6 ;  /* 0x000000ffffeb7224 */ /* 0x000fe200078e0006 */
[----:B---3--:R-:W-:Y:S01]  /*22010*/  MOV R2, 0x3 ;  /* 0x0000000300027802 */ /* 0x008fe20000000f00 */
        /* <DEDUP_REMOVED lines=11> */
.L_x_2470:
[----:B------:R-:W-:Y:S01]  /*220d0*/  IMAD.MOV.U32 R235, RZ, RZ, R5 ;  /* 0x000000ffffeb7224 */ /* 0x000fe200078e0005 */
[----:B------:R-:W-:Y:S01]  /*220e0*/  MOV R2, RZ ;  /* 0x000000ff00027202 */ /* 0x000fe20000000f00 */
[----:B------:R-:W-:Y:S01]  /*220f0*/  IMAD.MOV.U32 R236, RZ, RZ, 0x1c1f ;  /* 0x00001c1fffec7424 */ /* 0x000fe200078e00ff */
[----:B------:R-:W-:Y:S02]  /*22100*/  MOV R3, 0x22120 ;  /* 0x0002212000037802 */ /* 0x000fe40000000f00 */
[----:B------:R-:W-:Y:S05]  /*22110*/  CALL.REL.NOINC `($__internal_40_$__cuda_sm70_shflsync_idx_p) ;  /* 0x0000b16000007944 */ /* 0x000fea0003c00000 */
[----:B------:R-:W-:Y:S01]  /*22120*/  MOV R4, R237 ;  /* 0x000000ed00047202 */ /* 0x000fe20000000f00 */
[----:B------:R-:W-:Y:S05]  /*22130*/  BRA `(.L_x_2566) ;  /* 0xffffa69000007947 */ /* 0x000fea000383ffff */
.L_x_2471:
[----:B------:R-:W-:Y:S01]  /*22140*/  IMAD.MOV.U32 R235, RZ, RZ, R6 ;  /* 0x000000ffffeb7224 */ /* 0x000fe200078e0006 */
[----:B------:R-:W-:Y:S01]  /*22150*/  MOV R2, RZ ;  /* 0x000000ff00027202 */ /* 0x000fe20000000f00 */
[----:B------:R-:W-:Y:S01]  /*22160*/  IMAD.MOV.U32 R236, RZ, RZ, 0x1c1f ;  /* 0x00001c1fffec7424 */ /* 0x000fe200078e00ff */
[----:B------:R-:W-:Y:S02]  /*22170*/  MOV R3, 0x22190 ;  /* 0x0002219000037802 */ /* 0x000fe40000000f00 */
[----:B-12---:R-:W-:Y:S05]  /*22180*/  CALL.REL.NOINC `($__internal_40_$__cuda_sm70_shflsync_idx_p) ;  /* 0x0000b0f000007944 */ /* 0x006fea0003c00000 */
[----:B------:R-:W-:Y:S01]  /*22190*/  MOV R0, R237 ;  /* 0x000000ed00007202 */ /* 0x000fe20000000f00 */
[----:B------:R-:W-:Y:S05]  /*221a0*/  BRA `(.L_x_2567) ;  /* 0xffffa64000007947 */ /* 0x000fea000383ffff */
.L_x_2474:
[----:B------:R-:W-:Y:S01]  /*221b0*/  IMAD.MOV.U32 R235, RZ, RZ, R5 ;  /* 0x000000ffffeb7224 */ /* 0x000fe200078e0005 */
[----:B-1----:R-:W-:Y:S01]  /*221c0*/  MOV R2, 0x1 ;  /* 0x0000000100027802 */ /* 0x002fe20000000f00 */
[----:B------:R-:W-:Y:S01]  /*221d0*/  IMAD.MOV.U32 R236, RZ, RZ, 0x1c1f ;  /* 0x00001c1fffec7424 */ /* 0x000fe200078e00ff */
[----:B------:R-:W-:-:S02]  /*221e0*/  MOV R3, 0x22200 ;  /* 0x0002220000037802 */ /* 0x000fc40000000f00 */
[----:B--234-:R-:W-:Y:S05]  /*221f0*/  CALL.REL.NOINC `($__internal_40_$__cuda_sm70_shflsync_idx_p) ;  /* 0x0000b08000007944 */ /* 0x01cfea0003c00000 */
        /* <DEDUP_REMOVED lines=8> */
.L_x_2478:
[----:B------:R-:W-:Y:S01]  /*22280*/  IMAD.MOV.U32 R235, RZ, RZ, R5 ;  /* 0x000000ffffeb7224 */ /* 0x000fe200078e0005 */
[----:B------:R-:W-:Y:S01]  /*22290*/  MOV R2, RZ ;  /* 0x000000ff00027202 */ /* 0x000fe20000000f00 */
[----:B------:R-:W-:Y:S01]  /*222a0*/  IMAD.MOV.U32 R236, RZ, RZ, 0x181f ;  /* 0x0000181fffec7424 */ /* 0x000fe200078e00ff */
[----:B------:R-:W-:Y:S02]  /*222b0*/  MOV R3, 0x222d0 ;  /* 0x000222d000037802 */ /* 0x000fe40000000f00 */
[----:B---3--:R-:W-:Y:S05]  /*222c0*/  CALL.REL.NOINC `($__internal_40_$__cuda_sm70_shflsync_idx_p) ;  /* 0x0000afb000007944 */ /* 0x008fea0003c00000 */
[----:B------:R-:W-:Y:S01]  /*222d0*/  MOV R4, R237 ;  /* 0x000000ed00047202 */ /* 0x000fe20000000f00 */
[----:B------:R-:W-:Y:S05]  /*222e0*/  BRA `(.L_x_2569) ;  /* 0xffffc69000007947 */ /* 0x000fea000383ffff */
.L_x_2479:
[----:B------:R-:W-:Y:S01]  /*222f0*/  IMAD.MOV.U32 R235, RZ, RZ, R16 ;  /* 0x000000ffffeb7224 */ /* 0x000fe200078e0010 */
[----:B------:R-:W-:Y:S01]  /*22300*/  MOV R2, RZ ;  /* 0x000000ff00027202 */ /* 0x000fe20000000f00 */
[----:B------:R-:W-:Y:S01]  /*22310*/  IMAD.MOV.U32 R236, RZ, RZ, 0x181f ;  /* 0x0000181fffec7424 */ /* 0x000fe200078e00ff */
[----:B------:R-:W-:Y:S02]  /*22320*/  MOV R3, 0x22340 ;  /* 0x0002234000037802 */ /* 0x000fe40000000f00 */
[----:B-123--:R-:W-:Y:S05]  /*22330*/  CALL.REL.NOINC `($__internal_40_$__cuda_sm70_shflsync_idx_p) ;  /* 0x0000af4000007944 */ /* 0x00efea0003c00000 */
[----:B------:R-:W-:Y:S01]  /*22340*/  MOV R0, R237 ;  /* 0x000000ed00007202 */ /* 0x000fe20000000f00 */
[----:B------:R-:W-:Y:S05]  /*22350*/  BRA `(.L_x_2570) ;  /* 0xffffc64000007947 */ /* 0x000fea000383ffff */
.L_x_2482:
        /* <DEDUP_REMOVED lines=13> */
.L_x_2485:
[----:B------:R-:W-:Y:S01]  /*22430*/  IMAD.MOV.U32 R235, RZ, RZ, R5 ;  /* 0x000000ffffeb7224 */ /* 0x000fe200078e0005 */
[----:B-1----:R-:W-:Y:S01]  /*22440*/  MOV R2, 0x2 ;  /* 0x0000000200027802 */ /* 0x002fe20000000f00 */
[----:B------:R-:W-:Y:S01]  /*22450*/  IMAD.MOV.U32 R236, RZ, RZ, 0x181f ;  /* 0x0000181fffec7424 */ /* 0x000fe200078e00ff */
[----:B------:R-:W-:Y:S02]  /*22460*/  MOV R3, 0x22480 ;  /* 0x0002248000037802 */ /* 0x000fe40000000f00 */
[----:B--234-:R-:W-:Y:S05]  /*22470*/  CALL.REL.NOINC `($__internal_40_$__cuda_sm70_shflsync_idx_p) ;  /* 0x0000ae0000007944 */ /* 0x01cfea0003c00000 */
[----:B------:R-:W-:Y:S01]  /*22480*/  MOV R4, R237 ;  /* 0x000000ed00047202 */ /* 0x000fe20000000f00 */
[----:B------:R-:W-:Y:S05]  /*22490*/  BRA `(.L_x_2572) ;  /* 0xffffc7f000007947 */ /* 0x000fea000383ffff */
.L_x_2486:
[----:B------:R-:W-:Y:S01]  /*224a0*/  IMAD.MOV.U32 R235, RZ, RZ, R16 ;  /* 0x000000ffffeb7224 */ /* 0x000fe200078e0010 */
[----:B-1----:R-:W-:Y:S01]  /*224b0*/  MOV R2, 0x2 ;  /* 0x0000000200027802 */ /* 0x002fe20000000f00 */
[----:B------:R-:W-:Y:S01]  /*224c0*/  IMAD.MOV.U32 R236, RZ, RZ, 0x181f ;  /* 0x0000181fffec7424 */ /* 0x000fe200078e00ff */
[----:B------:R-:W-:Y:S02]  /*224d0*/  MOV R3, 0x224f0 ;  /* 0x000224f000037802 */ /* 0x000fe40000000f00 */
[----:B--234-:R-:W-:Y:S05]  /*224e0*/  CALL.REL.NOINC `($__internal_40_$__cuda_sm70_shflsync_idx_p) ;  /* 0x0000ad9000007944 */ /* 0x01cfea0003c00000 */
[----:B------:R-:W-:Y:S01]  /*224f0*/  MOV R0, R237 ;  /* 0x000000ed00007202 */ /* 0x000fe20000000f00 */
[----:B------:R-:W-:Y:S05]  /*22500*/  BRA `(.L_x_2573) ;  /* 0xffffc7a000007947 */ /* 0x000fea000383ffff */
.L_x_2489:
        /* <DEDUP_REMOVED lines=13> */
.L_x_2491:
[----:B------:R-:W-:Y:S01]  /*225e0*/  IMAD.MOV.U32 R235, RZ, RZ, R147 ;  /* 0x000000ffffeb7224 */ /* 0x000fe200078e0093 */
[----:B------:R-:W-:Y:S01]  /*225f0*/  MOV R2, RZ ;  /* 0x000000ff00027202 */ /* 0x000fe20000000f00 */
[----:B------:R-:W-:Y:S01]  /*22600*/  IMAD.MOV.U32 R236, RZ, RZ, 0x1f ;  /* 0x0000001fffec7424 */ /* 0x000fe200078e00ff */
[----:B------:R-:W-:Y:S02]  /*22610*/  MOV R3, 0x22630 ;  /* 0x0002263000037802 */ /* 0x000fe40000000f00 */
[----:B--2---:R-:W-:Y:S05]  /*22620*/  CALL.REL.NOINC `($__internal_40_$__cuda_sm70_shflsync_idx_p) ;  /* 0x0000ac5000007944 */ /* 0x004fea0003c00000 */
[----:B------:R-:W-:Y:S01]  /*22630*/  MOV R10, R237 ;  /* 0x000000ed000a7202 */ /* 0x000fe20000000f00 */
[----:B------:R-:W-:Y:S05]  /*22640*/  BRA `(.L_x_2575) ;  /* 0xffffca4000007947 */ /* 0x000fea000383ffff */
.L_x_2492:
[----:B------:R-:W-:Y:S01]  /*22650*/  IMAD.MOV.U32 R235, RZ, RZ, R147 ;  /* 0x000000ffffeb7224 */ /* 0x000fe200078e0093 */
[----:B------:R-:W-:Y:S01]  /*22660*/  MOV R2, 0x1 ;  /* 0x0000000100027802 */ /* 0x000fe20000000f00 */
[----:B------:R-:W-:Y:S01]  /*22670*/  IMAD.MOV.U32 R236, RZ, RZ, 0x1f ;  /* 0x0000001fffec7424 */ /* 0x000fe200078e00ff */
[----:B------:R-:W-:Y:S02]  /*22680*/  MOV R3, 0x226a0 ;  /* 0x000226a000037802 */ /* 0x000fe40000000f00 */
[----:B-123--:R-:W-:Y:S05]  /*22690*/  CALL.REL.NOINC `($__internal_40_$__cuda_sm70_shflsync_idx_p) ;  /* 0x0000abe000007944 */ /* 0x00efea0003c00000 */
[----:B------:R-:W-:Y:S01]  /*226a0*/  MOV R9, R237 ;  /* 0x000000ed00097202 */ /* 0x000fe20000000f00 */
[----:B------:R-:W-:Y:S05]  /*226b0*/  BRA `(.L_x_2576) ;  /* 0xffffc9f000007947 */ /* 0x000fea000383ffff */
.L_x_2493:
[----:B------:R-:W-:Y:S02]  /*226c0*/  MOV R3, 0x1 ;  /* 0x0000000100037802 */ /* 0x000fe40000000f00 */
[----:B------:R-:W-:-:S02]  /*226d0*/  MOV R2, 0x226f0 ;  /* 0x000226f000027802 */ /* 0x000fc40000000f00 */
[----:B-1-34-:R-:W-:Y:S05]  /*226e0*/  CALL.REL.NOINC `($__internal_41_$__cuda_sm70_shflsync_up_p) ;  /* 0x0000abf000007944 */ /* 0x01afea0003c00000 */
[----:B------:R-:W-:Y:S05]  /*226f0*/  BRA `(.L_x_2577) ;  /* 0xffffcae000007947 */ /* 0x000fea000383ffff */
.L_x_2494:
[----:B------:R-:W-:Y:S02]  /*22700*/  MOV R3, 0x2 ;  /* 0x0000000200037802 */ /* 0x000fe40000000f00 */
[----:B------:R-:W-:-:S02]  /*22710*/  MOV R2, 0x22730 ;  /* 0x0002273000027802 */ /* 0x000fc40000000f00 */
[----:B-1-3--:R-:W-:Y:S05]  /*22720*/  CALL.REL.NOINC `($__internal_41_$__cuda_sm70_shflsync_up_p) ;  /* 0x0000abb000007944 */ /* 0x00afea0003c00000 */
        /* <DEDUP_REMOVED lines=24> */
.L_x_2498:
[----:B------:R-:W-:Y:S02]  /*228b0*/  MOV R3, 0x1 ;  /* 0x0000000100037802 */ /* 0x000fe40000000f00 */
[----:B------:R-:W-:Y:S02]  /*228c0*/  MOV R2, 0x228e0 ;  /* 0x000228e000027802 */ /* 0x000fe40000000f00 */
[----:B------:R-:W-:Y:S05]  /*228d0*/  CALL.REL.NOINC `($__internal_41_$__cuda_sm70_shflsync_up_p) ;  /* 0x0000aa0000007944 */ /* 0x000fea0003c00000 */
[----:B------:R-:W-:Y:S01]  /*228e0*/  MOV R2, R4 ;  /* 0x0000000400027202 */ /* 0x000fe20000000f00 */
[----:B------:R-:W-:Y:S05]  /*228f0*/  BRA `(.L_x_2579) ;  /* 0xffffcb5000007947 */ /* 0x000fea000383ffff */
.L_x_2499:
        /* <DEDUP_REMOVED lines=27> */
.L_x_2501:
[----:B------:R-:W-:Y:S02]  /*22ab0*/  SEL R0, RZ, 0x1, P0 ;  /* 0x00000001ff007807 */ /* 0x000fe40000000000 */
[----:B------:R-:W-:Y:S02]  /*22ac0*/  MOV R2, 0x22ae0 ;  /* 0x00022ae000027802 */ /* 0x000fe40000000f00 */
[----:B--2---:R-:W-:Y:S05]  /*22ad0*/  CALL.REL.NOINC `($__internal_42_$__cuda_sm70_votesync_ballot) ;  /* 0x0000a86000007944 */ /* 0x004fea0003c00000 */
[----:B------:R-:W-:Y:S01]  /*22ae0*/  MOV R5, R0 ;  /* 0x0000000000057202 */ /* 0x000fe20000000f00 */
[----:B------:R-:W-:Y:S05]  /*22af0*/  BRA `(.L_x_2581) ;  /* 0xffffcae000007947 */ /* 0x000fea000383ffff */
.L_x_2502:
[----:B------:R-:W-:Y:S01]  /*22b00*/  IMAD.MOV.U32 R235, RZ, RZ, R6 ;  /* 0x000000ffffeb7224 */ /* 0x000fe200078e0006 */
[----:B-1----:R-:W-:Y:S01]  /*22b10*/  MOV R2, R0 ;  /* 0x0000000000027202 */ /* 0x002fe20000000f00 */
[----:B------:R-:W-:Y:S01]  /*22b20*/  IMAD.MOV.U32 R236, RZ, RZ, 0x1f ;  /* 0x0000001fffec7424 */ /* 0x000fe200078e00ff */
[----:B------:R-:W-:Y:S02]  /*22b30*/  MOV R3, 0x22b50 ;  /* 0x00022b5000037802 */ /* 0x000fe40000000f00 */
[----:B--2---:R-:W-:Y:S05]  /*22b40*/  CALL.REL.NOINC `($__internal_40_$__cuda_sm70_shflsync_idx_p) ;  /* 0x0000a73000007944 */ /* 0x004fea0003c00000 */
[----:B------:R-:W-:Y:S01]  /*22b50*/  IMAD.MOV.U32 R6, RZ, RZ, R237 ;  /* 0x000000ffff067224 */ /* 0x000fe200078e00ed */
[----:B------:R-:W-:Y:S01]  /*22b60*/  MOV R2, R0 ;  /* 0x0000000000027202 */ /* 0x000fe20000000f00 */
[----:B------:R-:W-:Y:S01]  /*22b70*/  IMAD.MOV.U32 R235, RZ, RZ, R8 ;  /* 0x000000ffffeb7224 */ /* 0x000fe200078e0008 */
[----:B------:R-:W-:-:S02]  /*22b80*/  MOV R236, 0x1f ;  /* 0x0000001f00ec7802 */ /* 0x000fc40000000f00 */
[----:B------:R-:W-:Y:S02]  /*22b90*/  MOV R3, 0x22bb0 ;  /* 0x00022bb000037802 */ /* 0x000fe40000000f00 */
[----:B------:R-:W-:Y:S05]  /*22ba0*/  CALL.REL.NOINC `($__internal_40_$__cuda_sm70_shflsync_idx_p) ;  /* 0x0000a6d000007944 */ /* 0x000fea0003c00000 */
[----:B------:R-:W-:Y:S01]  /*22bb0*/  MOV R8, R237 ;  /* 0x000000ed00087202 */ /* 0x000fe20000000f00 */
[----:B------:R-:W-:Y:S05]  /*22bc0*/  BRA `(.L_x_2582) ;  /* 0xffffca8000007947 */ /* 0x000fea000383ffff */
.L_x_2505:
[----:B------:R-:W-:Y:S01]  /*22bd0*/  IMAD.MOV.U32 R235, RZ, RZ, R4 ;  /* 0x000000ffffeb7224 */ /* 0x000fe200078e0004 */
[----:B-1----:R-:W-:Y:S01]  /*22be0*/  MOV R2, R0 ;  /* 0x0000000000027202 */ /* 0x002fe20000000f00 */
[----:B------:R-:W-:Y:S01]  /*22bf0*/  IMAD.MOV.U32 R236, RZ, RZ, 0x1f ;  /* 0x0000001fffec7424 */ /* 0x000fe200078e00ff */
[----:B------:R-:W-:Y:S02]  /*22c00*/  MOV R3, 0x22c20 ;  /* 0x00022c2000037802 */ /* 0x000fe40000000f00 */
[----:B--2-4-:R-:W-:Y:S05]  /*22c10*/  CALL.REL.NOINC `($__internal_40_$__cuda_sm70_shflsync_idx_p) ;  /* 0x0000a66000007944 */ /* 0x014fea0003c00000 */
[----:B------:R-:W-:Y:S01]  /*22c20*/  MOV R11, R237 ;  /* 0x000000ed000b7202 */ /* 0x000fe20000000f00 */
[----:B------:R-:W-:Y:S05]  /*22c30*/  BRA `(.L_x_2504) ;  /* 0xffffca7000007947 */ /* 0x000fea000383ffff */
        .type           $_ZN7cutlass13device_kernelIN5flash19enable_sm80_to_sm89INS1_16FlashAttnFwdSm80INS1_25CollectiveMainloopFwdSm80ILi8ELi1ELb0EN4cute5tupleIJNS5_1CILi128EEENS7_ILi48EEENS7_ILi256EEEEEELi256ENS_6half_tEfNS_4arch4Sm80ELb0ELb1ELb1ELb1ELb1ELb1ELb1ELb1EEENS1_21CollectiveEpilogueFwdINS6_IJS8_SA_S9_EEENS6_IJNS7_ILi1EEESI_SI_EEESC_SE_Li256ELb1ELb1ELb1ELb0EEENS1_36VarlenDynamicPersistentTileSchedulerILi128ELi48ELi256ELi256ELb1ELb1ELb0ELb1ELb0ELb1EEEEEEEEEvNT_6ParamsE$_ZZN5flash25CollectiveMainloopFwdSm80ILi8ELi1ELb0EN4cute5tupleIJNS1_1CILi128EEENS3_ILi48EEENS3_ILi256EEEEEELi256EN7cutlass6half_tEfNS8_4arch4Sm80ELb0ELb1ELb1ELb1ELb1ELb1ELb1ELb1EE3mmaINS_16FlashAttnFwdSm80ISC_NS_21CollectiveEpilogueFwdINS2_IJS4_S6_S5_EEENS2_IJNS3_ILi1EEESH_SH_EEES9_SB_Li256ELb1ELb1ELb1ELb0EEENS_36VarlenDynamicPersistentTileSchedulerILi128ELi48ELi256ELi256ELb1ELb1ELb0ELb1ELb0ELb1EEEE13SharedStorageENS1_6TensorINS1_11ArrayEngineIfLm128EEENS1_6LayoutINS2_IJNS2_IJNS3_ILi2EEESS_EEESH_NS3_ILi32EEEEEENS2_IJNS2_IJSH_SS_EEENS3_ILi0EEENS3_ILi4EEEEEEEEEENS_7SoftmaxILi2ELi0EEEEEbRKNSC_6ParamsERT0_RT1_iRKNS_16SeqlenInfoQKNewKILb1ELb1EEENS2_IJiiiiEEERT_ENKUlvE_clEv,@function
        .size           $_ZN7cutlass13device_kernelIN5flash19enable_sm80_to_sm89INS1_16FlashAttnFwdSm80INS1_25CollectiveMainloopFwdSm80ILi8ELi1ELb0EN4cute5tupleIJNS5_1CILi128EEENS7_ILi48EEENS7_ILi256EEEEEELi256ENS_6half_tEfNS_4arch4Sm80ELb0ELb1ELb1ELb1ELb1ELb1ELb1ELb1EEENS1_21CollectiveEpilogueFwdINS6_IJS8_SA_S9_EEENS6_IJNS7_ILi1EEESI_SI_EEESC_SE_Li256ELb1ELb1ELb1ELb0EEENS1_36VarlenDynamicPersistentTileSchedulerILi128ELi48ELi256ELi256ELb1ELb1ELb0ELb1ELb0ELb1EEEEEEEEEvNT_6ParamsE$_ZZN5flash25CollectiveMainloopFwdSm80ILi8ELi1ELb0EN4cute5tupleIJNS1_1CILi128EEENS3_ILi48EEENS3_ILi256EEEEEELi256EN7cutlass6half_tEfNS8_4arch4Sm80ELb0ELb1ELb1ELb1ELb1ELb1ELb1ELb1EE3mmaINS_16FlashAttnFwdSm80ISC_NS_21CollectiveEpilogueFwdINS2_IJS4_S6_S5_EEENS2_IJNS3_ILi1EEESH_SH_EEES9_SB_Li256ELb1ELb1ELb1ELb0EEENS_36VarlenDynamicPersistentTileSchedulerILi128ELi48ELi256ELi256ELb1ELb1ELb0ELb1ELb0ELb1EEEE13SharedStorageENS1_6TensorINS1_11ArrayEngineIfLm128EEENS1_6LayoutINS2_IJNS2_IJNS3_ILi2EEESS_EEESH_NS3_ILi32EEEEEENS2_IJNS2_IJSH_SS_EEENS3_ILi0EEENS3_ILi4EEEEEEEEEENS_7SoftmaxILi2ELi0EEEEEbRKNSC_6ParamsERT0_RT1_iRKNS_16SeqlenInfoQKNewKILb1ELb1EEENS2_IJiiiiEEERT_ENKUlvE_clEv,($__internal_39_$__cuda_sm70_shflsync_bfly_p - $_ZN7cutlass13device_kernelIN5flash19enable_sm80_to_sm89INS1_16FlashAttnFwdSm80INS1_25CollectiveMainloopFwdSm80ILi8ELi1ELb0EN4cute5tupleIJNS5_1CILi128EEENS7_ILi48EEENS7_ILi256EEEEEELi256ENS_6half_tEfNS_4arch4Sm80ELb0ELb1ELb1ELb1ELb1ELb1ELb1ELb1EEENS1_21CollectiveEpilogueFwdINS6_IJS8_SA_S9_EEENS6_IJNS7_ILi1EEESI_SI_EEESC_SE_Li256ELb1ELb1ELb1ELb0EEENS1_36VarlenDynamicPersistentTileSchedulerILi128ELi48ELi256ELi256ELb1ELb1ELb0ELb1ELb0ELb1EEEEEEEEEvNT_6ParamsE$_ZZN5flash25CollectiveMainloopFwdSm80ILi8ELi1ELb0EN4cute5tupleIJNS1_1CILi128EEENS3_ILi48EEENS3_ILi256EEEEEELi256EN7cutlass6half_tEfNS8_4arch4Sm80ELb0ELb1ELb1ELb1ELb1ELb1ELb1ELb1EE3mmaINS_16FlashAttnFwdSm80ISC_NS_21CollectiveEpilogueFwdINS2_IJS4_S6_S5_EEENS2_IJNS3_ILi1EEESH_SH_EEES9_SB_Li256ELb1ELb1ELb1ELb0EEENS_36VarlenDynamicPersistentTileSchedulerILi128ELi48ELi256ELi256ELb1ELb1ELb0ELb1ELb0ELb1EEEE13SharedStorageENS1_6TensorINS1_11ArrayEngineIfLm128EEENS1_6LayoutINS2_IJNS2_IJNS3_ILi2EEESS_EEESH_NS3_ILi32EEEEEENS2_IJNS2_IJSH_SS_EEENS3_ILi0EEENS3_ILi4EEEEEEEEEENS_7SoftmaxILi2ELi0EEEEEbRKNSC_6ParamsERT0_RT1_iRKNS_16SeqlenInfoQKNewKILb1ELb1EEENS2_IJiiiiEEERT_ENKUlvE_clEv)
$_ZN7cutlass13device_kernelIN5flash19enable_sm80_to_sm89INS1_16FlashAttnFwdSm80INS1_25CollectiveMainloopFwdSm80ILi8ELi1ELb0EN4cute5tupleIJNS5_1CILi128EEENS7_ILi48EEENS7_ILi256EEEEEELi256ENS_6half_tEfNS_4arch4Sm80ELb0ELb1ELb1ELb1ELb1ELb1ELb1ELb1EEENS1_21CollectiveEpilogueFwdINS6_IJS8_SA_S9_EEENS6_IJNS7_ILi1EEESI_SI_EEESC_SE_Li256ELb1ELb1ELb1ELb0EEENS1_36VarlenDynamicPersistentTileSchedulerILi128ELi48ELi256ELi256ELb1ELb1ELb0ELb1ELb0ELb1EEEEEEEEEvNT_6ParamsE$_ZZN5flash25CollectiveMainloopFwdSm80ILi8ELi1ELb0EN4cute5tupleIJNS1_1CILi128EEENS3_ILi48EEENS3_ILi256EEEEEELi256EN7cutlass6half_tEfNS8_4arch4Sm80ELb0ELb1ELb1ELb1ELb1ELb1ELb1ELb1EE3mmaINS_16FlashAttnFwdSm80ISC_NS_21CollectiveEpilogueFwdINS2_IJS4_S6_S5_EEENS2_IJNS3_ILi1EEESH_SH_EEES9_SB_Li256ELb1ELb1ELb1ELb0EEENS_36VarlenDynamicPersistentTileSchedulerILi128ELi48ELi256ELi256ELb1ELb1ELb0ELb1ELb0ELb1EEEE13SharedStorageENS1_6TensorINS1_11ArrayEngineIfLm128EEENS1_6LayoutINS2_IJNS2_IJNS3_ILi2EEESS_EEESH_NS3_ILi32EEEEEENS2_IJNS2_IJSH_SS_EEENS3_ILi0EEENS3_ILi4EEEEEEEEEENS_7SoftmaxILi2ELi0EEEEEbRKNSC_6ParamsERT0_RT1_iRKNS_16SeqlenInfoQKNewKILb1ELb1EEENS2_IJiiiiEEERT_ENKUlvE_clEv:
[----:B------:R-:W-:-:S05]  /*22c40*/  IADD3 R16, R92, -c[0x0][0x20], RZ ;  /* 0x800008005c107a10 */ /* 0x000fca0007ffe0ff */
[----:B------:R-:W2:Y:S01]  /*22c50*/  LDL.64 R10, [R16] ;  /* 0x00000000100a7983 */ /* 0x000ea20000100a00 */
[----:B------:R-:W-:-:S03]  /*22c60*/  ULDC.64 UR4, c[0x0][0x118] ;  /* 0x0000460000047ab9 */ /* 0x000fc60000000a00 */
[----:B--2---:R-:W2:Y:S02]  /*22c70*/  LD.E R0, [R10.64+0x11c] ;  /* 0x00011c040a007980 */ /* 0x004ea4000c101900 */
[----:B--2---:R-:W-:-:S13]  /*22c80*/  ISETP.GT.AND P0, PT, R0, RZ, PT ;  /* 0x000000ff0000720c */ /* 0x004fda0003f04270 */
[----:B------:R-:W-:Y:S05]  /*22c90*/  @P0 BRA `(.L_x_2583) ;  /* 0x0000004000000947 */ /* 0x000fea0003800000 */
[----:B------:R-:W-:Y:S01]  /*22ca0*/  MOV R2, R138 ;  /* 0x0000008a00027202 */ /* 0x000fe20000000f00 */
[----:B------:R-:W-:-:S04]  /*22cb0*/  DEPBAR.LE SB0, 0x1 ;  /* 0x000080400000791a */ /* 0x000fc80000000000 */
[----:B------:R-:W-:-:S04]  /*22cc0*/  MOV R3, 0x0 ;  /* 0x0000000000037802 */ /* 0x000fc80000000f00 */
[----:B------:R-:W-:Y:S05]  /*22cd0*/  RET.REL.NODEC R2 `(_ZN7cutlass13device_kernelIN5flash19enable_sm80_to_sm89INS1_16FlashAttnFwdSm80INS1_25CollectiveMainloopFwdSm80ILi8ELi1ELb0EN4cute5tupleIJNS5_1CILi128EEENS7_ILi48EEENS7_ILi256EEEEEELi256ENS_6half_tEfNS_4arch4Sm80ELb0ELb1ELb1ELb1ELb1ELb1ELb1ELb1EEENS1_21CollectiveEpilogueFwdINS6_IJS8_SA_S9_EEENS6_IJNS7_ILi1EEESI_SI_EEESC_SE_Li256ELb1ELb1ELb1ELb0EEENS1_36VarlenDynamicPersistentTileSchedulerILi128ELi48ELi256ELi256ELb1ELb1ELb0ELb1ELb0ELb1EEEEEEEEEvNT_6ParamsE) ;  /* 0xfffdd32002007950 */ /* 0x000fea0003c3ffff */
.L_x_2583:
[----:B------:R1:W2:Y:S04]  /*22ce0*/  LDL.64 R8, [R16+0x8] ;  /* 0x0000080010087983 */ /* 0x0002a80000100a00 */
[----:B------:R1:W3:Y:S04]  /*22cf0*/  LDL.64 R2, [R16+0x20] ;  /* 0x0000200010027983 */ /* 0x0002e80000100a00 */
[----:B------:R1:W4:Y:S04]  /*22d00*/  LDL.64 R14, [R16+0x18] ;  /* 0x00001800100e7983 */ /* 0x0003280000100a00 */
[----:B------:R-:W4:Y:S04]  /*22d10*/  LD.E.U8 R19, [R10.64+0x138] ;  /* 0x000138040a137980 */ /* 0x000f28000c101100 */
[----:B------:R2:W5:Y:S04]  /*22d20*/  LD.E R13, [R10.64+0x164] ;  /* 0x000164040a0d7980 */ /* 0x000568000c101900 */
[----:B-1----:R-:W4:Y:S04]  /*22d30*/  LDL.64 R16, [R16+0x10] ;  /* 0x0000100010107983 */ /* 0x002f280000100a00 */
[----:B--2---:R1:W2:Y:S04]  /*22d40*/  LD.E R22, [R8.64] ;  /* 0x0000000408167980 */ /* 0x0042a8000c101900 */
[----:B---3--:R3:W2:Y:S04]  /*22d50*/  LD.E R76, [R2.64] ;  /* 0x00000004024c7980 */ /* 0x0086a8000c101900 */
[----:B----4-:R4:W2:Y:S04]  /*22d60*/  LD.E R6, [R14.64+0x20] ;  /* 0x000020040e067980 */ /* 0x0108a8000c101900 */
[----:B-1----:R1:W5:Y:S04]  /*22d70*/  LD.E.64 R8, [R10.64+0x120] ;  /* 0x000120040a087980 */ /* 0x002368000c101b00 */
[----:B---3--:R1:W5:Y:S04]  /*22d80*/  LD.E.64 R2, [R10.64+0x130] ;  /* 0x000130040a027980 */ /* 0x008368000c101b00 */
[----:B------:R3:W5:Y:S04]  /*22d90*/  LD.E R23, [R16.64] ;  /* 0x0000000410177980 */ /* 0x000768000c101900 */
[----:B----4-:R1:W5:Y:S04]  /*22da0*/  LD.E.64 R14, [R10.64+0x110] ;  /* 0x000110040a0e7980 */ /* 0x010368000c101b00 */
[----:B---3--:R1:W5:Y:S01]  /*22db0*/  LD.E.64 R16, [R10.64+0x128] ;  /* 0x000128040a107980 */ /* 0x008362000c101b00 */
[----:B------:R-:W-:-:S02]  /*22dc0*/  ISETP.NE.AND P0, PT, R19, RZ, PT ;  /* 0x000000ff1300720c */ /* 0x000fc40003f05270 */
[----:B--2---:R-:W-:-:S04]  /*22dd0*/  SHF.R.S32.HI R4, RZ, 0x1f, R22 ;  /* 0x0000001fff047819 */ /* 0x004fc80000011416 */
[----:B------:R-:W-:-:S04]  /*22de0*/  LEA.HI R4, R4, R22, RZ, 0x3 ;  /* 0x0000001604047211 */ /* 0x000fc800078f18ff */
[----:B------:R-:W-:Y:S02]  /*22df0*/  LOP3.LUT R18, R4, 0xfffffff8, RZ, 0xc0, !PT ;  /* 0xfffffff804127812 */ /* 0x000fe400078ec0ff */
[----:B------:R-:W-:-:S03]  /*22e00*/  SHF.R.S32.HI R93, RZ, 0x3, R4 ;  /* 0x00000003ff5d7819 */ /* 0x000fc60000011404 */
[----:B------:R-:W-:Y:S02]  /*22e10*/  IMAD.IADD R39, R22, 0x1, -R18 ;  /* 0x0000000116277824 */ /* 0x000fe400078e0a12 */
[----:B------:R-:W-:Y:S01]  /*22e20*/  IMAD R57, R76, 0x80, R93 ;  /* 0x000000804c397824 */ /* 0x000fe200078e025d */
[----:B------:R-:W-:Y:S01]  /*22e30*/  SHF.R.S32.HI R24, RZ, 0x1f, R6 ;  /* 0x0000001fff187819 */ /* 0x000fe20000011406 */
[C---:B------:R-:W-:Y:S02]  /*22e40*/  IMAD.SHL.U32 R56, R39.reuse, 0x8, RZ ;  /* 0x0000000827387824 */ /* 0x040fe400078e00ff */
[----:B------:R-:W-:Y:S01]  /*22e50*/  IMAD R4, R39, 0x20, R57 ;  /* 0x0000002027047824 */ /* 0x000fe200078e0239 */
[----:B------:R-:W-:Y:S05]  /*22e60*/  @!P0 BRA `(.L_x_2584) ;  /* 0x00004a1000008947 */ /* 0x000fea0003800000 */
[----:B-1---5:R-:W-:-:S13]  /*22e70*/  ISETP.NE.AND P0, PT, R13, 0x1, PT ;  /* 0x000000010d00780c */ /* 0x022fda0003f05270 */
[----:B------:R1:W2:Y:S04]  /*22e80*/  @P0 LD.E R18, [R10.64+0x168] ;  /* 0x000168040a120980 */ /* 0x0002a8000c101900 */
[----:B-1----:R2:W3:Y:S02]  /*22e90*/  @P0 LD.E R10, [R10.64+0x16c] ;  /* 0x00016c040a0a0980 */ /* 0x0024e4000c101900 */
[----:B--2---:R-:W-:-:S05]  /*22ea0*/  @P0 IMAD.HI.U32 R11, R4, R18, RZ ;  /* 0x00000012040b0227 */ /* 0x004fca00078e00ff */
[----:B---3--:R-:W-:-:S04]  /*22eb0*/  @P0 SHF.R.U32.HI R4, RZ, R10, R11 ;  /* 0x0000000aff040219 */ /* 0x008fc8000001160b */
[----:B------:R-:W-:Y:S01]  /*22ec0*/  SHF.R.S32.HI R18, RZ, 0x1f, R4 ;  /* 0x0000001fff127819 */ /* 0x000fe20000011404 */
[-C--:B------:R-:W-:Y:S02]  /*22ed0*/  IMAD R20, R9, R4.reuse, RZ ;  /* 0x0000000409147224 */ /* 0x080fe400078e02ff */
[-C--:B------:R-:W-:Y:S02]  /*22ee0*/  IMAD R19, R3, R4.reuse, RZ ;  /* 0x0000000403137224 */ /* 0x080fe400078e02ff */
[----:B------:R-:W-:-:S04]  /*22ef0*/  IMAD.WIDE.U32 R10, R8, R4, RZ ;  /* 0x00000004080a7225 */ /* 0x000fc800078e00ff */
[-C--:B------:R-:W-:Y:S02]  /*22f00*/  IMAD R21, R8, R18.reuse, R20 ;  /* 0x0000001208157224 */ /* 0x080fe400078e0214 */
[C---:B------:R-:W-:Y:S02]  /*22f10*/  IMAD R20, R2.reuse, R18, R19 ;  /* 0x0000001202147224 */ /* 0x040fe400078e0213 */
[----:B------:R-:W-:Y:S01]  /*22f20*/  IMAD.WIDE.U32 R18, R2, R4, RZ ;  /* 0x0000000402127225 */ /* 0x000fe200078e00ff */
[----:B------:R-:W-:-:S03]  /*22f30*/  IADD3 R11, R11, R21, RZ ;  /* 0x000000150b0b7210 */ /* 0x000fc60007ffe0ff */
[----:B------:R-:W-:Y:S01]  /*22f40*/  IMAD R4, R9, R6, RZ ;  /* 0x0000000609047224 */ /* 0x000fe200078e02ff */
[----:B------:R-:W-:Y:S01]  /*22f50*/  IADD3 R9, R19, R20, RZ ;  /* 0x0000001413097210 */ /* 0x000fe20007ffe0ff */
[----:B------:R-:W-:-:S04]  /*22f60*/  IMAD.WIDE.U32 R10, R6, R8, R10 ;  /* 0x00000008060a7225 */ /* 0x000fc800078e000a */
[----:B------:R-:W-:Y:S01]  /*22f70*/  IMAD R4, R8, R24, R4 ;  /* 0x0000001808047224 */ /* 0x000fe200078e0204 */
[----:B------:R-:W-:Y:S01]  /*22f80*/  MOV R8, R18 ;  /* 0x0000001200087202 */ /* 0x000fe20000000f00 */
[----:B------:R-:W-:Y:S01]  /*22f90*/  IMAD R3, R3, R6, RZ ;  /* 0x0000000603037224 */ /* 0x000fe200078e02ff */
[----:B------:R-:W-:-:S03]  /*22fa0*/  LEA R34, P1, R10, R14, 0x1 ;  /* 0x0000000e0a227211 */ /* 0x000fc600078208ff */
[----:B------:R-:W-:-:S04]  /*22fb0*/  IMAD.WIDE.U32 R8, R6, R2, R8 ;  /* 0x0000000206087225 */ /* 0x000fc800078e0008 */
[----:B------:R-:W-:Y:S01]  /*22fc0*/  IMAD R2, R2, R24, R3 ;  /* 0x0000001802027224 */ /* 0x000fe200078e0203 */
[----:B------:R-:W-:Y:S02]  /*22fd0*/  IADD3 R3, R11, R4, RZ ;  /* 0x000000040b037210 */ /* 0x000fe40007ffe0ff */
[----:B------:R-:W-:Y:S02]  /*22fe0*/  LEA R35, P0, R8, R16, 0x1 ;  /* 0x0000001008237211 */ /* 0x000fe400078008ff */
[----:B------:R-:W-:Y:S02]  /*22ff0*/  IADD3 R2, R9, R2, RZ ;  /* 0x0000000209027210 */ /* 0x000fe40007ffe0ff */
[----:B------:R-:W-:Y:S02]  /*23000*/  LEA.HI.X R29, R10, R15, R3, 0x1, P1 ;  /* 0x0000000f0a1d7211 */ /* 0x000fe400008f0c03 */
[----:B------:R-:W-:Y:S02]  /*23010*/  SHF.L.U32 R4, R39, 0x2, RZ ;  /* 0x0000000227047819 */ /* 0x000fe400000006ff */
[----:B------:R-:W-:Y:S01]  /*23020*/  LEA.HI.X R28, R8, R17, R2, 0x1, P0 ;  /* 0x00000011081c7211 */ /* 0x000fe200000f0c02 */
[----:B------:R-:W-:Y:S05]  /*23030*/  BRA.DIV ~URZ, `(.L_x_2585) ;  /* 0x000094a27f007947 */ /* 0x000fea000b800000 */
[----:B------:R1:W2:Y:S02]  /*23040*/  SHFL.IDX PT, R6, R29, RZ, 0x181f ;  /* 0x00181fff1d067589 */ /* 0x0002a400000e0000 */
.L_x_2659:
[----:B------:R-:W-:Y:S05]  /*23050*/  BRA.DIV ~URZ, `(.L_x_2586) ;  /* 0x000094f27f007947 */ /* 0x000fea000b800000 */
[----:B------:R3:W4:Y:S01]  /*23060*/  SHFL.IDX PT, R8, R34, RZ, 0x181f ;  /* 0x00181fff22087589 */ /* 0x00072200000e0000 */
[----:B--2---:R-:W-:-:S03]  /*23070*/  MOV R9, R6 ;  /* 0x0000000600097202 */ /* 0x004fc60000000f00 */
[----:B------:R3:W2:Y:S04]  /*23080*/  SHFL.IDX PT, R10, R28, RZ, 0x181f ;  /* 0x00181fff1c0a7589 */ /* 0x0006a800000e0000 */
[----:B------:R3:W1:Y:S02]  /*23090*/  SHFL.IDX PT, R2, R35, RZ, 0x181f ;  /* 0x00181fff23027589 */ /* 0x00066400000e0000 */
.L_x_2660:
[----:B------:R-:W-:Y:S01]  /*230a0*/  IMAD R23, R23, R13, RZ ;  /* 0x0000000d17177224 */ /* 0x000fe200078e02ff */
[----:B------:R-:W-:Y:S01]  /*230b0*/  BSSY B0, `(.L_x_2587) ;  /* 0x0000035000007945 */ /* 0x000fe20003800000 */
[----:B------:R-:W-:Y:S01]  /*230c0*/  CS2R R58, SRZ ;  /* 0x00000000003a7805 */ /* 0x000fe2000001ff00 */
[----:B------:R-:W-:Y:S01]  /*230d0*/  CS2R R36, SRZ ;  /* 0x0000000000247805 */ /* 0x000fe2000001ff00 */
[----:B------:R-:W-:Y:S01]  /*230e0*/  CS2R R30, SRZ ;  /* 0x00000000001e7805 */ /* 0x000fe2000001ff00 */
[----:B------:R-:W-:Y:S01]  /*230f0*/  ISETP.GE.AND P0, PT, R57, R23, PT ;  /* 0x000000173900720c */ /* 0x000fe20003f06270 */
[----:B------:R-:W-:Y:S01]  /*23100*/  CS2R R24, SRZ ;  /* 0x0000000000187805 */ /* 0x000fe2000001ff00 */
[----:B------:R-:W-:Y:S01]  /*23110*/  CS2R R20, SRZ ;  /* 0x0000000000147805 */ /* 0x000fe2000001ff00 */
[----:B------:R-:W-:Y:S01]  /*23120*/  CS2R R38, SRZ ;  /* 0x0000000000267805 */ /* 0x000fe2000001ff00 */
[----:B------:R-:W-:Y:S01]  /*23130*/  CS2R R32, SRZ ;  /* 0x0000000000207805 */ /* 0x000fe2000001ff00 */
[----:B------:R-:W-:Y:S01]  /*23140*/  CS2R R26, SRZ ;  /* 0x00000000001a7805 */ /* 0x000fe2000001ff00 */
[----:B------:R-:W-:Y:S01]  /*23150*/  CS2R R18, SRZ ;  /* 0x0000000000127805 */ /* 0x000fe2000001ff00 */
[----:B--2---:R-:W-:-:S06]  /*23160*/  MOV R3, R10 ;  /* 0x0000000a00037202 */ /* 0x004fcc0000000f00 */
[----:B------:R-:W-:Y:S05]  /*23170*/  @P0 BRA `(.L_x_2588) ;  /* 0x0000028000000947 */ /* 0x000fea0003800000 */
[C---:B------:R-:W-:Y:S01]  /*23180*/  IADD3 R13, R4.reuse, 0x20, RZ ;  /* 0x00000020040d7810 */ /* 0x040fe20007ffe0ff */
[----:B------:R-:W-:Y:S01]  /*23190*/  CS2R R20, SRZ ;  /* 0x0000000000147805 */ /* 0x000fe2000001ff00 */
[-C--:B------:R-:W-:Y:S01]  /*231a0*/  ISETP.GE.AND P1, PT, R4, R0.reuse, PT ;  /* 0x000000000400720c */ /* 0x080fe20003f26270 */
[----:B------:R-:W-:Y:S01]  /*231b0*/  CS2R R18, SRZ ;  /* 0x0000000000127805 */ /* 0x000fe2000001ff00 */
[----:B------:R-:W-:Y:S01]  /*231c0*/  ISETP.GE.AND P0, PT, R13, R0, PT ;  /* 0x000000000d00720c */ /* 0x000fe20003f06270 */
[----:B------:R-:W-:Y:S01]  /*231d0*/  CS2R R24, SRZ ;  /* 0x0000000000187805 */ /* 0x000fe2000001ff00 */
[----:B------:R-:W-:-:S09]  /*231e0*/  CS2R R26, SRZ ;  /* 0x00000000001a7805 */ /* 0x000fd2000001ff00 */
[C---:B----4-:R-:W-:Y:S02]  /*231f0*/  @!P1 IMAD.WIDE R10, R4.reuse, 0x2, R8 ;  /* 0x00000002040a9825 */ /* 0x050fe400078e0208 */
[----:B------:R-:W-:Y:S02]  /*23200*/  @!P0 SHF.R.S32.HI R6, RZ, 0x1f, R13 ;  /* 0x0000001fff068819 */ /* 0x000fe4000001140d */
[----:B-1----:R-:W-:Y:S01]  /*23210*/  @!P1 IMAD.WIDE R16, R4, 0x2, R2 ;  /* 0x0000000204109825 */ /* 0x002fe200078e0202 */
[----:B------:R1:W5:Y:S01]  /*23220*/  @!P1 LD.E.64 R20, [R10.64] ;  /* 0x000000040a149980 */ /* 0x000362000c101b00 */
[----:B------:R-:W-:-:S03]  /*23230*/  @!P0 LEA.HI R6, R6, R13, RZ, 0x2 ;  /* 0x0000000d06068211 */ /* 0x000fc600078f10ff */
[----:B------:R2:W5:Y:S01]  /*23240*/  @!P1 LD.E.64 R18, [R16.64] ;  /* 0x0000000410129980 */ /* 0x000562000c101b00 */
[----:B------:R-:W-:Y:S02]  /*23250*/  @!P0 LOP3.LUT R6, R6, 0xfffffffc, RZ, 0xc0, !PT ;  /* 0xfffffffc06068812 */ /* 0x000fe400078ec0ff */
[----:B------:R-:W-:-:S03]  /*23260*/  IADD3 R13, R4, 0x40, RZ ;  /* 0x00000040040d7810 */ /* 0x000fc60007ffe0ff */
[----:B------:R-:W-:Y:S01]  /*23270*/  @!P0 IMAD.WIDE R14, R6, 0x2, R8 ;  /* 0x00000002060e8825 */ /* 0x000fe200078e0208 */
[----:B------:R-:W-:-:S04]  /*23280*/  ISETP.GE.AND P1, PT, R13, R0, PT ;  /* 0x000000000d00720c */ /* 0x000fc80003f26270 */
[----:B------:R4:W5:Y:S01]  /*23290*/  @!P0 LD.E.64 R24, [R14.64] ;  /* 0x000000040e188980 */ /* 0x000962000c101b00 */
[----:B-1----:R-:W-:Y:S01]  /*232a0*/  @!P0 IMAD.WIDE R10, R6, 0x2, R2 ;  /* 0x00000002060a8825 */ /* 0x002fe200078e0202 */
[----:B--2---:R-:W-:-:S04]  /*232b0*/  IADD3 R16, R4, 0x60, RZ ;  /* 0x0000006004107810 */ /* 0x004fc80007ffe0ff */
[----:B------:R1:W5:Y:S01]  /*232c0*/  @!P0 LD.E.64 R26, [R10.64] ;  /* 0x000000040a1a8980 */ /* 0x000362000c101b00 */
[----:B------:R-:W-:Y:S01]  /*232d0*/  ISETP.GE.AND P0, PT, R16, R0, PT ;  /* 0x000000001000720c */ /* 0x000fe20003f06270 */
[----:B------:R-:W-:-:S12]  /*232e0*/  CS2R R30, SRZ ;  /* 0x00000000001e7805 */ /* 0x000fd8000001ff00 */
[----:B------:R-:W-:Y:S02]  /*232f0*/  @!P0 SHF.R.S32.HI R6, RZ, 0x1f, R16 ;  /* 0x0000001fff068819 */ /* 0x000fe40000011410 */
[----:B-1----:R-:W-:Y:S02]  /*23300*/  @!P1 SHF.R.S32.HI R10, RZ, 0x1f, R13 ;  /* 0x0000001fff0a9819 */ /* 0x002fe4000001140d */
[----:B------:R-:W-:Y:S02]  /*23310*/  @!P0 LEA.HI R6, R6, R16, RZ, 0x2 ;  /* 0x0000001006068211 */ /* 0x000fe400078f10ff */
[----:B------:R-:W-:Y:S02]  /*23320*/  @!P1 LEA.HI R10, R10, R13, RZ, 0x2 ;  /* 0x0000000d0a0a9211 */ /* 0x000fe400078f10ff */
[----:B------:R-:W-:Y:S02]  /*23330*/  @!P0 LOP3.LUT R6, R6, 0xfffffffc, RZ, 0xc0, !PT ;  /* 0xfffffffc06068812 */ /* 0x000fe400078ec0ff */
[----:B------:R-:W-:Y:S01]  /*23340*/  @!P1 LOP3.LUT R10, R10, 0xfffffffc, RZ, 0xc0, !PT ;  /* 0xfffffffc0a0a9812 */ /* 0x000fe200078ec0ff */
[----:B------:R-:W-:Y:S01]  /*23350*/  CS2R R36, SRZ ;  /* 0x0000000000247805 */ /* 0x000fe2000001ff00 */
[----:B------:R-:W-:Y:S01]  /*23360*/  CS2R R32, SRZ ;  /* 0x0000000000207805 */ /* 0x000fe2000001ff00 */
[----:B------:R-:W-:-:S02]  /*23370*/  CS2R R38, SRZ ;  /* 0x0000000000267805 */ /* 0x000fc4000001ff00 */
[----:B----4-:R-:W-:-:S04]  /*23380*/  @!P1 IMAD.WIDE R14, R10, 0x2, R8 ;  /* 0x000000020a0e9825 */ /* 0x010fc800078e0208 */
[----:B------:R-:W-:Y:S01]  /*23390*/  @!P1 IMAD.WIDE R10, R10, 0x2, R2 ;  /* 0x000000020a0a9825 */ /* 0x000fe200078e0202 */
[----:B------:R1:W5:Y:S03]  /*233a0*/  @!P1 LD.E.64 R30, [R14.64] ;  /* 0x000000040e1e9980 */ /* 0x000366000c101b00 */
[C---:B------:R-:W-:Y:S01]  /*233b0*/  @!P0 IMAD.WIDE R8, R6.reuse, 0x2, R8 ;  /* 0x0000000206088825 */ /* 0x040fe200078e0208 */
[----:B------:R1:W5:Y:S03]  /*233c0*/  @!P1 LD.E.64 R32, [R10.64] ;  /* 0x000000040a209980 */ /* 0x000366000c101b00 */
[----:B------:R-:W-:Y:S01]  /*233d0*/  @!P0 IMAD.WIDE R2, R6, 0x2, R2 ;  /* 0x0000000206028825 */ /* 0x000fe200078e0202 */
[----:B------:R1:W5:Y:S04]  /*233e0*/  @!P0 LD.E.64 R36, [R8.64] ;  /* 0x0000000408248980 */ /* 0x000368000c101b00 */
[----:B------:R1:W5:Y:S02]  /*233f0*/  @!P0 LD.E.64 R38, [R2.64] ;  /* 0x0000000402268980 */ /* 0x000364000c101b00 */
.L_x_2588:
[----:B------:R-:W-:Y:S05]  /*23400*/  BSYNC B0 ;  /* 0x0000000000007941 */ /* 0x000fea0003800000 */
.L_x_2587:
[----:B-1--45:R-:W-:Y:S02]  /*23410*/  IMAD.MOV.U32 R8, RZ, RZ, R36 ;  /* 0x000000ffff087224 */ /* 0x032fe400078e0024 */
[----:B------:R-:W-:-:S02]  /*23420*/  IMAD.MOV.U32 R3, RZ, RZ, R30 ;  /* 0x000000ffff037224 */ /* 0x000fc400078e001e */
        /* <DEDUP_REMOVED lines=9> */
[----:B------:R-:W-:-:S04]  /*234c0*/  MOV R6, R25 ;  /* 0x0000001900067202 */ /* 0x000fc80000000f00 */
        /* <DEDUP_REMOVED lines=12> */
[----:B------:R-:W-:-:S02]  /*23590*/  PRMT R96, R6, 0x7610, R96 ;  /* 0x0000761006607816 */ /* 0x000fc40000000060 */
[----:B------:R-:W-:Y:S02]  /*235a0*/  MOV R6, R27 ;  /* 0x0000001b00067202 */ /* 0x000fe40000000f00 */
[----:B------:R-:W-:Y:S02]  /*235b0*/  PRMT R85, R3, 0x5410, R2 ;  /* 0x0000541003557816 */ /* 0x000fe40000000002 */
[----:B------:R-:W-:Y:S01]  /*235c0*/  PRMT R87, R8, 0x5410, R6 ;  /* 0x0000541008577816 */ /* 0x000fe20000000006 */
[----:B------:R-:W-:Y:S05]  /*235d0*/  BRA.DIV ~URZ, `(.L_x_2589) ;  /* 0x000090b27f007947 */ /* 0x000fea000b800000 */
[----:B------:R1:W2:Y:S04]  /*235e0*/  SHFL.IDX PT, R9, R29, 0x1, 0x181f ;  /* 0x00381f001d097f89 */ /* 0x0002a800000e0000 */
[----:B------:R1:W4:Y:S04]  /*235f0*/  SHFL.IDX PT, R8, R34, 0x1, 0x181f ;  /* 0x00381f0022087f89 */ /* 0x00032800000e0000 */
[----:B------:R1:W3:Y:S04]  /*23600*/  SHFL.IDX PT, R6, R28, 0x1, 0x181f ;  /* 0x00381f001c067f89 */ /* 0x0002e800000e0000 */
[----:B------:R1:W1:Y:S02]  /*23610*/  SHFL.IDX PT, R2, R35, 0x1, 0x181f ;  /* 0x00381f0023027f89 */ /* 0x00026400000e0000 */
.L_x_2661:
[----:B------:R-:W-:Y:S01]  /*23620*/  IADD3 R3, R57, 0x20, RZ ;  /* 0x0000002039037810 */ /* 0x000fe20007ffe0ff */
[----:B------:R-:W-:Y:S01]  /*23630*/  BSSY B0, `(.L_x_2590) ;  /* 0x0000033000007945 */ /* 0x000fe20003800000 */
        /* <DEDUP_REMOVED lines=8> */
[----:B---3--:R-:W-:-:S07]  /*236c0*/  IMAD.MOV.U32 R3, RZ, RZ, R6 ;  /* 0x000000ffff037224 */ /* 0x008fce00078e0006 */
        /* <DEDUP_REMOVED lines=8> */
[C---:B--2-4-:R-:W-:Y:S02]  /*23750*/  @!P1 IMAD.WIDE R10, R4.reuse, 0x2, R8 ;  /* 0x00000002040a9825 */ /* 0x054fe400078e0208 */
        /* <DEDUP_REMOVED lines=24> */
[----:B---3--:R-:W-:-:S04]  /*238e0*/  @!P1 IMAD.WIDE R14, R10, 0x2, R8 ;  /* 0x000000020a0e9825 */ /* 0x008fc800078e0208 */
[----:B------:R-:W-:Y:S01]  /*238f0*/  @!P1 IMAD.WIDE R10, R10, 0x2, R2 ;  /* 0x000000020a0a9825 */ /* 0x000fe200078e0202 */
[----:B------:R1:W5:Y:S03]  /*23900*/  @!P1 LD.E.64 R48, [R14.64] ;  /* 0x000000040e309980 */ /* 0x000366000c101b00 */
[C---:B------:R-:W-:Y:S01]  /*23910*/  @!P0 IMAD.WIDE R8, R6.reuse, 0x2, R8 ;  /* 0x0000000206088825 */ /* 0x040fe200078e0208 */
[----:B------:R1:W5:Y:S03]  /*23920*/  @!P1 LD.E.64 R50, [R10.64] ;  /* 0x000000040a329980 */ /* 0x000366000c101b00 */
[----:B------:R-:W-:Y:S01]  /*23930*/  @!P0 IMAD.WIDE R2, R6, 0x2, R2 ;  /* 0x0000000206028825 */ /* 0x000fe200078e0202 */
[----:B------:R1:W5:Y:S04]  /*23940*/  @!P0 LD.E.64 R58, [R8.64] ;  /* 0x00000004083a8980 */ /* 0x000368000c101b00 */
[----:B------:R1:W5:Y:S02]  /*23950*/  @!P0 LD.E.64 R52, [R2.64] ;  /* 0x0000000402348980 */ /* 0x000364000c101b00 */
.L_x_2591:
[----:B------:R-:W-:Y:S05]  /*23960*/  BSYNC B0 ;  /* 0x0000000000007941 */ /* 0x000fea0003800000 */
.L_x_2590:
        /* <DEDUP_REMOVED lines=30> */
[----:B------:R-:W-:Y:S02]  /*23b50*/  PRMT R91, R3, 0x7610, R91 ;  /* 0x00007610035b7816 */ /* 0x000fe4000000005b */
[----:B------:R-:W-:Y:S01]  /*23b60*/  PRMT R94, R2, 0x7610, R94 ;  /* 0x00007610025e7816 */ /* 0x000fe2000000005e */
[----:B------:R-:W-:Y:S05]  /*23b70*/  BRA.DIV ~URZ, `(.L_x_2592) ;  /* 0x00008cb27f007947 */ /* 0x000fea000b800000 */
[----:B------:R1:W3:Y:S02]  /*23b80*/  SHFL.IDX PT, R6, R29, 0x2, 0x181f ;  /* 0x00581f001d067f89 */ /* 0x0002e400000e0000 */
.L_x_2662:
[----:B------:R-:W-:Y:S05]  /*23b90*/  BRA.DIV ~URZ, `(.L_x_2593) ;  /* 0x00008d027f007947 */ /* 0x000fea000b800000 */
[----:B------:R4:W1:Y:S01]  /*23ba0*/  SHFL.IDX PT, R8, R34, 0x2, 0x181f ;  /* 0x00581f0022087f89 */ /* 0x00086200000e0000 */
[----:B--23--:R-:W-:-:S03]  /*23bb0*/  MOV R9, R6 ;  /* 0x0000000600097202 */ /* 0x00cfc60000000f00 */
[----:B------:R4:W2:Y:S04]  /*23bc0*/  SHFL.IDX PT, R10, R28, 0x2, 0x181f ;  /* 0x00581f001c0a7f89 */ /* 0x0008a800000e0000 */
[----:B------:R4:W3:Y:S02]  /*23bd0*/  SHFL.IDX PT, R2, R35, 0x2, 0x181f ;  /* 0x00581f0023027f89 */ /* 0x0008e400000e0000 */
.L_x_2663:
        /* <DEDUP_REMOVED lines=11> */
[----:B--2---:R-:W-:-:S06]  /*23c90*/  IMAD.MOV.U32 R3, RZ, RZ, R10 ;  /* 0x000000ffff037224 */ /* 0x004fcc00078e000a */
        /* <DEDUP_REMOVED lines=8> */
[C---:B-1----:R-:W-:Y:S02]  /*23d20*/  @!P1 IMAD.WIDE R10, R4.reuse, 0x2, R8 ;  /* 0x00000002040a9825 */ /* 0x042fe400078e0208 */
[----:B------:R-:W-:Y:S02]  /*23d30*/  @!P0 SHF.R.S32.HI R6, RZ, 0x1f, R13 ;  /* 0x0000001fff068819 */ /* 0x000fe4000001140d */
[----:B---3--:R-:W-:Y:S01]  /*23d40*/  @!P1 IMAD.WIDE R16, R4, 0x2, R2 ;  /* 0x0000000204109825 */ /* 0x008fe200078e0202 */
        /* <DEDUP_REMOVED lines=30> */
.L_x_2595:
[----:B------:R-:W-:Y:S05]  /*23f30*/  BSYNC B0 ;  /* 0x0000000000007941 */ /* 0x000fea0003800000 */
.L_x_2594:
[----:B-1---5:R-:W-:Y:S01]  /*23f40*/  IMAD.MOV.U32 R3, RZ, RZ, R68 ;  /* 0x000000ffff037224 */ /* 0x022fe200078e0044 */
[----:B------:R-:W-:Y:S01]  /*23f50*/  CS2R R82, SRZ ;  /* 0x0000000000527805 */ /* 0x000fe2000001ff00 */
[----:B---3--:R-:W-:-:S02]  /*23f60*/  IMAD.MOV.U32 R2, RZ, RZ, R69 ;  /* 0x000000ffff027224 */ /* 0x008fc400078e0045 */
        /* <DEDUP_REMOVED lines=23> */
[----:B------:R-:W-:Y:S01]  /*240e0*/  SHF.R.S32.HI R6, RZ, 0x1f, R22 ;  /* 0x0000001fff067819 */ /* 0x000fe20000011416 */
[----:B------:R-:W-:Y:S01]  /*240f0*/  IMAD.SHL.U32 R76, R76, 0x80, RZ ;  /* 0x000000804c4c7824 */ /* 0x000fe200078e00ff */
[----:B------:R-:W-:Y:S01]  /*24100*/  PRMT R106, R3, 0x7610, R106 ;  /* 0x00007610036a7816 */ /* 0x000fe2000000006a */
[----:B------:R-:W-:Y:S01]  /*24110*/  IMAD.MOV.U32 R3, RZ, RZ, R54 ;  /* 0x000000ffff037224 */ /* 0x000fe200078e0036 */
[----:B------:R-:W-:Y:S01]  /*24120*/  PRMT R107, R2, 0x7610, R107 ;  /* 0x00007610026b7816 */ /* 0x000fe2000000006b */
[----:B------:R-:W-:Y:S01]  /*24130*/  IMAD.MOV.U32 R2, RZ, RZ, R55 ;  /* 0x000000ffff027224 */ /* 0x000fe200078e0037 */
[----:B------:R-:W-:-:S02]  /*24140*/  PRMT R101, R101, 0x5410, R8 ;  /* 0x0000541065657816 */ /* 0x000fc40000000008 */
[----:B------:R-:W-:Y:S02]  /*24150*/  LEA.HI R6, R6, R22, RZ, 0x3 ;  /* 0x0000001606067211 */ /* 0x000fe400078f18ff */
[----:B------:R-:W-:Y:S02]  /*24160*/  PRMT R101, R3, 0x7610, R101 ;  /* 0x0000761003657816 */ /* 0x000fe40000000065 */
[----:B------:R-:W-:Y:S02]  /*24170*/  LEA.HI.SX32 R6, R6, R76, 0x1d ;  /* 0x0000004c06067211 */ /* 0x000fe400078feaff */
[----:B------:R-:W-:Y:S01]  /*24180*/  PRMT R102, R2, 0x7610, R102 ;  /* 0x0000761002667816 */ /* 0x000fe20000000066 */
[----:B------:R-:W-:Y:S05]  /*24190*/  BRA.DIV ~URZ, `(.L_x_2596) ;  /* 0x000088427f007947 */ /* 0x000fea000b800000 */
[----:B------:R1:W2:Y:S02]  /*241a0*/  SHFL.IDX PT, R9, R29, 0x3, 0x181f ;  /* 0x00781f001d097f89 */ /* 0x0002a400000e0000 */
.L_x_2664:
[----:B------:R-:W-:Y:S05]  /*241b0*/  BRA.DIV ~URZ, `(.L_x_2597) ;  /* 0x000088927f007947 */ /* 0x000fea000b800000 */
[----:B------:R3:W1:Y:S04]  /*241c0*/  SHFL.IDX PT, R8, R34, 0x3, 0x181f ;  /* 0x00781f0022087f89 */ /* 0x00066800000e0000 */
[----:B------:R3:W4:Y:S04]  /*241d0*/  SHFL.IDX PT, R10, R28, 0x3, 0x181f ;  /* 0x00781f001c0a7f89 */ /* 0x00072800000e0000 */
[----:B------:R3:W2:Y:S02]  /*241e0*/  SHFL.IDX PT, R2, R35, 0x3, 0x181f ;  /* 0x00781f0023027f89 */ /* 0x0006a400000e0000 */
.L_x_2665:
[----:B------:R-:W-:Y:S01]  /*241f0*/  IADD3 R6, R6, 0x60, RZ ;  /* 0x0000006006067810 */ /* 0x000fe20007ffe0ff */
[----:B------:R-:W-:Y:S01]  /*24200*/  BSSY B0, `(.L_x_2598) ;  /* 0x0000033000007945 */ /* 0x000fe20003800000 */
[----:B----4-:R-:W-:Y:S01]  /*24210*/  IMAD.MOV.U32 R3, RZ, RZ, R10 ;  /* 0x000000ffff037224 */ /* 0x010fe200078e000a */
[----:B------:R-:W-:Y:S01]  /*24220*/  CS2R R78, SRZ ;  /* 0x00000000004e7805 */ /* 0x000fe2000001ff00 */
[----:B------:R-:W-:Y:S01]  /*24230*/  ISETP.GE.AND P0, PT, R6, R23, PT ;  /* 0x000000170600720c */ /* 0x000fe20003f06270 */
[----:B------:R-:W-:Y:S01]  /*24240*/  CS2R R74, SRZ ;  /* 0x00000000004a7805 */ /* 0x000fe2000001ff00 */
[----:B---3--:R-:W-:Y:S01]  /*24250*/  CS2R R34, SRZ ;  /* 0x0000000000227805 */ /* 0x008fe2000001ff00 */
[----:B------:R-:W-:Y:S01]  /*24260*/  CS2R R80, SRZ ;  /* 0x0000000000507805 */ /* 0x000fe2000001ff00 */
[----:B------:R-:W-:Y:S01]  /*24270*/  CS2R R76, SRZ ;  /* 0x00000000004c7805 */ /* 0x000fe2000001ff00 */
[----:B------:R-:W-:Y:S01]  /*24280*/  CS2R R72, SRZ ;  /* 0x0000000000487805 */ /* 0x000fe2000001ff00 */
[----:B-1----:R-:W-:-:S07]  /*24290*/  CS2R R28, SRZ ;  /* 0x00000000001c7805 */ /* 0x002fce000001ff00 */
[----:B------:R-:W-:Y:S05]  /*242a0*/  @P0 BRA `(.L_x_2599) ;  /* 0x0000028000000947 */ /* 0x000fea0003800000 */
[C---:B------:R-:W-:Y:S01]  /*242b0*/  IADD3 R13, R4.reuse, 0x20, RZ ;  /* 0x00000020040d7810 */ /* 0x040fe20007ffe0ff */
[----:B------:R-:W-:Y:S01]  /*242c0*/  CS2R R34, SRZ ;  /* 0x0000000000227805 */ /* 0x000fe2000001ff00 */
[-C--:B------:R-:W-:Y:S02]  /*242d0*/  ISETP.GE.AND P0, PT, R4, R0.reuse, PT ;  /* 0x000000000400720c */ /* 0x080fe40003f06270 */
[----:B------:R-:W-:Y:S01]  /*242e0*/  ISETP.GE.AND P2, PT, R13, R0, PT ;  /* 0x000000000d00720c */ /* 0x000fe20003f46270 */
[----:B------:R-:W-:-:S10]  /*242f0*/  CS2R R28, SRZ ;  /* 0x00000000001c7805 */ /* 0x000fd4000001ff00 */
[----:B--2---:R-:W-:Y:S02]  /*24300*/  @!P0 IMAD.WIDE R10, R4, 0x2, R8 ;  /* 0x00000002040a8825 */ /* 0x004fe400078e0208 */
[----:B------:R-:W-:-:S03]  /*24310*/  @!P2 SHF.R.S32.HI R6, RZ, 0x1f, R13 ;  /* 0x0000001fff06a819 */ /* 0x000fc6000001140d */
[----:B------:R1:W5:Y:S01]  /*24320*/  @!P0 LD.E.64 R34, [R10.64] ;  /* 0x000000040a228980 */ /* 0x000362000c101b00 */
[----:B------:R-:W-:Y:S02]  /*24330*/  @!P2 LEA.HI R6, R6, R13, RZ, 0x2 ;  /* 0x0000000d0606a211 */ /* 0x000fe400078f10ff */
[----:B------:R-:W-:Y:S02]  /*24340*/  IADD3 R13, R4, 0x40, RZ ;  /* 0x00000040040d7810 */ /* 0x000fe40007ffe0ff */
[----:B------:R-:W-:Y:S02]  /*24350*/  @!P2 LOP3.LUT R6, R6, 0xfffffffc, RZ, 0xc0, !PT ;  /* 0xfffffffc0606a812 */ /* 0x000fe400078ec0ff */
[----:B------:R-:W-:Y:S01]  /*24360*/  ISETP.GE.AND P1, PT, R13, R0, PT ;  /* 0x000000000d00720c */ /* 0x000fe20003f26270 */
[----:B------:R-:W-:Y:S01]  /*24370*/  CS2R R74, SRZ ;  /* 0x00000000004a7805 */ /* 0x000fe2000001ff00 */
[----:B-1----:R-:W-:-:S05]  /*24380*/  @!P0 IMAD.WIDE R10, R4, 0x2, R2 ;  /* 0x00000002040a8825 */ /* 0x002fca00078e0202 */
[----:B------:R1:W5:Y:S01]  /*24390*/  @!P0 LD.E.64 R28, [R10.64] ;  /* 0x000000040a1c8980 */ /* 0x000362000c101b00 */
[----:B------:R-:W-:Y:S01]  /*243a0*/  CS2R R72, SRZ ;  /* 0x0000000000487805 */ /* 0x000fe2000001ff00 */
[----:B------:R-:W-:Y:S01]  /*243b0*/  CS2R R78, SRZ ;  /* 0x00000000004e7805 */ /* 0x000fe2000001ff00 */
[----:B-1----:R-:W-:-:S05]  /*243c0*/  @!P2 IMAD.WIDE R10, R6, 0x2, R8 ;  /* 0x00000002060aa825 */ /* 0x002fca00078e0208 */
[----:B------:R1:W5:Y:S02]  /*243d0*/  @!P2 LD.E.64 R74, [R10.64] ;  /* 0x000000040a4aa980 */ /* 0x000364000c101b00 */
[----:B-1----:R-:W-:Y:S01]  /*243e0*/  @!P2 IMAD.WIDE R10, R6, 0x2, R2 ;  /* 0x00000002060aa825 */ /* 0x002fe200078e0202 */
[----:B------:R-:W-:-:S04]  /*243f0*/  @!P1 SHF.R.S32.HI R6, RZ, 0x1f, R13 ;  /* 0x0000001fff069819 */ /* 0x000fc8000001140d */
[----:B------:R-:W-:Y:S01]  /*24400*/  @!P1 LEA.HI R6, R6, R13, RZ, 0x2 ;  /* 0x0000000d06069211 */ /* 0x000fe200078f10ff */
[----:B------:R1:W5:Y:S01]  /*24410*/  @!P2 LD.E.64 R72, [R10.64] ;  /* 0x000000040a48a980 */ /* 0x000362000c101b00 */
[----:B------:R-:W-:Y:S02]  /*24420*/  IADD3 R13, R4, 0x60, RZ ;  /* 0x00000060040d7810 */ /* 0x000fe40007ffe0ff */
[----:B------:R-:W-:Y:S02]  /*24430*/  @!P1 LOP3.LUT R6, R6, 0xfffffffc, RZ, 0xc0, !PT ;  /* 0xfffffffc06069812 */ /* 0x000fe400078ec0ff */
[----:B------:R-:W-:Y:S01]  /*24440*/  ISETP.GE.AND P0, PT, R13, R0, PT ;  /* 0x000000000d00720c */ /* 0x000fe20003f06270 */
[----:B------:R-:W-:Y:S01]  /*24450*/  CS2R R76, SRZ ;  /* 0x00000000004c7805 */ /* 0x000fe2000001ff00 */
[----:B------:R-:W-:Y:S01]  /*24460*/  CS2R R82, SRZ ;  /* 0x0000000000527805 */ /* 0x000fe2000001ff00 */
[----:B-1----:R-:W-:-:S05]  /*24470*/  @!P1 IMAD.WIDE R10, R6, 0x2, R8 ;  /* 0x00000002060a9825 */ /* 0x002fca00078e0208 */
[----:B------:R1:W5:Y:S01]  /*24480*/  @!P1 LD.E.64 R78, [R10.64] ;  /* 0x000000040a4e9980 */ /* 0x000362000c101b00 */
[----:B------:R-:W-:-:S04]  /*24490*/  CS2R R80, SRZ ;  /* 0x0000000000507805 */ /* 0x000fc8000001ff00 */
[----:B-1----:R-:W-:-:S04]  /*244a0*/  @!P0 SHF.R.S32.HI R10, RZ, 0x1f, R13 ;  /* 0x0000001fff0a8819 */ /* 0x002fc8000001140d */
[----:B------:R-:W-:Y:S01]  /*244b0*/  @!P0 LEA.HI R13, R10, R13, RZ, 0x2 ;  /* 0x0000000d0a0d8211 */ /* 0x000fe200078f10ff */
[----:B------:R-:W-:-:S03]  /*244c0*/  @!P1 IMAD.WIDE R10, R6, 0x2, R2 ;  /* 0x00000002060a9825 */ /* 0x000fc600078e0202 */
[----:B------:R-:W-:Y:S02]  /*244d0*/  @!P0 LOP3.LUT R6, R13, 0xfffffffc, RZ, 0xc0, !PT ;  /* 0xfffffffc0d068812 */ /* 0x000fe400078ec0ff */
[----:B------:R1:W5:Y:S03]  /*244e0*/  @!P1 LD.E.64 R76, [R10.64] ;  /* 0x000000040a4c9980 */ /* 0x000366000c101b00 */
[----:B------:R-:W-:-:S04]  /*244f0*/  @!P0 IMAD.WIDE R8, R6, 0x2, R8 ;  /* 0x0000000206088825 */ /* 0x000fc800078e0208 */
[----:B------:R-:W-:Y:S01]  /*24500*/  @!P0 IMAD.WIDE R2, R6, 0x2, R2 ;  /* 0x0000000206028825 */ /* 0x000fe200078e0202 */
[----:B------:R1:W5:Y:S04]  /*24510*/  @!P0 LD.E.64 R82, [R8.64] ;  /* 0x0000000408528980 */ /* 0x000368000c101b00 */
[----:B------:R1:W5:Y:S02]  /*24520*/  @!P0 LD.E.64 R80, [R2.64] ;  /* 0x0000000402508980 */ /* 0x000364000c101b00 */
.L_x_2599:
[----:B------:R-:W-:Y:S05]  /*24530*/  BSYNC B0 ;  /* 0x0000000000007941 */ /* 0x000fea0003800000 */
.L_x_2598:
[----:B-1----:R-:W-:Y:S01]  /*24540*/  IADD3 R8, R92, -c[0x0][0x20], RZ ;  /* 0x800008005c087a10 */ /* 0x002fe20007ffe0ff */
[----:B------:R-:W-:-:S04]  /*24550*/  DEPBAR.LE SB0, 0x1 ;  /* 0x000080400000791a */ /* 0x000fc80000000000 */
[----:B--2---:R1:W2:Y:S04]  /*24560*/  LDL.64 R2, [R8+0x20] ;  /* 0x0000200008027983 */ /* 0x0042a80000100a00 */
[----:B-1----:R-:W3:Y:S01]  /*24570*/  LDL.64 R8, [R8+0x28] ;  /* 0x0000280008087983 */ /* 0x002ee20000100a00 */
[----:B------:R-:W-:Y:S03]  /*24580*/  WARPSYNC 0xffffffff ;  /* 0xffffffff00007948 */ /* 0x000fe60003800000 */
[----:B------:R-:W-:Y:S01]  /*24590*/  BAR.SYNC.DEFER_BLOCKING 0x0 ;  /* 0x0000000000007b1d */ /* 0x000fe20000010000 */
[----:B------:R-:W-:-:S05]  /*245a0*/  SHF.R.S32.HI R6, RZ, 0x1f, R22 ;  /* 0x0000001fff067819 */ /* 0x000fca0000011416 */
[----:B--2---:R1:W2:Y:S04]  /*245b0*/  LD.E R13, [R2.64] ;  /* 0x00000004020d7980 */ /* 0x0042a8000c101900 */
[----:B---3--:R3:W4:Y:S01]  /*245c0*/  LD.E.64 R10, [R8.64] ;  /* 0x00000004080a7980 */ /* 0x008722000c101b00 */
[----:B------:R-:W-:Y:S01]  /*245d0*/  BSSY B1, `(.L_x_2600) ;  /* 0x00000eb000017945 */ /* 0x000fe20003800000 */
[CC--:B-1----:R-:W-:Y:S02]  /*245e0*/  LEA.HI R2, R6.reuse, R22.reuse, RZ, 0x3 ;  /* 0x0000001606027211 */ /* 0x0c2fe400078f18ff */
[----:B------:R-:W-:Y:S02]  /*245f0*/  LEA.HI R6, R6, R22, RZ, 0x6 ;  /* 0x0000001606067211 */ /* 0x000fe400078f30ff */
[----:B------:R-:W-:-:S05]  /*24600*/  LOP3.LUT R2, R2, 0xfffffff8, RZ, 0xc0, !PT ;  /* 0xfffffff802027812 */ /* 0x000fca00078ec0ff */
[----:B------:R-:W-:Y:S02]  /*24610*/  IMAD.IADD R3, R22, 0x1, -R2 ;  /* 0x0000000116037824 */ /* 0x000fe400078e0a02 */
[----:B------:R-:W-:Y:S02]  /*24620*/  IMAD.SHL.U32 R2, R93, 0x40, RZ ;  /* 0x000000405d027824 */ /* 0x000fe400078e00ff */
[----:B------:R-:W-:-:S03]  /*24630*/  IMAD.SHL.U32 R3, R3, 0x8, RZ ;  /* 0x0000000803037824 */ /* 0x000fc600078e00ff */
[----:B------:R-:W-:-:S04]  /*24640*/  LOP3.LUT R2, R2, 0x1c0, RZ, 0xc0, !PT ;  /* 0x000001c002027812 */ /* 0x000fc800078ec0ff */
[----:B------:R-:W-:Y:S02]  /*24650*/  LOP3.LUT R3, R2, 0x38, R3, 0xf8, !PT ;  /* 0x0000003802037812 */ /* 0x000fe400078ef803 */
[----:B---3--:R-:W-:Y:S01]  /*24660*/  SHF.R.U32.HI R8, RZ, 0x3, R2 ;  /* 0x00000003ff087819 */ /* 0x008fe20000011602 */
[----:B------:R-:W-:-:S03]  /*24670*/  IMAD.SHL.U32 R2, R6, 0x8, RZ ;  /* 0x0000000806027824 */ /* 0x000fc600078e00ff */
[----:B------:R-:W-:Y:S01]  /*24680*/  LOP3.LUT R8, R3, R8, RZ, 0x3c, !PT ;  /* 0x0000000803087212 */ /* 0x000fe200078e3cff */
[----:B-----5:R-:W-:-:S03]  /*24690*/  IMAD.MOV.U32 R3, RZ, RZ, R82 ;  /* 0x000000ffff037224 */ /* 0x020fc600078e0052 */
[----:B------:R-:W-:Y:S01]  /*246a0*/  LOP3.LUT R8, R8, 0xfffffe00, R2, 0xf8, !PT ;  /* 0xfffffe0008087812 */ /* 0x000fe200078ef802 */
[----:B------:R-:W-:Y:S01]  /*246b0*/  IMAD.MOV.U32 R2, RZ, RZ, R83 ;  /* 0x000000ffff027224 */ /* 0x000fe200078e0053 */
[----:B------:R-:W-:Y:S01]  /*246c0*/  PRMT R117, R117, 0x5410, R3 ;  /* 0x0000541075757816 */ /* 0x000fe20000000003 */
[----:B------:R-:W-:-:S03]  /*246d0*/  IMAD.MOV.U32 R3, RZ, RZ, R78 ;  /* 0x000000ffff037224 */ /* 0x000fc600078e004e */
[----:B------:R-:W-:Y:S01]  /*246e0*/  PRMT R118, R118, 0x5410, R2 ;  /* 0x0000541076767816 */ /* 0x000fe20000000002 */
        /* <DEDUP_REMOVED lines=13> */
[----:B------:R-:W-:-:S04]  /*247c0*/  PRMT R117, R3, 0x7610, R117 ;  /* 0x0000761003757816 */ /* 0x000fc80000000075 */
[----:B------:R-:W-:Y:S01]  /*247d0*/  PRMT R118, R2, 0x7610, R118 ;  /* 0x0000761002767816 */ /* 0x000fe20000000076 */
[----:B------:R-:W-:-:S05]  /*247e0*/  IMAD.MOV.U32 R2, RZ, RZ, R76 ;  /* 0x000000ffff027224 */ /* 0x000fca00078e004c */
        /* <DEDUP_REMOVED lines=11> */
[----:B--2---:R-:W-:-:S05]  /*248a0*/  IMAD R13, R13, -0x80, R23 ;  /* 0xffffff800d0d7824 */ /* 0x004fca00078e0217 */
[----:B------:R-:W-:-:S04]  /*248b0*/  IMNMX R84, R13, 0x80, PT ;  /* 0x000000800d547817 */ /* 0x000fc80003800200 */
[----:B------:R-:W-:Y:S01]  /*248c0*/  ISETP.GE.AND P0, PT, R93, R84, PT ;  /* 0x000000545d00720c */ /* 0x000fe20003f06270 */
[----:B----4-:R-:W-:-:S12]  /*248d0*/  IMAD.WIDE.U32 R8, R8, 0x2, R10 ;  /* 0x0000000208087825 */ /* 0x010fd800078e000a */
[----:B------:R-:W-:Y:S05]  /*248e0*/  @P0 BRA `(.L_x_2601) ;  /* 0x00000b9000000947 */ /* 0x000fea0003800000 */
[----:B------:R-:W-:Y:S01]  /*248f0*/  ISETP.GE.AND P0, PT, R4, R0, PT ;  /* 0x000000000400720c */ /* 0x000fe20003f06270 */
[----:B------:R-:W-:-:S12]  /*24900*/  BSSY B0, `(.L_x_2602) ;  /* 0x000002c000007945 */ /* 0x000fd80003800000 */
[----:B------:R-:W-:Y:S05]  /*24910*/  @P0 BRA `(.L_x_2603) ;  /* 0x000002a000000947 */ /* 0x000fea0003800000 */
[--C-:B------:R-:W-:Y:S02]  /*24920*/  SHF.R.U64 R11, R18, 0x10, R19.reuse ;  /* 0x00000010120b7819 */ /* 0x100fe40000001213 */
[----:B------:R-:W-:Y:S02]  /*24930*/  SHF.R.U32.HI R2, RZ, 0x10, R19 ;  /* 0x00000010ff027819 */ /* 0x000fe40000011613 */
[----:B------:R-:W2:Y:S01]  /*24940*/  LD.E.128 R16, [R8.64] ;  /* 0x0000000408107980 */ /* 0x000ea2000c101d00 */
[--C-:B------:R-:W-:Y:S02]  /*24950*/  SHF.R.U32.HI R6, RZ, 0x10, R21.reuse ;  /* 0x00000010ff067819 */ /* 0x100fe40000011615 */
[----:B------:R-:W-:Y:S01]  /*24960*/  HADD2.F32 R10, -RZ, R2.H0_H0 ;  /* 0x20000002ff0a7230 */ /* 0x000fe20000004100 */
[----:B------:R-:W-:Y:S01]  /*24970*/  SHF.R.U64 R13, R20, 0x10, R21 ;  /* 0x00000010140d7819 */ /* 0x000fe20000001215 */
[----:B------:R-:W-:-:S04]  /*24980*/  HADD2.F32 R11, -RZ, R11.H0_H0 ;  /* 0x2000000bff0b7230 */ /* 0x000fc80000004100 */
[----:B------:R-:W-:Y:S02]  /*24990*/  HADD2.F32 R13, -RZ, R13.H0_H0 ;  /* 0x2000000dff0d7230 */ /* 0x000fe40000004100 */
[--C-:B--2---:R-:W-:Y:S02]  /*249a0*/  HADD2.F32 R2, -RZ, R19.reuse.H1_H1 ;  /* 0x30000013ff027230 */ /* 0x104fe40000004100 */
[----:B------:R-:W-:Y:S02]  /*249b0*/  HADD2.F32 R3, -RZ, R19.H0_H0 ;  /* 0x20000013ff037230 */ /* 0x000fe40000004100 */
[----:B------:R-:W-:Y:S01]  /*249c0*/  HADD2.F32 R19, -RZ, R6.H0_H0 ;  /* 0x20000006ff137230 */ /* 0x000fe20000004100 */
[----:B------:R-:W-:-:S04]  /*249d0*/  FMUL.FTZ R6, R2, R10 ;  /* 0x0000000a02067220 */ /* 0x000fc80000410000 */
[-C--:B------:R-:W-:Y:S02]  /*249e0*/  FFMA.FTZ R6, R3, R19.reuse, -R6 ;  /* 0x0000001303067223 */ /* 0x080fe40000010806 */
[----:B------:R-:W-:-:S04]  /*249f0*/  FMUL.FTZ R19, R2, R19 ;  /* 0x0000001302137220 */ /* 0x000fc80000410000 */
[----:B------:R-:W-:Y:S01]  /*24a00*/  FFMA.FTZ R19, R3, R10, R19 ;  /* 0x0000000a03137223 */ /* 0x000fe20000010013 */
[----:B------:R-:W-:-:S04]  /*24a10*/  HADD2.F32 R2, -RZ, R85.H0_H0 ;  /* 0x20000055ff027230 */ /* 0x000fc80000004100 */
[----:B------:R-:W-:Y:S01]  /*24a20*/  F2FP.PACK_AB R19, R19, R6 ;  /* 0x000000061313723e */ /* 0x000fe200000000ff */
[----:B------:R-:W-:Y:S02]  /*24a30*/  HADD2.F32 R6, -RZ, R16.H1_H1 ;  /* 0x30000010ff067230 */ /* 0x000fe40000004100 */
[----:B------:R-:W-:Y:S02]  /*24a40*/  HADD2.F32 R3, -RZ, R86.H0_H0 ;  /* 0x20000056ff037230 */ /* 0x000fe40000004100 */
[----:B------:R-:W-:Y:S01]  /*24a50*/  HADD2.F32 R10, -RZ, R16.H0_H0 ;  /* 0x20000010ff0a7230 */ /* 0x000fe20000004100 */
[----:B------:R-:W-:-:S04]  /*24a60*/  FMUL.FTZ R14, R6, R2 ;  /* 0x00000002060e7220 */ /* 0x000fc80000410000 */
[-C--:B------:R-:W-:Y:S02]  /*24a70*/  FFMA.FTZ R15, R10, R3.reuse, -R14 ;  /* 0x000000030a0f7223 */ /* 0x080fe4000001080e */
[----:B------:R-:W-:Y:S01]  /*24a80*/  FMUL.FTZ R3, R6, R3 ;  /* 0x0000000306037220 */ /* 0x000fe20000410000 */
[----:B------:R-:W-:-:S03]  /*24a90*/  HADD2.F32 R6, -RZ, R18.H1_H1 ;  /* 0x30000012ff067230 */ /* 0x000fc60000004100 */
[----:B------:R-:W-:Y:S01]  /*24aa0*/  FFMA.FTZ R16, R10, R2, R3 ;  /* 0x000000020a107223 */ /* 0x000fe20000010003 */
[----:B------:R-:W-:Y:S02]  /*24ab0*/  HADD2.F32 R3, -RZ, R86.H1_H1 ;  /* 0x30000056ff037230 */ /* 0x000fe40000004100 */
[----:B------:R-:W-:Y:S02]  /*24ac0*/  HADD2.F32 R2, -RZ, R85.H1_H1 ;  /* 0x30000055ff027230 */ /* 0x000fe40000004100 */
[----:B------:R-:W-:Y:S01]  /*24ad0*/  HADD2.F32 R10, -RZ, R18.H0_H0 ;  /* 0x20000012ff0a7230 */ /* 0x000fe20000004100 */
[CC--:B------:R-:W-:Y:S02]  /*24ae0*/  FMUL.FTZ R18, R6.reuse, R3.reuse ;  /* 0x0000000306127220 */ /* 0x0c0fe40000410000 */
[-C--:B------:R-:W-:Y:S02]  /*24af0*/  FMUL.FTZ R14, R6, R2.reuse ;  /* 0x00000002060e7220 */ /* 0x080fe40000410000 */
[C---:B------:R-:W-:Y:S01]  /*24b00*/  FFMA.FTZ R18, R10.reuse, R2, R18 ;  /* 0x000000020a127223 */ /* 0x040fe20000010012 */
[--C-:B------:R-:W-:Y:S01]  /*24b10*/  HADD2.F32 R2, -RZ, R17.reuse.H1_H1 ;  /* 0x30000011ff027230 */ /* 0x100fe20000004100 */
[----:B------:R-:W-:Y:S01]  /*24b20*/  FFMA.FTZ R14, R10, R3, -R14 ;  /* 0x000000030a0e7223 */ /* 0x000fe2000001080e */
[----:B------:R-:W-:-:S03]  /*24b30*/  HADD2.F32 R3, -RZ, R17.H0_H0 ;  /* 0x20000011ff037230 */ /* 0x000fc60000004100 */
[C---:B------:R-:W-:Y:S02]  /*24b40*/  FMUL.FTZ R6, R2.reuse, R11 ;  /* 0x0000000b02067220 */ /* 0x040fe40000410000 */
[-C--:B------:R-:W-:Y:S02]  /*24b50*/  FMUL.FTZ R17, R2, R13.reuse ;  /* 0x0000000d02117220 */ /* 0x080fe40000410000 */
[C---:B------:R-:W-:Y:S02]  /*24b60*/  FFMA.FTZ R6, R3.reuse, R13, -R6 ;  /* 0x0000000d03067223 */ /* 0x040fe40000010806 */
[----:B------:R-:W-:Y:S01]  /*24b70*/  FFMA.FTZ R17, R3, R11, R17 ;  /* 0x0000000b03117223 */ /* 0x000fe20000010011 */
[----:B------:R-:W-:Y:S02]  /*24b80*/  F2FP.PACK_AB R18, R18, R14 ;  /* 0x0000000e1212723e */ /* 0x000fe400000000ff */
[----:B------:R-:W-:Y:S02]  /*24b90*/  F2FP.PACK_AB R16, R16, R15 ;  /* 0x0000000f1010723e */ /* 0x000fe400000000ff */
[----:B------:R-:W-:-:S05]  /*24ba0*/  F2FP.PACK_AB R17, R17, R6 ;  /* 0x000000061111723e */ /* 0x000fca00000000ff */
[----:B------:R1:W-:Y:S02]  /*24bb0*/  ST.E.128 [R8.64], R16 ;  /* 0x0000001008007985 */ /* 0x0003e4000c101d04 */
.L_x_2603:
[----:B------:R-:W-:Y:S05]  /*24bc0*/  BSYNC B0 ;  /* 0x0000000000007941 */ /* 0x000fea0003800000 */
.L_x_2602:
[----:B------:R-:W-:Y:S01]  /*24bd0*/  IADD3 R2, R4, 0x20, RZ ;  /* 0x0000002004027810 */ /* 0x000fe20007ffe0ff */
[----:B------:R-:W-:Y:S03]  /*24be0*/  BSSY B0, `(.L_x_2604) ;  /* 0x000002d000007945 */ /* 0x000fe60003800000 */
[----:B------:R-:W-:-:S13]  /*24bf0*/  ISETP.GE.AND P0, PT, R2, R0, PT ;  /* 0x000000000200720c */ /* 0x000fda0003f06270 */
[----:B------:R-:W-:Y:S05]  /*24c00*/  @P0 BRA `(.L_x_2605) ;  /* 0x000002a000000947 */ /* 0x000fea0003800000 */
[----:B-1----:R-:W2:Y:S01]  /*24c10*/  LD.E.128 R16, [R8.64+0x4000] ;  /* 0x0040000408107980 */ /* 0x002ea2000c101d00 */
[----:B------:R-:W-:Y:S02]  /*24c20*/  SHF.R.U32.HI R2, RZ, 0x10, R27 ;  /* 0x00000010ff027819 */ /* 0x000fe4000001161b */
[--C-:B------:R-:W-:Y:S02]  /*24c30*/  SHF.R.U32.HI R6, RZ, 0x10, R25.reuse ;  /* 0x00000010ff067819 */ /* 0x100fe40000011619 */
[----:B------:R-:W-:Y:S01]  /*24c40*/  SHF.R.U64 R13, R24, 0x10, R25 ;  /* 0x00000010180d7819 */ /* 0x000fe20000001219 */
[----:B------:R-:W-:Y:S01]  /*24c50*/  HADD2.F32 R10, -RZ, R2.H0_H0 ;  /* 0x20000002ff0a7230 */ /* 0x000fe20000004100 */
[----:B------:R-:W-:-:S03]  /*24c60*/  SHF.R.U64 R11, R26, 0x10, R27 ;  /* 0x000000101a0b7819 */ /* 0x000fc6000000121b */
[----:B------:R-:W-:Y:S02]  /*24c70*/  HADD2.F32 R13, -RZ, R13.H0_H0 ;  /* 0x2000000dff0d7230 */ /* 0x000fe40000004100 */
        /* <DEDUP_REMOVED lines=34> */
[----:B------:R1:W-:Y:S02]  /*24ea0*/  ST.E.128 [R8.64+0x4000], R16 ;  /* 0x0040001008007985 */ /* 0x0003e4000c101d04 */
.L_x_2605:
[----:B------:R-:W-:Y:S05]  /*24eb0*/  BSYNC B0 ;  /* 0x0000000000007941 */ /* 0x000fea0003800000 */
.L_x_2604:
[----:B------:R-:W-:Y:S01]  /*24ec0*/  IADD3 R2, R4, 0x40, RZ ;  /* 0x0000004004027810 */ /* 0x000fe20007ffe0ff */
[----:B------:R-:W-:Y:S03]  /*24ed0*/  BSSY B0, `(.L_x_2606) ;  /* 0x000002d000007945 */ /* 0x000fe60003800000 */
[----:B------:R-:W-:-:S13]  /*24ee0*/  ISETP.GE.AND P0, PT, R2, R0, PT ;  /* 0x000000000200720c */ /* 0x000fda0003f06270 */
[----:B------:R-:W-:Y:S05]  /*24ef0*/  @P0 BRA `(.L_x_2607) ;  /* 0x000002a000000947 */ /* 0x000fea0003800000 */
[----:B-1----:R-:W2:Y:S01]  /*24f00*/  LD.E.128 R16, [R8.64+0x8000] ;  /* 0x0080000408107980 */ /* 0x002ea2000c101d00 */
[----:B------:R-:W-:Y:S02]  /*24f10*/  SHF.R.U32.HI R2, RZ, 0x10, R33 ;  /* 0x00000010ff027819 */ /* 0x000fe40000011621 */
[----:B------:R-:W-:Y:S02]  /*24f20*/  SHF.R.U32.HI R3, RZ, 0x10, R31 ;  /* 0x00000010ff037819 */ /* 0x000fe4000001161f */
[----:B------:R-:W-:Y:S01]  /*24f30*/  SHF.R.U64 R13, R32, 0x10, R33 ;  /* 0x00000010200d7819 */ /* 0x000fe20000001221 */
[----:B------:R-:W-:Y:S02]  /*24f40*/  HADD2.F32 R2, -RZ, R2.H0_H0 ;  /* 0x20000002ff027230 */ /* 0x000fe40000004100 */
[----:B------:R-:W-:Y:S02]  /*24f50*/  HADD2.F32 R3, -RZ, R3.H0_H0 ;  /* 0x20000003ff037230 */ /* 0x000fe40000004100 */
[----:B------:R-:W-:-:S02]  /*24f60*/  HADD2.F32 R13, -RZ, R13.H0_H0 ;  /* 0x2000000dff0d7230 */ /* 0x000fc40000004100 */
[--C-:B--2---:R-:W-:Y:S02]  /*24f70*/  HADD2.F32 R6, -RZ, R19.reuse.H1_H1 ;  /* 0x30000013ff067230 */ /* 0x104fe40000004100 */
[----:B------:R-:W-:-:S03]  /*24f80*/  HADD2.F32 R10, -RZ, R19.H0_H0 ;  /* 0x20000013ff0a7230 */ /* 0x000fc60000004100 */
[CC--:B------:R-:W-:Y:S02]  /*24f90*/  FMUL.FTZ R11, R6.reuse, R2.reuse ;  /* 0x00000002060b7220 */ /* 0x0c0fe40000410000 */
[-C--:B------:R-:W-:Y:S02]  /*24fa0*/  FMUL.FTZ R6, R6, R3.reuse ;  /* 0x0000000306067220 */ /* 0x080fe40000410000 */
[C---:B------:R-:W-:Y:S01]  /*24fb0*/  FFMA.FTZ R14, R10.reuse, R3, -R11 ;  /* 0x000000030a0e7223 */ /* 0x040fe2000001080b */
[--C-:B------:R-:W-:Y:S01]  /*24fc0*/  HADD2.F32 R3, -RZ, R89.reuse.H1_H1 ;  /* 0x30000059ff037230 */ /* 0x100fe20000004100 */
[----:B------:R-:W-:Y:S01]  /*24fd0*/  FFMA.FTZ R19, R10, R2, R6 ;  /* 0x000000020a137223 */ /* 0x000fe20000010006 */
[----:B------:R-:W-:Y:S02]  /*24fe0*/  HADD2.F32 R2, -RZ, R89.H0_H0 ;  /* 0x20000059ff027230 */ /* 0x000fe40000004100 */
[--C-:B------:R-:W-:Y:S02]  /*24ff0*/  HADD2.F32 R6, -RZ, R16.reuse.H1_H1 ;  /* 0x30000010ff067230 */ /* 0x100fe40000004100 */
[----:B------:R-:W-:Y:S01]  /*25000*/  HADD2.F32 R10, -RZ, R16.H0_H0 ;  /* 0x20000010ff0a7230 */ /* 0x000fe20000004100 */
[----:B------:R-:W-:-:S02]  /*25010*/  F2FP.PACK_AB R19, R19, R14 ;  /* 0x0000000e1313723e */ /* 0x000fc400000000ff */
[CC--:B------:R-:W-:Y:S02]  /*25020*/  FMUL.FTZ R11, R6.reuse, R2.reuse ;  /* 0x00000002060b7220 */ /* 0x0c0fe40000410000 */
[-C--:B------:R-:W-:Y:S02]  /*25030*/  FMUL.FTZ R6, R6, R3.reuse ;  /* 0x0000000306067220 */ /* 0x080fe40000410000 */
[C---:B------:R-:W-:Y:S01]  /*25040*/  FFMA.FTZ R20, R10.reuse, R3, -R11 ;  /* 0x000000030a147223 */ /* 0x040fe2000001080b */
[----:B------:R-:W-:Y:S01]  /*25050*/  HADD2.F32 R3, -RZ, R90.H1_H1 ;  /* 0x3000005aff037230 */ /* 0x000fe20000004100 */
[----:B------:R-:W-:Y:S01]  /*25060*/  FFMA.FTZ R16, R10, R2, R6 ;  /* 0x000000020a107223 */ /* 0x000fe20000010006 */
[----:B------:R-:W-:Y:S01]  /*25070*/  HADD2.F32 R6, -RZ, R18.H1_H1 ;  /* 0x30000012ff067230 */ /* 0x000fe20000004100 */
[----:B------:R-:W-:Y:S01]  /*25080*/  SHF.R.U64 R11, R30, 0x10, R31 ;  /* 0x000000101e0b7819 */ /* 0x000fe2000000121f */
[----:B------:R-:W-:Y:S02]  /*25090*/  HADD2.F32 R2, -RZ, R90.H0_H0 ;  /* 0x2000005aff027230 */ /* 0x000fe40000004100 */
[----:B------:R-:W-:Y:S01]  /*250a0*/  HADD2.F32 R10, -RZ, R18.H0_H0 ;  /* 0x20000012ff0a7230 */ /* 0x000fe20000004100 */
[CC--:B------:R-:W-:Y:S01]  /*250b0*/  FMUL.FTZ R18, R6.reuse, R3.reuse ;  /* 0x0000000306127220 */ /* 0x0c0fe20000410000 */
[----:B------:R-:W-:Y:S01]  /*250c0*/  HADD2.F32 R11, -RZ, R11.H0_H0 ;  /* 0x2000000bff0b7230 */ /* 0x000fe20000004100 */
[----:B------:R-:W-:Y:S01]  /*250d0*/  FMUL.FTZ R15, R6, R2 ;  /* 0x00000002060f7220 */ /* 0x000fe20000410000 */
[----:B------:R-:W-:Y:S01]  /*250e0*/  F2FP.PACK_AB R16, R16, R20 ;  /* 0x000000141010723e */ /* 0x000fe200000000ff */
[C---:B------:R-:W-:Y:S01]  /*250f0*/  FFMA.FTZ R18, R10.reuse, R2, R18 ;  /* 0x000000020a127223 */ /* 0x040fe20000010012 */
[--C-:B------:R-:W-:Y:S01]  /*25100*/  HADD2.F32 R2, -RZ, R17.reuse.H1_H1 ;  /* 0x30000011ff027230 */ /* 0x100fe20000004100 */
[----:B------:R-:W-:Y:S01]  /*25110*/  FFMA.FTZ R15, R10, R3, -R15 ;  /* 0x000000030a0f7223 */ /* 0x000fe2000001080f */
[----:B------:R-:W-:-:S03]  /*25120*/  HADD2.F32 R3, -RZ, R17.H0_H0 ;  /* 0x20000011ff037230 */ /* 0x000fc60000004100 */
[----:B------:R-:W-:Y:S01]  /*25130*/  FMUL.FTZ R6, R2, R13 ;  /* 0x0000000d02067220 */ /* 0x000fe20000410000 */
[----:B------:R-:W-:Y:S01]  /*25140*/  F2FP.PACK_AB R18, R18, R15 ;  /* 0x0000000f1212723e */ /* 0x000fe200000000ff */
[-C--:B------:R-:W-:Y:S02]  /*25150*/  FMUL.FTZ R17, R2, R11.reuse ;  /* 0x0000000b02117220 */ /* 0x080fe40000410000 */
[C---:B------:R-:W-:Y:S02]  /*25160*/  FFMA.FTZ R2, R3.reuse, R11, -R6 ;  /* 0x0000000b03027223 */ /* 0x040fe40000010806 */
[----:B------:R-:W-:-:S05]  /*25170*/  FFMA.FTZ R17, R3, R13, R17 ;  /* 0x0000000d03117223 */ /* 0x000fca0000010011 */
[----:B------:R-:W-:-:S05]  /*25180*/  F2FP.PACK_AB R17, R17, R2 ;  /* 0x000000021111723e */ /* 0x000fca00000000ff */
[----:B------:R1:W-:Y:S02]  /*25190*/  ST.E.128 [R8.64+0x8000], R16 ;  /* 0x0080001008007985 */ /* 0x0003e4000c101d04 */
.L_x_2607:
[----:B------:R-:W-:Y:S05]  /*251a0*/  BSYNC B0 ;  /* 0x0000000000007941 */ /* 0x000fea0003800000 */
.L_x_2606:
[----:B------:R-:W-:-:S04]  /*251b0*/  IADD3 R2, R4, 0x60, RZ ;  /* 0x0000006004027810 */ /* 0x000fc80007ffe0ff */
        /* <DEDUP_REMOVED lines=14> */
[----:B------:R-:W-:Y:S01]  /*252a0*/  HADD2.F32 R3, -RZ, R95.H1_H1 ;  /* 0x3000005fff037230 */ /* 0x000fe20000004100 */
[----:B------:R-:W-:Y:S01]  /*252b0*/  FFMA.FTZ R19, R10, R2, R6 ;  /* 0x000000020a137223 */ /* 0x000fe20000010006 */
[----:B------:R-:W-:Y:S02]  /*252c0*/  HADD2.F32 R2, -RZ, R94.H1_H1 ;  /* 0x3000005eff027230 */ /* 0x000fe40000004100 */
        /* <DEDUP_REMOVED lines=27> */
.L_x_2601:
[----:B------:R-:W-:Y:S05]  /*25480*/  BSYNC B1 ;  /* 0x0000000000017941 */ /* 0x000fea0003800000 */
.L_x_2600:
[----:B------:R-:W-:Y:S01]  /*25490*/  IADD3 R2, R93, 0x20, RZ ;  /* 0x000000205d027810 */ /* 0x000fe20007ffe0ff */
[----:B------:R-:W-:Y:S03]  /*254a0*/  BSSY B1, `(.L_x_2608) ;  /* 0x00000bc000017945 */ /* 0x000fe60003800000 */
[----:B------:R-:W-:-:S13]  /*254b0*/  ISETP.GE.AND P0, PT, R2, R84, PT ;  /* 0x000000540200720c */ /* 0x000fda0003f06270 */
[----:B------:R-:W-:Y:S05]  /*254c0*/  @P0 BRA `(.L_x_2609) ;  /* 0x00000b9000000947 */ /* 0x000fea0003800000 */
[----:B------:R-:W-:Y:S01]  /*254d0*/  ISETP.GE.AND P0, PT, R4, R0, PT ;  /* 0x000000000400720c */ /* 0x000fe20003f06270 */
[----:B------:R-:W-:-:S12]  /*254e0*/  BSSY B0, `(.L_x_2610) ;  /* 0x000002c000007945 */ /* 0x000fd80003800000 */
[----:B------:R-:W-:Y:S05]  /*254f0*/  @P0 BRA `(.L_x_2611) ;  /* 0x000002a000000947 */ /* 0x000fea0003800000 */
[----:B-1----:R-:W2:Y:S01]  /*25500*/  LD.E.128 R16, [R8.64+0x1000] ;  /* 0x0010000408107980 */ /* 0x002ea2000c101d00 */
[----:B------:R-:W-:Y:S02]  /*25510*/  SHF.R.U32.HI R2, RZ, 0x10, R41 ;  /* 0x00000010ff027819 */ /* 0x000fe40000011629 */
[--C-:B------:R-:W-:Y:S02]  /*25520*/  SHF.R.U32.HI R3, RZ, 0x10, R43.reuse ;  /* 0x00000010ff037819 */ /* 0x100fe4000001162b */
        /* <DEDUP_REMOVED lines=18> */
[----:B------:R-:W-:Y:S01]  /*25650*/  HADD2.F32 R3, -RZ, R95.H0_H0 ;  /* 0x2000005fff037230 */ /* 0x000fe20000004100 */
        /* <DEDUP_REMOVED lines=20> */
.L_x_2611:
[----:B------:R-:W-:Y:S05]  /*257a0*/  BSYNC B0 ;  /* 0x0000000000007941 */ /* 0x000fea0003800000 */
.L_x_2610:
[----:B------:R-:W-:Y:S01]  /*257b0*/  IADD3 R2, R4, 0x20, RZ ;  /* 0x0000002004027810 */ /* 0x000fe20007ffe0ff */
[----:B------:R-:W-:Y:S03]  /*257c0*/  BSSY B0, `(.L_x_2612) ;  /* 0x000002d000007945 */ /* 0x000fe60003800000 */
[----:B------:R-:W-:-:S13]  /*257d0*/  ISETP.GE.AND P0, PT, R2, R0, PT ;  /* 0x000000000200720c */ /* 0x000fda0003f06270 */
[----:B------:R-:W-:Y:S05]  /*257e0*/  @P0 BRA `(.L_x_2613) ;  /* 0x000002a000000947 */ /* 0x000fea0003800000 */
[----:B-1----:R-:W2:Y:S01]  /*257f0*/  LD.E.128 R16, [R8.64+0x5000] ;  /* 0x0050000408107980 */ /* 0x002ea2000c101d00 */
[----:B------:R-:W-:Y:S01]  /*25800*/  SHF.R.U32.HI R15, RZ, 0x10, R47 ;  /* 0x00000010ff0f7819 */ /* 0x000fe2000001162f */
[----:B------:R-:W-:Y:S01]  /*25810*/  HADD2.F32 R14, -RZ, R97.H0_H0 ;  /* 0x20000061ff0e7230 */ /* 0x000fe20000004100 */
[--C-:B------:R-:W-:Y:S02]  /*25820*/  SHF.R.U32.HI R2, RZ, 0x10, R45.reuse ;  /* 0x00000010ff027819 */ /* 0x100fe4000001162d */
[----:B------:R-:W-:Y:S01]  /*25830*/  SHF.R.U64 R21, R44, 0x10, R45 ;  /* 0x000000102c157819 */ /* 0x000fe2000000122d */
[----:B------:R-:W-:Y:S01]  /*25840*/  HADD2.F32 R15, -RZ, R15.H0_H0 ;  /* 0x2000000fff0f7230 */ /* 0x000fe20000004100 */
[----:B------:R-:W-:Y:S01]  /*25850*/  SHF.R.U64 R22, R46, 0x10, R47 ;  /* 0x000000102e167819 */ /* 0x000fe2000000122f */
[----:B------:R-:W-:Y:S02]  /*25860*/  HADD2.F32 R2, -RZ, R2.H0_H0 ;  /* 0x20000002ff027230 */ /* 0x000fe40000004100 */
[----:B------:R-:W-:-:S02]  /*25870*/  HADD2.F32 R21, -RZ, R21.H0_H0 ;  /* 0x20000015ff157230 */ /* 0x000fc40000004100 */
[----:B------:R-:W-:Y:S02]  /*25880*/  HADD2.F32 R22, -RZ, R22.H0_H0 ;  /* 0x20000016ff167230 */ /* 0x000fe40000004100 */
[--C-:B--2---:R-:W-:Y:S02]  /*25890*/  HADD2.F32 R3, -RZ, R19.reuse.H1_H1 ;  /* 0x30000013ff037230 */ /* 0x104fe40000004100 */
[----:B------:R-:W-:Y:S02]  /*258a0*/  HADD2.F32 R19, -RZ, R19.H0_H0 ;  /* 0x20000013ff137230 */ /* 0x000fe40000004100 */
[----:B------:R-:W-:Y:S01]  /*258b0*/  HADD2.F32 R13, -RZ, R18.H0_H0 ;  /* 0x20000012ff0d7230 */ /* 0x000fe20000004100 */
[CC--:B------:R-:W-:Y:S01]  /*258c0*/  FMUL.FTZ R6, R3.reuse, R15.reuse ;  /* 0x0000000f03067220 */ /* 0x0c0fe20000410000 */
[----:B------:R-:W-:Y:S01]  /*258d0*/  HADD2.F32 R11, -RZ, R17.H0_H0 ;  /* 0x20000011ff0b7230 */ /* 0x000fe20000004100 */
[-C--:B------:R-:W-:Y:S01]  /*258e0*/  FMUL.FTZ R20, R3, R2.reuse ;  /* 0x0000000203147220 */ /* 0x080fe20000410000 */
[--C-:B------:R-:W-:Y:S01]  /*258f0*/  HADD2.F32 R3, -RZ, R16.reuse.H1_H1 ;  /* 0x30000010ff037230 */ /* 0x100fe20000004100 */
[C---:B------:R-:W-:Y:S01]  /*25900*/  FFMA.FTZ R23, R19.reuse, R2, -R6 ;  /* 0x0000000213177223 */ /* 0x040fe20000010806 */
[----:B------:R-:W-:Y:S01]  /*25910*/  HADD2.F32 R2, -RZ, R97.H1_H1 ;  /* 0x30000061ff027230 */ /* 0x000fe20000004100 */
[----:B------:R-:W-:Y:S01]  /*25920*/  FFMA.FTZ R19, R19, R15, R20 ;  /* 0x0000000f13137223 */ /* 0x000fe20000010014 */
[----:B------:R-:W-:-:S02]  /*25930*/  HADD2.F32 R16, -RZ, R16.H0_H0 ;  /* 0x20000010ff107230 */ /* 0x000fc40000004100 */
[----:B------:R-:W-:Y:S01]  /*25940*/  HADD2.F32 R6, -RZ, R18.H1_H1 ;  /* 0x30000012ff067230 */ /* 0x000fe20000004100 */
[C---:B------:R-:W-:Y:S01]  /*25950*/  FMUL.FTZ R18, R3.reuse, R14 ;  /* 0x0000000e03127220 */ /* 0x040fe20000410000 */
[----:B------:R-:W-:Y:S01]  /*25960*/  HADD2.F32 R10, -RZ, R17.H1_H1 ;  /* 0x30000011ff0a7230 */ /* 0x000fe20000004100 */
[-C--:B------:R-:W-:Y:S01]  /*25970*/  FMUL.FTZ R17, R3, R2.reuse ;  /* 0x0000000203117220 */ /* 0x080fe20000410000 */
[--C-:B------:R-:W-:Y:S01]  /*25980*/  HADD2.F32 R3, -RZ, R98.reuse.H1_H1 ;  /* 0x30000062ff037230 */ /* 0x100fe20000004100 */
[C---:B------:R-:W-:Y:S01]  /*25990*/  FFMA.FTZ R15, R16.reuse, R2, -R18 ;  /* 0x00000002100f7223 */ /* 0x040fe20000010812 */
[----:B------:R-:W-:Y:S01]  /*259a0*/  HADD2.F32 R2, -RZ, R98.H0_H0 ;  /* 0x20000062ff027230 */ /* 0x000fe20000004100 */
[----:B------:R-:W-:Y:S01]  /*259b0*/  FFMA.FTZ R16, R16, R14, R17 ;  /* 0x0000000e10107223 */ /* 0x000fe20000010011 */
[----:B------:R-:W-:Y:S01]  /*259c0*/  F2FP.PACK_AB R19, R19, R23 ;  /* 0x000000171313723e */ /* 0x000fe200000000ff */
[C---:B------:R-:W-:Y:S02]  /*259d0*/  FMUL.FTZ R18, R6.reuse, R3 ;  /* 0x0000000306127220 */ /* 0x040fe40000410000 */
[----:B------:R-:W-:Y:S01]  /*259e0*/  FMUL.FTZ R14, R6, R2 ;  /* 0x00000002060e7220 */ /* 0x000fe20000410000 */
[----:B------:R-:W-:Y:S01]  /*259f0*/  F2FP.PACK_AB R16, R16, R15 ;  /* 0x0000000f1010723e */ /* 0x000fe200000000ff */
[----:B------:R-:W-:-:S02]  /*25a00*/  FMUL.FTZ R6, R10, R22 ;  /* 0x000000160a067220 */ /* 0x000fc40000410000 */
[----:B------:R-:W-:Y:S02]  /*25a10*/  FMUL.FTZ R17, R10, R21 ;  /* 0x000000150a117220 */ /* 0x000fe40000410000 */
[C---:B------:R-:W-:Y:S02]  /*25a20*/  FFMA.FTZ R18, R13.reuse, R2, R18 ;  /* 0x000000020d127223 */ /* 0x040fe40000010012 */
[----:B------:R-:W-:Y:S02]  /*25a30*/  FFMA.FTZ R3, R13, R3, -R14 ;  /* 0x000000030d037223 */ /* 0x000fe4000001080e */
[C---:B------:R-:W-:Y:S02]  /*25a40*/  FFMA.FTZ R2, R11.reuse, R21, -R6 ;  /* 0x000000150b027223 */ /* 0x040fe40000010806 */
[----:B------:R-:W-:Y:S01]  /*25a50*/  FFMA.FTZ R17, R11, R22, R17 ;  /* 0x000000160b117223 */ /* 0x000fe20000010011 */
[----:B------:R-:W-:-:S04]  /*25a60*/  F2FP.PACK_AB R18, R18, R3 ;  /* 0x000000031212723e */ /* 0x000fc800000000ff */
[----:B------:R-:W-:-:S05]  /*25a70*/  F2FP.PACK_AB R17, R17, R2 ;  /* 0x000000021111723e */ /* 0x000fca00000000ff */
[----:B------:R1:W-:Y:S02]  /*25a80*/  ST.E.128 [R8.64+0x5000], R16 ;  /* 0x0050001008007985 */ /* 0x0003e4000c101d04 */
.L_x_2613:
[----:B------:R-:W-:Y:S05]  /*25a90*/  BSYNC B0 ;  /* 0x0000000000007941 */ /* 0x000fea0003800000 */
.L_x_2612:
[----:B------:R-:W-:Y:S01]  /*25aa0*/  IADD3 R2, R4, 0x40, RZ ;  /* 0x0000004004027810 */ /* 0x000fe20007ffe0ff */
[----:B------:R-:W-:Y:S03]  /*25ab0*/  BSSY B0, `(.L_x_2614) ;  /* 0x000002d000007945 */ /* 0x000fe60003800000 */
[----:B------:R-:W-:-:S13]  /*25ac0*/  ISETP.GE.AND P0, PT, R2, R0, PT ;  /* 0x000000000200720c */ /* 0x000fda0003f06270 */
[----:B------:R-:W-:Y:S05]  /*25ad0*/  @P0 BRA `(.L_x_2615) ;  /* 0x000002a000000947 */ /* 0x000fea0003800000 */
[----:B-1----:R-:W2:Y:S01]  /*25ae0*/  LD.E.128 R16, [R8.64+0x9000] ;  /* 0x0090000408107980 */ /* 0x002ea2000c101d00 */
[----:B------:R-:W-:Y:S01]  /*25af0*/  SHF.R.U32.HI R6, RZ, 0x10, R49 ;  /* 0x00000010ff067819 */ /* 0x000fe20000011631 */
[--C-:B------:R-:W-:Y:S01]  /*25b00*/  HADD2.F32 R20, -RZ, R99.reuse.H0_H0 ;  /* 0x20000063ff147230 */ /* 0x100fe20000004100 */
[----:B------:R-:W-:Y:S01]  /*25b10*/  SHF.R.U32.HI R10, RZ, 0x10, R51 ;  /* 0x00000010ff0a7819 */ /* 0x000fe20000011633 */
[----:B------:R-:W-:Y:S01]  /*25b20*/  HADD2.F32 R11, -RZ, R99.H1_H1 ;  /* 0x30000063ff0b7230 */ /* 0x000fe20000004100 */
[----:B------:R-:W-:Y:S02]  /*25b30*/  SHF.R.U64 R21, R48, 0x10, R49 ;  /* 0x0000001030157819 */ /* 0x000fe40000001231 */
[----:B------:R-:W-:Y:S01]  /*25b40*/  SHF.R.U64 R22, R50, 0x10, R51 ;  /* 0x0000001032167819 */ /* 0x000fe20000001233 */
[----:B------:R-:W-:Y:S02]  /*25b50*/  HADD2.F32 R24, -RZ, R10.H0_H0 ;  /* 0x2000000aff187230 */ /* 0x000fe40000004100 */
[----:B------:R-:W-:-:S02]  /*25b60*/  HADD2.F32 R21, -RZ, R21.H0_H0 ;  /* 0x20000015ff157230 */ /* 0x000fc40000004100 */
[----:B------:R-:W-:Y:S02]  /*25b70*/  HADD2.F32 R22, -RZ, R22.H0_H0 ;  /* 0x20000016ff167230 */ /* 0x000fe40000004100 */
[--C-:B--2---:R-:W-:Y:S02]  /*25b80*/  HADD2.F32 R15, -RZ, R16.reuse.H0_H0 ;  /* 0x20000010ff0f7230 */ /* 0x104fe40000004100 */
[----:B------:R-:W-:Y:S02]  /*25b90*/  HADD2.F32 R3, -RZ, R16.H1_H1 ;  /* 0x30000010ff037230 */ /* 0x000fe40000004100 */
[--C-:B------:R-:W-:Y:S02]  /*25ba0*/  HADD2.F32 R2, -RZ, R19.reuse.H1_H1 ;  /* 0x30000013ff027230 */ /* 0x100fe40000004100 */
[----:B------:R-:W-:Y:S02]  /*25bb0*/  HADD2.F32 R16, -RZ, R6.H0_H0 ;  /* 0x20000006ff107230 */ /* 0x000fe40000004100 */
[----:B------:R-:W-:Y:S01]  /*25bc0*/  HADD2.F32 R13, -RZ, R19.H0_H0 ;  /* 0x20000013ff0d7230 */ /* 0x000fe20000004100 */
[C---:B------:R-:W-:Y:S01]  /*25bd0*/  FMUL.FTZ R23, R2.reuse, R24 ;  /* 0x0000001802177220 */ /* 0x040fe20000410000 */
[--C-:B------:R-:W-:Y:S01]  /*25be0*/  HADD2.F32 R14, -RZ, R18.reuse.H0_H0 ;  /* 0x20000012ff0e7230 */ /* 0x100fe20000004100 */
[----:B------:R-:W-:Y:S01]  /*25bf0*/  FMUL.FTZ R19, R2, R16 ;  /* 0x0000001002137220 */ /* 0x000fe20000410000 */
[----:B------:R-:W-:Y:S01]  /*25c00*/  HADD2.F32 R18, -RZ, R18.H1_H1 ;  /* 0x30000012ff127230 */ /* 0x000fe20000004100 */
[----:B------:R-:W-:Y:S01]  /*25c10*/  FMUL.FTZ R2, R3, R20 ;  /* 0x0000001403027220 */ /* 0x000fe20000410000 */
[--C-:B------:R-:W-:Y:S01]  /*25c20*/  HADD2.F32 R6, -RZ, R17.reuse.H1_H1 ;  /* 0x30000011ff067230 */ /* 0x100fe20000004100 */
[C---:B------:R-:W-:Y:S01]  /*25c30*/  FFMA.FTZ R23, R13.reuse, R16, -R23 ;  /* 0x000000100d177223 */ /* 0x040fe20000010817 */
[----:B------:R-:W-:Y:S01]  /*25c40*/  HADD2.F32 R10, -RZ, R17.H0_H0 ;  /* 0x20000011ff0a7230 */ /* 0x000fe20000004100 */
[----:B------:R-:W-:-:S02]  /*25c50*/  FFMA.FTZ R19, R13, R24, R19 ;  /* 0x000000180d137223 */ /* 0x000fc40000010013 */
[-C--:B------:R-:W-:Y:S01]  /*25c60*/  FFMA.FTZ R13, R15, R11.reuse, -R2 ;  /* 0x0000000b0f0d7223 */ /* 0x080fe20000010802 */
[--C-:B------:R-:W-:Y:S01]  /*25c70*/  HADD2.F32 R2, -RZ, R100.reuse.H0_H0 ;  /* 0x20000064ff027230 */ /* 0x100fe20000004100 */
[----:B------:R-:W-:Y:S01]  /*25c80*/  FMUL.FTZ R16, R3, R11 ;  /* 0x0000000b03107220 */ /* 0x000fe20000410000 */
[----:B------:R-:W-:Y:S01]  /*25c90*/  HADD2.F32 R3, -RZ, R100.H1_H1 ;  /* 0x30000064ff037230 */ /* 0x000fe20000004100 */
[----:B------:R-:W-:Y:S01]  /*25ca0*/  FMUL.FTZ R11, R6, R22 ;  /* 0x00000016060b7220 */ /* 0x000fe20000410000 */
[----:B------:R-:W-:Y:S01]  /*25cb0*/  F2FP.PACK_AB R19, R19, R23 ;  /* 0x000000171313723e */ /* 0x000fe200000000ff */
[----:B------:R-:W-:Y:S02]  /*25cc0*/  FFMA.FTZ R16, R15, R20, R16 ;  /* 0x000000140f107223 */ /* 0x000fe40000010010 */
[C---:B------:R-:W-:Y:S02]  /*25cd0*/  FMUL.FTZ R15, R18.reuse, R2 ;  /* 0x00000002120f7220 */ /* 0x040fe40000410000 */
[----:B------:R-:W-:Y:S01]  /*25ce0*/  FMUL.FTZ R18, R18, R3 ;  /* 0x0000000312127220 */ /* 0x000fe20000410000 */
[----:B------:R-:W-:Y:S01]  /*25cf0*/  F2FP.PACK_AB R16, R16, R13 ;  /* 0x0000000d1010723e */ /* 0x000fe200000000ff */
[----:B------:R-:W-:-:S02]  /*25d00*/  FMUL.FTZ R17, R6, R21 ;  /* 0x0000001506117220 */ /* 0x000fc40000410000 */
[C---:B------:R-:W-:Y:S02]  /*25d10*/  FFMA.FTZ R18, R14.reuse, R2, R18 ;  /* 0x000000020e127223 */ /* 0x040fe40000010012 */
[----:B------:R-:W-:Y:S02]  /*25d20*/  FFMA.FTZ R3, R14, R3, -R15 ;  /* 0x000000030e037223 */ /* 0x000fe4000001080f */
[C---:B------:R-:W-:Y:S02]  /*25d30*/  FFMA.FTZ R2, R10.reuse, R21, -R11 ;  /* 0x000000150a027223 */ /* 0x040fe4000001080b */
[----:B------:R-:W-:Y:S01]  /*25d40*/  FFMA.FTZ R17, R10, R22, R17 ;  /* 0x000000160a117223 */ /* 0x000fe20000010011 */
[----:B------:R-:W-:-:S04]  /*25d50*/  F2FP.PACK_AB R18, R18, R3 ;  /* 0x000000031212723e */ /* 0x000fc800000000ff */
[----:B------:R-:W-:-:S05]  /*25d60*/  F2FP.PACK_AB R17, R17, R2 ;  /* 0x000000021111723e */ /* 0x000fca00000000ff */
[----:B------:R1:W-:Y:S02]  /*25d70*/  ST.E.128 [R8.64+0x9000], R16 ;  /* 0x0090001008007985 */ /* 0x0003e4000c101d04 */
.L_x_2615:
[----:B------:R-:W-:Y:S05]  /*25d80*/  BSYNC B0 ;  /* 0x0000000000007941 */ /* 0x000fea0003800000 */
.L_x_2614:
[----:B------:R-:W-:-:S04]  /*25d90*/  IADD3 R2, R4, 0x60, RZ ;  /* 0x0000006004027810 */ /* 0x000fc80007ffe0ff */
[----:B------:R-:W-:-:S13]  /*25da0*/  ISETP.GE.AND P0, PT, R2, R0, PT ;  /* 0x000000000200720c */ /* 0x000fda0003f06270 */
[----:B------:R-:W-:Y:S05]  /*25db0*/  @P0 BRA `(.L_x_2609) ;  /* 0x000002a000000947 */ /* 0x000fea0003800000 */
[----:B-1----:R-:W2:Y:S01]  /*25dc0*/  LD.E.128 R16, [R8.64+0xd000] ;  /* 0x00d0000408107980 */ /* 0x002ea2000c101d00 */
[----:B------:R-:W-:Y:S01]  /*25dd0*/  SHF.R.U32.HI R6, RZ, 0x10, R59 ;  /* 0x00000010ff067819 */ /* 0x000fe2000001163b */
[----:B------:R-:W-:Y:S01]  /*25de0*/  HADD2.F32 R20, -RZ, R102.H1_H1 ;  /* 0x30000066ff147230 */ /* 0x000fe20000004100 */
[----:B------:R-:W-:Y:S01]  /*25df0*/  SHF.R.U32.HI R10, RZ, 0x10, R53 ;  /* 0x00000010ff0a7819 */ /* 0x000fe20000011635 */
[----:B------:R-:W-:Y:S01]  /*25e00*/  HADD2.F32 R11, -RZ, R103.H0_H0 ;  /* 0x20000067ff0b7230 */ /* 0x000fe20000004100 */
        /* <DEDUP_REMOVED lines=37> */
.L_x_2609:
[----:B------:R-:W-:Y:S05]  /*26060*/  BSYNC B1 ;  /* 0x0000000000017941 */ /* 0x000fea0003800000 */
.L_x_2608:
        /* <DEDUP_REMOVED lines=32> */
[----:B------:R-:W-:Y:S01]  /*26270*/  HADD2.F32 R2, -RZ, R102.H0_H0 ;  /* 0x20000066ff027230 */ /* 0x000fe20000004100 */
        /* <DEDUP_REMOVED lines=16> */
.L_x_2619:
[----:B------:R-:W-:Y:S05]  /*26380*/  BSYNC B0 ;  /* 0x0000000000007941 */ /* 0x000fea0003800000 */
.L_x_2618:
        /* <DEDUP_REMOVED lines=46> */
.L_x_2621:
[----:B------:R-:W-:Y:S05]  /*26670*/  BSYNC B0 ;  /* 0x0000000000007941 */ /* 0x000fea0003800000 */
.L_x_2620:
        /* <DEDUP_REMOVED lines=29> */
[----:B------:R-:W-:Y:S01]  /*26850*/  HADD2.F32 R2, -RZ, R109.H1_H1 ;  /* 0x3000006dff027230 */ /* 0x000fe20000004100 */
        /* <DEDUP_REMOVED lines=16> */
.L_x_2623:
[----:B------:R-:W-:Y:S05]  /*26960*/  BSYNC B0 ;  /* 0x0000000000007941 */ /* 0x000fea0003800000 */
.L_x_2622:
[----:B------:R-:W-:-:S04]  /*26970*/  IADD3 R2, R4, 0x60, RZ ;  /* 0x0000006004027810 */ /* 0x000fc80007ffe0ff */
[----:B------:R-:W-:-:S13]  /*26980*/  ISETP.GE.AND P0, PT, R2, R0, PT ;  /* 0x000000000200720c */ /* 0x000fda0003f06270 */
[----:B------:R-:W-:Y:S05]  /*26990*/  @P0 BRA `(.L_x_2617) ;  /* 0x000002a000000947 */ /* 0x000fea0003800000 */
[----:B-1----:R-:W2:Y:S01]  /*269a0*/  LD.E.128 R16, [R8.64+0xe000] ;  /* 0x00e0000408107980 */ /* 0x002ea2000c101d00 */
[----:B------:R-:W-:Y:S01]  /*269b0*/  SHF.R.U32.HI R6, RZ, 0x10, R69 ;  /* 0x00000010ff067819 */ /* 0x000fe20000011645 */
[----:B------:R-:W-:Y:S01]  /*269c0*/  HADD2.F32 R20, -RZ, R111.H1_H1 ;  /* 0x3000006fff147230 */ /* 0x000fe20000004100 */
        /* <DEDUP_REMOVED lines=39> */
.L_x_2617:
[----:B------:R-:W-:Y:S05]  /*26c40*/  BSYNC B1 ;  /* 0x0000000000017941 */ /* 0x000fea0003800000 */
.L_x_2616:
[----:B------:R-:W-:Y:S01]  /*26c50*/  IADD3 R2, R93, 0x60, RZ ;  /* 0x000000605d027810 */ /* 0x000fe20007ffe0ff */
[----:B------:R-:W-:-:S03]  /*26c60*/  IMAD.MOV.U32 R3, RZ, RZ, 0x0 ;  /* 0x00000000ff037424 */ /* 0x000fc600078e00ff */
[----:B------:R-:W-:Y:S01]  /*26c70*/  ISETP.GE.AND P0, PT, R2, R84, PT ;  /* 0x000000540200720c */ /* 0x000fe20003f06270 */
[----:B------:R-:W-:-:S12]  /*26c80*/  IMAD.MOV.U32 R2, RZ, RZ, R138 ;  /* 0x000000ffff027224 */ /* 0x000fd800078e008a */
[----:B------:R-:W-:Y:S05]  /*26c90*/  @P0 RET.REL.NODEC R2 `(_ZN7cutlass13device_kernelIN5flash19enable_sm80_to_sm89INS1_16FlashAttnFwdSm80INS1_25CollectiveMainloopFwdSm80ILi8ELi1ELb0EN4cute5tupleIJNS5_1CILi128EEENS7_ILi48EEENS7_ILi256EEEEEELi256ENS_6half_tEfNS_4arch4Sm80ELb0ELb1ELb1ELb1ELb1ELb1ELb1ELb1EEENS1_21CollectiveEpilogueFwdINS6_IJS8_SA_S9_EEENS6_IJNS7_ILi1EEESI_SI_EEESC_SE_Li256ELb1ELb1ELb1ELb0EEENS1_36VarlenDynamicPersistentTileSchedulerILi128ELi48ELi256ELi256ELb1ELb1ELb0ELb1ELb0ELb1EEEEEEEEEvNT_6ParamsE) ;  /* 0xfffd936002000950 */ /* 0x000fea0003c3ffff */
        /* <DEDUP_REMOVED lines=30> */
[----:B------:R-:W-:Y:S01]  /*26e80*/  HADD2.F32 R3, -RZ, R110.H0_H0 ;  /* 0x2000006eff037230 */ /* 0x000fe20000004100 */
        /* <DEDUP_REMOVED lines=14> */
.L_x_2625:
[----:B------:R-:W-:Y:S05]  /*26f70*/  BSYNC B0 ;  /* 0x0000000000007941 */ /* 0x000fea0003800000 */
.L_x_2624:
[----:B------:R-:W-:Y:S01]  /*26f80*/  IADD3 R2, R4, 0x20, RZ ;  /* 0x0000002004027810 */ /* 0x000fe20007ffe0ff */
[----:B------:R-:W-:Y:S03]  /*26f90*/  BSSY B0, `(.L_x_2626) ;  /* 0x000002d000007945 */ /* 0x000fe60003800000 */
[----:B------:R-:W-:-:S13]  /*26fa0*/  ISETP.GE.AND P0, PT, R2, R0, PT ;  /* 0x000000000200720c */ /* 0x000fda0003f06270 */
[----:B------:R-:W-:Y:S05]  /*26fb0*/  @P0 BRA `(.L_x_2627) ;  /* 0x000002a000000947 */ /* 0x000fea0003800000 */
[----:B-1----:R-:W2:Y:S01]  /*26fc0*/  LD.E.128 R16, [R8.64+0x7000] ;  /* 0x0070000408107980 */ /* 0x002ea2000c101d00 */
[----:B------:R-:W-:Y:S01]  /*26fd0*/  SHF.R.U32.HI R6, RZ, 0x10, R75 ;  /* 0x00000010ff067819 */ /* 0x000fe2000001164b */
[----:B------:R-:W-:Y:S01]  /*26fe0*/  HADD2.F32 R20, -RZ, R111.H0_H0 ;  /* 0x2000006fff147230 */ /* 0x000fe20000004100 */
        /* <DEDUP_REMOVED lines=39> */
.L_x_2627:
[----:B------:R-:W-:Y:S05]  /*27260*/  BSYNC B0 ;  /* 0x0000000000007941 */ /* 0x000fea0003800000 */
.L_x_2626:
        /* <DEDUP_REMOVED lines=46> */
.L_x_2629:
[----:B------:R-:W-:Y:S05]  /*27550*/  BSYNC B0 ;  /* 0x0000000000007941 */ /* 0x000fea0003800000 */
.L_x_2628:
[----:B------:R-:W-:Y:S01]  /*27560*/  IADD3 R4, R4, 0x60, RZ ;  /* 0x0000006004047810 */ /* 0x000fe20007ffe0ff */
[----:B------:R-:W-:Y:S02]  /*27570*/  IMAD.MOV.U32 R2, RZ, RZ, R138 ;  /* 0x000000ffff027224 */ /* 0x000fe400078e008a */
[----:B------:R-:W-:Y:S01]  /*27580*/  IMAD.MOV.U32 R3, RZ, RZ, 0x0 ;  /* 0x00000000ff037424 */ /* 0x000fe200078e00ff */
[----:B------:R-:W-:-:S13]  /*27590*/  ISETP.GE.AND P0, PT, R4, R0, PT ;  /* 0x000000000400720c */ /* 0x000fda0003f06270 */
[----:B------:R-:W-:Y:S05]  /*275a0*/  @P0 RET.REL.NODEC R2 `(_ZN7cutlass13device_kernelIN5flash19enable_sm80_to_sm89INS1_16FlashAttnFwdSm80INS1_25CollectiveMainloopFwdSm80ILi8ELi1ELb0EN4cute5tupleIJNS5_1CILi128EEENS7_ILi48EEENS7_ILi256EEEEEELi256ENS_6half_tEfNS_4arch4Sm80ELb0ELb1ELb1ELb1ELb1ELb1ELb1ELb1EEENS1_21CollectiveEpilogueFwdINS6_IJS8_SA_S9_EEENS6_IJNS7_ILi1EEESI_SI_EEESC_SE_Li256ELb1ELb1ELb1ELb0EEENS1_36VarlenDynamicPersistentTileSchedulerILi128ELi48ELi256ELi256ELb1ELb1ELb0ELb1ELb0ELb1EEEEEEEEEvNT_6ParamsE) ;  /* 0xfffd8a5002000950 */ /* 0x000fea0003c3ffff */
        /* <DEDUP_REMOVED lines=12> */
[----:B------:R-:W-:Y:S02]  /*27670*/  HADD2.F32 R0, -RZ, R19.H1_H1 ;  /* 0x30000013ff007230 */ /* 0x000fe40000004100 */
        /* <DEDUP_REMOVED lines=21> */
[----:B------:R-:W-:Y:S01]  /*277d0*/  FMUL.FTZ R17, R3, R15 ;  /* 0x0000000f03117220 */ /* 0x000fe20000410000 */
[----:B------:R-:W-:Y:S01]  /*277e0*/  MOV R3, 0x0 ;  /* 0x0000000000037802 */ /* 0x000fe20000000f00 */
[----:B------:R-:W-:-:S02]  /*277f0*/  FFMA.FTZ R18, R11, R0, R18 ;  /* 0x000000000b127223 */ /* 0x000fc40000010012 */
[----:B------:R-:W-:Y:S02]  /*27800*/  FFMA.FTZ R2, R11, R2, -R13 ;  /* 0x000000020b027223 */ /* 0x000fe4000001080d */
[C---:B------:R-:W-:Y:S02]  /*27810*/  FFMA.FTZ R0, R4.reuse, R15, -R6 ;  /* 0x0000000f04007223 */ /* 0x040fe40000010806 */
[----:B------:R-:W-:Y:S01]  /*27820*/  FFMA.FTZ R17, R4, R20, R17 ;  /* 0x0000001404117223 */ /* 0x000fe20000010011 */
[----:B------:R-:W-:Y:S02]  /*27830*/  F2FP.PACK_AB R18, R18, R2 ;  /* 0x000000021212723e */ /* 0x000fe400000000ff */
[----:B------:R-:W-:Y:S02]  /*27840*/  MOV R2, R138 ;  /* 0x0000008a00027202 */ /* 0x000fe40000000f00 */
[----:B------:R-:W-:-:S05]  /*27850*/  F2FP.PACK_AB R17, R17, R0 ;  /* 0x000000001111723e */ /* 0x000fca00000000ff */
[----:B------:R1:W-:Y:S01]  /*27860*/  ST.E.128 [R8.64+0xf000], R16 ;  /* 0x00f0001008007985 */ /* 0x0003e2000c101d04 */
[----:B------:R-:W-:Y:S05]  /*27870*/  RET.REL.NODEC R2 `(_ZN7cutlass13device_kernelIN5flash19enable_sm80_to_sm89INS1_16FlashAttnFwdSm80INS1_25CollectiveMainloopFwdSm80ILi8ELi1ELb0EN4cute5tupleIJNS5_1CILi128EEENS7_ILi48EEENS7_ILi256EEEEEELi256ENS_6half_tEfNS_4arch4Sm80ELb0ELb1ELb1ELb1ELb1ELb1ELb1ELb1EEENS1_21CollectiveEpilogueFwdINS6_IJS8_SA_S9_EEENS6_IJNS7_ILi1EEESI_SI_EEESC_SE_Li256ELb1ELb1ELb1ELb0EEENS1_36VarlenDynamicPersistentTileSchedulerILi128ELi48ELi256ELi256ELb1ELb1ELb0ELb1ELb0ELb1EEEEEEEEEvNT_6ParamsE) ;  /* 0xfffd878002007950 */ /* 0x000fea0003c3ffff */
.L_x_2584:
[----:B-1---5:R-:W-:-:S13]  /*27880*/  ISETP.NE.AND P0, PT, R13, 0x1, PT ;  /* 0x000000010d00780c */ /* 0x022fda0003f05270 */
[----:B------:R1:W2:Y:S04]  /*27890*/  @P0 LD.E R18, [R10.64+0x168] ;  /* 0x000168040a120980 */ /* 0x0002a8000c101900 */
[----:B-1----:R2:W3:Y:S02]  /*278a0*/  @P0 LD.E R10, [R10.64+0x16c] ;  /* 0x00016c040a0a0980 */ /* 0x0024e4000c101900 */
[----:B--2---:R-:W-:-:S05]  /*278b0*/  @P0 IMAD.HI.U32 R11, R4, R18, RZ ;  /* 0x00000012040b0227 */ /* 0x004fca00078e00ff */
[----:B---3--:R-:W-:-:S04]  /*278c0*/  @P0 SHF.R.U32.HI R4, RZ, R10, R11 ;  /* 0x0000000aff040219 */ /* 0x008fc8000001160b */
[----:B------:R-:W-:Y:S01]  /*278d0*/  SHF.R.S32.HI R10, RZ, 0x1f, R4 ;  /* 0x0000001fff0a7819 */ /* 0x000fe20000011404 */
[-C--:B------:R-:W-:Y:S02]  /*278e0*/  IMAD R20, R9, R4.reuse, RZ ;  /* 0x0000000409147224 */ /* 0x080fe400078e02ff */
[----:B------:R-:W-:Y:S02]  /*278f0*/  IMAD R11, R3, R4, RZ ;  /* 0x00000004030b7224 */ /* 0x000fe400078e02ff */
[-C--:B------:R-:W-:Y:S02]  /*27900*/  IMAD R21, R8, R10.reuse, R20 ;  /* 0x0000000a08157224 */ /* 0x080fe400078e0214 */
[C---:B------:R-:W-:Y:S02]  /*27910*/  IMAD R20, R2.reuse, R10, R11 ;  /* 0x0000000a02147224 */ /* 0x040fe400078e020b */
[----:B------:R-:W-:-:S04]  /*27920*/  IMAD.WIDE.U32 R10, R2, R4, RZ ;  /* 0x00000004020a7225 */ /* 0x000fc800078e00ff */
[----:B------:R-:W-:Y:S01]  /*27930*/  IMAD.WIDE.U32 R18, R8, R4, RZ ;  /* 0x0000000408127225 */ /* 0x000fe200078e00ff */
[----:B------:R-:W-:-:S03]  /*27940*/  IADD3 R11, R11, R20, RZ ;  /* 0x000000140b0b7210 */ /* 0x000fc60007ffe0ff */
[-C--:B------:R-:W-:Y:S01]  /*27950*/  IMAD R9, R9, R6.reuse, RZ ;  /* 0x0000000609097224 */ /* 0x080fe200078e02ff */
[----:B------:R-:W-:Y:S01]  /*27960*/  IADD3 R19, R19, R21, RZ ;  /* 0x0000001513137210 */ /* 0x000fe20007ffe0ff */
[----:B------:R-:W-:Y:S02]  /*27970*/  IMAD R4, R3, R6, RZ ;  /* 0x0000000603047224 */ /* 0x000fe400078e02ff */
[----:B------:R-:W-:-:S04]  /*27980*/  IMAD.WIDE.U32 R10, R6, R2, R10 ;  /* 0x00000002060a7225 */ /* 0x000fc800078e000a */
[----:B------:R-:W-:Y:S01]  /*27990*/  IMAD.WIDE.U32 R18, R6, R8, R18 ;  /* 0x0000000806127225 */ /* 0x000fe200078e0012 */
[----:B------:R-:W-:-:S03]  /*279a0*/  LEA R21, P0, R10, R16, 0x1 ;  /* 0x000000100a157211 */ /* 0x000fc600078008ff */
[----:B------:R-:W-:Y:S01]  /*279b0*/  IMAD R3, R8, R24, R9 ;  /* 0x0000001808037224 */ /* 0x000fe200078e0209 */
[----:B------:R-:W-:Y:S01]  /*279c0*/  LEA R20, P1, R18, R14, 0x1 ;  /* 0x0000000e12147211 */ /* 0x000fe200078208ff */
[----:B------:R-:W-:-:S03]  /*279d0*/  IMAD R2, R2, R24, R4 ;  /* 0x0000001802027224 */ /* 0x000fc600078e0204 */
[----:B------:R-:W-:Y:S02]  /*279e0*/  IADD3 R3, R19, R3, RZ ;  /* 0x0000000313037210 */ /* 0x000fe40007ffe0ff */
[----:B------:R-:W-:Y:S02]  /*279f0*/  IADD3 R2, R11, R2, RZ ;  /* 0x000000020b027210 */ /* 0x000fe40007ffe0ff */
[----:B------:R-:W-:Y:S02]  /*27a00*/  LEA.HI.X R18, R18, R15, R3, 0x1, P1 ;  /* 0x0000000f12127211 */ /* 0x000fe400008f0c03 */
[----:B------:R-:W-:Y:S01]  /*27a10*/  LEA.HI.X R16, R10, R17, R2, 0x1, P0 ;  /* 0x000000110a107211 */ /* 0x000fe200000f0c02 */
[----:B------:R-:W-:Y:S05]  /*27a20*/  BRA.DIV ~URZ, `(.L_x_2630) ;  /* 0x000051527f007947 */ /* 0x000fea000b800000 */
[----:B------:R1:W2:Y:S02]  /*27a30*/  SHFL.IDX PT, R4, R18, RZ, 0x181f ;  /* 0x00181fff12047589 */ /* 0x0002a400000e0000 */
.L_x_2666:
[----:B------:R-:W-:Y:S05]  /*27a40*/  BRA.DIV ~URZ, `(.L_x_2631) ;  /* 0x000051a27f007947 */ /* 0x000fea000b800000 */
[----:B------:R3:W4:Y:S01]  /*27a50*/  SHFL.IDX PT, R8, R20, RZ, 0x181f ;  /* 0x00181fff14087589 */ /* 0x00072200000e0000 */
[----:B--2---:R-:W-:-:S03]  /*27a60*/  MOV R9, R4 ;  /* 0x0000000400097202 */ /* 0x004fc60000000f00 */
[----:B------:R3:W2:Y:S04]  /*27a70*/  SHFL.IDX PT, R6, R16, RZ, 0x181f ;  /* 0x00181fff10067589 */ /* 0x0006a800000e0000 */
[----:B------:R3:W1:Y:S02]  /*27a80*/  SHFL.IDX PT, R2, R21, RZ, 0x181f ;  /* 0x00181fff15027589 */ /* 0x00066400000e0000 */
.L_x_2667:
        /* <DEDUP_REMOVED lines=20> */
[----:B------:R-:W-:Y:S01]  /*27bd0*/  CS2R R28, SRZ ;  /* 0x00000000001c7805 */ /* 0x000fe2000001ff00 */
[----:B------:R-:W-:Y:S01]  /*27be0*/  CS2R R42, SRZ ;  /* 0x00000000002a7805 */ /* 0x000fe2000001ff00 */
[----:B------:R-:W-:Y:S01]  /*27bf0*/  CS2R R40, SRZ ;  /* 0x0000000000287805 */ /* 0x000fe2000001ff00 */
[----:B------:R-:W-:Y:S01]  /*27c00*/  CS2R R46, SRZ ;  /* 0x00000000002e7805 */ /* 0x000fe2000001ff00 */
[----:B------:R-:W-:-:S05]  /*27c10*/  CS2R R44, SRZ ;  /* 0x00000000002c7805 */ /* 0x000fca000001ff00 */
[----:B----4-:R-:W-:Y:S02]  /*27c20*/  @!P1 IMAD.WIDE R14, R56, 0x2, R8 ;  /* 0x00000002380e9825 */ /* 0x010fe400078e0208 */
[----:B------:R-:W-:-:S03]  /*27c30*/  @!P0 SHF.R.S32.HI R4, RZ, 0x1f, R6 ;  /* 0x0000001fff048819 */ /* 0x000fc60000011406 */
[----:B------:R2:W5:Y:S01]  /*27c40*/  @!P1 LD.E.128 R32, [R14.64] ;  /* 0x000000040e209980 */ /* 0x000562000c101d00 */
[----:B------:R-:W-:-:S04]  /*27c50*/  @!P0 LEA.HI R4, R4, R6, RZ, 0x3 ;  /* 0x0000000604048211 */ /* 0x000fc800078f18ff */
[----:B------:R-:W-:-:S05]  /*27c60*/  @!P0 LOP3.LUT R4, R4, 0xfffffff8, RZ, 0xc0, !PT ;  /* 0xfffffff804048812 */ /* 0x000fca00078ec0ff */
[----:B------:R-:W-:-:S04]  /*27c70*/  @!P0 IMAD.WIDE R10, R4, 0x2, R8 ;  /* 0x00000002040a8825 */ /* 0x000fc800078e0208 */
[--C-:B-1----:R-:W-:Y:S01]  /*27c80*/  @!P0 IMAD.WIDE R8, R4, 0x2, R2.reuse ;  /* 0x0000000204088825 */ /* 0x102fe200078e0202 */
[----:B------:R2:W5:Y:S03]  /*27c90*/  @!P0 LD.E.128 R40, [R10.64] ;  /* 0x000000040a288980 */ /* 0x000566000c101d00 */
[----:B------:R-:W-:Y:S01]  /*27ca0*/  @!P1 IMAD.WIDE R2, R56, 0x2, R2 ;  /* 0x0000000238029825 */ /* 0x000fe200078e0202 */
[----:B------:R2:W5:Y:S04]  /*27cb0*/  @!P0 LD.E.128 R44, [R8.64] ;  /* 0x00000004082c8980 */ /* 0x000568000c101d00 */
[----:B------:R2:W5:Y:S02]  /*27cc0*/  @!P1 LD.E.128 R28, [R2.64] ;  /* 0x00000004021c9980 */ /* 0x000564000c101d00 */
.L_x_2633:
[----:B------:R-:W-:Y:S05]  /*27cd0*/  BSYNC B0 ;  /* 0x0000000000007941 */ /* 0x000fea0003800000 */
.L_x_2632:
[----:B-----5:R-:W-:Y:S02]  /*27ce0*/  IMAD.MOV.U32 R6, RZ, RZ, R42 ;  /* 0x000000ffff067224 */ /* 0x020fe400078e002a */
[----:B------:R-:W-:-:S02]  /*27cf0*/  IMAD.MOV.U32 R4, RZ, RZ, R43 ;  /* 0x000000ffff047224 */ /* 0x000fc400078e002b */
[----:B--2---:R-:W-:Y:S01]  /*27d00*/  IMAD.MOV.U32 R3, RZ, RZ, R40 ;  /* 0x000000ffff037224 */ /* 0x004fe200078e0028 */
[----:B------:R-:W-:Y:S01]  /*27d10*/  PRMT R109, R6, 0x7610, R109 ;  /* 0x00007610066d7816 */ /* 0x000fe2000000006d */
[----:B-1----:R-:W-:Y:S01]  /*27d20*/  IMAD.MOV.U32 R2, RZ, RZ, R41 ;  /* 0x000000ffff027224 */ /* 0x002fe200078e0029 */
        /* <DEDUP_REMOVED lines=28> */
[----:B------:R1:W2:Y:S04]  /*27ef0*/  SHFL.IDX PT, R9, R18, 0x1, 0x181f ;  /* 0x00381f0012097f89 */ /* 0x0002a800000e0000 */
[----:B----4-:R1:W4:Y:S04]  /*27f00*/  SHFL.IDX PT, R8, R20, 0x1, 0x181f ;  /* 0x00381f0014087f89 */ /* 0x01032800000e0000 */
[----:B------:R1:W3:Y:S04]  /*27f10*/  SHFL.IDX PT, R4, R16, 0x1, 0x181f ;  /* 0x00381f0010047f89 */ /* 0x0002e800000e0000 */
[----:B------:R1:W1:Y:S02]  /*27f20*/  SHFL.IDX PT, R2, R21, 0x1, 0x181f ;  /* 0x00381f0015027f89 */ /* 0x00026400000e0000 */
.L_x_2668:
        /* <DEDUP_REMOVED lines=23> */
[----:B--2-4-:R-:W-:Y:S02]  /*280a0*/  @!P1 IMAD.WIDE R14, R56, 0x2, R8 ;  /* 0x00000002380e9825 */ /* 0x014fe400078e0208 */
        /* <DEDUP_REMOVED lines=10> */
.L_x_2636:
[----:B------:R-:W-:Y:S05]  /*28150*/  BSYNC B0 ;  /* 0x0000000000007941 */ /* 0x000fea0003800000 */
.L_x_2635:
[----:B--2--5:R-:W-:Y:S02]  /*28160*/  IMAD.MOV.U32 R3, RZ, RZ, R64 ;  /* 0x000000ffff037224 */ /* 0x024fe400078e0040 */
[----:B-1----:R-:W-:-:S02]  /*28170*/  IMAD.MOV.U32 R2, RZ, RZ, R65 ;  /* 0x000000ffff027224 */ /* 0x002fc400078e0041 */
        /* <DEDUP_REMOVED lines=12> */
[----:B------:R-:W-:-:S02]  /*28240*/  IMAD.MOV.U32 R3, RZ, RZ, R60 ;  /* 0x000000ffff037224 */ /* 0x000fc400078e003c */
        /* <DEDUP_REMOVED lines=13> */
[----:B------:R-:W-:Y:S02]  /*28320*/  PRMT R111, R6, 0x5410, R4 ;  /* 0x00005410066f7816 */ /* 0x000fe40000000004 */
[----:B------:R-:W-:Y:S01]  /*28330*/  PRMT R108, R108, 0x5410, R2 ;  /* 0x000054106c6c7816 */ /* 0x000fe20000000002 */
[----:B------:R-:W-:Y:S05]  /*28340*/  BRA.DIV ~URZ, `(.L_x_2637) ;  /* 0x00004b727f007947 */ /* 0x000fea000b800000 */
[----:B------:R1:W2:Y:S02]  /*28350*/  SHFL.IDX PT, R4, R18, 0x2, 0x181f ;  /* 0x00581f0012047f89 */ /* 0x0002a400000e0000 */
.L_x_2669:
[----:B------:R-:W-:Y:S05]  /*28360*/  BRA.DIV ~URZ, `(.L_x_2638) ;  /* 0x00004bc27f007947 */ /* 0x000fea000b800000 */
[----:B----4-:R3:W4:Y:S01]  /*28370*/  SHFL.IDX PT, R8, R20, 0x2, 0x181f ;  /* 0x00581f0014087f89 */ /* 0x01072200000e0000 */
[----:B--2---:R-:W-:-:S03]  /*28380*/  MOV R9, R4 ;  /* 0x0000000400097202 */ /* 0x004fc60000000f00 */
[----:B------:R3:W2:Y:S04]  /*28390*/  SHFL.IDX PT, R6, R16, 0x2, 0x181f ;  /* 0x00581f0010067f89 */ /* 0x0006a800000e0000 */
[----:B------:R3:W1:Y:S02]  /*283a0*/  SHFL.IDX PT, R2, R21, 0x2, 0x181f ;  /* 0x00581f0015027f89 */ /* 0x00066400000e0000 */
.L_x_2670:
        /* <DEDUP_REMOVED lines=21> */
[----:B------:R-:W-:-:S07]  /*28500*/  CS2R R84, SRZ ;  /* 0x0000000000547805 */ /* 0x000fce000001ff00 */
[----:B----4-:R-:W-:Y:S02]  /*28510*/  @!P1 IMAD.WIDE R10, R56, 0x2, R8 ;  /* 0x00000002380a9825 */ /* 0x010fe400078e0208 */
[----:B------:R-:W-:Y:S01]  /*28520*/  @!P0 SHF.R.S32.HI R4, RZ, 0x1f, R6 ;  /* 0x0000001fff048819 */ /* 0x000fe20000011406 */
[----:B------:R-:W-:Y:S02]  /*28530*/  CS2R R82, SRZ ;  /* 0x0000000000527805 */ /* 0x000fe4000001ff00 */
[----:B------:R2:W5:Y:S01]  /*28540*/  @!P1 LD.E.128 R72, [R10.64] ;  /* 0x000000040a489980 */ /* 0x000562000c101d00 */
[----:B------:R-:W-:-:S04]  /*28550*/  @!P0 LEA.HI R4, R4, R6, RZ, 0x3 ;  /* 0x0000000604048211 */ /* 0x000fc800078f18ff */
[----:B------:R-:W-:Y:S01]  /*28560*/  @!P0 LOP3.LUT R4, R4, 0xfffffff8, RZ, 0xc0, !PT ;  /* 0xfffffff804048812 */ /* 0x000fe200078ec0ff */
[----:B------:R-:W-:-:S04]  /*28570*/  CS2R R80, SRZ ;  /* 0x0000000000507805 */ /* 0x000fc8000001ff00 */
[----:B--2---:R-:W-:-:S04]  /*28580*/  @!P0 IMAD.WIDE R10, R4, 0x2, R8 ;  /* 0x00000002040a8825 */ /* 0x004fc800078e0208 */
[--C-:B-1----:R-:W-:Y:S01]  /*28590*/  @!P0 IMAD.WIDE R8, R4, 0x2, R2.reuse ;  /* 0x0000000204088825 */ /* 0x102fe200078e0202 */
[----:B------:R1:W5:Y:S03]  /*285a0*/  @!P0 LD.E.128 R84, [R10.64] ;  /* 0x000000040a548980 */ /* 0x000366000c101d00 */
[----:B------:R-:W-:Y:S01]  /*285b0*/  @!P1 IMAD.WIDE R2, R56, 0x2, R2 ;  /* 0x0000000238029825 */ /* 0x000fe200078e0202 */
[----:B------:R1:W5:Y:S04]  /*285c0*/  @!P0 LD.E.128 R80, [R8.64] ;  /* 0x0000000408508980 */ /* 0x000368000c101d00 */
[----:B------:R1:W5:Y:S02]  /*285d0*/  @!P1 LD.E.128 R68, [R2.64] ;  /* 0x0000000402449980 */ /* 0x000364000c101d00 */
.L_x_2640:
[----:B------:R-:W-:Y:S05]  /*285e0*/  BSYNC B0 ;  /* 0x0000000000007941 */ /* 0x000fea0003800000 */
.L_x_2639:
[----:B-----5:R-:W-:Y:S01]  /*285f0*/  IMAD.MOV.U32 R6, RZ, RZ, R86 ;  /* 0x000000ffff067224 */ /* 0x020fe200078e0056 */
[----:B------:R-:W-:Y:S01]  /*28600*/  CS2R R102, SRZ ;  /* 0x0000000000667805 */ /* 0x000fe2000001ff00 */
[----:B-1----:R-:W-:-:S02]  /*28610*/  IMAD.MOV.U32 R3, RZ, RZ, R84 ;  /* 0x000000ffff037224 */ /* 0x002fc400078e0054 */
[----:B------:R-:W-:Y:S02]  /*28620*/  IMAD.MOV.U32 R2, RZ, RZ, R85 ;  /* 0x000000ffff027224 */ /* 0x000fe400078e0055 */
        /* <DEDUP_REMOVED lines=14> */
[----:B------:R-:W-:Y:S01]  /*28710*/  PRMT R122, R2, 0x7610, R122 ;  /* 0x00007610027a7816 */ /* 0x000fe2000000007a */
[----:B------:R-:W-:Y:S01]  /*28720*/  IMAD.MOV.U32 R2, RZ, RZ, R81 ;  /* 0x000000ffff027224 */ /* 0x000fe200078e0051 */
[----:B------:R-:W-:Y:S01]  /*28730*/  PRMT R120, R6, 0x5410, R4 ;  /* 0x0000541006787816 */ /* 0x000fe20000000004 */
[----:B------:R-:W-:Y:S01]  /*28740*/  IMAD.SHL.U32 R6, R76, 0x80, RZ ;  /* 0x000000804c067824 */ /* 0x000fe200078e00ff */
[----:B------:R-:W-:Y:S01]  /*28750*/  PRMT R124, R3, 0x7610, R124 ;  /* 0x00007610037c7816 */ /* 0x000fe2000000007c */
[----:B------:R-:W-:Y:S01]  /*28760*/  IMAD.MOV.U32 R3, RZ, RZ, R70 ;  /* 0x000000ffff037224 */ /* 0x000fe200078e0046 */
[----:B------:R-:W-:Y:S01]  /*28770*/  PRMT R123, R2, 0x7610, R123 ;  /* 0x00007610027b7816 */ /* 0x000fe2000000007b */
[----:B------:R-:W-:Y:S01]  /*28780*/  IMAD.MOV.U32 R2, RZ, RZ, R71 ;  /* 0x000000ffff027224 */ /* 0x000fe200078e0047 */
[----:B------:R-:W-:-:S02]  /*28790*/  SHF.R.S32.HI R4, RZ, 0x1f, R22 ;  /* 0x0000001fff047819 */ /* 0x000fc40000011416 */
[----:B------:R-:W-:Y:S01]  /*287a0*/  PRMT R118, R118, 0x5410, R3 ;  /* 0x0000541076767816 */ /* 0x000fe20000000003 */
[----:B------:R-:W-:Y:S01]  /*287b0*/  IMAD.MOV.U32 R3, RZ, RZ, R68 ;  /* 0x000000ffff037224 */ /* 0x000fe200078e0044 */
[----:B------:R-:W-:Y:S01]  /*287c0*/  PRMT R119, R119, 0x5410, R2 ;  /* 0x0000541077777816 */ /* 0x000fe20000000002 */
[----:B------:R-:W-:Y:S01]  /*287d0*/  IMAD.MOV.U32 R2, RZ, RZ, R69 ;  /* 0x000000ffff027224 */ /* 0x000fe200078e0045 */
[----:B------:R-:W-:Y:S02]  /*287e0*/  LEA.HI R4, R4, R22, RZ, 0x3 ;  /* 0x0000001604047211 */ /* 0x000fe400078f18ff */
[----:B------:R-:W-:Y:S02]  /*287f0*/  PRMT R118, R3, 0x7610, R118 ;  /* 0x0000761003767816 */ /* 0x000fe40000000076 */
[----:B------:R-:W-:Y:S02]  /*28800*/  LEA.HI.SX32 R10, R4, R6, 0x1d ;  /* 0x00000006040a7211 */ /* 0x000fe400078feaff */
[----:B------:R-:W-:Y:S01]  /*28810*/  PRMT R117, R2, 0x7610, R117 ;  /* 0x0000761002757816 */ /* 0x000fe20000000075 */
[----:B------:R-:W-:Y:S05]  /*28820*/  BRA.DIV ~URZ, `(.L_x_2641) ;  /* 0x000048427f007947 */ /* 0x000fea000b800000 */
[----:B------:R1:W2:Y:S02]  /*28830*/  SHFL.IDX PT, R4, R18, 0x3, 0x181f ;  /* 0x00781f0012047f89 */ /* 0x0002a400000e0000 */
.L_x_2671:
[----:B------:R-:W-:Y:S05]  /*28840*/  BRA.DIV ~URZ, `(.L_x_2642) ;  /* 0x000048927f007947 */ /* 0x000fea000b800000 */
[----:B----4-:R4:W1:Y:S01]  /*28850*/  SHFL.IDX PT, R8, R20, 0x3, 0x181f ;  /* 0x00781f0014087f89 */ /* 0x01086200000e0000 */
[----:B--2---:R-:W-:-:S03]  /*28860*/  MOV R9, R4 ;  /* 0x0000000400097202 */ /* 0x004fc60000000f00 */
[----:B------:R4:W2:Y:S04]  /*28870*/  SHFL.IDX PT, R6, R16, 0x3, 0x181f ;  /* 0x00781f0010067f89 */ /* 0x0008a800000e0000 */
[----:B------:R4:W3:Y:S02]  /*28880*/  SHFL.IDX PT, R2, R21, 0x3, 0x181f ;  /* 0x00781f0015027f89 */ /* 0x0008e400000e0000 */
.L_x_2672:
[----:B------:R-:W-:Y:S01]  /*28890*/  IADD3 R3, R10, 0x60, RZ ;  /* 0x000000600a037810 */ /* 0x000fe20007ffe0ff */
[----:B------:R-:W-:Y:S01]  /*288a0*/  BSSY B0, `(.L_x_2643) ;  /* 0x0000021000007945 */ /* 0x000fe20003800000 */
[----:B------:R-:W-:Y:S01]  /*288b0*/  CS2R R100, SRZ ;  /* 0x0000000000647805 */ /* 0x000fe2000001ff00 */
[----:B------:R-:W-:Y:S01]  /*288c0*/  CS2R R90, SRZ ;  /* 0x00000000005a7805 */ /* 0x000fe2000001ff00 */
[----:B------:R-:W-:Y:S01]  /*288d0*/  ISETP.GE.AND P0, PT, R3, R13, PT ;  /* 0x0000000d0300720c */ /* 0x000fe20003f06270 */
[----:B--2---:R-:W-:Y:S01]  /*288e0*/  IMAD.MOV.U32 R3, RZ, RZ, R6 ;  /* 0x000000ffff037224 */ /* 0x004fe200078e0006 */
[----:B------:R-:W-:Y:S01]  /*288f0*/  CS2R R88, SRZ ;  /* 0x0000000000587805 */ /* 0x000fe2000001ff00 */
[----:B------:R-:W-:Y:S01]  /*28900*/  CS2R R98, SRZ ;  /* 0x0000000000627805 */ /* 0x000fe2000001ff00 */
[----:B------:R-:W-:Y:S01]  /*28910*/  CS2R R96, SRZ ;  /* 0x0000000000607805 */ /* 0x000fe2000001ff00 */
[----:B------:R-:W-:Y:S01]  /*28920*/  CS2R R78, SRZ ;  /* 0x00000000004e7805 */ /* 0x000fe2000001ff00 */
[----:B------:R-:W-:-:S07]  /*28930*/  CS2R R76, SRZ ;  /* 0x00000000004c7805 */ /* 0x000fce000001ff00 */
        /* <DEDUP_REMOVED lines=10> */
[----:B-1----:R-:W-:Y:S02]  /*289e0*/  @!P1 IMAD.WIDE R10, R56, 0x2, R8 ;  /* 0x00000002380a9825 */ /* 0x002fe400078e0208 */
[----:B------:R-:W-:Y:S01]  /*289f0*/  @!P0 SHF.R.S32.HI R4, RZ, 0x1f, R6 ;  /* 0x0000001fff048819 */ /* 0x000fe20000011406 */
[----:B------:R-:W-:Y:S01]  /*28a00*/  CS2R R98, SRZ ;  /* 0x0000000000627805 */ /* 0x000fe2000001ff00 */
[----:B------:R-:W-:Y:S01]  /*28a10*/  CS2R R96, SRZ ;  /* 0x0000000000607805 */ /* 0x000fe2000001ff00 */
[----:B------:R1:W5:Y:S01]  /*28a20*/  @!P1 LD.E.128 R88, [R10.64] ;  /* 0x000000040a589980 */ /* 0x000362000c101d00 */
[----:B------:R-:W-:-:S04]  /*28a30*/  @!P0 LEA.HI R4, R4, R6, RZ, 0x3 ;  /* 0x0000000604048211 */ /* 0x000fc800078f18ff */
[----:B------:R-:W-:-:S05]  /*28a40*/  @!P0 LOP3.LUT R4, R4, 0xfffffff8, RZ, 0xc0, !PT ;  /* 0xfffffff804048812 */ /* 0x000fca00078ec0ff */
[----:B------:R-:W-:-:S05]  /*28a50*/  @!P0 IMAD.WIDE R8, R4, 0x2, R8 ;  /* 0x0000000204088825 */ /* 0x000fca00078e0208 */
[----:B------:R2:W5:Y:S02]  /*28a60*/  @!P0 LD.E.128 R100, [R8.64] ;  /* 0x0000000408648980 */ /* 0x000564000c101d00 */
[----:B--23--:R-:W-:-:S04]  /*28a70*/  @!P1 IMAD.WIDE R8, R56, 0x2, R2 ;  /* 0x0000000238089825 */ /* 0x00cfc800078e0202 */
[----:B------:R-:W-:Y:S01]  /*28a80*/  @!P0 IMAD.WIDE R2, R4, 0x2, R2 ;  /* 0x0000000204028825 */ /* 0x000fe200078e0202 */
[----:B------:R1:W5:Y:S04]  /*28a90*/  @!P1 LD.E.128 R76, [R8.64] ;  /* 0x00000004084c9980 */ /* 0x000368000c101d00 */
[----:B------:R1:W5:Y:S02]  /*28aa0*/  @!P0 LD.E.128 R96, [R2.64] ;  /* 0x0000000402608980 */ /* 0x000364000c101d00 */
.L_x_2644:
[----:B------:R-:W-:Y:S05]  /*28ab0*/  BSYNC B0 ;  /* 0x0000000000007941 */ /* 0x000fea0003800000 */
.L_x_2643:
[----:B------:R-:W-:Y:S01]  /*28ac0*/  IADD3 R6, R92, -c[0x0][0x20], RZ ;  /* 0x800008005c067a10 */ /* 0x000fe20007ffe0ff */
[----:B------:R-:W-:-:S04]  /*28ad0*/  DEPBAR.LE SB0, 0x1 ;  /* 0x000080400000791a */ /* 0x000fc80000000000 */
[----:B-1-3--:R-:W2:Y:S01]  /*28ae0*/  LDL.64 R2, [R6+0x20] ;  /* 0x0000200006027983 */ /* 0x00aea20000100a00 */
[----:B------:R-:W-:Y:S03]  /*28af0*/  WARPSYNC 0xffffffff ;  /* 0xffffffff00007948 */ /* 0x000fe60003800000 */
[----:B------:R-:W-:Y:S06]  /*28b00*/  BAR.SYNC.DEFER_BLOCKING 0x0 ;  /* 0x0000000000007b1d */ /* 0x000fec0000010000 */
[----:B--2---:R1:W2:Y:S02]  /*28b10*/  LD.E R2, [R2.64] ;  /* 0x0000000402027980 */ /* 0x0042a4000c101900 */
[----:B-1---5:R-:W-:-:S05]  /*28b20*/  IMAD.MOV.U32 R3, RZ, RZ, R102 ;  /* 0x000000ffff037224 */ /* 0x022fca00078e0066 */
[----:B------:R-:W-:Y:S01]  /*28b30*/  PRMT R132, R132, 0x5410, R3 ;  /* 0x0000541084847816 */ /* 0x000fe20000000003 */
[----:B------:R-:W-:-:S05]  /*28b40*/  IMAD.MOV.U32 R3, RZ, RZ, R100 ;  /* 0x000000ffff037224 */ /* 0x000fca00078e0064 */
[----:B------:R-:W-:Y:S01]  /*28b50*/  PRMT R132, R3, 0x7610, R132 ;  /* 0x0000761003847816 */ /* 0x000fe20000000084 */
[----:B------:R-:W-:Y:S02]  /*28b60*/  IMAD.MOV.U32 R3, RZ, RZ, R90 ;  /* 0x000000ffff037224 */ /* 0x000fe400078e005a */
[----:B--2---:R-:W-:Y:S02]  /*28b70*/  IMAD R4, R2, -0x80, R13 ;  /* 0xffffff8002047824 */ /* 0x004fe400078e020d */
[----:B------:R-:W-:-:S05]  /*28b80*/  IMAD.MOV.U32 R2, RZ, RZ, R103 ;  /* 0x000000ffff027224 */ /* 0x000fca00078e0067 */
[----:B------:R-:W-:Y:S01]  /*28b90*/  PRMT R130, R130, 0x5410, R2 ;  /* 0x0000541082827816 */ /* 0x000fe20000000002 */
[----:B------:R-:W-:-:S05]  /*28ba0*/  IMAD.MOV.U32 R2, RZ, RZ, R101 ;  /* 0x000000ffff027224 */ /* 0x000fca00078e0065 */
[----:B------:R-:W-:Y:S01]  /*28bb0*/  PRMT R129, R129, 0x5410, R2 ;  /* 0x0000541081817816 */ /* 0x000fe20000000002 */
[----:B------:R-:W-:-:S05]  /*28bc0*/  IMAD.MOV.U32 R2, RZ, RZ, R91 ;  /* 0x000000ffff027224 */ /* 0x000fca00078e005b */
[----:B------:R-:W-:Y:S01]  /*28bd0*/  PRMT R128, R3, 0x5410, R2 ;  /* 0x0000541003807816 */ /* 0x000fe20000000002 */
[----:B------:R-:W-:Y:S02]  /*28be0*/  IMAD.MOV.U32 R2, RZ, RZ, R89 ;  /* 0x000000ffff027224 */ /* 0x000fe400078e0059 */
        /* <DEDUP_REMOVED lines=18> */
[----:B------:R-:W-:Y:S02]  /*28d10*/  PRMT R92, R2, 0x7610, R92 ;  /* 0x00007610025c7816 */ /* 0x000fe4000000005c */
[----:B------:R-:W2:Y:S01]  /*28d20*/  LDL.64 R2, [R6+0x28] ;  /* 0x0000280006027983 */ /* 0x000ea20000100a00 */
[----:B------:R-:W-:-:S04]  /*28d30*/  IMNMX R59, R4, 0x80, PT ;  /* 0x00000080043b7817 */ /* 0x000fc80003800200 */
[----:B------:R-:W-:Y:S01]  /*28d40*/  ISETP.GE.AND P0, PT, R93, R59, PT ;  /* 0x0000003b5d00720c */ /* 0x000fe20003f06270 */
[----:B------:R-:W-:Y:S01]  /*28d50*/  BSSY B1, `(.L_x_2645) ;  /* 0x00000dc000017945 */ /* 0x000fe20003800000 */
[----:B--2---:R1:W5:Y:S11]  /*28d60*/  LD.E.64 R36, [R2.64] ;  /* 0x0000000402247980 */ /* 0x004376000c101b00 */
[----:B------:R-:W-:Y:S05]  /*28d70*/  @P0 BRA `(.L_x_2646) ;  /* 0x00000d9000000947 */ /* 0x000fea0003800000 */
[----:B-1----:R-:W-:Y:S01]  /*28d80*/  SHF.R.S32.HI R2, RZ, 0x1f, R22 ;  /* 0x0000001fff027819 */ /* 0x002fe20000011416 */
[----:B------:R-:W-:Y:S01]  /*28d90*/  BSSY B0, `(.L_x_2647) ;  /* 0x000006b000007945 */ /* 0x000fe20003800000 */
[----:B------:R-:W-:-:S02]  /*28da0*/  ISETP.GE.AND P0, PT, R56, R0, PT ;  /* 0x000000003800720c */ /* 0x000fc40003f06270 */
[----:B------:R-:W-:-:S05]  /*28db0*/  LEA.HI R2, R2, R22, RZ, 0x6 ;  /* 0x0000001602027211 */ /* 0x000fca00078f30ff */
[----:B------:R-:W-:Y:S02]  /*28dc0*/  IMAD.SHL.U32 R3, R2, 0x8, RZ ;  /* 0x0000000802037824 */ /* 0x000fe400078e00ff */
[----:B------:R-:W-:-:S03]  /*28dd0*/  IMAD.SHL.U32 R2, R93, 0x40, RZ ;  /* 0x000000405d027824 */ /* 0x000fc600078e00ff */
[----:B------:R-:W-:Y:S02]  /*28de0*/  LOP3.LUT R14, R3, 0xfffffe00, RZ, 0xc0, !PT ;  /* 0xfffffe00030e7812 */ /* 0x000fe400078ec0ff */
[----:B------:R-:W-:Y:S01]  /*28df0*/  LOP3.LUT R2, R2, 0x1c0, RZ, 0xc0, !PT ;  /* 0x000001c002027812 */ /* 0x000fe200078ec0ff */
[----:B------:R-:W-:Y:S05]  /*28e00*/  @P0 BRA `(.L_x_2648) ;  /* 0x0000063000000947 */ /* 0x000fea0003800000 */
[----:B------:R-:W-:Y:S02]  /*28e10*/  LEA.HI R4, R0, R39, RZ, 0x1d ;  /* 0x0000002700047211 */ /* 0x000fe400078fe8ff */
[----:B------:R-:W-:Y:S02]  /*28e20*/  SHF.R.U32.HI R6, RZ, 0x3, R2 ;  /* 0x00000003ff067819 */ /* 0x000fe40000011602 */
[----:B------:R-:W-:-:S04]  /*28e30*/  SHF.R.S32.HI R3, RZ, 0x1f, R4 ;  /* 0x0000001fff037819 */ /* 0x000fc80000011404 */
[----:B------:R-:W-:Y:S02]  /*28e40*/  LEA.HI R3, R3, R4, RZ, 0x3 ;  /* 0x0000000403037211 */ /* 0x000fe400078f18ff */
[----:B------:R-:W-:Y:S02]  /*28e50*/  SHF.L.U32 R4, R4, 0x3, RZ ;  /* 0x0000000304047819 */ /* 0x000fe400000006ff */
[----:B------:R-:W-:Y:S02]  /*28e60*/  SHF.L.U32 R3, R3, 0xa, RZ ;  /* 0x0000000a03037819 */ /* 0x000fe400000006ff */
[----:B------:R-:W-:Y:S02]  /*28e70*/  LOP3.LUT R4, R2, 0x38, R4, 0xf8, !PT ;  /* 0x0000003802047812 */ /* 0x000fe400078ef804 */
[----:B------:R-:W-:Y:S02]  /*28e80*/  LOP3.LUT R3, R3, 0xffffe000, RZ, 0xc0, !PT ;  /* 0xffffe00003037812 */ /* 0x000fe400078ec0ff */
[----:B------:R-:W-:-:S04]  /*28e90*/  LOP3.LUT R4, R4, R6, RZ, 0x3c, !PT ;  /* 0x0000000604047212 */ /* 0x000fc800078e3cff */
[----:B------:R-:W-:Y:S02]  /*28ea0*/  IADD3 R4, R4, R3, R14 ;  /* 0x0000000304047210 */ /* 0x000fe40007ffe00e */
[----:B------:R-:W-:-:S03]  /*28eb0*/  LOP3.LUT R3, R2, 0x38, R56, 0xf8, !PT ;  /* 0x0000003802037812 */ /* 0x000fc600078ef838 */
[----:B-----5:R-:W-:Y:S01]  /*28ec0*/  IMAD.WIDE.U32 R26, R4, 0x2, R36 ;  /* 0x00000002041a7825 */ /* 0x020fe200078e0024 */
[----:B------:R-:W-:-:S04]  /*28ed0*/  LOP3.LUT R3, R3, R6, RZ, 0x3c, !PT ;  /* 0x0000000603037212 */ /* 0x000fc800078e3cff */
[----:B------:R-:W-:Y:S01]  /*28ee0*/  IADD3 R3, R14, R3, RZ ;  /* 0x000000030e037210 */ /* 0x000fe20007ffe0ff */
[----:B----4-:R-:W2:Y:S04]  /*28ef0*/  LD.E.128 R16, [R26.64] ;  /* 0x000000041a107980 */ /* 0x010ea8000c101d00 */
[----:B------:R-:W-:-:S05]  /*28f00*/  IMAD.WIDE.U32 R24, R3, 0x2, R36 ;  /* 0x0000000203187825 */ /* 0x000fca00078e0024 */
[----:B------:R-:W3:Y:S01]  /*28f10*/  LD.E.128 R20, [R24.64] ;  /* 0x0000000418147980 */ /* 0x000ee2000c101d00 */
[--C-:B------:R-:W-:Y:S02]  /*28f20*/  HADD2.F32 R3, -RZ, R38.reuse.H0_H0 ;  /* 0x20000026ff037230 */ /* 0x100fe40000004100 */
[----:B------:R-:W-:Y:S01]  /*28f30*/  HADD2.F32 R4, -RZ, R38.H1_H1 ;  /* 0x30000026ff047230 */ /* 0x000fe20000004100 */
[----:B------:R-:W-:Y:S02]  /*28f40*/  SHF.R.U64 R11, R28, 0x10, R29 ;  /* 0x000000101c0b7819 */ /* 0x000fe4000000121d */
[----:B------:R-:W-:Y:S02]  /*28f50*/  SHF.R.U64 R13, R32, 0x10, R33 ;  /* 0x00000010200d7819 */ /* 0x000fe40000001221 */
[----:B------:R-:W-:Y:S01]  /*28f60*/  SHF.R.U64 R15, R34, 0x10, R35 ;  /* 0x00000010220f7819 */ /* 0x000fe20000001223 */
[----:B--2---:R-:W-:-:S05]  /*28f70*/  HADD2.F32 R8, -RZ, R17.H0_H0 ;  /* 0x20000011ff087230 */ /* 0x004fca0000004100 */
[----:B------:R-:W-:Y:S01]  /*28f80*/  FMUL.FTZ R6, R8, R3 ;  /* 0x0000000308067220 */ /* 0x000fe20000410000 */
[----:B---3--:R-:W-:-:S05]  /*28f90*/  HADD2.F32 R9, -RZ, R21.H0_H0 ;  /* 0x20000015ff097230 */ /* 0x008fca0000004100 */
[-C--:B------:R-:W-:Y:S02]  /*28fa0*/  FFMA.FTZ R38, R9, R4.reuse, -R6 ;  /* 0x0000000409267223 */ /* 0x080fe40000010806 */
[----:B------:R-:W-:-:S04]  /*28fb0*/  FMUL.FTZ R4, R8, R4 ;  /* 0x0000000408047220 */ /* 0x000fc80000410000 */
[----:B------:R-:W-:Y:S01]  /*28fc0*/  FFMA.FTZ R57, R9, R3, R4 ;  /* 0x0000000309397223 */ /* 0x000fe20000010004 */
[----:B------:R-:W-:Y:S02]  /*28fd0*/  SHF.R.U32.HI R3, RZ, 0x10, R29 ;  /* 0x00000010ff037819 */ /* 0x000fe4000001161d */
[----:B------:R-:W-:-:S03]  /*28fe0*/  SHF.R.U32.HI R4, RZ, 0x10, R33 ;  /* 0x00000010ff047819 */ /* 0x000fc60000011621 */
[----:B------:R-:W-:Y:S02]  /*28ff0*/  HADD2.F32 R9, -RZ, R3.H0_H0 ;  /* 0x20000003ff097230 */ /* 0x000fe40000004100 */
[----:B------:R-:W-:Y:S02]  /*29000*/  HADD2.F32 R3, -RZ, R17.H1_H1 ;  /* 0x30000011ff037230 */ /* 0x000fe40000004100 */
[----:B------:R-:W-:Y:S02]  /*29010*/  HADD2.F32 R8, -RZ, R4.H0_H0 ;  /* 0x20000004ff087230 */ /* 0x000fe40000004100 */
[----:B------:R-:W-:Y:S01]  /*29020*/  HADD2.F32 R4, -RZ, R21.H1_H1 ;  /* 0x30000015ff047230 */ /* 0x000fe20000004100 */
[CC--:B------:R-:W-:Y:S02]  /*29030*/  FMUL.FTZ R6, R3.reuse, R9.reuse ;  /* 0x0000000903067220 */ /* 0x0c0fe40000410000 */
[-C--:B------:R-:W-:Y:S02]  /*29040*/  FMUL.FTZ R3, R3, R8.reuse ;  /* 0x0000000803037220 */ /* 0x080fe40000410000 */
[C---:B------:R-:W-:Y:S01]  /*29050*/  FFMA.FTZ R17, R4.reuse, R8, -R6 ;  /* 0x0000000804117223 */ /* 0x040fe20000010806 */
[----:B------:R-:W-:Y:S01]  /*29060*/  HADD2.F32 R8, -RZ, R19.H0_H0 ;  /* 0x20000013ff087230 */ /* 0x000fe20000004100 */
[----:B------:R-:W-:Y:S01]  /*29070*/  FFMA.FTZ R29, R4, R9, R3 ;  /* 0x00000009041d7223 */ /* 0x000fe20000010003 */
[----:B------:R-:W-:-:S02]  /*29080*/  HADD2.F32 R3, -RZ, R58.H0_H0 ;  /* 0x2000003aff037230 */ /* 0x000fc40000004100 */
[----:B------:R-:W-:Y:S02]  /*29090*/  HADD2.F32 R4, -RZ, R58.H1_H1 ;  /* 0x3000003aff047230 */ /* 0x000fe40000004100 */
[----:B------:R-:W-:Y:S01]  /*290a0*/  HADD2.F32 R9, -RZ, R23.H0_H0 ;  /* 0x20000017ff097230 */ /* 0x000fe20000004100 */
[----:B------:R-:W-:-:S04]  /*290b0*/  FMUL.FTZ R6, R8, R3 ;  /* 0x0000000308067220 */ /* 0x000fc80000410000 */
[-C--:B------:R-:W-:Y:S02]  /*290c0*/  FFMA.FTZ R28, R9, R4.reuse, -R6 ;  /* 0x00000004091c7223 */ /* 0x080fe40000010806 */
[----:B------:R-:W-:-:S04]  /*290d0*/  FMUL.FTZ R4, R8, R4 ;  /* 0x0000000408047220 */ /* 0x000fc80000410000 */
[----:B------:R-:W-:Y:S01]  /*290e0*/  FFMA.FTZ R32, R9, R3, R4 ;  /* 0x0000000309207223 */ /* 0x000fe20000010004 */
[----:B------:R-:W-:Y:S01]  /*290f0*/  SHF.R.U32.HI R3, RZ, 0x10, R31 ;  /* 0x00000010ff037819 */ /* 0x000fe2000001161f */
[----:B------:R-:W-:Y:S01]  /*29100*/  HADD2.F32 R6, -RZ, R19.H1_H1 ;  /* 0x30000013ff067230 */ /* 0x000fe20000004100 */
[----:B------:R-:W-:-:S03]  /*29110*/  SHF.R.U32.HI R4, RZ, 0x10, R35 ;  /* 0x00000010ff047819 */ /* 0x000fc60000011623 */
[----:B------:R-:W-:Y:S02]  /*29120*/  HADD2.F32 R3, -RZ, R3.H0_H0 ;  /* 0x20000003ff037230 */ /* 0x000fe40000004100 */
[----:B------:R-:W-:Y:S02]  /*29130*/  HADD2.F32 R4, -RZ, R4.H0_H0 ;  /* 0x20000004ff047230 */ /* 0x000fe40000004100 */
[----:B------:R-:W-:Y:S01]  /*29140*/  HADD2.F32 R8, -RZ, R23.H1_H1 ;  /* 0x30000017ff087230 */ /* 0x000fe20000004100 */
[----:B------:R-:W-:-:S04]  /*29150*/  FMUL.FTZ R9, R6, R3 ;  /* 0x0000000306097220 */ /* 0x000fc80000410000 */
[-C--:B------:R-:W-:Y:S02]  /*29160*/  FFMA.FTZ R10, R8, R4.reuse, -R9 ;  /* 0x00000004080a7223 */ /* 0x080fe40000010809 */
[----:B------:R-:W-:-:S04]  /*29170*/  FMUL.FTZ R4, R6, R4 ;  /* 0x0000000406047220 */ /* 0x000fc80000410000 */
[----:B------:R-:W-:Y:S01]  /*29180*/  FFMA.FTZ R21, R8, R3, R4 ;  /* 0x0000000308157223 */ /* 0x000fe20000010004 */
[----:B------:R-:W-:Y:S02]  /*29190*/  HADD2.F32 R3, -RZ, R94.H0_H0 ;  /* 0x2000005eff037230 */ /* 0x000fe40000004100 */
[----:B------:R-:W-:Y:S02]  /*291a0*/  HADD2.F32 R8, -RZ, R16.H0_H0 ;  /* 0x20000010ff087230 */ /* 0x000fe40000004100 */
[----:B------:R-:W-:Y:S02]  /*291b0*/  HADD2.F32 R4, -RZ, R94.H1_H1 ;  /* 0x3000005eff047230 */ /* 0x000fe40000004100 */
[----:B------:R-:W-:Y:S01]  /*291c0*/  HADD2.F32 R9, -RZ, R20.H0_H0 ;  /* 0x20000014ff097230 */ /* 0x000fe20000004100 */
[----:B------:R-:W-:-:S04]  /*291d0*/  FMUL.FTZ R6, R8, R3 ;  /* 0x0000000308067220 */ /* 0x000fc80000410000 */
[-C--:B------:R-:W-:Y:S02]  /*291e0*/  FFMA.FTZ R6, R9, R4.reuse, -R6 ;  /* 0x0000000409067223 */ /* 0x080fe40000010806 */
[----:B------:R-:W-:-:S04]  /*291f0*/  FMUL.FTZ R4, R8, R4 ;  /* 0x0000000408047220 */ /* 0x000fc80000410000 */
[----:B------:R-:W-:Y:S01]  /*29200*/  FFMA.FTZ R23, R9, R3, R4 ;  /* 0x0000000309177223 */ /* 0x000fe20000010004 */
[----:B------:R-:W-:Y:S01]  /*29210*/  SHF.R.U64 R3, R30, 0x10, R31 ;  /* 0x000000101e037819 */ /* 0x000fe2000000121f */
[----:B------:R-:W-:Y:S02]  /*29220*/  HADD2.F32 R31, -RZ, R11.H0_H0 ;  /* 0x2000000bff1f7230 */ /* 0x000fe40000004100 */
[----:B------:R-:W-:Y:S02]  /*29230*/  HADD2.F32 R9, -RZ, R16.H1_H1 ;  /* 0x30000010ff097230 */ /* 0x000fe40000004100 */
[----:B------:R-:W-:Y:S02]  /*29240*/  HADD2.F32 R30, -RZ, R13.H0_H0 ;  /* 0x2000000dff1e7230 */ /* 0x000fe40000004100 */
[----:B------:R-:W-:Y:S01]  /*29250*/  HADD2.F32 R13, -RZ, R20.H1_H1 ;  /* 0x30000014ff0d7230 */ /* 0x000fe20000004100 */
[----:B------:R-:W-:-:S04]  /*29260*/  FMUL.FTZ R4, R9, R31 ;  /* 0x0000001f09047220 */ /* 0x000fc80000410000 */
[----:B------:R-:W-:Y:S01]  /*29270*/  FFMA.FTZ R4, R13, R30, -R4 ;  /* 0x0000001e0d047223 */ /* 0x000fe20000010804 */
[----:B------:R-:W-:Y:S01]  /*29280*/  F2FP.PACK_AB R19, R10, R28 ;  /* 0x0000001c0a13723e */ /* 0x000fe200000000ff */
[----:B------:R-:W-:Y:S02]  /*29290*/  HADD2.F32 R28, -RZ, R3.H0_H0 ;  /* 0x20000003ff1c7230 */ /* 0x000fe40000004100 */
[--C-:B------:R-:W-:Y:S01]  /*292a0*/  HADD2.F32 R8, -RZ, R18.reuse.H0_H0 ;  /* 0x20000012ff087230 */ /* 0x100fe20000004100 */
[----:B------:R-:W-:Y:S01]  /*292b0*/  F2FP.PACK_AB R16, R4, R6 ;  /* 0x000000060410723e */ /* 0x000fe200000000ff */
[----:B------:R-:W-:Y:S02]  /*292c0*/  HADD2.F32 R6, -RZ, R18.H1_H1 ;  /* 0x30000012ff067230 */ /* 0x000fe40000004100 */
[----:B------:R-:W-:Y:S02]  /*292d0*/  HADD2.F32 R3, -RZ, R95.H0_H0 ;  /* 0x2000005fff037230 */ /* 0x000fe40000004100 */
[----:B------:R-:W-:-:S02]  /*292e0*/  HADD2.F32 R11, -RZ, R22.H0_H0 ;  /* 0x20000016ff0b7230 */ /* 0x000fc40000004100 */
[----:B------:R-:W-:Y:S01]  /*292f0*/  HADD2.F32 R10, -RZ, R22.H1_H1 ;  /* 0x30000016ff0a7230 */ /* 0x000fe20000004100 */
[----:B------:R-:W-:Y:S01]  /*29300*/  FMUL.FTZ R18, R8, R3 ;  /* 0x0000000308127220 */ /* 0x000fe20000410000 */
[----:B------:R-:W-:Y:S02]  /*29310*/  HADD2.F32 R4, -RZ, R95.H1_H1 ;  /* 0x3000005fff047230 */ /* 0x000fe40000004100 */
[----:B------:R-:W-:Y:S01]  /*29320*/  HADD2.F32 R20, -RZ, R15.H0_H0 ;  /* 0x2000000fff147230 */ /* 0x000fe20000004100 */
[----:B------:R-:W-:Y:S02]  /*29330*/  FMUL.FTZ R15, R6, R28 ;  /* 0x0000001c060f7220 */ /* 0x000fe40000410000 */
[----:B------:R-:W-:Y:S02]  /*29340*/  FFMA.FTZ R18, R11, R4, -R18 ;  /* 0x000000040b127223 */ /* 0x000fe40000010812 */
[----:B------:R-:W-:-:S05]  /*29350*/  FFMA.FTZ R15, R10, R20, -R15 ;  /* 0x000000140a0f7223 */ /* 0x000fca000001080f */
[----:B------:R-:W-:Y:S01]  /*29360*/  F2FP.PACK_AB R18, R15, R18 ;  /* 0x000000120f12723e */ /* 0x000fe200000000ff */
[----:B------:R-:W-:Y:S02]  /*29370*/  FMUL.FTZ R15, R8, R4 ;  /* 0x00000004080f7220 */ /* 0x000fe40000410000 */
[----:B------:R-:W-:Y:S02]  /*29380*/  FMUL.FTZ R4, R9, R30 ;  /* 0x0000001e09047220 */ /* 0x000fe40000410000 */
[----:B------:R-:W-:Y:S02]  /*29390*/  FMUL.FTZ R8, R6, R20 ;  /* 0x0000001406087220 */ /* 0x000fe40000410000 */
[----:B------:R-:W-:Y:S02]  /*293a0*/  FFMA.FTZ R6, R11, R3, R15 ;  /* 0x000000030b067223 */ /* 0x000fe4000001000f */
[----:B------:R-:W-:Y:S02]  /*293b0*/  FFMA.FTZ R4, R13, R31, R4 ;  /* 0x0000001f0d047223 */ /* 0x000fe40000010004 */
[----:B------:R-:W-:Y:S01]  /*293c0*/  FFMA.FTZ R3, R10, R28, R8 ;  /* 0x0000001c0a037223 */ /* 0x000fe20000010008 */
[----:B------:R-:W-:-:S02]  /*293d0*/  F2FP.PACK_AB R17, R17, R38 ;  /* 0x000000261111723e */ /* 0x000fc400000000ff */
[----:B------:R-:W-:Y:S02]  /*293e0*/  F2FP.PACK_AB R9, R29, R57 ;  /* 0x000000391d09723e */ /* 0x000fe400000000ff */
[----:B------:R-:W-:Y:S02]  /*293f0*/  F2FP.PACK_AB R11, R21, R32 ;  /* 0x00000020150b723e */ /* 0x000fe400000000ff */
[----:B------:R-:W-:Y:S02]  /*29400*/  F2FP.PACK_AB R8, R4, R23 ;  /* 0x000000170408723e */ /* 0x000fe400000000ff */
[----:B------:R-:W-:Y:S01]  /*29410*/  F2FP.PACK_AB R10, R3, R6 ;  /* 0x00000006030a723e */ /* 0x000fe200000000ff */
[----:B------:R1:W-:Y:S04]  /*29420*/  ST.E.128 [R24.64], R16 ;  /* 0x0000001018007985 */ /* 0x0003e8000c101d04 */
[----:B------:R1:W-:Y:S02]  /*29430*/  ST.E.128 [R26.64], R8 ;  /* 0x000000081a007985 */ /* 0x0003e4000c101d04 */
.L_x_2648:
[----:B------:R-:W-:Y:S05]  /*29440*/  BSYNC B0 ;  /* 0x0000000000007941 */ /* 0x000fea0003800000 */
.L_x_2647:
[----:B------:R-:W-:-:S04]  /*29450*/  IADD3 R6, R56, 0x40, RZ ;  /* 0x0000004038067810 */ /* 0x000fc80007ffe0ff */
[----:B------:R-:W-:-:S13]  /*29460*/  ISETP.GE.AND P0, PT, R6, R0, PT ;  /* 0x000000000600720c */ /* 0x000fda0003f06270 */
[----:B------:R-:W-:Y:S05]  /*29470*/  @P0 BRA `(.L_x_2646) ;  /* 0x0000069000000947 */ /* 0x000fea0003800000 */
[----:B-1----:R-:W-:-:S04]  /*29480*/  SHF.R.S32.HI R9, RZ, 0x1f, R6 ;  /* 0x0000001fff097819 */ /* 0x002fc80000011406 */
[CC--:B------:R-:W-:Y:S02]  /*29490*/  LEA.HI R4, R9.reuse, R6.reuse, RZ, 0x3 ;  /* 0x0000000609047211 */ /* 0x0c0fe400078f18ff */
[----:B------:R-:W-:Y:S02]  /*294a0*/  LEA.HI R9, R9, R6, RZ, 0x6 ;  /* 0x0000000609097211 */ /* 0x000fe400078f30ff */
[----:B------:R-:W-:-:S04]  /*294b0*/  SHF.R.S32.HI R3, RZ, 0x3, R4 ;  /* 0x00000003ff037819 */ /* 0x000fc80000011404 */
[----:B------:R-:W-:-:S04]  /*294c0*/  LEA.HI R3, R0, R3, RZ, 0x1d ;  /* 0x0000000300037211 */ /* 0x000fc800078fe8ff */
[----:B------:R-:W-:Y:S02]  /*294d0*/  SHF.R.S32.HI R6, RZ, 0x1f, R3 ;  /* 0x0000001fff067819 */ /* 0x000fe40000011403 */
[----:B------:R-:W-:Y:S02]  /*294e0*/  SHF.L.U32 R8, R3, 0x3, RZ ;  /* 0x0000000303087819 */ /* 0x000fe400000006ff */
[----:B------:R-:W-:Y:S02]  /*294f0*/  LEA.HI R3, R6, R3, RZ, 0x3 ;  /* 0x0000000306037211 */ /* 0x000fe400078f18ff */
[C---:B------:R-:W-:Y:S02]  /*29500*/  LOP3.LUT R6, R2.reuse, 0x38, R4, 0xf8, !PT ;  /* 0x0000003802067812 */ /* 0x040fe400078ef804 */
[----:B------:R-:W-:Y:S02]  /*29510*/  LOP3.LUT R4, R2, 0x38, R8, 0xf8, !PT ;  /* 0x0000003802047812 */ /* 0x000fe400078ef808 */
[----:B------:R-:W-:-:S02]  /*29520*/  SHF.R.U32.HI R8, RZ, 0x3, R2 ;  /* 0x00000003ff087819 */ /* 0x000fc40000011602 */
[----:B------:R-:W-:Y:S02]  /*29530*/  SHF.L.U32 R2, R3, 0xa, RZ ;  /* 0x0000000a03027819 */ /* 0x000fe400000006ff */
[----:B------:R-:W-:Y:S02]  /*29540*/  LOP3.LUT R3, R4, R8, RZ, 0x3c, !PT ;  /* 0x0000000804037212 */ /* 0x000fe400078e3cff */
[----:B------:R-:W-:Y:S02]  /*29550*/  LOP3.LUT R2, R2, 0xffffe000, RZ, 0xc0, !PT ;  /* 0xffffe00002027812 */ /* 0x000fe400078ec0ff */
[----:B------:R-:W-:Y:S02]  /*29560*/  SHF.L.U32 R4, R9, 0x7, RZ ;  /* 0x0000000709047819 */ /* 0x000fe400000006ff */
[----:B------:R-:W-:Y:S02]  /*29570*/  IADD3 R3, R3, R2, R14 ;  /* 0x0000000203037210 */ /* 0x000fe40007ffe00e */
[----:B------:R-:W-:-:S02]  /*29580*/  LOP3.LUT R6, R6, R8, RZ, 0x3c, !PT ;  /* 0x0000000806067212 */ /* 0x000fc400078e3cff */
[----:B------:R-:W-:Y:S01]  /*29590*/  LOP3.LUT R2, R4, 0xffffe000, RZ, 0xc0, !PT ;  /* 0xffffe00004027812 */ /* 0x000fe200078ec0ff */
[----:B----45:R-:W-:-:S03]  /*295a0*/  IMAD.WIDE.U32 R20, R3, 0x2, R36 ;  /* 0x0000000203147825 */ /* 0x030fc600078e0024 */
[----:B------:R-:W-:Y:S02]  /*295b0*/  IADD3 R2, R6, R2, R14 ;  /* 0x0000000206027210 */ /* 0x000fe40007ffe00e */
[----:B------:R-:W2:Y:S03]  /*295c0*/  LD.E.128 R8, [R20.64] ;  /* 0x0000000414087980 */ /* 0x000ea6000c101d00 */
[----:B------:R-:W-:-:S05]  /*295d0*/  IMAD.WIDE.U32 R14, R2, 0x2, R36 ;  /* 0x00000002020e7825 */ /* 0x000fca00078e0024 */
[----:B------:R-:W3:Y:S01]  /*295e0*/  LD.E.128 R16, [R14.64] ;  /* 0x000000040e107980 */ /* 0x000ee2000c101d00 */
[--C-:B------:R-:W-:Y:S02]  /*295f0*/  HADD2.F32 R2, -RZ, R105.reuse.H0_H0 ;  /* 0x20000069ff027230 */ /* 0x100fe40000004100 */
[----:B------:R-:W-:Y:S01]  /*29600*/  HADD2.F32 R3, -RZ, R105.H1_H1 ;  /* 0x30000069ff037230 */ /* 0x000fe20000004100 */
[----:B------:R-:W-:Y:S02]  /*29610*/  SHF.R.U64 R22, R44, 0x10, R45 ;  /* 0x000000102c167819 */ /* 0x000fe4000000122d */
[----:B------:R-:W-:-:S03]  /*29620*/  SHF.R.U64 R23, R40, 0x10, R41 ;  /* 0x0000001028177819 */ /* 0x000fc60000001229 */
[----:B------:R-:W-:Y:S02]  /*29630*/  HADD2.F32 R29, -RZ, R22.H0_H0 ;  /* 0x20000016ff1d7230 */ /* 0x000fe40000004100 */
[----:B------:R-:W-:Y:S02]  /*29640*/  HADD2.F32 R28, -RZ, R23.H0_H0 ;  /* 0x20000017ff1c7230 */ /* 0x000fe40000004100 */
        /* <DEDUP_REMOVED lines=34> */
[--C-:B------:R-:W-:Y:S02]  /*29870*/  HADD2.F32 R2, -RZ, R107.reuse.H0_H0 ;  /* 0x2000006bff027230 */ /* 0x100fe40000004100 */
[----:B------:R-:W-:Y:S02]  /*29880*/  HADD2.F32 R6, -RZ, R8.H0_H0 ;  /* 0x20000008ff067230 */ /* 0x000fe40000004100 */
[----:B------:R-:W-:Y:S02]  /*29890*/  HADD2.F32 R3, -RZ, R107.H1_H1 ;  /* 0x3000006bff037230 */ /* 0x000fe40000004100 */
[----:B------:R-:W-:Y:S01]  /*298a0*/  HADD2.F32 R11, -RZ, R16.H0_H0 ;  /* 0x20000010ff0b7230 */ /* 0x000fe20000004100 */
[----:B------:R-:W-:Y:S01]  /*298b0*/  FMUL.FTZ R4, R6, R2 ;  /* 0x0000000206047220 */ /* 0x000fe20000410000 */
[----:B------:R-:W-:-:S03]  /*298c0*/  HADD2.F32 R8, -RZ, R8.H1_H1 ;  /* 0x30000008ff087230 */ /* 0x000fc60000004100 */
[-C--:B------:R-:W-:Y:S02]  /*298d0*/  FFMA.FTZ R4, R11, R3.reuse, -R4 ;  /* 0x000000030b047223 */ /* 0x080fe40000010804 */
[----:B------:R-:W-:-:S04]  /*298e0*/  FMUL.FTZ R3, R6, R3 ;  /* 0x0000000306037220 */ /* 0x000fc80000410000 */
[----:B------:R-:W-:Y:S01]  /*298f0*/  FFMA.FTZ R26, R11, R2, R3 ;  /* 0x000000020b1a7223 */ /* 0x000fe20000010003 */
[----:B------:R-:W-:Y:S01]  /*29900*/  HADD2.F32 R11, -RZ, R16.H1_H1 ;  /* 0x30000010ff0b7230 */ /* 0x000fe20000004100 */
[----:B------:R-:W-:Y:S01]  /*29910*/  FMUL.FTZ R3, R8, R29 ;  /* 0x0000001d08037220 */ /* 0x000fe20000410000 */
[----:B------:R-:W-:-:S03]  /*29920*/  SHF.R.U64 R2, R46, 0x10, R47 ;  /* 0x000000102e027819 */ /* 0x000fc6000000122f */
[----:B------:R-:W-:Y:S01]  /*29930*/  FFMA.FTZ R3, R11, R28, -R3 ;  /* 0x0000001c0b037223 */ /* 0x000fe20000010803 */
[----:B------:R-:W-:Y:S01]  /*29940*/  SHF.R.U64 R13, R42, 0x10, R43 ;  /* 0x000000102a0d7819 */ /* 0x000fe2000000122b */
[----:B------:R-:W-:Y:S02]  /*29950*/  HADD2.F32 R23, -RZ, R2.H0_H0 ;  /* 0x20000002ff177230 */ /* 0x000fe40000004100 */
[--C-:B------:R-:W-:Y:S01]  /*29960*/  HADD2.F32 R6, -RZ, R10.reuse.H0_H0 ;  /* 0x2000000aff067230 */ /* 0x100fe20000004100 */
[----:B------:R-:W-:Y:S01]  /*29970*/  F2FP.PACK_AB R16, R3, R4 ;  /* 0x000000040310723e */ /* 0x000fe200000000ff */
[----:B------:R-:W-:Y:S02]  /*29980*/  HADD2.F32 R4, -RZ, R10.H1_H1 ;  /* 0x3000000aff047230 */ /* 0x000fe40000004100 */
[----:B------:R-:W-:Y:S01]  /*29990*/  HADD2.F32 R2, -RZ, R108.H0_H0 ;  /* 0x2000006cff027230 */ /* 0x000fe20000004100 */
[----:B------:R-:W-:Y:S01]  /*299a0*/  F2FP.PACK_AB R19, R9, R25 ;  /* 0x000000190913723e */ /* 0x000fe200000000ff */
[----:B------:R-:W-:-:S02]  /*299b0*/  HADD2.F32 R10, -RZ, R18.H0_H0 ;  /* 0x20000012ff0a7230 */ /* 0x000fc40000004100 */
[----:B------:R-:W-:Y:S01]  /*299c0*/  HADD2.F32 R9, -RZ, R18.H1_H1 ;  /* 0x30000012ff097230 */ /* 0x000fe20000004100 */
[----:B------:R-:W-:Y:S01]  /*299d0*/  FMUL.FTZ R18, R6, R2 ;  /* 0x0000000206127220 */ /* 0x000fe20000410000 */
[----:B------:R-:W-:Y:S02]  /*299e0*/  HADD2.F32 R3, -RZ, R109.H0_H0 ;  /* 0x2000006dff037230 */ /* 0x000fe40000004100 */
        /* <DEDUP_REMOVED lines=18> */
.L_x_2646:
[----:B------:R-:W-:Y:S05]  /*29b10*/  BSYNC B1 ;  /* 0x0000000000017941 */ /* 0x000fea0003800000 */
.L_x_2645:
[----:B-1----:R-:W-:Y:S01]  /*29b20*/  IADD3 R3, R93, 0x20, RZ ;  /* 0x000000205d037810 */ /* 0x002fe20007ffe0ff */
[----:B------:R-:W-:Y:S03]  /*29b30*/  BSSY B1, `(.L_x_2649) ;  /* 0x00000db000017945 */ /* 0x000fe60003800000 */
[----:B------:R-:W-:-:S13]  /*29b40*/  ISETP.GE.AND P0, PT, R3, R59, PT ;  /* 0x0000003b0300720c */ /* 0x000fda0003f06270 */
[----:B------:R-:W-:Y:S05]  /*29b50*/  @P0 BRA `(.L_x_2650) ;  /* 0x00000d8000000947 */ /* 0x000fea0003800000 */
[----:B------:R-:W-:Y:S01]  /*29b60*/  ISETP.GE.AND P0, PT, R56, R0, PT ;  /* 0x000000003800720c */ /* 0x000fe20003f06270 */
[----:B------:R-:W-:Y:S01]  /*29b70*/  IMAD.SHL.U32 R4, R3, 0x40, RZ ;  /* 0x0000004003047824 */ /* 0x000fe200078e00ff */
[----:B------:R-:W-:Y:S01]  /*29b80*/  SHF.R.S32.HI R2, RZ, 0x1f, R3 ;  /* 0x0000001fff027819 */ /* 0x000fe20000011403 */
[----:B------:R-:W-:Y:S03]  /*29b90*/  BSSY B0, `(.L_x_2651) ;  /* 0x0000069000007945 */ /* 0x000fe60003800000 */
[----:B------:R-:W-:Y:S02]  /*29ba0*/  LEA.HI R3, R2, R3, RZ, 0x3 ;  /* 0x0000000302037211 */ /* 0x000fe400078f18ff */
[----:B------:R-:W-:-:S03]  /*29bb0*/  LOP3.LUT R2, R4, 0x1c0, RZ, 0xc0, !PT ;  /* 0x000001c004027812 */ /* 0x000fc600078ec0ff */
[----:B------:R-:W-:Y:S01]  /*29bc0*/  IMAD.SHL.U32 R3, R3, 0x40, RZ ;  /* 0x0000004003037824 */ /* 0x000fe200078e00ff */
[----:B------:R-:W-:-:S04]  /*29bd0*/  SHF.R.U32.HI R35, RZ, 0x3, R2 ;  /* 0x00000003ff237819 */ /* 0x000fc80000011602 */
[----:B------:R-:W-:Y:S01]  /*29be0*/  LOP3.LUT R13, R3, 0xfffffe00, RZ, 0xc0, !PT ;  /* 0xfffffe00030d7812 */ /* 0x000fe200078ec0ff */
[----:B------:R-:W-:Y:S05]  /*29bf0*/  @P0 BRA `(.L_x_2652) ;  /* 0x0000062000000947 */ /* 0x000fea0003800000 */
[----:B------:R-:W-:-:S04]  /*29c00*/  LEA.HI R4, R0, R39, RZ, 0x1d ;  /* 0x0000002700047211 */ /* 0x000fc800078fe8ff */
        /* <DEDUP_REMOVED lines=15> */
[----:B------:R-:W-:Y:S02]  /*29d00*/  HADD2.F32 R3, -RZ, R108.H1_H1 ;  /* 0x3000006cff037230 */ /* 0x000fe40000004100 */
[----:B------:R-:W-:Y:S01]  /*29d10*/  HADD2.F32 R4, -RZ, R109.H1_H1 ;  /* 0x3000006dff047230 */ /* 0x000fe20000004100 */
[----:B------:R-:W-:Y:S01]  /*29d20*/  SHF.R.U64 R10, R52, 0x10, R53 ;  /* 0x00000010340a7819 */ /* 0x000fe20000001235 */
[----:B--2---:R-:W-:-:S05]  /*29d30*/  HADD2.F32 R6, -RZ, R17.H0_H0 ;  /* 0x20000011ff067230 */ /* 0x004fca0000004100 */
[C---:B------:R-:W-:Y:S02]  /*29d40*/  FMUL.FTZ R8, R6.reuse, R3 ;  /* 0x0000000306087220 */ /* 0x040fe40000410000 */
[----:B------:R-:W-:Y:S01]  /*29d50*/  FMUL.FTZ R6, R6, R4 ;  /* 0x0000000406067220 */ /* 0x000fe20000410000 */
[----:B---3--:R-:W-:-:S05]  /*29d60*/  HADD2.F32 R9, -RZ, R21.H0_H0 ;  /* 0x20000015ff097230 */ /* 0x008fca0000004100 */
[C---:B------:R-:W-:Y:S01]  /*29d70*/  FFMA.FTZ R33, R9.reuse, R3, R6 ;  /* 0x0000000309217223 */ /* 0x040fe20000010006 */
[----:B------:R-:W-:Y:S01]  /*29d80*/  SHF.R.U32.HI R3, RZ, 0x10, R53 ;  /* 0x00000010ff037819 */ /* 0x000fe20000011635 */
[----:B------:R-:W-:Y:S01]  /*29d90*/  FFMA.FTZ R34, R9, R4, -R8 ;  /* 0x0000000409227223 */ /* 0x000fe20000010808 */
[----:B------:R-:W-:Y:S01]  /*29da0*/  SHF.R.U32.HI R4, RZ, 0x10, R49 ;  /* 0x00000010ff047819 */ /* 0x000fe20000011631 */
[----:B------:R-:W-:Y:S02]  /*29db0*/  HADD2.F32 R6, -RZ, R17.H1_H1 ;  /* 0x30000011ff067230 */ /* 0x000fe40000004100 */
[----:B------:R-:W-:Y:S02]  /*29dc0*/  HADD2.F32 R3, -RZ, R3.H0_H0 ;  /* 0x20000003ff037230 */ /* 0x000fe40000004100 */
[----:B------:R-:W-:Y:S02]  /*29dd0*/  HADD2.F32 R4, -RZ, R4.H0_H0 ;  /* 0x20000004ff047230 */ /* 0x000fe40000004100 */
[----:B------:R-:W-:Y:S01]  /*29de0*/  HADD2.F32 R8, -RZ, R21.H1_H1 ;  /* 0x30000015ff087230 */ /* 0x000fe20000004100 */
[----:B------:R-:W-:-:S02]  /*29df0*/  FMUL.FTZ R9, R6, R3 ;  /* 0x0000000306097220 */ /* 0x000fc40000410000 */
[-C--:B------:R-:W-:Y:S02]  /*29e00*/  FMUL.FTZ R6, R6, R4.reuse ;  /* 0x0000000406067220 */ /* 0x080fe40000410000 */
[C---:B------:R-:W-:Y:S02]  /*29e10*/  FFMA.FTZ R26, R8.reuse, R4, -R9 ;  /* 0x00000004081a7223 */ /* 0x040fe40000010809 */
[----:B------:R-:W-:Y:S01]  /*29e20*/  FFMA.FTZ R21, R8, R3, R6 ;  /* 0x0000000308157223 */ /* 0x000fe20000010006 */
[----:B------:R-:W-:Y:S02]  /*29e30*/  HADD2.F32 R3, -RZ, R110.H0_H0 ;  /* 0x2000006eff037230 */ /* 0x000fe40000004100 */
[----:B------:R-:W-:Y:S02]  /*29e40*/  HADD2.F32 R6, -RZ, R16.H0_H0 ;  /* 0x20000010ff067230 */ /* 0x000fe40000004100 */
[----:B------:R-:W-:Y:S02]  /*29e50*/  HADD2.F32 R4, -RZ, R110.H1_H1 ;  /* 0x3000006eff047230 */ /* 0x000fe40000004100 */
[----:B------:R-:W-:Y:S01]  /*29e60*/  HADD2.F32 R9, -RZ, R20.H0_H0 ;  /* 0x20000014ff097230 */ /* 0x000fe20000004100 */
[----:B------:R-:W-:-:S02]  /*29e70*/  FMUL.FTZ R8, R6, R3 ;  /* 0x0000000306087220 */ /* 0x000fc40000410000 */
[-C--:B------:R-:W-:Y:S02]  /*29e80*/  FMUL.FTZ R6, R6, R4.reuse ;  /* 0x0000000406067220 */ /* 0x080fe40000410000 */
[C---:B------:R-:W-:Y:S02]  /*29e90*/  FFMA.FTZ R32, R9.reuse, R4, -R8 ;  /* 0x0000000409207223 */ /* 0x040fe40000010808 */
[----:B------:R-:W-:Y:S01]  /*29ea0*/  FFMA.FTZ R31, R9, R3, R6 ;  /* 0x00000003091f7223 */ /* 0x000fe20000010006 */
[----:B------:R-:W-:Y:S02]  /*29eb0*/  HADD2.F32 R3, -RZ, R111.H0_H0 ;  /* 0x2000006fff037230 */ /* 0x000fe40000004100 */
[----:B------:R-:W-:Y:S02]  /*29ec0*/  HADD2.F32 R6, -RZ, R18.H0_H0 ;  /* 0x20000012ff067230 */ /* 0x000fe40000004100 */
[----:B------:R-:W-:Y:S02]  /*29ed0*/  HADD2.F32 R4, -RZ, R112.H0_H0 ;  /* 0x20000070ff047230 */ /* 0x000fe40000004100 */
[----:B------:R-:W-:Y:S01]  /*29ee0*/  HADD2.F32 R9, -RZ, R22.H0_H0 ;  /* 0x20000016ff097230 */ /* 0x000fe20000004100 */
[----:B------:R-:W-:-:S02]  /*29ef0*/  FMUL.FTZ R8, R6, R3 ;  /* 0x0000000306087220 */ /* 0x000fc40000410000 */
[-C--:B------:R-:W-:Y:S02]  /*29f00*/  FMUL.FTZ R6, R6, R4.reuse ;  /* 0x0000000406067220 */ /* 0x080fe40000410000 */
[C---:B------:R-:W-:Y:S01]  /*29f10*/  FFMA.FTZ R30, R9.reuse, R4, -R8 ;  /* 0x00000004091e7223 */ /* 0x040fe20000010808 */
[----:B------:R-:W-:Y:S01]  /*29f20*/  HADD2.F32 R8, -RZ, R19.H0_H0 ;  /* 0x20000013ff087230 */ /* 0x000fe20000004100 */
[----:B------:R-:W-:Y:S01]  /*29f30*/  FFMA.FTZ R29, R9, R3, R6 ;  /* 0x00000003091d7223 */ /* 0x000fe20000010006 */
[----:B------:R-:W-:Y:S02]  /*29f40*/  HADD2.F32 R3, -RZ, R111.H1_H1 ;  /* 0x3000006fff037230 */ /* 0x000fe40000004100 */
[----:B------:R-:W-:Y:S02]  /*29f50*/  HADD2.F32 R4, -RZ, R112.H1_H1 ;  /* 0x30000070ff047230 */ /* 0x000fe40000004100 */
[----:B------:R-:W-:Y:S01]  /*29f60*/  HADD2.F32 R9, -RZ, R23.H0_H0 ;  /* 0x20000017ff097230 */ /* 0x000fe20000004100 */
[----:B------:R-:W-:-:S04]  /*29f70*/  FMUL.FTZ R6, R8, R3 ;  /* 0x0000000308067220 */ /* 0x000fc80000410000 */
[-C--:B------:R-:W-:Y:S02]  /*29f80*/  FFMA.FTZ R28, R9, R4.reuse, -R6 ;  /* 0x00000004091c7223 */ /* 0x080fe40000010806 */
[----:B------:R-:W-:Y:S01]  /*29f90*/  FMUL.FTZ R4, R8, R4 ;  /* 0x0000000408047220 */ /* 0x000fe20000410000 */
[----:B------:R-:W-:-:S03]  /*29fa0*/  SHF.R.U32.HI R6, RZ, 0x10, R51 ;  /* 0x00000010ff067819 */ /* 0x000fc60000011633 */
[----:B------:R-:W-:Y:S01]  /*29fb0*/  FFMA.FTZ R27, R9, R3, R4 ;  /* 0x00000003091b7223 */ /* 0x000fe20000010004 */
[----:B------:R-:W-:Y:S01]  /*29fc0*/  SHF.R.U32.HI R3, RZ, 0x10, R55 ;  /* 0x00000010ff037819 */ /* 0x000fe20000011637 */
[----:B------:R-:W-:Y:S02]  /*29fd0*/  HADD2.F32 R4, -RZ, R19.H1_H1 ;  /* 0x30000013ff047230 */ /* 0x000fe40000004100 */
[----:B------:R-:W-:Y:S02]  /*29fe0*/  HADD2.F32 R11, -RZ, R6.H0_H0 ;  /* 0x20000006ff0b7230 */ /* 0x000fe40000004100 */
[----:B------:R-:W-:Y:S02]  /*29ff0*/  HADD2.F32 R3, -RZ, R3.H0_H0 ;  /* 0x20000003ff037230 */ /* 0x000fe40000004100 */
[----:B------:R-:W-:Y:S01]  /*2a000*/  HADD2.F32 R6, -RZ, R23.H1_H1 ;  /* 0x30000017ff067230 */ /* 0x000fe20000004100 */
[----:B------:R-:W-:Y:S02]  /*2a010*/  SHF.R.U64 R17, R48, 0x10, R49 ;  /* 0x0000001030117819 */ /* 0x000fe40000001231 */
[----:B------:R-:W-:-:S02]  /*2a020*/  FMUL.FTZ R8, R4, R3 ;  /* 0x0000000304087220 */ /* 0x000fc40000410000 */
[-C--:B------:R-:W-:Y:S02]  /*2a030*/  FMUL.FTZ R4, R4, R11.reuse ;  /* 0x0000000b04047220 */ /* 0x080fe40000410000 */
[C---:B------:R-:W-:Y:S01]  /*2a040*/  FFMA.FTZ R8, R6.reuse, R11, -R8 ;  /* 0x0000000b06087223 */ /* 0x040fe20000010808 */
[----:B------:R-:W-:Y:S01]  /*2a050*/  HADD2.F32 R19, -RZ, R10.H0_H0 ;  /* 0x2000000aff137230 */ /* 0x000fe20000004100 */
[----:B------:R-:W-:Y:S01]  /*2a060*/  FFMA.FTZ R11, R6, R3, R4 ;  /* 0x00000003060b7223 */ /* 0x000fe20000010004 */
[----:B------:R-:W-:Y:S02]  /*2a070*/  HADD2.F32 R3, -RZ, R16.H1_H1 ;  /* 0x30000010ff037230 */ /* 0x000fe40000004100 */
[----:B------:R-:W-:Y:S02]  /*2a080*/  HADD2.F32 R17, -RZ, R17.H0_H0 ;  /* 0x20000011ff117230 */ /* 0x000fe40000004100 */
[----:B------:R-:W-:Y:S01]  /*2a090*/  HADD2.F32 R4, -RZ, R20.H1_H1 ;  /* 0x30000014ff047230 */ /* 0x000fe20000004100 */
[C---:B------:R-:W-:Y:S01]  /*2a0a0*/  FMUL.FTZ R10, R3.reuse, R19 ;  /* 0x00000013030a7220 */ /* 0x040fe20000410000 */
[----:B------:R-:W-:Y:S01]  /*2a0b0*/  SHF.R.U64 R6, R54, 0x10, R55 ;  /* 0x0000001036067819 */ /* 0x000fe20000001237 */
[-C--:B------:R-:W-:Y:S01]  /*2a0c0*/  FMUL.FTZ R3, R3, R17.reuse ;  /* 0x0000001103037220 */ /* 0x080fe20000410000 */
[----:B------:R-:W-:Y:S01]  /*2a0d0*/  SHF.R.U64 R9, R50, 0x10, R51 ;  /* 0x0000001032097819 */ /* 0x000fe20000001233 */
[----:B------:R-:W-:-:S02]  /*2a0e0*/  FFMA.FTZ R16, R4, R17, -R10 ;  /* 0x0000001104107223 */ /* 0x000fc4000001080a */
[----:B------:R-:W-:Y:S01]  /*2a0f0*/  FFMA.FTZ R10, R4, R19, R3 ;  /* 0x00000013040a7223 */ /* 0x000fe20000010003 */
[----:B------:R-:W-:Y:S02]  /*2a100*/  HADD2.F32 R3, -RZ, R18.H1_H1 ;  /* 0x30000012ff037230 */ /* 0x000fe40000004100 */
[----:B------:R-:W-:Y:S02]  /*2a110*/  HADD2.F32 R17, -RZ, R6.H0_H0 ;  /* 0x20000006ff117230 */ /* 0x000fe40000004100 */
[----:B------:R-:W-:Y:S02]  /*2a120*/  HADD2.F32 R9, -RZ, R9.H0_H0 ;  /* 0x20000009ff097230 */ /* 0x000fe40000004100 */
[----:B------:R-:W-:Y:S01]  /*2a130*/  HADD2.F32 R4, -RZ, R22.H1_H1 ;  /* 0x30000016ff047230 */ /* 0x000fe20000004100 */
[C---:B------:R-:W-:Y:S02]  /*2a140*/  FMUL.FTZ R6, R3.reuse, R17 ;  /* 0x0000001103067220 */ /* 0x040fe40000410000 */
[----:B------:R-:W-:-:S02]  /*2a150*/  FMUL.FTZ R3, R3, R9 ;  /* 0x0000000903037220 */ /* 0x000fc40000410000 */
[C---:B------:R-:W-:Y:S02]  /*2a160*/  FFMA.FTZ R6, R4.reuse, R9, -R6 ;  /* 0x0000000904067223 */ /* 0x040fe40000010806 */
[----:B------:R-:W-:Y:S01]  /*2a170*/  FFMA.FTZ R3, R4, R17, R3 ;  /* 0x0000001104037223 */ /* 0x000fe20000010003 */
[----:B------:R-:W-:Y:S02]  /*2a180*/  F2FP.PACK_AB R19, R8, R28 ;  /* 0x0000001c0813723e */ /* 0x000fe400000000ff */
[----:B------:R-:W-:Y:S02]  /*2a190*/  F2FP.PACK_AB R17, R26, R34 ;  /* 0x000000221a11723e */ /* 0x000fe400000000ff */
[----:B------:R-:W-:Y:S02]  /*2a1a0*/  F2FP.PACK_AB R16, R16, R32 ;  /* 0x000000201010723e */ /* 0x000fe400000000ff */
[----:B------:R-:W-:Y:S02]  /*2a1b0*/  F2FP.PACK_AB R8, R10, R31 ;  /* 0x0000001f0a08723e */ /* 0x000fe400000000ff */
[----:B------:R-:W-:-:S02]  /*2a1c0*/  F2FP.PACK_AB R18, R6, R30 ;  /* 0x0000001e0612723e */ /* 0x000fc400000000ff */
[----:B------:R-:W-:Y:S02]  /*2a1d0*/  F2FP.PACK_AB R11, R11, R27 ;  /* 0x0000001b0b0b723e */ /* 0x000fe400000000ff */
[----:B------:R-:W-:Y:S02]  /*2a1e0*/  F2FP.PACK_AB R9, R21, R33 ;  /* 0x000000211509723e */ /* 0x000fe400000000ff */
[----:B------:R-:W-:Y:S01]  /*2a1f0*/  F2FP.PACK_AB R10, R3, R29 ;  /* 0x0000001d030a723e */ /* 0x000fe200000000ff */
[----:B------:R1:W-:Y:S04]  /*2a200*/  ST.E.128 [R14.64], R16 ;  /* 0x000000100e007985 */ /* 0x0003e8000c101d04 */
[----:B------:R1:W-:Y:S02]  /*2a210*/  ST.E.128 [R24.64], R8 ;  /* 0x0000000818007985 */ /* 0x0003e4000c101d04 */
.L_x_2652:
[----:B------:R-:W-:Y:S05]  /*2a220*/  BSYNC B0 ;  /* 0x0000000000007941 */ /* 0x000fea0003800000 */
.L_x_2651:
[----:B-1----:R-:W-:-:S04]  /*2a230*/  IADD3 R9, R56, 0x40, RZ ;  /* 0x0000004038097810 */ /* 0x002fc80007ffe0ff */
[----:B------:R-:W-:-:S13]  /*2a240*/  ISETP.GE.AND P0, PT, R9, R0, PT ;  /* 0x000000000900720c */ /* 0x000fda0003f06270 */
[----:B------:R-:W-:Y:S05]  /*2a250*/  @P0 BRA `(.L_x_2650) ;  /* 0x0000068000000947 */ /* 0x000fea0003800000 */
[----:B------:R-:W-:-:S04]  /*2a260*/  SHF.R.S32.HI R10, RZ, 0x1f, R9 ;  /* 0x0000001fff0a7819 */ /* 0x000fc80000011409 */
        /* <DEDUP_REMOVED lines=8> */
[----:B------:R-:W-:Y:S02]  /*2a2f0*/  SHF.L.U32 R6, R3, 0xa, RZ ;  /* 0x0000000a03067819 */ /* 0x000fe400000006ff */
[----:B------:R-:W-:-:S02]  /*2a300*/  LOP3.LUT R3, R2, 0x38, R4, 0xf8, !PT ;  /* 0x0000003802037812 */ /* 0x000fc400078ef804 */
[-C--:B------:R-:W-:Y:S02]  /*2a310*/  LOP3.LUT R8, R8, R35.reuse, RZ, 0x3c, !PT ;  /* 0x0000002308087212 */ /* 0x080fe400078e3cff */
[----:B------:R-:W-:Y:S02]  /*2a320*/  LOP3.LUT R4, R6, 0xffffe000, RZ, 0xc0, !PT ;  /* 0xffffe00006047812 */ /* 0x000fe400078ec0ff */
[----:B------:R-:W-:Y:S02]  /*2a330*/  SHF.L.U32 R2, R9, 0x7, RZ ;  /* 0x0000000709027819 */ /* 0x000fe400000006ff */
[----:B------:R-:W-:Y:S02]  /*2a340*/  LOP3.LUT R6, R3, R35, RZ, 0x3c, !PT ;  /* 0x0000002303067212 */ /* 0x000fe400078e3cff */
[----:B------:R-:W-:Y:S02]  /*2a350*/  IADD3 R3, R8, R4, R13 ;  /* 0x0000000408037210 */ /* 0x000fe40007ffe00d */
[----:B------:R-:W-:-:S03]  /*2a360*/  LOP3.LUT R2, R2, 0xffffe000, RZ, 0xc0, !PT ;  /* 0xffffe00002027812 */ /* 0x000fc600078ec0ff */
[----:B-----5:R-:W-:Y:S01]  /*2a370*/  IMAD.WIDE.U32 R24, R3, 0x2, R36 ;  /* 0x0000000203187825 */ /* 0x020fe200078e0024 */
[----:B------:R-:W-:-:S04]  /*2a380*/  IADD3 R2, R6, R2, R13 ;  /* 0x0000000206027210 */ /* 0x000fc80007ffe00d */
[----:B----4-:R-:W2:Y:S01]  /*2a390*/  LD.E.128 R16, [R24.64] ;  /* 0x0000000418107980 */ /* 0x010ea2000c101d00 */
[----:B------:R-:W-:-:S05]  /*2a3a0*/  IMAD.WIDE.U32 R14, R2, 0x2, R36 ;  /* 0x00000002020e7825 */ /* 0x000fca00078e0024 */
[----:B------:R-:W3:Y:S01]  /*2a3b0*/  LD.E.128 R20, [R14.64] ;  /* 0x000000040e147980 */ /* 0x000ee2000c101d00 */
[--C-:B------:R-:W-:Y:S02]  /*2a3c0*/  HADD2.F32 R2, -RZ, R113.reuse.H0_H0 ;  /* 0x20000071ff027230 */ /* 0x100fe40000004100 */
[----:B------:R-:W-:Y:S01]  /*2a3d0*/  HADD2.F32 R3, -RZ, R113.H1_H1 ;  /* 0x30000071ff037230 */ /* 0x000fe20000004100 */
[----:B------:R-:W-:Y:S02]  /*2a3e0*/  SHF.R.U64 R26, R64, 0x10, R65 ;  /* 0x00000010401a7819 */ /* 0x000fe40000001241 */
[----:B------:R-:W-:Y:S01]  /*2a3f0*/  SHF.R.U64 R13, R62, 0x10, R63 ;  /* 0x000000103e0d7819 */ /* 0x000fe2000000123f */
[----:B--2---:R-:W-:-:S05]  /*2a400*/  HADD2.F32 R4, -RZ, R17.H0_H0 ;  /* 0x20000011ff047230 */ /* 0x004fca0000004100 */
[C---:B------:R-:W-:Y:S01]  /*2a410*/  FMUL.FTZ R6, R4.reuse, R2 ;  /* 0x0000000204067220 */ /* 0x040fe20000410000 */
[----:B---3--:R-:W-:Y:S01]  /*2a420*/  HADD2.F32 R8, -RZ, R21.H0_H0 ;  /* 0x20000015ff087230 */ /* 0x008fe20000004100 */
[----:B------:R-:W-:-:S04]  /*2a430*/  FMUL.FTZ R4, R4, R3 ;  /* 0x0000000304047220 */ /* 0x000fc80000410000 */
        /* <DEDUP_REMOVED lines=12> */
[--C-:B------:R-:W-:Y:S02]  /*2a500*/  HADD2.F32 R2, -RZ, R114.reuse.H0_H0 ;  /* 0x20000072ff027230 */ /* 0x100fe40000004100 */
[----:B------:R-:W-:Y:S02]  /*2a510*/  HADD2.F32 R4, -RZ, R19.H0_H0 ;  /* 0x20000013ff047230 */ /* 0x000fe40000004100 */
[----:B------:R-:W-:Y:S02]  /*2a520*/  HADD2.F32 R3, -RZ, R114.H1_H1 ;  /* 0x30000072ff037230 */ /* 0x000fe40000004100 */
[----:B------:R-:W-:Y:S01]  /*2a530*/  HADD2.F32 R8, -RZ, R23.H0_H0 ;  /* 0x20000017ff087230 */ /* 0x000fe20000004100 */
[----:B------:R-:W-:-:S02]  /*2a540*/  FMUL.FTZ R6, R4, R2 ;  /* 0x0000000204067220 */ /* 0x000fc40000410000 */
        /* <DEDUP_REMOVED lines=10> */
[-C--:B------:R-:W-:Y:S01]  /*2a5f0*/  FMUL.FTZ R9, R3, R2.reuse ;  /* 0x0000000203097220 */ /* 0x080fe20000410000 */
[--C-:B------:R-:W-:Y:S01]  /*2a600*/  HADD2.F32 R3, -RZ, R115.reuse.H1_H1 ;  /* 0x30000073ff037230 */ /* 0x100fe20000004100 */
[C---:B------:R-:W-:Y:S01]  /*2a610*/  FFMA.FTZ R23, R6.reuse, R2, -R8 ;  /* 0x0000000206177223 */ /* 0x040fe20000010808 */
[----:B------:R-:W-:Y:S01]  /*2a620*/  HADD2.F32 R8, -RZ, R16.H0_H0 ;  /* 0x20000010ff087230 */ /* 0x000fe20000004100 */
[----:B------:R-:W-:Y:S01]  /*2a630*/  FFMA.FTZ R21, R6, R4, R9 ;  /* 0x0000000406157223 */ /* 0x000fe20000010009 */
[----:B------:R-:W-:Y:S02]  /*2a640*/  HADD2.F32 R2, -RZ, R115.H0_H0 ;  /* 0x20000073ff027230 */ /* 0x000fe40000004100 */
[----:B------:R-:W-:Y:S01]  /*2a650*/  HADD2.F32 R9, -RZ, R20.H0_H0 ;  /* 0x20000014ff097230 */ /* 0x000fe20000004100 */
[C---:B------:R-:W-:Y:S01]  /*2a660*/  FMUL.FTZ R4, R8.reuse, R3 ;  /* 0x0000000308047220 */ /* 0x040fe20000410000 */
[----:B------:R-:W-:Y:S01]  /*2a670*/  HADD2.F32 R11, -RZ, R18.H0_H0 ;  /* 0x20000012ff0b7230 */ /* 0x000fe20000004100 */
[----:B------:R-:W-:-:S02]  /*2a680*/  FMUL.FTZ R6, R8, R2 ;  /* 0x0000000208067220 */ /* 0x000fc40000410000 */
[C---:B------:R-:W-:Y:S01]  /*2a690*/  FFMA.FTZ R29, R9.reuse, R2, R4 ;  /* 0x00000002091d7223 */ /* 0x040fe20000010004 */
[--C-:B------:R-:W-:Y:S01]  /*2a6a0*/  HADD2.F32 R2, -RZ, R116.reuse.H0_H0 ;  /* 0x20000074ff027230 */ /* 0x100fe20000004100 */
[----:B------:R-:W-:Y:S01]  /*2a6b0*/  FFMA.FTZ R30, R9, R3, -R6 ;  /* 0x00000003091e7223 */ /* 0x000fe20000010806 */
[----:B------:R-:W-:Y:S01]  /*2a6c0*/  HADD2.F32 R3, -RZ, R116.H1_H1 ;  /* 0x30000074ff037230 */ /* 0x000fe20000004100 */
[----:B------:R-:W-:Y:S01]  /*2a6d0*/  SHF.R.U64 R19, R60, 0x10, R61 ;  /* 0x000000103c137819 */ /* 0x000fe2000000123d */
[----:B------:R-:W-:Y:S01]  /*2a6e0*/  HADD2.F32 R10, -RZ, R20.H1_H1 ;  /* 0x30000014ff0a7230 */ /* 0x000fe20000004100 */
[C---:B------:R-:W-:Y:S01]  /*2a6f0*/  FMUL.FTZ R20, R11.reuse, R2 ;  /* 0x000000020b147220 */ /* 0x040fe20000410000 */
[----:B------:R-:W-:Y:S01]  /*2a700*/  HADD2.F32 R9, -RZ, R22.H0_H0 ;  /* 0x20000016ff097230 */ /* 0x000fe20000004100 */
[----:B------:R-:W-:Y:S01]  /*2a710*/  SHF.R.U64 R17, R66, 0x10, R67 ;  /* 0x0000001042117819 */ /* 0x000fe20000001243 */
[----:B------:R-:W-:Y:S01]  /*2a720*/  HADD2.F32 R4, -RZ, R18.H1_H1 ;  /* 0x30000012ff047230 */ /* 0x000fe20000004100 */
[-C--:B------:R-:W-:Y:S01]  /*2a730*/  FMUL.FTZ R11, R11, R3.reuse ;  /* 0x000000030b0b7220 */ /* 0x080fe20000410000 */
[----:B------:R-:W-:Y:S01]  /*2a740*/  HADD2.F32 R6, -RZ, R16.H1_H1 ;  /* 0x30000010ff067230 */ /* 0x000fe20000004100 */
[----:B------:R-:W-:Y:S01]  /*2a750*/  FFMA.FTZ R18, R9, R3, -R20 ;  /* 0x0000000309127223 */ /* 0x000fe20000010814 */
[----:B------:R-:W-:-:S02]  /*2a760*/  HADD2.F32 R20, -RZ, R19.H0_H0 ;  /* 0x20000013ff147230 */ /* 0x000fc40000004100 */
[----:B------:R-:W-:Y:S02]  /*2a770*/  HADD2.F32 R16, -RZ, R26.H0_H0 ;  /* 0x2000001aff107230 */ /* 0x000fe40000004100 */
[----:B------:R-:W-:Y:S02]  /*2a780*/  HADD2.F32 R19, -RZ, R13.H0_H0 ;  /* 0x2000000dff137230 */ /* 0x000fe40000004100 */
[----:B------:R-:W-:Y:S01]  /*2a790*/  HADD2.F32 R17, -RZ, R17.H0_H0 ;  /* 0x20000011ff117230 */ /* 0x000fe20000004100 */
[----:B------:R-:W-:Y:S01]  /*2a7a0*/  FFMA.FTZ R13, R9, R2, R11 ;  /* 0x00000002090d7223 */ /* 0x000fe2000001000b */
[----:B------:R-:W-:Y:S01]  /*2a7b0*/  HADD2.F32 R8, -RZ, R22.H1_H1 ;  /* 0x30000016ff087230 */ /* 0x000fe20000004100 */
[C---:B------:R-:W-:Y:S02]  /*2a7c0*/  FMUL.FTZ R3, R6.reuse, R20 ;  /* 0x0000001406037220 */ /* 0x040fe40000410000 */
[----:B------:R-:W-:Y:S02]  /*2a7d0*/  FMUL.FTZ R2, R6, R16 ;  /* 0x0000001006027220 */ /* 0x000fe40000410000 */
[----:B------:R-:W-:-:S02]  /*2a7e0*/  FMUL.FTZ R6, R4, R19 ;  /* 0x0000001304067220 */ /* 0x000fc40000410000 */
[-C--:B------:R-:W-:Y:S02]  /*2a7f0*/  FMUL.FTZ R4, R4, R17.reuse ;  /* 0x0000001104047220 */ /* 0x080fe40000410000 */
[----:B------:R-:W-:Y:S02]  /*2a800*/  FFMA.FTZ R3, R10, R16, -R3 ;  /* 0x000000100a037223 */ /* 0x000fe40000010803 */
[----:B------:R-:W-:Y:S02]  /*2a810*/  FFMA.FTZ R6, R8, R17, -R6 ;  /* 0x0000001108067223 */ /* 0x000fe40000010806 */
[----:B------:R-:W-:Y:S02]  /*2a820*/  FFMA.FTZ R2, R10, R20, R2 ;  /* 0x000000140a027223 */ /* 0x000fe40000010002 */
[----:B------:R-:W-:Y:S01]  /*2a830*/  FFMA.FTZ R4, R8, R19, R4 ;  /* 0x0000001308047223 */ /* 0x000fe20000010004 */
[----:B------:R-:W-:Y:S02]  /*2a840*/  F2FP.PACK_AB R17, R28, R34 ;  /* 0x000000221c11723e */ /* 0x000fe400000000ff */
[----:B------:R-:W-:-:S02]  /*2a850*/  F2FP.PACK_AB R19, R23, R32 ;  /* 0x000000201713723e */ /* 0x000fc400000000ff */
[----:B------:R-:W-:Y:S02]  /*2a860*/  F2FP.PACK_AB R16, R3, R30 ;  /* 0x0000001e0310723e */ /* 0x000fe400000000ff */
[----:B------:R-:W-:Y:S02]  /*2a870*/  F2FP.PACK_AB R18, R6, R18 ;  /* 0x000000120612723e */ /* 0x000fe400000000ff */
[----:B------:R-:W-:Y:S02]  /*2a880*/  F2FP.PACK_AB R9, R27, R33 ;  /* 0x000000211b09723e */ /* 0x000fe400000000ff */
[----:B------:R-:W-:Y:S02]  /*2a890*/  F2FP.PACK_AB R11, R21, R31 ;  /* 0x0000001f150b723e */ /* 0x000fe400000000ff */
[----:B------:R-:W-:Y:S02]  /*2a8a0*/  F2FP.PACK_AB R8, R2, R29 ;  /* 0x0000001d0208723e */ /* 0x000fe400000000ff */
[----:B------:R-:W-:Y:S01]  /*2a8b0*/  F2FP.PACK_AB R10, R4, R13 ;  /* 0x0000000d040a723e */ /* 0x000fe200000000ff */
[----:B------:R1:W-:Y:S04]  /*2a8c0*/  ST.E.128 [R14.64], R16 ;  /* 0x000000100e007985 */ /* 0x0003e8000c101d04 */
[----:B------:R1:W-:Y:S02]  /*2a8d0*/  ST.E.128 [R24.64], R8 ;  /* 0x0000000818007985 */ /* 0x0003e4000c101d04 */
.L_x_2650:
[----:B------:R-:W-:Y:S05]  /*2a8e0*/  BSYNC B1 ;  /* 0x0000000000017941 */ /* 0x000fea0003800000 */
.L_x_2649:
[----:B------:R-:W-:Y:S01]  /*2a8f0*/  IADD3 R3, R93, 0x40, RZ ;  /* 0x000000405d037810 */ /* 0x000fe20007ffe0ff */
[----:B------:R-:W-:Y:S03]  /*2a900*/  BSSY B1, `(.L_x_2653) ;  /* 0x00000db000017945 */ /* 0x000fe60003800000 */
[----:B------:R-:W-:-:S13]  /*2a910*/  ISETP.GE.AND P0, PT, R3, R59, PT ;  /* 0x0000003b0300720c */ /* 0x000fda0003f06270 */
[----:B------:R-:W-:Y:S05]  /*2a920*/  @P0 BRA `(.L_x_2654) ;  /* 0x00000d8000000947 */ /* 0x000fea0003800000 */
[----:B------:R-:W-:Y:S01]  /*2a930*/  ISETP.GE.AND P0, PT, R56, R0, PT ;  /* 0x000000003800720c */ /* 0x000fe20003f06270 */
[----:B------:R-:W-:Y:S01]  /*2a940*/  IMAD.SHL.U32 R4, R3, 0x40, RZ ;  /* 0x0000004003047824 */ /* 0x000fe200078e00ff */
[----:B------:R-:W-:Y:S01]  /*2a950*/  SHF.R.S32.HI R2, RZ, 0x1f, R3 ;  /* 0x0000001fff027819 */ /* 0x000fe20000011403 */
[----:B------:R-:W-:Y:S01]  /*2a960*/  BSSY B0, `(.L_x_2655) ;  /* 0x000006a000007945 */ /* 0x000fe20003800000 */
[----:B------:R-:W-:Y:S02]  /*2a970*/  SHF.R.U32.HI R48, RZ, 0x3, R0 ;  /* 0x00000003ff307819 */ /* 0x000fe40000011600 */
[----:B------:R-:W-:Y:S02]  /*2a980*/  LEA.HI R3, R2, R3, RZ, 0x3 ;  /* 0x0000000302037211 */ /* 0x000fe400078f18ff */
[----:B------:R-:W-:-:S03]  /*2a990*/  LOP3.LUT R2, R4, 0x1c0, RZ, 0xc0, !PT ;  /* 0x000001c004027812 */ /* 0x000fc600078ec0ff */
[----:B------:R-:W-:Y:S01]  /*2a9a0*/  IMAD.SHL.U32 R3, R3, 0x40, RZ ;  /* 0x0000004003037824 */ /* 0x000fe200078e00ff */
[----:B------:R-:W-:-:S04]  /*2a9b0*/  SHF.R.U32.HI R49, RZ, 0x3, R2 ;  /* 0x00000003ff317819 */ /* 0x000fc80000011602 */
[----:B------:R-:W-:Y:S01]  /*2a9c0*/  LOP3.LUT R28, R3, 0xfffffe00, RZ, 0xc0, !PT ;  /* 0xfffffe00031c7812 */ /* 0x000fe200078ec0ff */
[----:B------:R-:W-:Y:S05]  /*2a9d0*/  @P0 BRA `(.L_x_2656) ;  /* 0x0000062000000947 */ /* 0x000fea0003800000 */
[----:B------:R-:W-:Y:S02]  /*2a9e0*/  IADD3 R6, R39, R48, RZ ;  /* 0x0000003027067210 */ /* 0x000fe40007ffe0ff */
[----:B------:R-:W-:Y:S02]  /*2a9f0*/  LOP3.LUT R3, R2, 0x38, R56, 0xf8, !PT ;  /* 0x0000003802037812 */ /* 0x000fe400078ef838 */
[----:B-1----:R-:W-:Y:S02]  /*2aa00*/  SHF.R.S32.HI R8, RZ, 0x1f, R6 ;  /* 0x0000001fff087819 */ /* 0x002fe40000011406 */
[----:B------:R-:W-:Y:S02]  /*2aa10*/  LOP3.LUT R4, R3, R49, RZ, 0x3c, !PT ;  /* 0x0000003103047212 */ /* 0x000fe400078e3cff */
[----:B------:R-:W-:Y:S02]  /*2aa20*/  SHF.L.U32 R3, R6, 0x3, RZ ;  /* 0x0000000306037819 */ /* 0x000fe400000006ff */
[----:B------:R-:W-:-:S02]  /*2aa30*/  LEA.HI R6, R8, R6, RZ, 0x3 ;  /* 0x0000000608067211 */ /* 0x000fc400078f18ff */
[----:B------:R-:W-:Y:S02]  /*2aa40*/  IADD3 R8, R28, R4, RZ ;  /* 0x000000041c087210 */ /* 0x000fe40007ffe0ff */
[----:B------:R-:W-:Y:S02]  /*2aa50*/  LOP3.LUT R4, R2, 0x38, R3, 0xf8, !PT ;  /* 0x0000003802047812 */ /* 0x000fe400078ef803 */
[----:B------:R-:W-:Y:S01]  /*2aa60*/  SHF.L.U32 R3, R6, 0xa, RZ ;  /* 0x0000000a06037819 */ /* 0x000fe200000006ff */
[----:B-----5:R-:W-:Y:S01]  /*2aa70*/  IMAD.WIDE.U32 R32, R8, 0x2, R36 ;  /* 0x0000000208207825 */ /* 0x020fe200078e0024 */
[----:B------:R-:W-:Y:S02]  /*2aa80*/  LOP3.LUT R4, R4, R49, RZ, 0x3c, !PT ;  /* 0x0000003104047212 */ /* 0x000fe400078e3cff */
[----:B------:R-:W-:Y:S02]  /*2aa90*/  LOP3.LUT R3, R3, 0xffffe000, RZ, 0xc0, !PT ;  /* 0xffffe00003037812 */ /* 0x000fe400078ec0ff */
[----:B------:R-:W2:Y:S02]  /*2aaa0*/  LD.E.128 R8, [R32.64] ;  /* 0x0000000420087980 */ /* 0x000ea4000c101d00 */
[----:B------:R-:W-:-:S05]  /*2aab0*/  IADD3 R3, R4, R3, R28 ;  /* 0x0000000304037210 */ /* 0x000fca0007ffe01c */
[----:B------:R-:W-:-:S05]  /*2aac0*/  IMAD.WIDE.U32 R30, R3, 0x2, R36 ;  /* 0x00000002031e7825 */ /* 0x000fca00078e0024 */
[----:B----4-:R-:W3:Y:S01]  /*2aad0*/  LD.E.128 R16, [R30.64] ;  /* 0x000000041e107980 */ /* 0x010ee2000c101d00 */
[----:B------:R-:W-:Y:S01]  /*2aae0*/  SHF.R.U32.HI R34, RZ, 0x10, R69 ;  /* 0x00000010ff227819 */ /* 0x000fe20000011645 */
[--C-:B------:R-:W-:Y:S01]  /*2aaf0*/  HADD2.F32 R6, -RZ, R117.reuse.H0_H0 ;  /* 0x20000075ff067230 */ /* 0x100fe20000004100 */
[----:B------:R-:W-:Y:S01]  /*2ab00*/  SHF.R.U32.HI R29, RZ, 0x10, R73 ;  /* 0x00000010ff1d7819 */ /* 0x000fe20000011649 */
[----:B------:R-:W-:Y:S01]  /*2ab10*/  HADD2.F32 R3, -RZ, R117.H1_H1 ;  /* 0x30000075ff037230 */ /* 0x000fe20000004100 */
[----:B------:R-:W-:Y:S02]  /*2ab20*/  SHF.R.U32.HI R38, RZ, 0x10, R71 ;  /* 0x00000010ff267819 */ /* 0x000fe40000011647 */
[----:B------:R-:W-:Y:S02]  /*2ab30*/  SHF.R.U32.HI R35, RZ, 0x10, R75 ;  /* 0x00000010ff237819 */ /* 0x000fe4000001164b */
[----:B------:R-:W-:Y:S02]  /*2ab40*/  SHF.R.U64 R42, R68, 0x10, R69 ;  /* 0x00000010442a7819 */ /* 0x000fe40000001245 */
[----:B------:R-:W-:-:S02]  /*2ab50*/  SHF.R.U64 R43, R70, 0x10, R71 ;  /* 0x00000010462b7819 */ /* 0x000fc40000001247 */
[----:B------:R-:W-:Y:S02]  /*2ab60*/  SHF.R.U64 R40, R72, 0x10, R73 ;  /* 0x0000001048287819 */ /* 0x000fe40000001249 */
[----:B------:R-:W-:Y:S01]  /*2ab70*/  SHF.R.U64 R41, R74, 0x10, R75 ;  /* 0x000000104a297819 */ /* 0x000fe2000000124b */
[--C-:B--2---:R-:W-:Y:S02]  /*2ab80*/  HADD2.F32 R20, -RZ, R9.reuse.H0_H0 ;  /* 0x20000009ff147230 */ /* 0x104fe40000004100 */
[----:B------:R-:W-:Y:S02]  /*2ab90*/  HADD2.F32 R22, -RZ, R9.H1_H1 ;  /* 0x30000009ff167230 */ /* 0x000fe40000004100 */
[--C-:B------:R-:W-:Y:S02]  /*2aba0*/  HADD2.F32 R25, -RZ, R8.reuse.H0_H0 ;  /* 0x20000008ff197230 */ /* 0x100fe40000004100 */
[----:B------:R-:W-:Y:S02]  /*2abb0*/  HADD2.F32 R27, -RZ, R8.H1_H1 ;  /* 0x30000008ff1b7230 */ /* 0x000fe40000004100 */
[----:B------:R-:W-:-:S02]  /*2abc0*/  HADD2.F32 R26, -RZ, R10.H0_H0 ;  /* 0x2000000aff1a7230 */ /* 0x000fc40000004100 */
[----:B------:R-:W-:Y:S02]  /*2abd0*/  HADD2.F32 R23, -RZ, R11.H0_H0 ;  /* 0x2000000bff177230 */ /* 0x000fe40000004100 */
[--C-:B---3--:R-:W-:Y:S02]  /*2abe0*/  HADD2.F32 R4, -RZ, R17.reuse.H0_H0 ;  /* 0x20000011ff047230 */ /* 0x108fe40000004100 */
[--C-:B------:R-:W-:Y:S02]  /*2abf0*/  HADD2.F32 R9, -RZ, R16.reuse.H0_H0 ;  /* 0x20000010ff097230 */ /* 0x100fe40000004100 */
[----:B------:R-:W-:Y:S01]  /*2ac00*/  HADD2.F32 R15, -RZ, R16.H1_H1 ;  /* 0x30000010ff0f7230 */ /* 0x000fe20000004100 */
[CC--:B------:R-:W-:Y:S01]  /*2ac10*/  FMUL.FTZ R16, R4.reuse, R6.reuse ;  /* 0x0000000604107220 */ /* 0x0c0fe20000410000 */
[--C-:B------:R-:W-:Y:S01]  /*2ac20*/  HADD2.F32 R14, -RZ, R18.reuse.H0_H0 ;  /* 0x20000012ff0e7230 */ /* 0x100fe20000004100 */
[-C--:B------:R-:W-:Y:S01]  /*2ac30*/  FMUL.FTZ R4, R4, R3.reuse ;  /* 0x0000000304047220 */ /* 0x080fe20000410000 */
[----:B------:R-:W-:Y:S01]  /*2ac40*/  HADD2.F32 R13, -RZ, R18.H1_H1 ;  /* 0x30000012ff0d7230 */ /* 0x000fe20000004100 */
[C---:B------:R-:W-:Y:S01]  /*2ac50*/  FFMA.FTZ R47, R20.reuse, R3, -R16 ;  /* 0x00000003142f7223 */ /* 0x040fe20000010810 */
[----:B------:R-:W-:Y:S01]  /*2ac60*/  HADD2.F32 R8, -RZ, R17.H1_H1 ;  /* 0x30000011ff087230 */ /* 0x000fe20000004100 */
[----:B------:R-:W-:Y:S01]  /*2ac70*/  FFMA.FTZ R46, R20, R6, R4 ;  /* 0x00000006142e7223 */ /* 0x000fe20000010004 */
[----:B------:R-:W-:-:S02]  /*2ac80*/  HADD2.F32 R18, -RZ, R34.H0_H0 ;  /* 0x20000022ff127230 */ /* 0x000fc40000004100 */
[----:B------:R-:W-:Y:S02]  /*2ac90*/  HADD2.F32 R17, -RZ, R29.H0_H0 ;  /* 0x2000001dff117230 */ /* 0x000fe40000004100 */
[--C-:B------:R-:W-:Y:S01]  /*2aca0*/  HADD2.F32 R3, -RZ, R118.reuse.H0_H0 ;  /* 0x20000076ff037230 */ /* 0x100fe20000004100 */
[C---:B------:R-:W-:Y:S01]  /*2acb0*/  FMUL.FTZ R16, R8.reuse, R18 ;  /* 0x0000001208107220 */ /* 0x040fe20000410000 */
[----:B------:R-:W-:Y:S01]  /*2acc0*/  HADD2.F32 R4, -RZ, R119.H0_H0 ;  /* 0x20000077ff047230 */ /* 0x000fe20000004100 */
[-C--:B------:R-:W-:Y:S01]  /*2acd0*/  FMUL.FTZ R6, R8, R17.reuse ;  /* 0x0000001108067220 */ /* 0x080fe20000410000 */
[----:B------:R-:W-:Y:S01]  /*2ace0*/  HADD2.F32 R8, -RZ, R118.H1_H1 ;  /* 0x30000076ff087230 */ /* 0x000fe20000004100 */
[C---:B------:R-:W-:Y:S01]  /*2acf0*/  FFMA.FTZ R29, R22.reuse, R17, -R16 ;  /* 0x00000011161d7223 */ /* 0x040fe20000010810 */
[----:B------:R-:W-:Y:S01]  /*2ad00*/  HADD2.F32 R21, -RZ, R11.H1_H1 ;  /* 0x3000000bff157230 */ /* 0x000fe20000004100 */
[CC--:B------:R-:W-:Y:S01]  /*2ad10*/  FMUL.FTZ R16, R9.reuse, R3.reuse ;  /* 0x0000000309107220 */ /* 0x0c0fe20000410000 */
[----:B------:R-:W-:Y:S01]  /*2ad20*/  HADD2.F32 R11, -RZ, R19.H0_H0 ;  /* 0x20000013ff0b7230 */ /* 0x000fe20000004100 */
[----:B------:R-:W-:Y:S01]  /*2ad30*/  FMUL.FTZ R9, R9, R4 ;  /* 0x0000000409097220 */ /* 0x000fe20000410000 */
[----:B------:R-:W-:Y:S01]  /*2ad40*/  HADD2.F32 R24, -RZ, R10.H1_H1 ;  /* 0x3000000aff187230 */ /* 0x000fe20000004100 */
[----:B------:R-:W-:Y:S01]  /*2ad50*/  FFMA.FTZ R22, R22, R18, R6 ;  /* 0x0000001216167223 */ /* 0x000fe20000010006 */
[--C-:B------:R-:W-:Y:S01]  /*2ad60*/  HADD2.F32 R6, -RZ, R120.reuse.H0_H0 ;  /* 0x20000078ff067230 */ /* 0x100fe20000004100 */
[C---:B------:R-:W-:Y:S01]  /*2ad70*/  FFMA.FTZ R44, R25.reuse, R3, R9 ;  /* 0x00000003192c7223 */ /* 0x040fe20000010009 */
[----:B------:R-:W-:Y:S01]  /*2ad80*/  HADD2.F32 R3, -RZ, R119.H1_H1 ;  /* 0x30000077ff037230 */ /* 0x000fe20000004100 */
[----:B------:R-:W-:Y:S01]  /*2ad90*/  FFMA.FTZ R45, R25, R4, -R16 ;  /* 0x00000004192d7223 */ /* 0x000fe20000010810 */
[----:B------:R-:W-:Y:S01]  /*2ada0*/  HADD2.F32 R4, -RZ, R120.H1_H1 ;  /* 0x30000078ff047230 */ /* 0x000fe20000004100 */
[C---:B------:R-:W-:Y:S01]  /*2adb0*/  FMUL.FTZ R9, R14.reuse, R8 ;  /* 0x000000080e097220 */ /* 0x040fe20000410000 */
[----:B------:R-:W-:Y:S01]  /*2adc0*/  HADD2.F32 R10, -RZ, R19.H1_H1 ;  /* 0x30000013ff0a7230 */ /* 0x000fe20000004100 */
[-C--:B------:R-:W-:Y:S01]  /*2add0*/  FMUL.FTZ R14, R14, R6.reuse ;  /* 0x000000060e0e7220 */ /* 0x080fe20000410000 */
[----:B------:R-:W-:Y:S01]  /*2ade0*/  HADD2.F32 R34, -RZ, R38.H0_H0 ;  /* 0x20000026ff227230 */ /* 0x000fe20000004100 */
[----:B------:R-:W-:Y:S01]  /*2adf0*/  FFMA.FTZ R25, R26, R6, -R9 ;  /* 0x000000061a197223 */ /* 0x000fe20000010809 */
[----:B------:R-:W-:Y:S01]  /*2ae00*/  HADD2.F32 R16, -RZ, R35.H0_H0 ;  /* 0x20000023ff107230 */ /* 0x000fe20000004100 */
[C---:B------:R-:W-:Y:S01]  /*2ae10*/  FMUL.FTZ R9, R11.reuse, R3 ;  /* 0x000000030b097220 */ /* 0x040fe20000410000 */
[----:B------:R-:W-:Y:S01]  /*2ae20*/  HADD2.F32 R19, -RZ, R42.H0_H0 ;  /* 0x2000002aff137230 */ /* 0x000fe20000004100 */
[----:B------:R-:W-:Y:S01]  /*2ae30*/  FMUL.FTZ R11, R11, R4 ;  /* 0x000000040b0b7220 */ /* 0x000fe20000410000 */
[----:B------:R-:W-:Y:S01]  /*2ae40*/  HADD2.F32 R18, -RZ, R43.H0_H0 ;  /* 0x2000002bff127230 */ /* 0x000fe20000004100 */
[----:B------:R-:W-:Y:S01]  /*2ae50*/  FMUL.FTZ R6, R10, R34 ;  /* 0x000000220a067220 */ /* 0x000fe20000410000 */
[----:B------:R-:W-:Y:S01]  /*2ae60*/  HADD2.F32 R17, -RZ, R40.H0_H0 ;  /* 0x20000028ff117230 */ /* 0x000fe20000004100 */
[----:B------:R-:W-:-:S02]  /*2ae70*/  FFMA.FTZ R20, R26, R8, R14 ;  /* 0x000000081a147223 */ /* 0x000fc4000001000e */
[C---:B------:R-:W-:Y:S02]  /*2ae80*/  FFMA.FTZ R14, R23.reuse, R4, -R9 ;  /* 0x00000004170e7223 */ /* 0x040fe40000010809 */
[----:B------:R-:W-:Y:S02]  /*2ae90*/  FFMA.FTZ R11, R23, R3, R11 ;  /* 0x00000003170b7223 */ /* 0x000fe4000001000b */
[-C--:B------:R-:W-:Y:S02]  /*2aea0*/  FMUL.FTZ R4, R10, R16.reuse ;  /* 0x000000100a047220 */ /* 0x080fe40000410000 */
[----:B------:R-:W-:Y:S01]  /*2aeb0*/  FFMA.FTZ R3, R21, R16, -R6 ;  /* 0x0000001015037223 */ /* 0x000fe20000010806 */
[----:B------:R-:W-:Y:S01]  /*2aec0*/  HADD2.F32 R16, -RZ, R41.H0_H0 ;  /* 0x20000029ff107230 */ /* 0x000fe20000004100 */
[----:B------:R-:W-:Y:S02]  /*2aed0*/  FMUL.FTZ R8, R15, R19 ;  /* 0x000000130f087220 */ /* 0x000fe40000410000 */
[----:B------:R-:W-:-:S02]  /*2aee0*/  FMUL.FTZ R9, R13, R18 ;  /* 0x000000120d097220 */ /* 0x000fc40000410000 */
[-C--:B------:R-:W-:Y:S02]  /*2aef0*/  FMUL.FTZ R6, R15, R17.reuse ;  /* 0x000000110f067220 */ /* 0x080fe40000410000 */
[-C--:B------:R-:W-:Y:S02]  /*2af00*/  FMUL.FTZ R10, R13, R16.reuse ;  /* 0x000000100d0a7220 */ /* 0x080fe40000410000 */
[----:B------:R-:W-:Y:S01]  /*2af10*/  FFMA.FTZ R8, R27, R17, -R8 ;  /* 0x000000111b087223 */ /* 0x000fe20000010808 */
[----:B------:R-:W-:Y:S01]  /*2af20*/  F2FP.PACK_AB R17, R29, R47 ;  /* 0x0000002f1d11723e */ /* 0x000fe200000000ff */
[----:B------:R-:W-:Y:S01]  /*2af30*/  FFMA.FTZ R13, R24, R16, -R9 ;  /* 0x00000010180d7223 */ /* 0x000fe20000010809 */
[----:B------:R-:W-:Y:S01]  /*2af40*/  F2FP.PACK_AB R9, R22, R46 ;  /* 0x0000002e1609723e */ /* 0x000fe200000000ff */
[----:B------:R-:W-:Y:S01]  /*2af50*/  FFMA.FTZ R4, R21, R34, R4 ;  /* 0x0000002215047223 */ /* 0x000fe20000010004 */
[----:B------:R-:W-:Y:S01]  /*2af60*/  F2FP.PACK_AB R16, R8, R45 ;  /* 0x0000002d0810723e */ /* 0x000fe200000000ff */
[----:B------:R-:W-:Y:S01]  /*2af70*/  FFMA.FTZ R6, R27, R19, R6 ;  /* 0x000000131b067223 */ /* 0x000fe20000010006 */
[----:B------:R-:W-:Y:S01]  /*2af80*/  F2FP.PACK_AB R19, R3, R14 ;  /* 0x0000000e0313723e */ /* 0x000fe200000000ff */
[----:B------:R-:W-:Y:S01]  /*2af90*/  FFMA.FTZ R10, R24, R18, R10 ;  /* 0x00000012180a7223 */ /* 0x000fe2000001000a */
[----:B------:R-:W-:-:S02]  /*2afa0*/  F2FP.PACK_AB R18, R13, R25 ;  /* 0x000000190d12723e */ /* 0x000fc400000000ff */
[----:B------:R-:W-:Y:S02]  /*2afb0*/  F2FP.PACK_AB R11, R4, R11 ;  /* 0x0000000b040b723e */ /* 0x000fe400000000ff */
[----:B------:R-:W-:Y:S01]  /*2afc0*/  F2FP.PACK_AB R8, R6, R44 ;  /* 0x0000002c0608723e */ /* 0x000fe200000000ff */
[----:B------:R1:W-:Y:S01]  /*2afd0*/  ST.E.128 [R32.64], R16 ;  /* 0x0000001020007985 */ /* 0x0003e2000c101d04 */
[----:B------:R-:W-:-:S05]  /*2afe0*/  F2FP.PACK_AB R10, R10, R20 ;  /* 0x000000140a0a723e */ /* 0x000fca00000000ff */
[----:B------:R1:W-:Y:S02]  /*2aff0*/  ST.E.128 [R30.64], R8 ;  /* 0x000000081e007985 */ /* 0x0003e4000c101d04 */
.L_x_2656:
[----:B------:R-:W-:Y:S05]  /*2b000*/  BSYNC B0 ;  /* 0x0000000000007941 */ /* 0x000fea0003800000 */
.L_x_2655:
[----:B------:R-:W-:-:S04]  /*2b010*/  IADD3 R4, R56, 0x40, RZ ;  /* 0x0000004038047810 */ /* 0x000fc80007ffe0ff */
[----:B------:R-:W-:-:S13]  /*2b020*/  ISETP.GE.AND P0, PT, R4, R0, PT ;  /* 0x000000000400720c */ /* 0x000fda0003f06270 */
[----:B------:R-:W-:Y:S05]  /*2b030*/  @P0 BRA `(.L_x_2654) ;  /* 0x0000067000000947 */ /* 0x000fea0003800000 */
[----:B------:R-:W-:-:S04]  /*2b040*/  SHF.R.S32.HI R6, RZ, 0x1f, R4 ;  /* 0x0000001fff067819 */ /* 0x000fc80000011404 */
[CC--:B------:R-:W-:Y:S02]  /*2b050*/  LEA.HI R3, R6.reuse, R4.reuse, RZ, 0x6 ;  /* 0x0000000406037211 */ /* 0x0c0fe400078f30ff */
[----:B------:R-:W-:Y:S02]  /*2b060*/  LEA.HI R4, R6, R4, RZ, 0x3 ;  /* 0x0000000406047211 */ /* 0x000fe400078f18ff */
[----:B------:R-:W-:Y:S02]  /*2b070*/  SHF.L.U32 R6, R3, 0x7, RZ ;  /* 0x0000000703067819 */ /* 0x000fe400000006ff */
[----:B------:R-:W-:Y:S02]  /*2b080*/  LEA.HI.SX32 R3, R4, R48, 0x1d ;  /* 0x0000003004037211 */ /* 0x000fe400078feaff */
[----:B-1----:R-:W-:Y:S02]  /*2b090*/  LOP3.LUT R8, R2, 0x38, R4, 0xf8, !PT ;  /* 0x0000003802087812 */ /* 0x002fe400078ef804 */
[----:B------:R-:W-:-:S02]  /*2b0a0*/  SHF.R.S32.HI R4, RZ, 0x1f, R3 ;  /* 0x0000001fff047819 */ /* 0x000fc40000011403 */
[----:B------:R-:W-:Y:S02]  /*2b0b0*/  LOP3.LUT R9, R6, 0xffffe000, RZ, 0xc0, !PT ;  /* 0xffffe00006097812 */ /* 0x000fe400078ec0ff */
[----:B------:R-:W-:Y:S02]  /*2b0c0*/  LOP3.LUT R6, R8, R49, RZ, 0x3c, !PT ;  /* 0x0000003108067212 */ /* 0x000fe400078e3cff */
[----:B------:R-:W-:Y:S02]  /*2b0d0*/  SHF.L.U32 R8, R3, 0x3, RZ ;  /* 0x0000000303087819 */ /* 0x000fe400000006ff */
[----:B------:R-:W-:Y:S02]  /*2b0e0*/  LEA.HI R3, R4, R3, RZ, 0x3 ;  /* 0x0000000304037211 */ /* 0x000fe400078f18ff */
[----:B------:R-:W-:Y:S02]  /*2b0f0*/  LOP3.LUT R4, R2, 0x38, R8, 0xf8, !PT ;  /* 0x0000003802047812 */ /* 0x000fe400078ef808 */
[----:B------:R-:W-:-:S02]  /*2b100*/  SHF.L.U32 R2, R3, 0xa, RZ ;  /* 0x0000000a03027819 */ /* 0x000fc400000006ff */
[----:B------:R-:W-:Y:S02]  /*2b110*/  LOP3.LUT R3, R4, R49, RZ, 0x3c, !PT ;  /* 0x0000003104037212 */ /* 0x000fe400078e3cff */
[----:B------:R-:W-:Y:S02]  /*2b120*/  LOP3.LUT R2, R2, 0xffffe000, RZ, 0xc0, !PT ;  /* 0xffffe00002027812 */ /* 0x000fe400078ec0ff */
[--C-:B------:R-:W-:Y:S02]  /*2b130*/  IADD3 R6, R6, R9, R28.reuse ;  /* 0x0000000906067210 */ /* 0x100fe40007ffe01c */
[----:B------:R-:W-:-:S03]  /*2b140*/  IADD3 R2, R3, R2, R28 ;  /* 0x0000000203027210 */ /* 0x000fc60007ffe01c */
[----:B-----5:R-:W-:-:S04]  /*2b150*/  IMAD.WIDE.U32 R30, R6, 0x2, R36 ;  /* 0x00000002061e7825 */ /* 0x020fc800078e0024 */
[----:B------:R-:W-:Y:S01]  /*2b160*/  IMAD.WIDE.U32 R28, R2, 0x2, R36 ;  /* 0x00000002021c7825 */ /* 0x000fe200078e0024 */
[----:B------:R-:W2:Y:S04]  /*2b170*/  LD.E.128 R8, [R30.64] ;  /* 0x000000041e087980 */ /* 0x000ea8000c101d00 */
[----:B----4-:R-:W3:Y:S01]  /*2b180*/  LD.E.128 R16, [R28.64] ;  /* 0x000000041c107980 */ /* 0x010ee2000c101d00 */
[----:B------:R-:W-:Y:S01]  /*2b190*/  SHF.R.U32.HI R32, RZ, 0x10, R83 ;  /* 0x00000010ff207819 */ /* 0x000fe20000011653 */
[--C-:B------:R-:W-:Y:S01]  /*2b1a0*/  HADD2.F32 R4, -RZ, R122.reuse.H0_H0 ;  /* 0x2000007aff047230 */ /* 0x100fe20000004100 */
[----:B------:R-:W-:Y:S01]  /*2b1b0*/  SHF.R.U32.HI R27, RZ, 0x10, R87 ;  /* 0x00000010ff1b7819 */ /* 0x000fe20000011657 */
[----:B------:R-:W-:Y:S01]  /*2b1c0*/  HADD2.F32 R2, -RZ, R122.H1_H1 ;  /* 0x3000007aff027230 */ /* 0x000fe20000004100 */
[----:B------:R-:W-:-:S02]  /*2b1d0*/  SHF.R.U32.HI R34, RZ, 0x10, R81 ;  /* 0x00000010ff227819 */ /* 0x000fc40000011651 */
[--C-:B------:R-:W-:Y:S02]  /*2b1e0*/  SHF.R.U32.HI R33, RZ, 0x10, R85.reuse ;  /* 0x00000010ff217819 */ /* 0x100fe40000011655 */
[----:B------:R-:W-:Y:S02]  /*2b1f0*/  SHF.R.U64 R35, R84, 0x10, R85 ;  /* 0x0000001054237819 */ /* 0x000fe40000001255 */
[----:B------:R-:W-:Y:S02]  /*2b200*/  SHF.R.U64 R41, R82, 0x10, R83 ;  /* 0x0000001052297819 */ /* 0x000fe40000001253 */
[----:B------:R-:W-:Y:S02]  /*2b210*/  SHF.R.U64 R40, R80, 0x10, R81 ;  /* 0x0000001050287819 */ /* 0x000fe40000001251 */
[----:B------:R-:W-:Y:S01]  /*2b220*/  SHF.R.U64 R38, R86, 0x10, R87 ;  /* 0x0000001056267819 */ /* 0x000fe20000001257 */
[--C-:B--2---:R-:W-:Y:S02]  /*2b230*/  HADD2.F32 R20, -RZ, R11.reuse.H0_H0 ;  /* 0x2000000bff147230 */ /* 0x104fe40000004100 */
[----:B------:R-:W-:-:S02]  /*2b240*/  HADD2.F32 R15, -RZ, R11.H1_H1 ;  /* 0x3000000bff0f7230 */ /* 0x000fc40000004100 */
[----:B---3--:R-:W-:Y:S02]  /*2b250*/  HADD2.F32 R3, -RZ, R19.H0_H0 ;  /* 0x20000013ff037230 */ /* 0x008fe40000004100 */
[--C-:B------:R-:W-:Y:S02]  /*2b260*/  HADD2.F32 R21, -RZ, R9.reuse.H0_H0 ;  /* 0x20000009ff157230 */ /* 0x100fe40000004100 */
[----:B------:R-:W-:Y:S02]  /*2b270*/  HADD2.F32 R25, -RZ, R9.H1_H1 ;  /* 0x30000009ff197230 */ /* 0x000fe40000004100 */
[--C-:B------:R-:W-:Y:S02]  /*2b280*/  HADD2.F32 R14, -RZ, R16.reuse.H0_H0 ;  /* 0x20000010ff0e7230 */ /* 0x100fe40000004100 */
[----:B------:R-:W-:Y:S01]  /*2b290*/  HADD2.F32 R13, -RZ, R16.H1_H1 ;  /* 0x30000010ff0d7230 */ /* 0x000fe20000004100 */
[C---:B------:R-:W-:Y:S01]  /*2b2a0*/  FMUL.FTZ R16, R3.reuse, R4 ;  /* 0x0000000403107220 */ /* 0x040fe20000410000 */
[--C-:B------:R-:W-:Y:S01]  /*2b2b0*/  HADD2.F32 R11, -RZ, R18.reuse.H0_H0 ;  /* 0x20000012ff0b7230 */ /* 0x100fe20000004100 */
[-C--:B------:R-:W-:Y:S01]  /*2b2c0*/  FMUL.FTZ R3, R3, R2.reuse ;  /* 0x0000000203037220 */ /* 0x080fe20000410000 */
[----:B------:R-:W-:Y:S01]  /*2b2d0*/  HADD2.F32 R9, -RZ, R18.H1_H1 ;  /* 0x30000012ff097230 */ /* 0x000fe20000004100 */
[C---:B------:R-:W-:Y:S01]  /*2b2e0*/  FFMA.FTZ R43, R20.reuse, R2, -R16 ;  /* 0x00000002142b7223 */ /* 0x040fe20000010810 */
[----:B------:R-:W-:Y:S01]  /*2b2f0*/  HADD2.F32 R6, -RZ, R19.H1_H1 ;  /* 0x30000013ff067230 */ /* 0x000fe20000004100 */
[----:B------:R-:W-:Y:S01]  /*2b300*/  FFMA.FTZ R42, R20, R4, R3 ;  /* 0x00000004142a7223 */ /* 0x000fe20000010003 */
[----:B------:R-:W-:-:S02]  /*2b310*/  HADD2.F32 R18, -RZ, R32.H0_H0 ;  /* 0x20000020ff127230 */ /* 0x000fc40000004100 */
[--C-:B------:R-:W-:Y:S02]  /*2b320*/  HADD2.F32 R26, -RZ, R8.reuse.H0_H0 ;  /* 0x20000008ff1a7230 */ /* 0x100fe40000004100 */
[----:B------:R-:W-:Y:S01]  /*2b330*/  HADD2.F32 R24, -RZ, R8.H1_H1 ;  /* 0x30000008ff187230 */ /* 0x000fe20000004100 */
[----:B------:R-:W-:Y:S01]  /*2b340*/  FMUL.FTZ R16, R6, R18 ;  /* 0x0000001206107220 */ /* 0x000fe20000410000 */
[--C-:B------:R-:W-:Y:S02]  /*2b350*/  HADD2.F32 R23, -RZ, R10.reuse.H0_H0 ;  /* 0x2000000aff177230 */ /* 0x100fe40000004100 */
[----:B------:R-:W-:Y:S02]  /*2b360*/  HADD2.F32 R22, -RZ, R10.H1_H1 ;  /* 0x3000000aff167230 */ /* 0x000fe40000004100 */
[--C-:B------:R-:W-:Y:S02]  /*2b370*/  HADD2.F32 R8, -RZ, R17.reuse.H0_H0 ;  /* 0x20000011ff087230 */ /* 0x100fe40000004100 */
[----:B------:R-:W-:-:S02]  /*2b380*/  HADD2.F32 R10, -RZ, R17.H1_H1 ;  /* 0x30000011ff0a7230 */ /* 0x000fc40000004100 */
[----:B------:R-:W-:Y:S02]  /*2b390*/  HADD2.F32 R17, -RZ, R27.H0_H0 ;  /* 0x2000001bff117230 */ /* 0x000fe40000004100 */
[--C-:B------:R-:W-:Y:S02]  /*2b3a0*/  HADD2.F32 R2, -RZ, R123.reuse.H0_H0 ;  /* 0x2000007bff027230 */ /* 0x100fe40000004100 */
[----:B------:R-:W-:Y:S01]  /*2b3b0*/  HADD2.F32 R3, -RZ, R123.H1_H1 ;  /* 0x3000007bff037230 */ /* 0x000fe20000004100 */
[-C--:B------:R-:W-:Y:S01]  /*2b3c0*/  FMUL.FTZ R6, R6, R17.reuse ;  /* 0x0000001106067220 */ /* 0x080fe20000410000 */
[----:B------:R-:W-:Y:S01]  /*2b3d0*/  HADD2.F32 R19, -RZ, R40.H0_H0 ;  /* 0x20000028ff137230 */ /* 0x000fe20000004100 */
[----:B------:R-:W-:Y:S01]  /*2b3e0*/  FFMA.FTZ R32, R15, R17, -R16 ;  /* 0x000000110f207223 */ /* 0x000fe20000010810 */
[----:B------:R-:W-:Y:S01]  /*2b3f0*/  HADD2.F32 R17, -RZ, R34.H0_H0 ;  /* 0x20000022ff117230 */ /* 0x000fe20000004100 */
[C---:B------:R-:W-:Y:S02]  /*2b400*/  FMUL.FTZ R16, R8.reuse, R2 ;  /* 0x0000000208107220 */ /* 0x040fe40000410000 */
[----:B------:R-:W-:-:S02]  /*2b410*/  FMUL.FTZ R4, R8, R3 ;  /* 0x0000000308047220 */ /* 0x000fc40000410000 */
[----:B------:R-:W-:Y:S01]  /*2b420*/  FFMA.FTZ R27, R15, R18, R6 ;  /* 0x000000120f1b7223 */ /* 0x000fe20000010006 */
[----:B------:R-:W-:Y:S01]  /*2b430*/  HADD2.F32 R15, -RZ, R33.H0_H0 ;  /* 0x20000021ff0f7230 */ /* 0x000fe20000004100 */
[C---:B------:R-:W-:Y:S01]  /*2b440*/  FFMA.FTZ R34, R21.reuse, R3, -R16 ;  /* 0x0000000315227223 */ /* 0x040fe20000010810 */
[--C-:B------:R-:W-:Y:S01]  /*2b450*/  HADD2.F32 R3, -RZ, R124.reuse.H0_H0 ;  /* 0x2000007cff037230 */ /* 0x100fe20000004100 */
[----:B------:R-:W-:Y:S01]  /*2b460*/  FFMA.FTZ R21, R21, R2, R4 ;  /* 0x0000000215157223 */ /* 0x000fe20000010004 */
[--C-:B------:R-:W-:Y:S01]  /*2b470*/  HADD2.F32 R6, -RZ, R125.reuse.H0_H0 ;  /* 0x2000007dff067230 */ /* 0x100fe20000004100 */
[C---:B------:R-:W-:Y:S01]  /*2b480*/  FMUL.FTZ R2, R10.reuse, R17 ;  /* 0x000000110a027220 */ /* 0x040fe20000410000 */
[----:B------:R-:W-:Y:S01]  /*2b490*/  HADD2.F32 R4, -RZ, R125.H1_H1 ;  /* 0x3000007dff047230 */ /* 0x000fe20000004100 */
[-C--:B------:R-:W-:Y:S02]  /*2b4a0*/  FMUL.FTZ R8, R10, R15.reuse ;  /* 0x0000000f0a087220 */ /* 0x080fe40000410000 */
[----:B------:R-:W-:Y:S01]  /*2b4b0*/  FFMA.FTZ R15, R25, R15, -R2 ;  /* 0x0000000f190f7223 */ /* 0x000fe20000010802 */
[----:B------:R-:W-:Y:S01]  /*2b4c0*/  HADD2.F32 R2, -RZ, R124.H1_H1 ;  /* 0x3000007cff027230 */ /* 0x000fe20000004100 */
[----:B------:R-:W-:-:S02]  /*2b4d0*/  FMUL.FTZ R16, R14, R3 ;  /* 0x000000030e107220 */ /* 0x000fc40000410000 */
[----:B------:R-:W-:Y:S02]  /*2b4e0*/  FMUL.FTZ R14, R14, R6 ;  /* 0x000000060e0e7220 */ /* 0x000fe40000410000 */
[----:B------:R-:W-:Y:S02]  /*2b4f0*/  FMUL.FTZ R10, R11, R2 ;  /* 0x000000020b0a7220 */ /* 0x000fe40000410000 */
[C---:B------:R-:W-:Y:S01]  /*2b500*/  FFMA.FTZ R20, R26.reuse, R6, -R16 ;  /* 0x000000061a147223 */ /* 0x040fe20000010810 */
[----:B------:R-:W-:Y:S01]  /*2b510*/  HADD2.F32 R16, -RZ, R35.H0_H0 ;  /* 0x20000023ff107230 */ /* 0x000fe20000004100 */
[----:B------:R-:W-:Y:S02]  /*2b520*/  FFMA.FTZ R18, R26, R3, R14 ;  /* 0x000000031a127223 */ /* 0x000fe4000001000e */
[----:B------:R-:W-:Y:S01]  /*2b530*/  FFMA.FTZ R8, R25, R17, R8 ;  /* 0x0000001119087223 */ /* 0x000fe20000010008 */
[----:B------:R-:W-:Y:S01]  /*2b540*/  HADD2.F32 R17, -RZ, R41.H0_H0 ;  /* 0x20000029ff117230 */ /* 0x000fe20000004100 */
[-C--:B------:R-:W-:Y:S01]  /*2b550*/  FMUL.FTZ R3, R11, R4.reuse ;  /* 0x000000040b037220 */ /* 0x080fe20000410000 */
[----:B------:R-:W-:Y:S01]  /*2b560*/  HADD2.F32 R11, -RZ, R38.H0_H0 ;  /* 0x20000026ff0b7230 */ /* 0x000fe20000004100 */
[----:B------:R-:W-:-:S02]  /*2b570*/  FFMA.FTZ R14, R23, R4, -R10 ;  /* 0x00000004170e7223 */ /* 0x000fc4000001080a */
[----:B------:R-:W-:Y:S02]  /*2b580*/  FFMA.FTZ R10, R23, R2, R3 ;  /* 0x00000002170a7223 */ /* 0x000fe40000010003 */
[CC--:B------:R-:W-:Y:S02]  /*2b590*/  FMUL.FTZ R2, R13.reuse, R16.reuse ;  /* 0x000000100d027220 */ /* 0x0c0fe40000410000 */
[----:B------:R-:W-:Y:S02]  /*2b5a0*/  FMUL.FTZ R3, R13, R19 ;  /* 0x000000130d037220 */ /* 0x000fe40000410000 */
[C---:B------:R-:W-:Y:S02]  /*2b5b0*/  FMUL.FTZ R6, R9.reuse, R17 ;  /* 0x0000001109067220 */ /* 0x040fe40000410000 */
[----:B------:R-:W-:Y:S01]  /*2b5c0*/  FMUL.FTZ R4, R9, R11 ;  /* 0x0000000b09047220 */ /* 0x000fe20000410000 */
[----:B------:R-:W-:Y:S01]  /*2b5d0*/  F2FP.PACK_AB R9, R8, R21 ;  /* 0x000000150809723e */ /* 0x000fe200000000ff */
[----:B------:R-:W-:Y:S01]  /*2b5e0*/  FFMA.FTZ R2, R24, R19, R2 ;  /* 0x0000001318027223 */ /* 0x000fe20000010002 */
[----:B------:R-:W-:Y:S01]  /*2b5f0*/  F2FP.PACK_AB R19, R32, R43 ;  /* 0x0000002b2013723e */ /* 0x000fe200000000ff */
[----:B------:R-:W-:-:S02]  /*2b600*/  FFMA.FTZ R3, R24, R16, -R3 ;  /* 0x0000001018037223 */ /* 0x000fc40000010803 */
[----:B------:R-:W-:Y:S01]  /*2b610*/  FFMA.FTZ R6, R22, R11, -R6 ;  /* 0x0000000b16067223 */ /* 0x000fe20000010806 */
[----:B------:R-:W-:Y:S01]  /*2b620*/  F2FP.PACK_AB R8, R2, R18 ;  /* 0x000000120208723e */ /* 0x000fe200000000ff */
[----:B------:R-:W-:Y:S01]  /*2b630*/  FFMA.FTZ R4, R22, R17, R4 ;  /* 0x0000001116047223 */ /* 0x000fe20000010004 */
[----:B------:R-:W-:Y:S02]  /*2b640*/  F2FP.PACK_AB R17, R15, R34 ;  /* 0x000000220f11723e */ /* 0x000fe400000000ff */
[----:B------:R-:W-:Y:S02]  /*2b650*/  F2FP.PACK_AB R16, R3, R20 ;  /* 0x000000140310723e */ /* 0x000fe400000000ff */
[----:B------:R-:W-:Y:S02]  /*2b660*/  F2FP.PACK_AB R18, R6, R14 ;  /* 0x0000000e0612723e */ /* 0x000fe400000000ff */
[----:B------:R-:W-:Y:S02]  /*2b670*/  F2FP.PACK_AB R11, R27, R42 ;  /* 0x0000002a1b0b723e */ /* 0x000fe400000000ff */
[----:B------:R-:W-:Y:S01]  /*2b680*/  F2FP.PACK_AB R10, R4, R10 ;  /* 0x0000000a040a723e */ /* 0x000fe200000000ff */
[----:B------:R1:W-:Y:S04]  /*2b690*/  ST.E.128 [R30.64], R16 ;  /* 0x000000101e007985 */ /* 0x0003e8000c101d04 */
[----:B------:R1:W-:Y:S02]  /*2b6a0*/  ST.E.128 [R28.64], R8 ;  /* 0x000000081c007985 */ /* 0x0003e4000c101d04 */
.L_x_2654:
[----:B------:R-:W-:Y:S05]  /*2b6b0*/  BSYNC B1 ;  /* 0x0000000000017941 */ /* 0x000fea0003800000 */
.L_x_2653:
[----:B------:R-:W-:Y:S01]  /*2b6c0*/  IADD3 R4, R93, 0x60, RZ ;  /* 0x000000605d047810 */ /* 0x000fe20007ffe0ff */
[----:B------:R-:W-:-:S02]  /*2b6d0*/  IMAD.MOV.U32 R2, RZ, RZ, R138 ;  /* 0x000000ffff027224 */ /* 0x000fc400078e008a */
[----:B------:R-:W-:Y:S01]  /*2b6e0*/  IMAD.MOV.U32 R3, RZ, RZ, 0x0 ;  /* 0x00000000ff037424 */ /* 0x000fe200078e00ff */
[----:B------:R-:W-:-:S13]  /*2b6f0*/  ISETP.GE.AND P0, PT, R4, R59, PT ;  /* 0x0000003b0400720c */ /* 0x000fda0003f06270 */
[----:B------:R-:W-:Y:S05]  /*2b700*/  @P0 RET.REL.NODEC R2 `(_ZN7cutlass13device_kernelIN5flash19enable_sm80_to_sm89INS1_16FlashAttnFwdSm80INS1_25CollectiveMainloopFwdSm80ILi8ELi1ELb0EN4cute5tupleIJNS5_1CILi128EEENS7_ILi48EEENS7_ILi256EEEEEELi256ENS_6half_tEfNS_4arch4Sm80ELb0ELb1ELb1ELb1ELb1ELb1ELb1ELb1EEENS1_21CollectiveEpilogueFwdINS6_IJS8_SA_S9_EEENS6_IJNS7_ILi1EEESI_SI_EEESC_SE_Li256ELb1ELb1ELb1ELb0EEENS1_36VarlenDynamicPersistentTileSchedulerILi128ELi48ELi256ELi256ELb1ELb1ELb0ELb1ELb0ELb1EEEEEEEEEvNT_6ParamsE) ;  /* 0xfffd48f002000950 */ /* 0x000fea0003c3ffff */
        /* <DEDUP_REMOVED lines=9> */
[----:B-1----:R-:W-:Y:S01]  /*2b7a0*/  LOP3.LUT R28, R2, 0xfffffe00, RZ, 0xc0, !PT ;  /* 0xfffffe00021c7812 */ /* 0x002fe200078ec0ff */
[----:B------:R-:W-:Y:S05]  /*2b7b0*/  @P0 BRA `(.L_x_2658) ;  /* 0x0000062000000947 */ /* 0x000fea0003800000 */
[----:B------:R-:W-:Y:S02]  /*2b7c0*/  IADD3 R6, R39, R35, RZ ;  /* 0x0000002327067210 */ /* 0x000fe40007ffe0ff */
[----:B------:R-:W-:Y:S02]  /*2b7d0*/  LOP3.LUT R2, R4, 0x38, R56, 0xf8, !PT ;  /* 0x0000003804027812 */ /* 0x000fe400078ef838 */
[----:B------:R-:W-:Y:S02]  /*2b7e0*/  SHF.R.S32.HI R8, RZ, 0x1f, R6 ;  /* 0x0000001fff087819 */ /* 0x000fe40000011406 */
        /* <DEDUP_REMOVED lines=48> */
[C---:B------:R-:W-:Y:S01]  /*2baf0*/  FMUL.FTZ R16, R9.reuse, R2 ;  /* 0x0000000209107220 */ /* 0x040fe20000410000 */
[----:B------:R-:W-:Y:S01]  /*2bb00*/  HADD2.F32 R11, -RZ, R19.H0_H0 ;  /* 0x20000013ff0b7230 */ /* 0x000fe20000004100 */
[-C--:B------:R-:W-:Y:S01]  /*2bb10*/  FMUL.FTZ R9, R9, R3.reuse ;  /* 0x0000000309097220 */ /* 0x080fe20000410000 */
        /* <DEDUP_REMOVED lines=44> */
.L_x_2658:
[----:B------:R-:W-:Y:S05]  /*2bde0*/  BSYNC B0 ;  /* 0x0000000000007941 */ /* 0x000fea0003800000 */
.L_x_2657:
[----:B------:R-:W-:Y:S01]  /*2bdf0*/  IADD3 R6, R56, 0x40, RZ ;  /* 0x0000004038067810 */ /* 0x000fe20007ffe0ff */
[----:B------:R-:W-:Y:S02]  /*2be00*/  IMAD.MOV.U32 R2, RZ, RZ, R138 ;  /* 0x000000ffff027224 */ /* 0x000fe400078e008a */
[----:B------:R-:W-:Y:S01]  /*2be10*/  IMAD.MOV.U32 R3, RZ, RZ, 0x0 ;  /* 0x00000000ff037424 */ /* 0x000fe200078e00ff */
[----:B------:R-:W-:-:S13]  /*2be20*/  ISETP.GE.AND P0, PT, R6, R0, PT ;  /* 0x000000000600720c */ /* 0x000fda0003f06270 */
[----:B------:R-:W-:Y:S05]  /*2be30*/  @P0 RET.REL.NODEC R2 `(_ZN7cutlass13device_kernelIN5flash19enable_sm80_to_sm89INS1_16FlashAttnFwdSm80INS1_25CollectiveMainloopFwdSm80ILi8ELi1ELb0EN4cute5tupleIJNS5_1CILi128EEENS7_ILi48EEENS7_ILi256EEEEEELi256ENS_6half_tEfNS_4arch4Sm80ELb0ELb1ELb1ELb1ELb1ELb1ELb1ELb1EEENS1_21CollectiveEpilogueFwdINS6_IJS8_SA_S9_EEENS6_IJNS7_ILi1EEESI_SI_EEESC_SE_Li256ELb1ELb1ELb1ELb0EEENS1_36VarlenDynamicPersistentTileSchedulerILi128ELi48ELi256ELi256ELb1ELb1ELb0ELb1ELb0ELb1EEEEEEEEEvNT_6ParamsE) ;  /* 0xfffd41c002000950 */ /* 0x000fea0003c3ffff */
[----:B------:R-:W-:-:S04]  /*2be40*/  SHF.R.S32.HI R2, RZ, 0x1f, R6 ;  /* 0x0000001fff027819 */ /* 0x000fc80000011406 */
[CC--:B------:R-:W-:Y:S02]  /*2be50*/  LEA.HI R3, R2.reuse, R6.reuse, RZ, 0x6 ;  /* 0x0000000602037211 */ /* 0x0c0fe400078f30ff */
[----:B------:R-:W-:Y:S02]  /*2be60*/  LEA.HI R2, R2, R6, RZ, 0x3 ;  /* 0x0000000602027211 */ /* 0x000fe400078f18ff */
[----:B------:R-:W-:Y:S02]  /*2be70*/  SHF.L.U32 R3, R3, 0x7, RZ ;  /* 0x0000000703037819 */ /* 0x000fe400000006ff */
[----:B------:R-:W-:Y:S02]  /*2be80*/  LEA.HI.SX32 R0, R2, R35, 0x1d ;  /* 0x0000002302007211 */ /* 0x000fe400078feaff */
[----:B------:R-:W-:Y:S02]  /*2be90*/  LOP3.LUT R6, R4, 0x38, R2, 0xf8, !PT ;  /* 0x0000003804067812 */ /* 0x000fe400078ef802 */
[----:B------:R-:W-:-:S02]  /*2bea0*/  SHF.R.S32.HI R2, RZ, 0x1f, R0 ;  /* 0x0000001fff027819 */ /* 0x000fc40000011400 */
[----:B-1----:R-:W-:Y:S02]  /*2beb0*/  LOP3.LUT R8, R3, 0xffffe000, RZ, 0xc0, !PT ;  /* 0xffffe00003087812 */ /* 0x002fe400078ec0ff */
        /* <DEDUP_REMOVED lines=13> */
[--C-:B------:R-:W-:Y:S01]  /*2bf90*/  HADD2.F32 R3, -RZ, R129.reuse.H0_H0 ;  /* 0x20000081ff037230 */ /* 0x100fe20000004100 */
[----:B------:R-:W-:Y:S01]  /*2bfa0*/  SHF.R.U32.HI R29, RZ, 0x10, R97 ;  /* 0x00000010ff1d7819 */ /* 0x000fe20000011661 */
[----:B------:R-:W-:Y:S01]  /*2bfb0*/  HADD2.F32 R0, -RZ, R129.H1_H1 ;  /* 0x30000081ff007230 */ /* 0x000fe20000004100 */
[----:B------:R-:W-:Y:S02]  /*2bfc0*/  SHF.R.U32.HI R31, RZ, 0x10, R99 ;  /* 0x00000010ff1f7819 */ /* 0x000fe40000011663 */
[----:B------:R-:W-:Y:S01]  /*2bfd0*/  SHF.R.U32.HI R28, RZ, 0x10, R101 ;  /* 0x00000010ff1c7819 */ /* 0x000fe20000011665 */
[----:B------:R-:W-:Y:S01]  /*2bfe0*/  HADD2.F32 R29, -RZ, R29.H0_H0 ;  /* 0x2000001dff1d7230 */ /* 0x000fe20000004100 */
[----:B------:R-:W-:Y:S01]  /*2bff0*/  SHF.R.U32.HI R30, RZ, 0x10, R103 ;  /* 0x00000010ff1e7819 */ /* 0x000fe20000011667 */
[----:B------:R-:W-:Y:S01]  /*2c000*/  HADD2.F32 R31, -RZ, R31.H0_H0 ;  /* 0x2000001fff1f7230 */ /* 0x000fe20000004100 */
[----:B------:R-:W-:Y:S01]  /*2c010*/  SHF.R.U64 R34, R96, 0x10, R97 ;  /* 0x0000001060227819 */ /* 0x000fe20000001261 */
[----:B------:R-:W-:Y:S01]  /*2c020*/  HADD2.F32 R28, -RZ, R28.H0_H0 ;  /* 0x2000001cff1c7230 */ /* 0x000fe20000004100 */
[----:B------:R-:W-:Y:S01]  /*2c030*/  SHF.R.U64 R35, R98, 0x10, R99 ;  /* 0x0000001062237819 */ /* 0x000fe20000001263 */
[----:B------:R-:W-:Y:S01]  /*2c040*/  HADD2.F32 R30, -RZ, R30.H0_H0 ;  /* 0x2000001eff1e7230 */ /* 0x000fe20000004100 */
[----:B------:R-:W-:Y:S01]  /*2c050*/  SHF.R.U64 R32, R100, 0x10, R101 ;  /* 0x0000001064207819 */ /* 0x000fe20000001265 */
[----:B------:R-:W-:Y:S01]  /*2c060*/  HADD2.F32 R34, -RZ, R34.H0_H0 ;  /* 0x20000022ff227230 */ /* 0x000fe20000004100 */
[----:B------:R-:W-:Y:S01]  /*2c070*/  SHF.R.U64 R33, R102, 0x10, R103 ;  /* 0x0000001066217819 */ /* 0x000fe20000001267 */
[----:B------:R-:W-:-:S02]  /*2c080*/  HADD2.F32 R35, -RZ, R35.H0_H0 ;  /* 0x20000023ff237230 */ /* 0x000fc40000004100 */
[----:B------:R-:W-:Y:S02]  /*2c090*/  HADD2.F32 R32, -RZ, R32.H0_H0 ;  /* 0x20000020ff207230 */ /* 0x000fe40000004100 */
[----:B------:R-:W-:Y:S02]  /*2c0a0*/  HADD2.F32 R33, -RZ, R33.H0_H0 ;  /* 0x20000021ff217230 */ /* 0x000fe40000004100 */
[----:B--2---:R-:W-:Y:S02]  /*2c0b0*/  HADD2.F32 R15, -RZ, R9.H0_H0 ;  /* 0x20000009ff0f7230 */ /* 0x004fe40000004100 */
[----:B------:R-:W-:Y:S02]  /*2c0c0*/  HADD2.F32 R13, -RZ, R11.H0_H0 ;  /* 0x2000000bff0d7230 */ /* 0x000fe40000004100 */
[--C-:B---3--:R-:W-:Y:S02]  /*2c0d0*/  HADD2.F32 R2, -RZ, R17.reuse.H0_H0 ;  /* 0x20000011ff027230 */ /* 0x108fe40000004100 */
[----:B------:R-:W-:-:S02]  /*2c0e0*/  HADD2.F32 R6, -RZ, R17.H1_H1 ;  /* 0x30000011ff067230 */ /* 0x000fc40000004100 */
[--C-:B------:R-:W-:Y:S01]  /*2c0f0*/  HADD2.F32 R4, -RZ, R19.reuse.H0_H0 ;  /* 0x20000013ff047230 */ /* 0x100fe20000004100 */
[CC--:B------:R-:W-:Y:S01]  /*2c100*/  FMUL.FTZ R17, R2.reuse, R3.reuse ;  /* 0x0000000302117220 */ /* 0x0c0fe20000410000 */
[--C-:B------:R-:W-:Y:S01]  /*2c110*/  HADD2.F32 R23, -RZ, R8.reuse.H0_H0 ;  /* 0x20000008ff177230 */ /* 0x100fe20000004100 */
[-C--:B------:R-:W-:Y:S01]  /*2c120*/  FMUL.FTZ R2, R2, R0.reuse ;  /* 0x0000000002027220 */ /* 0x080fe20000410000 */
[----:B------:R-:W-:Y:S01]  /*2c130*/  HADD2.F32 R21, -RZ, R8.H1_H1 ;  /* 0x30000008ff157230 */ /* 0x000fe20000004100 */
[C---:B------:R-:W-:Y:S01]  /*2c140*/  FFMA.FTZ R37, R15.reuse, R0, -R17 ;  /* 0x000000000f257223 */ /* 0x040fe20000010811 */
[--C-:B------:R-:W-:Y:S01]  /*2c150*/  HADD2.F32 R0, -RZ, R130.reuse.H0_H0 ;  /* 0x20000082ff007230 */ /* 0x100fe20000004100 */
[----:B------:R-:W-:Y:S01]  /*2c160*/  FFMA.FTZ R36, R15, R3, R2 ;  /* 0x000000030f247223 */ /* 0x000fe20000010002 */
[----:B------:R-:W-:Y:S01]  /*2c170*/  HADD2.F32 R2, -RZ, R130.H1_H1 ;  /* 0x30000082ff027230 */ /* 0x000fe20000004100 */
[----:B------:R-:W-:Y:S01]  /*2c180*/  FMUL.FTZ R17, R6, R29 ;  /* 0x0000001d06117220 */ /* 0x000fe20000410000 */
[----:B------:R-:W-:Y:S01]  /*2c190*/  HADD2.F32 R8, -RZ, R19.H1_H1 ;  /* 0x30000013ff087230 */ /* 0x000fe20000004100 */
[C---:B------:R-:W-:Y:S01]  /*2c1a0*/  FMUL.FTZ R3, R4.reuse, R0 ;  /* 0x0000000004037220 */ /* 0x040fe20000410000 */
[----:B------:R-:W-:Y:S01]  /*2c1b0*/  HADD2.F32 R14, -RZ, R9.H1_H1 ;  /* 0x30000009ff0e7230 */ /* 0x000fe20000004100 */
[----:B------:R-:W-:Y:S01]  /*2c1c0*/  FMUL.FTZ R4, R4, R2 ;  /* 0x0000000204047220 */ /* 0x000fe20000410000 */
[----:B------:R-:W-:Y:S01]  /*2c1d0*/  HADD2.F32 R22, -RZ, R11.H1_H1 ;  /* 0x3000000bff167230 */ /* 0x000fe20000004100 */
[----:B------:R-:W-:Y:S01]  /*2c1e0*/  FMUL.FTZ R6, R6, R28 ;  /* 0x0000001c06067220 */ /* 0x000fe20000410000 */
[--C-:B------:R-:W-:Y:S01]  /*2c1f0*/  HADD2.F32 R20, -RZ, R10.reuse.H0_H0 ;  /* 0x2000000aff147230 */ /* 0x100fe20000004100 */
[C---:B------:R-:W-:Y:S01]  /*2c200*/  FFMA.FTZ R15, R13.reuse, R0, R4 ;  /* 0x000000000d0f7223 */ /* 0x040fe20000010004 */
[----:B------:R-:W-:Y:S01]  /*2c210*/  HADD2.F32 R11, -RZ, R10.H1_H1 ;  /* 0x3000000aff0b7230 */ /* 0x000fe20000004100 */
[----:B------:R-:W-:Y:S01]  /*2c220*/  FMUL.FTZ R0, R8, R31 ;  /* 0x0000001f08007220 */ /* 0x000fe20000410000 */
[----:B------:R-:W-:Y:S01]  /*2c230*/  HADD2.F32 R10, -RZ, R16.H0_H0 ;  /* 0x20000010ff0a7230 */ /* 0x000fe20000004100 */
[----:B------:R-:W-:Y:S01]  /*2c240*/  FFMA.FTZ R17, R14, R28, -R17 ;  /* 0x0000001c0e117223 */ /* 0x000fe20000010811 */
[----:B------:R-:W-:Y:S01]  /*2c250*/  HADD2.F32 R9, -RZ, R18.H0_H0 ;  /* 0x20000012ff097230 */ /* 0x000fe20000004100 */
[----:B------:R-:W-:Y:S01]  /*2c260*/  FFMA.FTZ R28, R13, R2, -R3 ;  /* 0x000000020d1c7223 */ /* 0x000fe20000010803 */
[--C-:B------:R-:W-:Y:S01]  /*2c270*/  HADD2.F32 R2, -RZ, R131.reuse.H0_H0 ;  /* 0x20000083ff027230 */ /* 0x100fe20000004100 */
[----:B------:R-:W-:Y:S01]  /*2c280*/  FFMA.FTZ R19, R22, R30, -R0 ;  /* 0x0000001e16137223 */ /* 0x000fe20000010800 */
[----:B------:R-:W-:Y:S01]  /*2c290*/  HADD2.F32 R0, -RZ, R131.H1_H1 ;  /* 0x30000083ff007230 */ /* 0x000fe20000004100 */
[----:B------:R-:W-:Y:S01]  /*2c2a0*/  FFMA.FTZ R14, R14, R29, R6 ;  /* 0x0000001d0e0e7223 */ /* 0x000fe20000010006 */
[--C-:B------:R-:W-:Y:S01]  /*2c2b0*/  HADD2.F32 R4, -RZ, R132.reuse.H0_H0 ;  /* 0x20000084ff047230 */ /* 0x100fe20000004100 */
[C---:B------:R-:W-:Y:S01]  /*2c2c0*/  FMUL.FTZ R13, R10.reuse, R2 ;  /* 0x000000020a0d7220 */ /* 0x040fe20000410000 */
[----:B------:R-:W-:Y:S01]  /*2c2d0*/  HADD2.F32 R3, -RZ, R132.H1_H1 ;  /* 0x30000084ff037230 */ /* 0x000fe20000004100 */
[C---:B------:R-:W-:Y:S01]  /*2c2e0*/  FMUL.FTZ R6, R9.reuse, R0 ;  /* 0x0000000009067220 */ /* 0x040fe20000410000 */
[----:B------:R-:W-:Y:S01]  /*2c2f0*/  HADD2.F32 R16, -RZ, R16.H1_H1 ;  /* 0x30000010ff107230 */ /* 0x000fe20000004100 */
[----:B------:R-:W-:Y:S01]  /*2c300*/  FMUL.FTZ R10, R10, R4 ;  /* 0x000000040a0a7220 */ /* 0x000fe20000410000 */
[----:B------:R-:W-:Y:S01]  /*2c310*/  HADD2.F32 R18, -RZ, R18.H1_H1 ;  /* 0x30000012ff127230 */ /* 0x000fe20000004100 */
[----:B------:R-:W-:Y:S01]  /*2c320*/  FMUL.FTZ R9, R9, R3 ;  /* 0x0000000309097220 */ /* 0x000fe20000410000 */
[----:B------:R-:W-:Y:S01]  /*2c330*/  F2FP.PACK_AB R17, R17, R37 ;  /* 0x000000251111723e */ /* 0x000fe200000000ff */
[----:B------:R-:W-:Y:S01]  /*2c340*/  FMUL.FTZ R8, R8, R30 ;  /* 0x0000001e08087220 */ /* 0x000fe20000410000 */
[----:B------:R-:W-:Y:S01]  /*2c350*/  F2FP.PACK_AB R19, R19, R28 ;  /* 0x0000001c1313723e */ /* 0x000fe200000000ff */
[----:B------:R-:W-:-:S02]  /*2c360*/  FFMA.FTZ R13, R23, R4, -R13 ;  /* 0x00000004170d7223 */ /* 0x000fc4000001080d */
[C---:B------:R-:W-:Y:S02]  /*2c370*/  FFMA.FTZ R3, R20.reuse, R3, -R6 ;  /* 0x0000000314037223 */ /* 0x040fe40000010806 */
[----:B------:R-:W-:Y:S02]  /*2c380*/  FFMA.FTZ R23, R23, R2, R10 ;  /* 0x0000000217177223 */ /* 0x000fe4000001000a */
[----:B------:R-:W-:Y:S01]  /*2c390*/  FFMA.FTZ R20, R20, R0, R9 ;  /* 0x0000000014147223 */ /* 0x000fe20000010009 */
[----:B------:R-:W-:Y:S01]  /*2c3a0*/  F2FP.PACK_AB R9, R14, R36 ;  /* 0x000000240e09723e */ /* 0x000fe200000000ff */
[----:B------:R-:W-:Y:S02]  /*2c3b0*/  FFMA.FTZ R22, R22, R31, R8 ;  /* 0x0000001f16167223 */ /* 0x000fe40000010008 */
[----:B------:R-:W-:Y:S02]  /*2c3c0*/  FMUL.FTZ R0, R18, R35 ;  /* 0x0000002312007220 */ /* 0x000fe40000410000 */
[----:B------:R-:W-:-:S02]  /*2c3d0*/  FMUL.FTZ R2, R16, R34 ;  /* 0x0000002210027220 */ /* 0x000fc40000410000 */
[-C--:B------:R-:W-:Y:S02]  /*2c3e0*/  FMUL.FTZ R10, R18, R33.reuse ;  /* 0x00000021120a7220 */ /* 0x080fe40000410000 */
[-C--:B------:R-:W-:Y:S02]  /*2c3f0*/  FMUL.FTZ R8, R16, R32.reuse ;  /* 0x0000002010087220 */ /* 0x080fe40000410000 */
[----:B------:R-:W-:Y:S02]  /*2c400*/  FFMA.FTZ R18, R11, R33, -R0 ;  /* 0x000000210b127223 */ /* 0x000fe40000010800 */
[----:B------:R-:W-:Y:S01]  /*2c410*/  FFMA.FTZ R16, R21, R32, -R2 ;  /* 0x0000002015107223 */ /* 0x000fe20000010802 */
[----:B------:R-:W-:Y:S01]  /*2c420*/  MOV R2, R138 ;  /* 0x0000008a00027202 */ /* 0x000fe20000000f00 */
[----:B------:R-:W-:Y:S01]  /*2c430*/  FFMA.FTZ R10, R11, R35, R10 ;  /* 0x000000230b0a7223 */ /* 0x000fe2000001000a */
[----:B------:R-:W-:Y:S01]  /*2c440*/  F2FP.PACK_AB R18, R18, R3 ;  /* 0x000000031212723e */ /* 0x000fe200000000ff */
[----:B------:R-:W-:Y:S01]  /*2c450*/  FFMA.FTZ R8, R21, R34, R8 ;  /* 0x0000002215087223 */ /* 0x000fe20000010008 */
[----:B------:R-:W-:-:S02]  /*2c460*/  F2FP.PACK_AB R16, R16, R13 ;  /* 0x0000000d1010723e */ /* 0x000fc400000000ff */
[----:B------:R-:W-:Y:S02]  /*2c470*/  F2FP.PACK_AB R11, R22, R15 ;  /* 0x0000000f160b723e */ /* 0x000fe400000000ff */
[----:B------:R-:W-:Y:S01]  /*2c480*/  F2FP.PACK_AB R10, R10, R20 ;  /* 0x000000140a0a723e */ /* 0x000fe200000000ff */
[----:B------:R1:W-:Y:S01]  /*2c490*/  ST.E.128 [R26.64], R16 ;  /* 0x000000101a007985 */ /* 0x0003e2000c101d04 */
[----:B------:R-:W-:Y:S02]  /*2c4a0*/  F2FP.PACK_AB R8, R8, R23 ;  /* 0x000000170808723e */ /* 0x000fe400000000ff */
[----:B------:R-:W-:-:S03]  /*2c4b0*/  MOV R3, 0x0 ;  /* 0x0000000000037802 */ /* 0x000fc60000000f00 */
[----:B------:R1:W-:Y:S01]  /*2c4c0*/  ST.E.128 [R24.64], R8 ;  /* 0x0000000818007985 */ /* 0x0003e2000c101d04 */
[----:B------:R-:W-:Y:S05]  /*2c4d0*/  RET.REL.NODEC R2 `(_ZN7cutlass13device_kernelIN5flash19enable_sm80_to_sm89INS1_16FlashAttnFwdSm80INS1_25CollectiveMainloopFwdSm80ILi8ELi1ELb0EN4cute5tupleIJNS5_1CILi128EEENS7_ILi48EEENS7_ILi256EEEEEELi256ENS_6half_tEfNS_4arch4Sm80ELb0ELb1ELb1ELb1ELb1ELb1ELb1ELb1EEENS1_21CollectiveEpilogueFwdINS6_IJS8_SA_S9_EEENS6_IJNS7_ILi1EEESI_SI_EEESC_SE_Li256ELb1ELb1ELb1ELb0EEENS1_36VarlenDynamicPersistentTileSchedulerILi128ELi48ELi256ELi256ELb1ELb1ELb0ELb1ELb0ELb1EEEEEEEEEvNT_6ParamsE) ;  /* 0xfffd3b2002007950 */ /* 0x000fea0003c3ffff */
.L_x_2585:
[----:B------:R-:W-:Y:S01]  /*2c4e0*/  IMAD.MOV.U32 R235, RZ, RZ, R29 ;  /* 0x000000ffffeb7224 */ /* 0x000fe200078e001d */
[----:B------:R-:W-:Y:S01]  /*2c4f0*/  MOV R2, RZ ;  /* 0x000000ff00027202 */ /* 0x000fe20000000f00 */
[----:B------:R-:W-:Y:S01]  /*2c500*/  IMAD.MOV.U32 R236, RZ, RZ, 0x181f ;  /* 0x0000181fffec7424 */ /* 0x000fe200078e00ff */
[----:B------:R-:W-:Y:S02]  /*2c510*/  MOV R3, 0x2c530 ;  /* 0x0002c53000037802 */ /* 0x000fe40000000f00 */
[----:B------:R-:W-:Y:S05]  /*2c520*/  CALL.REL.NOINC `($__internal_40_$__cuda_sm70_shflsync_idx_p) ;  /* 0x00000d5000007944 */ /* 0x000fea0003c00000 */
[----:B------:R-:W-:Y:S01]  /*2c530*/  MOV R6, R237 ;  /* 0x000000ed00067202 */ /* 0x000fe20000000f00 */
[----:B------:R-:W-:Y:S05]  /*2c540*/  BRA `(.L_x_2659) ;  /* 0xffff6b0000007947 */ /* 0x000fea000383ffff */
.L_x_2586:
[----:B------:R-:W-:Y:S01]  /*2c550*/  IMAD.MOV.U32 R235, RZ, RZ, R34 ;  /* 0x000000ffffeb7224 */ /* 0x000fe200078e0022 */
[----:B------:R-:W-:Y:S01]  /*2c560*/  MOV R2, RZ ;  /* 0x000000ff00027202 */ /* 0x000fe20000000f00 */
[----:B------:R-:W-:Y:S01]  /*2c570*/  IMAD.MOV.U32 R236, RZ, RZ, 0x181f ;  /* 0x0000181fffec7424 */ /* 0x000fe200078e00ff */
[----:B------:R-:W-:Y:S02]  /*2c580*/  MOV R3, 0x2c5a0 ;  /* 0x0002c5a000037802 */ /* 0x000fe40000000f00 */
[----:B-12---:R-:W-:Y:S05]  /*2c590*/  CALL.REL.NOINC `($__internal_40_$__cuda_sm70_shflsync_idx_p) ;  /* 0x00000ce000007944 */ /* 0x006fea0003c00000 */
[----:B------:R-:W-:Y:S01]  /*2c5a0*/  IMAD.MOV.U32 R235, RZ, RZ, R28 ;  /* 0x000000ffffeb7224 */ /* 0x000fe200078e001c */
[----:B------:R-:W-:Y:S01]  /*2c5b0*/  MOV R2, RZ ;  /* 0x000000ff00027202 */ /* 0x000fe20000000f00 */
[----:B------:R-:W-:Y:S01]  /*2c5c0*/  IMAD.MOV.U32 R236, RZ, RZ, 0x181f ;  /* 0x0000181fffec7424 */ /* 0x000fe200078e00ff */
[----:B------:R-:W-:Y:S01]  /*2c5d0*/  MOV R8, R237 ;  /* 0x000000ed00087202 */ /* 0x000fe20000000f00 */
[----:B------:R-:W-:Y:S01]  /*2c5e0*/  IMAD.MOV.U32 R9, RZ, RZ, R6 ;  /* 0x000000ffff097224 */ /* 0x000fe200078e0006 */
[----:B------:R-:W-:-:S02]  /*2c5f0*/  MOV R3, 0x2c610 ;  /* 0x0002c61000037802 */ /* 0x000fc40000000f00 */
[----:B------:R-:W-:Y:S05]  /*2c600*/  CALL.REL.NOINC `($__internal_40_$__cuda_sm70_shflsync_idx_p) ;  /* 0x00000c7000007944 */ /* 0x000fea0003c00000 */
[----:B------:R-:W-:Y:S01]  /*2c610*/  IMAD.MOV.U32 R10, RZ, RZ, R237 ;  /* 0x000000ffff0a7224 */ /* 0x000fe200078e00ed */
[----:B------:R-:W-:Y:S01]  /*2c620*/  MOV R2, RZ ;  /* 0x000000ff00027202 */ /* 0x000fe20000000f00 */
[----:B------:R-:W-:Y:S01]  /*2c630*/  IMAD.MOV.U32 R235, RZ, RZ, R35 ;  /* 0x000000ffffeb7224 */ /* 0x000fe200078e0023 */
[----:B------:R-:W-:-:S02]  /*2c640*/  MOV R236, 0x181f ;  /* 0x0000181f00ec7802 */ /* 0x000fc40000000f00 */
[----:B------:R-:W-:Y:S02]  /*2c650*/  MOV R3, 0x2c670 ;  /* 0x0002c67000037802 */ /* 0x000fe40000000f00 */
[----:B------:R-:W-:Y:S05]  /*2c660*/  CALL.REL.NOINC `($__internal_40_$__cuda_sm70_shflsync_idx_p) ;  /* 0x00000c1000007944 */ /* 0x000fea0003c00000 */
[----:B------:R-:W-:Y:S01]  /*2c670*/  MOV R2, R237 ;  /* 0x000000ed00027202 */ /* 0x000fe20000000f00 */
[----:B------:R-:W-:Y:S05]  /*2c680*/  BRA `(.L_x_2660) ;  /* 0xffff6a1000007947 */ /* 0x000fea000383ffff */
.L_x_2589:
[----:B------:R-:W-:Y:S01]  /*2c690*/  IMAD.MOV.U32 R235, RZ, RZ, R29 ;  /* 0x000000ffffeb7224 */ /* 0x000fe200078e001d */
[----:B------:R-:W-:Y:S01]  /*2c6a0*/  MOV R2, 0x1 ;  /* 0x0000000100027802 */ /* 0x000fe20000000f00 */
[----:B------:R-:W-:Y:S01]  /*2c6b0*/  IMAD.MOV.U32 R236, RZ, RZ, 0x181f ;  /* 0x0000181fffec7424 */ /* 0x000fe200078e00ff */
[----:B------:R-:W-:Y:S02]  /*2c6c0*/  MOV R3, 0x2c6e0 ;  /* 0x0002c6e000037802 */ /* 0x000fe40000000f00 */
[----:B---3--:R-:W-:Y:S05]  /*2c6d0*/  CALL.REL.NOINC `($__internal_40_$__cuda_sm70_shflsync_idx_p) ;  /* 0x00000ba000007944 */ /* 0x008fea0003c00000 */
[----:B------:R-:W-:Y:S01]  /*2c6e0*/  IMAD.MOV.U32 R6, RZ, RZ, R237 ;  /* 0x000000ffff067224 */ /* 0x000fe200078e00ed */
[----:B------:R-:W-:Y:S01]  /*2c6f0*/  MOV R2, 0x1 ;  /* 0x0000000100027802 */ /* 0x000fe20000000f00 */
[----:B------:R-:W-:Y:S01]  /*2c700*/  IMAD.MOV.U32 R235, RZ, RZ, R34 ;  /* 0x000000ffffeb7224 */ /* 0x000fe200078e0022 */
[----:B------:R-:W-:Y:S02]  /*2c710*/  MOV R236, 0x181f ;  /* 0x0000181f00ec7802 */ /* 0x000fe40000000f00 */
[----:B------:R-:W-:Y:S02]  /*2c720*/  MOV R3, 0x2c740 ;  /* 0x0002c74000037802 */ /* 0x000fe40000000f00 */
[----:B------:R-:W-:Y:S05]  /*2c730*/  CALL.REL.NOINC `($__internal_40_$__cuda_sm70_shflsync_idx_p) ;  /* 0x00000b4000007944 */ /* 0x000fea0003c00000 */
[----:B------:R-:W-:Y:S01]  /*2c740*/  IMAD.MOV.U32 R235, RZ, RZ, R28 ;  /* 0x000000ffffeb7224 */ /* 0x000fe200078e001c */
[----:B------:R-:W-:Y:S01]  /*2c750*/  MOV R2, 0x1 ;  /* 0x0000000100027802 */ /* 0x000fe20000000f00 */
[----:B------:R-:W-:Y:S01]  /*2c760*/  IMAD.MOV.U32 R236, RZ, RZ, 0x181f ;  /* 0x0000181fffec7424 */ /* 0x000fe200078e00ff */
[----:B------:R-:W-:Y:S01]  /*2c770*/  MOV R8, R237 ;  /* 0x000000ed00087202 */ /* 0x000fe20000000f00 */
[----:B------:R-:W-:Y:S01]  /*2c780*/  IMAD.MOV.U32 R9, RZ, RZ, R6 ;  /* 0x000000ffff097224 */ /* 0x000fe200078e0006 */
[----:B------:R-:W-:-:S02]  /*2c790*/  MOV R3, 0x2c7b0 ;  /* 0x0002c7b000037802 */ /* 0x000fc40000000f00 */
[----:B------:R-:W-:Y:S05]  /*2c7a0*/  CALL.REL.NOINC `($__internal_40_$__cuda_sm70_shflsync_idx_p) ;  /* 0x00000ad000007944 */ /* 0x000fea0003c00000 */
        /* <DEDUP_REMOVED lines=8> */
.L_x_2592:
[----:B------:R-:W-:Y:S01]  /*2c830*/  IMAD.MOV.U32 R235, RZ, RZ, R29 ;  /* 0x000000ffffeb7224 */ /* 0x000fe200078e001d */
[----:B------:R-:W-:Y:S01]  /*2c840*/  MOV R2, 0x2 ;  /* 0x0000000200027802 */ /* 0x000fe20000000f00 */
[----:B------:R-:W-:Y:S01]  /*2c850*/  IMAD.MOV.U32 R236, RZ, RZ, 0x181f ;  /* 0x0000181fffec7424 */ /* 0x000fe200078e00ff */
[----:B------:R-:W-:Y:S02]  /*2c860*/  MOV R3, 0x2c880 ;  /* 0x0002c88000037802 */ /* 0x000fe40000000f00 */
[----:B--2---:R-:W-:Y:S05]  /*2c870*/  CALL.REL.NOINC `($__internal_40_$__cuda_sm70_shflsync_idx_p) ;  /* 0x00000a0000007944 */ /* 0x004fea0003c00000 */
[----:B------:R-:W-:Y:S01]  /*2c880*/  MOV R6, R237 ;  /* 0x000000ed00067202 */ /* 0x000fe20000000f00 */
[----:B------:R-:W-:Y:S05]  /*2c890*/  BRA `(.L_x_2662) ;  /* 0xffff72f000007947 */ /* 0x000fea000383ffff */
.L_x_2593:
[----:B------:R-:W-:Y:S01]  /*2c8a0*/  IMAD.MOV.U32 R235, RZ, RZ, R34 ;  /* 0x000000ffffeb7224 */ /* 0x000fe200078e0022 */
[----:B------:R-:W-:Y:S01]  /*2c8b0*/  MOV R2, 0x2 ;  /* 0x0000000200027802 */ /* 0x000fe20000000f00 */
[----:B------:R-:W-:Y:S01]  /*2c8c0*/  IMAD.MOV.U32 R236, RZ, RZ, 0x181f ;  /* 0x0000181fffec7424 */ /* 0x000fe200078e00ff */
[----:B------:R-:W-:Y:S02]  /*2c8d0*/  MOV R3, 0x2c8f0 ;  /* 0x0002c8f000037802 */ /* 0x000fe40000000f00 */
[----:B-123--:R-:W-:Y:S05]  /*2c8e0*/  CALL.REL.NOINC `($__internal_40_$__cuda_sm70_shflsync_idx_p) ;  /* 0x0000099000007944 */ /* 0x00efea0003c00000 */
        /* <DEDUP_REMOVED lines=15> */
.L_x_2596:
[----:B------:R-:W-:Y:S01]  /*2c9e0*/  IMAD.MOV.U32 R235, RZ, RZ, R29 ;  /* 0x000000ffffeb7224 */ /* 0x000fe200078e001d */
[----:B------:R-:W-:Y:S01]  /*2c9f0*/  MOV R2, 0x3 ;  /* 0x0000000300027802 */ /* 0x000fe20000000f00 */
[----:B------:R-:W-:Y:S01]  /*2ca00*/  IMAD.MOV.U32 R236, RZ, RZ, 0x181f ;  /* 0x0000181fffec7424 */ /* 0x000fe200078e00ff */
[----:B------:R-:W-:Y:S02]  /*2ca10*/  MOV R3, 0x2ca30 ;  /* 0x0002ca3000037802 */ /* 0x000fe40000000f00 */
[----:B----4-:R-:W-:Y:S05]  /*2ca20*/  CALL.REL.NOINC `($__internal_40_$__cuda_sm70_shflsync_idx_p) ;  /* 0x0000085000007944 */ /* 0x010fea0003c00000 */
[----:B------:R-:W-:Y:S01]  /*2ca30*/  MOV R9, R237 ;  /* 0x000000ed00097202 */ /* 0x000fe20000000f00 */
[----:B------:R-:W-:Y:S05]  /*2ca40*/  BRA `(.L_x_2664) ;  /* 0xffff776000007947 */ /* 0x000fea000383ffff */
.L_x_2597:
[----:B------:R-:W-:Y:S01]  /*2ca50*/  IMAD.MOV.U32 R235, RZ, RZ, R34 ;  /* 0x000000ffffeb7224 */ /* 0x000fe200078e0022 */
[----:B------:R-:W-:Y:S01]  /*2ca60*/  MOV R2, 0x3 ;  /* 0x0000000300027802 */ /* 0x000fe20000000f00 */
[----:B------:R-:W-:Y:S01]  /*2ca70*/  IMAD.MOV.U32 R236, RZ, RZ, 0x181f ;  /* 0x0000181fffec7424 */ /* 0x000fe200078e00ff */
[----:B------:R-:W-:Y:S02]  /*2ca80*/  MOV R3, 0x2caa0 ;  /* 0x0002caa000037802 */ /* 0x000fe40000000f00 */
[----:B-12-4-:R-:W-:Y:S05]  /*2ca90*/  CALL.REL.NOINC `($__internal_40_$__cuda_sm70_shflsync_idx_p) ;  /* 0x000007e000007944 */ /* 0x016fea0003c00000 */
[----:B------:R-:W-:Y:S01]  /*2caa0*/  IMAD.MOV.U32 R235, RZ, RZ, R28 ;  /* 0x000000ffffeb7224 */ /* 0x000fe200078e001c */
[----:B------:R-:W-:Y:S01]  /*2cab0*/  MOV R236, 0x181f ;  /* 0x0000181f00ec7802 */ /* 0x000fe20000000f00 */
[----:B------:R-:W-:Y:S01]  /*2cac0*/  IMAD.MOV.U32 R2, RZ, RZ, 0x3 ;  /* 0x00000003ff027424 */ /* 0x000fe200078e00ff */
[----:B------:R-:W-:-:S02]  /*2cad0*/  MOV R8, R237 ;  /* 0x000000ed00087202 */ /* 0x000fc40000000f00 */
[----:B------:R-:W-:Y:S02]  /*2cae0*/  MOV R3, 0x2cb00 ;  /* 0x0002cb0000037802 */ /* 0x000fe40000000f00 */
[----:B------:R-:W-:Y:S05]  /*2caf0*/  CALL.REL.NOINC `($__internal_40_$__cuda_sm70_shflsync_idx_p) ;  /* 0x0000078000007944 */ /* 0x000fea0003c00000 */
[----:B------:R-:W-:Y:S01]  /*2cb00*/  IMAD.MOV.U32 R10, RZ, RZ, R237 ;  /* 0x000000ffff0a7224 */ /* 0x000fe200078e00ed */
[----:B------:R-:W-:Y:S01]  /*2cb10*/  MOV R2, 0x3 ;  /* 0x0000000300027802 */ /* 0x000fe20000000f00 */
[----:B------:R-:W-:Y:S01]  /*2cb20*/  IMAD.MOV.U32 R235, RZ, RZ, R35 ;  /* 0x000000ffffeb7224 */ /* 0x000fe200078e0023 */
[----:B------:R-:W-:Y:S02]  /*2cb30*/  MOV R236, 0x181f ;  /* 0x0000181f00ec7802 */ /* 0x000fe40000000f00 */
[----:B------:R-:W-:Y:S02]  /*2cb40*/  MOV R3, 0x2cb60 ;  /* 0x0002cb6000037802 */ /* 0x000fe40000000f00 */
[----:B------:R-:W-:Y:S05]  /*2cb50*/  CALL.REL.NOINC `($__internal_40_$__cuda_sm70_shflsync_idx_p) ;  /* 0x0000072000007944 */ /* 0x000fea0003c00000 */
[----:B------:R-:W-:Y:S01]  /*2cb60*/  MOV R2, R237 ;  /* 0x000000ed00027202 */ /* 0x000fe20000000f00 */
[----:B------:R-:W-:Y:S05]  /*2cb70*/  BRA `(.L_x_2665) ;  /* 0xffff767000007947 */ /* 0x000fea000383ffff */
.L_x_2630:
[----:B------:R-:W-:Y:S01]  /*2cb80*/  IMAD.MOV.U32 R235, RZ, RZ, R18 ;  /* 0x000000ffffeb7224 */ /* 0x000fe200078e0012 */
[----:B------:R-:W-:Y:S01]  /*2cb90*/  MOV R2, RZ ;  /* 0x000000ff00027202 */ /* 0x000fe20000000f00 */
[----:B------:R-:W-:Y:S01]  /*2cba0*/  IMAD.MOV.U32 R236, RZ, RZ, 0x181f ;  /* 0x0000181fffec7424 */ /* 0x000fe200078e00ff */
[----:B------:R-:W-:Y:S02]  /*2cbb0*/  MOV R3, 0x2cbd0 ;  /* 0x0002cbd000037802 */ /* 0x000fe40000000f00 */
[----:B------:R-:W-:Y:S05]  /*2cbc0*/  CALL.REL.NOINC `($__internal_40_$__cuda_sm70_shflsync_idx_p) ;  /* 0x000006b000007944 */ /* 0x000fea0003c00000 */
[----:B------:R-:W-:Y:S01]  /*2cbd0*/  MOV R4, R237 ;  /* 0x000000ed00047202 */ /* 0x000fe20000000f00 */
[----:B------:R-:W-:Y:S05]  /*2cbe0*/  BRA `(.L_x_2666) ;  /* 0xffffae5000007947 */ /* 0x000fea000383ffff */
.L_x_2631:
[----:B------:R-:W-:Y:S01]  /*2cbf0*/  IMAD.MOV.U32 R235, RZ, RZ, R20 ;  /* 0x000000ffffeb7224 */ /* 0x000fe200078e0014 */
[----:B------:R-:W-:Y:S01]  /*2cc00*/  MOV R2, RZ ;  /* 0x000000ff00027202 */ /* 0x000fe20000000f00 */
[----:B------:R-:W-:Y:S01]  /*2cc10*/  IMAD.MOV.U32 R236, RZ, RZ, 0x181f ;  /* 0x0000181fffec7424 */ /* 0x000fe200078e00ff */
[----:B------:R-:W-:-:S02]  /*2cc20*/  MOV R3, 0x2cc40 ;  /* 0x0002cc4000037802 */ /* 0x000fc40000000f00 */
        /* <DEDUP_REMOVED lines=16> */
.L_x_2634:
[----:B------:R-:W-:Y:S01]  /*2cd30*/  IMAD.MOV.U32 R235, RZ, RZ, R18 ;  /* 0x000000ffffeb7224 */ /* 0x000fe200078e0012 */
[----:B------:R-:W-:Y:S01]  /*2cd40*/  MOV R2, 0x1 ;  /* 0x0000000100027802 */ /* 0x000fe20000000f00 */
[----:B------:R-:W-:Y:S01]  /*2cd50*/  IMAD.MOV.U32 R236, RZ, RZ, 0x181f ;  /* 0x0000181fffec7424 */ /* 0x000fe200078e00ff */
[----:B------:R-:W-:Y:S02]  /*2cd60*/  MOV R3, 0x2cd80 ;  /* 0x0002cd8000037802 */ /* 0x000fe40000000f00 */
[----:B---34-:R-:W-:Y:S05]  /*2cd70*/  CALL.REL.NOINC `($__internal_40_$__cuda_sm70_shflsync_idx_p) ;  /* 0x0000050000007944 */ /* 0x018fea0003c00000 */
        /* <DEDUP_REMOVED lines=20> */
.L_x_2637:
[----:B------:R-:W-:Y:S01]  /*2cec0*/  IMAD.MOV.U32 R235, RZ, RZ, R18 ;  /* 0x000000ffffeb7224 */ /* 0x000fe200078e0012 */
[----:B------:R-:W-:Y:S01]  /*2ced0*/  MOV R2, 0x2 ;  /* 0x0000000200027802 */ /* 0x000fe20000000f00 */
[----:B------:R-:W-:Y:S01]  /*2cee0*/  IMAD.MOV.U32 R236, RZ, RZ, 0x181f ;  /* 0x0000181fffec7424 */ /* 0x000fe200078e00ff */
[----:B------:R-:W-:Y:S02]  /*2cef0*/  MOV R3, 0x2cf10 ;  /* 0x0002cf1000037802 */ /* 0x000fe40000000f00 */
[----:B----4-:R-:W-:Y:S05]  /*2cf00*/  CALL.REL.NOINC `($__internal_40_$__cuda_sm70_shflsync_idx_p) ;  /* 0x0000037000007944 */ /* 0x010fea0003c00000 */
[----:B------:R-:W-:Y:S01]  /*2cf10*/  MOV R4, R237 ;  /* 0x000000ed00047202 */ /* 0x000fe20000000f00 */
[----:B------:R-:W-:Y:S05]  /*2cf20*/  BRA `(.L_x_2669) ;  /* 0xffffb43000007947 */ /* 0x000fea000383ffff */
.L_x_2638:
[----:B------:R-:W-:Y:S01]  /*2cf30*/  IMAD.MOV.U32 R235, RZ, RZ, R20 ;  /* 0x000000ffffeb7224 */ /* 0x000fe200078e0014 */
[----:B------:R-:W-:Y:S01]  /*2cf40*/  MOV R2, 0x2 ;  /* 0x0000000200027802 */ /* 0x000fe20000000f00 */
[----:B------:R-:W-:Y:S01]  /*2cf50*/  IMAD.MOV.U32 R236, RZ, RZ, 0x181f ;  /* 0x0000181fffec7424 */ /* 0x000fe200078e00ff */
[----:B------:R-:W-:-:S02]  /*2cf60*/  MOV R3, 0x2cf80 ;  /* 0x0002cf8000037802 */ /* 0x000fc40000000f00 */
[----:B-12-4-:R-:W-:Y:S05]  /*2cf70*/  CALL.REL.NOINC `($__internal_40_$__cuda_sm70_shflsync_idx_p) ;  /* 0x0000030000007944 */ /* 0x016fea0003c00000 */
        /* <DEDUP_REMOVED lines=15> */
.L_x_2641:
[----:B------:R-:W-:Y:S01]  /*2d070*/  IMAD.MOV.U32 R235, RZ, RZ, R18 ;  /* 0x000000ffffeb7224 */ /* 0x000fe200078e0012 */
[----:B------:R-:W-:Y:S01]  /*2d080*/  MOV R2, 0x3 ;  /* 0x0000000300027802 */ /* 0x000fe20000000f00 */
[----:B------:R-:W-:Y:S01]  /*2d090*/  IMAD.MOV.U32 R236, RZ, RZ, 0x181f ;  /* 0x0000181fffec7424 */ /* 0x000fe200078e00ff */
[----:B------:R-:W-:Y:S02]  /*2d0a0*/  MOV R3, 0x2d0c0 ;  /* 0x0002d0c000037802 */ /* 0x000fe40000000f00 */
[----:B---34-:R-:W-:Y:S05]  /*2d0b0*/  CALL.REL.NOINC `($__internal_40_$__cuda_sm70_shflsync_idx_p) ;  /* 0x000001c000007944 */ /* 0x018fea0003c00000 */
[----:B------:R-:W-:Y:S01]  /*2d0c0*/  MOV R4, R237 ;  /* 0x000000ed00047202 */ /* 0x000fe20000000f00 */
[----:B------:R-:W-:Y:S05]  /*2d0d0*/  BRA `(.L_x_2671) ;  /* 0xffffb76000007947 */ /* 0x000fea000383ffff */
.L_x_2642:
[----:B------:R-:W-:Y:S01]  /*2d0e0*/  IMAD.MOV.U32 R235, RZ, RZ, R20 ;  /* 0x000000ffffeb7224 */ /* 0x000fe200078e0014 */
[----:B------:R-:W-:Y:S01]  /*2d0f0*/  MOV R2, 0x3 ;  /* 0x0000000300027802 */ /* 0x000fe20000000f00 */
[----:B------:R-:W-:Y:S01]  /*2d100*/  IMAD.MOV.U32 R236, RZ, RZ, 0x181f ;  /* 0x0000181fffec7424 */ /* 0x000fe200078e00ff */
[----:B------:R-:W-:Y:S02]  /*2d110*/  MOV R3, 0x2d130 ;  /* 0x0002d13000037802 */ /* 0x000fe40000000f00 */
[----:B-1234-:R-:W-:Y:S05]  /*2d120*/  CALL.REL.NOINC `($__internal_40_$__cuda_sm70_shflsync_idx_p) ;  /* 0x0000015000007944 */ /* 0x01efea0003c00000 */
        /* <DEDUP_REMOVED lines=15> */
        .weak           $__internal_39_$__cuda_sm70_shflsync_bfly_p
        .type           $__internal_39_$__cuda_sm70_shflsync_bfly_p,@function
        .size           $__internal_39_$__cuda_sm70_shflsync_bfly_p,($__internal_40_$__cuda_sm70_shflsync_idx_p - $__internal_39_$__cuda_sm70_shflsync_bfly_p)
$__internal_39_$__cuda_sm70_shflsync_bfly_p:
[----:B------:R-:W-:Y:S02]  /*2d220*/  MOV R184, 0x1f ;  /* 0x0000001f00b87802 */ /* 0x000fe40000000f00 */
[----:B------:R-:W-:-:S04]  /*2d230*/  MOV R185, 0xffffffff ;  /* 0xffffffff00b97802 */ /* 0x000fc80000000f00 */
[----:B------:R-:W-:Y:S04]  /*2d240*/  WARPSYNC R185 ;  /* 0x000000b900007348 */ /* 0x000fe80003800000 */
[----:B------:R1:W2:Y:S02]  /*2d250*/  SHFL.BFLY PT, R184, R0, R3, R184 ;  /* 0x0c00000300b87389 */ /* 0x0002a400000e00b8 */
[----:B-1----:R-:W-:-:S04]  /*2d260*/  MOV R3, 0x0 ;  /* 0x0000000000037802 */ /* 0x002fc80000000f00 */
[----:B--2---:R-:W-:Y:S05]  /*2d270*/  RET.REL.NODEC R2 `(_ZN7cutlass13device_kernelIN5flash19enable_sm80_to_sm89INS1_16FlashAttnFwdSm80INS1_25CollectiveMainloopFwdSm80ILi8ELi1ELb0EN4cute5tupleIJNS5_1CILi128EEENS7_ILi48EEENS7_ILi256EEEEEELi256ENS_6half_tEfNS_4arch4Sm80ELb0ELb1ELb1ELb1ELb1ELb1ELb1ELb1EEENS1_21CollectiveEpilogueFwdINS6_IJS8_SA_S9_EEENS6_IJNS7_ILi1EEESI_SI_EEESC_SE_Li256ELb1ELb1ELb1ELb0EEENS1_36VarlenDynamicPersistentTileSchedulerILi128ELi48ELi256ELi256ELb1ELb1ELb0ELb1ELb0ELb1EEEEEEEEEvNT_6ParamsE) ;  /* 0xfffd2d8002007950 */ /* 0x004fea0003c3ffff */
        .weak           $__internal_40_$__cuda_sm70_shflsync_idx_p
        .type           $__internal_40_$__cuda_sm70_shflsync_idx_p,@function
        .size           $__internal_40_$__cuda_sm70_shflsync_idx_p,($__internal_41_$__cuda_sm70_shflsync_up_p - $__internal_40_$__cuda_sm70_shflsync_idx_p)
$__internal_40_$__cuda_sm70_shflsync_idx_p:
[----:B------:R-:W-:-:S04]  /*2d280*/  MOV R237, 0xffffffff ;  /* 0xffffffff00ed7802 */ /* 0x000fc80000000f00 */
[----:B------:R-:W-:Y:S04]  /*2d290*/  WARPSYNC R237 ;  /* 0x000000ed00007348 */ /* 0x000fe80003800000 */
[----:B------:R1:W2:Y:S02]  /*2d2a0*/  SHFL.IDX PT, R237, R235, R2, R236 ;  /* 0x00000002ebed7389 */ /* 0x0002a400000e00ec */
[----:B-1----:R-:W-:Y:S02]  /*2d2b0*/  MOV R2, R3 ;  /* 0x0000000300027202 */ /* 0x002fe40000000f00 */
[----:B------:R-:W-:-:S04]  /*2d2c0*/  MOV R3, 0x0 ;  /* 0x0000000000037802 */ /* 0x000fc80000000f00 */
[----:B--2---:R-:W-:Y:S05]  /*2d2d0*/  RET.REL.NODEC R2 `(_ZN7cutlass13device_kernelIN5flash19enable_sm80_to_sm89INS1_16FlashAttnFwdSm80INS1_25CollectiveMainloopFwdSm80ILi8ELi1ELb0EN4cute5tupleIJNS5_1CILi128EEENS7_ILi48EEENS7_ILi256EEEEEELi256ENS_6half_tEfNS_4arch4Sm80ELb0ELb1ELb1ELb1ELb1ELb1ELb1ELb1EEENS1_21CollectiveEpilogueFwdINS6_IJS8_SA_S9_EEENS6_IJNS7_ILi1EEESI_SI_EEESC_SE_Li256ELb1ELb1ELb1ELb0EEENS1_36VarlenDynamicPersistentTileSchedulerILi128ELi48ELi256ELi256ELb1ELb1ELb0ELb1ELb0ELb1EEEEEEEEEvNT_6ParamsE) ;  /* 0xfffd2d2002007950 */ /* 0x004fea0003c3ffff */
        .weak           $__internal_41_$__cuda_sm70_shflsync_up_p
        .type           $__internal_41_$__cuda_sm70_shflsync_up_p,@function
        .size           $__internal_41_$__cuda_sm70_shflsync_up_p,($__internal_42_$__cuda_sm70_votesync_ballot - $__internal_41_$__cuda_sm70_shflsync_up_p)
$__internal_41_$__cuda_sm70_shflsync_up_p:
[----:B------:R-:W-:Y:S02]  /*2d2e0*/  MOV R4, RZ ;  /* 0x000000ff00047202 */ /* 0x000fe40000000f00 */
[----:B------:R-:W-:-:S04]  /*2d2f0*/  MOV R15, 0xffffffff ;  /* 0xffffffff000f7802 */ /* 0x000fc80000000f00 */
[----:B------:R-:W-:Y:S04]  /*2d300*/  WARPSYNC R15 ;  /* 0x0000000f00007348 */ /* 0x000fe80003800000 */
[----:B------:R1:W2:Y:S02]  /*2d310*/  SHFL.UP PT, R4, R0, R3, R4 ;  /* 0x0400000300047389 */ /* 0x0002a400000e0004 */
[----:B-1----:R-:W-:-:S04]  /*2d320*/  MOV R3, 0x0 ;  /* 0x0000000000037802 */ /* 0x002fc80000000f00 */
[----:B--2---:R-:W-:Y:S05]  /*2d330*/  RET.REL.NODEC R2 `(_ZN7cutlass13device_kernelIN5flash19enable_sm80_to_sm89INS1_16FlashAttnFwdSm80INS1_25CollectiveMainloopFwdSm80ILi8ELi1ELb0EN4cute5tupleIJNS5_1CILi128EEENS7_ILi48EEENS7_ILi256EEEEEELi256ENS_6half_tEfNS_4arch4Sm80ELb0ELb1ELb1ELb1ELb1ELb1ELb1ELb1EEENS1_21CollectiveEpilogueFwdINS6_IJS8_SA_S9_EEENS6_IJNS7_ILi1EEESI_SI_EEESC_SE_Li256ELb1ELb1ELb1ELb0EEENS1_36VarlenDynamicPersistentTileSchedulerILi128ELi48ELi256ELi256ELb1ELb1ELb0ELb1ELb0ELb1EEEEEEEEEvNT_6ParamsE) ;  /* 0xfffd2cc002007950 */ /* 0x004fea0003c3ffff */
        .weak           $__internal_42_$__cuda_sm70_votesync_ballot
        .type           $__internal_42_$__cuda_sm70_votesync_ballot,@function
        .size           $__internal_42_$__cuda_sm70_votesync_ballot,(.L_x_3281 - $__internal_42_$__cuda_sm70_votesync_ballot)
$__internal_42_$__cuda_sm70_votesync_ballot:
[----:B------:R-:W-:Y:S01]  /*2d340*/  ISETP.NE.U32.AND P0, PT, R0, 0x1, PT ;  /* 0x000000010000780c */ /* 0x000fe20003f05070 */
[----:B------:R-:W-:-:S04]  /*2d350*/  IMAD.MOV.U32 R3, RZ, RZ, -0x1 ;  /* 0xffffffffff037424 */ /* 0x000fc800078e00ff */
[----:B------:R-:W-:Y:S08]  /*2d360*/  WARPSYNC R3 ;  /* 0x0000000300007348 */ /* 0x000ff00003800000 */
[----:B------:R-:W-:-:S04]  /*2d370*/  VOTE.ANY R0, PT, !P0 ;  /* 0x0000000000007806 */ /* 0x000fc800040e0100 */
[----:B------:R-:W-:Y:S01]  /*2d380*/  LOP3.LUT R0, R0, R3, RZ, 0xc0, !PT ;  /* 0x0000000300007212 */ /* 0x000fe200078ec0ff */
[----:B------:R-:W-:-:S04]  /*2d390*/  IMAD.MOV.U32 R3, RZ, RZ, 0x0 ;  /* 0x00000000ff037424 */ /* 0x000fc800078e00ff */
[----:B------:R-:W-:Y:S05]  /*2d3a0*/  RET.REL.NODEC R2 `(_ZN7cutlass13device_kernelIN5flash19enable_sm80_to_sm89INS1_16FlashAttnFwdSm80INS1_25CollectiveMainloopFwdSm80ILi8ELi1ELb0EN4cute5tupleIJNS5_1CILi128EEENS7_ILi48EEENS7_ILi256EEEEEELi256ENS_6half_tEfNS_4arch4Sm80ELb0ELb1ELb1ELb1ELb1ELb1ELb1ELb1EEENS1_21CollectiveEpilogueFwdINS6_IJS8_SA_S9_EEENS6_IJNS7_ILi1EEESI_SI_EEESC_SE_Li256ELb1ELb1ELb1ELb0EEENS1_36VarlenDynamicPersistentTileSchedulerILi128ELi48ELi256ELi256ELb1ELb1ELb0ELb1ELb0ELb1EEEEEEEEEvNT_6ParamsE) ;  /* 0xfffd2c5002007950 */ /* 0x000fea0003c3ffff */
.L_x_2673:
        /* <DEDUP_REMOVED lines=13> */
.L_x_3281:


//--------------------- .text._ZN7cutlass13device_kernelIN5flash19enable_sm80_to_sm89INS1_16FlashAttnFwdSm80INS1_25CollectiveMainloopFwdSm80ILi8ELi1ELb0EN4cute5tupleIJNS5_1CILi128EEENS7_ILi96EEENS7_ILi256EEEEEELi256ENS_6half_tEfNS_4arch4Sm80ELb1ELb0ELb1ELb0ELb1ELb0ELb1ELb1EEENS1_21CollectiveEpilogueFwdINS6_IJS8_SA_S9_EEENS6_IJNS7_ILi1EEESI_SI_EEESC_SE_Li256ELb0ELb1ELb1ELb0EEENS1_30DynamicPersistentTileSchedulerILi256ELi256ELb1ELb1ELb0EEEEEEEEEvNT_6ParamsE --------------------------
	.section	.text._ZN7cutlass13device_kernelIN5flash19enable_sm80_to_sm89INS1_16FlashAttnFwdSm80INS1_25CollectiveMainloopFwdSm80ILi8ELi1ELb0EN4cute5tupleIJNS5_1CILi128EEENS7_ILi96EEENS7_ILi256EEEEEELi256ENS_6half_tEfNS_4arch4Sm80ELb1ELb0ELb1ELb0ELb1ELb0ELb1ELb1EEENS1_21CollectiveEpilogueFwdINS6_IJS8_SA_S9_EEENS6_IJNS7_ILi1EEESI_SI_EEESC_SE_Li256ELb0ELb1ELb1ELb0EEENS1_30DynamicPersistentTileSchedulerILi256ELi256ELb1ELb1ELb0EEEEEEEEEvNT_6ParamsE,"ax",@progbits
	.sectioninfo	@"SHI_REGISTERS=255"
	.align	128
.text._ZN7cutlass13device_kernelIN5flash19enable_sm80_to_sm89INS1_16FlashAttnFwdSm80INS1_25CollectiveMainloopFwdSm80ILi8ELi1ELb0EN4cute5tupleIJNS5_1CILi128EEENS7_ILi96EEENS7_ILi256EEEEEELi256ENS_6half_tEfNS_4arch4Sm80ELb1ELb0ELb1ELb0ELb1ELb0ELb1ELb1EEENS1_21CollectiveEpilogueFwdINS6_IJS8_SA_S9_EEENS6_IJNS7_ILi1EEESI_SI_EEESC_SE_Li256ELb0ELb1ELb1ELb0EEENS1_30DynamicPersistentTileSchedulerILi256ELi256ELb1ELb1ELb0EEEEEEEEEvNT_6ParamsE:
        .type           _ZN7cutlass13device_kernelIN5flash19enable_sm80_to_sm89INS1_16FlashAttnFwdSm80INS1_25CollectiveMainloopFwdSm80ILi8ELi1ELb0EN4cute5tupleIJNS5_1CILi128EEENS7_ILi96EEENS7_ILi256EEEEEELi256ENS_6half_tEfNS_4arch4Sm80ELb1ELb0ELb1ELb0ELb1ELb0ELb1ELb1EEENS1_21CollectiveEpilogueFwdINS6_IJS8_SA_S9_EEENS6_IJNS7_ILi1EEESI_SI_EEESC_SE_Li256ELb0ELb1ELb1ELb0EEENS1_30DynamicPersistentTileSchedulerILi256ELi256ELb1ELb1ELb0EEEEEEEEEvNT_6ParamsE,@function
        .size           _ZN7cutlass13device_kernelIN5flash19enable_sm80_to_sm89INS1_16FlashAttnFwdSm80INS1_25CollectiveMainloopFwdSm80ILi8ELi1ELb0EN4cute5tupleIJNS5_1CILi128EEENS7_ILi96EEENS7_ILi256EEEEEELi256ENS_6half_tEfNS_4arch4Sm80ELb1ELb0ELb1ELb0ELb1ELb0ELb1ELb1EEENS1_21CollectiveEpilogueFwdINS6_IJS8_SA_S9_EEENS6_IJNS7_ILi1EEESI_SI_EEESC_SE_Li256ELb0ELb1ELb1ELb0EEENS1_30DynamicPersistentTileSchedulerILi256ELi256ELb1ELb1ELb0EEEEEEEEEvNT_6ParamsE,(.L_x_3287 - _ZN7cutlass13device_kernelIN5flash19enable_sm80_to_sm89INS1_16FlashAttnFwdSm80INS1_25CollectiveMainloopFwdSm80ILi8ELi1ELb0EN4cute5tupleIJNS5_1CILi128EEENS7_ILi96EEENS7_ILi256EEEEEELi256ENS_6half_tEfNS_4arch4Sm80ELb1ELb0ELb1ELb0ELb1ELb0ELb1ELb1EEENS1_21CollectiveEpilogueFwdINS6_IJS8_SA_S9_EEENS6_IJNS7_ILi1EEESI_SI_EEESC_SE_Li256ELb0ELb1ELb1ELb0EEENS1_30DynamicPersistentTileSchedulerILi256ELi256ELb1ELb1ELb0EEEEEEEEEvNT_6ParamsE)
        .other          _ZN7cutlass13device_kernelIN5flash19enable_sm80_to_sm89INS1_16FlashAttnFwdSm80INS1_25CollectiveMainloopFwdSm80ILi8ELi1ELb0EN4cute5tupleIJNS5_1CILi128EEENS7_ILi96EEENS7_ILi256EEEEEELi256ENS_6half_tEfNS_4arch4Sm80ELb1ELb0ELb1ELb0ELb1ELb0ELb1ELb1EEENS1_21CollectiveEpilogueFwdINS6_IJS8_SA_S9_EEENS6_IJNS7_ILi1EEESI_SI_EEESC_SE_Li256ELb0ELb1ELb1ELb0EEENS1_30DynamicPersistentTileSchedulerILi256ELi256ELb1ELb1ELb0EEEEEEEEEvNT_6ParamsE,@"STO_CUDA_ENTRY STV_DEFAULT"
_ZN7cutlass13device_kernelIN5flash19enable_sm80_to_sm89INS1_16FlashAttnFwdSm80INS1_25CollectiveMainloopFwdSm80ILi8ELi1ELb0EN4cute5tupleIJNS5_1CILi128EEENS7_ILi96EEENS7_ILi256EEEEEELi256ENS_6half_tEfNS_4arch4Sm80ELb1ELb0ELb1ELb0ELb1ELb0ELb1ELb1EEENS1_21CollectiveEpilogueFwdINS6_IJS8_SA_S9_EEENS6_IJNS7_ILi1EEESI_SI_EEESC_SE_Li256ELb0ELb1ELb1ELb0EEENS1_30DynamicPersistentTileSchedulerILi256ELi256ELb1ELb1ELb0EEEEEEEEEvNT_6ParamsE:
        /* <DEDUP_REMOVED lines=13> */
[----:B------:R-:W-:Y:S01]  /*00d0*/  ULDC.64 UR6, c[0x0][0x118] ;  /* 0x0000460000067ab9 */ /* 0x000fe20000000a00 */
[----:B------:R-:W-:Y:S01]  /*00e0*/  IMAD.MOV.U32 R220, RZ, RZ, 0x40 ;  /* 0x00000040ffdc7424 */ /* 0x000fe200078e00ff */
[CC--:B------:R-:W-:Y:S02]  /*00f0*/  LEA.HI R6, R14.reuse, R19.reuse, RZ, 0x4 ;  /* 0x000000130e067211 */ /* 0x0c0fe400078f20ff */
[-C--:B------:R-:W-:Y:S02]  /*0100*/  LEA.HI R10, R14, R19.reuse, RZ, 0x3 ;  /* 0x000000130e0a7211 */ /* 0x080fe400078f18ff */
[----:B------:R-:W-:Y:S02]  /*0110*/  LOP3.LUT R2, R6, 0xfffffff0, RZ, 0xc0, !PT ;  /* 0xfffffff006027812 */ /* 0x000fe400078ec0ff */
[----:B------:R-:W-:-:S02]  /*0120*/  LEA.HI R0, R14, R19, RZ, 0x2 ;  /* 0x000000130e007211 */ /* 0x000fc400078f10ff */
[----:B------:R-:W-:Y:S01]  /*0130*/  SHF.R.S32.HI R7, RZ, 0x3, R10 ;  /* 0x00000003ff077819 */ /* 0x000fe2000001140a */
[----:B------:R-:W-:Y:S01]  /*0140*/  IMAD.IADD R5, R19, 0x1, -R2 ;  /* 0x0000000113057824 */ /* 0x000fe200078e0a02 */
[----:B------:R-:W-:Y:S02]  /*0150*/  LOP3.LUT R4, R10, 0xfffffff8, RZ, 0xc0, !PT ;  /* 0xfffffff80a047812 */ /* 0x000fe400078ec0ff */
[----:B------:R-:W-:Y:S01]  /*0160*/  SHF.R.S32.HI R3, RZ, 0x4, R6 ;  /* 0x00000004ff037819 */ /* 0x000fe20000011406 */
[----:B------:R-:W-:Y:S01]  /*0170*/  IMAD.SHL.U32 R2, R7, 0x40, RZ ;  /* 0x0000004007027824 */ /* 0x000fe200078e00ff */
[----:B------:R-:W-:Y:S01]  /*0180*/  LOP3.LUT R0, R0, 0xfffffffc, RZ, 0xc0, !PT ;  /* 0xfffffffc00007812 */ /* 0x000fe200078ec0ff */
[C---:B------:R-:W-:Y:S01]  /*0190*/  IMAD.IADD R8, R19.reuse, 0x1, -R4 ;  /* 0x0000000113087824 */ /* 0x040fe200078e0a04 */
[----:B------:R-:W-:Y:S02]  /*01a0*/  LEA.HI R4, R6, R3, RZ, 0x1 ;  /* 0x0000000306047211 */ /* 0x000fe400078f08ff */
[----:B------:R-:W-:Y:S01]  /*01b0*/  SHF.R.S32.HI R9, RZ, 0x1f, R5 ;  /* 0x0000001fff097819 */ /* 0x000fe20000011405 */
[----:B------:R-:W-:Y:S01]  /*01c0*/  IMAD.IADD R7, R19, 0x1, -R0 ;  /* 0x0000000113077824 */ /* 0x000fe200078e0a00 */
[----:B------:R-:W-:Y:S01]  /*01d0*/  LOP3.LUT R0, R2, 0x1c0, RZ, 0xc0, !PT ;  /* 0x000001c002007812 */ /* 0x000fe200078ec0ff */
[----:B------:R-:W-:Y:S01]  /*01e0*/  IMAD.SHL.U32 R18, R8, 0x8, RZ ;  /* 0x0000000808127824 */ /* 0x000fe200078e00ff */
[----:B------:R-:W-:-:S02]  /*01f0*/  LOP3.LUT R4, R4, 0xfffffffe, RZ, 0xc0, !PT ;  /* 0xfffffffe04047812 */ /* 0x000fc400078ec0ff */
[----:B------:R-:W-:Y:S02]  /*0200*/  SHF.R.U32.HI R6, RZ, 0x3, R0 ;  /* 0x00000003ff067819 */ /* 0x000fe40000011600 */
[----:B------:R-:W-:Y:S01]  /*0210*/  LOP3.LUT R2, R0, 0x38, R18, 0xf8, !PT ;  /* 0x0000003800027812 */ /* 0x000fe200078ef812 */
[----:B------:R-:W-:Y:S01]  /*0220*/  IMAD.IADD R135, R3, 0x1, -R4 ;  /* 0x0000000103877824 */ /* 0x000fe200078e0a04 */
[----:B------:R-:W-:Y:S01]  /*0230*/  LEA.HI R0, R7, R7, RZ, 0x1 ;  /* 0x0000000707007211 */ /* 0x000fe200078f08ff */
[----:B------:R-:W-:Y:S01]  /*0240*/  IMAD.SHL.U32 R3, R8, 0x40, RZ ;  /* 0x0000004008037824 */ /* 0x000fe200078e00ff */
[----:B------:R-:W-:Y:S01]  /*0250*/  LEA.HI R9, R9, R5, RZ, 0x3 ;  /* 0x0000000509097211 */ /* 0x000fe200078f18ff */
[----:B------:R-:W-:Y:S01]  /*0260*/  STL [R1+0xc], R18 ;  /* 0x00000c1201007387 */ /* 0x000fe20000100800 */
[----:B------:R-:W-:Y:S02]  /*0270*/  LOP3.LUT R12, R2, R6, RZ, 0x3c, !PT ;  /* 0x00000006020c7212 */ /* 0x000fe400078e3cff */
[----:B------:R-:W-:-:S02]  /*0280*/  LOP3.LUT R2, R0, 0x1ffffffe, RZ, 0xc0, !PT ;  /* 0x1ffffffe00027812 */ /* 0x000fc400078ec0ff */
[----:B------:R-:W-:Y:S02]  /*0290*/  LOP3.LUT R4, R9, 0xfffffff8, RZ, 0xc0, !PT ;  /* 0xfffffff809047812 */ /* 0x000fe400078ec0ff */
[----:B------:R-:W-:Y:S01]  /*02a0*/  LOP3.LUT R0, R3, 0x1c0, RZ, 0xc0, !PT ;  /* 0x000001c003007812 */ /* 0x000fe200078ec0ff */
[----:B------:R-:W-:Y:S01]  /*02b0*/  IMAD.IADD R13, R7, 0x1, -R2 ;  /* 0x00000001070d7824 */ /* 0x000fe200078e0a02 */
[----:B------:R-:W-:Y:S01]  /*02c0*/  LEA.HI R6, R14, R19, RZ, 0x5 ;  /* 0x000000130e067211 */ /* 0x000fe200078f28ff */
[----:B------:R-:W-:Y:S01]  /*02d0*/  IMAD.IADD R8, R5, 0x1, -R4 ;  /* 0x0000000105087824 */ /* 0x000fe200078e0a04 */
[----:B------:R-:W-:Y:S02]  /*02e0*/  LOP3.LUT R4, R0, 0x8, R10, 0xf8, !PT ;  /* 0x0000000800047812 */ /* 0x000fe400078ef80a */
[----:B------:R-:W-:Y:S02]  /*02f0*/  SHF.R.U32.HI R2, RZ, 0x3, R0 ;  /* 0x00000003ff027819 */ /* 0x000fe40000011600 */
[----:B------:R-:W-:-:S02]  /*0300*/  SHF.R.S32.HI R5, RZ, 0x5, R6 ;  /* 0x00000005ff057819 */ /* 0x000fc40000011406 */
[----:B------:R-:W-:Y:S02]  /*0310*/  SHF.R.S32.HI R0, RZ, 0x1f, R6 ;  /* 0x0000001fff007819 */ /* 0x000fe40000011406 */
[----:B------:R-:W-:Y:S02]  /*0320*/  LOP3.LUT R3, R6, 0xffffffe0, RZ, 0xc0, !PT ;  /* 0xffffffe006037812 */ /* 0x000fe400078ec0ff */
[----:B------:R-:W-:Y:S02]  /*0330*/  LEA.HI R0, R0, R5, RZ, 0x3 ;  /* 0x0000000500007211 */ /* 0x000fe400078f18ff */
[----:B------:R-:W-:Y:S01]  /*0340*/  LOP3.LUT R11, R4, R2, RZ, 0x3c, !PT ;  /* 0x00000002040b7212 */ /* 0x000fe200078e3cff */
        /* <DEDUP_REMOVED lines=9> */
[----:B------:R-:W-:Y:S01]  /*03e0*/  LEA.HI R6, R6, R17, RZ, 0x2 ;  /* 0x0000001106067211 */ /* 0x000fe200078f10ff */
[----:B------:R-:W-:Y:S01]  /*03f0*/  IMAD.SHL.U32 R10, R10, 0x8, RZ ;  /* 0x000000080a0a7824 */ /* 0x000fe200078e00ff */
[----:B------:R-:W-:Y:S01]  /*0400*/  LOP3.LUT R4, R0, 0x8, R4, 0xf8, !PT ;  /* 0x0000000800047812 */ /* 0x000fe200078ef804 */
[----:B------:R-:W-:Y:S01]  /*0410*/  IMAD R135, R135, 0x200, R11 ;  /* 0x0000020087877824 */ /* 0x000fe200078e020b */
[----:B------:R-:W-:-:S02]  /*0420*/  SHF.R.U32.HI R218, RZ, 0x3, R0 ;  /* 0x00000003ffda7819 */ /* 0x000fc40000011600 */
[----:B------:R-:W-:Y:S02]  /*0430*/  LOP3.LUT R2, R2, 0xfffffe00, RZ, 0xc0, !PT ;  /* 0xfffffe0002027812 */ /* 0x000fe400078ec0ff */
[----:B------:R-:W-:Y:S02]  /*0440*/  SHF.R.S32.HI R0, RZ, 0x2, R6 ;  /* 0x00000002ff007819 */ /* 0x000fe40000011406 */
[----:B------:R-:W-:Y:S01]  /*0450*/  LOP3.LUT R218, R4, R218, RZ, 0x3c, !PT ;  /* 0x000000da04da7212 */ /* 0x000fe200078e3cff */
[----:B------:R-:W-:Y:S01]  /*0460*/  IMAD R3, R5, 0x400, R2 ;  /* 0x0000040005037824 */ /* 0x000fe200078e0202 */
[C---:B------:R-:W-:Y:S01]  /*0470*/  IADD3 R5, R18.reuse, 0x40, RZ ;  /* 0x0000004012057810 */ /* 0x040fe20007ffe0ff */
[----:B------:R-:W-:Y:S01]  /*0480*/  IMAD R16, R7, 0x10, R0 ;  /* 0x0000001007107824 */ /* 0x000fe200078e0200 */
[----:B------:R-:W-:Y:S01]  /*0490*/  IADD3 R4, R18, 0x80, RZ ;  /* 0x0000008012047810 */ /* 0x000fe20007ffe0ff */
[----:B------:R-:W-:Y:S01]  /*04a0*/  IMAD.IADD R0, R3, 0x1, R218 ;  /* 0x0000000103007824 */ /* 0x000fe200078e02da */
[----:B------:R-:W-:-:S02]  /*04b0*/  SHF.R.S32.HI R3, RZ, 0x1f, R18 ;  /* 0x0000001fff037819 */ /* 0x000fc40000011412 */
[----:B------:R-:W-:Y:S01]  /*04c0*/  LOP3.LUT R218, R218, R2, RZ, 0xfc, !PT ;  /* 0x00000002dada7212 */ /* 0x000fe200078efcff */
[----:B------:R-:W-:Y:S01]  /*04d0*/  STL [R1+0x194], R16 ;  /* 0x0001941001007387 */ /* 0x000fe20000100800 */
[----:B------:R-:W-:Y:S02]  /*04e0*/  LEA.HI R2, R14, R19, RZ, 0x7 ;  /* 0x000000130e027211 */ /* 0x000fe400078f38ff */
[----:B------:R-:W-:Y:S01]  /*04f0*/  LOP3.LUT R10, R12, 0x7ffffe00, R10, 0xf8, !PT ;  /* 0x7ffffe000c0a7812 */ /* 0x000fe200078ef80a */
[----:B------:R-:W-:Y:S01]  /*0500*/  STL [R1+0x80], R15 ;  /* 0x0000800f01007387 */ /* 0x000fe20000100800 */
[----:B------:R-:W-:Y:S02]  /*0510*/  SHF.R.S32.HI R2, RZ, 0x7, R2 ;  /* 0x00000007ff027819 */ /* 0x000fe40000011402 */
[----:B------:R-:W-:Y:S01]  /*0520*/  LOP3.LUT R2, R6, 0x7ffffffc, RZ, 0xc0, !PT ;  /* 0x7ffffffc06027812 */ /* 0x000fe200078ec0ff */
[----:B------:R1:W-:Y:S01]  /*0530*/  STL [R1+0x10c], R3 ;  /* 0x00010c0301007387 */ /* 0x0003e20000100800 */
[----:B------:R-:W-:Y:S01]  /*0540*/  IMAD.SHL.U32 R251, R10, 0x2, RZ ;  /* 0x000000020afb7824 */ /* 0x000fe200078e00ff */
[----:B------:R-:W-:-:S02]  /*0550*/  R2P PR, R8, 0x6 ;  /* 0x0000000608007804 */ /* 0x000fc40000000000 */
[----:B------:R2:W-:Y:S01]  /*0560*/  STL [R1+0x28], R5 ;  /* 0x0000280501007387 */ /* 0x0005e20000100800 */
[----:B------:R-:W-:Y:S01]  /*0570*/  IMAD.IADD R2, R17, 0x1, -R2 ;  /* 0x0000000111027824 */ /* 0x000fe200078e0a02 */
[----:B------:R-:W-:Y:S02]  /*0580*/  LEA R222, R0, 0x18100, 0x1 ;  /* 0x0001810000de7811 */ /* 0x000fe400078e08ff */
[----:B------:R3:W-:Y:S01]  /*0590*/  STL [R1+0x24], R4 ;  /* 0x0000240401007387 */ /* 0x0007e20000100800 */
[----:B------:R-:W-:Y:S01]  /*05a0*/  IMAD.SHL.U32 R2, R2, 0x2, RZ ;  /* 0x0000000202027824 */ /* 0x000fe200078e00ff */
[----:B------:R-:W-:Y:S02]  /*05b0*/  SEL R219, R219, 0xffffffe0, !P1 ;  /* 0xffffffe0dbdb7807 */ /* 0x000fe40004800000 */
[----:B------:R-:W-:Y:S02]  /*05c0*/  LEA R218, R218, 0x100, 0x1 ;  /* 0x00000100dada7811 */ /* 0x000fe400078e08ff */
[----:B------:R-:W-:Y:S01]  /*05d0*/  IADD3 R33, R2, 0x8, RZ ;  /* 0x0000000802217810 */ /* 0x000fe20007ffe0ff */
[----:B------:R-:W-:Y:S01]  /*05e0*/  IMAD.IADD R223, R222, 0x1, R219 ;  /* 0x00000001dedf7824 */ /* 0x000fe200078e02db */
[C---:B------:R-:W-:Y:S01]  /*05f0*/  IADD3 R32, R2.reuse, 0x10, RZ ;  /* 0x0000001002207810 */ /* 0x040fe20007ffe0ff */
[----:B------:R-:W-:Y:S01]  /*0600*/  IMAD.IADD R219, R219, 0x1, R218 ;  /* 0x00000001dbdb7824 */ /* 0x000fe200078e02da */
[----:B------:R-:W-:-:S02]  /*0610*/  IADD3 R31, R2, 0x18, RZ ;  /* 0x00000018021f7810 */ /* 0x000fc40007ffe0ff */
[C---:B------:R-:W-:Y:S02]  /*0620*/  IADD3 R30, R2.reuse, 0x20, RZ ;  /* 0x00000020021e7810 */ /* 0x040fe40007ffe0ff */
[C---:B------:R-:W-:Y:S02]  /*0630*/  IADD3 R29, R2.reuse, 0x28, RZ ;  /* 0x00000028021d7810 */ /* 0x040fe40007ffe0ff */
[----:B------:R-:W-:Y:S02]  /*0640*/  IADD3 R28, R2, 0x30, RZ ;  /* 0x00000030021c7810 */ /* 0x000fe40007ffe0ff */
[----:B-1----:R-:W-:Y:S02]  /*0650*/  IADD3 R3, R18, 0xc0, RZ ;  /* 0x000000c012037810 */ /* 0x002fe40007ffe0ff */
[----:B------:R-:W-:Y:S02]  /*0660*/  IADD3 R27, R2, 0x38, RZ ;  /* 0x00000038021b7810 */ /* 0x000fe40007ffe0ff */
[----:B--2---:R-:W-:-:S02]  /*0670*/  SHF.R.S32.HI R5, RZ, 0x1f, R5 ;  /* 0x0000001fff057819 */ /* 0x004fc40000011405 */
[C---:B------:R-:W-:Y:S02]  /*0680*/  IADD3 R26, R2.reuse, 0x40, RZ ;  /* 0x00000040021a7810 */ /* 0x040fe40007ffe0ff */
[----:B---3--:R-:W-:Y:S01]  /*0690*/  SHF.R.S32.HI R4, RZ, 0x1f, R4 ;  /* 0x0000001fff047819 */ /* 0x008fe20000011404 */
        /* <DEDUP_REMOVED lines=17> */
[----:B-1----:R-:W-:Y:S02]  /*07b0*/  SHF.R.S32.HI R3, RZ, 0x1f, R3 ;  /* 0x0000001fff037819 */ /* 0x002fe40000011403 */
[C---:B------:R-:W-:Y:S02]  /*07c0*/  IADD3 R9, R2.reuse, 0xc0, RZ ;  /* 0x000000c002097810 */ /* 0x040fe40007ffe0ff */
[C---:B------:R-:W-:Y:S01]  /*07d0*/  IADD3 R8, R2.reuse, 0xc8, RZ ;  /* 0x000000c802087810 */ /* 0x040fe20007ffe0ff */
[----:B------:R1:W-:Y:S01]  /*07e0*/  STL [R1+0x100], R3 ;  /* 0x0001000301007387 */ /* 0x0003e20000100800 */
[----:B------:R-:W-:-:S02]  /*07f0*/  IADD3 R7, R2, 0xd0, RZ ;  /* 0x000000d002077810 */ /* 0x000fc40007ffe0ff */
[C---:B------:R-:W-:Y:S02]  /*0800*/  IADD3 R6, R2.reuse, 0xd8, RZ ;  /* 0x000000d802067810 */ /* 0x040fe40007ffe0ff */
[C---:B------:R-:W-:Y:S02]  /*0810*/  IADD3 R5, R2.reuse, 0xe0, RZ ;  /* 0x000000e002057810 */ /* 0x040fe40007ffe0ff */
[----:B--2---:R-:W-:Y:S02]  /*0820*/  IADD3 R4, R2, 0xe8, RZ ;  /* 0x000000e802047810 */ /* 0x004fe40007ffe0ff */
[----:B------:R-:W-:Y:S02]  /*0830*/  SEL R220, R220, 0xffffffc0, !P2 ;  /* 0xffffffc0dcdc7807 */ /* 0x000fe40005000000 */
[----:B------:R-:W-:-:S03]  /*0840*/  LEA R135, R135, 0xc100, 0x1 ;  /* 0x0000c10087877811 */ /* 0x000fc600078e08ff */
[----:B------:R-:W-:Y:S02]  /*0850*/  IMAD.IADD R225, R222, 0x1, R220 ;  /* 0x00000001dee17824 */ /* 0x000fe400078e02dc */
[C---:B------:R-:W-:Y:S02]  /*0860*/  IMAD.IADD R221, R220.reuse, 0x1, R218 ;  /* 0x00000001dcdd7824 */ /* 0x040fe400078e02da */
[----:B------:R-:W-:Y:S02]  /*0870*/  IMAD.IADD R224, R223, 0x1, R220 ;  /* 0x00000001dfe07824 */ /* 0x000fe400078e02dc */
[----:B------:R-:W-:Y:S02]  /*0880*/  IMAD.IADD R220, R220, 0x1, R219 ;  /* 0x00000001dcdc7824 */ /* 0x000fe400078e02db */
[----:B-1----:R-:W-:Y:S01]  /*0890*/  IMAD R3, R13, 0x8, R16 ;  /* 0x000000080d037824 */ /* 0x002fe200078e0210 */
[----:B------:R-:W-:Y:S02]  /*08a0*/  IADD3 R16, R2, 0x90, RZ ;  /* 0x0000009002107810 */ /* 0x000fe40007ffe0ff */
[----:B------:R-:W-:-:S02]  /*08b0*/  SHF.R.S32.HI R13, RZ, 0x1f, R33 ;  /* 0x0000001fff0d7819 */ /* 0x000fc40000011421 */
[----:B------:R1:W-:Y:S04]  /*08c0*/  STL [R1+0x18c], R3 ;  /* 0x00018c0301007387 */ /* 0x0003e80000100800 */
[----:B------:R2:W-:Y:S04]  /*08d0*/  STL [R1+0x68], R2 ;  /* 0x0000680201007387 */ /* 0x0005e80000100800 */
[----:B------:R-:W-:Y:S04]  /*08e0*/  STL [R1+0xfc], R33 ;  /* 0x0000fc2101007387 */ /* 0x000fe80000100800 */
[----:B------:R3:W-:Y:S04]  /*08f0*/  STL [R1+0xf8], R32 ;  /* 0x0000f82001007387 */ /* 0x0007e80000100800 */
[----:B------:R-:W-:Y:S04]  /*0900*/  STL [R1+0xf4], R31 ;  /* 0x0000f41f01007387 */ /* 0x000fe80000100800 */
[----:B------:R4:W-:Y:S04]  /*0910*/  STL [R1+0xf0], R30 ;  /* 0x0000f01e01007387 */ /* 0x0009e80000100800 */
[----:B------:R-:W-:Y:S01]  /*0920*/  STL [R1+0xec], R29 ;  /* 0x0000ec1d01007387 */ /* 0x000fe20000100800 */
[----:B-1----:R-:W-:-:S03]  /*0930*/  IADD3 R3, R2, 0xf0, RZ ;  /* 0x000000f002037810 */ /* 0x002fc60007ffe0ff */
[----:B------:R1:W-:Y:S01]  /*0940*/  STL [R1+0xe8], R28 ;  /* 0x0000e81c01007387 */ /* 0x0003e20000100800 */
[----:B--2---:R-:W-:-:S03]  /*0950*/  IADD3 R2, R2, 0xf8, RZ ;  /* 0x000000f802027810 */ /* 0x004fc60007ffe0ff */
[----:B------:R2:W-:Y:S01]  /*0960*/  STL [R1+0xe4], R27 ;  /* 0x0000e41b01007387 */ /* 0x0005e20000100800 */
[----:B------:R-:W-:-:S03]  /*0970*/  SHF.R.S32.HI R0, RZ, 0x1f, R2 ;  /* 0x0000001fff007819 */ /* 0x000fc60000011402 */
[----:B------:R-:W-:Y:S01]  /*0980*/  STL [R1+0xe0], R26 ;  /* 0x0000e01a01007387 */ /* 0x000fe20000100800 */
[----:B---3--:R-:W-:-:S03]  /*0990*/  SHF.R.S32.HI R32, RZ, 0x1f, R32 ;  /* 0x0000001fff207819 */ /* 0x008fc60000011420 */
[----:B------:R3:W-:Y:S04]  /*09a0*/  STL [R1+0xdc], R25 ;  /* 0x0000dc1901007387 */ /* 0x0007e80000100800 */
[----:B------:R5:W-:Y:S01]  /*09b0*/  STL [R1+0xd8], R24 ;  /* 0x0000d81801007387 */ /* 0x000be20000100800 */
[----:B----4-:R-:W-:-:S03]  /*09c0*/  SHF.R.S32.HI R30, RZ, 0x1f, R30 ;  /* 0x0000001fff1e7819 */ /* 0x010fc6000001141e */
        /* <DEDUP_REMOVED lines=9> */
[----:B-----5:R-:W-:-:S03]  /*0a60*/  SHF.R.S32.HI R24, RZ, 0x1f, R24 ;  /* 0x0000001fff187819 */ /* 0x020fc60000011418 */
[----:B------:R-:W-:Y:S04]  /*0a70*/  STL [R1+0xbc], R17 ;  /* 0x0000bc1101007387 */ /* 0x000fe80000100800 */
[----:B------:R5:W-:Y:S01]  /*0a80*/  STL [R1+0xb8], R16 ;  /* 0x0000b81001007387 */ /* 0x000be20000100800 */
[----:B----4-:R-:W-:-:S03]  /*0a90*/  SHF.R.S32.HI R22, RZ, 0x1f, R22 ;  /* 0x0000001fff167819 */ /* 0x010fc60000011416 */
[----:B------:R4:W-:Y:S01]  /*0aa0*/  STL [R1+0xb4], R15 ;  /* 0x0000b40f01007387 */ /* 0x0009e20000100800 */
[----:B-1----:R-:W-:-:S03]  /*0ab0*/  SHF.R.S32.HI R21, RZ, 0x1f, R21 ;  /* 0x0000001fff157819 */ /* 0x002fc60000011415 */
[----:B------:R-:W-:Y:S04]  /*0ac0*/  STL [R1+0xb0], R14 ;  /* 0x0000b00e01007387 */ /* 0x000fe80000100800 */
[----:B------:R1:W-:Y:S01]  /*0ad0*/  STL [R1+0xac], R12 ;  /* 0x0000ac0c01007387 */ /* 0x0003e20000100800 */
[----:B--2---:R-:W-:-:S03]  /*0ae0*/  SHF.R.S32.HI R19, RZ, 0x1f, R19 ;  /* 0x0000001fff137819 */ /* 0x004fc60000011413 */
[----:B------:R2:W-:Y:S01]  /*0af0*/  STL [R1+0xa8], R11 ;  /* 0x0000a80b01007387 */ /* 0x0005e20000100800 */
[----:B---3--:R-:W-:-:S03]  /*0b00*/  SHF.R.S32.HI R18, RZ, 0x1f, R18 ;  /* 0x0000001fff127819 */ /* 0x008fc60000011412 */
[----:B------:R3:W-:Y:S04]  /*0b10*/  STL [R1+0xa4], R10 ;  /* 0x0000a40a01007387 */ /* 0x0007e80000100800 */
[----:B------:R3:W-:Y:S01]  /*0b20*/  STL [R1+0xa0], R9 ;  /* 0x0000a00901007387 */ /* 0x0007e20000100800 */
[----:B-----5:R-:W-:-:S03]  /*0b30*/  SHF.R.S32.HI R16, RZ, 0x1f, R16 ;  /* 0x0000001fff107819 */ /* 0x020fc60000011410 */
[----:B------:R5:W-:Y:S01]  /*0b40*/  STL [R1+0x9c], R8 ;  /* 0x00009c0801007387 */ /* 0x000be20000100800 */
[----:B----4-:R-:W-:-:S03]  /*0b50*/  SHF.R.S32.HI R15, RZ, 0x1f, R15 ;  /* 0x0000001fff0f7819 */ /* 0x010fc6000001140f */
[----:B------:R4:W-:Y:S04]  /*0b60*/  STL [R1+0x98], R7 ;  /* 0x0000980701007387 */ /* 0x0009e80000100800 */
[----:B------:R4:W-:Y:S01]  /*0b70*/  STL [R1+0x94], R6 ;  /* 0x0000940601007387 */ /* 0x0009e20000100800 */
[----:B-1----:R-:W-:-:S03]  /*0b80*/  SHF.R.S32.HI R12, RZ, 0x1f, R12 ;  /* 0x0000001fff0c7819 */ /* 0x002fc6000001140c */
[----:B------:R1:W-:Y:S01]  /*0b90*/  STL [R1+0x90], R5 ;  /* 0x0000900501007387 */ /* 0x0003e20000100800 */
[----:B--2---:R-:W-:-:S03]  /*0ba0*/  SHF.R.S32.HI R11, RZ, 0x1f, R11 ;  /* 0x0000001fff0b7819 */ /* 0x004fc6000001140b */
[----:B------:R2:W-:Y:S01]  /*0bb0*/  STL [R1+0x8c], R4 ;  /* 0x00008c0401007387 */ /* 0x0005e20000100800 */
[----:B---3--:R-:W-:-:S03]  /*0bc0*/  SHF.R.S32.HI R10, RZ, 0x1f, R10 ;  /* 0x0000001fff0a7819 */ /* 0x008fc6000001140a */
[----:B------:R3:W-:Y:S01]  /*0bd0*/  STL [R1+0x188], R13 ;  /* 0x0001880d01007387 */ /* 0x0007e20000100800 */
[----:B------:R-:W-:-:S03]  /*0be0*/  SHF.R.S32.HI R9, RZ, 0x1f, R9 ;  /* 0x0000001fff097819 */ /* 0x000fc60000011409 */
[----:B------:R3:W-:Y:S01]  /*0bf0*/  STL [R1+0x88], R3 ;  /* 0x0000880301007387 */ /* 0x0007e20000100800 */
[----:B-----5:R-:W-:-:S03]  /*0c00*/  SHF.R.S32.HI R8, RZ, 0x1f, R8 ;  /* 0x0000001fff087819 */ /* 0x020fc60000011408 */
[----:B------:R-:W-:Y:S01]  /*0c10*/  STL [R1+0x184], R32 ;  /* 0x0001842001007387 */ /* 0x000fe20000100800 */
[----:B----4-:R-:W-:-:S03]  /*0c20*/  SHF.R.S32.HI R7, RZ, 0x1f, R7 ;  /* 0x0000001fff077819 */ /* 0x010fc60000011407 */
[----:B------:R-:W-:Y:S01]  /*0c30*/  STL [R1+0x84], R2 ;  /* 0x0000840201007387 */ /* 0x000fe20000100800 */
[----:B------:R-:W-:Y:S02]  /*0c40*/  SHF.R.S32.HI R6, RZ, 0x1f, R6 ;  /* 0x0000001fff067819 */ /* 0x000fe40000011406 */
[----:B-1----:R-:W-:Y:S02]  /*0c50*/  SHF.R.S32.HI R5, RZ, 0x1f, R5 ;  /* 0x0000001fff057819 */ /* 0x002fe40000011405 */
[----:B--2---:R-:W-:Y:S02]  /*0c60*/  SHF.R.S32.HI R4, RZ, 0x1f, R4 ;  /* 0x0000001fff047819 */ /* 0x004fe40000011404 */
[----:B---3--:R-:W-:Y:S02]  /*0c70*/  SHF.R.S32.HI R13, RZ, 0x1f, R31 ;  /* 0x0000001fff0d7819 */ /* 0x008fe4000001141f */
[----:B------:R-:W-:-:S03]  /*0c80*/  SHF.R.S32.HI R3, RZ, 0x1f, R3 ;  /* 0x0000001fff037819 */ /* 0x000fc60000011403 */
[----:B------:R1:W-:Y:S04]  /*0c90*/  STL [R1+0x180], R13 ;  /* 0x0001800d01007387 */ /* 0x0003e80000100800 */
        /* <DEDUP_REMOVED lines=21> */
[----:B-1----:R-:W-:-:S05]  /*0df0*/  SHF.R.S32.HI R13, RZ, 0x1f, R14 ;  /* 0x0000001fff0d7819 */ /* 0x002fca000001140e */
[----:B------:R2:W-:Y:S04]  /*0e00*/  STL [R1+0x13c], R13 ;  /* 0x00013c0d01007387 */ /* 0x0005e80000100800 */
        /* <DEDUP_REMOVED lines=10> */
[----:B------:R2:W-:Y:S02]  /*0eb0*/  STL [R1+0x110], R0 ;  /* 0x0001100001007387 */ /* 0x0005e40000100800 */
.L_x_2731:
        /* <DEDUP_REMOVED lines=19> */
.L_x_2675:
[----:B------:R-:W-:-:S04]  /*0ff0*/  MOV R0, c[0x0][0x554] ;  /* 0x0001550000007a02 */ /* 0x000fc80000000f00 */
[----:B------:R-:W-:Y:S02]  /*1000*/  ISETP.NE.AND P0, PT, R0, 0x1, PT ;  /* 0x000000010000780c */ /* 0x000fe40003f05270 */
[----:B------:R-:W-:-:S11]  /*1010*/  MOV R0, R2 ;  /* 0x0000000200007202 */ /* 0x000fd60000000f00 */
[----:B------:R-:W-:-:S05]  /*1020*/  @P0 IMAD.HI.U32 R4, R2, c[0x0][0x558], RZ ;  /* 0x0001560002040a27 */ /* 0x000fca00078e00ff */
[----:B------:R-:W-:-:S05]  /*1030*/  @P0 SHF.R.U32.HI R0, RZ, c[0x0][0x55c], R4 ;  /* 0x00015700ff000a19 */ /* 0x000fca0000011604 */
[----:B------:R-:W-:Y:S02]  /*1040*/  IMAD R4, R0, c[0x0][0x554], RZ ;  /* 0x0001550000047a24 */ /* 0x000fe400078e02ff */
.L_x_2676:
[----:B------:R-:W-:Y:S05]  /*1050*/  BSYNC B0 ;  /* 0x0000000000007941 */ /* 0x000fea0003800000 */
.L_x_2674:
[----:B------:R-:W-:Y:S01]  /*1060*/  IMAD.MOV.U32 R5, RZ, RZ, c[0x0][0x548] ;  /* 0x00015200ff057624 */ /* 0x000fe200078e00ff */
[----:B------:R-:W-:Y:S01]  /*1070*/  ISETP.NE.U32.AND P0, PT, RZ, c[0x0][0x370], PT ;  /* 0x0000dc00ff007a0c */ /* 0x000fe20003f05070 */
[----:B------:R-:W2:Y:S01]  /*1080*/  LDL.LU R6, [R1+0x78] ;  /* 0x0000780001067983 */ /* 0x000ea20000300800 */
[----:B------:R-:W-:Y:S01]  /*1090*/  IMAD.IADD R4, R2, 0x1, -R4 ;  /* 0x0000000102047824 */ /* 0x000fe200078e0a04 */
[----:B------:R-:W-:Y:S02]  /*10a0*/  MOV R7, RZ ;  /* 0x000000ff00077202 */ /* 0x000fe40000000f00 */
[----:B------:R-:W-:Y:S01]  /*10b0*/  ISETP.NE.AND P1, PT, R5, 0x1, PT ;  /* 0x000000010500780c */ /* 0x000fe20003f25270 */
[----:B------:R-:W-:Y:S01]  /*10c0*/  IMAD R5, R3, c[0x0][0x554], R4 ;  /* 0x0001550003057a24 */ /* 0x000fe200078e0204 */
[----:B------:R-:W-:-:S03]  /*10d0*/  ISETP.NE.AND.EX P0, PT, RZ, c[0x0][0x374], PT, P0 ;  /* 0x0000dd00ff007a0c */ /* 0x000fc60003f05300 */
[----:B------:R-:W-:-:S08]  /*10e0*/  IMAD.MOV.U32 R11, RZ, RZ, R5 ;  /* 0x000000ffff0b7224 */ /* 0x000fd000078e0005 */
[----:B------:R-:W-:-:S04]  /*10f0*/  @P1 IMAD.HI.U32 R2, R5, c[0x0][0x54c], RZ ;  /* 0x0001530005021a27 */ /* 0x000fc800078e00ff */
[----:B------:R-:W-:Y:S01]  /*1100*/  @P0 IMAD.MOV.U32 R3, RZ, RZ, 0x4 ;  /* 0x00000004ff030424 */ /* 0x000fe200078e00ff */
[----:B------:R-:W-:-:S05]  /*1110*/  @P1 SHF.R.U32.HI R11, RZ, c[0x0][0x550], R2 ;  /* 0x00015400ff0b1a19 */ /* 0x000fca0000011602 */
[----:B------:R-:W-:Y:S01]  /*1120*/  @P0 IMAD.WIDE R2, R11, R3, c[0x0][0x370] ;  /* 0x0000dc000b020625 */ /* 0x000fe200078e0203 */
[----:B------:R-:W-:Y:S04]  /*1130*/  STL [R1+0x6c], R11 ;  /* 0x00006c0b01007387 */ /* 0x000fe80000100800 */
[----:B------:R1:W3:Y:S01]  /*1140*/  @P0 LDG.E R7, [R2.64] ;  /* 0x0000000602070981 */ /* 0x0002e2000c1e1900 */
[----:B------:R-:W-:Y:S01]  /*1150*/  IMAD.MOV.U32 R12, RZ, RZ, R0 ;  /* 0x000000ffff0c7224 */ /* 0x000fe200078e0000 */
[----:B------:R-:W-:Y:S01]  /*1160*/  BSSY B0, `(.L_x_2677) ;  /* 0x0000047000007945 */ /* 0x000fe20003800000 */
[----:B------:R-:W-:-:S05]  /*1170*/  IMAD.MOV.U32 R4, RZ, RZ, c[0x0][0x2c4] ;  /* 0x0000b100ff047624 */ /* 0x000fca00078e00ff */
[----:B------:R-:W-:Y:S01]  /*1180*/  ISETP.NE.AND P3, PT, R4, 0x1, PT ;  /* 0x000000010400780c */ /* 0x000fe20003f65270 */
[----:B------:R-:W-:-:S05]  /*1190*/  IMAD.MOV.U32 R4, RZ, RZ, c[0x0][0x168] ;  /* 0x00005a00ff047624 */ /* 0x000fca00078e00ff */
[----:B------:R-:W-:Y:S01]  /*11a0*/  IADD3 R4, -R4, 0x60, RZ ;  /* 0x0000006004047810 */ /* 0x000fe20007ffe1ff */
[----:B-1----:R-:W-:-:S05]  /*11b0*/  IMAD.MOV.U32 R2, RZ, RZ, c[0x0][0x53c] ;  /* 0x00014f00ff027624 */ /* 0x002fca00078e00ff */
        /* <DEDUP_REMOVED lines=8> */
[----:B------:R-:W-:Y:S01]  /*1240*/  STL [R1+0x74], R12 ;  /* 0x0000740c01007387 */ /* 0x000fe20000100800 */
[----:B------:R-:W-:-:S03]  /*1250*/  IMAD R2, R2, c[0x0][0x1d0], R4 ;  /* 0x0000740002027a24 */ /* 0x000fc600078e0204 */
[----:B------:R-:W-:-:S04]  /*1260*/  SHF.L.U32 R17, R0, 0x7, RZ ;  /* 0x0000000700117819 */ /* 0x000fc800000006ff */
[----:B------:R-:W-:Y:S01]  /*1270*/  IADD3 R0, R17, 0x7f, RZ ;  /* 0x0000007f11007810 */ /* 0x000fe20007ffe0ff */
[----:B------:R-:W-:Y:S04]  /*1280*/  STL [R1+0x7c], R17 ;  /* 0x00007c1101007387 */ /* 0x000fe80000100800 */
[----:B------:R-:W-:-:S05]  /*1290*/  @P3 IMAD.HI.U32 R3, R0, c[0x0][0x2c8], RZ ;  /* 0x0000b20000033a27 */ /* 0x000fca00078e00ff */
[----:B------:R-:W-:Y:S02]  /*12a0*/  @P3 SHF.R.U32.HI R0, RZ, c[0x0][0x2cc], R3 ;  /* 0x0000b300ff003a19 */ /* 0x000fe40000011603 */
[----:B------:R-:W-:-:S03]  /*12b0*/  IADD3 R3, R250, 0x5f, RZ ;  /* 0x0000005ffa037810 */ /* 0x000fc60007ffe0ff */
[----:B------:R-:W-:Y:S02]  /*12c0*/  IMAD.IADD R2, R2, 0x1, R0 ;  /* 0x0000000102027824 */ /* 0x000fe400078e0200 */
[----:B------:R-:W-:-:S04]  /*12d0*/  IMAD.HI R0, R3, 0x2aaaaaab, RZ ;  /* 0x2aaaaaab03007827 */ /* 0x000fc800078e02ff */
[----:B------:R-:W-:Y:S01]  /*12e0*/  IMAD.HI R3, R2, 0x2aaaaaab, RZ ;  /* 0x2aaaaaab02037827 */ /* 0x000fe200078e02ff */
[----:B------:R-:W-:-:S04]  /*12f0*/  SHF.R.U32.HI R2, RZ, 0x1f, R0 ;  /* 0x0000001fff027819 */ /* 0x000fc80000011600 */
[----:B------:R-:W-:Y:S02]  /*1300*/  SHF.R.U32.HI R4, RZ, 0x1f, R3 ;  /* 0x0000001fff047819 */ /* 0x000fe40000011603 */
[----:B------:R-:W-:Y:S02]  /*1310*/  LEA.HI.SX32 R0, R0, R2, 0x1c ;  /* 0x0000000200007211 */ /* 0x000fe400078fe2ff */
[----:B------:R-:W-:Y:S02]  /*1320*/  LEA.HI.SX32 R2, R3, R4, 0x1c ;  /* 0x0000000403027211 */ /* 0x000fe400078fe2ff */
[----:B--2---:R-:W-:-:S04]  /*1330*/  LOP3.LUT R6, R6, 0xfffffffd, RZ, 0xc0, !PT ;  /* 0xfffffffd06067812 */ /* 0x004fc800078ec0ff */
[----:B------:R-:W-:-:S05]  /*1340*/  @P3 LOP3.LUT R6, R6, 0x2, RZ, 0xfc, !PT ;  /* 0x0000000206063812 */ /* 0x000fca00078efcff */
[----:B------:R-:W-:Y:S04]  /*1350*/  STL [R1+0x78], R6 ;  /* 0x0000780601007387 */ /* 0x000fe80000100800 */
[----:B---3--:R1:W-:Y:S02]  /*1360*/  STL [R1+0x3c], R7 ;  /* 0x00003c0701007387 */ /* 0x0083e40000100800 */
[----:B-1----:R-:W-:Y:S01]  /*1370*/  IMNMX R7, R0, R2, PT ;  /* 0x0000000200077217 */ /* 0x002fe20003800200 */
[----:B------:R-:W-:Y:S01]  /*1380*/  IMAD.MOV.U32 R2, RZ, RZ, RZ ;  /* 0x000000ffff027224 */ /* 0x000fe200078e00ff */
[----:B------:R-:W-:Y:S02]  /*1390*/  IADD3 R0, -R11, RZ, RZ ;  /* 0x000000ff0b007210 */ /* 0x000fe40007ffe1ff */
[----:B------:R-:W-:-:S03]  /*13a0*/  ISETP.GE.AND P0, PT, R7, 0x1, PT ;  /* 0x000000010700780c */ /* 0x000fc60003f06270 */
[----:B------:R-:W-:-:S05]  /*13b0*/  IMAD R16, R0, c[0x0][0x548], R5 ;  /* 0x0001520000107a24 */ /* 0x000fca00078e0205 */
[----:B------:R1:W-:Y:S05]  /*13c0*/  STL [R1+0x70], R16 ;  /* 0x0000701001007387 */ /* 0x0003ea0000100800 */
        /* <DEDUP_REMOVED lines=32> */
.L_x_2678:
[----:B------:R-:W-:Y:S05]  /*15d0*/  BSYNC B0 ;  /* 0x0000000000007941 */ /* 0x000fea0003800000 */
.L_x_2677:
[----:B------:R-:W-:Y:S01]  /*15e0*/  LOP3.LUT R0, R12, 0xffff, RZ, 0xc0, !PT ;  /* 0x0000ffff0c007812 */ /* 0x000fe200078ec0ff */
[----:B------:R-:W-:Y:S01]  /*15f0*/  CS2R R128, SRZ ;  /* 0x0000000000807805 */ /* 0x000fe2000001ff00 */
[----:B------:R-:W-:Y:S01]  /*1600*/  CS2R R12, SRZ ;  /* 0x00000000000c7805 */ /* 0x000fe2000001ff00 */
        /* <DEDUP_REMOVED lines=70> */
[----:B--2---:R-:W2:Y:S01]  /*1a70*/  S2R R3, SR_TID.X ;  /* 0x0000000000037919 */ /* 0x004ea20000002100 */
[----:B------:R-:W-:-:S03]  /*1a80*/  ISETP.NE.U32.AND P0, PT, RZ, c[0x0][0x340], PT ;  /* 0x0000d000ff007a0c */ /* 0x000fc60003f05070 */
[----:B------:R-:W3:Y:S01]  /*1a90*/  LDL R12, [R1+0xc] ;  /* 0x00000c00010c7983 */ /* 0x000ee20000100800 */
[----:B------:R-:W-:-:S03]  /*1aa0*/  ISETP.NE.AND.EX P0, PT, RZ, c[0x0][0x344], PT, P0 ;  /* 0x0000d100ff007a0c */ /* 0x000fc60003f05300 */
[----:B------:R-:W4:Y:S04]  /*1ab0*/  LDL R10, [R1+0x28] ;  /* 0x00002800010a7983 */ /* 0x000f280000100800 */
[----:B------:R-:W4:Y:S04]  /*1ac0*/  LDL R9, [R1+0x24] ;  /* 0x0000240001097983 */ /* 0x000f280000100800 */
[----:B------:R-:W4:Y:S02]  /*1ad0*/  LDL R8, [R1+0x20] ;  /* 0x0000200001087983 */ /* 0x000f240000100800 */
[----:B------:R-:W-:Y:S01]  /*1ae0*/  @P0 IMAD.MOV.U32 R2, RZ, RZ, 0x4 ;  /* 0x00000004ff020424 */ /* 0x000fe200078e00ff */
[----:B--2---:R-:W-:-:S02]  /*1af0*/  SHF.R.S32.HI R4, RZ, 0x1f, R3 ;  /* 0x0000001fff047819 */ /* 0x004fc40000011403 */
[----:B------:R-:W-:Y:S02]  /*1b00*/  SHF.R.S32.HI R5, RZ, 0x1f, R3 ;  /* 0x0000001fff057819 */ /* 0x000fe40000011403 */
[-C--:B------:R-:W-:Y:S02]  /*1b10*/  LEA.HI R4, R4, R3.reuse, RZ, 0x3 ;  /* 0x0000000304047211 */ /* 0x080fe400078f18ff */
[----:B------:R-:W-:Y:S02]  /*1b20*/  LEA.HI R5, R5, R3, RZ, 0x3 ;  /* 0x0000000305057211 */ /* 0x000fe400078f18ff */
[----:B------:R-:W-:Y:S02]  /*1b30*/  LOP3.LUT R4, R4, 0xfffffff8, RZ, 0xc0, !PT ;  /* 0xfffffff804047812 */ /* 0x000fe400078ec0ff */
[----:B------:R-:W-:-:S03]  /*1b40*/  SHF.R.S32.HI R5, RZ, 0x3, R5 ;  /* 0x00000003ff057819 */ /* 0x000fc60000011405 */
[----:B------:R-:W-:Y:S02]  /*1b50*/  IMAD.IADD R4, R3, 0x1, -R4 ;  /* 0x0000000103047824 */ /* 0x000fe400078e0a04 */
[----:B------:R-:W-:-:S05]  /*1b60*/  @P0 IMAD.WIDE R2, R11, R2, c[0x0][0x340] ;  /* 0x0000d0000b020625 */ /* 0x000fca00078e0202 */
[----:B------:R2:W5:Y:S01]  /*1b70*/  @P0 LDG.E R14, [R2.64] ;  /* 0x00000006020e0981 */ /* 0x000562000c1e1900 */
[----:B------:R-:W-:Y:S02]  /*1b80*/  SHF.R.S32.HI R15, RZ, 0x1f, R16 ;  /* 0x0000001fff0f7819 */ /* 0x000fe40000011410 */
[----:B------:R-:W-:-:S03]  /*1b90*/  LEA R4, R4, R5, 0x5 ;  /* 0x0000000504047211 */ /* 0x000fc600078e28ff */
[----:B------:R-:W-:Y:S02]  /*1ba0*/  IMAD R0, R15, c[0x0][0x1b8], RZ ;  /* 0x00006e000f007a24 */ /* 0x000fe400078e02ff */
[----:B------:R-:W-:Y:S01]  /*1bb0*/  IMAD.IADD R4, R17, 0x1, R4 ;  /* 0x0000000111047824 */ /* 0x000fe200078e0204 */
[----:B------:R-:W-:Y:S01]  /*1bc0*/  SHF.R.S32.HI R6, RZ, 0x1f, R11 ;  /* 0x0000001fff067819 */ /* 0x000fe2000001140b */
[----:B------:R-:W-:Y:S02]  /*1bd0*/  IMAD R5, R16, c[0x0][0x1bc], R0 ;  /* 0x00006f0010057a24 */ /* 0x000fe400078e0200 */
[----:B------:R-:W-:-:S04]  /*1be0*/  @P3 IMAD.HI.U32 R7, R4, c[0x0][0x2c8], RZ ;  /* 0x0000b20004073a27 */ /* 0x000fc800078e00ff */
[----:B------:R-:W-:Y:S01]  /*1bf0*/  IMAD.MOV.U32 R0, RZ, RZ, R4 ;  /* 0x000000ffff007224 */ /* 0x000fe200078e0004 */
[----:B------:R-:W-:Y:S01]  /*1c00*/  @P3 SHF.R.U32.HI R0, RZ, c[0x0][0x2cc], R7 ;  /* 0x0000b300ff003a19 */ /* 0x000fe20000011607 */
[----:B--2---:R-:W-:-:S05]  /*1c10*/  IMAD.WIDE.U32 R2, R16, c[0x0][0x1b8], RZ ;  /* 0x00006e0010027a25 */ /* 0x004fca00078e00ff */
[----:B------:R-:W-:Y:S01]  /*1c20*/  IADD3 R3, R3, R5, RZ ;  /* 0x0000000503037210 */ /* 0x000fe20007ffe0ff */
[----:B------:R-:W-:Y:S01]  /*1c30*/  IMAD R5, R6, c[0x0][0x1c0], RZ ;  /* 0x0000700006057a24 */ /* 0x000fe200078e02ff */
[----:B------:R-:W-:-:S03]  /*1c40*/  SHF.R.S32.HI R7, RZ, 0x1f, R0 ;  /* 0x0000001fff077819 */ /* 0x000fc60000011400 */
[C---:B------:R-:W-:Y:S02]  /*1c50*/  IMAD R6, R11.reuse, c[0x0][0x1c4], R5 ;  /* 0x000071000b067a24 */ /* 0x040fe400078e0205 */
[----:B------:R-:W-:Y:S02]  /*1c60*/  IMAD.MOV R5, RZ, RZ, -R0 ;  /* 0x000000ffff057224 */ /* 0x000fe400078e0a00 */
[----:B------:R-:W-:-:S04]  /*1c70*/  IMAD.WIDE.U32 R2, R11, c[0x0][0x1c0], R2 ;  /* 0x000070000b027a25 */ /* 0x000fc800078e0002 */
[----:B------:R-:W-:Y:S02]  /*1c80*/  IMAD R4, R5, c[0x0][0x2c4], R4 ;  /* 0x0000b10005047a24 */ /* 0x000fe400078e0204 */
[----:B------:R-:W-:Y:S02]  /*1c90*/  IMAD.IADD R3, R3, 0x1, R6 ;  /* 0x0000000103037824 */ /* 0x000fe400078e0206 */
        /* <DEDUP_REMOVED lines=9> */
[----:B------:R-:W-:Y:S02]  /*1d30*/  LEA R13, P1, R2, c[0x0][0x160], 0x1 ;  /* 0x00005800020d7a11 */ /* 0x000fe400078208ff */
[----:B------:R-:W-:Y:S02]  /*1d40*/  IADD3 R136, R252, -0x1, RZ ;  /* 0xfffffffffc887810 */ /* 0x000fe40007ffe0ff */
[----:B------:R-:W-:Y:S02]  /*1d50*/  LEA.HI.X R5, R2, c[0x0][0x164], R0, 0x1, P1 ;  /* 0x0000590002057a11 */ /* 0x000fe400008f0c00 */
[----:B---3--:R-:W-:Y:S02]  /*1d60*/  ISETP.GE.AND P6, PT, R12, c[0x0][0x198], PT ;  /* 0x000066000c007a0c */ /* 0x008fe40003fc6270 */
[----:B----4-:R-:W-:Y:S02]  /*1d70*/  ISETP.GE.AND P5, PT, R10, c[0x0][0x198], PT ;  /* 0x000066000a007a0c */ /* 0x010fe40003fa6270 */
[----:B------:R-:W-:-:S02]  /*1d80*/  ISETP.GE.AND P4, PT, R9, c[0x0][0x198], PT ;  /* 0x0000660009007a0c */ /* 0x000fc40003f86270 */
[----:B------:R-:W-:Y:S02]  /*1d90*/  ISETP.GE.AND P3, PT, R8, c[0x0][0x198], PT ;  /* 0x0000660008007a0c */ /* 0x000fe40003f66270 */
[----:B------:R-:W-:Y:S01]  /*1da0*/  @!P0 MOV R14, R11 ;  /* 0x0000000b000e8202 */ /* 0x000fe20000000f00 */
[----:B------:R-:W-:Y:S08]  /*1db0*/  BRA.DIV ~URZ, `(.L_x_2680) ;  /* 0x00013c927f007947 */ /* 0x000ff0000b800000 */
[----:B------:R2:W3:Y:S02]  /*1dc0*/  SHFL.IDX PT, R4, R5, RZ, 0x181f ;  /* 0x00181fff05047589 */ /* 0x0004e400000e0000 */
.L_x_2732:
[----:B------:R-:W-:Y:S05]  /*1dd0*/  BRA.DIV ~URZ, `(.L_x_2681) ;  /* 0x00013ce27f007947 */ /* 0x000fea000b800000 */
[----:B------:R4:W1:Y:S02]  /*1de0*/  SHFL.IDX PT, R0, R13, RZ, 0x181f ;  /* 0x00181fff0d007589 */ /* 0x00086400000e0000 */
.L_x_2733:
[----:B--2---:R-:W2:Y:S04]  /*1df0*/  LDL R3, [R1+0x7c] ;  /* 0x00007c0001037983 */ /* 0x004ea80000100800 */
[----:B------:R-:W4:Y:S01]  /*1e00*/  S2R R6, SR_TID.X ;  /* 0x0000000000067919 */ /* 0x000f220000002100 */
[----:B-1----:R-:W-:-:S04]  /*1e10*/  IMAD.MOV.U32 R16, RZ, RZ, c[0x0][0x2c4] ;  /* 0x0000b100ff107624 */ /* 0x002fc800078e00ff */
[----:B------:R-:W-:Y:S01]  /*1e20*/  IMAD R16, R16, c[0x0][0x168], RZ ;  /* 0x00005a0010107a24 */ /* 0x000fe200078e02ff */
[----:B----4-:R-:W-:-:S04]  /*1e30*/  SHF.R.S32.HI R2, RZ, 0x1f, R6 ;  /* 0x0000001fff027819 */ /* 0x010fc80000011406 */
[----:B------:R-:W-:-:S04]  /*1e40*/  LEA.HI R2, R2, R6, RZ, 0x3 ;  /* 0x0000000602027211 */ /* 0x000fc800078f18ff */
[----:B------:R-:W-:Y:S01]  /*1e50*/  SHF.R.S32.HI R2, RZ, 0x3, R2 ;  /* 0x00000003ff027819 */ /* 0x000fe20000011402 */
[----:B------:R-:W-:Y:S04]  /*1e60*/  BSSY B0, `(.L_x_2682) ;  /* 0x000001b000007945 */ /* 0x000fe80003800000 */
[----:B--2---:R-:W-:-:S05]  /*1e70*/  IMAD.IADD R12, R2, 0x1, R3 ;  /* 0x00000001020c7824 */ /* 0x004fca00078e0203 */
[----:B------:R-:W-:-:S13]  /*1e80*/  ISETP.GE.AND P0, PT, R12, R16, PT ;  /* 0x000000100c00720c */ /* 0x000fda0003f06270 */
[----:B------:R-:W-:Y:S05]  /*1e90*/  @P0 BRA `(.L_x_2683) ;  /* 0x0000017000000947 */ /* 0x000fea0003800000 */
        /* <DEDUP_REMOVED lines=8> */
[----:B--2---:R-:W-:-:S02]  /*1f20*/  LEA R10, P0, R6, R0, 0x1 ;  /* 0x00000000060a7211 */ /* 0x004fc400078008ff */
[----:B----4-:R-:W-:Y:S02]  /*1f30*/  LEA R8, P2, R2, R0, 0x1 ;  /* 0x0000000002087211 */ /* 0x010fe400078408ff */
[-C--:B---3--:R-:W-:Y:S02]  /*1f40*/  LEA.HI.X R11, R6, R4.reuse, R7, 0x1, P0 ;  /* 0x00000004060b7211 */ /* 0x088fe400000f0c07 */
[----:B------:R-:W-:-:S03]  /*1f50*/  LEA.HI.X R9, R2, R4, R3, 0x1, P2 ;  /* 0x0000000402097211 */ /* 0x000fc600010f0c03 */
[----:B------:R-:W-:Y:S01]  /*1f60*/  @!PT LDS RZ, [RZ] ;  /* 0x00000000fffff984 */ /* 0x000fe20000000800 */
[----:B------:R-:W-:Y:S01]  /*1f70*/  @!PT LDS RZ, [RZ] ;  /* 0x00000000fffff984 */ /* 0x000fe20000000800 */
[----:B------:R-:W-:Y:S01]  /*1f80*/  @!PT LDS RZ, [RZ] ;  /* 0x00000000fffff984 */ /* 0x000fe20000000800 */
[----:B------:R1:W-:Y:S01]  /*1f90*/  LDGSTS.E.BYPASS.LTC128B.128 [R251+0x18100], [R10.64], !P6 ;  /* 0x181000000afb7fae */ /* 0x0003e2000f101d46 */
[----:B------:R-:W-:-:S03]  /*1fa0*/  LEA R6, P1, R19, R0, 0x1 ;  /* 0x0000000013067211 */ /* 0x000fc600078208ff */
[----:B------:R1:W-:Y:S01]  /*1fb0*/  LDGSTS.E.BYPASS.LTC128B.128 [R251+0x1c100], [R8.64], !P5 ;  /* 0x1c10000008fb7fae */ /* 0x0003e2000e901d46 */
[----:B------:R-:W-:Y:S02]  /*1fc0*/  LEA R2, P0, R17, R0, 0x1 ;  /* 0x0000000011027211 */ /* 0x000fe400078008ff */
[-C--:B------:R-:W-:Y:S02]  /*1fd0*/  LEA.HI.X R7, R19, R4.reuse, R20, 0x1, P1 ;  /* 0x0000000413077211 */ /* 0x080fe400008f0c14 */
[----:B------:R-:W-:-:S03]  /*1fe0*/  LEA.HI.X R3, R17, R4, R18, 0x1, P0 ;  /* 0x0000000411037211 */ /* 0x000fc600000f0c12 */
[----:B------:R1:W-:Y:S04]  /*1ff0*/  LDGSTS.E.BYPASS.LTC128B.128 [R251+0x20100], [R6.64], !P4 ;  /* 0x2010000006fb7fae */ /* 0x0003e8000e101d46 */
[----:B------:R1:W-:Y:S02]  /*2000*/  LDGSTS.E.BYPASS.LTC128B.128 [R251+0x24100], [R2.64], !P3 ;  /* 0x2410000002fb7fae */ /* 0x0003e4000d901d46 */
.L_x_2683:
[----:B------:R-:W-:Y:S05]  /*2010*/  BSYNC B0 ;  /* 0x0000000000007941 */ /* 0x000fea0003800000 */
.L_x_2682:
[----:B------:R-:W-:Y:S05]  /*2020*/  BRA.DIV ~URZ, `(.L_x_2684) ;  /* 0x00013af27f007947 */ /* 0x000fea000b800000 */
[----:B---3--:R2:W3:Y:S04]  /*2030*/  SHFL.IDX PT, R4, R5, 0x1, 0x181f ;  /* 0x00381f0005047f89 */ /* 0x0084e800000e0000 */
[----:B------:R2:W4:Y:S02]  /*2040*/  SHFL.IDX PT, R0, R13, 0x1, 0x181f ;  /* 0x00381f000d007f89 */ /* 0x00052400000e0000 */
.L_x_2734:
[----:B-1----:R-:W-:Y:S01]  /*2050*/  IADD3 R2, R12, 0x20, RZ ;  /* 0x000000200c027810 */ /* 0x002fe20007ffe0ff */
[----:B------:R-:W-:Y:S03]  /*2060*/  BSSY B0, `(.L_x_2685) ;  /* 0x000001a000007945 */ /* 0x000fe60003800000 */
[----:B------:R-:W-:-:S13]  /*2070*/  ISETP.GE.AND P0, PT, R2, R16, PT ;  /* 0x000000100200720c */ /* 0x000fda0003f06270 */
[----:B------:R-:W-:Y:S05]  /*2080*/  @P0 BRA `(.L_x_2686) ;  /* 0x0000017000000947 */ /* 0x000fea0003800000 */
        /* <DEDUP_REMOVED lines=8> */
[----:B--2---:R-:W-:-:S04]  /*2110*/  LEA R10, P0, R6, R0, 0x1 ;  /* 0x00000000060a7211 */ /* 0x004fc800078008ff */
[----:B----4-:R-:W-:Y:S02]  /*2120*/  LEA.HI.X R11, R6, R4, R7, 0x1, P0 ;  /* 0x00000004060b7211 */ /* 0x010fe400000f0c07 */
[----:B---3--:R-:W-:-:S03]  /*2130*/  LEA R8, P2, R3, R0, 0x1 ;  /* 0x0000000003087211 */ /* 0x008fc600078408ff */
[----:B------:R-:W-:Y:S01]  /*2140*/  @!PT LDS RZ, [RZ] ;  /* 0x00000000fffff984 */ /* 0x000fe20000000800 */
[----:B------:R-:W-:Y:S01]  /*2150*/  @!PT LDS RZ, [RZ] ;  /* 0x00000000fffff984 */ /* 0x000fe20000000800 */
[----:B------:R-:W-:Y:S01]  /*2160*/  @!PT LDS RZ, [RZ] ;  /* 0x00000000fffff984 */ /* 0x000fe20000000800 */
[----:B------:R1:W-:Y:S01]  /*2170*/  LDGSTS.E.BYPASS.LTC128B.128 [R251+0x19100], [R10.64], !P6 ;  /* 0x191000000afb7fae */ /* 0x0003e2000f101d46 */
[-C--:B------:R-:W-:Y:S02]  /*2180*/  LEA R6, P1, R19, R0.reuse, 0x1 ;  /* 0x0000000013067211 */ /* 0x080fe400078208ff */
[----:B------:R-:W-:Y:S02]  /*2190*/  LEA R2, P0, R17, R0, 0x1 ;  /* 0x0000000011027211 */ /* 0x000fe400078008ff */
[-C--:B------:R-:W-:Y:S02]  /*21a0*/  LEA.HI.X R9, R3, R4.reuse, R21, 0x1, P2 ;  /* 0x0000000403097211 */ /* 0x080fe400010f0c15 */
[----:B------:R-:W-:-:S03]  /*21b0*/  LEA.HI.X R7, R19, R4, R20, 0x1, P1 ;  /* 0x0000000413077211 */ /* 0x000fc600008f0c14 */
[----:B------:R1:W-:Y:S01]  /*21c0*/  LDGSTS.E.BYPASS.LTC128B.128 [R251+0x1d100], [R8.64], !P5 ;  /* 0x1d10000008fb7fae */ /* 0x0003e2000e901d46 */
[----:B------:R-:W-:-:S03]  /*21d0*/  LEA.HI.X R3, R17, R4, R18, 0x1, P0 ;  /* 0x0000000411037211 */ /* 0x000fc600000f0c12 */
[----:B------:R1:W-:Y:S04]  /*21e0*/  LDGSTS.E.BYPASS.LTC128B.128 [R251+0x21100], [R6.64], !P4 ;  /* 0x2110000006fb7fae */ /* 0x0003e8000e101d46 */
[----:B------:R1:W-:Y:S02]  /*21f0*/  LDGSTS.E.BYPASS.LTC128B.128 [R251+0x25100], [R2.64], !P3 ;  /* 0x2510000002fb7fae */ /* 0x0003e4000d901d46 */
.L_x_2686:
[----:B------:R-:W-:Y:S05]  /*2200*/  BSYNC B0 ;  /* 0x0000000000007941 */ /* 0x000fea0003800000 */
.L_x_2685:
[----:B------:R-:W-:Y:S05]  /*2210*/  BRA.DIV ~URZ, `(.L_x_2687) ;  /* 0x000139c27f007947 */ /* 0x000fea000b800000 */
[----:B---3--:R3:W1:Y:S02]  /*2220*/  SHFL.IDX PT, R4, R5, 0x2, 0x181f ;  /* 0x00581f0005047f89 */ /* 0x00866400000e0000 */
.L_x_2735:
[----:B------:R-:W-:Y:S05]  /*2230*/  BRA.DIV ~URZ, `(.L_x_2688) ;  /* 0x00013a127f007947 */ /* 0x000fea000b800000 */
[----:B----4-:R4:W2:Y:S02]  /*2240*/  SHFL.IDX PT, R0, R13, 0x2, 0x181f ;  /* 0x00581f000d007f89 */ /* 0x0108a400000e0000 */
.L_x_2736:
[----:B-1----:R-:W-:Y:S01]  /*2250*/  IADD3 R2, R12, 0x40, RZ ;  /* 0x000000400c027810 */ /* 0x002fe20007ffe0ff */
[----:B------:R-:W-:Y:S03]  /*2260*/  BSSY B0, `(.L_x_2689) ;  /* 0x000001a000007945 */ /* 0x000fe60003800000 */
[----:B------:R-:W-:-:S13]  /*2270*/  ISETP.GE.AND P0, PT, R2, R16, PT ;  /* 0x000000100200720c */ /* 0x000fda0003f06270 */
[----:B------:R-:W-:Y:S05]  /*2280*/  @P0 BRA `(.L_x_2690) ;  /* 0x0000017000000947 */ /* 0x000fea0003800000 */
        /* <DEDUP_REMOVED lines=8> */
[----:B---3--:R-:W-:-:S04]  /*2310*/  LEA R10, P0, R6, R0, 0x1 ;  /* 0x00000000060a7211 */ /* 0x008fc800078008ff */
[----:B----4-:R-:W-:Y:S02]  /*2320*/  LEA.HI.X R11, R6, R4, R7, 0x1, P0 ;  /* 0x00000004060b7211 */ /* 0x010fe400000f0c07 */
[----:B--2---:R-:W-:-:S03]  /*2330*/  LEA R8, P2, R3, R0, 0x1 ;  /* 0x0000000003087211 */ /* 0x004fc600078408ff */
        /* <DEDUP_REMOVED lines=12> */
.L_x_2690:
[----:B------:R-:W-:Y:S05]  /*2400*/  BSYNC B0 ;  /* 0x0000000000007941 */ /* 0x000fea0003800000 */
.L_x_2689:
[----:B------:R-:W-:Y:S05]  /*2410*/  BRA.DIV ~URZ, `(.L_x_2691) ;  /* 0x000138927f007947 */ /* 0x000fea000b800000 */
[----:B------:R1:W3:Y:S04]  /*2420*/  SHFL.IDX PT, R4, R5, 0x3, 0x181f ;  /* 0x00781f0005047f89 */ /* 0x0002e800000e0000 */
[----:B--2---:R1:W2:Y:S02]  /*2430*/  SHFL.IDX PT, R0, R13, 0x3, 0x181f ;  /* 0x00781f000d007f89 */ /* 0x0042a400000e0000 */
.L_x_2737:
[----:B----4-:R-:W4:Y:S04]  /*2440*/  LDL R20, [R1+0xc] ;  /* 0x00000c0001147983 */ /* 0x010f280000100800 */
[----:B---3--:R-:W3:Y:S04]  /*2450*/  LDL R21, [R1+0x10c] ;  /* 0x00010c0001157983 */ /* 0x008ee80000100800 */
[----:B--2---:R-:W2:Y:S04]  /*2460*/  LDL R30, [R1+0x28] ;  /* 0x00002800011e7983 */ /* 0x004ea80000100800 */
[----:B------:R-:W2:Y:S04]  /*2470*/  LDL R19, [R1+0x108] ;  /* 0x0001080001137983 */ /* 0x000ea80000100800 */
[----:B------:R-:W2:Y:S04]  /*2480*/  LDL R29, [R1+0x24] ;  /* 0x00002400011d7983 */ /* 0x000ea80000100800 */
[----:B------:R-:W2:Y:S04]  /*2490*/  LDL R18, [R1+0x104] ;  /* 0x0001040001127983 */ /* 0x000ea80000100800 */
[----:B------:R-:W2:Y:S04]  /*24a0*/  LDL R28, [R1+0x20] ;  /* 0x00002000011c7983 */ /* 0x000ea80000100800 */
[----:B------:R-:W2:Y:S01]  /*24b0*/  LDL R17, [R1+0x100] ;  /* 0x0001000001117983 */ /* 0x000ea20000100800 */
[----:B-1----:R-:W-:-:S04]  /*24c0*/  IADD3 R2, R12, 0x60, RZ ;  /* 0x000000600c027810 */ /* 0x002fc80007ffe0ff */
[----:B------:R-:W-:Y:S01]  /*24d0*/  ISETP.GE.AND P0, PT, R2, R16, PT ;  /* 0x000000100200720c */ /* 0x000fe20003f06270 */
[----:B------:R-:W1:Y:S01]  /*24e0*/  S2R R5, SR_TID.X ;  /* 0x0000000000057919 */ /* 0x000e620000002100 */
[----:B-----5:R-:W-:-:S05]  /*24f0*/  IMAD.WIDE.U32 R146, R14, c[0x0][0x2b0], RZ ;  /* 0x0000ac000e927a25 */ /* 0x020fca00078e00ff */
[----:B------:R2:W-:Y:S01]  /*2500*/  STL.64 [R1+0x50], R146 ;  /* 0x0000509201007387 */ /* 0x0005e20000100a00 */
[--C-:B-1----:R-:W-:Y:S02]  /*2510*/  SHF.R.S32.HI R22, RZ, 0x1f, R5.reuse ;  /* 0x0000001fff167819 */ /* 0x102fe40000011405 */
[----:B------:R-:W-:Y:S02]  /*2520*/  SHF.R.S32.HI R24, RZ, 0x1f, R5 ;  /* 0x0000001fff187819 */ /* 0x000fe40000011405 */
[-C--:B------:R-:W-:Y:S02]  /*2530*/  LEA.HI R22, R22, R5.reuse, RZ, 0x3 ;  /* 0x0000000516167211 */ /* 0x080fe400078f18ff */
[----:B------:R-:W-:Y:S02]  /*2540*/  LEA.HI R24, R24, R5, RZ, 0x3 ;  /* 0x0000000518187211 */ /* 0x000fe400078f18ff */
[----:B------:R-:W-:Y:S02]  /*2550*/  LOP3.LUT R22, R22, 0xfffffff8, RZ, 0xc0, !PT ;  /* 0xfffffff816167812 */ /* 0x000fe400078ec0ff */
[----:B------:R-:W-:-:S03]  /*2560*/  SHF.R.S32.HI R24, RZ, 0x3, R24 ;  /* 0x00000003ff187819 */ /* 0x000fc60000011418 */
[----:B------:R-:W-:-:S04]  /*2570*/  IMAD.IADD R22, R5, 0x1, -R22 ;  /* 0x0000000105167824 */ /* 0x000fc800078e0a16 */
[----:B------:R-:W-:Y:S01]  /*2580*/  IMAD R133, R22, 0x20, R24 ;  /* 0x0000002016857824 */ /* 0x000fe200078e0218 */
[----:B----4-:R-:W-:-:S04]  /*2590*/  @!P0 LEA R10, P1, R20, R0, 0x1 ;  /* 0x00000000140a8211 */ /* 0x010fc800078208ff */
[----:B---3--:R-:W-:Y:S02]  /*25a0*/  @!P0 LEA.HI.X R11, R20, R4, R21, 0x1, P1 ;  /* 0x00000004140b8211 */ /* 0x008fe400008f0c15 */
[----:B--2---:R-:W-:-:S03]  /*25b0*/  @!P0 LEA R8, P1, R30, R0, 0x1 ;  /* 0x000000001e088211 */ /* 0x004fc600078208ff */
        /* <DEDUP_REMOVED lines=8> */
[----:B------:R-:W-:-:S03]  /*2640*/  @!P0 LEA R2, P1, R28, R0, 0x1 ;  /* 0x000000001c028211 */ /* 0x000fc600078208ff */
[----:B------:R1:W-:Y:S01]  /*2650*/  @!P0 LDGSTS.E.BYPASS.LTC128B.128 [R251+0x23100], [R6.64], !P4 ;  /* 0x2310000006fb8fae */ /* 0x0003e2000e101d46 */
[----:B------:R-:W-:-:S05]  /*2660*/  SHF.R.S32.HI R0, RZ, 0x1f, R14 ;  /* 0x0000001fff007819 */ /* 0x000fca000001140e */
[----:B------:R-:W-:-:S04]  /*2670*/  IMAD R0, R0, c[0x0][0x2b0], RZ ;  /* 0x0000ac0000007a24 */ /* 0x000fc800078e02ff */
[----:B------:R-:W-:-:S04]  /*2680*/  IMAD R0, R14, c[0x0][0x2b4], R0 ;  /* 0x0000ad000e007a24 */ /* 0x000fc800078e0200 */
[----:B------:R-:W-:-:S05]  /*2690*/  IMAD.IADD R144, R147, 0x1, R0 ;  /* 0x0000000193907824 */ /* 0x000fca00078e0200 */
[----:B------:R1:W-:Y:S01]  /*26a0*/  STL [R1+0x60], R144 ;  /* 0x0000609001007387 */ /* 0x0003e20000100800 */
[----:B------:R-:W-:-:S05]  /*26b0*/  @!P0 LEA.HI.X R3, R28, R4, R17, 0x1, P1 ;  /* 0x000000041c038211 */ /* 0x000fca00008f0c11 */
[----:B------:R1:W-:Y:S04]  /*26c0*/  @!P0 LDGSTS.E.BYPASS.LTC128B.128 [R251+0x27100], [R2.64], !P3 ;  /* 0x2710000002fb8fae */ /* 0x0003e8000d901d46 */
[----:B------:R-:W0:Y:S01]  /*26d0*/  LDGDEPBAR ;  /* 0x00000000000079af */ /* 0x000e220000000000 */
[----:B------:R-:W-:Y:S02]  /*26e0*/  WARPSYNC 0xffffffff ;  /* 0xffffffff00007948 */ /* 0x000fe40003800000 */
[----:B------:R-:W2:Y:S04]  /*26f0*/  LDL.LU R5, [R1+0x78] ;  /* 0x0000780001057983 */ /* 0x000ea80000300800 */
[----:B------:R-:W3:Y:S01]  /*2700*/  LDL R145, [R1+0x3c] ;  /* 0x00003c0001917983 */ /* 0x000ee20000100800 */
[----:B-1----:R-:W-:-:S02]  /*2710*/  IMAD.MOV.U32 R6, RZ, RZ, 0x60 ;  /* 0x00000060ff067424 */ /* 0x002fc400078e00ff */
[----:B------:R-:W-:Y:S01]  /*2720*/  IMAD.MOV.U32 R148, RZ, RZ, c[0x0][0x2b8] ;  /* 0x0000ae00ff947624 */ /* 0x000fe200078e00ff */
[----:B------:R-:W4:Y:S01]  /*2730*/  LDL R16, [R1+0x70] ;  /* 0x0000700001107983 */ /* 0x000f220000100800 */
[----:B------:R-:W-:-:S03]  /*2740*/  IMAD R134, R252, R6, -0x60 ;  /* 0xffffffa0fc867424 */ /* 0x000fc600078e0206 */
[----:B------:R-:W-:Y:S01]  /*2750*/  ISETP.NE.AND P1, PT, R148, 0x1, PT ;  /* 0x000000019400780c */ /* 0x000fe20003f25270 */
[----:B------:R-:W-:-:S05]  /*2760*/  IMAD.IADD R2, R133, 0x1, R134 ;  /* 0x0000000185027824 */ /* 0x000fca00078e0286 */
[----:B------:R-:W-:-:S04]  /*2770*/  ISETP.GE.AND P0, PT, R2, R250, PT ;  /* 0x000000fa0200720c */ /* 0x000fc80003f06270 */
[----:B------:R-:W-:Y:S01]  /*2780*/  ISETP.GT.OR P0, PT, R133, 0x5f, P0 ;  /* 0x0000005f8500780c */ /* 0x000fe20000704670 */
[----:B------:R-:W-:Y:S01]  /*2790*/  IMAD.MOV.U32 R14, RZ, RZ, RZ ;  /* 0x000000ffff0e7224 */ /* 0x000fe200078e00ff */
[----:B------:R-:W-:Y:S01]  /*27a0*/  BAR.SYNC.DEFER_BLOCKING 0x0 ;  /* 0x0000000000007b1d */ /* 0x000fe20000010000 */
[----:B---3--:R-:W-:Y:S01]  /*27b0*/  IMAD.IADD R2, R2, 0x1, R145 ;  /* 0x0000000102027824 */ /* 0x008fe200078e0291 */
[----:B--2---:R-:W-:-:S03]  /*27c0*/  LOP3.LUT R5, R5, 0xfffffffe, RZ, 0xc0, !PT ;  /* 0xfffffffe05057812 */ /* 0x004fc600078ec0ff */
[----:B------:R-:W-:Y:S01]  /*27d0*/  @P1 IMAD.HI.U32 R3, R2, c[0x0][0x2bc], RZ ;  /* 0x0000af0002031a27 */ /* 0x000fe200078e00ff */
[----:B------:R-:W-:-:S03]  /*27e0*/  @P1 LOP3.LUT R5, R5, 0x1, RZ, 0xfc, !PT ;  /* 0x0000000105051812 */ /* 0x000fc600078efcff */
[----:B------:R-:W-:Y:S01]  /*27f0*/  IMAD.MOV.U32 R0, RZ, RZ, R2 ;  /* 0x000000ffff007224 */ /* 0x000fe200078e0002 */
[----:B------:R-:W-:Y:S01]  /*2800*/  @P1 SHF.R.U32.HI R0, RZ, c[0x0][0x2c0], R3 ;  /* 0x0000b000ff001a19 */ /* 0x000fe20000011603 */
[----:B------:R1:W-:Y:S03]  /*2810*/  STL [R1+0x78], R5 ;  /* 0x0000780501007387 */ /* 0x0003e60000100800 */
[----:B------:R-:W-:-:S04]  /*2820*/  @!P0 IADD3 R3, P1, R0, R146, RZ ;  /* 0x0000009200038210 */ /* 0x000fc80007f3e0ff */
[----:B-1----:R-:W-:Y:S02]  /*2830*/  @!P0 LEA.HI.X.SX32 R5, R0, R144, 0x1, P1 ;  /* 0x0000009000058211 */ /* 0x002fe400008f0eff */
[----:B------:R-:W-:-:S04]  /*2840*/  @!P0 LEA R4, P1, R3, c[0x0][0x2a0], 0x2 ;  /* 0x0000a80003048a11 */ /* 0x000fc800078210ff */
[----:B------:R-:W-:-:S05]  /*2850*/  @!P0 LEA.HI.X R5, R3, c[0x0][0x2a4], R5, 0x2, P1 ;  /* 0x0000a90003058a11 */ /* 0x000fca00008f1405 */
[----:B------:R1:W2:Y:S01]  /*2860*/  @!P0 LDG.E R14, [R4.64] ;  /* 0x00000006040e8981 */ /* 0x0002a2000c1e1900 */
[----:B------:R-:W-:-:S04]  /*2870*/  IMAD.MOV R0, RZ, RZ, -R0 ;  /* 0x000000ffff007224 */ /* 0x000fc800078e0a00 */
[----:B------:R-:W-:-:S05]  /*2880*/  IMAD R23, R0, c[0x0][0x2b8], R2 ;  /* 0x0000ae0000177a24 */ /* 0x000fca00078e0202 */
[----:B------:R-:W-:Y:S01]  /*2890*/  SHF.R.S32.HI R10, RZ, 0x1f, R23 ;  /* 0x0000001fff0a7819 */ /* 0x000fe20000011417 */
[----:B------:R-:W-:-:S04]  /*28a0*/  IMAD.WIDE.U32 R2, R23, c[0x0][0x1e0], RZ ;  /* 0x0000780017027a25 */ /* 0x000fc800078e00ff */
[----:B------:R-:W-:-:S04]  /*28b0*/  IMAD R0, R10, c[0x0][0x1e0], RZ ;  /* 0x000078000a007a24 */ /* 0x000fc800078e02ff */
[----:B------:R-:W-:-:S04]  /*28c0*/  IMAD R0, R23, c[0x0][0x1e4], R0 ;  /* 0x0000790017007a24 */ /* 0x000fc800078e0200 */
[----:B------:R-:W-:Y:S02]  /*28d0*/  IMAD.IADD R3, R3, 0x1, R0 ;  /* 0x0000000103037824 */ /* 0x000fe400078e0200 */
[----:B------:R-:W-:Y:S02]  /*28e0*/  IMAD R0, R15, c[0x0][0x1e8], RZ ;  /* 0x00007a000f007a24 */ /* 0x000fe400078e02ff */
[----:B----4-:R-:W-:-:S04]  /*28f0*/  IMAD.WIDE.U32 R142, R16, c[0x0][0x1e8], RZ ;  /* 0x00007a00108e7a25 */ /* 0x010fc800078e00ff */
[----:B------:R-:W-:-:S04]  /*2900*/  IMAD R0, R16, c[0x0][0x1ec], R0 ;  /* 0x00007b0010007a24 */ /* 0x000fc800078e0200 */
[----:B------:R-:W-:Y:S02]  /*2910*/  IMAD.IADD R141, R143, 0x1, R0 ;  /* 0x000000018f8d7824 */ /* 0x000fe400078e0200 */
[----:B------:R-:W-:Y:S02]  /*2920*/  IMAD.MOV.U32 R132, RZ, RZ, c[0x0][0x2ac] ;  /* 0x0000ab00ff847624 */ /* 0x000fe400078e00ff */
[----:B-1----:R-:W-:-:S04]  /*2930*/  IMAD R5, R252, -0x60, R6 ;  /* 0xffffffa0fc057824 */ /* 0x002fc800078e0206 */
[----:B------:R-:W-:-:S04]  /*2940*/  IMAD R132, R132, c[0x0][0x1d0], R5 ;  /* 0x0000740084847a24 */ /* 0x000fc800078e0205 */
[----:B------:R-:W-:Y:S02]  /*2950*/  IMAD.IADD R26, R132, 0x1, -R24 ;  /* 0x00000001841a7824 */ /* 0x000fe400078e0a18 */
[----:B------:R-:W-:Y:S01]  /*2960*/  IMAD.WIDE.U32 R24, R16, c[0x0][0x210], RZ ;  /* 0x0000840010187a25 */ /* 0x000fe200078e00ff */
[----:B------:R-:W-:Y:S03]  /*2970*/  STL [R1+0x14], R23 ;  /* 0x0000141701007387 */ /* 0x000fe60000100800 */
[----:B------:R-:W-:Y:S02]  /*2980*/  IMAD.SHL.U32 R138, R30, 0x2, RZ ;  /* 0x000000021e8a7824 */ /* 0x000fe400078e00ff */
[----:B------:R-:W-:Y:S01]  /*2990*/  IMAD.SHL.U32 R139, R29, 0x2, RZ ;  /* 0x000000021d8b7824 */ /* 0x000fe200078e00ff */
[C---:B------:R-:W-:Y:S01]  /*29a0*/  SHF.L.U64.HI R128, R20.reuse, 0x1, R21 ;  /* 0x0000000114807819 */ /* 0x040fe20000010215 */
[----:B------:R-:W-:Y:S01]  /*29b0*/  IMAD.SHL.U32 R137, R20, 0x2, RZ ;  /* 0x0000000214897824 */ /* 0x000fe200078e00ff */
[----:B------:R-:W-:-:S02]  /*29c0*/  SHF.L.U64.HI R129, R30, 0x1, R19 ;  /* 0x000000011e817819 */ /* 0x000fc40000010213 */
[----:B------:R-:W-:Y:S02]  /*29d0*/  SHF.L.U64.HI R130, R29, 0x1, R18 ;  /* 0x000000011d827819 */ /* 0x000fe40000010212 */
[----:B------:R-:W-:Y:S01]  /*29e0*/  IADD3 R226, R135, 0x20, RZ ;  /* 0x0000002087e27810 */ /* 0x000fe20007ffe0ff */
[C---:B------:R-:W-:Y:S01]  /*29f0*/  IMAD.SHL.U32 R140, R28.reuse, 0x2, RZ ;  /* 0x000000021c8c7824 */ /* 0x040fe200078e00ff */
[----:B------:R-:W-:Y:S02]  /*2a00*/  SHF.L.U64.HI R131, R28, 0x1, R17 ;  /* 0x000000011c837819 */ /* 0x000fe40000010211 */
[----:B--2---:R-:W-:Y:S01]  /*2a10*/  SHF.R.S32.HI R12, RZ, 0x1f, R14 ;  /* 0x0000001fff0c7819 */ /* 0x004fe2000001140e */
[----:B------:R-:W-:-:S04]  /*2a20*/  IMAD.WIDE.U32 R2, R14, c[0x0][0x1f0], R2 ;  /* 0x00007c000e027a25 */ /* 0x000fc800078e0002 */
[----:B------:R-:W-:Y:S01]  /*2a30*/  IMAD R4, R12, c[0x0][0x1f0], RZ ;  /* 0x00007c000c047a24 */ /* 0x000fe200078e02ff */
[----:B------:R-:W-:-:S03]  /*2a40*/  IADD3 R0, P0, R2, R142, RZ ;  /* 0x0000008e02007210 */ /* 0x000fc60007f1e0ff */
[----:B------:R-:W-:-:S05]  /*2a50*/  IMAD R4, R14, c[0x0][0x1f4], R4 ;  /* 0x00007d000e047a24 */ /* 0x000fca00078e0204 */
[----:B------:R-:W-:Y:S02]  /*2a60*/  IADD3.X R2, R141, R3, R4, P0, !PT ;  /* 0x000000038d027210 */ /* 0x000fe400007fe404 */
[----:B------:R-:W-:-:S04]  /*2a70*/  LEA R9, P0, R0, c[0x0][0x1c8], 0x1 ;  /* 0x0000720000097a11 */ /* 0x000fc800078008ff */
[----:B------:R-:W-:Y:S02]  /*2a80*/  LEA.HI.X R13, R0, c[0x0][0x1cc], R2, 0x1, P0 ;  /* 0x00007300000d7a11 */ /* 0x000fe400000f0c02 */
[----:B------:R-:W1:Y:S01]  /*2a90*/  SHFL.IDX PT, R0, R9, RZ, 0x181f ;  /* 0x00181fff09007589 */ /* 0x000e6200000e0000 */
[----:B------:R-:W-:-:S03]  /*2aa0*/  ISETP.GE.AND P0, PT, R26, 0x1, PT ;  /* 0x000000011a00780c */ /* 0x000fc60003f06270 */
[----:B------:R-:W2:Y:S04]  /*2ab0*/  SHFL.IDX PT, R2, R13, RZ, 0x181f ;  /* 0x00181fff0d027589 */ /* 0x000ea800000e0000 */
[----:B------:R-:W3:Y:S06]  /*2ac0*/  SHFL.IDX PT, R8, R9, 0x1, 0x181f ;  /* 0x00381f0009087f89 */ /* 0x000eec00000e0000 */
[----:B------:R-:W-:-:S02]  /*2ad0*/  @P0 ISETP.GE.AND P3, PT, R20, c[0x0][0x1d4], PT ;  /* 0x0000750014000a0c */ /* 0x000fc40003f66270 */
[----:B------:R-:W-:Y:S01]  /*2ae0*/  @P0 ISETP.GE.AND P4, PT, R30, c[0x0][0x1d4], PT ;  /* 0x000075001e000a0c */ /* 0x000fe20003f86270 */
[----:B------:R-:W4:Y:S01]  /*2af0*/  SHFL.IDX PT, R11, R13, 0x1, 0x181f ;  /* 0x00381f000d0b7f89 */ /* 0x000f2200000e0000 */
[-C--:B-1----:R-:W-:Y:S02]  /*2b00*/  @P0 LEA R4, P2, R20, R0.reuse, 0x1 ;  /* 0x0000000014040211 */ /* 0x082fe400078408ff */
[----:B------:R-:W-:Y:S02]  /*2b10*/  @P0 LEA R6, P1, R30, R0, 0x1 ;  /* 0x000000001e060211 */ /* 0x000fe400078208ff */
[-C--:B--2---:R-:W-:Y:S02]  /*2b20*/  @P0 LEA.HI.X R5, R20, R2.reuse, R21, 0x1, P2 ;  /* 0x0000000214050211 */ /* 0x084fe400010f0c15 */
[----:B------:R-:W-:Y:S02]  /*2b30*/  @P0 LEA.HI.X R7, R30, R2, R19, 0x1, P1 ;  /* 0x000000021e070211 */ /* 0x000fe400008f0c13 */
[----:B------:R-:W-:Y:S01]  /*2b40*/  ISETP.GE.AND P1, PT, R26, 0x21, PT ;  /* 0x000000211a00780c */ /* 0x000fe20003f26270 */
[----:B------:R1:W-:Y:S01]  /*2b50*/  @P0 LDGSTS.E.BYPASS.LTC128B.128 [R251+0xc100], [R4.64], !P3 ;  /* 0x0c10000004fb0fae */ /* 0x0003e2000d901d46 */
[----:B------:R-:W-:-:S03]  /*2b60*/  @P0 ISETP.GE.AND P5, PT, R29, c[0x0][0x1d4], PT ;  /* 0x000075001d000a0c */ /* 0x000fc60003fa6270 */
[----:B------:R2:W-:Y:S01]  /*2b70*/  @P0 LDGSTS.E.BYPASS.LTC128B.128 [R251+0xf100], [R6.64], !P4 ;  /* 0x0f10000006fb0fae */ /* 0x0005e2000e101d46 */
[----:B------:R-:W-:Y:S02]  /*2b80*/  @P0 ISETP.GE.AND P4, PT, R28, c[0x0][0x1d4], PT ;  /* 0x000075001c000a0c */ /* 0x000fe40003f86270 */
[----:B-1----:R-:W-:-:S04]  /*2b90*/  @P0 LEA R4, P2, R29, R0, 0x1 ;  /* 0x000000001d040211 */ /* 0x002fc800078408ff */
[----:B------:R-:W-:Y:S02]  /*2ba0*/  @P0 LEA.HI.X R5, R29, R2, R18, 0x1, P2 ;  /* 0x000000021d050211 */ /* 0x000fe400010f0c12 */
[----:B--2---:R-:W-:-:S03]  /*2bb0*/  @P0 LEA R6, P2, R28, R0, 0x1 ;  /* 0x000000001c060211 */ /* 0x004fc600078408ff */
[----:B------:R3:W-:Y:S01]  /*2bc0*/  @P0 LDGSTS.E.BYPASS.LTC128B.128 [R251+0x12100], [R4.64], !P5 ;  /* 0x1210000004fb0fae */ /* 0x0007e2000e901d46 */
[----:B------:R-:W-:Y:S02]  /*2bd0*/  @P0 LEA.HI.X R7, R28, R2, R17, 0x1, P2 ;  /* 0x000000021c070211 */ /* 0x000fe400010f0c11 */
[----:B------:R-:W-:Y:S01]  /*2be0*/  @P1 ISETP.GE.AND P2, PT, R20, c[0x0][0x1d4], PT ;  /* 0x0000750014001a0c */ /* 0x000fe20003f46270 */
[----:B------:R-:W-:Y:S02]  /*2bf0*/  IMAD R0, R10, c[0x0][0x208], RZ ;  /* 0x000082000a007a24 */ /* 0x000fe400078e02ff */
[----:B------:R1:W-:Y:S01]  /*2c00*/  @P0 LDGSTS.E.BYPASS.LTC128B.128 [R251+0x15100], [R6.64], !P4 ;  /* 0x1510000006fb0fae */ /* 0x0003e2000e101d46 */
[----:B------:R-:W-:Y:S01]  /*2c10*/  @P1 ISETP.GE.AND P4, PT, R30, c[0x0][0x1d4], PT ;  /* 0x000075001e001a0c */ /* 0x000fe20003f86270 */
[----:B------:R-:W-:Y:S02]  /*2c20*/  IMAD.WIDE.U32 R2, R23, c[0x0][0x208], RZ ;  /* 0x0000820017027a25 */ /* 0x000fe400078e00ff */
[----:B------:R-:W-:Y:S01]  /*2c30*/  SHFL.IDX PT, R10, R13, 0x2, 0x181f ;  /* 0x00581f000d0a7f89 */ /* 0x000fe200000e0000 */
[----:B---3--:R-:W-:-:S04]  /*2c40*/  @P1 LEA R4, P3, R20, R8, 0x1 ;  /* 0x0000000814041211 */ /* 0x008fc800078608ff */
[----:B----4-:R-:W-:Y:S01]  /*2c50*/  @P1 LEA.HI.X R5, R20, R11, R21, 0x1, P3 ;  /* 0x0000000b14051211 */ /* 0x010fe200018f0c15 */
[----:B-1----:R-:W-:Y:S02]  /*2c60*/  IMAD R7, R23, c[0x0][0x20c], R0 ;  /* 0x0000830017077a24 */ /* 0x002fe400078e0200 */
[----:B------:R-:W1:Y:S01]  /*2c70*/  SHFL.IDX PT, R0, R9, 0x2, 0x181f ;  /* 0x00581f0009007f89 */ /* 0x000e6200000e0000 */
[----:B------:R-:W-:-:S03]  /*2c80*/  @P1 LEA R6, P0, R30, R8, 0x1 ;  /* 0x000000081e061211 */ /* 0x000fc600078008ff */
[----:B------:R2:W-:Y:S01]  /*2c90*/  @P1 LDGSTS.E.BYPASS.LTC128B.128 [R251+0xd100], [R4.64], !P2 ;  /* 0x0d10000004fb1fae */ /* 0x0005e2000d101d46 */
[----:B------:R-:W-:Y:S01]  /*2ca0*/  @P1 ISETP.GE.AND P2, PT, R29, c[0x0][0x1d4], PT ;  /* 0x000075001d001a0c */ /* 0x000fe20003f46270 */
[----:B------:R-:W-:Y:S01]  /*2cb0*/  IMAD.IADD R3, R3, 0x1, R7 ;  /* 0x0000000103037824 */ /* 0x000fe200078e0207 */
[----:B------:R-:W-:Y:S02]  /*2cc0*/  @P1 LEA.HI.X R7, R30, R11, R19, 0x1, P0 ;  /* 0x0000000b1e071211 */ /* 0x000fe400000f0c13 */
[----:B------:R-:W-:-:S03]  /*2cd0*/  ISETP.GE.AND P0, PT, R26, 0x41, PT ;  /* 0x000000411a00780c */ /* 0x000fc60003f06270 */
[----:B------:R3:W-:Y:S01]  /*2ce0*/  @P1 LDGSTS.E.BYPASS.LTC128B.128 [R251+0x10100], [R6.64], !P4 ;  /* 0x1010000006fb1fae */ /* 0x0007e2000e101d46 */
[----:B------:R-:W-:Y:S01]  /*2cf0*/  @P1 ISETP.GE.AND P4, PT, R28, c[0x0][0x1d4], PT ;  /* 0x000075001c001a0c */ /* 0x000fe20003f86270 */
[----:B------:R-:W-:Y:S01]  /*2d00*/  IMAD.WIDE.U32 R2, R14, c[0x0][0x218], R2 ;  /* 0x000086000e027a25 */ /* 0x000fe200078e0002 */
[----:B--2---:R-:W-:-:S04]  /*2d10*/  @P1 LEA R4, P3, R29, R8, 0x1 ;  /* 0x000000081d041211 */ /* 0x004fc800078608ff */
[----:B------:R-:W-:Y:S01]  /*2d20*/  @P1 LEA.HI.X R5, R29, R11, R18, 0x1, P3 ;  /* 0x0000000b1d051211 */ /* 0x000fe200018f0c12 */
[----:B---3--:R-:W-:-:S04]  /*2d30*/  IMAD R6, R15, c[0x0][0x210], RZ ;  /* 0x000084000f067a24 */ /* 0x008fc800078e02ff */
[----:B------:R2:W-:Y:S04]  /*2d40*/  @P1 LDGSTS.E.BYPASS.LTC128B.128 [R251+0x13100], [R4.64], !P2 ;  /* 0x1310000004fb1fae */ /* 0x0005e8000d101d46 */
[----:B------:R-:W-:Y:S04]  /*2d50*/  STL [R1+0x10], R14 ;  /* 0x0000100e01007387 */ /* 0x000fe80000100800 */
[----:B------:R-:W-:Y:S01]  /*2d60*/  STL.64 [R1+0x48], R142 ;  /* 0x0000488e01007387 */ /* 0x000fe20000100a00 */
[----:B--2---:R-:W-:Y:S01]  /*2d70*/  IMAD R5, R16, c[0x0][0x214], R6 ;  /* 0x0000850010057a24 */ /* 0x004fe200078e0206 */
[----:B------:R-:W-:Y:S01]  /*2d80*/  @P1 LEA R6, P3, R28, R8, 0x1 ;  /* 0x000000081c061211 */ /* 0x000fe200078608ff */
[----:B------:R-:W-:Y:S01]  /*2d90*/  IMAD R8, R12, c[0x0][0x218], RZ ;  /* 0x000086000c087a24 */ /* 0x000fe200078e02ff */
[----:B-1----:R-:W-:-:S02]  /*2da0*/  @P0 LEA R4, P2, R20, R0, 0x1 ;  /* 0x0000000014040211 */ /* 0x002fc400078408ff */
[----:B------:R-:W-:Y:S02]  /*2db0*/  @P1 LEA.HI.X R7, R28, R11, R17, 0x1, P3 ;  /* 0x0000000b1c071211 */ /* 0x000fe400018f0c11 */
[C---:B------:R-:W-:Y:S01]  /*2dc0*/  @P0 ISETP.GE.AND P3, PT, R20.reuse, c[0x0][0x1d4], PT ;  /* 0x0000750014000a0c */ /* 0x040fe20003f66270 */
[----:B------:R-:W-:Y:S01]  /*2dd0*/  IMAD.IADD R9, R25, 0x1, R5 ;  /* 0x0000000119097824 */ /* 0x000fe200078e0205 */
[----:B------:R-:W-:Y:S01]  /*2de0*/  @P0 LEA.HI.X R5, R20, R10, R21, 0x1, P2 ;  /* 0x0000000a14050211 */ /* 0x000fe200010f0c15 */
[----:B------:R-:W-:Y:S01]  /*2df0*/  IMAD R8, R14, c[0x0][0x21c], R8 ;  /* 0x000087000e087a24 */ /* 0x000fe200078e0208 */
[----:B------:R-:W-:Y:S01]  /*2e00*/  IADD3 R2, P2, R2, R24, RZ ;  /* 0x0000001802027210 */ /* 0x000fe20007f5e0ff */
[----:B------:R1:W-:Y:S03]  /*2e10*/  @P1 LDGSTS.E.BYPASS.LTC128B.128 [R251+0x16100], [R6.64], !P4 ;  /* 0x1610000006fb1fae */ /* 0x0003e6000e101d46 */
[----:B------:R-:W-:Y:S01]  /*2e20*/  IADD3.X R3, R9, R3, R8, P2, !PT ;  /* 0x0000000309037210 */ /* 0x000fe200017fe408 */
[----:B------:R-:W-:Y:S01]  /*2e30*/  STL [R1+0x40], R141 ;  /* 0x0000408d01007387 */ /* 0x000fe20000100800 */
[----:B------:R-:W-:-:S02]  /*2e40*/  @P0 LEA R8, P2, R30, R0, 0x1 ;  /* 0x000000001e080211 */ /* 0x000fc400078408ff */
[----:B------:R-:W-:Y:S01]  /*2e50*/  LEA R13, P1, R2, c[0x0][0x1f8], 0x1 ;  /* 0x00007e00020d7a11 */ /* 0x000fe200078208ff */
[----:B------:R-:W-:Y:S01]  /*2e60*/  STL.64 [R1+0x58], R24 ;  /* 0x0000581801007387 */ /* 0x000fe20000100a00 */
[----:B------:R-:W-:-:S03]  /*2e70*/  @P0 ISETP.GE.AND P4, PT, R30, c[0x0][0x1d4], PT ;  /* 0x000075001e000a0c */ /* 0x000fc60003f86270 */
[----:B------:R2:W-:Y:S01]  /*2e80*/  STL [R1+0x64], R9 ;  /* 0x0000640901007387 */ /* 0x0005e20000100800 */
[----:B------:R-:W-:-:S03]  /*2e90*/  LEA.HI.X R27, R2, c[0x0][0x1fc], R3, 0x1, P1 ;  /* 0x00007f00021b7a11 */ /* 0x000fc600008f0c03 */
[----:B------:R3:W-:Y:S01]  /*2ea0*/  @P0 LDGSTS.E.BYPASS.LTC128B.128 [R251+0xe100], [R4.64], !P3 ;  /* 0x0e10000004fb0fae */ /* 0x0007e2000d901d46 */
[----:B------:R-:W-:-:S03]  /*2eb0*/  @P0 ISETP.GE.AND P1, PT, R28, c[0x0][0x1d4], PT ;  /* 0x000075001c000a0c */ /* 0x000fc60003f26270 */
[----:B------:R-:W-:Y:S04]  /*2ec0*/  SHFL.IDX PT, R12, R13, 0x1, 0x181f ;  /* 0x00381f000d0c7f89 */ /* 0x000fe800000e0000 */
[----:B------:R-:W4:Y:S01]  /*2ed0*/  LDL R149, [R1+0x34] ;  /* 0x0000340001957983 */ /* 0x000f220000100800 */
[----:B-1----:R-:W-:-:S04]  /*2ee0*/  @P0 LEA R6, P3, R29, R0, 0x1 ;  /* 0x000000001d060211 */ /* 0x002fc800078608ff */
[CC--:B------:R-:W-:Y:S02]  /*2ef0*/  @P0 LEA.HI.X R7, R29.reuse, R10.reuse, R18, 0x1, P3 ;  /* 0x0000000a1d070211 */ /* 0x0c0fe400018f0c12 */
[----:B--2---:R-:W-:Y:S02]  /*2f00*/  @P0 LEA.HI.X R9, R30, R10, R19, 0x1, P2 ;  /* 0x0000000a1e090211 */ /* 0x004fe400010f0c13 */
[----:B------:R-:W-:-:S03]  /*2f10*/  @P0 ISETP.GE.AND P2, PT, R29, c[0x0][0x1d4], PT ;  /* 0x000075001d000a0c */ /* 0x000fc60003f46270 */
[----:B------:R1:W-:Y:S01]  /*2f20*/  @P0 LDGSTS.E.BYPASS.LTC128B.128 [R251+0x11100], [R8.64], !P4 ;  /* 0x1110000008fb0fae */ /* 0x0003e2000e101d46 */
[----:B---3--:R-:W-:-:S04]  /*2f30*/  @P0 LEA R4, P3, R28, R0, 0x1 ;  /* 0x000000001c040211 */ /* 0x008fc800078608ff */
[----:B------:R-:W-:-:S05]  /*2f40*/  @P0 LEA.HI.X R5, R28, R10, R17, 0x1, P3 ;  /* 0x0000000a1c050211 */ /* 0x000fca00018f0c11 */
[----:B------:R2:W-:Y:S04]  /*2f50*/  @P0 LDGSTS.E.BYPASS.LTC128B.128 [R251+0x14100], [R6.64], !P2 ;  /* 0x1410000006fb0fae */ /* 0x0005e8000d101d46 */
[----:B------:R2:W-:Y:S04]  /*2f60*/  @P0 LDGSTS.E.BYPASS.LTC128B.128 [R251+0x17100], [R4.64], !P1 ;  /* 0x1710000004fb0fae */ /* 0x0005e8000c901d46 */
[----:B------:R-:W0:Y:S04]  /*2f70*/  LDGDEPBAR ;  /* 0x00000000000079af */ /* 0x000e280000000000 */
[----:B------:R-:W3:Y:S04]  /*2f80*/  SHFL.IDX PT, R0, R13, RZ, 0x181f ;  /* 0x00181fff0d007589 */ /* 0x000ee800000e0000 */
[----:B------:R-:W5:Y:S04]  /*2f90*/  SHFL.IDX PT, R2, R27, RZ, 0x181f ;  /* 0x00181fff1b027589 */ /* 0x000f6800000e0000 */
[----:B------:R-:W1:Y:S01]  /*2fa0*/  SHFL.IDX PT, R3, R27, 0x1, 0x181f ;  /* 0x00381f001b037f89 */ /* 0x000e6200000e0000 */
[----:B------:R-:W-:-:S02]  /*2fb0*/  R2P PR, R22, 0x6 ;  /* 0x0000000616007804 */ /* 0x000fc40000000000 */
[----:B------:R-:W-:Y:S01]  /*2fc0*/  ISETP.GE.AND P5, PT, R20, c[0x0][0x1d4], PT ;  /* 0x0000750014007a0c */ /* 0x000fe20003fa6270 */
[----:B------:R-:W-:-:S04]  /*2fd0*/  DEPBAR.LE SB0, 0x1 ;  /* 0x000080400000791a */ /* 0x000fc80000000000 */
[----:B------:R-:W-:-:S04]  /*2fe0*/  DEPBAR.LE SB0, 0x0 ;  /* 0x000080000000791a */ /* 0x000fc80000000000 */
[----:B------:R-:W-:Y:S01]  /*2ff0*/  BAR.SYNC.DEFER_BLOCKING 0x0 ;  /* 0x0000000000007b1d */ /* 0x000fe20000010000 */
[CC--:B---3--:R-:W-:Y:S02]  /*3000*/  IADD3 R20, P0, R0.reuse, R138.reuse, RZ ;  /* 0x0000008a00147210 */ /* 0x0c8fe40007f1e0ff */
[----:B------:R-:W-:Y:S02]  /*3010*/  IADD3 R18, P4, R0, R139, RZ ;  /* 0x0000008b00127210 */ /* 0x000fe40007f9e0ff */
[----:B------:R-:W-:Y:S01]  /*3020*/  @P1 IADD3 R226, R135, -0x20, RZ ;  /* 0xffffffe087e21810 */ /* 0x000fe20007ffe0ff */
[--C-:B-----5:R-:W-:Y:S01]  /*3030*/  IMAD.X R21, R2, 0x1, R129.reuse, P0 ;  /* 0x0000000102157824 */ /* 0x120fe200000e0681 */
[-C--:B------:R-:W-:Y:S01]  /*3040*/  IADD3 R14, P1, R12, R137.reuse, RZ ;  /* 0x000000890c0e7210 */ /* 0x080fe20007f3e0ff */
[----:B------:R-:W-:Y:S01]  /*3050*/  IMAD.X R19, R2, 0x1, R130, P4 ;  /* 0x0000000102137824 */ /* 0x000fe200020e0682 */
[----:B------:R-:W-:Y:S02]  /*3060*/  IADD3 R24, P0, R12, R138, RZ ;  /* 0x0000008a0c187210 */ /* 0x000fe40007f1e0ff */
[----:B------:R-:W-:Y:S01]  /*3070*/  ISETP.GE.AND P4, PT, R30, c[0x0][0x1d4], PT ;  /* 0x000075001e007a0c */ /* 0x000fe20003f86270 */
[C---:B-1----:R-:W-:Y:S01]  /*3080*/  IMAD.X R15, R3.reuse, 0x1, R128, P1 ;  /* 0x00000001030f7824 */ /* 0x042fe200008e0680 */
[----:B------:R-:W-:Y:S01]  /*3090*/  IADD3 R22, P3, R0, R137, RZ ;  /* 0x0000008900167210 */ /* 0x000fe20007f7e0ff */
[----:B------:R-:W-:Y:S01]  /*30a0*/  IMAD.X R25, R3, 0x1, R129, P0 ;  /* 0x0000000103197824 */ /* 0x000fe200000e0681 */
[----:B------:R-:W-:-:S02]  /*30b0*/  ISETP.LT.OR P1, PT, R26, 0x1, P5 ;  /* 0x000000011a00780c */ /* 0x000fc40002f21670 */
[----:B------:R-:W-:Y:S01]  /*30c0*/  ISETP.LT.OR P0, PT, R26, 0x1, P4 ;  /* 0x000000011a00780c */ /* 0x000fe20002701670 */
[----:B------:R-:W-:Y:S01]  /*30d0*/  IMAD.X R23, R2, 0x1, R128, P3 ;  /* 0x0000000102177824 */ /* 0x000fe200018e0680 */
[----:B------:R-:W-:-:S05]  /*30e0*/  IADD3 R16, P3, R0, R140, RZ ;  /* 0x0000008c00107210 */ /* 0x000fca0007f7e0ff */
[----:B------:R-:W-:Y:S01]  /*30f0*/  IMAD.X R17, R2, 0x1, R131, P3 ;  /* 0x0000000102117824 */ /* 0x000fe200018e0683 */
[----:B------:R-:W-:Y:S01]  /*3100*/  ISETP.GE.AND P3, PT, R29, c[0x0][0x1d4], PT ;  /* 0x000075001d007a0c */ /* 0x000fe20003f66270 */
[----:B------:R-:W-:Y:S04]  /*3110*/  LDSM.16.M88.4 R8, [R222] ;  /* 0x00000000de08783b */ /* 0x000fe80000000200 */
[----:B------:R-:W-:Y:S04]  /*3120*/  LDSM.16.M88.4 R32, [R135] ;  /* 0x000000008720783b */ /* 0x000fe80000000200 */
[----:B------:R-:W-:Y:S04]  /*3130*/  LDSM.16.M88.4 R40, [R135+0x800] ;  /* 0x000800008728783b */ /* 0x000fe80000000200 */
[----:B------:R-:W-:Y:S04]  /*3140*/  LDSM.16.M88.4 R48, [R135+0x1000] ;  /* 0x001000008730783b */ /* 0x000fe80000000200 */
[----:B------:R-:W-:Y:S04]  /*3150*/  LDSM.16.M88.4 R52, [R135+0x1800] ;  /* 0x001800008734783b */ /* 0x000fe80000000200 */
[----:B------:R-:W-:Y:S04]  /*3160*/  LDSM.16.M88.4 R44, [R135+0x2000] ;  /* 0x00200000872c783b */ /* 0x000fe80000000200 */
[----:B------:R-:W-:Y:S04]  /*3170*/  LDSM.16.M88.4 R56, [R135+0x2800] ;  /* 0x002800008738783b */ /* 0x000fe80000000200 */
[----:B--2---:R-:W-:Y:S04]  /*3180*/  LDSM.16.M88.4 R4, [R223] ;  /* 0x00000000df04783b */ /* 0x004fe80000000200 */
[----:B------:R-:W-:Y:S04]  /*3190*/  LDSM.16.M88.4 R92, [R226] ;  /* 0x00000000e25c783b */ /* 0x000fe80000000200 */
[----:B------:R-:W-:Y:S04]  /*31a0*/  LDSM.16.M88.4 R96, [R226+0x800] ;  /* 0x00080000e260783b */ /* 0x000fe80000000200 */
[----:B------:R-:W-:Y:S04]  /*31b0*/  LDSM.16.M88.4 R100, [R226+0x1000] ;  /* 0x00100000e264783b */ /* 0x000fe80000000200 */
[----:B------:R-:W-:Y:S04]  /*31c0*/  LDSM.16.M88.4 R104, [R226+0x1800] ;  /* 0x00180000e268783b */ /* 0x000fe80000000200 */
[----:B------:R-:W-:Y:S04]  /*31d0*/  LDSM.16.M88.4 R108, [R226+0x2000] ;  /* 0x00200000e26c783b */ /* 0x000fe80000000200 */
[----:B------:R-:W-:Y:S04]  /*31e0*/  LDSM.16.M88.4 R112, [R226+0x2800] ;  /* 0x00280000e270783b */ /* 0x000fe80000000200 */
[----:B------:R-:W-:Y:S01]  /*31f0*/  @!PT LDS RZ, [RZ] ;  /* 0x00000000fffff984 */ /* 0x000fe20000000800 */
[----:B------:R-:W-:Y:S01]  /*3200*/  @!PT LDS RZ, [RZ] ;  /* 0x00000000fffff984 */ /* 0x000fe20000000800 */
[----:B------:R-:W-:Y:S01]  /*3210*/  @!PT LDS RZ, [RZ] ;  /* 0x00000000fffff984 */ /* 0x000fe20000000800 */
[----:B------:R1:W-:Y:S04]  /*3220*/  LDGSTS.E.BYPASS.LTC128B.128 [R251+0x100], [R22.64], !P1 ;  /* 0x0010000016fb7fae */ /* 0x0003e8000c901d46 */
[----:B------:R1:W-:Y:S01]  /*3230*/  LDGSTS.E.BYPASS.LTC128B.128 [R251+0x3100], [R20.64], !P0 ;  /* 0x0310000014fb7fae */ /* 0x0003e2000c101d46 */
[----:B------:R-:W-:-:S02]  /*3240*/  ISETP.LT.OR P0, PT, R26, 0x1, P3 ;  /* 0x000000011a00780c */ /* 0x000fc40001f01670 */
[----:B------:R-:W-:-:S11]  /*3250*/  ISETP.GE.AND P1, PT, R28, c[0x0][0x1d4], PT ;  /* 0x000075001c007a0c */ /* 0x000fd60003f26270 */
[----:B------:R2:W-:Y:S01]  /*3260*/  LDGSTS.E.BYPASS.LTC128B.128 [R251+0x6100], [R18.64], !P0 ;  /* 0x0610000012fb7fae */ /* 0x0005e2000c101d46 */
[----:B------:R-:W-:-:S13]  /*3270*/  ISETP.LT.OR P0, PT, R26, 0x1, P1 ;  /* 0x000000011a00780c */ /* 0x000fda0000f01670 */
[----:B------:R3:W-:Y:S04]  /*3280*/  LDGSTS.E.BYPASS.LTC128B.128 [R251+0x9100], [R16.64], !P0 ;  /* 0x0910000010fb7fae */ /* 0x0007e8000c101d46 */
[----:B------:R-:W5:Y:S01]  /*3290*/  SHFL.IDX PT, R0, R13, 0x2, 0x181f ;  /* 0x00581f000d007f89 */ /* 0x000f6200000e0000 */
[----:B---3--:R-:W-:-:S05]  /*32a0*/  IADD3 R16, P0, R12, R139, RZ ;  /* 0x0000008b0c107210 */ /* 0x008fca0007f1e0ff */
[----:B------:R-:W-:Y:S01]  /*32b0*/  IMAD.X R17, R3, 0x1, R130, P0 ;  /* 0x0000000103117824 */ /* 0x000fe200000e0682 */
[----:B------:R-:W-:Y:S01]  /*32c0*/  ISETP.LT.OR P0, PT, R26, 0x21, P5 ;  /* 0x000000211a00780c */ /* 0x000fe20002f01670 */
[----:B------:R-:W3:-:S12]  /*32d0*/  SHFL.IDX PT, R2, R27, 0x2, 0x181f ;  /* 0x00581f001b027f89 */ /* 0x000ed800000e0000 */
[----:B------:R1:W-:Y:S02]  /*32e0*/  LDGSTS.E.BYPASS.LTC128B.128 [R251+0x1100], [R14.64], !P0 ;  /* 0x011000000efb7fae */ /* 0x0003e4000c101d46 */
[----:B-1----:R-:W-:-:S05]  /*32f0*/  IADD3 R14, P0, R12, R140, RZ ;  /* 0x0000008c0c0e7210 */ /* 0x002fca0007f1e0ff */
[----:B------:R-:W-:Y:S01]  /*3300*/  IMAD.X R15, R3, 0x1, R131, P0 ;  /* 0x00000001030f7824 */ /* 0x000fe200000e0683 */
[----:B------:R-:W-:-:S13]  /*3310*/  ISETP.LT.OR P0, PT, R26, 0x21, P4 ;  /* 0x000000211a00780c */ /* 0x000fda0002701670 */
[----:B------:R1:W-:Y:S01]  /*3320*/  LDGSTS.E.BYPASS.LTC128B.128 [R251+0x4100], [R24.64], !P0 ;  /* 0x0410000018fb7fae */ /* 0x0003e2000c101d46 */
[----:B-----5:R-:W-:-:S05]  /*3330*/  IADD3 R12, P0, R0, R137, RZ ;  /* 0x00000089000c7210 */ /* 0x020fca0007f1e0ff */
[----:B---3--:R-:W-:Y:S01]  /*3340*/  IMAD.X R13, R2, 0x1, R128, P0 ;  /* 0x00000001020d7824 */ /* 0x008fe200000e0680 */
[----:B------:R-:W-:-:S13]  /*3350*/  ISETP.LT.OR P0, PT, R26, 0x21, P3 ;  /* 0x000000211a00780c */ /* 0x000fda0001f01670 */
[----:B------:R3:W-:Y:S02]  /*3360*/  LDGSTS.E.BYPASS.LTC128B.128 [R251+0x7100], [R16.64], !P0 ;  /* 0x0710000010fb7fae */ /* 0x0007e4000c101d46 */
[----:B---3--:R-:W-:-:S05]  /*3370*/  IADD3 R16, P0, R0, R138, RZ ;  /* 0x0000008a00107210 */ /* 0x008fca0007f1e0ff */
[----:B------:R-:W-:Y:S01]  /*3380*/  IMAD.X R17, R2, 0x1, R129, P0 ;  /* 0x0000000102117824 */ /* 0x000fe200000e0681 */
[----:B------:R-:W-:-:S13]  /*3390*/  ISETP.LT.OR P0, PT, R26, 0x21, P1 ;  /* 0x000000211a00780c */ /* 0x000fda0000f01670 */
[----:B------:R3:W-:Y:S01]  /*33a0*/  LDGSTS.E.BYPASS.LTC128B.128 [R251+0xa100], [R14.64], !P0 ;  /* 0x0a1000000efb7fae */ /* 0x0007e2000c101d46 */
[C---:B------:R-:W-:Y:S01]  /*33b0*/  ISETP.LT.OR P4, PT, R26.reuse, 0x41, P4 ;  /* 0x000000411a00780c */ /* 0x040fe20002781670 */
[----:B------:R-:W-:Y:S01]  /*33c0*/  IMAD.MOV.U32 R3, RZ, RZ, 0x40 ;  /* 0x00000040ff037424 */ /* 0x000fe200078e00ff */
[C---:B------:R-:W-:Y:S02]  /*33d0*/  ISETP.LT.OR P3, PT, R26.reuse, 0x41, P3 ;  /* 0x000000411a00780c */ /* 0x040fe40001f61670 */
[----:B------:R-:W-:Y:S02]  /*33e0*/  ISETP.LT.OR P1, PT, R26, 0x41, P1 ;  /* 0x000000411a00780c */ /* 0x000fe40000f21670 */
[----:B---3--:R-:W-:-:S05]  /*33f0*/  IADD3 R14, P0, R0, R139, RZ ;  /* 0x0000008b000e7210 */ /* 0x008fca0007f1e0ff */
[----:B------:R-:W-:Y:S01]  /*3400*/  IMAD.X R15, R2, 0x1, R130, P0 ;  /* 0x00000001020f7824 */ /* 0x000fe200000e0682 */
[----:B------:R-:W-:Y:S01]  /*3410*/  ISETP.LT.OR P0, PT, R26, 0x41, P5 ;  /* 0x000000411a00780c */ /* 0x000fe20002f01670 */
[C---:B------:R-:W-:Y:S08]  /*3420*/  HMMA.16816.F32 R28, R8.reuse, R40, RZ ;  /* 0x00000028081c723c */ /* 0x040ff000000018ff */
[C---:B------:R-:W-:Y:S04]  /*3430*/  HMMA.16816.F32 R20, R8.reuse, R42, RZ ;  /* 0x0000002a0814723c */ /* 0x040fe800000018ff */
[----:B------:R3:W-:Y:S04]  /*3440*/  LDGSTS.E.BYPASS.LTC128B.128 [R251+0x2100], [R12.64], !P0 ;  /* 0x021000000cfb7fae */ /* 0x0007e8000c101d46 */
[----:B------:R-:W-:Y:S01]  /*3450*/  HMMA.16816.F32 R40, R8, R48, RZ ;  /* 0x000000300828723c */ /* 0x000fe200000018ff */
[----:B------:R2:W-:Y:S04]  /*3460*/  LDGSTS.E.BYPASS.LTC128B.128 [R251+0x5100], [R16.64], !P4 ;  /* 0x0510000010fb7fae */ /* 0x0005e8000e101d46 */
[----:B------:R5:W-:Y:S01]  /*3470*/  LDGSTS.E.BYPASS.LTC128B.128 [R251+0x8100], [R14.64], !P3 ;  /* 0x081000000efb7fae */ /* 0x000be2000d901d46 */
[----:B---3--:R-:W-:-:S02]  /*3480*/  IADD3 R12, P0, R0, R140, RZ ;  /* 0x0000008c000c7210 */ /* 0x008fc40007f1e0ff */
[----:B------:R-:W-:-:S03]  /*3490*/  SEL R0, R3, 0xffffffc0, !P2 ;  /* 0xffffffc003007807 */ /* 0x000fc60005000000 */
[----:B------:R-:W-:Y:S02]  /*34a0*/  IMAD.X R13, R2, 0x1, R131, P0 ;  /* 0x00000001020d7824 */ /* 0x000fe400000e0683 */
[----:B------:R-:W-:-:S03]  /*34b0*/  IMAD.IADD R217, R135, 0x1, R0 ;  /* 0x0000000187d97824 */ /* 0x000fc600078e0200 */
[----:B------:R5:W-:Y:S04]  /*34c0*/  LDGSTS.E.BYPASS.LTC128B.128 [R251+0xb100], [R12.64], !P1 ;  /* 0x0b1000000cfb7fae */ /* 0x000be8000c901d46 */
[----:B------:R-:W-:Y:S01]  /*34d0*/  LDSM.16.M88.4 R64, [R217+0x1000] ;  /* 0x00100000d940783b */ /* 0x000fe20000000200 */
[C---:B------:R-:W-:Y:S03]  /*34e0*/  HMMA.16816.F32 R36, R8.reuse, R32, RZ ;  /* 0x000000200824723c */ /* 0x040fe600000018ff */
[----:B------:R-:W-:Y:S04]  /*34f0*/  LDSM.16.M88.4 R72, [R217] ;  /* 0x00000000d948783b */ /* 0x000fe80000000200 */
[----:B------:R-:W-:Y:S01]  /*3500*/  LDSM.16.M88.4 R68, [R217+0x800] ;  /* 0x00080000d944783b */ /* 0x000fe20000000200 */
[----:B------:R-:W-:Y:S01]  /*3510*/  HMMA.16816.F32 R32, R8, R34, RZ ;  /* 0x000000220820723c */ /* 0x000fe200000018ff */
[----:B------:R-:W-:-:S02]  /*3520*/  IADD3 R227, R226, 0x9000, RZ ;  /* 0x00009000e2e37810 */ /* 0x000fc40007ffe0ff */
[C---:B------:R-:W-:Y:S01]  /*3530*/  IADD3 R233, R226.reuse, 0x3000, RZ ;  /* 0x00003000e2e97810 */ /* 0x040fe20007ffe0ff */
[----:B------:R-:W-:Y:S04]  /*3540*/  LDSM.16.M88.4 R124, [R217+0x3000] ;  /* 0x00300000d97c783b */ /* 0x000fe80000000200 */
[C---:B------:R-:W-:Y:S01]  /*3550*/  HMMA.16816.F32 R48, R8.reuse, R50, RZ ;  /* 0x000000320830723c */ /* 0x040fe200000018ff */
[C---:B------:R-:W-:Y:S01]  /*3560*/  IADD3 R228, R226.reuse, 0x3800, RZ ;  /* 0x00003800e2e47810 */ /* 0x040fe20007ffe0ff */
[----:B------:R-:W-:Y:S04]  /*3570*/  LDSM.16.M88.4 R116, [R217+0x5800] ;  /* 0x00580000d974783b */ /* 0x000fe80000000200 */
[----:B-----5:R-:W3:Y:S02]  /*3580*/  LDSM.16.M88.4 R12, [R225] ;  /* 0x00000000e10c783b */ /* 0x020ee40000000200 */
[C---:B------:R-:W-:Y:S08]  /*3590*/  HMMA.16816.F32 R60, R8.reuse, R52, RZ ;  /* 0x00000034083c723c */ /* 0x040ff000000018ff */
[C---:B------:R-:W-:Y:S01]  /*35a0*/  HMMA.16816.F32 R80, R8.reuse, R54, RZ ;  /* 0x000000360850723c */ /* 0x040fe200000018ff */
[----:B------:R-:W-:Y:S01]  /*35b0*/  IADD3 R229, R226, 0x4000, RZ ;  /* 0x00004000e2e57810 */ /* 0x000fe20007ffe0ff */
[----:B------:R-:W0:Y:S06]  /*35c0*/  LDGDEPBAR ;  /* 0x00000000000079af */ /* 0x000e2c0000000000 */
[C---:B------:R-:W-:Y:S08]  /*35d0*/  HMMA.16816.F32 R88, R8.reuse, R44, RZ ;  /* 0x0000002c0858723c */ /* 0x040ff000000018ff */
[C---:B------:R-:W-:Y:S08]  /*35e0*/  HMMA.16816.F32 R84, R8.reuse, R46, RZ ;  /* 0x0000002e0854723c */ /* 0x040ff000000018ff */
[C---:B------:R-:W-:Y:S08]  /*35f0*/  HMMA.16816.F32 R76, R8.reuse, R56, RZ ;  /* 0x00000038084c723c */ /* 0x040ff000000018ff */
[----:B-1----:R-:W-:Y:S08]  /*3600*/  HMMA.16816.F32 R24, R8, R58, RZ ;  /* 0x0000003a0818723c */ /* 0x002ff000000018ff */
[C---:B------:R-:W-:Y:S01]  /*3610*/  HMMA.16816.F32 R8, R4.reuse, R100, R40 ;  /* 0x000000640408723c */ /* 0x040fe20000001828 */
[----:B------:R-:W1:Y:S07]  /*3620*/  LDSM.16.M88.4 R40, [R217+0x1800] ;  /* 0x00180000d928783b */ /* 0x000e6e0000000200 */
[C---:B------:R-:W-:Y:S08]  /*3630*/  HMMA.16816.F32 R56, R4.reuse, R92, R36 ;  /* 0x0000005c0438723c */ /* 0x040ff00000001824 */
[C---:B------:R-:W-:Y:S08]  /*3640*/  HMMA.16816.F32 R52, R4.reuse, R94, R32 ;  /* 0x0000005e0434723c */ /* 0x040ff00000001820 */
[C---:B--2---:R-:W-:Y:S08]  /*3650*/  HMMA.16816.F32 R16, R4.reuse, R98, R20 ;  /* 0x000000620410723c */ /* 0x044ff00000001814 */
[C---:B------:R-:W-:Y:S08]  /*3660*/  HMMA.16816.F32 R20, R4.reuse, R102, R48 ;  /* 0x000000660414723c */ /* 0x040ff00000001830 */
[C---:B------:R-:W-:Y:S08]  /*3670*/  HMMA.16816.F32 R44, R4.reuse, R96, R28 ;  /* 0x00000060042c723c */ /* 0x040ff0000000181c */
[C---:B------:R-:W-:Y:S08]  /*3680*/  HMMA.16816.F32 R36, R4.reuse, R104, R60 ;  /* 0x000000680424723c */ /* 0x040ff0000000183c */
[C---:B------:R-:W-:Y:S08]  /*3690*/  HMMA.16816.F32 R32, R4.reuse, R106, R80 ;  /* 0x0000006a0420723c */ /* 0x040ff00000001850 */
[C---:B------:R-:W-:Y:S08]  /*36a0*/  HMMA.16816.F32 R96, R4.reuse, R112, R76 ;  /* 0x000000700460723c */ /* 0x040ff0000000184c */
[----:B------:R-:W-:Y:S01]  /*36b0*/  HMMA.16816.F32 R104, R4, R114, R24 ;  /* 0x000000720468723c */ /* 0x000fe20000001818 */
[----:B------:R-:W2:Y:S07]  /*36c0*/  LDSM.16.M88.4 R24, [R217+0x2000] ;  /* 0x00200000d918783b */ /* 0x000eae0000000200 */
[----:B---3--:R-:W-:Y:S01]  /*36d0*/  HMMA.16816.F32 R76, R12, R64, R8 ;  /* 0x000000400c4c723c */ /* 0x008fe20000001808 */
[----:B------:R-:W3:Y:S01]  /*36e0*/  LDSM.16.M88.4 R8, [R217+0x2800] ;  /* 0x00280000d908783b */ /* 0x000ee20000000200 */
[----:B------:R-:W-:-:S05]  /*36f0*/  IMAD.IADD R216, R227, 0x1, R0 ;  /* 0x00000001e3d87824 */ /* 0x000fca00078e0200 */
[----:B------:R-:W-:Y:S01]  /*3700*/  LDSM.16.M88.4 R48, [R216+-0x7800] ;  /* 0xff880000d830783b */ /* 0x000fe20000000200 */
[----:B------:R-:W-:Y:S08]  /*3710*/  HMMA.16816.F32 R28, R4, R108, R88 ;  /* 0x0000006c041c723c */ /* 0x000ff00000001858 */
[C---:B------:R-:W-:Y:S08]  /*3720*/  HMMA.16816.F32 R100, R12.reuse, R72, R56 ;  /* 0x000000480c64723c */ /* 0x040ff00000001838 */
[----:B------:R-:W-:Y:S01]  /*3730*/  HMMA.16816.F32 R92, R12, R74, R52 ;  /* 0x0000004a0c5c723c */ /* 0x000fe20000001834 */
[----:B------:R-:W-:Y:S07]  /*3740*/  LDSM.16.M88.4 R52, [R216+-0x9000] ;  /* 0xff700000d834783b */ /* 0x000fee0000000200 */
[----:B------:R-:W-:Y:S01]  /*3750*/  HMMA.16816.F32 R84, R4, R110, R84 ;  /* 0x0000006e0454723c */ /* 0x000fe20000001854 */
[----:B------:R-:W5:Y:S04]  /*3760*/  LDSM.16.M88.4 R4, [R224] ;  /* 0x00000000e004783b */ /* 0x000f680000000200 */
[----:B------:R-:W-:Y:S03]  /*3770*/  LDSM.16.M88.4 R108, [R135+0x3800] ;  /* 0x00380000876c783b */ /* 0x000fe60000000200 */
[C---:B------:R-:W-:Y:S01]  /*3780*/  HMMA.16816.F32 R72, R12.reuse, R66, R20 ;  /* 0x000000420c48723c */ /* 0x040fe20000001814 */
[----:B------:R-:W3:Y:S07]  /*3790*/  LDSM.16.M88.4 R64, [R216+-0x8000] ;  /* 0xff800000d840783b */ /* 0x000eee0000000200 */
[C---:B------:R-:W-:Y:S01]  /*37a0*/  HMMA.16816.F32 R88, R12.reuse, R68, R44 ;  /* 0x000000440c58723c */ /* 0x040fe2000000182c */
[----:B------:R-:W-:Y:S07]  /*37b0*/  LDSM.16.M88.4 R44, [R216+-0x7000] ;  /* 0xff900000d82c783b */ /* 0x000fee0000000200 */
[C---:B------:R-:W-:Y:S01]  /*37c0*/  HMMA.16816.F32 R80, R12.reuse, R70, R16 ;  /* 0x000000460c50723c */ /* 0x040fe20000001810 */
[----:B------:R-:W4:Y:S04]  /*37d0*/  LDSM.16.M88.4 R68, [R216+-0x8800] ;  /* 0xff780000d844783b */ /* 0x000f280000000200 */
[----:B------:R-:W-:Y:S03]  /*37e0*/  LDSM.16.M88.4 R16, [R222+0x4000] ;  /* 0x00400000de10783b */ /* 0x000fe60000000200 */
[C---:B-1----:R-:W-:Y:S01]  /*37f0*/  HMMA.16816.F32 R60, R12.reuse, R40, R36 ;  /* 0x000000280c3c723c */ /* 0x042fe20000001824 */
[----:B------:R-:W1:Y:S07]  /*3800*/  LDSM.16.M88.4 R36, [R216+-0x6800] ;  /* 0xff980000d824783b */ /* 0x000e6e0000000200 */
[C---:B------:R-:W-:Y:S08]  /*3810*/  HMMA.16816.F32 R56, R12.reuse, R42, R32 ;  /* 0x0000002a0c38723c */ /* 0x040ff00000001820 */
[C---:B--2---:R-:W-:Y:S08]  /*3820*/  HMMA.16816.F32 R40, R12.reuse, R24, R28 ;  /* 0x000000180c28723c */ /* 0x044ff0000000181c */
[C---:B---3--:R-:W-:Y:S08]  /*3830*/  HMMA.16816.F32 R28, R12.reuse, R8, R96 ;  /* 0x000000080c1c723c */ /* 0x048ff00000001860 */
[C---:B------:R-:W-:Y:S08]  /*3840*/  HMMA.16816.F32 R20, R12.reuse, R10, R104 ;  /* 0x0000000a0c14723c */ /* 0x040ff00000001868 */
[----:B------:R-:W-:Y:S01]  /*3850*/  HMMA.16816.F32 R32, R12, R26, R84 ;  /* 0x0000001a0c20723c */ /* 0x000fe20000001854 */
[----:B------:R-:W2:Y:S07]  /*3860*/  LDSM.16.M88.4 R24, [R135+0x3000] ;  /* 0x003000008718783b */ /* 0x000eae0000000200 */
[C---:B-----5:R-:W-:Y:S08]  /*3870*/  HMMA.16816.F32 R8, R4.reuse, R54, R92 ;  /* 0x000000360408723c */ /* 0x060ff0000000185c */
[C---:B------:R-:W-:Y:S01]  /*3880*/  HMMA.16816.F32 R84, R4.reuse, R64, R76 ;  /* 0x000000400454723c */ /* 0x040fe2000000184c */
[----:B------:R-:W3:Y:S07]  /*3890*/  LDSM.16.M88.4 R76, [R135+0x4000] ;  /* 0x00400000874c783b */ /* 0x000eee0000000200 */
[C---:B------:R-:W-:Y:S08]  /*38a0*/  HMMA.16816.F32 R12, R4.reuse, R52, R100 ;  /* 0x00000034040c723c */ /* 0x040ff00000001864 */
[C---:B------:R-:W-:Y:S08]  /*38b0*/  HMMA.16816.F32 R92, R4.reuse, R48, R60 ;  /* 0x00000030045c723c */ /* 0x040ff0000000183c */
[C---:B------:R-:W-:Y:S01]  /*38c0*/  HMMA.16816.F32 R96, R4.reuse, R50, R56 ;  /* 0x000000320460723c */ /* 0x040fe20000001838 */
[----:B------:R-:W5:Y:S07]  /*38d0*/  LDSM.16.M88.4 R48, [R135+0x4800] ;  /* 0x004800008730783b */ /* 0x000f6e0000000200 */
[C---:B----4-:R-:W-:Y:S08]  /*38e0*/  HMMA.16816.F32 R52, R4.reuse, R68, R88 ;  /* 0x000000440434723c */ /* 0x050ff00000001858 */
[C---:B------:R-:W-:Y:S08]  /*38f0*/  HMMA.16816.F32 R80, R4.reuse, R70, R80 ;  /* 0x000000460450723c */ /* 0x040ff00000001850 */
[C---:B------:R-:W-:Y:S01]  /*3900*/  HMMA.16816.F32 R100, R4.reuse, R44, R40 ;  /* 0x0000002c0464723c */ /* 0x040fe20000001828 */
[----:B------:R-:W4:Y:S07]  /*3910*/  LDSM.16.M88.4 R40, [R135+0x5000] ;  /* 0x005000008728783b */ /* 0x000f2e0000000200 */
[C---:B-1----:R-:W-:Y:S01]  /*3920*/  HMMA.16816.F32 R68, R4.reuse, R36, R28 ;  /* 0x000000240444723c */ /* 0x042fe2000000181c */
[----:B------:R-:W-:Y:S07]  /*3930*/  LDSM.16.M88.4 R28, [R228] ;  /* 0x00000000e41c783b */ /* 0x000fee0000000200 */
[C---:B------:R-:W-:Y:S01]  /*3940*/  HMMA.16816.F32 R56, R4.reuse, R38, R20 ;  /* 0x000000260438723c */ /* 0x040fe20000001814 */
[----:B------:R-:W1:Y:S07]  /*3950*/  LDSM.16.M88.4 R36, [R135+0x5800] ;  /* 0x005800008724783b */ /* 0x000e6e0000000200 */
[----:B------:R-:W-:Y:S01]  /*3960*/  HMMA.16816.F32 R88, R4, R66, R72 ;  /* 0x000000420458723c */ /* 0x000fe20000001848 */
[C---:B------:R-:W-:Y:S01]  /*3970*/  IADD3 R230, R226.reuse, 0x4800, RZ ;  /* 0x00004800e2e67810 */ /* 0x040fe20007ffe0ff */
[----:B------:R-:W-:Y:S01]  /*3980*/  LDSM.16.M88.4 R64, [R229] ;  /* 0x00000000e540783b */ /* 0x000fe20000000200 */
[----:B------:R-:W-:-:S02]  /*3990*/  IADD3 R231, R226, 0x5000, RZ ;  /* 0x00005000e2e77810 */ /* 0x000fc40007ffe0ff */
[C---:B------:R-:W-:Y:S01]  /*39a0*/  IADD3 R232, R226.reuse, 0x5800, RZ ;  /* 0x00005800e2e87810 */ /* 0x040fe20007ffe0ff */
[----:B------:R-:W-:Y:S02]  /*39b0*/  LDSM.16.M88.4 R104, [R230] ;  /* 0x00000000e668783b */ /* 0x000fe40000000200 */
[----:B------:R-:W-:Y:S02]  /*39c0*/  HMMA.16816.F32 R72, R4, R46, R32 ;  /* 0x0000002e0448723c */ /* 0x000fe40000001820 */
[----:B------:R-:W-:Y:S04]  /*39d0*/  LDSM.16.M88.4 R4, [R223+0x4000] ;  /* 0x00400000df04783b */ /* 0x000fe80000000200 */
[----:B------:R-:W1:Y:S02]  /*39e0*/  LDSM.16.M88.4 R32, [R233] ;  /* 0x00000000e920783b */ /* 0x000e640000000200 */
[C---:B--2---:R-:W-:Y:S02]  /*39f0*/  HMMA.16816.F32 R44, R16.reuse, R24, R12 ;  /* 0x00000018102c723c */ /* 0x044fe4000000180c */
[----:B------:R-:W2:Y:S04]  /*3a00*/  LDSM.16.M88.4 R112, [R231] ;  /* 0x00000000e770783b */ /* 0x000ea80000000200 */
[----:B------:R-:W1:Y:S02]  /*3a10*/  LDSM.16.M88.4 R120, [R232] ;  /* 0x00000000e878783b */ /* 0x000e640000000200 */
[C---:B------:R-:W-:Y:S02]  /*3a20*/  HMMA.16816.F32 R24, R16.reuse, R26, R8 ;  /* 0x0000001a1018723c */ /* 0x040fe40000001808 */
[----:B------:R-:W1:Y:S06]  /*3a30*/  LDSM.16.M88.4 R8, [R225+0x4000] ;  /* 0x00400000e108783b */ /* 0x000e6c0000000200 */
[C---:B------:R-:W-:Y:S01]  /*3a40*/  HMMA.16816.F32 R20, R16.reuse, R108, R52 ;  /* 0x0000006c1014723c */ /* 0x040fe20000001834 */
[----:B------:R-:W1:Y:S07]  /*3a50*/  LDSM.16.M88.4 R52, [R217+0x3800] ;  /* 0x00380000d934783b */ /* 0x000e6e0000000200 */
[C---:B------:R-:W-:Y:S01]  /*3a60*/  HMMA.16816.F32 R12, R16.reuse, R110, R80 ;  /* 0x0000006e100c723c */ /* 0x040fe20000001850 */
[----:B------:R-:W-:Y:S07]  /*3a70*/  LDSM.16.M88.4 R108, [R217+0x5000] ;  /* 0x00500000d96c783b */ /* 0x000fee0000000200 */
[C---:B---3--:R-:W-:Y:S08]  /*3a80*/  HMMA.16816.F32 R80, R16.reuse, R78, R88 ;  /* 0x0000004e1050723c */ /* 0x048ff00000001858 */
[C---:B-----5:R-:W-:Y:S08]  /*3a90*/  HMMA.16816.F32 R88, R16.reuse, R48, R92 ;  /* 0x000000301058723c */ /* 0x060ff0000000185c */
[C---:B------:R-:W-:Y:S08]  /*3aa0*/  HMMA.16816.F32 R60, R16.reuse, R76, R84 ;  /* 0x0000004c103c723c */ /* 0x040ff00000001854 */
[C---:B------:R-:W-:Y:S01]  /*3ab0*/  HMMA.16816.F32 R96, R16.reuse, R50, R96 ;  /* 0x000000321060723c */ /* 0x040fe20000001860 */
[----:B------:R-:W3:Y:S07]  /*3ac0*/  LDSM.16.M88.4 R48, [R217+0x4000] ;  /* 0x00400000d930783b */ /* 0x000eee0000000200 */
[C---:B----4-:R-:W-:Y:S08]  /*3ad0*/  HMMA.16816.F32 R92, R16.reuse, R42, R72 ;  /* 0x0000002a105c723c */ /* 0x050ff00000001848 */
[C---:B------:R-:W-:Y:S08]  /*3ae0*/  HMMA.16816.F32 R100, R16.reuse, R40, R100 ;  /* 0x000000281064723c */ /* 0x040ff00000001864 */
[C---:B-1----:R-:W-:Y:S08]  /*3af0*/  HMMA.16816.F32 R84, R16.reuse, R36, R68 ;  /* 0x000000241054723c */ /* 0x042ff00000001844 */
[----:B------:R-:W-:Y:S08]  /*3b00*/  HMMA.16816.F32 R72, R16, R38, R56 ;  /* 0x000000261048723c */ /* 0x000ff00000001838 */
[C---:B------:R-:W-:Y:S01]  /*3b10*/  HMMA.16816.F32 R68, R4.reuse, R32, R44 ;  /* 0x000000200444723c */ /* 0x040fe2000000182c */
[----:B------:R-:W1:Y:S07]  /*3b20*/  LDSM.16.M88.4 R44, [R217+0x4800] ;  /* 0x00480000d92c783b */ /* 0x000e6e0000000200 */
[C---:B------:R-:W-:Y:S08]  /*3b30*/  HMMA.16816.F32 R76, R4.reuse, R34, R24 ;  /* 0x00000022044c723c */ /* 0x040ff00000001818 */
[C---:B------:R-:W-:Y:S08]  /*3b40*/  HMMA.16816.F32 R56, R4.reuse, R28, R20 ;  /* 0x0000001c0438723c */ /* 0x040ff00000001814 */
[C---:B------:R-:W-:Y:S08]  /*3b50*/  HMMA.16816.F32 R40, R4.reuse, R30, R12 ;  /* 0x0000001e0428723c */ /* 0x040ff0000000180c */
[C---:B------:R-:W-:Y:S08]  /*3b60*/  HMMA.16816.F32 R36, R4.reuse, R64, R60 ;  /* 0x000000400424723c */ /* 0x040ff0000000183c */
[C---:B------:R-:W-:Y:S08]  /*3b70*/  HMMA.16816.F32 R32, R4.reuse, R66, R80 ;  /* 0x000000420420723c */ /* 0x040ff00000001850 */
[C---:B------:R-:W-:Y:S08]  /*3b80*/  HMMA.16816.F32 R28, R4.reuse, R104, R88 ;  /* 0x00000068041c723c */ /* 0x040ff00000001858 */
[C---:B------:R-:W-:Y:S08]  /*3b90*/  HMMA.16816.F32 R24, R4.reuse, R106, R96 ;  /* 0x0000006a0418723c */ /* 0x040ff00000001860 */
[C---:B--2---:R-:W-:Y:S08]  /*3ba0*/  HMMA.16816.F32 R20, R4.reuse, R112, R100 ;  /* 0x000000700414723c */ /* 0x044ff00000001864 */
[C---:B------:R-:W-:Y:S01]  /*3bb0*/  HMMA.16816.F32 R16, R4.reuse, R114, R92 ;  /* 0x000000720410723c */ /* 0x040fe2000000185c */
[----:B------:R-:W-:Y:S07]  /*3bc0*/  LDSM.16.M88.4 R112, [R216+-0x5800] ;  /* 0xffa80000d870783b */ /* 0x000fee0000000200 */
[C---:B------:R-:W-:Y:S08]  /*3bd0*/  HMMA.16816.F32 R12, R4.reuse, R120, R84 ;  /* 0x00000078040c723c */ /* 0x040ff00000001854 */
[----:B------:R-:W-:Y:S01]  /*3be0*/  HMMA.16816.F32 R64, R4, R122, R72 ;  /* 0x0000007a0440723c */ /* 0x000fe20000001848 */
[----:B------:R-:W-:Y:S04]  /*3bf0*/  LDSM.16.M88.4 R4, [R224+0x4000] ;  /* 0x00400000e004783b */ /* 0x000fe80000000200 */
[----:B------:R-:W2:Y:S03]  /*3c00*/  LDSM.16.M88.4 R72, [R216+-0x6000] ;  /* 0xffa00000d848783b */ /* 0x000ea60000000200 */
[C---:B------:R-:W-:Y:S01]  /*3c10*/  HMMA.16816.F32 R68, R8.reuse, R124, R68 ;  /* 0x0000007c0844723c */ /* 0x040fe20000001844 */
[C---:B------:R-:W-:Y:S01]  /*3c20*/  IADD3 R239, R226.reuse, 0x6000, RZ ;  /* 0x00006000e2ef7810 */ /* 0x040fe20007ffe0ff */
[----:B------:R-:W-:Y:S06]  /*3c30*/  LDSM.16.M88.4 R120, [R135+0x9000] ;  /* 0x009000008778783b */ /* 0x000fec0000000200 */
[C---:B------:R-:W-:Y:S08]  /*3c40*/  HMMA.16816.F32 R76, R8.reuse, R126, R76 ;  /* 0x0000007e084c723c */ /* 0x040ff0000000184c */
[C---:B------:R-:W-:Y:S01]  /*3c50*/  HMMA.16816.F32 R100, R8.reuse, R52, R56 ;  /* 0x000000340864723c */ /* 0x040fe20000001838 */
[----:B------:R-:W4:Y:S07]  /*3c60*/  LDSM.16.M88.4 R56, [R216+-0x5000] ;  /* 0xffb00000d838783b */ /* 0x000f2e0000000200 */
[C---:B------:R-:W-:Y:S01]  /*3c70*/  HMMA.16816.F32 R104, R8.reuse, R54, R40 ;  /* 0x000000360868723c */ /* 0x040fe20000001828 */
[----:B------:R-:W5:Y:S04]  /*3c80*/  LDSM.16.M88.4 R52, [R216+-0x4800] ;  /* 0xffb80000d834783b */ /* 0x000f680000000200 */
[----:B------:R-:W-:Y:S03]  /*3c90*/  LDSM.16.M88.4 R40, [R216+-0x3800] ;  /* 0xffc80000d828783b */ /* 0x000fe60000000200 */
[C---:B---3--:R-:W-:Y:S08]  /*3ca0*/  HMMA.16816.F32 R96, R8.reuse, R48, R36 ;  /* 0x000000300860723c */ /* 0x048ff00000001824 */
[C---:B------:R-:W-:Y:S01]  /*3cb0*/  HMMA.16816.F32 R92, R8.reuse, R50, R32 ;  /* 0x00000032085c723c */ /* 0x040fe20000001820 */
[----:B------:R-:W-:Y:S07]  /*3cc0*/  LDSM.16.M88.4 R32, [R135+0x6000] ;  /* 0x006000008720783b */ /* 0x000fee0000000200 */
[C---:B-1----:R-:W-:Y:S01]  /*3cd0*/  HMMA.16816.F32 R88, R8.reuse, R44, R28 ;  /* 0x0000002c0858723c */ /* 0x042fe2000000181c */
[----:B------:R-:W-:Y:S07]  /*3ce0*/  LDSM.16.M88.4 R28, [R135+0x6800] ;  /* 0x00680000871c783b */ /* 0x000fee0000000200 */
[C---:B------:R-:W-:Y:S01]  /*3cf0*/  HMMA.16816.F32 R84, R8.reuse, R46, R24 ;  /* 0x0000002e0854723c */ /* 0x040fe20000001818 */
[----:B------:R-:W1:Y:S07]  /*3d00*/  LDSM.16.M88.4 R44, [R216+-0x4000] ;  /* 0xffc00000d82c783b */ /* 0x000e6e0000000200 */
[C---:B------:R-:W-:Y:S01]  /*3d10*/  HMMA.16816.F32 R48, R8.reuse, R116, R12 ;  /* 0x000000740830723c */ /* 0x040fe2000000180c */
[----:B------:R-:W3:Y:S07]  /*3d20*/  LDSM.16.M88.4 R12, [R222+0x8000] ;  /* 0x00800000de0c783b */ /* 0x000eee0000000200 */
[C---:B------:R-:W-:Y:S08]  /*3d30*/  HMMA.16816.F32 R80, R8.reuse, R108, R20 ;  /* 0x0000006c0850723c */ /* 0x040ff00000001814 */
[C---:B------:R-:W-:Y:S08]  /*3d40*/  HMMA.16816.F32 R60, R8.reuse, R110, R16 ;  /* 0x0000006e083c723c */ /* 0x040ff00000001810 */
[----:B------:R-:W-:Y:S01]  /*3d50*/  HMMA.16816.F32 R36, R8, R118, R64 ;  /* 0x000000760824723c */ /* 0x000fe20000001840 */
[C---:B------:R-:W-:Y:S01]  /*3d60*/  IADD3 R234, R226.reuse, 0x6800, RZ ;  /* 0x00006800e2ea7810 */ /* 0x040fe20007ffe0ff */
[----:B------:R-:W-:Y:S06]  /*3d70*/  LDSM.16.M88.4 R116, [R217+0x6000] ;  /* 0x00600000d974783b */ /* 0x000fec0000000200 */
[C---:B--2---:R-:W-:Y:S01]  /*3d80*/  HMMA.16816.F32 R24, R4.reuse, R72, R68 ;  /* 0x000000480418723c */ /* 0x044fe20000001844 */
[----:B------:R-:W2:Y:S07]  /*3d90*/  LDSM.16.M88.4 R68, [R135+0x7000] ;  /* 0x007000008744783b */ /* 0x000eae0000000200 */
[C---:B------:R-:W-:Y:S08]  /*3da0*/  HMMA.16816.F32 R20, R4.reuse, R74, R76 ;  /* 0x0000004a0414723c */ /* 0x040ff0000000184c */
[C---:B------:R-:W-:Y:S01]  /*3db0*/  HMMA.16816.F32 R16, R4.reuse, R112, R100 ;  /* 0x000000700410723c */ /* 0x040fe20000001864 */
[----:B------:R-:W-:Y:S07]  /*3dc0*/  LDSM.16.M88.4 R100, [R135+0x7800] ;  /* 0x007800008764783b */ /* 0x000fee0000000200 */
[C---:B------:R-:W-:Y:S01]  /*3dd0*/  HMMA.16816.F32 R8, R4.reuse, R114, R104 ;  /* 0x000000720408723c */ /* 0x040fe20000001868 */
[C---:B------:R-:W-:Y:S01]  /*3de0*/  IADD3 R235, R226.reuse, 0x7000, RZ ;  /* 0x00007000e2eb7810 */ /* 0x040fe20007ffe0ff */
[----:B------:R-:W-:Y:S06]  /*3df0*/  LDSM.16.M88.4 R112, [R216+-0x3000] ;  /* 0xffd00000d870783b */ /* 0x000fec0000000200 */
[C---:B----4-:R-:W-:Y:S08]  /*3e00*/  HMMA.16816.F32 R64, R4.reuse, R56, R96 ;  /* 0x000000380440723c */ /* 0x050ff00000001860 */
[C---:B------:R-:W-:Y:S01]  /*3e10*/  HMMA.16816.F32 R56, R4.reuse, R58, R92 ;  /* 0x0000003a0438723c */ /* 0x040fe2000000185c */
[----:B------:R-:W4:Y:S07]  /*3e20*/  LDSM.16.M88.4 R92, [R135+0x8000] ;  /* 0x00800000875c783b */ /* 0x000f2e0000000200 */
[C---:B-----5:R-:W-:Y:S08]  /*3e30*/  HMMA.16816.F32 R72, R4.reuse, R52, R88 ;  /* 0x000000340448723c */ /* 0x060ff00000001858 */
[C---:B------:R-:W-:Y:S08]  /*3e40*/  HMMA.16816.F32 R84, R4.reuse, R54, R84 ;  /* 0x000000360454723c */ /* 0x040ff00000001854 */
[C---:B-1----:R-:W-:Y:S08]  /*3e50*/  HMMA.16816.F32 R76, R4.reuse, R44, R80 ;  /* 0x0000002c044c723c */ /* 0x042ff00000001850 */
[C---:B------:R-:W-:Y:S08]  /*3e60*/  HMMA.16816.F32 R96, R4.reuse, R40, R48 ;  /* 0x000000280460723c */ /* 0x040ff00000001830 */
[----:B------:R-:W-:Y:S01]  /*3e70*/  HMMA.16816.F32 R80, R4, R42, R36 ;  /* 0x0000002a0450723c */ /* 0x000fe20000001824 */
[----:B------:R-:W-:Y:S07]  /*3e80*/  LDSM.16.M88.4 R36, [R235] ;  /* 0x00000000eb24783b */ /* 0x000fee0000000200 */
[C---:B---3--:R-:W-:Y:S01]  /*3e90*/  HMMA.16816.F32 R52, R12.reuse, R32, R24 ;  /* 0x000000200c34723c */ /* 0x048fe20000001818 */
[----:B------:R-:W-:Y:S07]  /*3ea0*/  LDSM.16.M88.4 R24, [R234] ;  /* 0x00000000ea18783b */ /* 0x000fee0000000200 */
[C---:B------:R-:W-:Y:S01]  /*3eb0*/  HMMA.16816.F32 R48, R12.reuse, R34, R20 ;  /* 0x000000220c30723c */ /* 0x040fe20000001814 */
[----:B------:R-:W1:Y:S07]  /*3ec0*/  LDSM.16.M88.4 R32, [R135+0x8800] ;  /* 0x008800008720783b */ /* 0x000e6e0000000200 */
[C---:B------:R-:W-:Y:S08]  /*3ed0*/  HMMA.16816.F32 R40, R12.reuse, R28, R16 ;  /* 0x0000001c0c28723c */ /* 0x040ff00000001810 */
[----:B------:R-:W-:Y:S01]  /*3ee0*/  HMMA.16816.F32 R20, R12, R30, R8 ;  /* 0x0000001e0c14723c */ /* 0x000fe20000001808 */
[----:B------:R-:W-:Y:S04]  /*3ef0*/  LDSM.16.M88.4 R8, [R223+0x8000] ;  /* 0x00800000df08783b */ /* 0x000fe80000000200 */
[----:B------:R-:W3:Y:S03]  /*3f00*/  LDSM.16.M88.4 R28, [R239] ;  /* 0x00000000ef1c783b */ /* 0x000ee60000000200 */
[----:B------:R-:W-:Y:S01]  /*3f10*/  HMMA.16816.F32 R88, R4, R46, R60 ;  /* 0x0000002e0458723c */ /* 0x000fe2000000183c */
[C---:B------:R-:W-:Y:S01]  /*3f20*/  IADD3 R236, R226.reuse, 0x7800, RZ ;  /* 0x00007800e2ec7810 */ /* 0x040fe20007ffe0ff */
[----:B------:R-:W-:Y:S06]  /*3f30*/  LDSM.16.M88.4 R4, [R225+0x8000] ;  /* 0x00800000e104783b */ /* 0x000fec0000000200 */
[C---:B--2---:R-:W-:Y:S08]  /*3f40*/  HMMA.16816.F32 R16, R12.reuse, R68, R64 ;  /* 0x000000440c10723c */ /* 0x044ff00000001840 */
[----:B------:R-:W-:Y:S01]  /*3f50*/  HMMA.16816.F32 R44, R12, R70, R56 ;  /* 0x000000460c2c723c */ /* 0x000fe20000001838 */
[----:B------:R-:W2:Y:S01]  /*3f60*/  LDSM.16.M88.4 R68, [R236] ;  /* 0x00000000ec44783b */ /* 0x000ea20000000200 */
[----:B------:R-:W-:-:S06]  /*3f70*/  IADD3 R237, R226, 0x8000, RZ ;  /* 0x00008000e2ed7810 */ /* 0x000fcc0007ffe0ff */
[C---:B----4-:R-:W-:Y:S01]  /*3f80*/  HMMA.16816.F32 R60, R12.reuse, R92, R76 ;  /* 0x0000005c0c3c723c */ /* 0x050fe2000000184c */
[----:B------:R-:W4:Y:S07]  /*3f90*/  LDSM.16.M88.4 R76, [R237] ;  /* 0x00000000ed4c783b */ /* 0x000f2e0000000200 */
[C---:B------:R-:W-:Y:S08]  /*3fa0*/  HMMA.16816.F32 R56, R12.reuse, R94, R88 ;  /* 0x0000005e0c38723c */ /* 0x040ff00000001858 */
[C---:B------:R-:W-:Y:S08]  /*3fb0*/  HMMA.16816.F32 R72, R12.reuse, R100, R72 ;  /* 0x000000640c48723c */ /* 0x040ff00000001848 */
[C---:B------:R-:W-:Y:S01]  /*3fc0*/  HMMA.16816.F32 R64, R12.reuse, R102, R84 ;  /* 0x000000660c40723c */ /* 0x040fe20000001854 */
[C---:B------:R-:W-:Y:S01]  /*3fd0*/  IADD3 R238, R226.reuse, 0x8800, RZ ;  /* 0x00008800e2ee7810 */ /* 0x040fe20007ffe0ff */
[----:B------:R-:W-:Y:S04]  /*3fe0*/  LDSM.16.M88.4 R100, [R217+0x7800] ;  /* 0x00780000d964783b */ /* 0x000fe80000000200 */
[----:B------:R-:W-:Y:S02]  /*3ff0*/  LDSM.16.M88.4 R108, [R238] ;  /* 0x00000000ee6c783b */ /* 0x000fe40000000200 */
[C---:B-1----:R-:W-:Y:S08]  /*4000*/  HMMA.16816.F32 R92, R12.reuse, R32, R96 ;  /* 0x000000200c5c723c */ /* 0x042ff00000001860 */
[----:B------:R-:W-:Y:S01]  /*4010*/  HMMA.16816.F32 R104, R12, R34, R80 ;  /* 0x000000220c68723c */ /* 0x000fe20000001850 */
[----:B------:R-:W-:Y:S04]  /*4020*/  LDSM.16.M88.4 R32, [R217+0x7000] ;  /* 0x00700000d920783b */ /* 0x000fe80000000200 */
[----:B------:R-:W-:Y:S03]  /*4030*/  LDSM.16.M88.4 R80, [R217+0x8800] ;  /* 0x00880000d950783b */ /* 0x000fe60000000200 */
[C---:B---3--:R-:W-:Y:S08]  /*4040*/  HMMA.16816.F32 R12, R8.reuse, R28, R52 ;  /* 0x0000001c080c723c */ /* 0x048ff00000001834 */
[C---:B------:R-:W-:Y:S08]  /*4050*/  HMMA.16816.F32 R52, R8.reuse, R30, R48 ;  /* 0x0000001e0834723c */ /* 0x040ff00000001830 */
[C---:B------:R-:W-:Y:S08]  /*4060*/  HMMA.16816.F32 R48, R8.reuse, R24, R40 ;  /* 0x000000180830723c */ /* 0x040ff00000001828 */
[C---:B------:R-:W-:Y:S01]  /*4070*/  HMMA.16816.F32 R40, R8.reuse, R26, R20 ;  /* 0x0000001a0828723c */ /* 0x040fe20000001814 */
[----:B------:R-:W-:Y:S07]  /*4080*/  LDSM.16.M88.4 R20, [R222+0xc000] ;  /* 0x00c00000de14783b */ /* 0x000fee0000000200 */
[C---:B------:R-:W-:Y:S01]  /*4090*/  HMMA.16816.F32 R28, R8.reuse, R36, R16 ;  /* 0x00000024081c723c */ /* 0x040fe20000001810 */
[----:B------:R-:W-:Y:S07]  /*40a0*/  LDSM.16.M88.4 R16, [R224+0x8000] ;  /* 0x00800000e010783b */ /* 0x000fee0000000200 */
[C---:B------:R-:W-:Y:S01]  /*40b0*/  HMMA.16816.F32 R24, R8.reuse, R38, R44 ;  /* 0x000000260818723c */ /* 0x040fe2000000182c */
[----:B------:R-:W1:Y:S07]  /*40c0*/  LDSM.16.M88.4 R36, [R217+0x6800] ;  /* 0x00680000d924783b */ /* 0x000e6e0000000200 */
[----:B--2---:R-:W-:Y:S01]  /*40d0*/  HMMA.16816.F32 R88, R8, R68, R72 ;  /* 0x000000440858723c */ /* 0x004fe20000001848 */
[----:B------:R-:W2:Y:S07]  /*40e0*/  LDSM.16.M88.4 R72, [R217+0x8000] ;  /* 0x00800000d948783b */ /* 0x000eae0000000200 */
[----:B------:R-:W-:Y:S08]  /*40f0*/  HMMA.16816.F32 R12, R4, R116, R12 ;  /* 0x00000074040c723c */ /* 0x000ff0000000180c */
[----:B------:R-:W-:Y:S08]  /*4100*/  HMMA.16816.F32 R96, R8, R70, R64 ;  /* 0x000000460860723c */ /* 0x000ff00000001840 */
[----:B------:R-:W-:Y:S01]  /*4110*/  HMMA.16816.F32 R44, R4, R118, R52 ;  /* 0x00000076042c723c */ /* 0x000fe20000001834 */
[----:B------:R-:W-:Y:S07]  /*4120*/  LDSM.16.M88.4 R52, [R216+-0x1800] ;  /* 0xffe80000d834783b */ /* 0x000fee0000000200 */
[C---:B----4-:R-:W-:Y:S08]  /*4130*/  HMMA.16816.F32 R84, R8.reuse, R76, R60 ;  /* 0x0000004c0854723c */ /* 0x050ff0000000183c */
[----:B------:R-:W-:Y:S08]  /*4140*/  HMMA.16816.F32 R76, R8, R78, R56 ;  /* 0x0000004e084c723c */ /* 0x000ff00000001838 */
[----:B-1----:R-:W-:Y:S01]  /*4150*/  HMMA.16816.F32 R60, R4, R38, R40 ;  /* 0x00000026043c723c */ /* 0x002fe20000001828 */
[----:B------:R-:W1:Y:S07]  /*4160*/  LDSM.16.M88.4 R40, [R216+-0x2800] ;  /* 0xffd80000d828783b */ /* 0x000e6e0000000200 */
[----:B------:R-:W-:Y:S08]  /*4170*/  HMMA.16816.F32 R68, R8, R108, R92 ;  /* 0x0000006c0844723c */ /* 0x000ff0000000185c */
[----:B------:R-:W-:Y:S01]  /*4180*/  HMMA.16816.F32 R64, R4, R36, R48 ;  /* 0x000000240440723c */ /* 0x000fe20000001830 */
[----:B------:R-:W3:Y:S07]  /*4190*/  LDSM.16.M88.4 R36, [R216+-0x2000] ;  /* 0xffe00000d824783b */ /* 0x000eee0000000200 */
[----:B------:R-:W-:Y:S01]  /*41a0*/  HMMA.16816.F32 R92, R8, R110, R104 ;  /* 0x0000006e085c723c */ /* 0x000fe20000001868 */
[----:B------:R-:W-:Y:S07]  /*41b0*/  LDSM.16.M88.4 R104, [R227] ;  /* 0x00000000e368783b */ /* 0x000fee0000000200 */
[----:B------:R-:W-:Y:S01]  /*41c0*/  HMMA.16816.F32 R8, R16, R112, R12 ;  /* 0x000000701008723c */ /* 0x000fe2000000180c */
[----:B------:R-:W4:Y:S07]  /*41d0*/  LDSM.16.M88.4 R12, [R223+0xc000] ;  /* 0x00c00000df0c783b */ /* 0x000f2e0000000200 */
[C---:B------:R-:W-:Y:S08]  /*41e0*/  HMMA.16816.F32 R56, R4.reuse, R32, R28 ;  /* 0x000000200438723c */ /* 0x040ff0000000181c */
[C---:B------:R-:W-:Y:S08]  /*41f0*/  HMMA.16816.F32 R48, R4.reuse, R34, R24 ;  /* 0x000000220430723c */ /* 0x040ff00000001818 */
[C---:B------:R-:W-:Y:S08]  /*4200*/  HMMA.16816.F32 R32, R4.reuse, R100, R88 ;  /* 0x000000640420723c */ /* 0x040ff00000001858 */
[----:B------:R-:W-:Y:S08]  /*4210*/  HMMA.16816.F32 R88, R4, R102, R96 ;  /* 0x000000660458723c */ /* 0x000ff00000001860 */
[----:B------:R-:W-:Y:S08]  /*4220*/  HMMA.16816.F32 R28, R16, R114, R44 ;  /* 0x00000072101c723c */ /* 0x000ff0000000182c */
[C---:B--2---:R-:W-:Y:S08]  /*4230*/  HMMA.16816.F32 R96, R4.reuse, R72, R84 ;  /* 0x000000480460723c */ /* 0x044ff00000001854 */
[C---:B------:R-:W-:Y:S01]  /*4240*/  HMMA.16816.F32 R72, R4.reuse, R74, R76 ;  /* 0x0000004a0448723c */ /* 0x040fe2000000184c */
[----:B------:R-:W2:Y:S07]  /*4250*/  LDSM.16.M88.4 R76, [R135+0x9800] ;  /* 0x00980000874c783b */ /* 0x000eae0000000200 */
[----:B------:R-:W-:Y:S01]  /*4260*/  HMMA.16816.F32 R108, R4, R80, R68 ;  /* 0x00000050046c723c */ /* 0x000fe20000001844 */
[----:B------:R-:W5:Y:S07]  /*4270*/  LDSM.16.M88.4 R68, [R216+-0x1000] ;  /* 0xfff00000d844783b */ /* 0x000f6e0000000200 */
[----:B------:R-:W-:Y:S01]  /*4280*/  HMMA.16816.F32 R24, R20, R120, R8 ;  /* 0x000000781418723c */ /* 0x000fe20000001808 */
[----:B------:R-:W-:Y:S01]  /*4290*/  LDSM.16.M88.4 R8, [R225+0xc000] ;  /* 0x00c00000e108783b */ /* 0x000fe20000000200 */
[----:B------:R-:W-:-:S06]  /*42a0*/  IADD3 R240, R226, 0x9800, RZ ;  /* 0x00009800e2f07810 */ /* 0x000fcc0007ffe0ff */
[----:B-1----:R-:W-:Y:S08]  /*42b0*/  HMMA.16816.F32 R44, R16, R40, R64 ;  /* 0x00000028102c723c */ /* 0x002ff00000001840 */
[----:B------:R-:W-:Y:S01]  /*42c0*/  HMMA.16816.F32 R112, R4, R82, R92 ;  /* 0x000000520470723c */ /* 0x000fe2000000185c */
[----:B------:R-:W1:Y:S04]  /*42d0*/  LDSM.16.M88.4 R80, [R217+0x9000] ;  /* 0x00900000d950783b */ /* 0x000e680000000200 */
[----:B------:R-:W-:Y:S03]  /*42e0*/  LDSM.16.M88.4 R4, [R224+0xc000] ;  /* 0x00c00000e004783b */ /* 0x000fe60000000200 */
[----:B------:R-:W-:Y:S08]  /*42f0*/  HMMA.16816.F32 R28, R20, R122, R28 ;  /* 0x0000007a141c723c */ /* 0x000ff0000000181c */
[C---:B---3--:R-:W-:Y:S01]  /*4300*/  HMMA.16816.F32 R100, R16.reuse, R36, R56 ;  /* 0x000000241064723c */ /* 0x048fe20000001838 */
[----:B------:R-:W3:Y:S07]  /*4310*/  LDSM.16.M88.4 R56, [R240] ;  /* 0x00000000f038783b */ /* 0x000eee0000000200 */
[----:B------:R-:W-:Y:S01]  /*4320*/  HMMA.16816.F32 R92, R16, R38, R48 ;  /* 0x00000026105c723c */ /* 0x000fe20000001830 */
[----:B------:R-:W1:Y:S04]  /*4330*/  LDSM.16.M88.4 R48, [R216+-0x800] ;  /* 0xfff80000d830783b */ /* 0x000e680000000200 */
[----:B------:R-:W-:Y:S03]  /*4340*/  LDSM.16.M88.4 R36, [R135+0xa000] ;  /* 0x00a000008724783b */ /* 0x000fe60000000200 */
[----:B----4-:R-:W-:Y:S08]  /*4350*/  HMMA.16816.F32 R24, R12, R104, R24 ;  /* 0x000000680c18723c */ /* 0x010ff00000001818 */
[----:B------:R-:W-:Y:S08]  /*4360*/  HMMA.16816.F32 R84, R16, R52, R32 ;  /* 0x000000341054723c */ /* 0x000ff00000001820 */
[----:B--2---:R-:W-:Y:S08]  /*4370*/  HMMA.16816.F32 R32, R20, R76, R44 ;  /* 0x0000004c1420723c */ /* 0x004ff0000000182c */
[----:B------:R-:W-:Y:S01]  /*4380*/  HMMA.16816.F32 R40, R16, R42, R60 ;  /* 0x0000002a1028723c */ /* 0x000fe2000000183c */
[----:B------:R-:W2:Y:S07]  /*4390*/  LDSM.16.M88.4 R60, [R216] ;  /* 0x00000000d83c783b */ /* 0x000eae0000000200 */
[----:B------:R-:W-:Y:S08]  /*43a0*/  HMMA.16816.F32 R28, R12, R106, R28 ;  /* 0x0000006a0c1c723c */ /* 0x000ff0000000181c */
[----:B-----5:R-:W-:Y:S01]  /*43b0*/  HMMA.16816.F32 R104, R16, R70, R72 ;  /* 0x000000461068723c */ /* 0x020fe20000001848 */
[----:B------:R-:W4:Y:S01]  /*43c0*/  LDSM.16.M88.4 R72, [R217+0x9800] ;  /* 0x00980000d948783b */ /* 0x000f220000000200 */
[----:B------:R-:W-:-:S05]  /*43d0*/  IADD3 R241, R226, 0xa000, RZ ;  /* 0x0000a000e2f17810 */ /* 0x000fca0007ffe0ff */
[----:B------:R-:W5:Y:S01]  /*43e0*/  LDSM.16.M88.4 R64, [R241] ;  /* 0x00000000f140783b */ /* 0x000f620000000200 */
[----:B-1----:R-:W-:Y:S08]  /*43f0*/  HMMA.16816.F32 R24, R8, R80, R24 ;  /* 0x000000500818723c */ /* 0x002ff00000001818 */
[----:B---3--:R-:W-:Y:S08]  /*4400*/  HMMA.16816.F32 R32, R12, R56, R32 ;  /* 0x000000380c20723c */ /* 0x008ff00000001820 */
[----:B------:R-:W-:Y:S08]  /*4410*/  HMMA.16816.F32 R40, R20, R78, R40 ;  /* 0x0000004e1428723c */ /* 0x000ff00000001828 */
[----:B------:R-:W-:Y:S08]  /*4420*/  HMMA.16816.F32 R28, R8, R82, R28 ;  /* 0x00000052081c723c */ /* 0x000ff0000000181c */
[C---:B------:R-:W-:Y:S08]  /*4430*/  HMMA.16816.F32 R108, R16.reuse, R48, R108 ;  /* 0x00000030106c723c */ /* 0x040ff0000000186c */
[C---:B------:R-:W-:Y:S01]  /*4440*/  HMMA.16816.F32 R112, R16.reuse, R50, R112 ;  /* 0x000000321070723c */ /* 0x040fe20000001870 */
[----:B------:R-:W1:Y:S07]  /*4450*/  LDSM.16.M88.4 R48, [R216+0x800] ;  /* 0x00080000d830783b */ /* 0x000e6e0000000200 */
[----:B------:R-:W-:Y:S01]  /*4460*/  HMMA.16816.F32 R88, R16, R54, R88 ;  /* 0x000000361058723c */ /* 0x000fe20000001858 */
[----:B------:R-:W3:Y:S07]  /*4470*/  LDSM.16.M88.4 R52, [R135+0xa800] ;  /* 0x00a800008734783b */ /* 0x000eee0000000200 */
[----:B--2---:R-:W-:Y:S08]  /*4480*/  HMMA.16816.F32 R44, R4, R60, R24 ;  /* 0x0000003c042c723c */ /* 0x004ff00000001818 */
[----:B------:R-:W-:Y:S08]  /*4490*/  HMMA.16816.F32 R24, R20, R36, R100 ;  /* 0x000000241418723c */ /* 0x000ff00000001864 */
[----:B------:R-:W-:Y:S08]  /*44a0*/  HMMA.16816.F32 R96, R16, R68, R96 ;  /* 0x000000441060723c */ /* 0x000ff00000001860 */
[----:B------:R-:W-:Y:S08]  /*44b0*/  HMMA.16816.F32 R68, R20, R38, R92 ;  /* 0x000000261444723c */ /* 0x000ff0000000185c */
[----:B----4-:R-:W-:Y:S08]  /*44c0*/  HMMA.16816.F32 R16, R8, R72, R32 ;  /* 0x000000480810723c */ /* 0x010ff00000001820 */
[----:B------:R-:W-:Y:S08]  /*44d0*/  HMMA.16816.F32 R36, R12, R58, R40 ;  /* 0x0000003a0c24723c */ /* 0x000ff00000001828 */
[----:B------:R-:W-:Y:S01]  /*44e0*/  HMMA.16816.F32 R28, R4, R62, R28 ;  /* 0x0000003e041c723c */ /* 0x000fe2000000181c */
[----:B------:R-:W2:Y:S01]  /*44f0*/  LDSM.16.M88.4 R60, [R217+0xa000] ;  /* 0x00a00000d93c783b */ /* 0x000ea20000000200 */
[----:B------:R-:W-:Y:S01]  /*4500*/  FMUL.FTZ R0, R44, c[0x0][0x320] ;  /* 0x0000c8002c007a20 */ /* 0x000fe20000410000 */
[----:B------:R-:W-:-:S02]  /*4510*/  IADD3 R242, R226, 0xa800, RZ ;  /* 0x0000a800e2f27810 */ /* 0x000fc40007ffe0ff */
[----:B------:R-:W4:Y:S01]  /*4520*/  LDSM.16.M88.4 R40, [R135+0xb000] ;  /* 0x00b000008728783b */ /* 0x000f220000000200 */
[----:B------:R3:W2:Y:S02]  /*4530*/  MUFU.TANH R116, R0 ;  /* 0x0000000000747308 */ /* 0x0006a40000002400 */
[----:B-----5:R-:W-:Y:S08]  /*4540*/  HMMA.16816.F32 R24, R12, R64, R24 ;  /* 0x000000400c18723c */ /* 0x020ff00000001818 */
[----:B-1----:R-:W-:Y:S01]  /*4550*/  HMMA.16816.F32 R32, R4, R48, R16 ;  /* 0x000000300420723c */ /* 0x002fe20000001810 */
[----:B---3--:R-:W-:-:S07]  /*4560*/  FMUL.FTZ R0, R45, c[0x0][0x320] ;  /* 0x0000c8002d007a20 */ /* 0x008fce0000410000 */
[----:B------:R-:W-:Y:S01]  /*4570*/  HMMA.16816.F32 R16, R8, R74, R36 ;  /* 0x0000004a0810723c */ /* 0x000fe20000001824 */
[----:B------:R-:W1:Y:S01]  /*4580*/  LDSM.16.M88.4 R36, [R242] ;  /* 0x00000000f224783b */ /* 0x000e620000000200 */
[----:B------:R3:W1:Y:S06]  /*4590*/  MUFU.TANH R95, R0 ;  /* 0x00000000005f7308 */ /* 0x00066c0000002400 */
[C---:B------:R-:W-:Y:S08]  /*45a0*/  HMMA.16816.F32 R84, R20.reuse, R52, R84 ;  /* 0x000000341454723c */ /* 0x040ff00000001854 */
[----:B------:R-:W-:Y:S01]  /*45b0*/  HMMA.16816.F32 R80, R20, R54, R88 ;  /* 0x000000361450723c */ /* 0x000fe20000001858 */
[----:B------:R-:W5:Y:S01]  /*45c0*/  LDSM.16.M88.4 R52, [R216+0x1000] ;  /* 0x00100000d834783b */ /* 0x000f620000000200 */
[----:B---3--:R-:W-:-:S04]  /*45d0*/  FMUL.FTZ R0, R46, c[0x0][0x320] ;  /* 0x0000c8002e007a20 */ /* 0x008fc80000410000 */
[----:B------:R3:W1:Y:S02]  /*45e0*/  MUFU.TANH R121, R0 ;  /* 0x0000000000797308 */ /* 0x0006640000002400 */
[----:B--2---:R-:W-:Y:S01]  /*45f0*/  HMMA.16816.F32 R24, R8, R60, R24 ;  /* 0x0000003c0818723c */ /* 0x004fe20000001818 */
[----:B---3--:R-:W-:-:S05]  /*4600*/  FMUL.FTZ R0, R47, c[0x0][0x320] ;  /* 0x0000c8002f007a20 */ /* 0x008fca0000410000 */
[----:B------:R2:W3:Y:S02]  /*4610*/  MUFU.TANH R120, R0 ;  /* 0x0000000000787308 */ /* 0x0004e40000002400 */
[----:B------:R-:W-:Y:S01]  /*4620*/  HMMA.16816.F32 R44, R12, R66, R68 ;  /* 0x000000420c2c723c */ /* 0x000fe20000001844 */
[----:B------:R-:W-:Y:S01]  /*4630*/  LDSM.16.M88.4 R68, [R135+0xb800] ;  /* 0x00b800008744783b */ /* 0x000fe20000000200 */
[----:B--2---:R-:W-:-:S04]  /*4640*/  FMUL.FTZ R0, R28, c[0x0][0x320] ;  /* 0x0000c8001c007a20 */ /* 0x004fc80000410000 */
[----:B------:R2:W1:Y:S02]  /*4650*/  MUFU.TANH R92, R0 ;  /* 0x00000000005c7308 */ /* 0x0004640000002400 */
[----:B------:R-:W-:Y:S01]  /*4660*/  HMMA.16816.F32 R16, R4, R50, R16 ;  /* 0x000000320410723c */ /* 0x000fe20000001810 */
[----:B------:R-:W1:Y:S01]  /*4670*/  LDSM.16.M88.4 R48, [R217+0xa800] ;  /* 0x00a80000d930783b */ /* 0x000e620000000200 */
[----:B--2---:R-:W-:-:S04]  /*4680*/  FMUL.FTZ R0, R29, c[0x0][0x320] ;  /* 0x0000c8001d007a20 */ /* 0x004fc80000410000 */
[----:B------:R2:W1:Y:S02]  /*4690*/  MUFU.TANH R91, R0 ;  /* 0x00000000005b7308 */ /* 0x0004640000002400 */
[----:B--2---:R-:W-:-:S06]  /*46a0*/  FMUL.FTZ R0, R30, c[0x0][0x320] ;  /* 0x0000c8001e007a20 */ /* 0x004fcc0000410000 */
[----:B------:R2:W1:Y:S01]  /*46b0*/  MUFU.TANH R94, R0 ;  /* 0x00000000005e7308 */ /* 0x0004620000002400 */
[----:B----4-:R-:W-:Y:S01]  /*46c0*/  HMMA.16816.F32 R76, R20, R40, R96 ;  /* 0x00000028144c723c */ /* 0x010fe20000001860 */
[----:B--2---:R-:W-:-:S06]  /*46d0*/  FMUL.FTZ R0, R31, c[0x0][0x320] ;  /* 0x0000c8001f007a20 */ /* 0x004fcc0000410000 */
[----:B------:R2:W4:Y:S01]  /*46e0*/  MUFU.TANH R93, R0 ;  /* 0x00000000005d7308 */ /* 0x0005220000002400 */
[----:B-1----:R-:W-:Y:S01]  /*46f0*/  HMMA.16816.F32 R28, R12, R36, R84 ;  /* 0x000000240c1c723c */ /* 0x002fe20000001854 */
[----:B--2---:R-:W-:-:S06]  /*4700*/  FMUL.FTZ R0, R32, c[0x0][0x320] ;  /* 0x0000c80020007a20 */ /* 0x004fcc0000410000 */
[----:B------:R1:W2:Y:S01]  /*4710*/  MUFU.TANH R89, R0 ;  /* 0x0000000000597308 */ /* 0x0002a20000002400 */
[----:B------:R-:W-:Y:S08]  /*4720*/  HMMA.16816.F32 R64, R20, R42, R104 ;  /* 0x0000002a1440723c */ /* 0x000ff00000001868 */
[----:B-----5:R-:W-:Y:S01]  /*4730*/  HMMA.16816.F32 R40, R4, R52, R24 ;  /* 0x000000340428723c */ /* 0x020fe20000001818 */
[----:B-1----:R-:W-:-:S07]  /*4740*/  FMUL.FTZ R0, R33, c[0x0][0x320] ;  /* 0x0000c80021007a20 */ /* 0x002fce0000410000 */
[----:B------:R-:W-:Y:S01]  /*4750*/  HMMA.16816.F32 R24, R8, R62, R44 ;  /* 0x0000003e0818723c */ /* 0x000fe2000000182c */
[----:B------:R-:W1:Y:S01]  /*4760*/  LDSM.16.M88.4 R60, [R216+0x1800] ;  /* 0x00180000d83c783b */ /* 0x000e620000000200 */
[----:B------:R5:W1:Y:S01]  /*4770*/  MUFU.TANH R88, R0 ;  /* 0x0000000000587308 */ /* 0x000a620000002400 */
[C---:B------:R-:W-:Y:S02]  /*4780*/  IADD3 R243, R226.reuse, 0xb000, RZ ;  /* 0x0000b000e2f37810 */ /* 0x040fe40007ffe0ff */
[----:B------:R-:W-:Y:S01]  /*4790*/  LDSM.16.M88.4 R44, [R217+0xb000] ;  /* 0x00b00000d92c783b */ /* 0x000fe20000000200 */
[----:B------:R-:W-:Y:S02]  /*47a0*/  IADD3 R244, R226, 0xb800, RZ ;  /* 0x0000b800e2f47810 */ /* 0x000fe40007ffe0ff */
[----:B------:R-:W-:Y:S01]  /*47b0*/  HMMA.16816.F32 R36, R12, R38, R80 ;  /* 0x000000260c24723c */ /* 0x000fe20000001850 */
[----:B------:R-:W1:Y:S01]  /*47c0*/  LDSM.16.M88.4 R56, [R243] ;  /* 0x00000000f338783b */ /* 0x000e620000000200 */
[----:B-----5:R-:W-:-:S04]  /*47d0*/  FMUL.FTZ R0, R34, c[0x0][0x320] ;  /* 0x0000c80022007a20 */ /* 0x020fc80000410000 */
[----:B------:R5:W1:Y:S02]  /*47e0*/  MUFU.TANH R90, R0 ;  /* 0x00000000005a7308 */ /* 0x000a640000002400 */
[----:B-----5:R-:W-:-:S06]  /*47f0*/  FMUL.FTZ R0, R35, c[0x0][0x320] ;  /* 0x0000c80023007a20 */ /* 0x020fcc0000410000 */
[----:B------:R5:W1:Y:S01]  /*4800*/  MUFU.TANH R86, R0 ;  /* 0x0000000000567308 */ /* 0x000a620000002400 */
[----:B------:R-:W-:Y:S01]  /*4810*/  HMMA.16816.F32 R32, R8, R48, R28 ;  /* 0x000000300820723c */ /* 0x000fe2000000181c */
[----:B-----5:R-:W-:-:S06]  /*4820*/  FMUL.FTZ R0, R16, c[0x0][0x320] ;  /* 0x0000c80010007a20 */ /* 0x020fcc0000410000 */
[----:B------:R5:W1:Y:S01]  /*4830*/  MUFU.TANH R85, R0 ;  /* 0x0000000000557308 */ /* 0x000a620000002400 */
[----:B------:R-:W-:Y:S01]  /*4840*/  HMMA.16816.F32 R72, R20, R68, R108 ;  /* 0x000000441448723c */ /* 0x000fe2000000186c */
[----:B-----5:R-:W-:-:S06]  /*4850*/  FMUL.FTZ R0, R17, c[0x0][0x320] ;  /* 0x0000c80011007a20 */ /* 0x020fcc0000410000 */
[----:B------:R5:W1:Y:S02]  /*4860*/  MUFU.TANH R84, R0 ;  /* 0x0000000000547308 */ /* 0x000a640000002400 */
[----:B-----5:R-:W-:-:S06]  /*4870*/  FMUL.FTZ R0, R18, c[0x0][0x320] ;  /* 0x0000c80012007a20 */ /* 0x020fcc0000410000 */
[----:B------:R5:W1:Y:S02]  /*4880*/  MUFU.TANH R69, R0 ;  /* 0x0000000000457308 */ /* 0x000a640000002400 */
[----:B-----5:R-:W-:Y:S02]  /*4890*/  FMUL.FTZ R0, R19, c[0x0][0x320] ;  /* 0x0000c80013007a20 */ /* 0x020fe40000410000 */
[----:B------:R-:W-:Y:S01]  /*48a0*/  HMMA.16816.F32 R16, R4, R54, R24 ;  /* 0x000000360410723c */ /* 0x000fe20000001818 */
[----:B------:R-:W5:Y:S03]  /*48b0*/  LDSM.16.M88.4 R52, [R244] ;  /* 0x00000000f434783b */ /* 0x000f660000000200 */
[----:B------:R1:W1:Y:S02]  /*48c0*/  MUFU.TANH R68, R0 ;  /* 0x0000000000447308 */ /* 0x0002640000002400 */
[----:B-1----:R-:W-:-:S06]  /*48d0*/  FMUL.FTZ R0, R40, c[0x0][0x320] ;  /* 0x0000c80028007a20 */ /* 0x002fcc0000410000 */
[----:B------:R1:W1:Y:S01]  /*48e0*/  MUFU.TANH R100, R0 ;  /* 0x0000000000647308 */ /* 0x0002620000002400 */
[----:B------:R-:W-:Y:S01]  /*48f0*/  HMMA.16816.F32 R24, R8, R50, R36 ;  /* 0x000000320818723c */ /* 0x000fe20000001824 */
[----:B------:R-:W-:Y:S01]  /*4900*/  LDSM.16.M88.4 R48, [R216+0x2000] ;  /* 0x00200000d830783b */ /* 0x000fe20000000200 */
[----:B-1----:R-:W-:-:S05]  /*4910*/  FMUL.FTZ R0, R41, c[0x0][0x320] ;  /* 0x0000c80029007a20 */ /* 0x002fca0000410000 */
[----:B------:R1:W1:Y:S01]  /*4920*/  MUFU.TANH R103, R0 ;  /* 0x0000000000677308 */ /* 0x0002620000002400 */
[----:B------:R-:W-:Y:S08]  /*4930*/  HMMA.16816.F32 R20, R20, R70, R112 ;  /* 0x000000461414723c */ /* 0x000ff00000001870 */
[----:B------:R-:W-:Y:S01]  /*4940*/  HMMA.16816.F32 R36, R4, R60, R32 ;  /* 0x0000003c0424723c */ /* 0x000fe20000001820 */
[----:B-1----:R-:W-:-:S04]  /*4950*/  FMUL.FTZ R0, R42, c[0x0][0x320] ;  /* 0x0000c8002a007a20 */ /* 0x002fc80000410000 */
[----:B------:R1:W1:Y:S03]  /*4960*/  MUFU.TANH R105, R0 ;  /* 0x0000000000697308 */ /* 0x0002660000002400 */
[C---:B------:R-:W-:Y:S01]  /*4970*/  HMMA.16816.F32 R32, R12.reuse, R58, R64 ;  /* 0x0000003a0c20723c */ /* 0x040fe20000001840 */
[----:B-1----:R-:W-:Y:S02]  /*4980*/  FMUL.FTZ R0, R43, c[0x0][0x320] ;  /* 0x0000c8002b007a20 */ /* 0x002fe40000410000 */
[----:B------:R-:W1:Y:S02]  /*4990*/  LDSM.16.M88.4 R40, [R217+0xb800] ;  /* 0x00b80000d928783b */ /* 0x000e640000000200 */
[----:B------:R2:W1:Y:S03]  /*49a0*/  MUFU.TANH R104, R0 ;  /* 0x0000000000687308 */ /* 0x0004660000002400 */
[----:B------:R-:W-:Y:S01]  /*49b0*/  HMMA.16816.F32 R28, R12, R56, R76 ;  /* 0x000000380c1c723c */ /* 0x000fe2000000184c */
[----:B--2---:R-:W-:-:S04]  /*49c0*/  FMUL.FTZ R0, R16, c[0x0][0x320] ;  /* 0x0000c80010007a20 */ /* 0x004fc80000410000 */
[----:B------:R2:W1:Y:S03]  /*49d0*/  MUFU.TANH R60, R0 ;  /* 0x00000000003c7308 */ /* 0x0004660000002400 */
[----:B------:R-:W-:Y:S02]  /*49e0*/  FMUL.FTZ R37, R37, c[0x0][0x320] ;  /* 0x0000c80025257a20 */ /* 0x000fe40000410000 */
[----:B------:R-:W-:Y:S02]  /*49f0*/  FMUL.FTZ R38, R38, c[0x0][0x320] ;  /* 0x0000c80026267a20 */ /* 0x000fe40000410000 */
[----:B--2---:R-:W-:-:S04]  /*4a00*/  FMUL.FTZ R0, R17, c[0x0][0x320] ;  /* 0x0000c80011007a20 */ /* 0x004fc80000410000 */
[----:B------:R2:W1:Y:S01]  /*4a10*/  MUFU.TANH R58, R0 ;  /* 0x00000000003a7308 */ /* 0x0004620000002400 */
[----:B------:R-:W-:Y:S02]  /*4a20*/  FMUL.FTZ R39, R39, c[0x0][0x320] ;  /* 0x0000c80027277a20 */ /* 0x000fe40000410000 */
[----:B--2---:R-:W-:-:S05]  /*4a30*/  FMUL.FTZ R0, R18, c[0x0][0x320] ;  /* 0x0000c80012007a20 */ /* 0x004fca0000410000 */
[----:B------:R2:W1:Y:S08]  /*4a40*/  MUFU.TANH R102, R0 ;  /* 0x0000000000667308 */ /* 0x0004700000002400 */
[----:B------:R-:W1:Y:S01]  /*4a50*/  MUFU.TANH R56, R37 ;  /* 0x0000002500387308 */ /* 0x000e620000002400 */
[----:B--2---:R-:W-:Y:S02]  /*4a60*/  FMUL.FTZ R0, R19, c[0x0][0x320] ;  /* 0x0000c80013007a20 */ /* 0x004fe40000410000 */
[C---:B-----5:R-:W-:Y:S05]  /*4a70*/  HMMA.16816.F32 R16, R12.reuse, R52, R72 ;  /* 0x000000340c10723c */ /* 0x060fea0000001848 */
[----:B------:R-:W2:Y:S03]  /*4a80*/  MUFU.TANH R99, R38 ;  /* 0x0000002600637308 */ /* 0x000ea60000002400 */
[----:B------:R-:W-:Y:S05]  /*4a90*/  HMMA.16816.F32 R12, R12, R54, R20 ;  /* 0x000000360c0c723c */ /* 0x000fea0000001814 */
[----:B------:R5:W1:Y:S08]  /*4aa0*/  MUFU.TANH R101, R0 ;  /* 0x0000000000657308 */ /* 0x000a700000002400 */
[----:B------:R1:W1:Y:S01]  /*4ab0*/  MUFU.TANH R98, R39 ;  /* 0x0000002700627308 */ /* 0x0002620000002400 */
[----:B-----5:R-:W-:-:S02]  /*4ac0*/  FMUL.FTZ R0, R36, c[0x0][0x320] ;  /* 0x0000c80024007a20 */ /* 0x020fc40000410000 */
[----:B-1----:R-:W1:Y:S01]  /*4ad0*/  LDSM.16.M88.4 R36, [R216+0x2800] ;  /* 0x00280000d824783b */ /* 0x002e620000000200 */
[C---:B------:R-:W-:Y:S08]  /*4ae0*/  HMMA.16816.F32 R28, R8.reuse, R44, R28 ;  /* 0x0000002c081c723c */ /* 0x040ff0000000181c */
[C---:B------:R-:W-:Y:S08]  /*4af0*/  HMMA.16816.F32 R32, R8.reuse, R46, R32 ;  /* 0x0000002e0820723c */ /* 0x040ff00000001820 */
[----:B------:R-:W-:Y:S08]  /*4b00*/  HMMA.16816.F32 R16, R8, R40, R16 ;  /* 0x000000280810723c */ /* 0x000ff00000001810 */
[----:B------:R-:W-:Y:S01]  /*4b10*/  HMMA.16816.F32 R24, R4, R62, R24 ;  /* 0x0000003e0418723c */ /* 0x000fe20000001818 */
[----:B------:R-:W-:Y:S01]  /*4b20*/  ISETP.GT.AND P0, PT, R136, R149, PT ;  /* 0x000000958800720c */ /* 0x000fe20003f04270 */
[----:B------:R1:W1:Y:S01]  /*4b30*/  MUFU.TANH R57, R0 ;  /* 0x0000000000397308 */ /* 0x0002620000002400 */
[----:B------:R-:W-:-:S05]  /*4b40*/  DEPBAR.LE SB0, 0x0 ;  /* 0x000080000000791a */ /* 0x000fca0000000000 */
[----:B------:R-:W-:Y:S08]  /*4b50*/  HMMA.16816.F32 R8, R8, R42, R12 ;  /* 0x0000002a0808723c */ /* 0x000ff0000000180c */
[C---:B------:R-:W-:Y:S08]  /*4b60*/  HMMA.16816.F32 R28, R4.reuse, R48, R28 ;  /* 0x00000030041c723c */ /* 0x040ff0000000181c */
[C---:B------:R-:W-:Y:S08]  /*4b70*/  HMMA.16816.F32 R20, R4.reuse, R50, R32 ;  /* 0x000000320414723c */ /* 0x040ff00000001820 */
[C---:B-1----:R-:W-:Y:S08]  /*4b80*/  HMMA.16816.F32 R12, R4.reuse, R36, R16 ;  /* 0x00000024040c723c */ /* 0x042ff00000001810 */
[----:B------:R-:W-:Y:S01]  /*4b90*/  HMMA.16816.F32 R4, R4, R38, R8 ;  /* 0x000000260404723c */ /* 0x000fe20000001808 */
        /* <DEDUP_REMOVED lines=42> */
[----:B------:R-:W-:-:S02]  /*4e40*/  ISETP.GT.AND P6, PT, R133, 0x5f, PT ;  /* 0x0000005f8500780c */ /* 0x000fc40003fc4270 */
[C---:B------:R-:W-:Y:S02]  /*4e50*/  IADD3 R249, R226.reuse, 0x2800, RZ ;  /* 0x00002800e2f97810 */ /* 0x040fe40007ffe0ff */
[C---:B------:R-:W-:Y:S02]  /*4e60*/  IADD3 R248, R226.reuse, 0x2000, RZ ;  /* 0x00002000e2f87810 */ /* 0x040fe40007ffe0ff */
[C---:B------:R-:W-:Y:S02]  /*4e70*/  IADD3 R247, R226.reuse, 0x1800, RZ ;  /* 0x00001800e2f77810 */ /* 0x040fe40007ffe0ff */
[C---:B------:R-:W-:Y:S02]  /*4e80*/  IADD3 R246, R226.reuse, 0x1000, RZ ;  /* 0x00001000e2f67810 */ /* 0x040fe40007ffe0ff */
[----:B------:R-:W-:Y:S01]  /*4e90*/  IADD3 R245, R226, 0x800, RZ ;  /* 0x00000800e2f57810 */ /* 0x000fe20007ffe0ff */
[----:B------:R-:W-:Y:S05]  /*4ea0*/  @!P0 BRA `(.L_x_2693) ;  /* 0x0000064000008947 */ /* 0x000fea0003800000 */
[----:B--234-:R-:W-:Y:S01]  /*4eb0*/  ISETP.NE.AND P5, PT, R148, 0x1, PT ;  /* 0x000000019400780c */ /* 0x01cfe20003fa5270 */
[----:B-1----:R-:W-:Y:S01]  /*4ec0*/  IMAD.MOV.U32 R6, RZ, RZ, RZ ;  /* 0x000000ffff067224 */ /* 0x002fe200078e00ff */
[----:B------:R-:W-:-:S04]  /*4ed0*/  IADD3 R2, R133, R134, R145 ;  /* 0x0000008685027210 */ /* 0x000fc80007ffe091 */
[----:B------:R-:W-:-:S05]  /*4ee0*/  IADD3 R2, R2, -0x60, RZ ;  /* 0xffffffa002027810 */ /* 0x000fca0007ffe0ff */
        /* <DEDUP_REMOVED lines=11> */
[----:B------:R-:W-:Y:S01]  /*4fa0*/  SHF.R.S32.HI R0, RZ, 0x1f, R7 ;  /* 0x0000001fff007819 */ /* 0x000fe20000011407 */
[----:B------:R1:W-:Y:S04]  /*4fb0*/  STL [R1+0x14], R7 ;  /* 0x0000140701007387 */ /* 0x0003e80000100800 */
[----:B------:R-:W-:-:S04]  /*4fc0*/  IMAD R0, R0, c[0x0][0x1e0], RZ ;  /* 0x0000780000007a24 */ /* 0x000fc800078e02ff */
[----:B------:R-:W-:-:S04]  /*4fd0*/  IMAD R0, R7, c[0x0][0x1e4], R0 ;  /* 0x0000790007007a24 */ /* 0x000fc800078e0200 */
[----:B------:R-:W-:Y:S01]  /*4fe0*/  IMAD.IADD R3, R3, 0x1, R0 ;  /* 0x0000000103037824 */ /* 0x000fe200078e0200 */
[----:B--2---:R1:W-:Y:S01]  /*4ff0*/  STL [R1+0x10], R6 ;  /* 0x0000100601007387 */ /* 0x0043e20000100800 */
[----:B------:R-:W-:Y:S02]  /*5000*/  SHF.R.S32.HI R0, RZ, 0x1f, R6 ;  /* 0x0000001fff007819 */ /* 0x000fe40000011406 */
        /* <DEDUP_REMOVED lines=8> */
[----:B------:R2:W3:Y:S02]  /*5090*/  SHFL.IDX PT, R4, R5, RZ, 0x181f ;  /* 0x00181fff05047589 */ /* 0x0004e400000e0000 */
.L_x_2738:
[----:B------:R-:W-:Y:S05]  /*50a0*/  BRA.DIV ~URZ, `(.L_x_2695) ;  /* 0x00010d327f007947 */ /* 0x000fea000b800000 */
[----:B-1----:R-:W4:Y:S04]  /*50b0*/  LDL R6, [R1+0xc] ;  /* 0x00000c0001067983 */ /* 0x002f280000100800 */
[----:B------:R-:W5:Y:S04]  /*50c0*/  LDL R39, [R1+0x28] ;  /* 0x0000280001277983 */ /* 0x000f680000100800 */
[----:B--2---:R-:W2:Y:S04]  /*50d0*/  LDL R38, [R1+0x24] ;  /* 0x0000240001267983 */ /* 0x004ea80000100800 */
[----:B---3--:R-:W3:Y:S04]  /*50e0*/  LDL R37, [R1+0x20] ;  /* 0x0000200001257983 */ /* 0x008ee80000100800 */
[----:B------:R-:W1:Y:S04]  /*50f0*/  SHFL.IDX PT, R3, R22, RZ, 0x181f ;  /* 0x00181fff16037589 */ /* 0x000e6800000e0000 */
[----:B------:R-:W1:Y:S04]  /*5100*/  SHFL.IDX PT, R0, R22, 0x1, 0x181f ;  /* 0x00381f0016007f89 */ /* 0x000e6800000e0000 */
[----:B------:R-:W1:Y:S02]  /*5110*/  SHFL.IDX PT, R2, R5, 0x1, 0x181f ;  /* 0x00381f0005027f89 */ /* 0x000e6400000e0000 */
[----:B-1----:R-:W-:-:S02]  /*5120*/  IADD3 R20, P0, R3, R137, RZ ;  /* 0x0000008903147210 */ /* 0x002fc40007f1e0ff */
[C---:B------:R-:W-:Y:S02]  /*5130*/  IADD3 R18, P2, R3.reuse, R138, RZ ;  /* 0x0000008a03127210 */ /* 0x040fe40007f5e0ff */
[C---:B------:R-:W-:Y:S01]  /*5140*/  IADD3 R14, P1, R3.reuse, R140, RZ ;  /* 0x0000008c030e7210 */ /* 0x040fe20007f3e0ff */
[--C-:B------:R-:W-:Y:S01]  /*5150*/  IMAD.X R21, R4, 0x1, R128.reuse, P0 ;  /* 0x0000000104157824 */ /* 0x100fe200000e0680 */
[----:B------:R-:W-:Y:S01]  /*5160*/  IADD3 R12, P0, R0, R137, RZ ;  /* 0x00000089000c7210 */ /* 0x000fe20007f1e0ff */
[C---:B------:R-:W-:Y:S01]  /*5170*/  IMAD.X R19, R4.reuse, 0x1, R129, P2 ;  /* 0x0000000104137824 */ /* 0x040fe200010e0681 */
[-C--:B------:R-:W-:Y:S01]  /*5180*/  IADD3 R16, P4, R3, R139.reuse, RZ ;  /* 0x0000008b03107210 */ /* 0x080fe20007f9e0ff */
[----:B------:R-:W-:Y:S01]  /*5190*/  IMAD.X R15, R4, 0x1, R131, P1 ;  /* 0x00000001040f7824 */ /* 0x000fe200008e0683 */
[----:B------:R-:W-:Y:S01]  /*51a0*/  IADD3 R10, P2, R0, R138, RZ ;  /* 0x0000008a000a7210 */ /* 0x000fe20007f5e0ff */
[----:B------:R-:W-:Y:S01]  /*51b0*/  IMAD.X R13, R2, 0x1, R128, P0 ;  /* 0x00000001020d7824 */ /* 0x000fe200000e0680 */
[----:B------:R-:W-:Y:S01]  /*51c0*/  IADD3 R8, P1, R0, R139, RZ ;  /* 0x0000008b00087210 */ /* 0x000fe20007f3e0ff */
[----:B------:R-:W-:-:S02]  /*51d0*/  IMAD.X R17, R4, 0x1, R130, P4 ;  /* 0x0000000104117824 */ /* 0x000fc400020e0682 */
[C---:B------:R-:W-:Y:S01]  /*51e0*/  IMAD.X R11, R2.reuse, 0x1, R129, P2 ;  /* 0x00000001020b7824 */ /* 0x040fe200010e0681 */
[----:B------:R1:W1:Y:S01]  /*51f0*/  SHFL.IDX PT, R4, R5, 0x2, 0x181f ;  /* 0x00581f0005047f89 */ /* 0x00026200000e0000 */
[----:B------:R-:W-:Y:S01]  /*5200*/  IMAD.X R9, R2, 0x1, R130, P1 ;  /* 0x0000000102097824 */ /* 0x000fe200008e0682 */
[----:B----4-:R-:W-:Y:S02]  /*5210*/  ISETP.GE.AND P3, PT, R6, c[0x0][0x1d4], PT ;  /* 0x0000750006007a0c */ /* 0x010fe40003f66270 */
[----:B------:R-:W-:Y:S02]  /*5220*/  IADD3 R6, P0, R0, R140, RZ ;  /* 0x0000008c00067210 */ /* 0x000fe40007f1e0ff */
[----:B-----5:R-:W-:Y:S01]  /*5230*/  ISETP.GE.AND P2, PT, R39, c[0x0][0x1d4], PT ;  /* 0x0000750027007a0c */ /* 0x020fe20003f46270 */
[----:B------:R4:W1:Y:S02]  /*5240*/  SHFL.IDX PT, R0, R22, 0x2, 0x181f ;  /* 0x00581f0016007f89 */ /* 0x00086400000e0000 */
[----:B------:R-:W-:Y:S01]  /*5250*/  IMAD.X R7, R2, 0x1, R131, P0 ;  /* 0x0000000102077824 */ /* 0x000fe200000e0683 */
[----:B--2---:R-:W-:-:S02]  /*5260*/  ISETP.GE.AND P1, PT, R38, c[0x0][0x1d4], PT ;  /* 0x0000750026007a0c */ /* 0x004fc40003f26270 */
[----:B---3--:R-:W-:-:S03]  /*5270*/  ISETP.GE.AND P0, PT, R37, c[0x0][0x1d4], PT ;  /* 0x0000750025007a0c */ /* 0x008fc60003f06270 */
[----:B------:R4:W-:Y:S04]  /*5280*/  LDGSTS.E.BYPASS.LTC128B.128 [R251+0xc100], [R20.64], !P3 ;  /* 0x0c10000014fb7fae */ /* 0x0009e8000d901d46 */
[----:B------:R4:W-:Y:S04]  /*5290*/  LDGSTS.E.BYPASS.LTC128B.128 [R251+0xf100], [R18.64], !P2 ;  /* 0x0f10000012fb7fae */ /* 0x0009e8000d101d46 */
[----:B------:R4:W-:Y:S04]  /*52a0*/  LDGSTS.E.BYPASS.LTC128B.128 [R251+0x12100], [R16.64], !P1 ;  /* 0x1210000010fb7fae */ /* 0x0009e8000c901d46 */
[----:B------:R2:W-:Y:S04]  /*52b0*/  LDGSTS.E.BYPASS.LTC128B.128 [R251+0x15100], [R14.64], !P0 ;  /* 0x151000000efb7fae */ /* 0x0005e8000c101d46 */
[----:B------:R3:W-:Y:S04]  /*52c0*/  LDGSTS.E.BYPASS.LTC128B.128 [R251+0xd100], [R12.64], !P3 ;  /* 0x0d1000000cfb7fae */ /* 0x0007e8000d901d46 */
[----:B------:R4:W-:Y:S04]  /*52d0*/  LDGSTS.E.BYPASS.LTC128B.128 [R251+0x10100], [R10.64], !P2 ;  /* 0x101000000afb7fae */ /* 0x0009e8000d101d46 */
[----:B------:R4:W-:Y:S04]  /*52e0*/  LDGSTS.E.BYPASS.LTC128B.128 [R251+0x13100], [R8.64], !P1 ;  /* 0x1310000008fb7fae */ /* 0x0009e8000c901d46 */
[----:B------:R5:W-:Y:S01]  /*52f0*/  LDGSTS.E.BYPASS.LTC128B.128 [R251+0x16100], [R6.64], !P0 ;  /* 0x1610000006fb7fae */ /* 0x000be2000c101d46 */
[----:B--2---:R-:W-:-:S02]  /*5300*/  SEL R14, RZ, 0x10, P2 ;  /* 0x00000010ff0e7807 */ /* 0x004fc40001000000 */
[----:B---3--:R-:W-:Y:S02]  /*5310*/  SEL R13, RZ, 0x10, P1 ;  /* 0x00000010ff0d7807 */ /* 0x008fe40000800000 */
[----:B------:R-:W-:Y:S02]  /*5320*/  SEL R12, RZ, 0x10, P0 ;  /* 0x00000010ff0c7807 */ /* 0x000fe40000000000 */
[----:B-----5:R-:W-:-:S04]  /*5330*/  SEL R7, RZ, 0x10, P3 ;  /* 0x00000010ff077807 */ /* 0x020fc80001800000 */
.L_x_2739:
[----:B-1--4-:R-:W-:Y:S02]  /*5340*/  IADD3 R10, -R7, 0x10, RZ ;  /* 0x00000010070a7810 */ /* 0x012fe40007ffe1ff */
[----:B------:R-:W-:Y:S02]  /*5350*/  IADD3 R2, -R14, 0x10, RZ ;  /* 0x000000100e027810 */ /* 0x000fe40007ffe1ff */
[----:B------:R-:W-:Y:S02]  /*5360*/  LOP3.LUT R10, R10, 0xf, RZ, 0xc0, !PT ;  /* 0x0000000f0a0a7812 */ /* 0x000fe400078ec0ff */
[----:B------:R-:W-:-:S02]  /*5370*/  IADD3 R6, -R13, 0x10, RZ ;  /* 0x000000100d067810 */ /* 0x000fc40007ffe1ff */
[----:B------:R-:W-:Y:S02]  /*5380*/  LOP3.LUT R2, R2, 0xf, RZ, 0xc0, !PT ;  /* 0x0000000f02027812 */ /* 0x000fe400078ec0ff */
[-C--:B------:R-:W-:Y:S02]  /*5390*/  IADD3 R10, P1, P0, R10, R0.reuse, R137 ;  /* 0x000000000a0a7210 */ /* 0x080fe4000783e089 */
[----:B------:R-:W-:Y:S02]  /*53a0*/  LOP3.LUT R6, R6, 0xf, RZ, 0xc0, !PT ;  /* 0x0000000f06067812 */ /* 0x000fe400078ec0ff */
[----:B------:R-:W-:Y:S02]  /*53b0*/  IADD3 R3, -R12, 0x10, RZ ;  /* 0x000000100c037810 */ /* 0x000fe40007ffe1ff */
[----:B------:R-:W-:Y:S02]  /*53c0*/  IADD3 R8, P3, P2, R2, R0, R138 ;  /* 0x0000000002087210 */ /* 0x000fe40007a7e08a */
[----:B------:R-:W-:-:S02]  /*53d0*/  IADD3.X R11, RZ, R4, R128, P1, P0 ;  /* 0x00000004ff0b7210 */ /* 0x000fc40000fe0480 */
[----:B------:R-:W-:Y:S02]  /*53e0*/  IADD3 R6, P1, P0, R6, R0, R139 ;  /* 0x0000000006067210 */ /* 0x000fe4000783e08b */
[----:B------:R-:W-:Y:S02]  /*53f0*/  LOP3.LUT R2, R3, 0xf, RZ, 0xc0, !PT ;  /* 0x0000000f03027812 */ /* 0x000fe400078ec0ff */
[-C--:B------:R-:W-:Y:S02]  /*5400*/  IADD3.X R9, RZ, R4.reuse, R129, P3, P2 ;  /* 0x00000004ff097210 */ /* 0x080fe40001fe4481 */
[----:B------:R-:W-:Y:S02]  /*5410*/  ISETP.NE.U32.AND P3, PT, R7, RZ, PT ;  /* 0x000000ff0700720c */ /* 0x000fe40003f65070 */
[----:B------:R-:W-:Y:S02]  /*5420*/  IADD3.X R7, RZ, R4, R130, P1, P0 ;  /* 0x00000004ff077210 */ /* 0x000fe40000fe0482 */
[----:B------:R-:W-:-:S02]  /*5430*/  IADD3 R2, P1, P0, R2, R0, R140 ;  /* 0x0000000002027210 */ /* 0x000fc4000783e08c */
[----:B------:R-:W-:Y:S02]  /*5440*/  ISETP.NE.U32.AND P2, PT, R14, RZ, PT ;  /* 0x000000ff0e00720c */ /* 0x000fe40003f45070 */
[----:B------:R-:W-:Y:S02]  /*5450*/  IADD3.X R3, RZ, R4, R131, P1, P0 ;  /* 0x00000004ff037210 */ /* 0x000fe40000fe0483 */
[----:B------:R-:W-:Y:S02]  /*5460*/  ISETP.NE.U32.AND P1, PT, R13, RZ, PT ;  /* 0x000000ff0d00720c */ /* 0x000fe40003f25070 */
[----:B------:R-:W-:Y:S01]  /*5470*/  ISETP.NE.U32.AND P0, PT, R12, RZ, PT ;  /* 0x000000ff0c00720c */ /* 0x000fe20003f05070 */
[----:B------:R-:W-:Y:S01]  /*5480*/  @!PT LDS RZ, [RZ] ;  /* 0x00000000fffff984 */ /* 0x000fe20000000800 */
[----:B------:R-:W-:Y:S01]  /*5490*/  @!PT LDS RZ, [RZ] ;  /* 0x00000000fffff984 */ /* 0x000fe20000000800 */
[----:B------:R-:W-:Y:S01]  /*54a0*/  @!PT LDS RZ, [RZ] ;  /* 0x00000000fffff984 */ /* 0x000fe20000000800 */
[----:B------:R1:W-:Y:S06]  /*54b0*/  LDGSTS.E.BYPASS.LTC128B.128.ZFILL [R251+0xe100], [R10.64], P3 ;  /* 0x0e1000000afb7fae */ /* 0x0003ec0009941d46 */
[----:B------:R1:W-:Y:S04]  /*54c0*/  LDGSTS.E.BYPASS.LTC128B.128.ZFILL [R251+0x11100], [R8.64], P2 ;  /* 0x1110000008fb7fae */ /* 0x0003e80009141d46 */
[----:B------:R1:W-:Y:S04]  /*54d0*/  LDGSTS.E.BYPASS.LTC128B.128.ZFILL [R251+0x14100], [R6.64], P1 ;  /* 0x1410000006fb7fae */ /* 0x0003e80008941d46 */
[----:B------:R1:W-:Y:S02]  /*54e0*/  LDGSTS.E.BYPASS.LTC128B.128.ZFILL [R251+0x17100], [R2.64], P0 ;  /* 0x1710000002fb7fae */ /* 0x0003e40008141d46 */
.L_x_2693:
[----:B--234-:R-:W-:Y:S05]  /*54f0*/  BSYNC B0 ;  /* 0x0000000000007941 */ /* 0x01cfea0003800000 */
.L_x_2692:
[----:B-1----:R-:W2:Y:S01]  /*5500*/  LDL R3, [R1+0x7c] ;  /* 0x00007c0001037983 */ /* 0x002ea20000100800 */
[----:B------:R-:W-:-:S03]  /*5510*/  IMAD.MOV.U32 R4, RZ, RZ, c[0x0][0x2c4] ;  /* 0x0000b100ff047624 */ /* 0x000fc600078e00ff */
[----:B------:R-:W2:Y:S04]  /*5520*/  LDL R0, [R1+0x18c] ;  /* 0x00018c0001007983 */ /* 0x000ea80000100800 */
[----:B------:R-:W3:Y:S01]  /*5530*/  LDL R2, [R1+0x68] ;  /* 0x0000680001027983 */ /* 0x000ee20000100800 */
[----:B------:R-:W-:-:S03]  /*5540*/  ISETP.NE.AND P0, PT, R4, 0x1, PT ;  /* 0x000000010400780c */ /* 0x000fc60003f05270 */
[----:B------:R-:W0:Y:S01]  /*5550*/  LDGDEPBAR ;  /* 0x00000000000079af */ /* 0x000e220000000000 */
[----:B--2---:R-:W-:-:S05]  /*5560*/  IMAD.IADD R3, R0, 0x1, R3 ;  /* 0x0000000100037824 */ /* 0x004fca00078e0203 */
[----:B------:R1:W-:Y:S04]  /*5570*/  STL [R1+0x30], R3 ;  /* 0x0000300301007387 */ /* 0x0003e80000100800 */
[----:B------:R-:W-:Y:S01]  /*5580*/  @P0 IMAD.HI.U32 R0, R3, c[0x0][0x2c8], RZ ;  /* 0x0000b20003000a27 */ /* 0x000fe200078e00ff */
[----:B---3--:R-:W-:Y:S02]  /*5590*/  IADD3 R5, -R2, 0x1, R132 ;  /* 0x0000000102057810 */ /* 0x008fe40007ffe184 */
[----:B------:R-:W-:Y:S01]  /*55a0*/  MOV R4, R3 ;  /* 0x0000000300047202 */ /* 0x000fe20000000f00 */
[----:B------:R-:W-:Y:S01]  /*55b0*/  IMAD.IADD R6, R132, 0x1, -R2 ;  /* 0x0000000184067824 */ /* 0x000fe200078e0a02 */
[----:B------:R-:W-:Y:S02]  /*55c0*/  @P0 SHF.R.U32.HI R4, RZ, c[0x0][0x2cc], R0 ;  /* 0x0000b300ff040a19 */ /* 0x000fe40000011600 */
[----:B------:R-:W-:Y:S01]  /*55d0*/  IADD3 R5, R5, -c[0x0][0x168], RZ ;  /* 0x80005a0005057a10 */ /* 0x000fe20007ffe0ff */
[----:B------:R-:W-:Y:S05]  /*55e0*/  BRA.DIV ~URZ, `(.L_x_2696) ;  /* 0x00010d127f007947 */ /* 0x000fea000b800000 */
[----:B------:R2:W3:Y:S02]  /*55f0*/  SHFL.IDX PT, R0, R4, RZ, 0x1c1f ;  /* 0x001c1fff04007589 */ /* 0x0004e400000e0000 */
.L_x_2740:
[----:B---3--:R-:W-:-:S05]  /*5600*/  IMAD.IADD R0, R5, 0x1, R0 ;  /* 0x0000000105007824 */ /* 0x008fca00078e0200 */
[----:B------:R-:W-:-:S04]  /*5610*/  IMNMX R0, R6, R0, PT ;  /* 0x0000000006007217 */ /* 0x000fc80003800200 */
[C---:B------:R-:W-:Y:S02]  /*5620*/  ISETP.GT.AND P0, PT, R0.reuse, RZ, PT ;  /* 0x000000ff0000720c */ /* 0x040fe40003f04270 */
[----:B------:R-:W-:Y:S02]  /*5630*/  ISETP.GT.AND P1, PT, R0, 0x1, PT ;  /* 0x000000010000780c */ /* 0x000fe40003f24270 */
[----:B------:R-:W-:Y:S02]  /*5640*/  FSEL R7, R116, -INF , P0 ;  /* 0xff80000074077808 */ /* 0x000fe40000000000 */
[C---:B------:R-:W-:Y:S02]  /*5650*/  ISETP.GT.AND P4, PT, R0.reuse, 0x9, PT ;  /* 0x000000090000780c */ /* 0x040fe40003f84270 */
[----:B------:R-:W-:Y:S02]  /*5660*/  ISETP.GT.AND P0, PT, R0, 0x10, PT ;  /* 0x000000100000780c */ /* 0x000fe40003f04270 */
        /* <DEDUP_REMOVED lines=44> */
[----:B------:R-:W3:Y:S01]  /*5930*/  SHFL.IDX PT, R0, R4, 0x1, 0x1c1f ;  /* 0x003c1f0004007f89 */ /* 0x000ee200000e0000 */
[----:B------:R-:W-:-:S04]  /*5940*/  FMNMX.FTZ R2, R7, R8, !PT ;  /* 0x0000000807027209 */ /* 0x000fc80007810000 */
[----:B------:R-:W-:-:S04]  /*5950*/  FMNMX.FTZ R2, R12, R2, !PT ;  /* 0x000000020c027209 */ /* 0x000fc80007810000 */
[----:B------:R-:W-:-:S04]  /*5960*/  FMNMX.FTZ R2, R14, R2, !PT ;  /* 0x000000020e027209 */ /* 0x000fc80007810000 */
[----:B------:R-:W-:-:S04]  /*5970*/  FMNMX.FTZ R2, R15, R2, !PT ;  /* 0x000000020f027209 */ /* 0x000fc80007810000 */
[----:B------:R-:W-:-:S04]  /*5980*/  FMNMX.FTZ R2, R16, R2, !PT ;  /* 0x0000000210027209 */ /* 0x000fc80007810000 */
[----:B------:R-:W-:Y:S01]  /*5990*/  FMNMX.FTZ R2, R18, R2, !PT ;  /* 0x0000000212027209 */ /* 0x000fe20007810000 */
[----:B---3--:R-:W-:-:S03]  /*59a0*/  IMAD.IADD R0, R5, 0x1, R0 ;  /* 0x0000000105007824 */ /* 0x008fc600078e0200 */
        /* <DEDUP_REMOVED lines=10> */
[----:B-1----:R-:W-:Y:S02]  /*5a50*/  FMNMX.FTZ R3, R5, R6, !PT ;  /* 0x0000000605037209 */ /* 0x002fe40007810000 */
        /* <DEDUP_REMOVED lines=31> */
[C---:B------:R-:W-:Y:S02]  /*5c50*/  ISETP.GT.AND P0, PT, R0.reuse, 0x31, PT ;  /* 0x000000310000780c */ /* 0x040fe40003f04270 */
        /* <DEDUP_REMOVED lines=43> */
[----:B------:R-:W-:Y:S02]  /*5f10*/  FSEL R88, R30, -INF , P0 ;  /* 0xff8000001e587808 */ /* 0x000fe40000000000 */
[----:B------:R-:W-:Y:S02]  /*5f20*/  FMNMX.FTZ R2, R89, R3, !PT ;  /* 0x0000000359027209 */ /* 0x000fe40007810000 */
[----:B------:R-:W1:Y:S02]  /*5f30*/  SHFL.BFLY PT, R3, R0, 0x2, 0x1f ;  /* 0x0c401f0000037f89 */ /* 0x000e6400000e0000 */
[----:B------:R-:W-:-:S05]  /*5f40*/  FMNMX.FTZ R2, R88, R2, !PT ;  /* 0x0000000258027209 */ /* 0x000fca0007810000 */
[----:B------:R-:W3:Y:S01]  /*5f50*/  SHFL.BFLY PT, R24, R2, 0x2, 0x1f ;  /* 0x0c401f0002187f89 */ /* 0x000ee200000e0000 */
[----:B-1----:R-:W-:-:S05]  /*5f60*/  FMNMX.FTZ R0, R3, R0, !PT ;  /* 0x0000000003007209 */ /* 0x002fca0007810000 */
[----:B------:R-:W1:Y:S01]  /*5f70*/  SHFL.BFLY PT, R132, R0, 0x1, 0x1f ;  /* 0x0c201f0000847f89 */ /* 0x000e6200000e0000 */
[----:B---3--:R-:W-:-:S05]  /*5f80*/  FMNMX.FTZ R24, R2, R24, !PT ;  /* 0x0000001802187209 */ /* 0x008fca0007810000 */
[----:B------:R3:W4:Y:S01]  /*5f90*/  SHFL.BFLY PT, R3, R24, 0x1, 0x1f ;  /* 0x0c201f0018037f89 */ /* 0x00072200000e0000 */
[----:B-1----:R-:W-:-:S05]  /*5fa0*/  FMNMX.FTZ R132, R0, R132, !PT ;  /* 0x0000008400847209 */ /* 0x002fca0007810000 */
.L_x_2741:
[C---:B------:R-:W-:Y:S01]  /*5fb0*/  FMUL.FTZ R2, R132.reuse, c[0x0][0x2d0] ;  /* 0x0000b40084027a20 */ /* 0x040fe20000410000 */
[----:B------:R-:W-:Y:S01]  /*5fc0*/  FSETP.NEU.FTZ.AND P0, PT, R132, -INF , PT ;  /* 0xff8000008400780b */ /* 0x000fe20003f1d000 */
[----:B------:R-:W-:Y:S01]  /*5fd0*/  WARPSYNC 0xffffffff ;  /* 0xffffffff00007948 */ /* 0x000fe20003800000 */
[----:B---34-:R-:W-:Y:S01]  /*5fe0*/  FMNMX.FTZ R24, R3, R24, !PT ;  /* 0x0000001803187209 */ /* 0x018fe20007810000 */
[----:B------:R-:W-:Y:S01]  /*5ff0*/  LDSM.16.MT88.4 R36, [R218+0x800] ;  /* 0x00080000da24783b */ /* 0x000fe20000004200 */
[----:B------:R-:W-:Y:S02]  /*6000*/  FSEL R2, R2, RZ, P0 ;  /* 0x000000ff02027208 */ /* 0x000fe40000000000 */
[----:B------:R-:W-:Y:S01]  /*6010*/  FSETP.NEU.FTZ.AND P0, PT, R24, -INF , PT ;  /* 0xff8000001800780b */ /* 0x000fe20003f1d000 */
[----:B------:R-:W-:Y:S02]  /*6020*/  LDSM.16.MT88.4 R32, [R219] ;  /* 0x00000000db20783b */ /* 0x000fe40000004200 */
[----:B------:R-:W-:-:S02]  /*6030*/  FFMA.FTZ R0, R7, c[0x0][0x2d0], -R2 ;  /* 0x0000b40007007a23 */ /* 0x000fc40000010802 */
[--C-:B------:R-:W-:Y:S01]  /*6040*/  FFMA.FTZ R3, R18, c[0x0][0x2d0], -R2.reuse ;  /* 0x0000b40012037a23 */ /* 0x100fe20000010802 */
[----:B------:R-:W-:Y:S01]  /*6050*/  LDSM.16.MT88.4 R60, [R219+0x800] ;  /* 0x00080000db3c783b */ /* 0x000fe20000004200 */
[----:B------:R1:W-:Y:S03]  /*6060*/  MUFU.EX2 R120, R0 ;  /* 0x0000000000787308 */ /* 0x0003e60000000800 */
[----:B------:R-:W-:Y:S04]  /*6070*/  LDSM.16.MT88.4 R72, [R218+0x3000] ;  /* 0x00300000da48783b */ /* 0x000fe80000004200 */
[----:B------:R-:W-:Y:S01]  /*6080*/  LDSM.16.MT88.4 R56, [R220] ;  /* 0x00000000dc38783b */ /* 0x000fe20000004200 */
        /* <DEDUP_REMOVED lines=9> */
[----:B------:R-:W3:Y:S03]  /*6120*/  MUFU.EX2 R134, R3 ;  /* 0x0000000300867308 */ /* 0x000ee60000000800 */
[----:B------:R-:W-:Y:S04]  /*6130*/  LDSM.16.MT88.4 R80, [R219+0x3800] ;  /* 0x00380000db50783b */ /* 0x000fe80000004200 */
[----:B------:R-:W-:Y:S01]  /*6140*/  LDSM.16.MT88.4 R84, [R220+0x3000] ;  /* 0x00300000dc54783b */ /* 0x000fe20000004200 */
[----:B-1----:R-:W-:Y:S01]  /*6150*/  FFMA.FTZ R0, R12, c[0x0][0x2d0], -R2 ;  /* 0x0000b4000c007a23 */ /* 0x002fe20000010802 */
[----:B----4-:R-:W-:-:S03]  /*6160*/  F2FP.PACK_AB R20, R27, R120 ;  /* 0x000000781b14723e */ /* 0x010fc600000000ff */
[----:B------:R1:W-:Y:S01]  /*6170*/  MUFU.EX2 R125, R0 ;  /* 0x00000000007d7308 */ /* 0x0003e20000000800 */
[----:B---3--:R-:W-:Y:S01]  /*6180*/  F2FP.PACK_AB R18, R134, R131 ;  /* 0x000000838612723e */ /* 0x008fe200000000ff */
[----:B-1----:R-:W-:-:S06]  /*6190*/  FFMA.FTZ R0, R14, c[0x0][0x2d0], -R2 ;  /* 0x0000b4000e007a23 */ /* 0x002fcc0000010802 */
[----:B------:R1:W3:Y:S02]  /*61a0*/  MUFU.EX2 R127, R0 ;  /* 0x00000000007f7308 */ /* 0x0002e40000000800 */
[----:B-1----:R-:W-:Y:S01]  /*61b0*/  FFMA.FTZ R0, R15, c[0x0][0x2d0], -R2 ;  /* 0x0000b4000f007a23 */ /* 0x002fe20000010802 */
[----:B---3--:R-:W-:-:S05]  /*61c0*/  F2FP.PACK_AB R22, R127, R125 ;  /* 0x0000007d7f16723e */ /* 0x008fca00000000ff */
[----:B------:R1:W-:Y:S02]  /*61d0*/  MUFU.EX2 R128, R0 ;  /* 0x0000000000807308 */ /* 0x0003e40000000800 */
[----:B-1----:R-:W-:-:S06]  /*61e0*/  FFMA.FTZ R0, R16, c[0x0][0x2d0], -R2 ;  /* 0x0000b40010007a23 */ /* 0x002fcc0000010802 */
[----:B------:R1:W3:Y:S02]  /*61f0*/  MUFU.EX2 R129, R0 ;  /* 0x0000000000817308 */ /* 0x0002e40000000800 */
[----:B-1----:R-:W-:Y:S01]  /*6200*/  FMUL.FTZ R0, R24, c[0x0][0x2d0] ;  /* 0x0000b40018007a20 */ /* 0x002fe20000410000 */
[----:B---3--:R-:W-:-:S04]  /*6210*/  F2FP.PACK_AB R16, R129, R128 ;  /* 0x000000808110723e */ /* 0x008fc800000000ff */
[----:B------:R-:W-:-:S05]  /*6220*/  FSEL R0, R0, RZ, P0 ;  /* 0x000000ff00007208 */ /* 0x000fca0000000000 */
[----:B------:R-:W-:-:S04]  /*6230*/  FFMA.FTZ R3, R5, c[0x0][0x2d0], -R0 ;  /* 0x0000b40005037a23 */ /* 0x000fc80000010800 */
[----:B------:R1:W-:Y:S02]  /*6240*/  MUFU.EX2 R26, R3 ;  /* 0x00000003001a7308 */ /* 0x0003e40000000800 */
[--C-:B-1----:R-:W-:Y:S02]  /*6250*/  FFMA.FTZ R3, R6, c[0x0][0x2d0], -R0.reuse ;  /* 0x0000b40006037a23 */ /* 0x102fe40000010800 */
[----:B--2---:R-:W1:Y:S04]  /*6260*/  LDSM.16.MT88.4 R4, [R218] ;  /* 0x00000000da04783b */ /* 0x004e680000004200 */
        /* <DEDUP_REMOVED lines=9> */
[C---:B-1----:R-:W-:Y:S08]  /*6300*/  HMMA.16816.F32 R28, R20.reuse, R4, RZ ;  /* 0x00000004141c723c */ /* 0x042ff000000018ff */
[----:B------:R-:W-:Y:S01]  /*6310*/  HMMA.16816.F32 R8, R20, R6, RZ ;  /* 0x000000061408723c */ /* 0x000fe200000018ff */
[----:B--2---:R-:W-:-:S02]  /*6320*/  FFMA.FTZ R3, R13, c[0x0][0x2d0], -R0 ;  /* 0x0000b4000d037a23 */ /* 0x004fc40000010800 */
[----:B------:R-:W1:Y:S02]  /*6330*/  LDSM.16.MT88.4 R12, [R221] ;  /* 0x00000000dd0c783b */ /* 0x000e640000004200 */
[----:B------:R2:W3:Y:S03]  /*6340*/  MUFU.EX2 R133, R3 ;  /* 0x0000000300857308 */ /* 0x0004e60000000800 */
[C---:B------:R-:W-:Y:S08]  /*6350*/  HMMA.16816.F32 R4, R20.reuse, R32, RZ ;  /* 0x000000201404723c */ /* 0x040ff000000018ff */
[----:B------:R-:W-:Y:S01]  /*6360*/  HMMA.16816.F32 R52, R20, R34, RZ ;  /* 0x000000221434723c */ /* 0x000fe200000018ff */
[----:B--2---:R-:W-:Y:S01]  /*6370*/  FFMA.FTZ R3, R17, c[0x0][0x2d0], -R0 ;  /* 0x0000b40011037a23 */ /* 0x004fe20000010800 */
[----:B---3--:R-:W-:-:S06]  /*6380*/  F2FP.PACK_AB R17, R133, R130 ;  /* 0x000000828511723e */ /* 0x008fcc00000000ff */
[----:B------:R-:W-:Y:S01]  /*6390*/  HMMA.16816.F32 R32, R20, R56, RZ ;  /* 0x000000381420723c */ /* 0x000fe200000018ff */
[----:B------:R2:W-:Y:S02]  /*63a0*/  MUFU.EX2 R136, R3 ;  /* 0x0000000300887308 */ /* 0x0005e40000000800 */
[----:B--2---:R-:W-:-:S06]  /*63b0*/  FFMA.FTZ R3, R19, c[0x0][0x2d0], -R0 ;  /* 0x0000b40013037a23 */ /* 0x004fcc0000010800 */
[----:B------:R-:W2:Y:S02]  /*63c0*/  MUFU.EX2 R137, R3 ;  /* 0x0000000300897308 */ /* 0x000ea40000000800 */
[----:B--2---:R-:W-:-:S07]  /*63d0*/  F2FP.PACK_AB R19, R137, R136 ;  /* 0x000000888913723e */ /* 0x004fce00000000ff */
[C---:B------:R-:W-:Y:S08]  /*63e0*/  HMMA.16816.F32 R40, R16.reuse, R36, R28 ;  /* 0x000000241028723c */ /* 0x040ff0000000181c */
[C---:B------:R-:W-:Y:S08]  /*63f0*/  HMMA.16816.F32 R8, R16.reuse, R38, R8 ;  /* 0x000000261008723c */ /* 0x040ff00000001808 */
[----:B------:R-:W-:Y:S08]  /*6400*/  HMMA.16816.F32 R4, R16, R60, R4 ;  /* 0x0000003c1004723c */ /* 0x000ff00000001804 */
[----:B------:R-:W-:Y:S01]  /*6410*/  MOV R146, R41 ;  /* 0x0000002900927202 */ /* 0x000fe20000000f00 */
[----:B-1----:R-:W-:Y:S01]  /*6420*/  HMMA.16816.F32 R36, R20, R14, RZ ;  /* 0x0000000e1424723c */ /* 0x002fe200000018ff */
[----:B------:R-:W-:-:S02]  /*6430*/  MOV R145, R42 ;  /* 0x0000002a00917202 */ /* 0x000fc40000000f00 */
[----:B------:R-:W-:Y:S02]  /*6440*/  MOV R144, R43 ;  /* 0x0000002b00907202 */ /* 0x000fe40000000f00 */
[----:B------:R-:W-:Y:S02]  /*6450*/  MOV R143, R40 ;  /* 0x00000028008f7202 */ /* 0x000fe40000000f00 */
[----:B------:R-:W-:Y:S01]  /*6460*/  MOV R142, R9 ;  /* 0x00000009008e7202 */ /* 0x000fe20000000f00 */
[----:B------:R-:W-:Y:S01]  /*6470*/  HMMA.16816.F32 R40, R20, R12, RZ ;  /* 0x0000000c1428723c */ /* 0x000fe200000018ff */
[----:B------:R-:W-:Y:S02]  /*6480*/  MOV R141, R10 ;  /* 0x0000000a008d7202 */ /* 0x000fe40000000f00 */
[----:B------:R-:W-:Y:S02]  /*6490*/  MOV R140, R11 ;  /* 0x0000000b008c7202 */ /* 0x000fe40000000f00 */
[----:B------:R-:W-:-:S02]  /*64a0*/  MOV R139, R8 ;  /* 0x00000008008b7202 */ /* 0x000fc40000000f00 */
[----:B------:R-:W-:Y:S01]  /*64b0*/  MOV R138, R5 ;  /* 0x00000005008a7202 */ /* 0x000fe20000000f00 */
[----:B------:R-:W-:Y:S01]  /*64c0*/  HMMA.16816.F32 R12, R20, R72, RZ ;  /* 0x00000048140c723c */ /* 0x000fe200000018ff */
[----:B------:R-:W-:Y:S02]  /*64d0*/  MOV R123, R6 ;  /* 0x00000006007b7202 */ /* 0x000fe40000000f00 */
[----:B------:R-:W-:Y:S02]  /*64e0*/  MOV R122, R7 ;  /* 0x00000007007a7202 */ /* 0x000fe40000000f00 */
[----:B------:R-:W-:-:S03]  /*64f0*/  MOV R121, R4 ;  /* 0x0000000400797202 */ /* 0x000fc60000000f00 */
[----:B------:R-:W-:Y:S08]  /*6500*/  HMMA.16816.F32 R8, R20, R74, RZ ;  /* 0x0000004a1408723c */ /* 0x000ff000000018ff */
[C---:B------:R-:W-:Y:S01]  /*6510*/  HMMA.16816.F32 R60, R16.reuse, R62, R52 ;  /* 0x0000003e103c723c */ /* 0x040fe20000001834 */
[----:B------:R-:W1:Y:S07]  /*6520*/  LDSM.16.MT88.4 R52, [R221+0x3800] ;  /* 0x00380000dd34783b */ /* 0x000e6e0000004200 */
[----:B------:R-:W-:Y:S01]  /*6530*/  HMMA.16816.F32 R148, R16, R68, R40 ;  /* 0x000000441094723c */ /* 0x000fe20000001828 */
[----:B------:R-:W2:Y:S07]  /*6540*/  LDSM.16.MT88.4 R40, [R218+0x6000] ;  /* 0x00600000da28783b */ /* 0x000eae0000004200 */
[C---:B------:R-:W-:Y:S08]  /*6550*/  HMMA.16816.F32 R4, R20.reuse, R76, RZ ;  /* 0x0000004c1404723c */ /* 0x040ff000000018ff */
[----:B------:R-:W-:Y:S01]  /*6560*/  HMMA.16816.F32 R28, R20, R58, RZ ;  /* 0x0000003a141c723c */ /* 0x000fe200000018ff */
[----:B------:R-:W3:Y:S07]  /*6570*/  LDSM.16.MT88.4 R56, [R220+0x3800] ;  /* 0x00380000dc38783b */ /* 0x000eee0000004200 */
[----:B------:R-:W-:Y:S01]  /*6580*/  HMMA.16816.F32 R208, R16, R44, R12 ;  /* 0x0000002c10d0723c */ /* 0x000fe2000000180c */
[----:B------:R-:W-:-:S02]  /*6590*/  MOV R68, R150 ;  /* 0x0000009600447202 */ /* 0x000fc40000000f00 */
[----:B------:R-:W-:Y:S02]  /*65a0*/  MOV R3, R151 ;  /* 0x0000009700037202 */ /* 0x000fe40000000f00 */
[----:B------:R-:W-:Y:S02]  /*65b0*/  MOV R76, R148 ;  /* 0x00000094004c7202 */ /* 0x000fe40000000f00 */
[----:B------:R-:W-:Y:S01]  /*65c0*/  MOV R77, R149 ;  /* 0x00000095004d7202 */ /* 0x000fe20000000f00 */
[----:B------:R-:W-:Y:S01]  /*65d0*/  HMMA.16816.F32 R188, R16, R46, R8 ;  /* 0x0000002e10bc723c */ /* 0x000fe20000001808 */
[----:B------:R-:W4:Y:S07]  /*65e0*/  LDSM.16.MT88.4 R44, [R219+0x6000] ;  /* 0x00600000db2c783b */ /* 0x000f2e0000004200 */
[C---:B------:R-:W-:Y:S07]  /*65f0*/  HMMA.16816.F32 R12, R20.reuse, R64, RZ ;  /* 0x00000040140c723c */ /* 0x040fee00000018ff */
[----:B------:R-:W-:Y:S01]  /*6600*/  MOV R65, R146 ;  /* 0x0000009200417202 */ /* 0x000fe20000000f00 */
[----:B------:R-:W-:Y:S01]  /*6610*/  HMMA.16816.F32 R8, R20, R66, RZ ;  /* 0x000000421408723c */ /* 0x000fe200000018ff */
[----:B------:R-:W-:-:S06]  /*6620*/  MOV R64, R143 ;  /* 0x0000008f00407202 */ /* 0x000fcc0000000f00 */
[----:B------:R-:W-:Y:S01]  /*6630*/  MOV R66, R145 ;  /* 0x0000009100427202 */ /* 0x000fe20000000f00 */
[----:B------:R-:W-:Y:S01]  /*6640*/  HMMA.16816.F32 R212, R16, R48, R32 ;  /* 0x0000003010d4723c */ /* 0x000fe20000001820 */
[----:B------:R-:W5:Y:S01]  /*6650*/  LDSM.16.MT88.4 R32, [R218+0x6800] ;  /* 0x00680000da20783b */ /* 0x000f620000004200 */
[----:B------:R-:W-:-:S05]  /*6660*/  MOV R67, R144 ;  /* 0x0000009000437202 */ /* 0x000fca0000000f00 */
[--C-:B------:R-:W-:Y:S01]  /*6670*/  FFMA.FTZ R48, R95, c[0x0][0x2d0], -R0.reuse ;  /* 0x0000b4005f307a23 */ /* 0x100fe20000010800 */
[----:B------:R-:W-:Y:S01]  /*6680*/  HMMA.16816.F32 R204, R16, R80, R4 ;  /* 0x0000005010cc723c */ /* 0x000fe20000001804 */
[----:B------:R-:W-:-:S06]  /*6690*/  FFMA.FTZ R49, R94, c[0x0][0x2d0], -R0 ;  /* 0x0000b4005e317a23 */ /* 0x000fcc0000010800 */
[----:B------:R-:W-:Y:S01]  /*66a0*/  MOV R80, R121 ;  /* 0x0000007900507202 */ /* 0x000fe20000000f00 */
[----:B------:R-:W-:Y:S01]  /*66b0*/  HMMA.16816.F32 R4, R20, R84, RZ ;  /* 0x000000541404723c */ /* 0x000fe200000018ff */
[----:B------:R-:W-:-:S06]  /*66c0*/  MOV R81, R138 ;  /* 0x0000008a00517202 */ /* 0x000fcc0000000f00 */
[----:B------:R-:W-:Y:S01]  /*66d0*/  MOV R85, R142 ;  /* 0x0000008e00557202 */ /* 0x000fe20000000f00 */
[----:B------:R-:W-:Y:S01]  /*66e0*/  HMMA.16816.F32 R200, R16, R70, R36 ;  /* 0x0000004610c8723c */ /* 0x000fe20000001824 */
[----:B------:R-:W3:Y:S01]  /*66f0*/  LDSM.16.MT88.4 R36, [R219+0x6800] ;  /* 0x00680000db24783b */ /* 0x000ee20000004200 */
[----:B------:R-:W-:-:S06]  /*6700*/  MOV R84, R139 ;  /* 0x0000008b00547202 */ /* 0x000fcc0000000f00 */
[C---:B-1----:R-:W-:Y:S07]  /*6710*/  HMMA.16816.F32 R184, R16.reuse, R52, R12 ;  /* 0x0000003410b8723c */ /* 0x042fee000000180c */
[--C-:B------:R-:W-:Y:S01]  /*6720*/  FFMA.FTZ R52, R91, c[0x0][0x2d0], -R0.reuse ;  /* 0x0000b4005b347a23 */ /* 0x100fe20000010800 */
[----:B------:R-:W-:Y:S01]  /*6730*/  HMMA.16816.F32 R176, R16, R54, R8 ;  /* 0x0000003610b0723c */ /* 0x000fe20000001808 */
[----:B------:R-:W-:-:S06]  /*6740*/  FFMA.FTZ R53, R90, c[0x0][0x2d0], -R0 ;  /* 0x0000b4005a357a23 */ /* 0x000fcc0000010800 */
[--C-:B------:R-:W-:Y:S01]  /*6750*/  FFMA.FTZ R55, R89, c[0x0][0x2d0], -R0.reuse ;  /* 0x0000b40059377a23 */ /* 0x100fe20000010800 */
[----:B------:R-:W-:Y:S01]  /*6760*/  HMMA.16816.F32 R192, R16, R50, R28 ;  /* 0x0000003210c0723c */ /* 0x000fe2000000181c */
[----:B------:R-:W-:-:S06]  /*6770*/  FFMA.FTZ R54, R88, c[0x0][0x2d0], -R0 ;  /* 0x0000b40058367a23 */ /* 0x000fcc0000010800 */
[--C-:B------:R-:W-:Y:S01]  /*6780*/  FFMA.FTZ R50, R93, c[0x0][0x2d0], -R0.reuse ;  /* 0x0000b4005d327a23 */ /* 0x100fe20000010800 */
[----:B--2---:R-:W-:Y:S01]  /*6790*/  HMMA.16816.F32 R12, R20, R40, RZ ;  /* 0x00000028140c723c */ /* 0x004fe200000018ff */
[----:B------:R-:W-:-:S07]  /*67a0*/  FFMA.FTZ R51, R92, c[0x0][0x2d0], -R0 ;  /* 0x0000b4005c337a23 */ /* 0x000fce0000010800 */
[C---:B------:R-:W-:Y:S01]  /*67b0*/  HMMA.16816.F32 R8, R20.reuse, R42, RZ ;  /* 0x0000002a1408723c */ /* 0x040fe200000018ff */
[----:B------:R-:W1:Y:S07]  /*67c0*/  LDSM.16.MT88.4 R40, [R221+0x6000] ;  /* 0x00600000dd28783b */ /* 0x000e6e0000004200 */
[----:B------:R-:W-:Y:S07]  /*67d0*/  HMMA.16816.F32 R28, R20, R78, RZ ;  /* 0x0000004e141c723c */ /* 0x000fee00000018ff */
[----:B------:R-:W-:Y:S01]  /*67e0*/  MOV R78, R68 ;  /* 0x00000044004e7202 */ /* 0x000fe20000000f00 */
[----:B---3--:R-:W-:Y:S01]  /*67f0*/  HMMA.16816.F32 R180, R16, R56, R4 ;  /* 0x0000003810b4723c */ /* 0x008fe20000001804 */
[----:B------:R-:W-:Y:S01]  /*6800*/  MOV R79, R3 ;  /* 0x00000003004f7202 */ /* 0x000fe20000000f00 */
[----:B------:R-:W-:-:S02]  /*6810*/  FADD.FTZ R3, R120, R27 ;  /* 0x0000001b78037221 */ /* 0x000fc40000010000 */
[----:B------:R-:W-:Y:S02]  /*6820*/  FFMA.FTZ R27, R103, c[0x0][0x2d0], -R2 ;  /* 0x0000b400671b7a23 */ /* 0x000fe40000010802 */
[----:B------:R-:W-:Y:S01]  /*6830*/  FADD.FTZ R3, R125, R3 ;  /* 0x000000037d037221 */ /* 0x000fe20000010000 */
[----:B------:R-:W-:Y:S01]  /*6840*/  MOV R56, R141 ;  /* 0x0000008d00387202 */ /* 0x000fe20000000f00 */
[----:B----4-:R-:W-:Y:S01]  /*6850*/  HMMA.16816.F32 R4, R20, R44, RZ ;  /* 0x0000002c1404723c */ /* 0x010fe200000018ff */
[----:B------:R-:W-:Y:S01]  /*6860*/  MOV R57, R140 ;  /* 0x0000008c00397202 */ /* 0x000fe20000000f00 */
[----:B------:R-:W-:-:S04]  /*6870*/  FADD.FTZ R3, R127, R3 ;  /* 0x000000037f037221 */ /* 0x000fc80000010000 */
[----:B------:R-:W-:Y:S02]  /*6880*/  FADD.FTZ R3, R128, R3 ;  /* 0x0000000380037221 */ /* 0x000fe40000010000 */
[C---:B-----5:R-:W-:Y:S01]  /*6890*/  HMMA.16816.F32 R172, R16.reuse, R32, R12 ;  /* 0x0000002010ac723c */ /* 0x060fe2000000180c */
[----:B------:R-:W2:Y:S01]  /*68a0*/  LDSM.16.MT88.4 R12, [R221+0x6800] ;  /* 0x00680000dd0c783b */ /* 0x000ea20000004200 */
[----:B------:R-:W-:Y:S02]  /*68b0*/  FADD.FTZ R3, R129, R3 ;  /* 0x0000000381037221 */ /* 0x000fe40000010000 */
[--C-:B------:R-:W-:Y:S02]  /*68c0*/  FFMA.FTZ R45, R116, c[0x0][0x2d0], -R2.reuse ;  /* 0x0000b400742d7a23 */ /* 0x100fe40000010802 */
[----:B------:R-:W-:Y:S02]  /*68d0*/  FFMA.FTZ R44, R115, c[0x0][0x2d0], -R2 ;  /* 0x0000b400732c7a23 */ /* 0x000fe40000010802 */
[----:B------:R-:W-:Y:S07]  /*68e0*/  HMMA.16816.F32 R72, R16, R82, R28 ;  /* 0x000000521048723c */ /* 0x000fee000000181c */
[----:B------:R-:W-:Y:S01]  /*68f0*/  MOV R82, R123 ;  /* 0x0000007b00527202 */ /* 0x000fe20000000f00 */
[----:B------:R-:W-:Y:S01]  /*6900*/  HMMA.16816.F32 R28, R20, R86, RZ ;  /* 0x00000056141c723c */ /* 0x000fe200000018ff */
[----:B------:R-:W-:-:S06]  /*6910*/  MOV R83, R122 ;  /* 0x0000007a00537202 */ /* 0x000fcc0000000f00 */
[----:B------:R-:W-:Y:S01]  /*6920*/  MOV R86, R56 ;  /* 0x0000003800567202 */ /* 0x000fe20000000f00 */
[----:B------:R-:W-:Y:S01]  /*6930*/  HMMA.16816.F32 R168, R16, R36, R4 ;  /* 0x0000002410a8723c */ /* 0x000fe20000001804 */
[----:B------:R-:W-:-:S06]  /*6940*/  IMAD.MOV.U32 R87, RZ, RZ, R57 ;  /* 0x000000ffff577224 */ /* 0x000fcc00078e0039 */
[--C-:B------:R-:W-:Y:S01]  /*6950*/  FFMA.FTZ R37, R108, c[0x0][0x2d0], -R2.reuse ;  /* 0x0000b4006c257a23 */ /* 0x100fe20000010802 */
[----:B-1----:R-:W-:Y:S01]  /*6960*/  HMMA.16816.F32 R4, R20, R40, RZ ;  /* 0x000000281404723c */ /* 0x002fe200000018ff */
[----:B------:R-:W-:-:S06]  /*6970*/  FFMA.FTZ R36, R107, c[0x0][0x2d0], -R2 ;  /* 0x0000b4006b247a23 */ /* 0x000fcc0000010802 */
[--C-:B------:R-:W-:Y:S01]  /*6980*/  FFMA.FTZ R41, R112, c[0x0][0x2d0], -R2.reuse ;  /* 0x0000b40070297a23 */ /* 0x100fe20000010802 */
[----:B------:R-:W-:Y:S01]  /*6990*/  HMMA.16816.F32 R160, R16, R34, R8 ;  /* 0x0000002210a0723c */ /* 0x000fe20000001808 */
[----:B------:R-:W-:Y:S01]  /*69a0*/  LDSM.16.MT88.4 R32, [R219+0x9000] ;  /* 0x00900000db20783b */ /* 0x000fe20000004200 */
[----:B------:R-:W-:-:S06]  /*69b0*/  FFMA.FTZ R40, R111, c[0x0][0x2d0], -R2 ;  /* 0x0000b4006f287a23 */ /* 0x000fcc0000010802 */
[----:B------:R-:W-:Y:S01]  /*69c0*/  HMMA.16816.F32 R68, R16, R58, R28 ;  /* 0x0000003a1044723c */ /* 0x000fe2000000181c */
[----:B------:R-:W1:Y:S07]  /*69d0*/  LDSM.16.MT88.4 R28, [R220+0x6000] ;  /* 0x00600000dc1c783b */ /* 0x000e6e0000004200 */
[----:B------:R-:W-:Y:S07]  /*69e0*/  HMMA.16816.F32 R8, R20, R46, RZ ;  /* 0x0000002e1408723c */ /* 0x000fee00000018ff */
[--C-:B------:R-:W-:Y:S01]  /*69f0*/  FFMA.FTZ R46, R97, c[0x0][0x2d0], -R0.reuse ;  /* 0x0000b400612e7a23 */ /* 0x100fe20000010800 */
[----:B--2---:R-:W-:Y:S01]  /*6a00*/  HMMA.16816.F32 R152, R16, R12, R4 ;  /* 0x0000000c1098723c */ /* 0x004fe20000001804 */
[----:B------:R-:W-:-:S06]  /*6a10*/  FFMA.FTZ R47, R96, c[0x0][0x2d0], -R0 ;  /* 0x0000b400602f7a23 */ /* 0x000fcc0000010800 */
[----:B------:R-:W-:Y:S01]  /*6a20*/  FADD.FTZ R12, R26, R25 ;  /* 0x000000191a0c7221 */ /* 0x000fe20000010000 */
[----:B------:R-:W-:Y:S01]  /*6a30*/  HMMA.16816.F32 R4, R20, R42, RZ ;  /* 0x0000002a1404723c */ /* 0x000fe200000018ff */
[--C-:B------:R-:W-:Y:S02]  /*6a40*/  FFMA.FTZ R26, R106, c[0x0][0x2d0], -R2.reuse ;  /* 0x0000b4006a1a7a23 */ /* 0x100fe40000010802 */
[----:B------:R-:W-:-:S04]  /*6a50*/  FFMA.FTZ R25, R119, c[0x0][0x2d0], -R2 ;  /* 0x0000b40077197a23 */ /* 0x000fc80000010802 */
[--C-:B------:R-:W-:Y:S01]  /*6a60*/  FFMA.FTZ R43, R114, c[0x0][0x2d0], -R2.reuse ;  /* 0x0000b400722b7a23 */ /* 0x100fe20000010802 */
[----:B------:R-:W-:Y:S01]  /*6a70*/  HMMA.16816.F32 R148, R16, R38, R8 ;  /* 0x000000261094723c */ /* 0x000fe20000001808 */
[----:B------:R-:W2:Y:S01]  /*6a80*/  LDSM.16.MT88.4 R8, [R220+0x6800] ;  /* 0x00680000dc08783b */ /* 0x000ea20000004200 */
[--C-:B------:R-:W-:Y:S01]  /*6a90*/  FFMA.FTZ R42, R113, c[0x0][0x2d0], -R2.reuse ;  /* 0x0000b400712a7a23 */ /* 0x100fe20000010802 */
[----:B------:R-:W-:Y:S04]  /*6aa0*/  MUFU.EX2 R26, R26 ;  /* 0x0000001a001a7308 */ /* 0x000fe80000000800 */
[--C-:B------:R-:W-:Y:S02]  /*6ab0*/  FFMA.FTZ R39, R110, c[0x0][0x2d0], -R2.reuse ;  /* 0x0000b4006e277a23 */ /* 0x100fe40000010802 */
[----:B------:R-:W-:-:S07]  /*6ac0*/  FFMA.FTZ R38, R109, c[0x0][0x2d0], -R2 ;  /* 0x0000b4006d267a23 */ /* 0x000fce0000010802 */
[----:B------:R-:W-:Y:S08]  /*6ad0*/  HMMA.16816.F32 R120, R16, R14, R4 ;  /* 0x0000000e1078723c */ /* 0x000ff00000001804 */
[----:B-1----:R-:W-:Y:S07]  /*6ae0*/  HMMA.16816.F32 R4, R20, R28, RZ ;  /* 0x0000001c1404723c */ /* 0x002fee00000018ff */
[----:B------:R-:W-:-:S06]  /*6af0*/  FFMA.FTZ R28, R100, c[0x0][0x2d0], -R2 ;  /* 0x0000b400641c7a23 */ /* 0x000fcc0000010802 */
[----:B------:R-:W-:Y:S11]  /*6b00*/  MUFU.EX2 R28, R28 ;  /* 0x0000001c001c7308 */ /* 0x000ff60000000800 */
[----:B--2---:R-:W-:Y:S07]  /*6b10*/  HMMA.16816.F32 R144, R16, R8, R4 ;  /* 0x000000081090723c */ /* 0x004fee0000001804 */
[----:B------:R-:W-:Y:S01]  /*6b20*/  FADD.FTZ R8, R124, R12 ;  /* 0x0000000c7c087221 */ /* 0x000fe20000010000 */
[----:B------:R-:W-:Y:S01]  /*6b30*/  HMMA.16816.F32 R4, R20, R30, RZ ;  /* 0x0000001e1404723c */ /* 0x000fe200000018ff */
[----:B------:R-:W-:Y:S06]  /*6b40*/  LDSM.16.MT88.4 R12, [R218+0x9800] ;  /* 0x00980000da0c783b */ /* 0x000fec0000004200 */
[----:B------:R-:W-:-:S02]  /*6b50*/  FFMA.FTZ R30, R118, c[0x0][0x2d0], -R2 ;  /* 0x0000b400761e7a23 */ /* 0x000fc40000010802 */
[----:B------:R-:W-:Y:S02]  /*6b60*/  FFMA.FTZ R31, R117, c[0x0][0x2d0], -R2 ;  /* 0x0000b400751f7a23 */ /* 0x000fe40000010802 */
[----:B------:R-:W-:-:S04]  /*6b70*/  FADD.FTZ R2, R131, R3 ;  /* 0x0000000383027221 */ /* 0x000fc80000010000 */
[----:B------:R-:W-:-:S09]  /*6b80*/  FADD.FTZ R2, R134, R2 ;  /* 0x0000000286027221 */ /* 0x000fd20000010000 */
[----:B------:R-:W-:Y:S07]  /*6b90*/  HMMA.16816.F32 R156, R16, R10, R4 ;  /* 0x0000000a109c723c */ /* 0x000fee0000001804 */
[----:B------:R-:W-:Y:S02]  /*6ba0*/  FADD.FTZ R4, R126, R8 ;  /* 0x000000087e047221 */ /* 0x000fe40000010000 */
[----:B------:R-:W1:Y:S02]  /*6bb0*/  LDSM.16.MT88.4 R8, [R218+0x9000] ;  /* 0x00900000da08783b */ /* 0x000e640000004200 */
[----:B------:R-:W-:-:S04]  /*6bc0*/  FADD.FTZ R29, R130, R4 ;  /* 0x00000004821d7221 */ /* 0x000fc80000010000 */
[----:B------:R-:W-:-:S04]  /*6bd0*/  FADD.FTZ R3, R133, R29 ;  /* 0x0000001d85037221 */ /* 0x000fc80000010000 */
[----:B------:R-:W-:Y:S01]  /*6be0*/  FADD.FTZ R3, R136, R3 ;  /* 0x0000000388037221 */ /* 0x000fe20000010000 */
[----:B-1----:R-:W-:Y:S01]  /*6bf0*/  HMMA.16816.F32 R4, R20, R8, RZ ;  /* 0x000000081404723c */ /* 0x002fe200000018ff */
[----:B------:R1:W2:Y:S06]  /*6c00*/  MUFU.EX2 R8, R25 ;  /* 0x0000001900087308 */ /* 0x0002ac0000000800 */
[--C-:B------:R-:W-:Y:S02]  /*6c10*/  FFMA.FTZ R9, R105, c[0x0][0x2d0], -R0.reuse ;  /* 0x0000b40069097a23 */ /* 0x100fe40000010800 */
[--C-:B-1----:R-:W-:Y:S11]  /*6c20*/  FFMA.FTZ R25, R98, c[0x0][0x2d0], -R0.reuse ;  /* 0x0000b40062197a23 */ /* 0x102ff60000010800 */
[----:B------:R-:W-:Y:S04]  /*6c30*/  @!UPT UIADD3 URZ, URZ, URZ, URZ ;  /* 0x0000003f3f3ff290 */ /* 0x000fe8000fffe03f */
[----:B------:R-:W-:Y:S01]  /*6c40*/  HMMA.16816.F32 R164, R16, R12, R4 ;  /* 0x0000000c10a4723c */ /* 0x000fe20000001804 */
[----:B------:R-:W1:Y:S06]  /*6c50*/  MUFU.EX2 R12, R27 ;  /* 0x0000001b000c7308 */ /* 0x000e6c0000000800 */
[--C-:B------:R-:W-:Y:S01]  /*6c60*/  FFMA.FTZ R13, R101, c[0x0][0x2d0], -R0.reuse ;  /* 0x0000b400650d7a23 */ /* 0x100fe20000010800 */
[----:B------:R-:W-:Y:S01]  /*6c70*/  HMMA.16816.F32 R4, R20, R10, RZ ;  /* 0x0000000a1404723c */ /* 0x000fe200000018ff */
[----:B------:R-:W-:Y:S06]  /*6c80*/  MUFU.EX2 R27, R45 ;  /* 0x0000002d001b7308 */ /* 0x000fec0000000800 */
[----:B------:R-:W-:-:S02]  /*6c90*/  FFMA.FTZ R10, R104, c[0x0][0x2d0], -R0 ;  /* 0x0000b400680a7a23 */ /* 0x000fc40000010800 */
[----:B------:R-:W-:-:S06]  /*6ca0*/  FFMA.FTZ R11, R102, c[0x0][0x2d0], -R0 ;  /* 0x0000b400660b7a23 */ /* 0x000fcc0000010800 */
[----:B------:R-:W-:Y:S09]  /*6cb0*/  MUFU.EX2 R11, R11 ;  /* 0x0000000b000b7308 */ /* 0x000ff20000000800 */
[----:B------:R-:W-:Y:S01]  /*6cc0*/  HMMA.16816.F32 R196, R16, R14, R4 ;  /* 0x0000000e10c4723c */ /* 0x000fe20000001804 */
[----:B------:R-:W3:Y:S06]  /*6cd0*/  MUFU.EX2 R5, R30 ;  /* 0x0000001e00057308 */ /* 0x000eec0000000800 */
[----:B------:R-:W-:Y:S01]  /*6ce0*/  FFMA.FTZ R15, R99, c[0x0][0x2d0], -R0 ;  /* 0x0000b400630f7a23 */ /* 0x000fe20000010800 */
[----:B--2---:R-:W-:Y:S01]  /*6cf0*/  F2FP.PACK_AB R14, R8, R26 ;  /* 0x0000001a080e723e */ /* 0x004fe200000000ff */
[----:B------:R-:W-:Y:S01]  /*6d00*/  FADD.FTZ R0, R28, R2 ;  /* 0x000000021c007221 */ /* 0x000fe20000010000 */
[----:B------:R2:W4:Y:S01]  /*6d10*/  MUFU.EX2 R4, R31 ;  /* 0x0000001f00047308 */ /* 0x0005220000000800 */
[----:B------:R-:W-:-:S02]  /*6d20*/  FADD.FTZ R2, R137, R3 ;  /* 0x0000000389027221 */ /* 0x000fc40000010000 */
[C---:B-1----:R-:W-:Y:S01]  /*6d30*/  FADD.FTZ R0, R12.reuse, R0 ;  /* 0x000000000c007221 */ /* 0x042fe20000010000 */
[----:B------:R-:W-:-:S03]  /*6d40*/  F2FP.PACK_AB R12, R12, R28 ;  /* 0x0000001c0c0c723e */ /* 0x000fc600000000ff */
[----:B------:R-:W-:Y:S01]  /*6d50*/  FADD.FTZ R0, R26, R0 ;  /* 0x000000001a007221 */ /* 0x000fe20000010000 */
[----:B------:R-:W1:Y:S03]  /*6d60*/  MUFU.EX2 R3, R44 ;  /* 0x0000002c00037308 */ /* 0x000e660000000800 */
[----:B------:R-:W-:-:S04]  /*6d70*/  FADD.FTZ R0, R8, R0 ;  /* 0x0000000008007221 */ /* 0x000fc80000010000 */
[----:B---3--:R-:W-:Y:S01]  /*6d80*/  FADD.FTZ R0, R5, R0 ;  /* 0x0000000005007221 */ /* 0x008fe20000010000 */
[----:B--2---:R-:W2:Y:S01]  /*6d90*/  LDSM.16.MT88.4 R28, [R219+0x9800] ;  /* 0x00980000db1c783b */ /* 0x004ea20000004200 */
[C---:B----4-:R-:W-:Y:S01]  /*6da0*/  F2FP.PACK_AB R8, R4.reuse, R5 ;  /* 0x000000050408723e */ /* 0x050fe200000000ff */
[----:B------:R-:W-:Y:S01]  /*6db0*/  MUFU.EX2 R26, R42 ;  /* 0x0000002a001a7308 */ /* 0x000fe20000000800 */
[----:B------:R-:W-:Y:S02]  /*6dc0*/  FADD.FTZ R0, R4, R0 ;  /* 0x0000000004007221 */ /* 0x000fe40000010000 */
[----:B------:R-:W-:Y:S02]  /*6dd0*/  HMMA.16816.F32 R4, R20, R32, RZ ;  /* 0x000000201404723c */ /* 0x000fe400000018ff */
[----:B------:R-:W-:-:S03]  /*6de0*/  FADD.FTZ R0, R27, R0 ;  /* 0x000000001b007221 */ /* 0x000fc60000010000 */
[----:B------:R-:W-:Y:S01]  /*6df0*/  MUFU.EX2 R32, R41 ;  /* 0x0000002900207308 */ /* 0x000fe20000000800 */
[----:B-1----:R-:W-:-:S07]  /*6e00*/  FADD.FTZ R0, R3, R0 ;  /* 0x0000000003007221 */ /* 0x002fce0000010000 */
[----:B------:R-:W-:Y:S08]  /*6e10*/  MUFU.EX2 R33, R38 ;  /* 0x0000002600217308 */ /* 0x000ff00000000800 */
[----:B------:R-:W-:Y:S03]  /*6e20*/  MUFU.EX2 R41, R37 ;  /* 0x0000002500297308 */ /* 0x000fe60000000800 */
[----:B--2---:R-:W-:Y:S05]  /*6e30*/  HMMA.16816.F32 R140, R16, R28, R4 ;  /* 0x0000001c108c723c */ /* 0x004fea0000001804 */
[----:B------:R-:W1:Y:S03]  /*6e40*/  MUFU.EX2 R28, R43 ;  /* 0x0000002b001c7308 */ /* 0x000e660000000800 */
[----:B------:R-:W-:Y:S05]  /*6e50*/  HMMA.16816.F32 R4, R20, R34, RZ ;  /* 0x000000221404723c */ /* 0x000fea00000018ff */
[----:B------:R-:W2:Y:S08]  /*6e60*/  MUFU.EX2 R29, R40 ;  /* 0x00000028001d7308 */ /* 0x000eb00000000800 */
[----:B------:R-:W3:Y:S01]  /*6e70*/  MUFU.EX2 R34, R39 ;  /* 0x0000002700227308 */ /* 0x000ee20000000800 */
[----:B-1----:R-:W-:-:S04]  /*6e80*/  FADD.FTZ R0, R28, R0 ;  /* 0x000000001c007221 */ /* 0x002fc80000010000 */
[----:B------:R-:W-:-:S03]  /*6e90*/  FADD.FTZ R0, R26, R0 ;  /* 0x000000001a007221 */ /* 0x000fc60000010000 */
[----:B------:R1:W4:Y:S01]  /*6ea0*/  MUFU.EX2 R35, R36 ;  /* 0x0000002400237308 */ /* 0x0003220000000800 */
[----:B------:R-:W-:-:S04]  /*6eb0*/  FADD.FTZ R0, R32, R0 ;  /* 0x0000000020007221 */ /* 0x000fc80000010000 */
[----:B--2---:R-:W-:Y:S01]  /*6ec0*/  FADD.FTZ R0, R29, R0 ;  /* 0x000000001d007221 */ /* 0x004fe20000010000 */
[----:B------:R-:W-:Y:S01]  /*6ed0*/  HMMA.16816.F32 R136, R16, R30, R4 ;  /* 0x0000001e1088723c */ /* 0x000fe20000001804 */
[C---:B---3--:R-:W-:Y:S02]  /*6ee0*/  F2FP.PACK_AB R128, R33.reuse, R34 ;  /* 0x000000222180723e */ /* 0x048fe400000000ff */
[----:B------:R-:W-:Y:S01]  /*6ef0*/  FADD.FTZ R0, R34, R0 ;  /* 0x0000000022007221 */ /* 0x000fe20000010000 */
[----:B------:R-:W2:Y:S03]  /*6f00*/  MUFU.EX2 R40, R9 ;  /* 0x0000000900287308 */ /* 0x000ea60000000800 */
[----:B------:R-:W-:Y:S01]  /*6f10*/  FADD.FTZ R0, R33, R0 ;  /* 0x0000000021007221 */ /* 0x000fe20000010000 */
[----:B------:R-:W-:Y:S01]  /*6f20*/  F2FP.PACK_AB R6, R29, R32 ;  /* 0x000000201d06723e */ /* 0x000fe200000000ff */
[----:B-1----:R-:W1:Y:S02]  /*6f30*/  LDSM.16.MT88.4 R36, [R221+0x9000] ;  /* 0x00900000dd24783b */ /* 0x002e640000004200 */
[----:B------:R-:W-:Y:S01]  /*6f40*/  FADD.FTZ R0, R41, R0 ;  /* 0x0000000029007221 */ /* 0x000fe20000010000 */
[C---:B----4-:R-:W-:Y:S01]  /*6f50*/  F2FP.PACK_AB R130, R35.reuse, R41 ;  /* 0x000000292382723e */ /* 0x050fe200000000ff */
[----:B------:R3:W4:Y:S01]  /*6f60*/  MUFU.EX2 R9, R10 ;  /* 0x0000000a00097308 */ /* 0x0007220000000800 */
[----:B------:R-:W-:Y:S01]  /*6f70*/  F2FP.PACK_AB R4, R26, R28 ;  /* 0x0000001c1a04723e */ /* 0x000fe200000000ff */
[----:B------:R-:W-:-:S02]  /*6f80*/  FADD.FTZ R0, R35, R0 ;  /* 0x0000000023007221 */ /* 0x000fc40000010000 */
[----:B------:R-:W5:Y:S01]  /*6f90*/  LDSM.16.MT88.4 R32, [R221+0x9800] ;  /* 0x00980000dd20783b */ /* 0x000f620000004200 */
[----:B--2---:R-:W-:-:S03]  /*6fa0*/  FADD.FTZ R2, R40, R2 ;  /* 0x0000000228027221 */ /* 0x004fc60000010000 */
[----:B------:R2:W2:Y:S01]  /*6fb0*/  MUFU.EX2 R7, R13 ;  /* 0x0000000d00077308 */ /* 0x0004a20000000800 */
[----:B------:R1:W-:Y:S01]  /*6fc0*/  STL [R1+0x1c], R0 ;  /* 0x00001c0001007387 */ /* 0x0003e20000100800 */
[----:B---3--:R-:W-:-:S06]  /*6fd0*/  F2FP.PACK_AB R10, R3, R27 ;  /* 0x0000001b030a723e */ /* 0x008fcc00000000ff */
[----:B------:R3:W1:Y:S01]  /*6fe0*/  MUFU.EX2 R5, R15 ;  /* 0x0000000f00057308 */ /* 0x0006620000000800 */
[----:B----4-:R-:W-:-:S04]  /*6ff0*/  FADD.FTZ R2, R9, R2 ;  /* 0x0000000209027221 */ /* 0x010fc80000010000 */
[----:B------:R-:W-:Y:S01]  /*7000*/  FADD.FTZ R2, R11, R2 ;  /* 0x000000020b027221 */ /* 0x000fe20000010000 */
[----:B--2---:R-:W-:Y:S02]  /*7010*/  F2FP.PACK_AB R13, R9, R40 ;  /* 0x00000028090d723e */ /* 0x004fe400000000ff */
[----:B------:R-:W2:Y:S01]  /*7020*/  MUFU.EX2 R3, R25 ;  /* 0x0000001900037308 */ /* 0x000ea20000000800 */
[C---:B---3--:R-:W-:Y:S01]  /*7030*/  F2FP.PACK_AB R15, R7.reuse, R11 ;  /* 0x0000000b070f723e */ /* 0x048fe200000000ff */
[----:B-1----:R-:W-:-:S06]  /*7040*/  FADD.FTZ R0, R7, R2 ;  /* 0x0000000207007221 */ /* 0x002fcc0000010000 */
[----:B------:R-:W-:Y:S01]  /*7050*/  MUFU.EX2 R26, R48 ;  /* 0x00000030001a7308 */ /* 0x000fe20000000800 */
[----:B------:R-:W-:Y:S01]  /*7060*/  HMMA.16816.F32 R28, R20, R36, RZ ;  /* 0x00000024141c723c */ /* 0x000fe200000018ff */
[----:B------:R-:W-:Y:S01]  /*7070*/  FADD.FTZ R0, R5, R0 ;  /* 0x0000000005007221 */ /* 0x000fe20000010000 */
[----:B--2---:R-:W-:-:S03]  /*7080*/  F2FP.PACK_AB R9, R3, R5 ;  /* 0x000000050309723e */ /* 0x004fc600000000ff */
[----:B------:R-:W-:Y:S02]  /*7090*/  FADD.FTZ R0, R3, R0 ;  /* 0x0000000003007221 */ /* 0x000fe40000010000 */
[----:B------:R-:W1:Y:S08]  /*70a0*/  MUFU.EX2 R7, R46 ;  /* 0x0000002e00077308 */ /* 0x000e700000000800 */
[----:B------:R-:W2:Y:S08]  /*70b0*/  MUFU.EX2 R5, R47 ;  /* 0x0000002f00057308 */ /* 0x000eb00000000800 */
[----:B------:R-:W3:Y:S01]  /*70c0*/  MUFU.EX2 R25, R49 ;  /* 0x0000003100197308 */ /* 0x000ee20000000800 */
[----:B-1----:R-:W-:Y:S01]  /*70d0*/  FADD.FTZ R0, R7, R0 ;  /* 0x0000000007007221 */ /* 0x002fe20000010000 */
[----:B-----5:R-:W-:Y:S06]  /*70e0*/  HMMA.16816.F32 R124, R16, R32, R28 ;  /* 0x00000020107c723c */ /* 0x020fec000000181c */
[----:B------:R-:W1:Y:S01]  /*70f0*/  MUFU.EX2 R32, R50 ;  /* 0x0000003200207308 */ /* 0x000e620000000800 */
[C---:B--2---:R-:W-:Y:S01]  /*7100*/  FADD.FTZ R0, R5.reuse, R0 ;  /* 0x0000000005007221 */ /* 0x044fe20000010000 */
[----:B------:R-:W-:Y:S01]  /*7110*/  HMMA.16816.F32 R28, R20, R38, RZ ;  /* 0x00000026141c723c */ /* 0x000fe200000018ff */
[----:B------:R-:W-:-:S02]  /*7120*/  F2FP.PACK_AB R11, R5, R7 ;  /* 0x00000007050b723e */ /* 0x000fc400000000ff */
[----:B------:R-:W-:-:S03]  /*7130*/  FADD.FTZ R0, R26, R0 ;  /* 0x000000001a007221 */ /* 0x000fc60000010000 */
[----:B------:R-:W2:Y:S01]  /*7140*/  MUFU.EX2 R27, R51 ;  /* 0x00000033001b7308 */ /* 0x000ea20000000800 */
[C---:B---3--:R-:W-:Y:S01]  /*7150*/  FADD.FTZ R0, R25.reuse, R0 ;  /* 0x0000000019007221 */ /* 0x048fe20000010000 */
[----:B------:R-:W-:-:S03]  /*7160*/  F2FP.PACK_AB R5, R25, R26 ;  /* 0x0000001a1905723e */ /* 0x000fc600000000ff */
[----:B-1----:R-:W-:-:S03]  /*7170*/  FADD.FTZ R0, R32, R0 ;  /* 0x0000000020007221 */ /* 0x002fc60000010000 */
[----:B------:R-:W1:Y:S01]  /*7180*/  MUFU.EX2 R3, R52 ;  /* 0x0000003400037308 */ /* 0x000e620000000800 */
[----:B--2---:R-:W-:-:S07]  /*7190*/  F2FP.PACK_AB R7, R27, R32 ;  /* 0x000000201b07723e */ /* 0x004fce00000000ff */
[----:B------:R-:W2:Y:S02]  /*71a0*/  MUFU.EX2 R2, R53 ;  /* 0x0000003500027308 */ /* 0x000ea40000000800 */
[----:B------:R-:W-:Y:S01]  /*71b0*/  HMMA.16816.F32 R116, R16, R34, R28 ;  /* 0x000000221074723c */ /* 0x000fe2000000181c */
[----:B------:R-:W3:Y:S01]  /*71c0*/  LDSM.16.MT88.4 R28, [R220+0x9000] ;  /* 0x00900000dc1c783b */ /* 0x000ee20000004200 */
[----:B------:R-:W-:-:S04]  /*71d0*/  FADD.FTZ R0, R27, R0 ;  /* 0x000000001b007221 */ /* 0x000fc80000010000 */
[----:B-1----:R-:W-:-:S04]  /*71e0*/  FADD.FTZ R0, R3, R0 ;  /* 0x0000000003007221 */ /* 0x002fc80000010000 */
[C---:B--2---:R-:W-:Y:S01]  /*71f0*/  FADD.FTZ R0, R2.reuse, R0 ;  /* 0x0000000002007221 */ /* 0x044fe20000010000 */
[----:B------:R-:W-:Y:S02]  /*7200*/  F2FP.PACK_AB R129, R2, R3 ;  /* 0x000000030281723e */ /* 0x000fe400000000ff */
[----:B------:R-:W1:Y:S08]  /*7210*/  MUFU.EX2 R3, R55 ;  /* 0x0000003700037308 */ /* 0x000e700000000800 */
[----:B------:R-:W2:Y:S01]  /*7220*/  MUFU.EX2 R2, R54 ;  /* 0x0000003600027308 */ /* 0x000ea20000000800 */
[----:B-1----:R-:W-:Y:S01]  /*7230*/  FADD.FTZ R0, R3, R0 ;  /* 0x0000000003007221 */ /* 0x002fe20000010000 */
[----:B---3--:R-:W-:Y:S03]  /*7240*/  HMMA.16816.F32 R32, R20, R28, RZ ;  /* 0x0000001c1420723c */ /* 0x008fe600000018ff */
[C---:B--2---:R-:W-:Y:S01]  /*7250*/  FADD.FTZ R0, R2.reuse, R0 ;  /* 0x0000000002007221 */ /* 0x044fe20000010000 */
[----:B------:R-:W-:-:S04]  /*7260*/  F2FP.PACK_AB R131, R2, R3 ;  /* 0x000000030283723e */ /* 0x000fc800000000ff */
[----:B------:R-:W-:Y:S01]  /*7270*/  STL [R1+0x2c], R0 ;  /* 0x00002c0001007387 */ /* 0x000fe20000100800 */
[----:B------:R-:W-:Y:S03]  /*7280*/  HMMA.16816.F32 R20, R20, R30, RZ ;  /* 0x0000001e1414723c */ /* 0x000fe600000018ff */
[----:B------:R-:W1:Y:S11]  /*7290*/  LDSM.16.MT88.4 R28, [R220+0x9800] ;  /* 0x00980000dc1c783b */ /* 0x000e760000004200 */
[----:B------:R-:W-:Y:S01]  /*72a0*/  @!UPT UIADD3 URZ, URZ, URZ, URZ ;  /* 0x0000003f3f3ff290 */ /* 0x000fe2000fffe03f */
[C---:B-1----:R-:W-:Y:S09]  /*72b0*/  HMMA.16816.F32 R100, R16.reuse, R28, R32 ;  /* 0x0000001c1064723c */ /* 0x042ff20000001820 */
        /* <DEDUP_REMOVED lines=43> */
[----:B------:R-:W1:Y:S11]  /*7570*/  LDSM.16.MT88.4 R16, [R221+0xa000] ;  /* 0x00a00000dd10783b */ /* 0x000e760000004200 */
[----:B------:R-:W-:Y:S04]  /*7580*/  @!UPT UIADD3 URZ, URZ, URZ, URZ ;  /* 0x0000003f3f3ff290 */ /* 0x000fe8000fffe03f */
[----:B------:R-:W-:Y:S02]  /*7590*/  MOV R25, R140 ;  /* 0x0000008c00197202 */ /* 0x000fe40000000f00 */
[----:B------:R-:W-:Y:S02]  /*75a0*/  MOV R3, R141 ;  /* 0x0000008d00037202 */ /* 0x000fe40000000f00 */
[----:B------:R-:W-:Y:S02]  /*75b0*/  MOV R2, R142 ;  /* 0x0000008e00027202 */ /* 0x000fe40000000f00 */
[----:B------:R-:W-:Y:S01]  /*75c0*/  MOV R0, R143 ;  /* 0x0000008f00007202 */ /* 0x000fe20000000f00 */
[C---:B-1----:R-:W-:Y:S08]  /*75d0*/  HMMA.16816.F32 R208, R12.reuse, R16, R124 ;  /* 0x000000100cd0723c */ /* 0x042ff0000000187c */
[C---:B------:R-:W-:Y:S01]  /*75e0*/  HMMA.16816.F32 R192, R12.reuse, R18, R116 ;  /* 0x000000120cc0723c */ /* 0x040fe20000001874 */
[----:B------:R-:W1:Y:S07]  /*75f0*/  LDSM.16.MT88.4 R16, [R220+0xa000] ;  /* 0x00a00000dc10783b */ /* 0x000e6e0000004200 */
[C---:B-1----:R-:W-:Y:S08]  /*7600*/  HMMA.16816.F32 R140, R12.reuse, R16, R100 ;  /* 0x000000100c8c723c */ /* 0x042ff00000001864 */
[----:B------:R-:W-:Y:S01]  /*7610*/  HMMA.16816.F32 R188, R12, R18, R44 ;  /* 0x000000120cbc723c */ /* 0x000fe2000000182c */
[----:B------:R-:W1:Y:S04]  /*7620*/  LDSM.16.MT88.4 R12, [R218+0x1800] ;  /* 0x00180000da0c783b */ /* 0x000e680000004200 */
[----:B------:R-:W2:Y:S11]  /*7630*/  LDSM.16.MT88.4 R16, [R219+0x1800] ;  /* 0x00180000db10783b */ /* 0x000eb60000004200 */
[----:B------:R-:W-:-:S02]  /*7640*/  MOV R101, R140 ;  /* 0x0000008c00657202 */ /* 0x000fc40000000f00 */
[----:B------:R-:W-:Y:S02]  /*7650*/  MOV R100, R141 ;  /* 0x0000008d00647202 */ /* 0x000fe40000000f00 */
[----:B------:R-:W-:Y:S02]  /*7660*/  MOV R27, R142 ;  /* 0x0000008e001b7202 */ /* 0x000fe40000000f00 */
[----:B------:R-:W-:Y:S01]  /*7670*/  MOV R26, R143 ;  /* 0x0000008f001a7202 */ /* 0x000fe20000000f00 */
        /* <DEDUP_REMOVED lines=8> */
[----:B------:R-:W-:Y:S01]  /*7700*/  HMMA.16816.F32 R176, R8, R14, R36 ;  /* 0x0000000e08b0723c */ /* 0x000fe20000001824 */
[----:B------:R-:W1:Y:S01]  /*7710*/  LDSM.16.MT88.4 R12, [R218+0x4800] ;  /* 0x00480000da0c783b */ /* 0x000e620000004200 */
[----:B------:R-:W-:-:S02]  /*7720*/  MOV R61, R3 ;  /* 0x00000003003d7202 */ /* 0x000fc40000000f00 */
[----:B------:R-:W-:Y:S02]  /*7730*/  MOV R62, R2 ;  /* 0x00000002003e7202 */ /* 0x000fe40000000f00 */
[----:B------:R-:W-:Y:S02]  /*7740*/  MOV R63, R0 ;  /* 0x00000000003f7202 */ /* 0x000fe40000000f00 */
[C---:B--2---:R-:W-:Y:S01]  /*7750*/  HMMA.16816.F32 R160, R8.reuse, R16, R92 ;  /* 0x0000001008a0723c */ /* 0x044fe2000000185c */
[----:B------:R-:W-:Y:S02]  /*7760*/  MOV R36, R101 ;  /* 0x0000006500247202 */ /* 0x000fe40000000f00 */
[----:B------:R-:W-:Y:S02]  /*7770*/  MOV R37, R100 ;  /* 0x0000006400257202 */ /* 0x000fe40000000f00 */
[----:B------:R-:W-:Y:S02]  /*7780*/  MOV R38, R27 ;  /* 0x0000001b00267202 */ /* 0x000fe40000000f00 */
[----:B------:R-:W-:Y:S01]  /*7790*/  MOV R39, R26 ;  /* 0x0000001a00277202 */ /* 0x000fe20000000f00 */
        /* <DEDUP_REMOVED lines=31> */
[----:B------:R-:W2:Y:S11]  /*7990*/  LDSM.16.MT88.4 R16, [R220+0xa800] ;  /* 0x00a80000dc10783b */ /* 0x000eb60000004200 */
[----:B------:R-:W-:Y:S04]  /*79a0*/  @!UPT UIADD3 URZ, URZ, URZ, URZ ;  /* 0x0000003f3f3ff290 */ /* 0x000fe8000fffe03f */
[----:B------:R-:W-:Y:S01]  /*79b0*/  IMAD.MOV.U32 R25, RZ, RZ, R60 ;  /* 0x000000ffff197224 */ /* 0x000fe200078e003c */
[----:B------:R-:W-:Y:S02]  /*79c0*/  MOV R3, R61 ;  /* 0x0000003d00037202 */ /* 0x000fe40000000f00 */
[----:B------:R-:W-:Y:S02]  /*79d0*/  MOV R2, R62 ;  /* 0x0000003e00027202 */ /* 0x000fe40000000f00 */
[----:B------:R-:W-:Y:S02]  /*79e0*/  MOV R0, R63 ;  /* 0x0000003f00007202 */ /* 0x000fe40000000f00 */
[C---:B-1----:R-:W-:Y:S08]  /*79f0*/  HMMA.16816.F32 R60, R8.reuse, R12, R208 ;  /* 0x0000000c083c723c */ /* 0x042ff000000018d0 */
[C---:B------:R-:W-:Y:S01]  /*7a00*/  HMMA.16816.F32 R48, R8.reuse, R14, R192 ;  /* 0x0000000e0830723c */ /* 0x040fe200000018c0 */
[----:B------:R-:W1:Y:S07]  /*7a10*/  LDSM.16.MT88.4 R12, [R218+0x2000] ;  /* 0x00200000da0c783b */ /* 0x000e6e0000004200 */
[C---:B--2---:R-:W-:Y:S08]  /*7a20*/  HMMA.16816.F32 R36, R8.reuse, R16, R36 ;  /* 0x000000100824723c */ /* 0x044ff00000001824 */
[----:B------:R-:W-:Y:S01]  /*7a30*/  HMMA.16816.F32 R20, R8, R18, R188 ;  /* 0x000000120814723c */ /* 0x000fe200000018bc */
[----:B------:R-:W2:Y:S04]  /*7a40*/  LDSM.16.MT88.4 R16, [R219+0x2000] ;  /* 0x00200000db10783b */ /* 0x000ea80000004200 */
[----:B------:R-:W3:Y:S03]  /*7a50*/  LDSM.16.MT88.4 R8, [R220+0x2000] ;  /* 0x00200000dc08783b */ /* 0x000ee60000004200 */
[C---:B-1----:R-:W-:Y:S08]  /*7a60*/  HMMA.16816.F32 R144, R4.reuse, R12, R172 ;  /* 0x0000000c0490723c */ /* 0x042ff000000018ac */
[C---:B------:R-:W-:Y:S01]  /*7a70*/  HMMA.16816.F32 R84, R4.reuse, R14, R152 ;  /* 0x0000000e0454723c */ /* 0x040fe20000001898 */
[----:B------:R-:W1:Y:S06]  /*7a80*/  LDSM.16.MT88.4 R12, [R221+0x2000] ;  /* 0x00200000dd0c783b */ /* 0x000e6c0000004200 */
[----:B------:R-:W-:Y:S01]  /*7a90*/  MOV R155, R0 ;  /* 0x00000000009b7202 */ /* 0x000fe20000000f00 */
[----:B--2---:R-:W-:Y:S01]  /*7aa0*/  HMMA.16816.F32 R172, R4, R16, R204 ;  /* 0x0000001004ac723c */ /* 0x004fe200000018cc */
[----:B------:R-:W-:-:S02]  /*7ab0*/  MOV R153, R3 ;  /* 0x0000000300997202 */ /* 0x000fc40000000f00 */
[----:B------:R-:W-:Y:S02]  /*7ac0*/  MOV R154, R2 ;  /* 0x00000002009a7202 */ /* 0x000fe40000000f00 */
[----:B------:R-:W-:-:S03]  /*7ad0*/  MOV R152, R25 ;  /* 0x0000001900987202 */ /* 0x000fc60000000f00 */
[C---:B------:R-:W-:Y:S01]  /*7ae0*/  HMMA.16816.F32 R88, R4.reuse, R18, R184 ;  /* 0x000000120458723c */ /* 0x040fe200000018b8 */
[----:B------:R-:W2:Y:S07]  /*7af0*/  LDSM.16.MT88.4 R16, [R218+0x5000] ;  /* 0x00500000da10783b */ /* 0x000eae0000004200 */
[C---:B---3--:R-:W-:Y:S01]  /*7b00*/  HMMA.16816.F32 R156, R4.reuse, R8, R160 ;  /* 0x00000008049c723c */ /* 0x048fe200000018a0 */
[----:B------:R-:W-:Y:S07]  /*7b10*/  LDSM.16.MT88.4 R160, [R221+0x2800] ;  /* 0x00280000dda0783b */ /* 0x000fee0000004200 */
[C---:B------:R-:W-:Y:S01]  /*7b20*/  HMMA.16816.F32 R96, R4.reuse, R10, R96 ;  /* 0x0000000a0460723c */ /* 0x040fe20000001860 */
[----:B------:R-:W3:Y:S07]  /*7b30*/  LDSM.16.MT88.4 R8, [R221+0x5000] ;  /* 0x00500000dd08783b */ /* 0x000eee0000004200 */
[C---:B-1----:R-:W-:Y:S08]  /*7b40*/  HMMA.16816.F32 R164, R4.reuse, R12, R180 ;  /* 0x0000000c04a4723c */ /* 0x042ff000000018b4 */
[C---:B------:R-:W-:Y:S01]  /*7b50*/  HMMA.16816.F32 R92, R4.reuse, R14, R176 ;  /* 0x0000000e045c723c */ /* 0x040fe200000018b0 */
[----:B------:R-:W1:Y:S04]  /*7b60*/  LDSM.16.MT88.4 R12, [R219+0x5000] ;  /* 0x00500000db0c783b */ /* 0x000e680000004200 */
[----:B------:R-:W-:Y:S03]  /*7b70*/  LDSM.16.MT88.4 R176, [R218+0x2800] ;  /* 0x00280000dab0783b */ /* 0x000fe60000004200 */
[C---:B--2---:R-:W-:Y:S08]  /*7b80*/  HMMA.16816.F32 R104, R4.reuse, R16, R200 ;  /* 0x000000100468723c */ /* 0x044ff000000018c8 */
[C---:B------:R-:W-:Y:S01]  /*7b90*/  HMMA.16816.F32 R200, R4.reuse, R18, R168 ;  /* 0x0000001204c8723c */ /* 0x040fe200000018a8 */
[----:B------:R-:W2:Y:S07]  /*7ba0*/  LDSM.16.MT88.4 R168, [R219+0x2800] ;  /* 0x00280000dba8783b */ /* 0x000eae0000004200 */
[C---:B---3--:R-:W-:Y:S01]  /*7bb0*/  HMMA.16816.F32 R112, R4.reuse, R8, R136 ;  /* 0x000000080470723c */ /* 0x048fe20000001888 */
[----:B------:R-:W-:Y:S07]  /*7bc0*/  LDSM.16.MT88.4 R136, [R219+0x5800] ;  /* 0x00580000db88783b */ /* 0x000fee0000004200 */
[----:B------:R-:W-:Y:S01]  /*7bd0*/  MOV R0, R107 ;  /* 0x0000006b00007202 */ /* 0x000fe20000000f00 */
[----:B------:R-:W-:Y:S01]  /*7be0*/  HMMA.16816.F32 R116, R4, R10, R116 ;  /* 0x0000000a0474723c */ /* 0x000fe20000001874 */
[----:B------:R-:W-:Y:S01]  /*7bf0*/  MOV R3, R105 ;  /* 0x0000006900037202 */ /* 0x000fe20000000f00 */
[----:B------:R-:W3:Y:S01]  /*7c00*/  LDSM.16.MT88.4 R8, [R219+0x8000] ;  /* 0x00800000db08783b */ /* 0x000ee20000004200 */
[----:B------:R-:W-:-:S02]  /*7c10*/  MOV R16, R104 ;  /* 0x0000006800107202 */ /* 0x000fc40000000f00 */
[----:B------:R-:W-:-:S03]  /*7c20*/  MOV R2, R106 ;  /* 0x0000006a00027202 */ /* 0x000fc60000000f00 */
[C---:B-1----:R-:W-:Y:S07]  /*7c30*/  HMMA.16816.F32 R192, R4.reuse, R12, R148 ;  /* 0x0000000c04c0723c */ /* 0x042fee0000001894 */
[----:B------:R-:W-:Y:S01]  /*7c40*/  MOV R151, R0 ;  /* 0x0000000000977202 */ /* 0x000fe20000000f00 */
[----:B------:R-:W-:Y:S01]  /*7c50*/  HMMA.16816.F32 R184, R4, R14, R140 ;  /* 0x0000000e04b8723c */ /* 0x000fe2000000188c */
[----:B------:R-:W4:Y:S01]  /*7c60*/  LDL R0, [R1+0x7c] ;  /* 0x00007c0001007983 */ /* 0x000f220000100800 */
[----:B------:R-:W-:-:S02]  /*7c70*/  MOV R149, R3 ;  /* 0x0000000300957202 */ /* 0x000fc40000000f00 */
[----:B------:R-:W-:Y:S01]  /*7c80*/  MOV R148, R16 ;  /* 0x0000001000947202 */ /* 0x000fe20000000f00 */
[----:B------:R-:W5:Y:S01]  /*7c90*/  LDL R3, [R1+0x34] ;  /* 0x0000340001037983 */ /* 0x000f620000100800 */
[----:B------:R-:W-:Y:S02]  /*7ca0*/  MOV R150, R2 ;  /* 0x0000000200967202 */ /* 0x000fe40000000f00 */
[C---:B--2---:R-:W-:Y:S01]  /*7cb0*/  HMMA.16816.F32 R172, R128.reuse, R168, R172 ;  /* 0x000000a880ac723c */ /* 0x044fe200000018ac */
[----:B------:R-:W1:Y:S04]  /*7cc0*/  LDSM.16.MT88.4 R16, [R220+0x5000] ;  /* 0x00500000dc10783b */ /* 0x000e680000004200 */
[----:B------:R-:W2:Y:S03]  /*7cd0*/  LDSM.16.MT88.4 R12, [R218+0x8000] ;  /* 0x00800000da0c783b */ /* 0x000ea60000004200 */
[C---:B------:R-:W-:Y:S01]  /*7ce0*/  HMMA.16816.F32 R168, R128.reuse, R170, R88 ;  /* 0x000000aa80a8723c */ /* 0x040fe20000001858 */
[----:B------:R-:W-:Y:S07]  /*7cf0*/  LDSM.16.MT88.4 R88, [R221+0x8800] ;  /* 0x00880000dd58783b */ /* 0x000fee0000004200 */
[----:B------:R-:W-:Y:S08]  /*7d00*/  HMMA.16816.F32 R180, R128, R176, R144 ;  /* 0x000000b080b4723c */ /* 0x000ff00000001890 */
[C---:B---3--:R-:W-:Y:S08]  /*7d10*/  HMMA.16816.F32 R188, R4.reuse, R8, R44 ;  /* 0x0000000804bc723c */ /* 0x048ff0000000182c */
[----:B------:R-:W-:Y:S01]  /*7d20*/  HMMA.16816.F32 R120, R4, R10, R32 ;  /* 0x0000000a0478723c */ /* 0x000fe20000001820 */
[----:B------:R-:W3:Y:S01]  /*7d30*/  LDSM.16.MT88.4 R8, [R218+0xb000] ;  /* 0x00b00000da08783b */ /* 0x000ee20000004200 */
[----:B------:R-:W-:-:S03]  /*7d40*/  MOV R2, c[0x0][0x2c4] ;  /* 0x0000b10000027a02 */ /* 0x000fc60000000f00 */
[----:B------:R-:W-:Y:S01]  /*7d50*/  LDSM.16.MT88.4 R144, [R218+0x5800] ;  /* 0x00580000da90783b */ /* 0x000fe20000004200 */
[----:B------:R-:W-:Y:S02]  /*7d60*/  IADD3 R252, R252, -0x2, RZ ;  /* 0xfffffffefcfc7810 */ /* 0x000fe40007ffe0ff */
[----:B------:R-:W-:Y:S08]  /*7d70*/  HMMA.16816.F32 R164, R128, R160, R164 ;  /* 0x000000a080a4723c */ /* 0x000ff000000018a4 */
[C---:B-1----:R-:W-:Y:S08]  /*7d80*/  HMMA.16816.F32 R124, R4.reuse, R16, R124 ;  /* 0x00000010047c723c */ /* 0x042ff0000000187c */
[C---:B------:R-:W-:Y:S01]  /*7d90*/  HMMA.16816.F32 R100, R4.reuse, R18, R100 ;  /* 0x000000120464723c */ /* 0x040fe20000001864 */
[----:B------:R-:W1:Y:S07]  /*7da0*/  LDSM.16.MT88.4 R16, [R221+0x8000] ;  /* 0x00800000dd10783b */ /* 0x000e6e0000004200 */
[C---:B--2---:R-:W-:Y:S01]  /*7db0*/  HMMA.16816.F32 R212, R4.reuse, R12, R80 ;  /* 0x0000000c04d4723c */ /* 0x044fe20000001850 */
[----:B------:R-:W-:Y:S07]  /*7dc0*/  LDSM.16.MT88.4 R80, [R219+0x8800] ;  /* 0x00880000db50783b */ /* 0x000fee0000004200 */
[C---:B------:R-:W-:Y:S01]  /*7dd0*/  HMMA.16816.F32 R196, R4.reuse, R14, R56 ;  /* 0x0000000e04c4723c */ /* 0x040fe20000001838 */
[----:B------:R-:W2:Y:S04]  /*7de0*/  LDSM.16.MT88.4 R12, [R220+0x8000] ;  /* 0x00800000dc0c783b */ /* 0x000ea80000004200 */
[----:B------:R-:W-:Y:S03]  /*7df0*/  LDSM.16.MT88.4 R56, [R221+0x5800] ;  /* 0x00580000dd38783b */ /* 0x000fe60000004200 */
[C---:B---3--:R-:W-:Y:S08]  /*7e00*/  HMMA.16816.F32 R208, R4.reuse, R8, R40 ;  /* 0x0000000804d0723c */ /* 0x048ff00000001828 */
[----:B------:R-:W-:Y:S01]  /*7e10*/  HMMA.16816.F32 R40, R4, R10, R28 ;  /* 0x0000000a0428723c */ /* 0x000fe2000000181c */
[----:B------:R-:W3:Y:S01]  /*7e20*/  LDSM.16.MT88.4 R8, [R220+0xb000] ;  /* 0x00b00000dc08783b */ /* 0x000ee20000004200 */
[----:B------:R-:W-:-:S06]  /*7e30*/  ISETP.NE.AND P1, PT, R2, 0x1, PT ;  /* 0x000000010200780c */ /* 0x000fcc0003f25270 */
[----:B------:R-:W-:Y:S08]  /*7e40*/  HMMA.16816.F32 R176, R128, R178, R84 ;  /* 0x000000b280b0723c */ /* 0x000ff00000001854 */
[C---:B-1----:R-:W-:Y:S08]  /*7e50*/  HMMA.16816.F32 R108, R4.reuse, R16, R76 ;  /* 0x00000010046c723c */ /* 0x042ff0000000184c */
[C---:B------:R-:W-:Y:S01]  /*7e60*/  HMMA.16816.F32 R104, R4.reuse, R18, R72 ;  /* 0x000000120468723c */ /* 0x040fe20000001848 */
[----:B------:R-:W1:Y:S04]  /*7e70*/  LDSM.16.MT88.4 R16, [R219+0xb000] ;  /* 0x00b00000db10783b */ /* 0x000e680000004200 */
[----:B------:R-:W-:Y:S03]  /*7e80*/  LDSM.16.MT88.4 R72, [R218+0x8800] ;  /* 0x00880000da48783b */ /* 0x000fe60000004200 */
[C---:B--2---:R-:W-:Y:S01]  /*7e90*/  HMMA.16816.F32 R44, R4.reuse, R12, R64 ;  /* 0x0000000c042c723c */ /* 0x044fe20000001840 */
[----:B------:R-:W-:Y:S07]  /*7ea0*/  LDSM.16.MT88.4 R64, [R220+0x5800] ;  /* 0x00580000dc40783b */ /* 0x000fee0000004200 */
[C---:B------:R-:W-:Y:S01]  /*7eb0*/  HMMA.16816.F32 R32, R4.reuse, R14, R52 ;  /* 0x0000000e0420723c */ /* 0x040fe20000001834 */
[----:B------:R-:W-:Y:S07]  /*7ec0*/  LDSM.16.MT88.4 R12, [R221+0xb000] ;  /* 0x00b00000dd0c783b */ /* 0x000fee0000004200 */
[C---:B---3--:R-:W-:Y:S08]  /*7ed0*/  HMMA.16816.F32 R36, R4.reuse, R8, R36 ;  /* 0x000000080424723c */ /* 0x048ff00000001824 */
[----:B------:R-:W-:Y:S08]  /*7ee0*/  HMMA.16816.F32 R20, R4, R10, R20 ;  /* 0x0000000a0414723c */ /* 0x000ff00000001814 */
[----:B------:R-:W-:Y:S08]  /*7ef0*/  HMMA.16816.F32 R160, R128, R162, R92 ;  /* 0x000000a280a0723c */ /* 0x000ff0000000185c */
[----:B-1----:R-:W-:Y:S01]  /*7f00*/  HMMA.16816.F32 R204, R4, R16, R152 ;  /* 0x0000001004cc723c */ /* 0x002fe20000001898 */
[----:B------:R-:W1:Y:S07]  /*7f10*/  LDSM.16.MT88.4 R152, [R220+0x2800] ;  /* 0x00280000dc98783b */ /* 0x000e6e0000004200 */
[C---:B------:R-:W-:Y:S08]  /*7f20*/  HMMA.16816.F32 R76, R128.reuse, R80, R188 ;  /* 0x00000050804c723c */ /* 0x040ff000000018bc */
[----:B------:R-:W-:Y:S08]  /*7f30*/  HMMA.16816.F32 R84, R128, R88, R108 ;  /* 0x000000588054723c */ /* 0x000ff0000000186c */
[----:B------:R-:W-:Y:S08]  /*7f40*/  HMMA.16816.F32 R28, R4, R18, R68 ;  /* 0x00000012041c723c */ /* 0x000ff00000001844 */
[C---:B------:R-:W-:Y:S01]  /*7f50*/  HMMA.16816.F32 R52, R128.reuse, R56, R112 ;  /* 0x000000388034723c */ /* 0x040fe20000001870 */
[----:B------:R-:W-:Y:S07]  /*7f60*/  LDSM.16.MT88.4 R112, [R219+0xb800] ;  /* 0x00b80000db70783b */ /* 0x000fee0000004200 */
[C---:B------:R-:W-:Y:S01]  /*7f70*/  HMMA.16816.F32 R80, R128.reuse, R82, R120 ;  /* 0x000000528050723c */ /* 0x040fe20000001878 */
[----:B------:R-:W-:Y:S07]  /*7f80*/  LDSM.16.MT88.4 R120, [R221+0xb800] ;  /* 0x00b80000dd78783b */ /* 0x000fee0000004200 */
[C---:B-1----:R-:W-:Y:S08]  /*7f90*/  HMMA.16816.F32 R156, R128.reuse, R152, R156 ;  /* 0x00000098809c723c */ /* 0x042ff0000000189c */
[C---:B------:R-:W-:Y:S01]  /*7fa0*/  HMMA.16816.F32 R152, R128.reuse, R154, R96 ;  /* 0x0000009a8098723c */ /* 0x040fe20000001860 */
[----:B------:R-:W1:Y:S07]  /*7fb0*/  LDSM.16.MT88.4 R96, [R220+0x8800] ;  /* 0x00880000dc60783b */ /* 0x000e6e0000004200 */
[----:B------:R-:W-:Y:S01]  /*7fc0*/  HMMA.16816.F32 R88, R128, R90, R104 ;  /* 0x0000005a8058723c */ /* 0x000fe20000001868 */
[----:B------:R-:W2:Y:S07]  /*7fd0*/  LDSM.16.MT88.4 R104, [R218+0xb800] ;  /* 0x00b80000da68783b */ /* 0x000eae0000004200 */
[C---:B------:R-:W-:Y:S08]  /*7fe0*/  HMMA.16816.F32 R16, R4.reuse, R12, R60 ;  /* 0x0000000c0410723c */ /* 0x040ff0000000183c */
[----:B------:R-:W-:Y:S01]  /*7ff0*/  HMMA.16816.F32 R48, R4, R14, R48 ;  /* 0x0000000e0430723c */ /* 0x000fe20000001830 */
[----:B------:R-:W3:Y:S07]  /*8000*/  LDSM.16.MT88.4 R4, [R220+0xb800] ;  /* 0x00b80000dc04783b */ /* 0x000eee0000004200 */
[C---:B------:R-:W-:Y:S08]  /*8010*/  HMMA.16816.F32 R60, R128.reuse, R64, R124 ;  /* 0x00000040803c723c */ /* 0x040ff0000000187c */
[----:B------:R-:W-:Y:S01]  /*8020*/  HMMA.16816.F32 R148, R128, R144, R148 ;  /* 0x000000908094723c */ /* 0x000fe20000001894 */
[----:B----4-:R-:W-:-:S05]  /*8030*/  @P1 IMAD.HI.U32 R2, R0, c[0x0][0x2c8], RZ ;  /* 0x0000b20000021a27 */ /* 0x010fca00078e00ff */
[----:B------:R-:W-:-:S04]  /*8040*/  @P1 SHF.R.U32.HI R0, RZ, c[0x0][0x2cc], R2 ;  /* 0x0000b300ff001a19 */ /* 0x000fc80000011602 */
[----:B------:R-:W-:-:S05]  /*8050*/  IADD3 R0, R0, -c[0x0][0x168], R250 ;  /* 0x80005a0000007a10 */ /* 0x000fca0007ffe0fa */
[----:B------:R-:W-:-:S05]  /*8060*/  IMAD.HI R0, R0, 0x2aaaaaab, RZ ;  /* 0x2aaaaaab00007827 */ /* 0x000fca00078e02ff */
[----:B------:R-:W-:-:S04]  /*8070*/  SHF.R.U32.HI R2, RZ, 0x1f, R0 ;  /* 0x0000001fff027819 */ /* 0x000fc80000011600 */
[----:B------:R-:W-:-:S04]  /*8080*/  LEA.HI.SX32 R0, R0, R2, 0x1c ;  /* 0x0000000200007211 */ /* 0x000fc800078fe2ff */
[----:B-----5:R-:W-:-:S05]  /*8090*/  IMNMX R3, R3, R0, !PT ;  /* 0x0000000003037217 */ /* 0x020fca0007800200 */
[----:B------:R4:W-:Y:S01]  /*80a0*/  STL [R1+0x38], R3 ;  /* 0x0000380301007387 */ /* 0x0009e20000100800 */
[----:B------:R-:W-:Y:S01]  /*80b0*/  ISETP.GE.AND P0, PT, R252, R3, PT ;  /* 0x00000003fc00720c */ /* 0x000fe20003f06270 */
[C---:B------:R-:W-:Y:S08]  /*80c0*/  HMMA.16816.F32 R56, R128.reuse, R58, R116 ;  /* 0x0000003a8038723c */ /* 0x040ff00000001874 */
[C---:B------:R-:W-:Y:S08]  /*80d0*/  HMMA.16816.F32 R64, R128.reuse, R66, R100 ;  /* 0x000000428040723c */ /* 0x040ff00000001864 */
[C---:B------:R-:W-:Y:S08]  /*80e0*/  HMMA.16816.F32 R140, R128.reuse, R136, R192 ;  /* 0x00000088808c723c */ /* 0x040ff000000018c0 */
[C---:B------:R-:W-:Y:S08]  /*80f0*/  HMMA.16816.F32 R68, R128.reuse, R72, R212 ;  /* 0x000000488044723c */ /* 0x040ff000000018d4 */
[C---:B-1----:R-:W-:Y:S08]  /*8100*/  HMMA.16816.F32 R92, R128.reuse, R96, R44 ;  /* 0x00000060805c723c */ /* 0x042ff0000000182c */
[C---:B--2---:R-:W-:Y:S08]  /*8110*/  HMMA.16816.F32 R100, R128.reuse, R104, R208 ;  /* 0x000000688064723c */ /* 0x044ff000000018d0 */
[C---:B------:R-:W-:Y:S08]  /*8120*/  HMMA.16816.F32 R108, R128.reuse, R112, R204 ;  /* 0x00000070806c723c */ /* 0x040ff000000018cc */
        /* <DEDUP_REMOVED lines=8> */
[C---:B---3--:R-:W-:Y:S08]  /*81b0*/  HMMA.16816.F32 R124, R128.reuse, R4, R36 ;  /* 0x00000004807c723c */ /* 0x048ff00000001824 */
[----:B------:R-:W-:Y:S01]  /*81c0*/  HMMA.16816.F32 R128, R128, R6, R20 ;  /* 0x000000068080723c */ /* 0x000fe20000001814 */
[----:B------:R-:W-:Y:S02]  /*81d0*/  @!UPT UIADD3 URZ, URZ, URZ, URZ ;  /* 0x0000003f3f3ff290 */ /* 0x000fe4000fffe03f */
[----:B------:R-:W-:Y:S11]  /*81e0*/  @!P0 BRA `(.L_x_2698) ;  /* 0x00005ba000008947 */ /* 0x000ff60003800000 */
[----:B----4-:R1:W-:Y:S01]  /*81f0*/  STL [R1+0x18], R252 ;  /* 0x000018fc01007387 */ /* 0x0103e20000100800 */
[----:B------:R-:W-:-:S02]  /*8200*/  MOV R134, R24 ;  /* 0x0000001800867202 */ /* 0x000fc40000000f00 */
[----:B------:R-:W-:-:S07]  /*8210*/  MOV R133, R132 ;  /* 0x0000008400857202 */ /* 0x000fce0000000f00 */
.L_x_2709:
[----:B------:R-:W2:Y:S01]  /*8220*/  LDL R2, [R1+0x18] ;  /* 0x0000180001027983 */ /* 0x000ea20000100800 */
[----:B------:R-:W-:Y:S04]  /*8230*/  DEPBAR.LE SB0, 0x0 ;  /* 0x000080000000791a */ /* 0x000fe80000000000 */
[----:B------:R-:W2:Y:S01]  /*8240*/  LDL R0, [R1+0x34] ;  /* 0x0000340001007983 */ /* 0x000ea20000100800 */
[----:B------:R-:W-:Y:S01]  /*8250*/  WARPSYNC 0xffffffff ;  /* 0xffffffff00007948 */ /* 0x000fe20003800000 */
[----:B------:R-:W-:Y:S02]  /*8260*/  BSSY B0, `(.L_x_2699) ;  /* 0x000007c000007945 */ /* 0x000fe40003800000 */
[----:B------:R-:W-:Y:S06]  /*8270*/  BAR.SYNC.DEFER_BLOCKING 0x0 ;  /* 0x0000000000007b1d */ /* 0x000fec0000010000 */
[----:B------:R3:W4:Y:S04]  /*8280*/  LDSM.16.M88.4 R48, [R222] ;  /* 0x00000000de30783b */ /* 0x0007280000000200 */
[----:B------:R3:W1:Y:S04]  /*8290*/  LDSM.16.M88.4 R8, [R135] ;  /* 0x000000008708783b */ /* 0x0006680000000200 */
[----:B------:R3:W1:Y:S04]  /*82a0*/  LDSM.16.M88.4 R16, [R135+0x800] ;  /* 0x000800008710783b */ /* 0x0006680000000200 */
[----:B------:R3:W1:Y:S04]  /*82b0*/  LDSM.16.M88.4 R24, [R135+0x1000] ;  /* 0x001000008718783b */ /* 0x0006680000000200 */
[----:B------:R3:W1:Y:S04]  /*82c0*/  LDSM.16.M88.4 R32, [R135+0x1800] ;  /* 0x001800008720783b */ /* 0x0006680000000200 */
[----:B------:R3:W1:Y:S04]  /*82d0*/  LDSM.16.M88.4 R40, [R135+0x2000] ;  /* 0x002000008728783b */ /* 0x0006680000000200 */
[----:B------:R3:W1:Y:S04]  /*82e0*/  LDSM.16.M88.4 R184, [R135+0x2800] ;  /* 0x0028000087b8783b */ /* 0x0006680000000200 */
[----:B------:R3:W1:Y:S04]  /*82f0*/  LDSM.16.M88.4 R188, [R223] ;  /* 0x00000000dfbc783b */ /* 0x0006680000000200 */
[----:B------:R3:W1:Y:S04]  /*8300*/  LDSM.16.M88.4 R192, [R226] ;  /* 0x00000000e2c0783b */ /* 0x0006680000000200 */
[----:B------:R3:W1:Y:S04]  /*8310*/  LDSM.16.M88.4 R196, [R245] ;  /* 0x00000000f5c4783b */ /* 0x0006680000000200 */
[----:B------:R3:W1:Y:S04]  /*8320*/  LDSM.16.M88.4 R200, [R246] ;  /* 0x00000000f6c8783b */ /* 0x0006680000000200 */
[----:B------:R3:W1:Y:S04]  /*8330*/  LDSM.16.M88.4 R204, [R247] ;  /* 0x00000000f7cc783b */ /* 0x0006680000000200 */
[----:B------:R3:W1:Y:S04]  /*8340*/  LDSM.16.M88.4 R208, [R248] ;  /* 0x00000000f8d0783b */ /* 0x0006680000000200 */
[----:B------:R3:W1:Y:S01]  /*8350*/  LDSM.16.M88.4 R212, [R249] ;  /* 0x00000000f9d4783b */ /* 0x0006620000000200 */
[----:B--2---:R-:W-:Y:S11]  /*8360*/  ISETP.GT.AND P0, PT, R0, R2, PT ;  /* 0x000000020000720c */ /* 0x004ff60003f04270 */
[----:B------:R-:W-:Y:S02]  /*8370*/  @!UPT UIADD3 URZ, URZ, URZ, URZ ;  /* 0x0000003f3f3ff290 */ /* 0x000fe4000fffe03f */
[----:B------:R-:W-:-:S05]  /*8380*/  @P0 BRA `(.L_x_2700) ;  /* 0x0000069000000947 */ /* 0x000fca0003800000 */
[----:B-1-34-:R-:W2:Y:S04]  /*8390*/  LDL R4, [R1+0x14] ;  /* 0x0000140001047983 */ /* 0x01aea80000100800 */
[----:B------:R-:W3:Y:S04]  /*83a0*/  LDL R5, [R1+0x10] ;  /* 0x0000100001057983 */ /* 0x000ee80000100800 */
[----:B------:R-:W4:Y:S04]  /*83b0*/  LDL.64 R28, [R1+0x58] ;  /* 0x00005800011c7983 */ /* 0x000f280000100a00 */
[----:B------:R-:W5:Y:S04]  /*83c0*/  LDL R6, [R1+0x64] ;  /* 0x0000640001067983 */ /* 0x000f680000100800 */
[----:B------:R-:W4:Y:S04]  /*83d0*/  LDL R14, [R1+0x100] ;  /* 0x00010000010e7983 */ /* 0x000f280000100800 */
[----:B------:R-:W4:Y:S04]  /*83e0*/  LDL R22, [R1+0x20] ;  /* 0x0000200001167983 */ /* 0x000f280000100800 */
[----:B------:R-:W5:Y:S04]  /*83f0*/  LDL R13, [R1+0x104] ;  /* 0x00010400010d7983 */ /* 0x000f680000100800 */
[----:B------:R-:W5:Y:S04]  /*8400*/  LDL R21, [R1+0x24] ;  /* 0x0000240001157983 */ /* 0x000f680000100800 */
[----:B------:R-:W5:Y:S04]  /*8410*/  LDL R12, [R1+0x108] ;  /* 0x00010800010c7983 */ /* 0x000f680000100800 */
[----:B------:R-:W5:Y:S04]  /*8420*/  LDL R20, [R1+0x28] ;  /* 0x0000280001147983 */ /* 0x000f680000100800 */
[----:B------:R-:W5:Y:S04]  /*8430*/  LDL R7, [R1+0x10c] ;  /* 0x00010c0001077983 */ /* 0x000f680000100800 */
[----:B------:R-:W5:Y:S01]  /*8440*/  LDL R15, [R1+0xc] ;  /* 0x00000c00010f7983 */ /* 0x000f620000100800 */
[----:B--2---:R-:W-:Y:S01]  /*8450*/  SHF.R.S32.HI R0, RZ, 0x1f, R4 ;  /* 0x0000001fff007819 */ /* 0x004fe20000011404 */
[----:B------:R-:W-:Y:S04]  /*8460*/  IMAD.WIDE.U32 R2, R4, c[0x0][0x208], RZ ;  /* 0x0000820004027a25 */ /* 0x000fe800078e00ff */
[----:B------:R-:W-:Y:S04]  /*8470*/  IMAD R0, R0, c[0x0][0x208], RZ ;  /* 0x0000820000007a24 */ /* 0x000fe800078e02ff */
[----:B------:R-:W-:Y:S01]  /*8480*/  IMAD R0, R4, c[0x0][0x20c], R0 ;  /* 0x0000830004007a24 */ /* 0x000fe200078e0200 */
[----:B---3--:R-:W-:Y:S03]  /*8490*/  SHF.R.S32.HI R4, RZ, 0x1f, R5 ;  /* 0x0000001fff047819 */ /* 0x008fe60000011405 */
[----:B------:R-:W-:Y:S02]  /*84a0*/  IMAD.IADD R3, R3, 0x1, R0 ;  /* 0x0000000103037824 */ /* 0x000fe400078e0200 */
[----:B------:R-:W-:Y:S02]  /*84b0*/  IMAD R0, R4, c[0x0][0x218], RZ ;  /* 0x0000860004007a24 */ /* 0x000fe400078e02ff */
[C---:B------:R-:W-:Y:S01]  /*84c0*/  IMAD.WIDE.U32 R2, R5.reuse, c[0x0][0x218], R2 ;  /* 0x0000860005027a25 */ /* 0x040fe200078e0002 */
[----:B----4-:R-:W-:Y:S03]  /*84d0*/  SHF.L.U64.HI R14, R22, 0x1, R14 ;  /* 0x00000001160e7819 */ /* 0x010fe6000001020e */
[----:B------:R-:W-:Y:S01]  /*84e0*/  IMAD R0, R5, c[0x0][0x21c], R0 ;  /* 0x0000870005007a24 */ /* 0x000fe200078e0200 */
[----:B------:R-:W-:Y:S01]  /*84f0*/  IADD3 R5, P0, R28, R2, RZ ;  /* 0x000000021c057210 */ /* 0x000fe20007f1e0ff */
[----:B------:R-:W-:Y:S03]  /*8500*/  IMAD.SHL.U32 R36, R22, 0x2, RZ ;  /* 0x0000000216247824 */ /* 0x000fe600078e00ff */
[----:B-----5:R-:W-:Y:S02]  /*8510*/  IADD3.X R0, R6, R3, R0, P0, !PT ;  /* 0x0000000306007210 */ /* 0x020fe400007fe400 */
[----:B------:R-:W-:Y:S02]  /*8520*/  LEA R6, P0, R5, c[0x0][0x1f8], 0x1 ;  /* 0x00007e0005067a11 */ /* 0x000fe400078008ff */
        /* <DEDUP_REMOVED lines=8> */
[----:B------:R1:W2:Y:S02]  /*85b0*/  SHFL.IDX PT, R4, R5, RZ, 0x181f ;  /* 0x00181fff05047589 */ /* 0x0002a400000e0000 */
.L_x_2742:
[----:B------:R-:W-:-:S05]  /*85c0*/  BRA.DIV ~URZ, `(.L_x_2702) ;  /* 0x0000e5a27f007947 */ /* 0x000fca000b800000 */
[----:B------:R-:W3:Y:S04]  /*85d0*/  LDL R20, [R1+0xc] ;  /* 0x00000c0001147983 */ /* 0x000ee80000100800 */
[----:B------:R-:W4:Y:S04]  /*85e0*/  LDL R38, [R1+0x28] ;  /* 0x0000280001267983 */ /* 0x000f280000100800 */
[----:B------:R-:W5:Y:S04]  /*85f0*/  LDL R2, [R1+0x24] ;  /* 0x0000240001027983 */ /* 0x000f680000100800 */
[----:B--2---:R-:W2:Y:S04]  /*8600*/  LDL R37, [R1+0x20] ;  /* 0x0000200001257983 */ /* 0x004ea80000100800 */
[----:B------:R-:W1:Y:S04]  /*8610*/  SHFL.IDX PT, R3, R6, RZ, 0x181f ;  /* 0x00181fff06037589 */ /* 0x000e6800000e0000 */
[----:B------:R-:W1:Y:S01]  /*8620*/  SHFL.IDX PT, R0, R6, 0x1, 0x181f ;  /* 0x00381f0006007f89 */ /* 0x000e6200000e0000 */
[----:B--2---:R-:W-:Y:S02]  /*8630*/  ISETP.GE.AND P1, PT, R37, c[0x0][0x1d4], PT ;  /* 0x0000750025007a0c */ /* 0x004fe40003f26270 */
[----:B---3--:R-:W-:Y:S02]  /*8640*/  ISETP.GE.AND P4, PT, R20, c[0x0][0x1d4], PT ;  /* 0x0000750014007a0c */ /* 0x008fe40003f86270 */
[C---:B-1----:R-:W-:Y:S02]  /*8650*/  IADD3 R20, P0, R3.reuse, R29, RZ ;  /* 0x0000001d03147210 */ /* 0x042fe40007f1e0ff */
[----:B----4-:R-:W-:Y:S02]  /*8660*/  ISETP.GE.AND P3, PT, R38, c[0x0][0x1d4], PT ;  /* 0x0000750026007a0c */ /* 0x010fe40003f66270 */
[----:B-----5:R-:W-:Y:S01]  /*8670*/  ISETP.GE.AND P2, PT, R2, c[0x0][0x1d4], PT ;  /* 0x0000750002007a0c */ /* 0x020fe20003f46270 */
[C---:B------:R-:W-:Y:S01]  /*8680*/  IMAD.X R21, R4.reuse, 0x1, R7, P0 ;  /* 0x0000000104157824 */ /* 0x040fe200000e0607 */
[----:B------:R-:W1:Y:S01]  /*8690*/  SHFL.IDX PT, R2, R5, 0x1, 0x181f ;  /* 0x00381f0005027f89 */ /* 0x000e6200000e0000 */
[C---:B------:R-:W-:Y:S02]  /*86a0*/  IADD3 R22, P0, R3.reuse, R30, RZ ;  /* 0x0000001e03167210 */ /* 0x040fe40007f1e0ff */
[----:B------:R-:W-:Y:S02]  /*86b0*/  SEL R15, RZ, 0x10, P4 ;  /* 0x00000010ff0f7807 */ /* 0x000fe40002000000 */
[----:B------:R2:W-:Y:S01]  /*86c0*/  LDGSTS.E.BYPASS.LTC128B.128 [R251+0x100], [R20.64], !P4 ;  /* 0x0010000014fb7fae */ /* 0x0005e2000e101d46 */
[C---:B------:R-:W-:Y:S01]  /*86d0*/  IMAD.X R23, R4.reuse, 0x1, R12, P0 ;  /* 0x0000000104177824 */ /* 0x040fe200000e060c */
[----:B------:R-:W-:Y:S04]  /*86e0*/  SEL R28, RZ, 0x10, P3 ;  /* 0x00000010ff1c7807 */ /* 0x000fe80001800000 */
[----:B------:R3:W-:Y:S01]  /*86f0*/  LDGSTS.E.BYPASS.LTC128B.128 [R251+0x3100], [R22.64], !P3 ;  /* 0x0310000016fb7fae */ /* 0x0007e2000d901d46 */
[C---:B--2---:R-:W-:Y:S05]  /*8700*/  IADD3 R20, P0, R3.reuse, R31, RZ ;  /* 0x0000001f03147210 */ /* 0x044fea0007f1e0ff */
[C---:B------:R-:W-:Y:S01]  /*8710*/  IMAD.X R21, R4.reuse, 0x1, R13, P0 ;  /* 0x0000000104157824 */ /* 0x040fe200000e060d */
[----:B---3--:R-:W-:Y:S04]  /*8720*/  IADD3 R22, P0, R3, R36, RZ ;  /* 0x0000002403167210 */ /* 0x008fe80007f1e0ff */
[----:B------:R2:W-:Y:S01]  /*8730*/  LDGSTS.E.BYPASS.LTC128B.128 [R251+0x6100], [R20.64], !P2 ;  /* 0x0610000014fb7fae */ /* 0x0005e2000d101d46 */
[----:B------:R-:W-:Y:S03]  /*8740*/  IMAD.X R23, R4, 0x1, R14, P0 ;  /* 0x0000000104177824 */ /* 0x000fe600000e060e */
[----:B------:R3:W4:Y:S04]  /*8750*/  SHFL.IDX PT, R4, R5, 0x2, 0x181f ;  /* 0x00581f0005047f89 */ /* 0x00072800000e0000 */
[----:B------:R5:W-:Y:S01]  /*8760*/  LDGSTS.E.BYPASS.LTC128B.128 [R251+0x9100], [R22.64], !P1 ;  /* 0x0910000016fb7fae */ /* 0x000be2000c901d46 */
[----:B--2---:R-:W-:Y:S05]  /*8770*/  IADD3 R20, P0, R0, R29, RZ ;  /* 0x0000001d00147210 */ /* 0x004fea0007f1e0ff */
[----:B-1----:R-:W-:Y:S05]  /*8780*/  IMAD.X R21, R2, 0x1, R7, P0 ;  /* 0x0000000102157824 */ /* 0x002fea00000e0607 */
[----:B------:R1:W-:Y:S02]  /*8790*/  LDGSTS.E.BYPASS.LTC128B.128 [R251+0x1100], [R20.64], !P4 ;  /* 0x0110000014fb7fae */ /* 0x0003e4000e101d46 */
[----:B-1----:R-:W-:Y:S05]  /*87a0*/  IADD3 R20, P0, R0, R30, RZ ;  /* 0x0000001e00147210 */ /* 0x002fea0007f1e0ff */
[----:B------:R-:W-:Y:S01]  /*87b0*/  IMAD.X R21, R2, 0x1, R12, P0 ;  /* 0x0000000102157824 */ /* 0x000fe200000e060c */
[----:B-----5:R-:W-:Y:S04]  /*87c0*/  IADD3 R22, P0, R0, R31, RZ ;  /* 0x0000001f00167210 */ /* 0x020fe80007f1e0ff */
[----:B------:R1:W-:Y:S01]  /*87d0*/  LDGSTS.E.BYPASS.LTC128B.128 [R251+0x4100], [R20.64], !P3 ;  /* 0x0410000014fb7fae */ /* 0x0003e2000d901d46 */
[----:B------:R-:W-:Y:S05]  /*87e0*/  IMAD.X R23, R2, 0x1, R13, P0 ;  /* 0x0000000102177824 */ /* 0x000fea00000e060d */
[----:B------:R2:W-:Y:S01]  /*87f0*/  LDGSTS.E.BYPASS.LTC128B.128 [R251+0x7100], [R22.64], !P2 ;  /* 0x0710000016fb7fae */ /* 0x0005e2000d101d46 */
[----:B-1----:R-:W-:Y:S03]  /*8800*/  IADD3 R20, P0, R0, R36, RZ ;  /* 0x0000002400147210 */ /* 0x002fe60007f1e0ff */
[----:B------:R3:W1:Y:S02]  /*8810*/  SHFL.IDX PT, R0, R6, 0x2, 0x181f ;  /* 0x00581f0006007f89 */ /* 0x00066400000e0000 */
[----:B------:R-:W-:Y:S01]  /*8820*/  IMAD.X R21, R2, 0x1, R14, P0 ;  /* 0x0000000102157824 */ /* 0x000fe200000e060e */
[----:B--2---:R-:W-:Y:S02]  /*8830*/  SEL R23, RZ, 0x10, P2 ;  /* 0x00000010ff177807 */ /* 0x004fe40001000000 */
[----:B------:R-:W-:Y:S02]  /*8840*/  SEL R22, RZ, 0x10, P1 ;  /* 0x00000010ff167807 */ /* 0x000fe40000800000 */
[----:B------:R3:W-:Y:S04]  /*8850*/  LDGSTS.E.BYPASS.LTC128B.128 [R251+0xa100], [R20.64], !P1 ;  /* 0x0a10000014fb7fae */ /* 0x0007e8000c901d46 */
.L_x_2743:
[C---:B----4-:R-:W-:Y:S02]  /*8860*/  ISETP.NE.U32.AND P2, PT, R15.reuse, RZ, PT ;  /* 0x000000ff0f00720c */ /* 0x050fe40003f45070 */
[----:B------:R-:W-:Y:S02]  /*8870*/  IADD3 R15, -R15, 0x10, RZ ;  /* 0x000000100f0f7810 */ /* 0x000fe40007ffe1ff */
[----:B---3--:R-:W-:Y:S02]  /*8880*/  IADD3 R6, -R23, 0x10, RZ ;  /* 0x0000001017067810 */ /* 0x008fe40007ffe1ff */
[----:B------:R-:W-:Y:S02]  /*8890*/  LOP3.LUT R15, R15, 0xf, RZ, 0xc0, !PT ;  /* 0x0000000f0f0f7812 */ /* 0x000fe400078ec0ff */
[----:B------:R-:W-:Y:S02]  /*88a0*/  IADD3 R20, -R28, 0x10, RZ ;  /* 0x000000101c147810 */ /* 0x000fe40007ffe1ff */
[----:B-1----:R-:W-:Y:S02]  /*88b0*/  IADD3 R2, P1, P0, R15, R0, R29 ;  /* 0x000000000f027210 */ /* 0x002fe4000783e01d */
[----:B------:R-:W-:Y:S02]  /*88c0*/  LOP3.LUT R6, R6, 0xf, RZ, 0xc0, !PT ;  /* 0x0000000f06067812 */ /* 0x000fe400078ec0ff */
[----:B------:R-:W-:Y:S02]  /*88d0*/  IADD3.X R3, RZ, R4, R7, P1, P0 ;  /* 0x00000004ff037210 */ /* 0x000fe40000fe0407 */
[----:B------:R-:W-:Y:S03]  /*88e0*/  LOP3.LUT R20, R20, 0xf, RZ, 0xc0, !PT ;  /* 0x0000000f14147812 */ /* 0x000fe600078ec0ff */
[----:B------:R-:W-:Y:S01]  /*88f0*/  @!PT LDS RZ, [RZ] ;  /* 0x00000000fffff984 */ /* 0x000fe20000000800 */
[----:B------:R-:W-:Y:S01]  /*8900*/  @!PT LDS RZ, [RZ] ;  /* 0x00000000fffff984 */ /* 0x000fe20000000800 */
[----:B------:R-:W-:Y:S01]  /*8910*/  @!PT LDS RZ, [RZ] ;  /* 0x00000000fffff984 */ /* 0x000fe20000000800 */
[----:B------:R1:W-:Y:S01]  /*8920*/  LDGSTS.E.BYPASS.LTC128B.128.ZFILL [R251+0x2100], [R2.64], P2 ;  /* 0x0210000002fb7fae */ /* 0x0003e20009141d46 */
[-C--:B------:R-:W-:Y:S02]  /*8930*/  IADD3 R6, P3, P2, R6, R0.reuse, R31 ;  /* 0x0000000006067210 */ /* 0x080fe40007a7e01f */
[----:B------:R-:W-:Y:S02]  /*8940*/  IADD3 R20, P1, P0, R20, R0, R30 ;  /* 0x0000000014147210 */ /* 0x000fe4000783e01e */
[-C--:B------:R-:W-:Y:S02]  /*8950*/  IADD3.X R7, RZ, R4.reuse, R13, P3, P2 ;  /* 0x00000004ff077210 */ /* 0x080fe40001fe440d */
[----:B------:R-:W-:Y:S02]  /*8960*/  ISETP.NE.U32.AND P3, PT, R28, RZ, PT ;  /* 0x000000ff1c00720c */ /* 0x000fe40003f65070 */
[----:B------:R-:W-:Y:S02]  /*8970*/  IADD3.X R21, RZ, R4, R12, P1, P0 ;  /* 0x00000004ff157210 */ /* 0x000fe40000fe040c */
[----:B------:R-:W-:Y:S09]  /*8980*/  ISETP.NE.U32.AND P2, PT, R23, RZ, PT ;  /* 0x000000ff1700720c */ /* 0x000ff20003f45070 */
        /* <DEDUP_REMOVED lines=9> */
.L_x_2700:
[----:B-1-34-:R-:W-:Y:S05]  /*8a20*/  BSYNC B0 ;  /* 0x0000000000007941 */ /* 0x01afea0003800000 */
.L_x_2699:
[----:B------:R-:W0:Y:S01]  /*8a30*/  LDGDEPBAR ;  /* 0x00000000000079af */ /* 0x000e220000000000 */
[----:B------:R-:W-:Y:S01]  /*8a40*/  WARPSYNC 0xffffffff ;  /* 0xffffffff00007948 */ /* 0x000fe20003800000 */
[C---:B--2---:R-:W-:Y:S01]  /*8a50*/  HMMA.16816.F32 R4, R48.reuse, R8, RZ ;  /* 0x000000083004723c */ /* 0x044fe200000018ff */
[----:B------:R-:W-:Y:S07]  /*8a60*/  BSSY B0, `(.L_x_2703) ;  /* 0x0000210000007945 */ /* 0x000fee0003800000 */
        /* <DEDUP_REMOVED lines=29> */
[----:B------:R-:W5:Y:S07]  /*8c40*/  LDSM.16.M88.4 R188, [R217+0x2000] ;  /* 0x00200000d9bc783b */ /* 0x000f6e0000000200 */
        /* <DEDUP_REMOVED lines=8> */
[----:B------:R-:W-:Y:S07]  /*8cd0*/  LDSM.16.M88.4 R200, [R216+-0x8000] ;  /* 0xff800000d8c8783b */ /* 0x000fee0000000200 */
[C---:B----4-:R-:W-:Y:S08]  /*8ce0*/  HMMA.16816.F32 R28, R184.reuse, R204, R28 ;  /* 0x000000ccb81c723c */ /* 0x050ff0000000181c */
[C---:B------:R-:W-:Y:S01]  /*8cf0*/  HMMA.16816.F32 R32, R184.reuse, R206, R32 ;  /* 0x000000ceb820723c */ /* 0x040fe20000001820 */
[----:B------:R-:W-:Y:S07]  /*8d00*/  LDSM.16.M88.4 R204, [R216+-0x7800] ;  /* 0xff880000d8cc783b */ /* 0x000fee0000000200 */
[C---:B-----5:R-:W-:Y:S08]  /*8d10*/  HMMA.16816.F32 R36, R184.reuse, R188, R36 ;  /* 0x000000bcb824723c */ /* 0x060ff00000001824 */
        /* <DEDUP_REMOVED lines=42> */
[----:B------:R-:W2:Y:S08]  /*8fc0*/  LDSM.16.M88.4 R184, [R231] ;  /* 0x00000000e7b8783b */ /* 0x000eb00000000200 */
[----:B------:R-:W3:Y:S01]  /*8fd0*/  LDSM.16.M88.4 R208, [R232] ;  /* 0x00000000e8d0783b */ /* 0x000ee20000000200 */
        /* <DEDUP_REMOVED lines=113> */
[----:B------:R-:W-:Y:S01]  /*96f0*/  LDSM.16.M88.4 R208, [R135+0xa000] ;  /* 0x00a0000087d0783b */ /* 0x000fe20000000200 */
[C---:B-1----:R-:W-:Y:S08]  /*9700*/  HMMA.16816.F32 R4, R188.reuse, R192, R4 ;  /* 0x000000c0bc04723c */ /* 0x042ff00000001804 */
[C---:B------:R-:W-:Y:S01]  /*9710*/  HMMA.16816.F32 R8, R188.reuse, R194, R8 ;  /* 0x000000c2bc08723c */ /* 0x040fe20000001808 */
[----:B------:R-:W1:Y:S07]  /*9720*/  LDSM.16.M88.4 R192, [R216+-0x800] ;  /* 0xfff80000d8c0783b */ /* 0x000e6e0000000200 */
        /* <DEDUP_REMOVED lines=18> */
[----:B------:R-:W-:Y:S07]  /*9850*/  LDSM.16.M88.4 R200, [R223+0xc000] ;  /* 0x00c00000dfc8783b */ /* 0x000fee0000000200 */
[C---:B----4-:R-:W-:Y:S08]  /*9860*/  HMMA.16816.F32 R12, R196.reuse, R204, R12 ;  /* 0x000000ccc40c723c */ /* 0x050ff0000000180c */
[C---:B------:R-:W-:Y:S01]  /*9870*/  HMMA.16816.F32 R16, R196.reuse, R206, R16 ;  /* 0x000000cec410723c */ /* 0x040fe20000001810 */
[----:B------:R-:W4:Y:S07]  /*9880*/  LDSM.16.M88.4 R204, [R227] ;  /* 0x00000000e3cc783b */ /* 0x000f2e0000000200 */
[C---:B------:R-:W-:Y:S08]  /*9890*/  HMMA.16816.F32 R20, R196.reuse, R208, R20 ;  /* 0x000000d0c414723c */ /* 0x040ff00000001814 */
[C---:B------:R-:W-:Y:S01]  /*98a0*/  HMMA.16816.F32 R24, R196.reuse, R210, R24 ;  /* 0x000000d2c418723c */ /* 0x040fe20000001818 */
[----:B------:R-:W5:Y:S07]  /*98b0*/  LDSM.16.M88.4 R208, [R240] ;  /* 0x00000000f0d0783b */ /* 0x000f6e0000000200 */
[C---:B--2---:R-:W-:Y:S08]  /*98c0*/  HMMA.16816.F32 R28, R196.reuse, R184, R28 ;  /* 0x000000b8c41c723c */ /* 0x044ff0000000181c */
[C---:B------:R-:W-:Y:S01]  /*98d0*/  HMMA.16816.F32 R32, R196.reuse, R186, R32 ;  /* 0x000000bac420723c */ /* 0x040fe20000001820 */
[----:B------:R-:W2:Y:S07]  /*98e0*/  LDSM.16.M88.4 R184, [R241] ;  /* 0x00000000f1b8783b */ /* 0x000eae0000000200 */
[C---:B-1----:R-:W-:Y:S08]  /*98f0*/  HMMA.16816.F32 R36, R196.reuse, R188, R36 ;  /* 0x000000bcc424723c */ /* 0x042ff00000001824 */
[C---:B------:R-:W-:Y:S01]  /*9900*/  HMMA.16816.F32 R40, R196.reuse, R190, R40 ;  /* 0x000000bec428723c */ /* 0x040fe20000001828 */
[----:B------:R-:W1:Y:S07]  /*9910*/  LDSM.16.M88.4 R188, [R242] ;  /* 0x00000000f2bc783b */ /* 0x000e6e0000000200 */
[C---:B---3--:R-:W-:Y:S08]  /*9920*/  HMMA.16816.F32 R44, R196.reuse, R192, R44 ;  /* 0x000000c0c42c723c */ /* 0x048ff0000000182c */
[----:B------:R-:W-:Y:S01]  /*9930*/  HMMA.16816.F32 R48, R196, R194, R48 ;  /* 0x000000c2c430723c */ /* 0x000fe20000001830 */
[----:B------:R-:W3:Y:S07]  /*9940*/  LDSM.16.M88.4 R192, [R243] ;  /* 0x00000000f3c0783b */ /* 0x000eee0000000200 */
[C---:B----4-:R-:W-:Y:S01]  /*9950*/  HMMA.16816.F32 R4, R200.reuse, R204, R4 ;  /* 0x000000ccc804723c */ /* 0x050fe20000001804 */
[----:B------:R-:W4:Y:S07]  /*9960*/  LDSM.16.M88.4 R196, [R244] ;  /* 0x00000000f4c4783b */ /* 0x000f2e0000000200 */
[C---:B------:R-:W-:Y:S01]  /*9970*/  HMMA.16816.F32 R8, R200.reuse, R206, R8 ;  /* 0x000000cec808723c */ /* 0x040fe20000001808 */
[----:B------:R-:W-:Y:S07]  /*9980*/  LDSM.16.M88.4 R204, [R225+0xc000] ;  /* 0x00c00000e1cc783b */ /* 0x000fee0000000200 */
[C---:B-----5:R-:W-:Y:S08]  /*9990*/  HMMA.16816.F32 R12, R200.reuse, R208, R12 ;  /* 0x000000d0c80c723c */ /* 0x060ff0000000180c */
[C---:B------:R-:W-:Y:S01]  /*99a0*/  HMMA.16816.F32 R16, R200.reuse, R210, R16 ;  /* 0x000000d2c810723c */ /* 0x040fe20000001810 */
[----:B------:R-:W5:Y:S07]  /*99b0*/  LDSM.16.M88.4 R208, [R217+0x9000] ;  /* 0x00900000d9d0783b */ /* 0x000f6e0000000200 */
[C---:B--2---:R-:W-:Y:S08]  /*99c0*/  HMMA.16816.F32 R20, R200.reuse, R184, R20 ;  /* 0x000000b8c814723c */ /* 0x044ff00000001814 */
[C---:B------:R-:W-:Y:S01]  /*99d0*/  HMMA.16816.F32 R24, R200.reuse, R186, R24 ;  /* 0x000000bac818723c */ /* 0x040fe20000001818 */
[----:B------:R-:W2:Y:S07]  /*99e0*/  LDSM.16.M88.4 R184, [R217+0x9800] ;  /* 0x00980000d9b8783b */ /* 0x000eae0000000200 */
        /* <DEDUP_REMOVED lines=9> */
[C---:B-----5:R-:W-:Y:S01]  /*9a80*/  HMMA.16816.F32 R4, R204.reuse, R208, R4 ;  /* 0x000000d0cc04723c */ /* 0x060fe20000001804 */
[----:B------:R-:W-:Y:S07]  /*9a90*/  LDSM.16.M88.4 R200, [R224+0xc000] ;  /* 0x00c00000e0c8783b */ /* 0x000fee0000000200 */
[C---:B------:R-:W-:Y:S01]  /*9aa0*/  HMMA.16816.F32 R8, R204.reuse, R210, R8 ;  /* 0x000000d2cc08723c */ /* 0x040fe20000001808 */
[----:B------:R-:W-:Y:S07]  /*9ab0*/  LDSM.16.M88.4 R208, [R216] ;  /* 0x00000000d8d0783b */ /* 0x000fee0000000200 */
[C---:B--2---:R-:W-:Y:S08]  /*9ac0*/  HMMA.16816.F32 R12, R204.reuse, R184, R12 ;  /* 0x000000b8cc0c723c */ /* 0x044ff0000000180c */
[C---:B------:R-:W-:Y:S01]  /*9ad0*/  HMMA.16816.F32 R16, R204.reuse, R186, R16 ;  /* 0x000000bacc10723c */ /* 0x040fe20000001810 */
[----:B------:R-:W2:Y:S07]  /*9ae0*/  LDSM.16.M88.4 R184, [R217+0xb800] ;  /* 0x00b80000d9b8783b */ /* 0x000eae0000000200 */
[C---:B-1----:R-:W-:Y:S08]  /*9af0*/  HMMA.16816.F32 R20, R204.reuse, R188, R20 ;  /* 0x000000bccc14723c */ /* 0x042ff00000001814 */
[C---:B------:R-:W-:Y:S08]  /*9b00*/  HMMA.16816.F32 R24, R204.reuse, R190, R24 ;  /* 0x000000becc18723c */ /* 0x040ff00000001818 */
[C---:B---3--:R-:W-:Y:S08]  /*9b10*/  HMMA.16816.F32 R28, R204.reuse, R192, R28 ;  /* 0x000000c0cc1c723c */ /* 0x048ff0000000181c */
[C---:B------:R-:W-:Y:S08]  /*9b20*/  HMMA.16816.F32 R32, R204.reuse, R194, R32 ;  /* 0x000000c2cc20723c */ /* 0x040ff00000001820 */
[C---:B----4-:R-:W-:Y:S08]  /*9b30*/  HMMA.16816.F32 R36, R204.reuse, R196, R36 ;  /* 0x000000c4cc24723c */ /* 0x050ff00000001824 */
        /* <DEDUP_REMOVED lines=19> */
[----:B------:R-:W-:Y:S01]  /*9c70*/  MUFU.TANH R250, R4 ;  /* 0x0000000400fa7308 */ /* 0x000fe20000002400 */
[----:B--2---:R2:W-:Y:S09]  /*9c80*/  STL [R1+0x8], R2 ;  /* 0x0000080201007387 */ /* 0x0045f20000100800 */
[----:B------:R3:W-:Y:S01]  /*9c90*/  MUFU.TANH R215, R5 ;  /* 0x0000000500d77308 */ /* 0x0007e20000002400 */
        /* <DEDUP_REMOVED lines=8> */
[----:B------:R-:W-:Y:S02]  /*9d20*/  FMUL.FTZ R19, R19, c[0x0][0x320] ;  /* 0x0000c80013137a20 */ /* 0x000fe40000410000 */
[----:B------:R-:W-:Y:S01]  /*9d30*/  FMUL.FTZ R16, R16, c[0x0][0x320] ;  /* 0x0000c80010107a20 */ /* 0x000fe20000410000 */
[----:B--2---:R-:W2:Y:S04]  /*9d40*/  LDL R2, [R1+0x18] ;  /* 0x0000180001027983 */ /* 0x004ea80000100800 */
[----:B------:R-:W-:Y:S01]  /*9d50*/  MUFU.TANH R211, R9 ;  /* 0x0000000900d37308 */ /* 0x000fe20000002400 */
[----:B---3--:R-:W3:Y:S09]  /*9d60*/  LDSM.16.M88.4 R4, [R216+0x1000] ;  /* 0x00100000d804783b */ /* 0x008ef20000000200 */
[----:B------:R-:W4:Y:S01]  /*9d70*/  MUFU.TANH R3, R10 ;  /* 0x0000000a00037308 */ /* 0x000f220000002400 */
[----:B-1----:R-:W2:Y:S09]  /*9d80*/  LDL R0, [R1+0x34] ;  /* 0x0000340001007983 */ /* 0x002eb20000100800 */
[----:B------:R1:W1:Y:S10]  /*9d90*/  MUFU.TANH R252, R11 ;  /* 0x0000000b00fc7308 */ /* 0x0002740000002400 */
[----:B------:R-:W2:Y:S01]  /*9da0*/  MUFU.TANH R199, R17 ;  /* 0x0000001100c77308 */ /* 0x000ea20000002400 */
[----:B----4-:R-:W-:Y:S09]  /*9db0*/  STL [R1], R3 ;  /* 0x0000000301007387 */ /* 0x010ff20000100800 */
[----:B------:R-:W4:Y:S01]  /*9dc0*/  MUFU.TANH R210, R18 ;  /* 0x0000001200d27308 */ /* 0x000f220000002400 */
[----:B-1----:R-:W1:Y:S01]  /*9dd0*/  LDSM.16.M88.4 R8, [R216+0x1800] ;  /* 0x00180000d808783b */ /* 0x002e620000000200 */
[C---:B---3--:R-:W-:Y:S08]  /*9de0*/  HMMA.16816.F32 R20, R200.reuse, R4, R20 ;  /* 0x00000004c814723c */ /* 0x048ff00000001814 */
[----:B------:R-:W3:Y:S01]  /*9df0*/  MUFU.TANH R209, R19 ;  /* 0x0000001300d17308 */ /* 0x000ee20000002400 */
[C---:B------:R-:W-:Y:S01]  /*9e00*/  HMMA.16816.F32 R24, R200.reuse, R6, R24 ;  /* 0x00000006c818723c */ /* 0x040fe20000001818 */
[----:B------:R-:W5:Y:S08]  /*9e10*/  LDSM.16.M88.4 R4, [R216+0x2000] ;  /* 0x00200000d804783b */ /* 0x000f700000000200 */
[----:B------:R-:W1:Y:S06]  /*9e20*/  MUFU.TANH R208, R12 ;  /* 0x0000000c00d07308 */ /* 0x000e6c0000002400 */
[----:B------:R-:W-:Y:S04]  /*9e30*/  FMUL.FTZ R20, R20, c[0x0][0x320] ;  /* 0x0000c80014147a20 */ /* 0x000fe80000410000 */
[----:B------:R-:W2:Y:S01]  /*9e40*/  MUFU.TANH R207, R13 ;  /* 0x0000000d00cf7308 */ /* 0x000ea20000002400 */
[----:B------:R-:W-:Y:S02]  /*9e50*/  FMUL.FTZ R21, R21, c[0x0][0x320] ;  /* 0x0000c80015157a20 */ /* 0x000fe40000410000 */
[----:B------:R-:W-:Y:S02]  /*9e60*/  FMUL.FTZ R22, R22, c[0x0][0x320] ;  /* 0x0000c80016167a20 */ /* 0x000fe40000410000 */
[----:B------:R-:W-:Y:S02]  /*9e70*/  FMUL.FTZ R23, R23, c[0x0][0x320] ;  /* 0x0000c80017177a20 */ /* 0x000fe40000410000 */
[----:B------:R-:W-:Y:S02]  /*9e80*/  FMUL.FTZ R24, R24, c[0x0][0x320] ;  /* 0x0000c80018187a20 */ /* 0x000fe40000410000 */
[----:B------:R-:W-:Y:S01]  /*9e90*/  FMUL.FTZ R25, R25, c[0x0][0x320] ;  /* 0x0000c80019197a20 */ /* 0x000fe20000410000 */
[----:B------:R-:W2:Y:S01]  /*9ea0*/  MUFU.TANH R196, R20 ;  /* 0x0000001400c47308 */ /* 0x000ea20000002400 */
[----:B------:R-:W-:Y:S02]  /*9eb0*/  FMUL.FTZ R26, R26, c[0x0][0x320] ;  /* 0x0000c8001a1a7a20 */ /* 0x000fe40000410000 */
[----:B------:R-:W-:Y:S01]  /*9ec0*/  FMUL.FTZ R27, R27, c[0x0][0x320] ;  /* 0x0000c8001b1b7a20 */ /* 0x000fe20000410000 */
[C---:B-1----:R-:W-:Y:S06]  /*9ed0*/  HMMA.16816.F32 R28, R200.reuse, R8, R28 ;  /* 0x00000008c81c723c */ /* 0x042fec000000181c */
[----:B------:R1:W1:Y:S02]  /*9ee0*/  MUFU.TANH R185, R21 ;  /* 0x0000001500b97308 */ /* 0x0002640000002400 */
[C---:B------:R-:W-:Y:S01]  /*9ef0*/  HMMA.16816.F32 R32, R200.reuse, R10, R32 ;  /* 0x0000000ac820723c */ /* 0x040fe20000001820 */
[----:B------:R-:W3:Y:S01]  /*9f00*/  LDSM.16.M88.4 R8, [R216+0x2800] ;  /* 0x00280000d808783b */ /* 0x000ee20000000200 */
[----:B------:R-:W-:Y:S06]  /*9f10*/  DEPBAR.LE SB0, 0x0 ;  /* 0x000080000000791a */ /* 0x000fec0000000000 */
[----:B------:R4:W2:Y:S01]  /*9f20*/  MUFU.TANH R206, R22 ;  /* 0x0000001600ce7308 */ /* 0x0008a20000002400 */
[----:B------:R-:W-:Y:S01]  /*9f30*/  BAR.SYNC.DEFER_BLOCKING 0x0 ;  /* 0x0000000000007b1d */ /* 0x000fe20000010000 */
[C---:B-----5:R-:W-:Y:S06]  /*9f40*/  HMMA.16816.F32 R36, R200.reuse, R4, R36 ;  /* 0x00000004c824723c */ /* 0x060fec0000001824 */
[----:B------:R-:W-:Y:S02]  /*9f50*/  FMUL.FTZ R30, R30, c[0x0][0x320] ;  /* 0x0000c8001e1e7a20 */ /* 0x000fe40000410000 */
[----:B------:R-:W2:Y:S01]  /*9f60*/  MUFU.TANH R214, R14 ;  /* 0x0000000e00d67308 */ /* 0x000ea20000002400 */
[C---:B------:R-:W-:Y:S03]  /*9f70*/  HMMA.16816.F32 R40, R200.reuse, R6, R40 ;  /* 0x00000006c828723c */ /* 0x040fe60000001828 */
[----:B-1----:R-:W-:Y:S02]  /*9f80*/  FMUL.FTZ R21, R29, c[0x0][0x320] ;  /* 0x0000c8001d157a20 */ /* 0x002fe40000410000 */
[----:B------:R-:W-:Y:S02]  /*9f90*/  FMUL.FTZ R34, R34, c[0x0][0x320] ;  /* 0x0000c80022227a20 */ /* 0x000fe40000410000 */
[----:B------:R-:W-:Y:S02]  /*9fa0*/  FMUL.FTZ R35, R35, c[0x0][0x320] ;  /* 0x0000c80023237a20 */ /* 0x000fe40000410000 */
[----:B------:R-:W1:Y:S03]  /*9fb0*/  MUFU.TANH R189, R34 ;  /* 0x0000002200bd7308 */ /* 0x000e660000002400 */
[----:B------:R-:W-:Y:S02]  /*9fc0*/  FMUL.FTZ R20, R32, c[0x0][0x320] ;  /* 0x0000c80020147a20 */ /* 0x000fe40000410000 */
[----:B----4-:R-:W-:Y:S02]  /*9fd0*/  FMUL.FTZ R22, R28, c[0x0][0x320] ;  /* 0x0000c8001c167a20 */ /* 0x010fe40000410000 */
[----:B------:R-:W-:Y:S02]  /*9fe0*/  FMUL.FTZ R38, R38, c[0x0][0x320] ;  /* 0x0000c80026267a20 */ /* 0x000fe40000410000 */
[----:B------:R-:W-:Y:S01]  /*9ff0*/  FMUL.FTZ R39, R39, c[0x0][0x320] ;  /* 0x0000c80027277a20 */ /* 0x000fe20000410000 */
[----:B------:R-:W4:Y:S01]  /*a000*/  MUFU.TANH R188, R35 ;  /* 0x0000002300bc7308 */ /* 0x000f220000002400 */
[----:B------:R-:W-:Y:S01]  /*a010*/  FMUL.FTZ R19, R33, c[0x0][0x320] ;  /* 0x0000c80021137a20 */ /* 0x000fe20000410000 */
[C---:B---3--:R-:W-:Y:S03]  /*a020*/  HMMA.16816.F32 R44, R200.reuse, R8, R44 ;  /* 0x00000008c82c723c */ /* 0x048fe6000000182c */
[----:B------:R-:W-:Y:S02]  /*a030*/  FMUL.FTZ R18, R36, c[0x0][0x320] ;  /* 0x0000c80024127a20 */ /* 0x000fe40000410000 */
[----:B------:R-:W-:Y:S03]  /*a040*/  FMUL.FTZ R17, R37, c[0x0][0x320] ;  /* 0x0000c80025117a20 */ /* 0x000fe60000410000 */
[----:B------:R3:W1:Y:S01]  /*a050*/  MUFU.TANH R187, R38 ;  /* 0x0000002600bb7308 */ /* 0x0006620000002400 */
[----:B------:R-:W-:Y:S03]  /*a060*/  HMMA.16816.F32 R48, R200, R10, R48 ;  /* 0x0000000ac830723c */ /* 0x000fe60000001830 */
[----:B------:R-:W-:Y:S02]  /*a070*/  FMUL.FTZ R31, R31, c[0x0][0x320] ;  /* 0x0000c8001f1f7a20 */ /* 0x000fe40000410000 */
[----:B------:R-:W-:Y:S02]  /*a080*/  FMUL.FTZ R42, R42, c[0x0][0x320] ;  /* 0x0000c8002a2a7a20 */ /* 0x000fe40000410000 */
[----:B------:R-:W-:Y:S02]  /*a090*/  FMUL.FTZ R43, R43, c[0x0][0x320] ;  /* 0x0000c8002b2b7a20 */ /* 0x000fe40000410000 */
[----:B------:R5:W1:Y:S06]  /*a0a0*/  MUFU.TANH R186, R39 ;  /* 0x0000002700ba7308 */ /* 0x000a6c0000002400 */
[----:B------:R-:W-:Y:S02]  /*a0b0*/  FMUL.FTZ R37, R44, c[0x0][0x320] ;  /* 0x0000c8002c257a20 */ /* 0x000fe40000410000 */
[----:B------:R-:W-:Y:S02]  /*a0c0*/  FMUL.FTZ R36, R45, c[0x0][0x320] ;  /* 0x0000c8002d247a20 */ /* 0x000fe40000410000 */
[----:B------:R1:W1:Y:S01]  /*a0d0*/  MUFU.TANH R213, R15 ;  /* 0x0000000f00d57308 */ /* 0x0002620000002400 */
[----:B------:R-:W-:Y:S02]  /*a0e0*/  FMUL.FTZ R46, R46, c[0x0][0x320] ;  /* 0x0000c8002e2e7a20 */ /* 0x000fe40000410000 */
[----:B------:R-:W-:Y:S02]  /*a0f0*/  FMUL.FTZ R47, R47, c[0x0][0x320] ;  /* 0x0000c8002f2f7a20 */ /* 0x000fe40000410000 */
[----:B---3--:R-:W-:Y:S02]  /*a100*/  FMUL.FTZ R38, R41, c[0x0][0x320] ;  /* 0x0000c80029267a20 */ /* 0x008fe40000410000 */
[----:B------:R-:W-:Y:S02]  /*a110*/  FMUL.FTZ R35, R48, c[0x0][0x320] ;  /* 0x0000c80030237a20 */ /* 0x000fe40000410000 */
[----:B------:R-:W-:Y:S01]  /*a120*/  FMUL.FTZ R34, R49, c[0x0][0x320] ;  /* 0x0000c80031227a20 */ /* 0x000fe20000410000 */
[----:B------:R3:W1:Y:S01]  /*a130*/  MUFU.TANH R204, R16 ;  /* 0x0000001000cc7308 */ /* 0x0006620000002400 */
[----:B------:R-:W-:Y:S02]  /*a140*/  FMUL.FTZ R50, R50, c[0x0][0x320] ;  /* 0x0000c80032327a20 */ /* 0x000fe40000410000 */
[----:B------:R-:W-:Y:S02]  /*a150*/  FMUL.FTZ R51, R51, c[0x0][0x320] ;  /* 0x0000c80033337a20 */ /* 0x000fe40000410000 */
[----:B-----5:R-:W-:Y:S05]  /*a160*/  FMUL.FTZ R39, R40, c[0x0][0x320] ;  /* 0x0000c80028277a20 */ /* 0x020fea0000410000 */
[----:B------:R3:W1:Y:S10]  /*a170*/  MUFU.TANH R205, R23 ;  /* 0x0000001700cd7308 */ /* 0x0006740000002400 */
[----:B------:R-:W1:Y:S10]  /*a180*/  MUFU.TANH R24, R24 ;  /* 0x0000001800187308 */ /* 0x000e740000002400 */
[----:B------:R3:W1:Y:S10]  /*a190*/  MUFU.TANH R23, R25 ;  /* 0x0000001900177308 */ /* 0x0006740000002400 */
[----:B------:R3:W1:Y:S10]  /*a1a0*/  MUFU.TANH R198, R26 ;  /* 0x0000001a00c67308 */ /* 0x0006740000002400 */
[----:B------:R3:W1:Y:S10]  /*a1b0*/  MUFU.TANH R197, R27 ;  /* 0x0000001b00c57308 */ /* 0x0006740000002400 */
[----:B------:R-:W1:Y:S10]  /*a1c0*/  MUFU.TANH R22, R22 ;  /* 0x0000001600167308 */ /* 0x000e740000002400 */
[----:B------:R-:W1:Y:S10]  /*a1d0*/  MUFU.TANH R21, R21 ;  /* 0x0000001500157308 */ /* 0x000e740000002400 */
[----:B------:R3:W1:Y:S10]  /*a1e0*/  MUFU.TANH R195, R30 ;  /* 0x0000001e00c37308 */ /* 0x0006740000002400 */
[----:B------:R3:W1:Y:S10]  /*a1f0*/  MUFU.TANH R194, R31 ;  /* 0x0000001f00c27308 */ /* 0x0006740000002400 */
[----:B------:R-:W1:Y:S10]  /*a200*/  MUFU.TANH R20, R20 ;  /* 0x0000001400147308 */ /* 0x000e740000002400 */
[----:B------:R-:W1:Y:S10]  /*a210*/  MUFU.TANH R19, R19 ;  /* 0x0000001300137308 */ /* 0x000e740000002400 */
[----:B------:R-:W1:Y:S10]  /*a220*/  MUFU.TANH R18, R18 ;  /* 0x0000001200127308 */ /* 0x000e740000002400 */
[----:B------:R-:W1:Y:S10]  /*a230*/  MUFU.TANH R17, R17 ;  /* 0x0000001100117308 */ /* 0x000e740000002400 */
[----:B------:R-:W1:Y:S01]  /*a240*/  MUFU.TANH R39, R39 ;  /* 0x0000002700277308 */ /* 0x000e620000002400 */
[----:B--2---:R-:W-:Y:S09]  /*a250*/  ISETP.GT.AND P0, PT, R2, R0, PT ;  /* 0x000000000200720c */ /* 0x004ff20003f04270 */
[----:B------:R-:W2:Y:S10]  /*a260*/  MUFU.TANH R38, R38 ;  /* 0x0000002600267308 */ /* 0x000eb40000002400 */
        /* <DEDUP_REMOVED lines=11> */
[----:B--2-4-:R-:W2:Y:S01]  /*a320*/  LDL R12, [R1+0x3c] ;  /* 0x00003c00010c7983 */ /* 0x014ea20000100800 */
[----:B------:R-:W-:Y:S02]  /*a330*/  IMAD.MOV.U32 R13, RZ, RZ, c[0x0][0x2b8] ;  /* 0x0000ae00ff0d7624 */ /* 0x000fe400078e00ff */
[----:B------:R-:W-:Y:S01]  /*a340*/  IMAD.MOV.U32 R11, RZ, RZ, RZ ;  /* 0x000000ffff0b7224 */ /* 0x000fe200078e00ff */
[----:B------:R-:W4:Y:S02]  /*a350*/  LDL.64 R28, [R1+0x50] ;  /* 0x00005000011c7983 */ /* 0x000f240000100a00 */
[----:B------:R-:W-:Y:S02]  /*a360*/  ISETP.NE.AND P1, PT, R13, 0x1, PT ;  /* 0x000000010d00780c */ /* 0x000fe40003f25270 */
[----:B---3--:R-:W3:Y:S04]  /*a370*/  LDL R16, [R1+0x60] ;  /* 0x0000600001107983 */ /* 0x008ee80000100800 */
[----:B------:R-:W5:Y:S04]  /*a380*/  S2R R14, SR_TID.X ;  /* 0x00000000000e7919 */ /* 0x000f680000002100 */
[----:B------:R-:W3:Y:S04]  /*a390*/  LDL.64 R26, [R1+0x48] ;  /* 0x00004800011a7983 */ /* 0x000ee80000100a00 */
[----:B------:R-:W3:Y:S04]  /*a3a0*/  LDL R6, [R1+0x40] ;  /* 0x0000400001067983 */ /* 0x000ee80000100800 */
[----:B------:R-:W3:Y:S04]  /*a3b0*/  LDL R10, [R1+0x100] ;  /* 0x00010000010a7983 */ /* 0x000ee80000100800 */
[----:B-1----:R-:W3:Y:S04]  /*a3c0*/  LDL R15, [R1+0x20] ;  /* 0x00002000010f7983 */ /* 0x002ee80000100800 */
[----:B------:R-:W3:Y:S01]  /*a3d0*/  LDL R9, [R1+0x104] ;  /* 0x0001040001097983 */ /* 0x000ee20000100800 */
[--C-:B-----5:R-:W-:Y:S03]  /*a3e0*/  SHF.R.S32.HI R0, RZ, 0x1f, R14.reuse ;  /* 0x0000001fff007819 */ /* 0x120fe6000001140e */
        /* <DEDUP_REMOVED lines=8> */
[----:B------:R-:W-:Y:S02]  /*a470*/  IMAD.IADD R0, R14, 0x1, -R0 ;  /* 0x000000010e007824 */ /* 0x000fe400078e0a00 */
[----:B------:R-:W5:Y:S02]  /*a480*/  LDL R14, [R1+0x24] ;  /* 0x00002400010e7983 */ /* 0x000f640000100800 */
[----:B------:R-:W-:Y:S02]  /*a490*/  IMAD R0, R0, 0x20, R3 ;  /* 0x0000002000007824 */ /* 0x000fe400078e0203 */
[----:B--2---:R-:W-:Y:S02]  /*a4a0*/  IMAD R2, R2, 0x60, R12 ;  /* 0x0000006002027824 */ /* 0x004fe400078e020c */
[----:B------:R-:W2:Y:S03]  /*a4b0*/  LDL R12, [R1+0xc] ;  /* 0x00000c00010c7983 */ /* 0x000ea60000100800 */
[----:B------:R-:W-:Y:S05]  /*a4c0*/  IADD3 R2, R2, -0x60, R0 ;  /* 0xffffffa002027810 */ /* 0x000fea0007ffe000 */
[----:B------:R-:W-:Y:S04]  /*a4d0*/  @P1 IMAD.HI.U32 R3, R2, c[0x0][0x2bc], RZ ;  /* 0x0000af0002031a27 */ /* 0x000fe800078e00ff */
[----:B------:R-:W-:Y:S01]  /*a4e0*/  IMAD.MOV.U32 R0, RZ, RZ, R2 ;  /* 0x000000ffff007224 */ /* 0x000fe200078e0002 */
[----:B------:R-:W-:Y:S04]  /*a4f0*/  @P1 SHF.R.U32.HI R0, RZ, c[0x0][0x2c0], R3 ;  /* 0x0000b000ff001a19 */ /* 0x000fe80000011603 */
[C---:B----4-:R-:W-:Y:S04]  /*a500*/  @!P6 IADD3 R3, P0, R0.reuse, R28, RZ ;  /* 0x0000001c0003e210 */ /* 0x050fe80007f1e0ff */
[----:B---3--:R-:W-:Y:S01]  /*a510*/  @!P6 LEA.HI.X.SX32 R5, R0, R16, 0x1, P0 ;  /* 0x000000100005e211 */ /* 0x008fe200000f0eff */
[----:B------:R-:W-:Y:S01]  /*a520*/  IMAD.MOV R0, RZ, RZ, -R0 ;  /* 0x000000ffff007224 */ /* 0x000fe200078e0a00 */
[C---:B------:R-:W-:Y:S03]  /*a530*/  @!P6 LEA R4, P0, R3.reuse, c[0x0][0x2a0], 0x2 ;  /* 0x0000a8000304ea11 */ /* 0x040fe600078010ff */
[----:B------:R-:W-:Y:S01]  /*a540*/  IMAD R16, R0, c[0x0][0x2b8], R2 ;  /* 0x0000ae0000107a24 */ /* 0x000fe200078e0202 */
[----:B------:R-:W-:Y:S01]  /*a550*/  @!P6 LEA.HI.X R5, R3, c[0x0][0x2a4], R5, 0x2, P0 ;  /* 0x0000a9000305ea11 */ /* 0x000fe200000f1405 */
[C---:B------:R-:W-:Y:S01]  /*a560*/  IMAD.SHL.U32 R28, R15.reuse, 0x2, RZ ;  /* 0x000000020f1c7824 */ /* 0x040fe200078e00ff */
[----:B------:R-:W-:Y:S01]  /*a570*/  SHF.L.U64.HI R10, R15, 0x1, R10 ;  /* 0x000000010f0a7819 */ /* 0x000fe2000001020a */
[----:B------:R-:W-:Y:S01]  /*a580*/  IMAD.WIDE.U32 R2, R16, c[0x0][0x1e0], RZ ;  /* 0x0000780010027a25 */ /* 0x000fe200078e00ff */
[----:B------:R-:W-:Y:S01]  /*a590*/  SHF.R.S32.HI R0, RZ, 0x1f, R16 ;  /* 0x0000001fff007819 */ /* 0x000fe20000011410 */
[----:B------:R-:W3:Y:S04]  /*a5a0*/  @!P6 LDG.E R11, [R4.64] ;  /* 0x00000006040be981 */ /* 0x000ee8000c1e1900 */
[----:B------:R-:W-:Y:S01]  /*a5b0*/  IMAD R0, R0, c[0x0][0x1e0], RZ ;  /* 0x0000780000007a24 */ /* 0x000fe200078e02ff */
[----:B------:R1:W-:Y:S01]  /*a5c0*/  STL [R1+0x14], R16 ;  /* 0x0000141001007387 */ /* 0x0003e20000100800 */
[----:B-----5:R-:W-:Y:S02]  /*a5d0*/  SHF.L.U64.HI R8, R13, 0x1, R8 ;  /* 0x000000010d087819 */ /* 0x020fe40000010208 */
[----:B------:R-:W-:Y:S04]  /*a5e0*/  IMAD R0, R16, c[0x0][0x1e4], R0 ;  /* 0x0000790010007a24 */ /* 0x000fe800078e0200 */
[----:B------:R-:W-:Y:S01]  /*a5f0*/  IMAD.IADD R3, R3, 0x1, R0 ;  /* 0x0000000103037824 */ /* 0x000fe200078e0200 */
[C---:B------:R-:W-:Y:S01]  /*a600*/  SHF.L.U64.HI R9, R14.reuse, 0x1, R9 ;  /* 0x000000010e097819 */ /* 0x040fe20000010209 */
[----:B------:R-:W-:Y:S01]  /*a610*/  IMAD.SHL.U32 R27, R14, 0x2, RZ ;  /* 0x000000020e1b7824 */ /* 0x000fe200078e00ff */
[C---:B--2---:R-:W-:Y:S01]  /*a620*/  SHF.L.U64.HI R7, R12.reuse, 0x1, R7 ;  /* 0x000000010c077819 */ /* 0x044fe20000010207 */
[----:B------:R-:W-:Y:S01]  /*a630*/  IMAD.SHL.U32 R25, R12, 0x2, RZ ;  /* 0x000000020c197824 */ /* 0x000fe200078e00ff */
[----:B---3--:R-:W-:Y:S01]  /*a640*/  SHF.R.S32.HI R0, RZ, 0x1f, R11 ;  /* 0x0000001fff007819 */ /* 0x008fe2000001140b */
[----:B------:R-:W-:Y:S01]  /*a650*/  IMAD.WIDE.U32 R2, R11, c[0x0][0x1f0], R2 ;  /* 0x00007c000b027a25 */ /* 0x000fe200078e0002 */
[----:B------:R1:W-:Y:S03]  /*a660*/  STL [R1+0x10], R11 ;  /* 0x0000100b01007387 */ /* 0x0003e60000100800 */
[----:B------:R-:W-:Y:S01]  /*a670*/  IMAD R0, R0, c[0x0][0x1f0], RZ ;  /* 0x00007c0000007a24 */ /* 0x000fe200078e02ff */
[----:B------:R-:W-:Y:S01]  /*a680*/  IADD3 R5, P0, R26, R2, RZ ;  /* 0x000000021a057210 */ /* 0x000fe20007f1e0ff */
[----:B------:R-:W-:Y:S02]  /*a690*/  IMAD.SHL.U32 R26, R13, 0x2, RZ ;  /* 0x000000020d1a7824 */ /* 0x000fe400078e00ff */
[----:B------:R-:W-:Y:S05]  /*a6a0*/  IMAD R0, R11, c[0x0][0x1f4], R0 ;  /* 0x00007d000b007a24 */ /* 0x000fea00078e0200 */
[----:B------:R-:W-:Y:S02]  /*a6b0*/  IADD3.X R2, R6, R3, R0, P0, !PT ;  /* 0x0000000306027210 */ /* 0x000fe400007fe400 */
[C---:B------:R-:W-:Y:S04]  /*a6c0*/  LEA R6, P0, R5.reuse, c[0x0][0x1c8], 0x1 ;  /* 0x0000720005067a11 */ /* 0x040fe800078008ff */
[----:B------:R-:W-:Y:S01]  /*a6d0*/  LEA.HI.X R5, R5, c[0x0][0x1cc], R2, 0x1, P0 ;  /* 0x0000730005057a11 */ /* 0x000fe200000f0c02 */
[----:B------:R-:W-:-:S06]  /*a6e0*/  BRA.DIV ~URZ, `(.L_x_2705) ;  /* 0x0000c9a27f007947 */ /* 0x000fcc000b800000 */
[----:B------:R2:W3:Y:S02]  /*a6f0*/  SHFL.IDX PT, R4, R5, RZ, 0x181f ;  /* 0x00181fff05047589 */ /* 0x0004e400000e0000 */
.L_x_2744:
[----:B------:R-:W-:-:S05]  /*a700*/  BRA.DIV ~URZ, `(.L_x_2706) ;  /* 0x0000c9f27f007947 */ /* 0x000fca000b800000 */
[----:B------:R-:W4:Y:S04]  /*a710*/  LDL R12, [R1+0xc] ;  /* 0x00000c00010c7983 */ /* 0x000f280000100800 */
[----:B------:R-:W5:Y:S04]  /*a720*/  LDL R30, [R1+0x28] ;  /* 0x00002800011e7983 */ /* 0x000f680000100800 */
[----:B--2---:R-:W2:Y:S04]  /*a730*/  LDL R2, [R1+0x24] ;  /* 0x0000240001027983 */ /* 0x004ea80000100800 */
[----:B---3--:R-:W3:Y:S04]  /*a740*/  LDL R29, [R1+0x20] ;  /* 0x00002000011d7983 */ /* 0x008ee80000100800 */
[----:B------:R-:W1:Y:S04]  /*a750*/  SHFL.IDX PT, R3, R6, RZ, 0x181f ;  /* 0x00181fff06037589 */ /* 0x000e6800000e0000 */
[----:B------:R-:W1:Y:S01]  /*a760*/  SHFL.IDX PT, R0, R6, 0x1, 0x181f ;  /* 0x00381f0006007f89 */ /* 0x000e6200000e0000 */
[----:B---3--:R-:W-:Y:S02]  /*a770*/  ISETP.GE.AND P1, PT, R29, c[0x0][0x1d4], PT ;  /* 0x000075001d007a0c */ /* 0x008fe40003f26270 */
[----:B----4-:R-:W-:Y:S02]  /*a780*/  ISETP.GE.AND P4, PT, R12, c[0x0][0x1d4], PT ;  /* 0x000075000c007a0c */ /* 0x010fe40003f86270 */
[C---:B-1----:R-:W-:Y:S02]  /*a790*/  IADD3 R12, P0, R3.reuse, R25, RZ ;  /* 0x00000019030c7210 */ /* 0x042fe40007f1e0ff */
[----:B-----5:R-:W-:Y:S02]  /*a7a0*/  ISETP.GE.AND P3, PT, R30, c[0x0][0x1d4], PT ;  /* 0x000075001e007a0c */ /* 0x020fe40003f66270 */
[----:B--2---:R-:W-:Y:S01]  /*a7b0*/  ISETP.GE.AND P2, PT, R2, c[0x0][0x1d4], PT ;  /* 0x0000750002007a0c */ /* 0x004fe20003f46270 */
        /* <DEDUP_REMOVED lines=30> */
.L_x_2745:
        /* <DEDUP_REMOVED lines=28> */
.L_x_2704:
[----:B--2-4-:R-:W-:Y:S05]  /*ab60*/  BSYNC B0 ;  /* 0x0000000000007941 */ /* 0x014fea0003800000 */
.L_x_2703:
[----:B------:R-:W2:Y:S01]  /*ab70*/  LDL R4, [R1+0x30] ;  /* 0x0000300001047983 */ /* 0x000ea20000100800 */
[----:B------:R-:W-:Y:S03]  /*ab80*/  IMAD.MOV.U32 R0, RZ, RZ, c[0x0][0x2c4] ;  /* 0x0000b100ff007624 */ /* 0x000fe600078e00ff */
[----:B------:R-:W4:Y:S02]  /*ab90*/  LDL R3, [R1+0x18] ;  /* 0x0000180001037983 */ /* 0x000f240000100800 */
[----:B------:R-:W-:Y:S02]  /*aba0*/  ISETP.NE.AND P0, PT, R0, 0x1, PT ;  /* 0x000000010000780c */ /* 0x000fe40003f05270 */
[----:B------:R-:W5:Y:S04]  /*abb0*/  LDL R2, [R1+0x68] ;  /* 0x0000680001027983 */ /* 0x000f680000100800 */
[----:B------:R-:W0:Y:S07]  /*abc0*/  LDGDEPBAR ;  /* 0x00000000000079af */ /* 0x000e2e0000000000 */
[----:B--2---:R-:W-:Y:S04]  /*abd0*/  @P0 IMAD.HI.U32 R0, R4, c[0x0][0x2c8], RZ ;  /* 0x0000b20004000a27 */ /* 0x004fe800078e00ff */
[----:B----4-:R-:W-:Y:S01]  /*abe0*/  IMAD R5, R3, -0x60, RZ ;  /* 0xffffffa003057824 */ /* 0x010fe200078e02ff */
[----:B------:R-:W-:Y:S02]  /*abf0*/  @P0 SHF.R.U32.HI R4, RZ, c[0x0][0x2cc], R0 ;  /* 0x0000b300ff040a19 */ /* 0x000fe40000011600 */
[----:B------:R-:W-:Y:S02]  /*ac00*/  MOV R0, c[0x0][0x2ac] ;  /* 0x0000ab0000007a02 */ /* 0x000fe40000000f00 */
[----:B-----5:R-:W-:Y:S05]  /*ac10*/  IADD3 R5, -R2, 0x1, R5 ;  /* 0x0000000102057810 */ /* 0x020fea0007ffe105 */
[----:B------:R-:W-:Y:S05]  /*ac20*/  IMAD R5, R0, c[0x0][0x1d0], R5 ;  /* 0x0000740000057a24 */ /* 0x000fea00078e0205 */
[----:B------:R-:W-:Y:S01]  /*ac30*/  IADD3 R5, R5, -c[0x0][0x168], RZ ;  /* 0x80005a0005057a10 */ /* 0x000fe20007ffe0ff */
[----:B------:R-:W-:-:S05]  /*ac40*/  BRA.DIV ~URZ, `(.L_x_2707) ;  /* 0x0000c9d27f007947 */ /* 0x000fca000b800000 */
[----:B------:R2:W4:Y:S02]  /*ac50*/  SHFL.IDX PT, R0, R4, RZ, 0x1c1f ;  /* 0x001c1fff04007589 */ /* 0x00052400000e0000 */
.L_x_2746:
[----:B----4-:R-:W-:Y:S05]  /*ac60*/  IMAD.IADD R0, R5, 0x1, R0 ;  /* 0x0000000105007824 */ /* 0x010fea00078e0200 */
[C---:B------:R-:W-:Y:S02]  /*ac70*/  ISETP.GT.AND P0, PT, R0.reuse, RZ, PT ;  /* 0x000000ff0000720c */ /* 0x040fe40003f04270 */
[C---:B------:R-:W-:Y:S02]  /*ac80*/  ISETP.GT.AND P1, PT, R0.reuse, 0x1, PT ;  /* 0x000000010000780c */ /* 0x040fe40003f24270 */
[----:B------:R-:W-:Y:S02]  /*ac90*/  ISETP.GT.AND P4, PT, R0, 0x9, PT ;  /* 0x000000090000780c */ /* 0x000fe40003f84270 */
[----:B------:R-:W-:Y:S02]  /*aca0*/  FSEL R6, R250, -INF , P0 ;  /* 0xff800000fa067808 */ /* 0x000fe40000000000 */
[C---:B------:R-:W-:Y:S02]  /*acb0*/  ISETP.GT.AND P0, PT, R0.reuse, 0x10, PT ;  /* 0x000000100000780c */ /* 0x040fe40003f04270 */
[C---:B------:R-:W-:Y:S02]  /*acc0*/  ISETP.GT.AND P2, PT, R0.reuse, 0x8, PT ;  /* 0x000000080000780c */ /* 0x040fe40003f44270 */
[----:B------:R-:W-:Y:S02]  /*acd0*/  FSEL R33, R215, -INF , P1 ;  /* 0xff800000d7217808 */ /* 0x000fe40000800000 */
[C---:B------:R-:W-:Y:S02]  /*ace0*/  ISETP.GT.AND P1, PT, R0.reuse, 0x11, PT ;  /* 0x000000110000780c */ /* 0x040fe40003f24270 */
[C---:B------:R-:W-:Y:S02]  /*acf0*/  ISETP.GT.AND P3, PT, R0.reuse, 0x18, PT ;  /* 0x000000180000780c */ /* 0x040fe40003f64270 */
[----:B---3--:R-:W-:Y:S02]  /*ad00*/  FSEL R31, R211, -INF , P4 ;  /* 0xff800000d31f7808 */ /* 0x008fe40002000000 */
[----:B------:R-:W-:Y:S02]  /*ad10*/  ISETP.GT.AND P4, PT, R0, 0x19, PT ;  /* 0x000000190000780c */ /* 0x000fe40003f84270 */
[----:B------:R-:W-:Y:S02]  /*ad20*/  FSEL R30, R208, -INF , P0 ;  /* 0xff800000d01e7808 */ /* 0x000fe40000000000 */
[----:B------:R-:W-:Y:S02]  /*ad30*/  ISETP.GT.AND P0, PT, R0, 0x20, PT ;  /* 0x000000200000780c */ /* 0x000fe40003f04270 */
[----:B------:R-:W-:Y:S02]  /*ad40*/  FSEL R32, R212, -INF , P2 ;  /* 0xff800000d4207808 */ /* 0x000fe40001000000 */
[----:B------:R-:W-:Y:S02]  /*ad50*/  FSEL R29, R207, -INF , P1 ;  /* 0xff800000cf1d7808 */ /* 0x000fe40000800000 */
[----:B------:R-:W-:Y:S02]  /*ad60*/  ISETP.GT.AND P2, PT, R0, 0x21, PT ;  /* 0x000000210000780c */ /* 0x000fe40003f44270 */
[----:B-1----:R-:W-:Y:S02]  /*ad70*/  FSEL R28, R204, -INF , P3 ;  /* 0xff800000cc1c7808 */ /* 0x002fe40001800000 */
        /* <DEDUP_REMOVED lines=12> */
[C---:B------:R-:W-:Y:S02]  /*ae40*/  ISETP.GT.AND P2, PT, R0.reuse, 0x40, PT ;  /* 0x000000400000780c */ /* 0x040fe40003f44270 */
[----:B------:R-:W-:Y:S02]  /*ae50*/  FSEL R21, R21, -INF , P0 ;  /* 0xff80000015157808 */ /* 0x000fe40000000000 */
[C---:B------:R-:W-:Y:S02]  /*ae60*/  ISETP.GT.AND P1, PT, R0.reuse, 0x41, PT ;  /* 0x000000410000780c */ /* 0x040fe40003f24270 */
[----:B------:R-:W-:Y:S02]  /*ae70*/  ISETP.GT.AND P0, PT, R0, 0x48, PT ;  /* 0x000000480000780c */ /* 0x000fe40003f04270 */
[----:B------:R-:W-:Y:S02]  /*ae80*/  FSEL R20, R20, -INF , P3 ;  /* 0xff80000014147808 */ /* 0x000fe40001800000 */
[----:B------:R-:W-:Y:S02]  /*ae90*/  FSEL R19, R19, -INF , P4 ;  /* 0xff80000013137808 */ /* 0x000fe40002000000 */
[----:B------:R-:W-:Y:S02]  /*aea0*/  ISETP.GT.AND P4, PT, R0, 0x49, PT ;  /* 0x000000490000780c */ /* 0x000fe40003f84270 */
[----:B------:R-:W-:Y:S02]  /*aeb0*/  FSEL R18, R18, -INF , P2 ;  /* 0xff80000012127808 */ /* 0x000fe40001000000 */
[C---:B------:R-:W-:Y:S02]  /*aec0*/  ISETP.GT.AND P3, PT, R0.reuse, 0x50, PT ;  /* 0x000000500000780c */ /* 0x040fe40003f64270 */
[----:B------:R-:W-:Y:S02]  /*aed0*/  FSEL R17, R17, -INF , P1 ;  /* 0xff80000011117808 */ /* 0x000fe40000800000 */
[C---:B------:R-:W-:Y:S02]  /*aee0*/  ISETP.GT.AND P2, PT, R0.reuse, 0x51, PT ;  /* 0x000000510000780c */ /* 0x040fe40003f44270 */
        /* <DEDUP_REMOVED lines=9> */
[----:B------:R-:W3:Y:S04]  /*af80*/  LDL.LU R196, [R1+0x8] ;  /* 0x0000080001c47983 */ /* 0x000ee80000300800 */
[----:B------:R-:W4:Y:S04]  /*af90*/  LDL.LU R3, [R1+0x4] ;  /* 0x0000040001037983 */ /* 0x000f280000300800 */
[----:B------:R-:W5:Y:S04]  /*afa0*/  LDL.LU R2, [R1] ;  /* 0x0000000001027983 */ /* 0x000f680000300800 */
[----:B------:R-:W1:Y:S02]  /*afb0*/  SHFL.IDX PT, R0, R4, 0x1, 0x1c1f ;  /* 0x003c1f0004007f89 */ /* 0x000e6400000e0000 */
[----:B-1----:R-:W-:Y:S05]  /*afc0*/  IMAD.IADD R0, R5, 0x1, R0 ;  /* 0x0000000105007824 */ /* 0x002fea00078e0200 */
[C---:B------:R-:W-:Y:S02]  /*afd0*/  ISETP.GT.AND P0, PT, R0.reuse, RZ, PT ;  /* 0x000000ff0000720c */ /* 0x040fe40003f04270 */
[C---:B------:R-:W-:Y:S02]  /*afe0*/  ISETP.GT.AND P1, PT, R0.reuse, 0x1, PT ;  /* 0x000000010000780c */ /* 0x040fe40003f24270 */
[C---:B------:R-:W-:Y:S02]  /*aff0*/  ISETP.GT.AND P4, PT, R0.reuse, 0x9, PT ;  /* 0x000000090000780c */ /* 0x040fe40003f84270 */
[C---:B------:R-:W-:Y:S02]  /*b000*/  ISETP.GT.AND P2, PT, R0.reuse, 0x8, PT ;  /* 0x000000080000780c */ /* 0x040fe40003f44270 */
[----:B------:R-:W-:Y:S02]  /*b010*/  ISETP.GT.AND P3, PT, R0, 0x18, PT ;  /* 0x000000180000780c */ /* 0x000fe40003f64270 */
        /* <DEDUP_REMOVED lines=11> */
[----:B------:R-:W-:Y:S02]  /*b0d0*/  FSEL R38, R188, -INF , P4 ;  /* 0xff800000bc267808 */ /* 0x000fe40002000000 */
[C---:B------:R-:W-:Y:S02]  /*b0e0*/  ISETP.GT.AND P4, PT, R0.reuse, 0x49, PT ;  /* 0x000000490000780c */ /* 0x040fe40003f84270 */
[----:B------:R-:W-:Y:S02]  /*b0f0*/  ISETP.GT.AND P3, PT, R0, 0x50, PT ;  /* 0x000000500000780c */ /* 0x000fe40003f64270 */
[----:B------:R-:W-:Y:S02]  /*b100*/  FSEL R34, R132, -INF , P4 ;  /* 0xff80000084227808 */ /* 0x000fe40002000000 */
[----:B------:R-:W-:Y:S02]  /*b110*/  FSEL R10, R193, -INF , P3 ;  /* 0xff800000c10a7808 */ /* 0x000fe40001800000 */
[----:B---3--:R-:W-:Y:S02]  /*b120*/  FSEL R5, R196, -INF , P0 ;  /* 0xff800000c4057808 */ /* 0x008fe40000000000 */
[C---:B------:R-:W-:Y:S02]  /*b130*/  ISETP.GT.AND P0, PT, R0.reuse, 0x10, PT ;  /* 0x000000100000780c */ /* 0x040fe40003f04270 */
[----:B----4-:R-:W-:Y:S02]  /*b140*/  FSEL R185, R3, -INF , P1 ;  /* 0xff80000003b97808 */ /* 0x010fe40000800000 */
[----:B------:R-:W-:Y:S02]  /*b150*/  ISETP.GT.AND P1, PT, R0, 0x11, PT ;  /* 0x000000110000780c */ /* 0x000fe40003f24270 */
[----:B------:R-:W-:Y:S02]  /*b160*/  FSEL R49, R214, -INF , P0 ;  /* 0xff800000d6317808 */ /* 0x000fe40000000000 */
[----:B------:R-:W-:Y:S02]  /*b170*/  ISETP.GT.AND P0, PT, R0, 0x20, PT ;  /* 0x000000200000780c */ /* 0x000fe40003f04270 */
[----:B-----5:R-:W-:Y:S02]  /*b180*/  FSEL R51, R2, -INF , P2 ;  /* 0xff80000002337808 */ /* 0x020fe40001000000 */
[----:B------:R-:W-:Y:S02]  /*b190*/  FSEL R48, R213, -INF , P1 ;  /* 0xff800000d5307808 */ /* 0x000fe40000800000 */
[----:B------:R-:W-:Y:S02]  /*b1a0*/  ISETP.GT.AND P2, PT, R0, 0x21, PT ;  /* 0x000000210000780c */ /* 0x000fe40003f44270 */
[----:B------:R-:W-:Y:S02]  /*b1b0*/  FSEL R45, R206, -INF , P0 ;  /* 0xff800000ce2d7808 */ /* 0x000fe40000000000 */
[C---:B------:R-:W-:Y:S02]  /*b1c0*/  ISETP.GT.AND P1, PT, R0.reuse, 0x30, PT ;  /* 0x000000300000780c */ /* 0x040fe40003f24270 */
[C---:B------:R-:W-:Y:S02]  /*b1d0*/  ISETP.GT.AND P0, PT, R0.reuse, 0x31, PT ;  /* 0x000000310000780c */ /* 0x040fe40003f04270 */
[----:B------:R-:W-:Y:S02]  /*b1e0*/  FSEL R44, R205, -INF , P2 ;  /* 0xff800000cd2c7808 */ /* 0x000fe40001000000 */
[----:B------:R-:W-:Y:S02]  /*b1f0*/  FSEL R41, R195, -INF , P1 ;  /* 0xff800000c3297808 */ /* 0x000fe40000800000 */
[----:B------:R-:W-:Y:S02]  /*b200*/  ISETP.GT.AND P2, PT, R0, 0x40, PT ;  /* 0x000000400000780c */ /* 0x000fe40003f44270 */
        /* <DEDUP_REMOVED lines=62> */
[----:B--2---:R-:W-:Y:S04]  /*b5f0*/  FMNMX.FTZ R4, R8, R0, !PT ;  /* 0x0000000008047209 */ /* 0x004fe80007810000 */
[----:B------:R-:W-:Y:S05]  /*b600*/  FMNMX.FTZ R4, R7, R4, !PT ;  /* 0x0000000407047209 */ /* 0x000fea0007810000 */
[----:B------:R-:W1:Y:S02]  /*b610*/  SHFL.BFLY PT, R0, R4, 0x2, 0x1f ;  /* 0x0c401f0004007f89 */ /* 0x000e6400000e0000 */
[----:B-1----:R-:W-:Y:S06]  /*b620*/  FMNMX.FTZ R4, R4, R0, !PT ;  /* 0x0000000004047209 */ /* 0x002fec0007810000 */
[----:B------:R1:W2:Y:S02]  /*b630*/  SHFL.BFLY PT, R0, R4, 0x1, 0x1f ;  /* 0x0c201f0004007f89 */ /* 0x0002a400000e0000 */
.L_x_2747:
        /* <DEDUP_REMOVED lines=39> */
[----:B------:R-:W-:Y:S02]  /*b8b0*/  FFMA.FTZ R32, R32, c[0x0][0x2d0], -R2 ;  /* 0x0000b40020207a23 */ /* 0x000fe40000010802 */
[--C-:B------:R-:W-:Y:S02]  /*b8c0*/  FFMA.FTZ R133, R51, c[0x0][0x2d0], -R4.reuse ;  /* 0x0000b40033857a23 */ /* 0x100fe40000010804 */
        /* <DEDUP_REMOVED lines=39> */
[C---:B------:R-:W-:Y:S02]  /*bb40*/  FMUL.FTZ R48, R0.reuse, R136 ;  /* 0x0000008800307220 */ /* 0x040fe40000410000 */
[----:B------:R-:W-:Y:S02]  /*bb50*/  FMUL.FTZ R49, R0, R137 ;  /* 0x0000008900317220 */ /* 0x000fe40000410000 */
[----:B------:R-:W-:Y:S02]  /*bb60*/  FADD.FTZ R2, -R2, R134 ;  /* 0x0000008602027221 */ /* 0x000fe40000010100 */
[----:B------:R-:W-:Y:S02]  /*bb70*/  FFMA.FTZ R134, R50, c[0x0][0x2d0], -R4 ;  /* 0x0000b40032867a23 */ /* 0x000fe40000010804 */
[----:B------:R-:W-:Y:S02]  /*bb80*/  FMUL.FTZ R2, R2, c[0x0][0x2d0] ;  /* 0x0000b40002027a20 */ /* 0x000fe40000410000 */
[C---:B------:R-:W-:Y:S01]  /*bb90*/  FMUL.FTZ R21, R0.reuse, R165 ;  /* 0x000000a500157220 */ /* 0x040fe20000410000 */
[----:B------:R-:W-:Y:S01]  /*bba0*/  MOV R165, R28 ;  /* 0x0000001c00a57202 */ /* 0x000fe20000000f00 */
[C---:B------:R-:W-:Y:S02]  /*bbb0*/  FMUL.FTZ R12, R0.reuse, R172 ;  /* 0x000000ac000c7220 */ /* 0x040fe40000410000 */
[----:B------:R-:W1:Y:S01]  /*bbc0*/  MUFU.EX2 R2, R2 ;  /* 0x0000000200027308 */ /* 0x000e620000000800 */
[C---:B------:R-:W-:Y:S01]  /*bbd0*/  FMUL.FTZ R17, R0.reuse, R169 ;  /* 0x000000a900117220 */ /* 0x040fe20000410000 */
[----:B------:R-:W-:Y:S01]  /*bbe0*/  MOV R169, R29 ;  /* 0x0000001d00a97202 */ /* 0x000fe20000000f00 */
[----:B------:R-:W-:Y:S01]  /*bbf0*/  FMUL.FTZ R29, R0, R157 ;  /* 0x0000009d001d7220 */ /* 0x000fe20000410000 */
[----:B------:R-:W-:Y:S01]  /*bc00*/  MOV R157, R165 ;  /* 0x000000a5009d7202 */ /* 0x000fe20000000f00 */
[----:B------:R-:W-:Y:S02]  /*bc10*/  FADD.FTZ R4, R32, R6 ;  /* 0x0000000620047221 */ /* 0x000fe40000010000 */
[C---:B----4-:R-:W-:Y:S01]  /*bc20*/  FMUL.FTZ R5, R0.reuse, R181 ;  /* 0x000000b500057220 */ /* 0x050fe20000410000 */
[----:B------:R-:W-:Y:S01]  /*bc30*/  MOV R181, R18 ;  /* 0x0000001200b57202 */ /* 0x000fe20000000f00 */
[----:B------:R-:W-:Y:S01]  /*bc40*/  FADD.FTZ R188, R31, R4 ;  /* 0x000000041fbc7221 */ /* 0x000fe20000010000 */
[----:B------:R-:W3:Y:S01]  /*bc50*/  MUFU.EX2 R172, R185 ;  /* 0x000000b900ac7308 */ /* 0x000ee20000000800 */
        /* <DEDUP_REMOVED lines=12> */
[----:B------:R-:W-:Y:S01]  /*bd20*/  FMUL.FTZ R24, R0, R160 ;  /* 0x000000a000187220 */ /* 0x000fe20000410000 */
[----:B------:R-:W-:Y:S01]  /*bd30*/  MOV R173, R26 ;  /* 0x0000001a00ad7202 */ /* 0x000fe20000000f00 */
[C---:B-1----:R-:W-:Y:S01]  /*bd40*/  FMUL.FTZ R50, R2.reuse, R138 ;  /* 0x0000008a02327220 */ /* 0x042fe20000410000 */
[----:B------:R-:W-:Y:S01]  /*bd50*/  MOV R160, R30 ;  /* 0x0000001e00a07202 */ /* 0x000fe20000000f00 */
[C---:B------:R-:W-:Y:S02]  /*bd60*/  FMUL.FTZ R51, R2.reuse, R139 ;  /* 0x0000008b02337220 */ /* 0x040fe40000410000 */
[----:B------:R-:W1:Y:S01]  /*bd70*/  LDSM.16.MT88.4 R136, [R218] ;  /* 0x00000000da88783b */ /* 0x000e620000004200 */
[C---:B------:R-:W-:Y:S01]  /*bd80*/  FMUL.FTZ R22, R2.reuse, R166 ;  /* 0x000000a602167220 */ /* 0x040fe20000410000 */
[----:B------:R-:W-:Y:S01]  /*bd90*/  MUFU.EX2 R133, R196 ;  /* 0x000000c400857308 */ /* 0x000fe20000000800 */
[C---:B------:R-:W-:Y:S01]  /*bda0*/  FMUL.FTZ R6, R2.reuse, R182 ;  /* 0x000000b602067220 */ /* 0x040fe20000410000 */
[----:B------:R-:W-:Y:S01]  /*bdb0*/  MOV R182, R173 ;  /* 0x000000ad00b67202 */ /* 0x000fe20000000f00 */
[----:B------:R-:W-:Y:S01]  /*bdc0*/  FMUL.FTZ R7, R2, R183 ;  /* 0x000000b702077220 */ /* 0x000fe20000410000 */
[----:B---3--:R-:W-:Y:S01]  /*bdd0*/  F2FP.PACK_AB R185, R172, R187 ;  /* 0x000000bbacb9723e */ /* 0x008fe200000000ff */
        /* <DEDUP_REMOVED lines=8> */
[----:B------:R-:W-:Y:S01]  /*be60*/  FMUL.FTZ R26, R2, R162 ;  /* 0x000000a2021a7220 */ /* 0x000fe20000410000 */
[----:B------:R-:W-:Y:S01]  /*be70*/  MUFU.EX2 R134, R193 ;  /* 0x000000c100867308 */ /* 0x000fe20000000800 */
[----:B------:R-:W-:Y:S01]  /*be80*/  FMUL.FTZ R28, R0, R156 ;  /* 0x0000009c001c7220 */ /* 0x000fe20000410000 */
[----:B------:R-:W-:Y:S01]  /*be90*/  MOV R156, R27 ;  /* 0x0000001b009c7202 */ /* 0x000fe20000000f00 */
[C---:B------:R-:W-:Y:S02]  /*bea0*/  FMUL.FTZ R27, R2.reuse, R163 ;  /* 0x000000a3021b7220 */ /* 0x040fe40000410000 */
[C---:B------:R-:W-:Y:S02]  /*beb0*/  FMUL.FTZ R30, R2.reuse, R158 ;  /* 0x0000009e021e7220 */ /* 0x040fe40000410000 */
[----:B------:R-:W-:Y:S02]  /*bec0*/  FMUL.FTZ R31, R2, R159 ;  /* 0x0000009f021f7220 */ /* 0x000fe40000410000 */
        /* <DEDUP_REMOVED lines=15> */
[C---:B------:R-:W-:Y:S02]  /*bfc0*/  FMUL.FTZ R44, R0.reuse, R140 ;  /* 0x0000008c002c7220 */ /* 0x040fe40000410000 */
[----:B------:R-:W-:Y:S02]  /*bfd0*/  FMUL.FTZ R45, R0, R141 ;  /* 0x0000008d002d7220 */ /* 0x000fe40000410000 */
[C---:B------:R-:W-:Y:S02]  /*bfe0*/  FMUL.FTZ R46, R2.reuse, R142 ;  /* 0x0000008e022e7220 */ /* 0x040fe40000410000 */
[----:B------:R-:W-:Y:S01]  /*bff0*/  FMUL.FTZ R47, R2, R143 ;  /* 0x0000008f022f7220 */ /* 0x000fe20000410000 */
[----:B------:R-:W-:Y:S01]  /*c000*/  MUFU.EX2 R144, R194 ;  /* 0x000000c200907308 */ /* 0x000fe20000000800 */
[C---:B------:R-:W-:Y:S01]  /*c010*/  FMUL.FTZ R52, R0.reuse, R52 ;  /* 0x0000003400347220 */ /* 0x040fe20000410000 */
[----:B------:R-:W-:Y:S01]  /*c020*/  LDSM.16.MT88.4 R140, [R218+0x800] ;  /* 0x00080000da8c783b */ /* 0x000fe20000004200 */
        /* <DEDUP_REMOVED lines=19> */
[----:B---3--:R-:W-:Y:S01]  /*c160*/  MOV R202, R166 ;  /* 0x000000a600ca7202 */ /* 0x008fe20000000f00 */
        /* <DEDUP_REMOVED lines=24> */
[----:B---3--:R-:W-:Y:S01]  /*c2f0*/  LDSM.16.MT88.4 R176, [R218+0x2800] ;  /* 0x00280000dab0783b */ /* 0x008fe20000004200 */
        /* <DEDUP_REMOVED lines=44> */
[----:B------:R-:W-:Y:S02]  /*c5c0*/  FADD.FTZ R0, R133, R188 ;  /* 0x000000bc85007221 */ /* 0x000fe40000010000 */
[----:B------:R-:W-:Y:S01]  /*c5d0*/  MUFU.EX2 R188, R181 ;  /* 0x000000b500bc7308 */ /* 0x000fe20000000800 */
[----:B--2---:R-:W-:Y:S01]  /*c5e0*/  FFMA.FTZ R164, R2, R164, R187 ;  /* 0x000000a402a47223 */ /* 0x004fe200000100bb */
[----:B------:R-:W-:Y:S08]  /*c5f0*/  F2FP.PACK_AB R187, R166, R165 ;  /* 0x000000a5a6bb723e */ /* 0x000ff000000000ff */
[----:B------:R-:W2:Y:S01]  /*c600*/  MUFU.EX2 R2, R195 ;  /* 0x000000c300027308 */ /* 0x000ea20000000800 */
[C---:B-1----:R-:W-:Y:S09]  /*c610*/  HMMA.16816.F32 R4, R184.reuse, R136, R4 ;  /* 0x00000088b804723c */ /* 0x042ff20000001804 */
[----:B------:R-:W1:Y:S01]  /*c620*/  MUFU.EX2 R195, R192 ;  /* 0x000000c000c37308 */ /* 0x000e620000000800 */
[C---:B------:R-:W-:Y:S01]  /*c630*/  HMMA.16816.F32 R8, R184.reuse, R138, R8 ;  /* 0x0000008ab808723c */ /* 0x040fe20000001808 */
[----:B------:R-:W3:Y:S08]  /*c640*/  LDSM.16.MT88.4 R136, [R219] ;  /* 0x00000000db88783b */ /* 0x000ef00000004200 */
[----:B------:R-:W-:Y:S03]  /*c650*/  MUFU.EX2 R192, R215 ;  /* 0x000000d700c07308 */ /* 0x000fe60000000800 */
[----:B--2---:R-:W-:Y:S04]  /*c660*/  FADD.FTZ R0, R2, R0 ;  /* 0x0000000002007221 */ /* 0x004fe80000010000 */
[----:B------:R-:W-:Y:S04]  /*c670*/  FADD.FTZ R0, R144, R0 ;  /* 0x0000000090007221 */ /* 0x000fe80000010000 */
[----:B------:R-:W-:Y:S01]  /*c680*/  FADD.FTZ R0, R134, R0 ;  /* 0x0000000086007221 */ /* 0x000fe20000010000 */
[C---:B---3--:R-:W-:Y:S08]  /*c690*/  HMMA.16816.F32 R12, R184.reuse, R136, R12 ;  /* 0x00000088b80c723c */ /* 0x048ff0000000180c */
[C---:B------:R-:W-:Y:S01]  /*c6a0*/  HMMA.16816.F32 R16, R184.reuse, R138, R16 ;  /* 0x0000008ab810723c */ /* 0x040fe20000001810 */
[----:B------:R-:W2:Y:S07]  /*c6b0*/  LDSM.16.MT88.4 R136, [R221] ;  /* 0x00000000dd88783b */ /* 0x000eae0000004200 */
[C---:B--2---:R-:W-:Y:S08]  /*c6c0*/  HMMA.16816.F32 R20, R184.reuse, R136, R20 ;  /* 0x00000088b814723c */ /* 0x044ff00000001814 */
[C---:B------:R-:W-:Y:S01]  /*c6d0*/  HMMA.16816.F32 R24, R184.reuse, R138, R24 ;  /* 0x0000008ab818723c */ /* 0x040fe20000001818 */
[----:B------:R-:W2:Y:S07]  /*c6e0*/  LDSM.16.MT88.4 R136, [R220] ;  /* 0x00000000dc88783b */ /* 0x000eae0000004200 */
        /* <DEDUP_REMOVED lines=38> */
[----:B------:R-:W-:Y:S01]  /*c950*/  HMMA.16816.F32 R128, R184, R138, R128 ;  /* 0x0000008ab880723c */ /* 0x000fe20000001880 */
[----:B------:R2:W3:Y:S03]  /*c960*/  MUFU.EX2 R133, R204 ;  /* 0x000000cc00857308 */ /* 0x0004e60000000800 */
[----:B------:R-:W-:Y:S03]  /*c970*/  F2FP.PACK_AB R137, R173, R167 ;  /* 0x000000a7ad89723e */ /* 0x000fe600000000ff */
[----:B------:R-:W-:Y:S02]  /*c980*/  F2FP.PACK_AB R138, R134, R144 ;  /* 0x00000090868a723e */ /* 0x000fe400000000ff */
[----:B------:R-:W4:Y:S02]  /*c990*/  LDSM.16.MT88.4 R144, [R219+0x800] ;  /* 0x00080000db90783b */ /* 0x000f240000004200 */
[----:B------:R-:W5:Y:S01]  /*c9a0*/  MUFU.EX2 R2, R203 ;  /* 0x000000cb00027308 */ /* 0x000f620000000800 */
[----:B-1----:R-:W-:Y:S02]  /*c9b0*/  F2FP.PACK_AB R139, R195, R196 ;  /* 0x000000c4c38b723e */ /* 0x002fe400000000ff */
[----:B------:R-:W-:Y:S05]  /*c9c0*/  F2FP.PACK_AB R185, R189, R190 ;  /* 0x000000bebdb9723e */ /* 0x000fea00000000ff */
[C---:B------:R-:W-:Y:S02]  /*c9d0*/  HMMA.16816.F32 R4, R136.reuse, R140, R4 ;  /* 0x0000008c8804723c */ /* 0x040fe40000001804 */
[----:B------:R-:W-:Y:S03]  /*c9e0*/  MUFU.EX2 R186, R168 ;  /* 0x000000a800ba7308 */ /* 0x000fe60000000800 */
[----:B--2---:R-:W-:Y:S01]  /*c9f0*/  MOV R204, R173 ;  /* 0x000000ad00cc7202 */ /* 0x004fe20000000f00 */
[----:B---3--:R-:W-:Y:S02]  /*ca00*/  FADD.FTZ R0, R133, R0 ;  /* 0x0000000085007221 */ /* 0x008fe40000010000 */
[C---:B------:R-:W-:Y:S01]  /*ca10*/  HMMA.16816.F32 R8, R136.reuse, R142, R8 ;  /* 0x0000008e8808723c */ /* 0x040fe20000001808 */
[----:B------:R-:W1:Y:S03]  /*ca20*/  LDSM.16.MT88.4 R140, [R221+0x800] ;  /* 0x00080000dd8c783b */ /* 0x000e660000004200 */
[----:B------:R-:W-:Y:S01]  /*ca30*/  MUFU.EX2 R184, R160 ;  /* 0x000000a000b87308 */ /* 0x000fe20000000800 */
[----:B-----5:R-:W-:Y:S01]  /*ca40*/  FADD.FTZ R0, R2, R0 ;  /* 0x0000000002007221 */ /* 0x020fe20000010000 */
[----:B------:R-:W-:Y:S03]  /*ca50*/  MOV R203, R167 ;  /* 0x000000a700cb7202 */ /* 0x000fe60000000f00 */
[----:B------:R-:W-:Y:S05]  /*ca60*/  FADD.FTZ R0, R148, R0 ;  /* 0x0000000094007221 */ /* 0x000fea0000010000 */
[----:B------:R-:W2:Y:S01]  /*ca70*/  MUFU.EX2 R134, R201 ;  /* 0x000000c900867308 */ /* 0x000ea20000000800 */
[C---:B----4-:R-:W-:Y:S08]  /*ca80*/  HMMA.16816.F32 R12, R136.reuse, R144, R12 ;  /* 0x00000090880c723c */ /* 0x050ff0000000180c */
[C---:B------:R-:W-:Y:S01]  /*ca90*/  HMMA.16816.F32 R16, R136.reuse, R146, R16 ;  /* 0x000000928810723c */ /* 0x040fe20000001810 */
[----:B------:R-:W3:Y:S03]  /*caa0*/  LDSM.16.MT88.4 R144, [R220+0x800] ;  /* 0x00080000dc90783b */ /* 0x000ee60000004200 */
[C---:B--2---:R-:W-:Y:S04]  /*cab0*/  FADD.FTZ R0, R134.reuse, R0 ;  /* 0x0000000086007221 */ /* 0x044fe80000010000 */
        /* <DEDUP_REMOVED lines=58> */
[----:B------:R-:W-:Y:S04]  /*ce60*/  FADD.FTZ R0, R2, R0 ;  /* 0x0000000002007221 */ /* 0x000fe80000010000 */
[C---:B------:R-:W-:Y:S01]  /*ce70*/  HMMA.16816.F32 R24, R136.reuse, R150, R24 ;  /* 0x000000968818723c */ /* 0x040fe20000001818 */
[----:B------:R-:W1:Y:S03]  /*ce80*/  LDSM.16.MT88.4 R148, [R219+0x4000] ;  /* 0x00400000db94783b */ /* 0x000e660000004200 */
[----:B------:R-:W-:Y:S04]  /*ce90*/  FADD.FTZ R0, R152, R0 ;  /* 0x0000000098007221 */ /* 0x000fe80000010000 */
[C---:B----4-:R-:W-:Y:S04]  /*cea0*/  HMMA.16816.F32 R28, R136.reuse, R140, R28 ;  /* 0x0000008c881c723c */ /* 0x050fe8000000181c */
[C---:B------:R-:W-:Y:S04]  /*ceb0*/  FADD.FTZ R0, R134.reuse, R0 ;  /* 0x0000000086007221 */ /* 0x040fe80000010000 */
        /* <DEDUP_REMOVED lines=39> */
[----:B------:R-:W-:Y:S01]  /*d130*/  F2FP.PACK_AB R136, R2, R133 ;  /* 0x000000850288723e */ /* 0x000fe200000000ff */
[----:B------:R-:W4:Y:S01]  /*d140*/  LDSM.16.MT88.4 R152, [R220+0x1800] ;  /* 0x00180000dc98783b */ /* 0x000f220000004200 */
[----:B------:R-:W-:Y:S01]  /*d150*/  MUFU.EX2 R2, R157 ;  /* 0x0000009d00027308 */ /* 0x000fe20000000800 */
[----:B------:R-:W-:Y:S02]  /*d160*/  F2FP.PACK_AB R137, R205, R206 ;  /* 0x000000cecd89723e */ /* 0x000fe400000000ff */
[----:B------:R-:W-:Y:S07]  /*d170*/  F2FP.PACK_AB R139, R208, R207 ;  /* 0x000000cfd08b723e */ /* 0x000fee00000000ff */
[C---:B--2---:R-:W-:Y:S01]  /*d180*/  HMMA.16816.F32 R4, R136.reuse, R144, R4 ;  /* 0x000000908804723c */ /* 0x044fe20000001804 */
[----:B------:R-:W2:Y:S07]  /*d190*/  MUFU.EX2 R133, R182 ;  /* 0x000000b600857308 */ /* 0x000eae0000000800 */
[C---:B------:R-:W-:Y:S01]  /*d1a0*/  HMMA.16816.F32 R8, R136.reuse, R146, R8 ;  /* 0x000000928808723c */ /* 0x040fe20000001808 */
[----:B------:R-:W5:Y:S02]  /*d1b0*/  LDSM.16.MT88.4 R144, [R218+0x4800] ;  /* 0x00480000da90783b */ /* 0x000f640000004200 */
[----:B------:R-:W4:Y:S05]  /*d1c0*/  MUFU.EX2 R134, R252 ;  /* 0x000000fc00867308 */ /* 0x000f2a0000000800 */
[C---:B-1----:R-:W-:Y:S08]  /*d1d0*/  HMMA.16816.F32 R12, R136.reuse, R148, R12 ;  /* 0x00000094880c723c */ /* 0x042ff0000000180c */
[C---:B------:R-:W-:Y:S01]  /*d1e0*/  HMMA.16816.F32 R16, R136.reuse, R150, R16 ;  /* 0x000000968810723c */ /* 0x040fe20000001810 */
[----:B------:R-:W1:Y:S03]  /*d1f0*/  LDSM.16.MT88.4 R148, [R219+0x4800] ;  /* 0x00480000db94783b */ /* 0x000e660000004200 */
[----:B--2---:R-:W-:Y:S04]  /*d200*/  FADD.FTZ R0, R133, R0 ;  /* 0x0000000085007221 */ /* 0x004fe80000010000 */
[C---:B---3--:R-:W-:Y:S04]  /*d210*/  HMMA.16816.F32 R20, R136.reuse, R140, R20 ;  /* 0x0000008c8814723c */ /* 0x048fe80000001814 */
[----:B------:R-:W-:Y:S04]  /*d220*/  FADD.FTZ R0, R2, R0 ;  /* 0x0000000002007221 */ /* 0x000fe80000010000 */
[C---:B------:R-:W-:Y:S01]  /*d230*/  HMMA.16816.F32 R24, R136.reuse, R142, R24 ;  /* 0x0000008e8818723c */ /* 0x040fe20000001818 */
[----:B------:R-:W2:Y:S03]  /*d240*/  LDSM.16.MT88.4 R140, [R221+0x4800] ;  /* 0x00480000dd8c783b */ /* 0x000ea60000004200 */
[----:B------:R-:W-:Y:S04]  /*d250*/  FADD.FTZ R0, R156, R0 ;  /* 0x000000009c007221 */ /* 0x000fe80000010000 */
[C---:B----4-:R-:W-:Y:S04]  /*d260*/  HMMA.16816.F32 R28, R136.reuse, R152, R28 ;  /* 0x00000098881c723c */ /* 0x050fe8000000181c */
[----:B------:R-:W-:Y:S04]  /*d270*/  FADD.FTZ R0, R134, R0 ;  /* 0x0000000086007221 */ /* 0x000fe80000010000 */
[C---:B------:R-:W-:Y:S01]  /*d280*/  HMMA.16816.F32 R32, R136.reuse, R154, R32 ;  /* 0x0000009a8820723c */ /* 0x040fe20000001820 */
[----:B------:R-:W-:Y:S07]  /*d290*/  LDSM.16.MT88.4 R152, [R218+0x7800] ;  /* 0x00780000da98783b */ /* 0x000fee0000004200 */
[C---:B-----5:R-:W-:Y:S08]  /*d2a0*/  HMMA.16816.F32 R36, R136.reuse, R144, R36 ;  /* 0x000000908824723c */ /* 0x060ff00000001824 */
        /* <DEDUP_REMOVED lines=16> */
[----:B------:R-:W-:Y:S07]  /*d3b0*/  LDSM.16.MT88.4 R148, [R221+0xa800] ;  /* 0x00a80000dd94783b */ /* 0x000fee0000004200 */
        /* <DEDUP_REMOVED lines=15> */
[C---:B--2---:R-:W-:Y:S08]  /*d4b0*/  HMMA.16816.F32 R124, R136.reuse, R144, R124 ;  /* 0x00000090887c723c */ /* 0x044ff0000000187c */
[----:B------:R-:W-:Y:S01]  /*d4c0*/  HMMA.16816.F32 R128, R136, R146, R128 ;  /* 0x000000928880723c */ /* 0x000fe20000001880 */
[----:B------:R-:W2:Y:S06]  /*d4d0*/  LDSM.16.MT88.4 R144, [R220+0x2000] ;  /* 0x00200000dc90783b */ /* 0x000eac0000004200 */
[----:B------:R-:W-:Y:S02]  /*d4e0*/  F2FP.PACK_AB R136, R2, R133 ;  /* 0x000000850288723e */ /* 0x000fe400000000ff */
[----:B------:R-:W-:Y:S01]  /*d4f0*/  F2FP.PACK_AB R138, R134, R156 ;  /* 0x0000009c868a723e */ /* 0x000fe200000000ff */
[----:B------:R4:W-:Y:S01]  /*d500*/  MUFU.EX2 R133, R169 ;  /* 0x000000a900857308 */ /* 0x0009e20000000800 */
[----:B------:R-:W-:Y:S01]  /*d510*/  LDSM.16.MT88.4 R156, [R219+0x5000] ;  /* 0x00500000db9c783b */ /* 0x000fe20000004200 */
[----:B------:R-:W-:Y:S02]  /*d520*/  F2FP.PACK_AB R137, R193, R194 ;  /* 0x000000c2c189723e */ /* 0x000fe400000000ff */
[----:B------:R-:W-:Y:S06]  /*d530*/  F2FP.PACK_AB R139, R191, R192 ;  /* 0x000000c0bf8b723e */ /* 0x000fec00000000ff */
[----:B------:R-:W5:Y:S01]  /*d540*/  MUFU.EX2 R2, R161 ;  /* 0x000000a100027308 */ /* 0x000f620000000800 */
[C---:B-1----:R-:W-:Y:S08]  /*d550*/  HMMA.16816.F32 R4, R136.reuse, R140, R4 ;  /* 0x0000008c8804723c */ /* 0x042ff00000001804 */
[C---:B------:R-:W-:Y:S01]  /*d560*/  HMMA.16816.F32 R8, R136.reuse, R142, R8 ;  /* 0x0000008e8808723c */ /* 0x040fe20000001808 */
[----:B------:R-:W1:Y:S01]  /*d570*/  LDSM.16.MT88.4 R140, [R218+0x5000] ;  /* 0x00500000da8c783b */ /* 0x000e620000004200 */
[----:B------:R-:W2:Y:S06]  /*d580*/  MUFU.EX2 R134, R180 ;  /* 0x000000b400867308 */ /* 0x000eac0000000800 */
[C---:B------:R-:W-:Y:S01]  /*d590*/  HMMA.16816.F32 R12, R136.reuse, R152, R12 ;  /* 0x00000098880c723c */ /* 0x040fe2000000180c */
[----:B----4-:R-:W-:Y:S03]  /*d5a0*/  LDSM.16.MT88.4 R168, [R219+0x2800] ;  /* 0x00280000dba8783b */ /* 0x010fe60000004200 */
[----:B-----5:R-:W-:Y:S04]  /*d5b0*/  FADD.FTZ R0, R2, R0 ;  /* 0x0000000002007221 */ /* 0x020fe80000010000 */
[C---:B------:R-:W-:Y:S01]  /*d5c0*/  HMMA.16816.F32 R16, R136.reuse, R154, R16 ;  /* 0x0000009a8810723c */ /* 0x040fe20000001810 */
[----:B------:R-:W4:Y:S03]  /*d5d0*/  LDSM.16.MT88.4 R152, [R221+0x5000] ;  /* 0x00500000dd98783b */ /* 0x000f260000004200 */
[C---:B------:R-:W-:Y:S01]  /*d5e0*/  FADD.FTZ R0, R184.reuse, R0 ;  /* 0x00000000b8007221 */ /* 0x040fe20000010000 */
[----:B------:R-:W-:Y:S01]  /*d5f0*/  F2FP.PACK_AB R184, R184, R2 ;  /* 0x00000002b8b8723e */ /* 0x000fe200000000ff */
[----:B------:R-:W-:Y:S02]  /*d600*/  FADD.FTZ R2, R172, R164 ;  /* 0x000000a4ac027221 */ /* 0x000fe40000010000 */
[C---:B---3--:R-:W-:Y:S01]  /*d610*/  HMMA.16816.F32 R20, R136.reuse, R148, R20 ;  /* 0x000000948814723c */ /* 0x048fe20000001814 */
[----:B------:R-:W-:Y:S03]  /*d620*/  LDSM.16.MT88.4 R160, [R221+0x2800] ;  /* 0x00280000dda0783b */ /* 0x000fe60000004200 */
[----:B------:R-:W-:Y:S01]  /*d630*/  FADD.FTZ R0, R133, R0 ;  /* 0x0000000085007221 */ /* 0x000fe20000010000 */
[----:B--2---:R-:W-:Y:S03]  /*d640*/  F2FP.PACK_AB R187, R134, R188 ;  /* 0x000000bc86bb723e */ /* 0x004fe600000000ff */
[C---:B------:R-:W-:Y:S01]  /*d650*/  HMMA.16816.F32 R24, R136.reuse, R150, R24 ;  /* 0x000000968818723c */ /* 0x040fe20000001818 */
[----:B------:R-:W2:Y:S03]  /*d660*/  LDSM.16.MT88.4 R148, [R220+0x5000] ;  /* 0x00500000dc94783b */ /* 0x000ea60000004200 */
[C---:B------:R-:W-:Y:S01]  /*d670*/  FADD.FTZ R0, R186.reuse, R0 ;  /* 0x00000000ba007221 */ /* 0x040fe20000010000 */
[----:B------:R-:W-:Y:S02]  /*d680*/  F2FP.PACK_AB R186, R186, R133 ;  /* 0x00000085baba723e */ /* 0x000fe400000000ff */
[----:B------:R-:W-:Y:S01]  /*d690*/  MOV R133, R132 ;  /* 0x0000008400857202 */ /* 0x000fe20000000f00 */
[C---:B------:R-:W-:Y:S01]  /*d6a0*/  HMMA.16816.F32 R28, R136.reuse, R144, R28 ;  /* 0x00000090881c723c */ /* 0x040fe2000000181c */
[----:B------:R3:W-:Y:S07]  /*d6b0*/  STL [R1+0x1c], R0 ;  /* 0x00001c0001007387 */ /* 0x0007ee0000100800 */
[C---:B------:R-:W-:Y:S01]  /*d6c0*/  HMMA.16816.F32 R32, R136.reuse, R146, R32 ;  /* 0x000000928820723c */ /* 0x040fe20000001820 */
[----:B------:R-:W-:Y:S07]  /*d6d0*/  LDSM.16.MT88.4 R144, [R219+0x8000] ;  /* 0x00800000db90783b */ /* 0x000fee0000004200 */
[C---:B-1----:R-:W-:Y:S08]  /*d6e0*/  HMMA.16816.F32 R36, R136.reuse, R140, R36 ;  /* 0x0000008c8824723c */ /* 0x042ff00000001824 */
[C---:B------:R-:W-:Y:S01]  /*d6f0*/  HMMA.16816.F32 R40, R136.reuse, R142, R40 ;  /* 0x0000008e8828723c */ /* 0x040fe20000001828 */
[----:B------:R-:W1:Y:S03]  /*d700*/  LDSM.16.MT88.4 R140, [R218+0x8000] ;  /* 0x00800000da8c783b */ /* 0x000e660000004200 */
[----:B---3--:R-:W-:Y:S04]  /*d710*/  FADD.FTZ R0, R165, R2 ;  /* 0x00000002a5007221 */ /* 0x008fe80000010000 */
[C---:B------:R-:W-:Y:S04]  /*d720*/  HMMA.16816.F32 R44, R136.reuse, R156, R44 ;  /* 0x0000009c882c723c */ /* 0x040fe8000000182c */
[----:B------:R-:W-:Y:S04]  /*d730*/  FADD.FTZ R0, R202, R0 ;  /* 0x00000000ca007221 */ /* 0x000fe80000010000 */
[C---:B------:R-:W-:Y:S01]  /*d740*/  HMMA.16816.F32 R48, R136.reuse, R158, R48 ;  /* 0x0000009e8830723c */ /* 0x040fe20000001830 */
[----:B------:R-:W3:Y:S03]  /*d750*/  LDSM.16.MT88.4 R156, [R221+0x8000] ;  /* 0x00800000dd9c783b */ /* 0x000ee60000004200 */
[----:B------:R-:W-:Y:S04]  /*d760*/  FADD.FTZ R0, R203, R0 ;  /* 0x00000000cb007221 */ /* 0x000fe80000010000 */
        /* <DEDUP_REMOVED lines=8> */
[----:B------:R-:W-:Y:S03]  /*d7f0*/  LDSM.16.MT88.4 R148, [R221+0xb000] ;  /* 0x00b00000dd94783b */ /* 0x000fe60000004200 */
[----:B------:R-:W-:Y:S04]  /*d800*/  FADD.FTZ R0, R198, R0 ;  /* 0x00000000c6007221 */ /* 0x000fe80000010000 */
        /* <DEDUP_REMOVED lines=8> */
[----:B------:R-:W2:Y:S03]  /*d890*/  LDSM.16.MT88.4 R144, [R219+0xb000] ;  /* 0x00b00000db90783b */ /* 0x000ea60000004200 */
[----:B------:R-:W-:Y:S04]  /*d8a0*/  FADD.FTZ R0, R206, R0 ;  /* 0x00000000ce007221 */ /* 0x000fe80000010000 */
[C---:B---3--:R-:W-:Y:S04]  /*d8b0*/  HMMA.16816.F32 R84, R136.reuse, R156, R84 ;  /* 0x0000009c8854723c */ /* 0x048fe80000001854 */
        /* <DEDUP_REMOVED lines=15> */
[C---:B------:R-:W-:Y:S01]  /*d9b0*/  HMMA.16816.F32 R112, R136.reuse, R146, R112 ;  /* 0x000000928870723c */ /* 0x040fe20000001870 */
[----:B------:R-:W1:Y:S03]  /*d9c0*/  LDSM.16.MT88.4 R144, [R218+0x5800] ;  /* 0x00580000da90783b */ /* 0x000e660000004200 */
[----:B------:R-:W-:Y:S04]  /*d9d0*/  FADD.FTZ R0, R190, R0 ;  /* 0x00000000be007221 */ /* 0x000fe80000010000 */
[C---:B------:R-:W-:Y:S04]  /*d9e0*/  HMMA.16816.F32 R116, R136.reuse, R148, R116 ;  /* 0x000000948874723c */ /* 0x040fe80000001874 */
[----:B------:R-:W-:Y:S04]  /*d9f0*/  FADD.FTZ R0, R189, R0 ;  /* 0x00000000bd007221 */ /* 0x000fe80000010000 */
[C---:B------:R-:W-:Y:S04]  /*da00*/  HMMA.16816.F32 R120, R136.reuse, R150, R120 ;  /* 0x000000968878723c */ /* 0x040fe80000001878 */
[----:B------:R-:W-:Y:S04]  /*da10*/  FADD.FTZ R0, R188, R0 ;  /* 0x00000000bc007221 */ /* 0x000fe80000010000 */
[C---:B---3--:R-:W-:Y:S04]  /*da20*/  HMMA.16816.F32 R124, R136.reuse, R156, R124 ;  /* 0x0000009c887c723c */ /* 0x048fe8000000187c */
[----:B------:R-:W-:Y:S01]  /*da30*/  FADD.FTZ R0, R134, R0 ;  /* 0x0000000086007221 */ /* 0x000fe20000010000 */
[-C--:B------:R-:W-:Y:S03]  /*da40*/  MOV R134, R3.reuse ;  /* 0x0000000300867202 */ /* 0x080fe60000000f00 */
[----:B------:R-:W-:Y:S01]  /*da50*/  HMMA.16816.F32 R128, R136, R158, R128 ;  /* 0x0000009e8880723c */ /* 0x000fe20000001880 */
[----:B------:R-:W2:Y:S07]  /*da60*/  LDSM.16.MT88.4 R136, [R219+0x5800] ;  /* 0x00580000db88783b */ /* 0x000eae0000004200 */
[C---:B------:R-:W-:Y:S01]  /*da70*/  HMMA.16816.F32 R180, R184.reuse, R176, R4 ;  /* 0x000000b0b8b4723c */ /* 0x040fe20000001804 */
[----:B------:R-:W3:Y:S07]  /*da80*/  LDSM.16.MT88.4 R4, [R221+0x5800] ;  /* 0x00580000dd04783b */ /* 0x000eee0000004200 */
[C---:B------:R-:W-:Y:S01]  /*da90*/  HMMA.16816.F32 R176, R184.reuse, R178, R8 ;  /* 0x000000b2b8b0723c */ /* 0x040fe20000001808 */
[----:B------:R-:W5:Y:S07]  /*daa0*/  LDSM.16.MT88.4 R8, [R220+0x5800] ;  /* 0x00580000dc08783b */ /* 0x000f6e0000004200 */
[C---:B------:R-:W-:Y:S01]  /*dab0*/  HMMA.16816.F32 R172, R184.reuse, R168, R12 ;  /* 0x000000a8b8ac723c */ /* 0x040fe2000000180c */
[----:B------:R-:W1:Y:S07]  /*dac0*/  LDSM.16.MT88.4 R12, [R218+0x8800] ;  /* 0x00880000da0c783b */ /* 0x000e6e0000004200 */
[C---:B------:R-:W-:Y:S01]  /*dad0*/  HMMA.16816.F32 R168, R184.reuse, R170, R16 ;  /* 0x000000aab8a8723c */ /* 0x040fe20000001810 */
[----:B------:R-:W2:Y:S07]  /*dae0*/  LDSM.16.MT88.4 R16, [R219+0x8800] ;  /* 0x00880000db10783b */ /* 0x000eae0000004200 */
[C---:B------:R-:W-:Y:S01]  /*daf0*/  HMMA.16816.F32 R164, R184.reuse, R160, R20 ;  /* 0x000000a0b8a4723c */ /* 0x040fe20000001814 */
[----:B------:R-:W2:Y:S07]  /*db00*/  LDSM.16.MT88.4 R20, [R221+0x8800] ;  /* 0x00880000dd14783b */ /* 0x000eae0000004200 */
[C---:B------:R-:W-:Y:S01]  /*db10*/  HMMA.16816.F32 R160, R184.reuse, R162, R24 ;  /* 0x000000a2b8a0723c */ /* 0x040fe20000001818 */
[----:B------:R-:W3:Y:S07]  /*db20*/  LDSM.16.MT88.4 R24, [R220+0x8800] ;  /* 0x00880000dc18783b */ /* 0x000eee0000004200 */
[C---:B----4-:R-:W-:Y:S08]  /*db30*/  HMMA.16816.F32 R156, R184.reuse, R152, R28 ;  /* 0x00000098b89c723c */ /* 0x050ff0000000181c */
[C---:B------:R-:W-:Y:S08]  /*db40*/  HMMA.16816.F32 R152, R184.reuse, R154, R32 ;  /* 0x0000009ab898723c */ /* 0x040ff00000001820 */
[C---:B-1----:R-:W-:Y:S08]  /*db50*/  HMMA.16816.F32 R148, R184.reuse, R144, R36 ;  /* 0x00000090b894723c */ /* 0x042ff00000001824 */
[C---:B------:R-:W-:Y:S08]  /*db60*/  HMMA.16816.F32 R144, R184.reuse, R146, R40 ;  /* 0x00000092b890723c */ /* 0x040ff00000001828 */
[C---:B--2---:R-:W-:Y:S08]  /*db70*/  HMMA.16816.F32 R140, R184.reuse, R136, R44 ;  /* 0x00000088b88c723c */ /* 0x044ff0000000182c */
[C---:B------:R-:W-:Y:S08]  /*db80*/  HMMA.16816.F32 R136, R184.reuse, R138, R48 ;  /* 0x0000008ab888723c */ /* 0x040ff00000001830 */
[C---:B---3--:R-:W-:Y:S08]  /*db90*/  HMMA.16816.F32 R52, R184.reuse, R4, R52 ;  /* 0x00000004b834723c */ /* 0x048ff00000001834 */
[C---:B------:R-:W-:Y:S01]  /*dba0*/  HMMA.16816.F32 R56, R184.reuse, R6, R56 ;  /* 0x00000006b838723c */ /* 0x040fe20000001838 */
[----:B------:R-:W1:Y:S07]  /*dbb0*/  LDSM.16.MT88.4 R4, [R218+0xb800] ;  /* 0x00b80000da04783b */ /* 0x000e6e0000004200 */
[C---:B-----5:R-:W-:Y:S08]  /*dbc0*/  HMMA.16816.F32 R60, R184.reuse, R8, R60 ;  /* 0x00000008b83c723c */ /* 0x060ff0000000183c */
[C---:B------:R-:W-:Y:S01]  /*dbd0*/  HMMA.16816.F32 R64, R184.reuse, R10, R64 ;  /* 0x0000000ab840723c */ /* 0x040fe20000001840 */
[----:B------:R-:W2:Y:S07]  /*dbe0*/  LDSM.16.MT88.4 R8, [R219+0xb800] ;  /* 0x00b80000db08783b */ /* 0x000eae0000004200 */
[C---:B------:R-:W-:Y:S08]  /*dbf0*/  HMMA.16816.F32 R68, R184.reuse, R12, R68 ;  /* 0x0000000cb844723c */ /* 0x040ff00000001844 */
[C---:B------:R-:W-:Y:S01]  /*dc00*/  HMMA.16816.F32 R72, R184.reuse, R14, R72 ;  /* 0x0000000eb848723c */ /* 0x040fe20000001848 */
[----:B------:R-:W3:Y:S07]  /*dc10*/  LDSM.16.MT88.4 R12, [R221+0xb800] ;  /* 0x00b80000dd0c783b */ /* 0x000eee0000004200 */
[C---:B------:R-:W-:Y:S01]  /*dc20*/  HMMA.16816.F32 R76, R184.reuse, R16, R76 ;  /* 0x00000010b84c723c */ /* 0x040fe2000000184c */
[----:B------:R-:W4:Y:S04]  /*dc30*/  LDL R16, [R1+0x38] ;  /* 0x0000380001107983 */ /* 0x000f280000100800 */
[----:B------:R-:W5:Y:S03]  /*dc40*/  LDL.LU R2, [R1+0x18] ;  /* 0x0000180001027983 */ /* 0x000f660000300800 */
[C---:B------:R-:W-:Y:S01]  /*dc50*/  HMMA.16816.F32 R80, R184.reuse, R18, R80 ;  /* 0x00000012b850723c */ /* 0x040fe20000001850 */
[----:B------:R-:W-:Y:S07]  /*dc60*/  STL [R1+0x2c], R0 ;  /* 0x00002c0001007387 */ /* 0x000fee0000100800 */
[C---:B------:R-:W-:Y:S08]  /*dc70*/  HMMA.16816.F32 R84, R184.reuse, R20, R84 ;  /* 0x00000014b854723c */ /* 0x040ff00000001854 */
[C---:B------:R-:W-:Y:S08]  /*dc80*/  HMMA.16816.F32 R88, R184.reuse, R22, R88 ;  /* 0x00000016b858723c */ /* 0x040ff00000001858 */
[C---:B------:R-:W-:Y:S07]  /*dc90*/  HMMA.16816.F32 R92, R184.reuse, R24, R92 ;  /* 0x00000018b85c723c */ /* 0x040fee000000185c */
[----:B------:R-:W-:Y:S01]  /*dca0*/  MOV R24, R3 ;  /* 0x0000000300187202 */ /* 0x000fe20000000f00 */
[C---:B------:R-:W-:Y:S08]  /*dcb0*/  HMMA.16816.F32 R96, R184.reuse, R26, R96 ;  /* 0x0000001ab860723c */ /* 0x040ff00000001860 */
[C---:B-1----:R-:W-:Y:S08]  /*dcc0*/  HMMA.16816.F32 R100, R184.reuse, R4, R100 ;  /* 0x00000004b864723c */ /* 0x042ff00000001864 */
[C---:B------:R-:W-:Y:S01]  /*dcd0*/  HMMA.16816.F32 R104, R184.reuse, R6, R104 ;  /* 0x00000006b868723c */ /* 0x040fe20000001868 */
[----:B------:R-:W1:Y:S07]  /*dce0*/  LDSM.16.MT88.4 R4, [R220+0xb800] ;  /* 0x00b80000dc04783b */ /* 0x000e6e0000004200 */
[C---:B--2---:R-:W-:Y:S08]  /*dcf0*/  HMMA.16816.F32 R108, R184.reuse, R8, R108 ;  /* 0x00000008b86c723c */ /* 0x044ff0000000186c */
[C---:B------:R-:W-:Y:S08]  /*dd00*/  HMMA.16816.F32 R112, R184.reuse, R10, R112 ;  /* 0x0000000ab870723c */ /* 0x040ff00000001870 */
[C---:B---3--:R-:W-:Y:S08]  /*dd10*/  HMMA.16816.F32 R116, R184.reuse, R12, R116 ;  /* 0x0000000cb874723c */ /* 0x048ff00000001874 */
[C---:B------:R-:W-:Y:S08]  /*dd20*/  HMMA.16816.F32 R120, R184.reuse, R14, R120 ;  /* 0x0000000eb878723c */ /* 0x040ff00000001878 */
[C---:B-1----:R-:W-:Y:S08]  /*dd30*/  HMMA.16816.F32 R124, R184.reuse, R4, R124 ;  /* 0x00000004b87c723c */ /* 0x042ff0000000187c */
[----:B------:R-:W-:Y:S04]  /*dd40*/  HMMA.16816.F32 R128, R184, R6, R128 ;  /* 0x00000006b880723c */ /* 0x000fe80000001880 */
[C---:B-----5:R-:W-:Y:S02]  /*dd50*/  IADD3 R252, R2.reuse, -0x1, RZ ;  /* 0xffffffff02fc7810 */ /* 0x060fe40007ffe0ff */
[----:B----4-:R-:W-:Y:S03]  /*dd60*/  ISETP.GT.AND P0, PT, R2, R16, PT ;  /* 0x000000100200720c */ /* 0x010fe60003f04270 */
[----:B------:R1:W-:Y:S10]  /*dd70*/  STL [R1+0x18], R252 ;  /* 0x000018fc01007387 */ /* 0x0003f40000100800 */
[----:B-1----:R-:W-:-:S05]  /*dd80*/  @P0 BRA `(.L_x_2709) ;  /* 0xffffa49000000947 */ /* 0x002fca000383ffff */
.L_x_2698:
[----:B----4-:R-:W2:Y:S02]  /*dd90*/  LDL R0, [R1+0x34] ;  /* 0x0000340001007983 */ /* 0x010ea40000100800 */
[----:B--2---:R-:W-:-:S13]  /*dda0*/  ISETP.GE.AND P0, PT, R252, R0, PT ;  /* 0x00000000fc00720c */ /* 0x004fda0003f06270 */
[----:B------:R-:W-:Y:S05]  /*ddb0*/  @!P0 BRA `(.L_x_2710) ;  /* 0x000051c000008947 */ /* 0x000fea0003800000 */
[----:B------:R-:W-:Y:S02]  /*ddc0*/  MOV R134, R24 ;  /* 0x0000001800867202 */ /* 0x000fe40000000f00 */
[----:B------:R-:W-:Y:S02]  /*ddd0*/  MOV R133, R132 ;  /* 0x0000008400857202 */ /* 0x000fe40000000f00 */
.L_x_2717:
[----:B------:R-:W2:Y:S01]  /*dde0*/  LDL R4, [R1+0x14] ;  /* 0x0000140001047983 */ /* 0x000ea20000100800 */
[----:B------:R-:W-:Y:S04]  /*ddf0*/  DEPBAR.LE SB0, 0x0 ;  /* 0x000080000000791a */ /* 0x000fe80000000000 */
[----:B------:R-:W3:Y:S01]  /*de00*/  LDL R6, [R1+0x10] ;  /* 0x0000100001067983 */ /* 0x000ee20000100800 */
[----:B------:R-:W-:Y:S03]  /*de10*/  WARPSYNC 0xffffffff ;  /* 0xffffffff00007948 */ /* 0x000fe60003800000 */
        /* <DEDUP_REMOVED lines=9> */
[----:B------:R-:W-:Y:S06]  /*deb0*/  BAR.SYNC.DEFER_BLOCKING 0x0 ;  /* 0x0000000000007b1d */ /* 0x000fec0000010000 */
[----:B------:R1:W1:Y:S04]  /*dec0*/  LDSM.16.M88.4 R48, [R222] ;  /* 0x00000000de30783b */ /* 0x0002680000000200 */
        /* <DEDUP_REMOVED lines=13> */
[----:B--2---:R-:W-:Y:S01]  /*dfa0*/  SHF.R.S32.HI R0, RZ, 0x1f, R4 ;  /* 0x0000001fff007819 */ /* 0x004fe20000011404 */
[----:B------:R-:W-:Y:S04]  /*dfb0*/  IMAD.WIDE.U32 R2, R4, c[0x0][0x208], RZ ;  /* 0x0000820004027a25 */ /* 0x000fe800078e00ff */
[----:B------:R-:W-:Y:S04]  /*dfc0*/  IMAD R0, R0, c[0x0][0x208], RZ ;  /* 0x0000820000007a24 */ /* 0x000fe800078e02ff */
[----:B------:R-:W-:Y:S02]  /*dfd0*/  IMAD R0, R4, c[0x0][0x20c], R0 ;  /* 0x0000830004007a24 */ /* 0x000fe400078e0200 */
[----:B------:R-:W2:Y:S02]  /*dfe0*/  LDL R4, [R1+0xc] ;  /* 0x00000c0001047983 */ /* 0x000ea40000100800 */
[----:B------:R-:W-:Y:S01]  /*dff0*/  IMAD.IADD R3, R3, 0x1, R0 ;  /* 0x0000000103037824 */ /* 0x000fe200078e0200 */
[----:B---3--:R-:W-:Y:S03]  /*e000*/  SHF.R.S32.HI R0, RZ, 0x1f, R6 ;  /* 0x0000001fff007819 */ /* 0x008fe60000011406 */
[----:B------:R-:W-:Y:S01]  /*e010*/  IMAD.WIDE.U32 R2, R6, c[0x0][0x218], R2 ;  /* 0x0000860006027a25 */ /* 0x000fe200078e0002 */
[C---:B----4-:R-:W-:Y:S03]  /*e020*/  SHF.L.U64.HI R14, R21.reuse, 0x1, R14 ;  /* 0x00000001150e7819 */ /* 0x050fe6000001020e */
[----:B------:R-:W-:Y:S02]  /*e030*/  IMAD R0, R0, c[0x0][0x218], RZ ;  /* 0x0000860000007a24 */ /* 0x000fe400078e02ff */
[----:B------:R-:W-:Y:S02]  /*e040*/  IMAD.SHL.U32 R47, R21, 0x2, RZ ;  /* 0x00000002152f7824 */ /* 0x000fe400078e00ff */
[----:B------:R-:W-:Y:S01]  /*e050*/  IMAD R0, R6, c[0x0][0x21c], R0 ;  /* 0x0000870006007a24 */ /* 0x000fe200078e0200 */
[----:B------:R-:W-:Y:S02]  /*e060*/  IADD3 R6, P0, R22, R2, RZ ;  /* 0x0000000216067210 */ /* 0x000fe40007f1e0ff */
[----:B-----5:R-:W-:Y:S02]  /*e070*/  SHF.L.U64.HI R13, R20, 0x1, R13 ;  /* 0x00000001140d7819 */ /* 0x020fe4000001020d */
[----:B------:R-:W-:Y:S02]  /*e080*/  IADD3.X R2, R5, R3, R0, P0, !PT ;  /* 0x0000000305027210 */ /* 0x000fe400007fe400 */
[----:B------:R-:W-:Y:S02]  /*e090*/  LEA R5, P0, R6, c[0x0][0x1f8], 0x1 ;  /* 0x00007e0006057a11 */ /* 0x000fe400078008ff */
[----:B------:R-:W-:Y:S02]  /*e0a0*/  SHF.L.U32 R46, R20, 0x1, RZ ;  /* 0x00000001142e7819 */ /* 0x000fe400000006ff */
[----:B------:R-:W-:Y:S01]  /*e0b0*/  LEA.HI.X R6, R6, c[0x0][0x1fc], R2, 0x1, P0 ;  /* 0x00007f0006067a11 */ /* 0x000fe200000f0c02 */
[C---:B------:R-:W-:Y:S01]  /*e0c0*/  IMAD.SHL.U32 R39, R15.reuse, 0x2, RZ ;  /* 0x000000020f277824 */ /* 0x040fe200078e00ff */
[----:B------:R-:W-:Y:S02]  /*e0d0*/  SHF.L.U64.HI R12, R15, 0x1, R12 ;  /* 0x000000010f0c7819 */ /* 0x000fe4000001020c */
[C---:B--2---:R-:W-:Y:S02]  /*e0e0*/  SHF.L.U64.HI R7, R4.reuse, 0x1, R7 ;  /* 0x0000000104077819 */ /* 0x044fe40000010207 */
[----:B------:R-:W-:Y:S01]  /*e0f0*/  SHF.L.U32 R37, R4, 0x1, RZ ;  /* 0x0000000104257819 */ /* 0x000fe200000006ff */
[----:B------:R-:W-:-:S05]  /*e100*/  BRA.DIV ~URZ, `(.L_x_2711) ;  /* 0x00009d127f007947 */ /* 0x000fca000b800000 */
[----:B-1----:R1:W2:Y:S02]  /*e110*/  SHFL.IDX PT, R0, R6, RZ, 0x181f ;  /* 0x00181fff06007589 */ /* 0x0022a400000e0000 */
.L_x_2748:
[----:B------:R-:W3:Y:S01]  /*e120*/  LDL R20, [R1+0xc] ;  /* 0x00000c0001147983 */ /* 0x000ee20000100800 */
[----:B------:R-:W-:Y:S05]  /*e130*/  BSSY B0, `(.L_x_2712) ;  /* 0x000023d000007945 */ /* 0x000fea0003800000 */
[----:B------:R-:W4:Y:S06]  /*e140*/  LDL R23, [R1+0x28] ;  /* 0x0000280001177983 */ /* 0x000f2c0000100800 */
[----:B------:R-:W5:Y:S06]  /*e150*/  LDL R22, [R1+0x24] ;  /* 0x0000240001167983 */ /* 0x000f6c0000100800 */
[----:B--2---:R-:W2:Y:S06]  /*e160*/  LDL R15, [R1+0x20] ;  /* 0x00002000010f7983 */ /* 0x004eac0000100800 */
[----:B------:R-:W1:Y:S06]  /*e170*/  SHFL.IDX PT, R2, R5, RZ, 0x181f ;  /* 0x00181fff05027589 */ /* 0x000e6c00000e0000 */
[----:B------:R-:W2:Y:S06]  /*e180*/  SHFL.IDX PT, R3, R5, 0x1, 0x181f ;  /* 0x00381f0005037f89 */ /* 0x000eac00000e0000 */
[----:B------:R-:W2:Y:S01]  /*e190*/  SHFL.IDX PT, R4, R6, 0x1, 0x181f ;  /* 0x00381f0006047f89 */ /* 0x000ea200000e0000 */
[C---:B-1----:R-:W-:Y:S02]  /*e1a0*/  IADD3 R28, P2, R2.reuse, R39, RZ ;  /* 0x00000027021c7210 */ /* 0x042fe40007f5e0ff */
[----:B------:R-:W-:Y:S02]  /*e1b0*/  IADD3 R30, P0, R2, R46, RZ ;  /* 0x0000002e021e7210 */ /* 0x000fe40007f1e0ff */
[C---:B------:R-:W-:Y:S02]  /*e1c0*/  IADD3.X R29, R0.reuse, R12, RZ, P2, !PT ;  /* 0x0000000c001d7210 */ /* 0x040fe400017fe4ff */
[----:B------:R-:W-:Y:S02]  /*e1d0*/  IADD3.X R31, R0, R13, RZ, P0, !PT ;  /* 0x0000000d001f7210 */ /* 0x000fe400007fe4ff */
[----:B---3--:R-:W-:Y:S02]  /*e1e0*/  ISETP.GE.AND P1, PT, R20, c[0x0][0x1d4], PT ;  /* 0x0000750014007a0c */ /* 0x008fe40003f26270 */
[----:B------:R-:W-:Y:S02]  /*e1f0*/  IADD3 R20, P3, R2, R37, RZ ;  /* 0x0000002502147210 */ /* 0x000fe40007f7e0ff */
[----:B------:R-:W-:Y:S02]  /*e200*/  SEL R132, RZ, 0x10, P1 ;  /* 0x00000010ff847807 */ /* 0x000fe40000800000 */
[----:B------:R-:W-:Y:S02]  /*e210*/  IADD3.X R21, R0, R7, RZ, P3, !PT ;  /* 0x0000000700157210 */ /* 0x000fe40001ffe4ff */
[----:B----4-:R-:W-:Y:S02]  /*e220*/  ISETP.GE.AND P5, PT, R23, c[0x0][0x1d4], PT ;  /* 0x0000750017007a0c */ /* 0x010fe40003fa6270 */
[----:B------:R-:W-:Y:S02]  /*e230*/  IADD3 R36, -R132, 0x10, RZ ;  /* 0x0000001084247810 */ /* 0x000fe40007ffe1ff */
[----:B-----5:R-:W-:Y:S01]  /*e240*/  ISETP.GE.AND P4, PT, R22, c[0x0][0x1d4], PT ;  /* 0x0000750016007a0c */ /* 0x020fe20003f86270 */
[----:B------:R1:W-:Y:S01]  /*e250*/  LDGSTS.E.BYPASS.LTC128B.128 [R251+0x100], [R20.64], !P1 ;  /* 0x0010000014fb7fae */ /* 0x0003e2000c901d46 */
[----:B------:R-:W-:Y:S02]  /*e260*/  IADD3 R22, P0, R2, R47, RZ ;  /* 0x0000002f02167210 */ /* 0x000fe40007f1e0ff */
[----:B------:R-:W-:Y:S02]  /*e270*/  SEL R44, RZ, 0x10, P4 ;  /* 0x00000010ff2c7807 */ /* 0x000fe40002000000 */
[----:B--2---:R-:W-:Y:S01]  /*e280*/  ISETP.GE.AND P3, PT, R15, c[0x0][0x1d4], PT ;  /* 0x000075000f007a0c */ /* 0x004fe20003f66270 */
[----:B------:R-:W2:Y:S01]  /*e290*/  SHFL.IDX PT, R2, R5, 0x2, 0x181f ;  /* 0x00581f0005027f89 */ /* 0x000ea200000e0000 */
[----:B------:R-:W-:Y:S02]  /*e2a0*/  IADD3.X R23, R0, R14, RZ, P0, !PT ;  /* 0x0000000e00177210 */ /* 0x000fe400007fe4ff */
[----:B------:R-:W-:Y:S02]  /*e2b0*/  SEL R15, RZ, 0x10, P5 ;  /* 0x00000010ff0f7807 */ /* 0x000fe40002800000 */
[----:B------:R-:W-:Y:S01]  /*e2c0*/  LOP3.LUT R36, R36, 0xf, RZ, 0xc0, !PT ;  /* 0x0000000f24247812 */ /* 0x000fe200078ec0ff */
[----:B------:R3:W-:Y:S01]  /*e2d0*/  LDGSTS.E.BYPASS.LTC128B.128 [R251+0x3100], [R28.64], !P5 ;  /* 0x031000001cfb7fae */ /* 0x0007e2000e901d46 */
[----:B------:R-:W-:Y:S02]  /*e2e0*/  IADD3 R38, -R44, 0x10, RZ ;  /* 0x000000102c267810 */ /* 0x000fe40007ffe1ff */
[----:B------:R-:W-:Y:S02]  /*e2f0*/  SEL R45, RZ, 0x10, P3 ;  /* 0x00000010ff2d7807 */ /* 0x000fe40001800000 */
[----:B------:R-:W-:Y:S01]  /*e300*/  LOP3.LUT R38, R38, 0xf, RZ, 0xc0, !PT ;  /* 0x0000000f26267812 */ /* 0x000fe200078ec0ff */
[----:B------:R4:W-:Y:S01]  /*e310*/  LDGSTS.E.BYPASS.LTC128B.128 [R251+0x6100], [R30.64], !P4 ;  /* 0x061000001efb7fae */ /* 0x0009e2000e101d46 */
[----:B------:R-:W-:Y:S05]  /*e320*/  ISETP.NE.U32.AND P2, PT, R15, RZ, PT ;  /* 0x000000ff0f00720c */ /* 0x000fea0003f45070 */
[----:B------:R5:W-:Y:S01]  /*e330*/  LDGSTS.E.BYPASS.LTC128B.128 [R251+0x9100], [R22.64], !P3 ;  /* 0x0910000016fb7fae */ /* 0x000be2000d901d46 */
[----:B-1----:R-:W-:Y:S05]  /*e340*/  IADD3 R20, P0, R3, R37, RZ ;  /* 0x0000002503147210 */ /* 0x002fea0007f1e0ff */
[----:B------:R-:W1:Y:S01]  /*e350*/  SHFL.IDX PT, R0, R6, 0x2, 0x181f ;  /* 0x00581f0006007f89 */ /* 0x000e6200000e0000 */
[----:B------:R-:W-:Y:S05]  /*e360*/  IADD3.X R21, R4, R7, RZ, P0, !PT ;  /* 0x0000000704157210 */ /* 0x000fea00007fe4ff */
[----:B------:R1:W-:Y:S01]  /*e370*/  LDGSTS.E.BYPASS.LTC128B.128 [R251+0x1100], [R20.64], !P1 ;  /* 0x0110000014fb7fae */ /* 0x0003e2000c901d46 */
[----:B----4-:R-:W-:Y:S04]  /*e380*/  IADD3 R30, -R15, 0x10, RZ ;  /* 0x000000100f1e7810 */ /* 0x010fe80007ffe1ff */
[----:B------:R-:W-:Y:S02]  /*e390*/  LOP3.LUT R30, R30, 0xf, RZ, 0xc0, !PT ;  /* 0x0000000f1e1e7812 */ /* 0x000fe400078ec0ff */
[C---:B-----5:R-:W-:Y:S04]  /*e3a0*/  IADD3 R22, P1, R3.reuse, R46, RZ ;  /* 0x0000002e03167210 */ /* 0x060fe80007f3e0ff */
[C---:B------:R-:W-:Y:S02]  /*e3b0*/  IADD3.X R23, R4.reuse, R13, RZ, P1, !PT ;  /* 0x0000000d04177210 */ /* 0x040fe40000ffe4ff */
[C---:B-1----:R-:W-:Y:S04]  /*e3c0*/  IADD3 R20, P0, R3.reuse, R39, RZ ;  /* 0x0000002703147210 */ /* 0x042fe80007f1e0ff */
[C---:B------:R-:W-:Y:S02]  /*e3d0*/  IADD3.X R21, R4.reuse, R12, RZ, P0, !PT ;  /* 0x0000000c04157210 */ /* 0x040fe400007fe4ff */
[----:B---3--:R-:W-:Y:S02]  /*e3e0*/  IADD3 R28, P0, R3, R47, RZ ;  /* 0x0000002f031c7210 */ /* 0x008fe40007f1e0ff */
[----:B------:R-:W-:Y:S01]  /*e3f0*/  IADD3 R3, -R45, 0x10, RZ ;  /* 0x000000102d037810 */ /* 0x000fe20007ffe1ff */
[----:B------:R1:W-:Y:S01]  /*e400*/  LDGSTS.E.BYPASS.LTC128B.128 [R251+0x4100], [R20.64], !P5 ;  /* 0x0410000014fb7fae */ /* 0x0003e2000e901d46 */
[----:B------:R-:W-:Y:S02]  /*e410*/  IADD3.X R29, R4, R14, RZ, P0, !PT ;  /* 0x0000000e041d7210 */ /* 0x000fe400007fe4ff */
[----:B--2---:R-:W-:Y:S02]  /*e420*/  IADD3 R36, P1, P0, R36, R2, R37 ;  /* 0x0000000224247210 */ /* 0x004fe4000783e025 */
[----:B------:R-:W-:Y:S01]  /*e430*/  LOP3.LUT R3, R3, 0xf, RZ, 0xc0, !PT ;  /* 0x0000000f03037812 */ /* 0x000fe200078ec0ff */
[----:B------:R1:W-:Y:S01]  /*e440*/  LDGSTS.E.BYPASS.LTC128B.128 [R251+0x7100], [R22.64], !P4 ;  /* 0x0710000016fb7fae */ /* 0x0003e2000e101d46 */
[----:B------:R-:W-:Y:S02]  /*e450*/  IADD3.X R37, RZ, R0, R7, P1, P0 ;  /* 0x00000000ff257210 */ /* 0x000fe40000fe0407 */
[C---:B------:R-:W-:Y:S03]  /*e460*/  HMMA.16816.F32 R4, R48.reuse, R8, RZ ;  /* 0x000000083004723c */ /* 0x040fe600000018ff */
[----:B------:R-:W-:Y:S01]  /*e470*/  IADD3 R30, P1, P0, R30, R2, R39 ;  /* 0x000000021e1e7210 */ /* 0x000fe2000783e027 */
[----:B------:R2:W-:Y:S03]  /*e480*/  LDGSTS.E.BYPASS.LTC128B.128 [R251+0xa100], [R28.64], !P3 ;  /* 0x0a1000001cfb7fae */ /* 0x0005e6000d901d46 */
[----:B------:R-:W-:Y:S01]  /*e490*/  IADD3.X R31, RZ, R0, R12, P1, P0 ;  /* 0x00000000ff1f7210 */ /* 0x000fe20000fe040c */
[C---:B------:R-:W-:Y:S01]  /*e4a0*/  HMMA.16816.F32 R8, R48.reuse, R10, RZ ;  /* 0x0000000a3008723c */ /* 0x040fe200000018ff */
[----:B------:R-:W-:Y:S04]  /*e4b0*/  IADD3 R38, P1, P0, R38, R2, R46 ;  /* 0x0000000226267210 */ /* 0x000fe8000783e02e */
[----:B------:R-:W-:Y:S02]  /*e4c0*/  IADD3.X R39, RZ, R0, R13, P1, P0 ;  /* 0x00000000ff277210 */ /* 0x000fe40000fe040d */
[----:B------:R-:W-:Y:S05]  /*e4d0*/  IADD3 R2, P1, P0, R3, R2, R47 ;  /* 0x0000000203027210 */ /* 0x000fea000783e02f */
[----:B------:R-:W-:Y:S02]  /*e4e0*/  IADD3.X R3, RZ, R0, R14, P1, P0 ;  /* 0x00000000ff037210 */ /* 0x000fe40000fe040e */
[C---:B------:R-:W-:Y:S01]  /*e4f0*/  HMMA.16816.F32 R12, R48.reuse, R16, RZ ;  /* 0x00000010300c723c */ /* 0x040fe200000018ff */
[----:B------:R-:W-:Y:S01]  /*e500*/  ISETP.NE.U32.AND P0, PT, R132, RZ, PT ;  /* 0x000000ff8400720c */ /* 0x000fe20003f05070 */
[----:B------:R-:W3:Y:S01]  /*e510*/  LDL R0, [R1+0x34] ;  /* 0x0000340001007983 */ /* 0x000ee20000100800 */
[----:B------:R-:W-:Y:S05]  /*e520*/  ISETP.NE.U32.AND P1, PT, R44, RZ, PT ;  /* 0x000000ff2c00720c */ /* 0x000fea0003f25070 */
[C---:B------:R-:W-:Y:S06]  /*e530*/  HMMA.16816.F32 R16, R48.reuse, R18, RZ ;  /* 0x000000123010723c */ /* 0x040fec00000018ff */
[----:B------:R4:W-:Y:S01]  /*e540*/  LDGSTS.E.BYPASS.LTC128B.128.ZFILL [R251+0x2100], [R36.64], P0 ;  /* 0x0210000024fb7fae */ /* 0x0009e20008141d46 */
[----:B------:R-:W-:Y:S01]  /*e550*/  ISETP.NE.U32.AND P0, PT, R45, RZ, PT ;  /* 0x000000ff2d00720c */ /* 0x000fe20003f05070 */
[C---:B-1----:R-:W-:Y:S04]  /*e560*/  HMMA.16816.F32 R20, R48.reuse, R24, RZ ;  /* 0x000000183014723c */ /* 0x042fe800000018ff */
[----:B------:R2:W-:Y:S04]  /*e570*/  LDGSTS.E.BYPASS.LTC128B.128.ZFILL [R251+0x5100], [R30.64], P2 ;  /* 0x051000001efb7fae */ /* 0x0005e80009141d46 */
[C---:B------:R-:W-:Y:S02]  /*e580*/  HMMA.16816.F32 R24, R48.reuse, R26, RZ ;  /* 0x0000001a3018723c */ /* 0x040fe400000018ff */
[----:B------:R4:W-:Y:S06]  /*e590*/  LDGSTS.E.BYPASS.LTC128B.128.ZFILL [R251+0x8100], [R38.64], P1 ;  /* 0x0810000026fb7fae */ /* 0x0009ec0008941d46 */
[----:B------:R1:W-:Y:S06]  /*e5a0*/  LDGSTS.E.BYPASS.LTC128B.128.ZFILL [R251+0xb100], [R2.64], P0 ;  /* 0x0b10000002fb7fae */ /* 0x0003ec0008141d46 */
[----:B------:R-:W0:Y:S01]  /*e5b0*/  LDGDEPBAR ;  /* 0x00000000000079af */ /* 0x000e220000000000 */
[C---:B--2---:R-:W-:Y:S08]  /*e5c0*/  HMMA.16816.F32 R28, R48.reuse, R32, RZ ;  /* 0x00000020301c723c */ /* 0x044ff000000018ff */
[C---:B------:R-:W-:Y:S08]  /*e5d0*/  HMMA.16816.F32 R32, R48.reuse, R34, RZ ;  /* 0x000000223020723c */ /* 0x040ff000000018ff */
[C---:B----4-:R-:W-:Y:S08]  /*e5e0*/  HMMA.16816.F32 R36, R48.reuse, R40, RZ ;  /* 0x000000283024723c */ /* 0x050ff000000018ff */
[C---:B------:R-:W-:Y:S08]  /*e5f0*/  HMMA.16816.F32 R40, R48.reuse, R42, RZ ;  /* 0x0000002a3028723c */ /* 0x040ff000000018ff */
[C---:B------:R-:W-:Y:S08]  /*e600*/  HMMA.16816.F32 R44, R48.reuse, R184, RZ ;  /* 0x000000b8302c723c */ /* 0x040ff000000018ff */
[----:B------:R-:W-:Y:S01]  /*e610*/  HMMA.16816.F32 R48, R48, R186, RZ ;  /* 0x000000ba3030723c */ /* 0x000fe200000018ff */
[----:B------:R-:W-:Y:S07]  /*e620*/  LDSM.16.M88.4 R184, [R225] ;  /* 0x00000000e1b8783b */ /* 0x000fee0000000200 */
[C---:B------:R-:W-:Y:S08]  /*e630*/  HMMA.16816.F32 R4, R188.reuse, R192, R4 ;  /* 0x000000c0bc04723c */ /* 0x040ff00000001804 */
[C---:B------:R-:W-:Y:S01]  /*e640*/  HMMA.16816.F32 R8, R188.reuse, R194, R8 ;  /* 0x000000c2bc08723c */ /* 0x040fe20000001808 */
[----:B------:R-:W2:Y:S07]  /*e650*/  LDSM.16.M88.4 R192, [R217] ;  /* 0x00000000d9c0783b */ /* 0x000eae0000000200 */
[C---:B------:R-:W-:Y:S08]  /*e660*/  HMMA.16816.F32 R12, R188.reuse, R196, R12 ;  /* 0x000000c4bc0c723c */ /* 0x040ff0000000180c */
[C---:B------:R-:W-:Y:S01]  /*e670*/  HMMA.16816.F32 R16, R188.reuse, R198, R16 ;  /* 0x000000c6bc10723c */ /* 0x040fe20000001810 */
[----:B------:R-:W4:Y:S07]  /*e680*/  LDSM.16.M88.4 R196, [R217+0x800] ;  /* 0x00080000d9c4783b */ /* 0x000f2e0000000200 */
[C---:B------:R-:W-:Y:S08]  /*e690*/  HMMA.16816.F32 R20, R188.reuse, R200, R20 ;  /* 0x000000c8bc14723c */ /* 0x040ff00000001814 */
[C---:B------:R-:W-:Y:S01]  /*e6a0*/  HMMA.16816.F32 R24, R188.reuse, R202, R24 ;  /* 0x000000cabc18723c */ /* 0x040fe20000001818 */
[----:B------:R-:W5:Y:S07]  /*e6b0*/  LDSM.16.M88.4 R200, [R217+0x1000] ;  /* 0x00100000d9c8783b */ /* 0x000f6e0000000200 */
[C---:B------:R-:W-:Y:S08]  /*e6c0*/  HMMA.16816.F32 R28, R188.reuse, R204, R28 ;  /* 0x000000ccbc1c723c */ /* 0x040ff0000000181c */
[C---:B------:R-:W-:Y:S01]  /*e6d0*/  HMMA.16816.F32 R32, R188.reuse, R206, R32 ;  /* 0x000000cebc20723c */ /* 0x040fe20000001820 */
[----:B------:R-:W1:Y:S07]  /*e6e0*/  LDSM.16.M88.4 R204, [R217+0x1800] ;  /* 0x00180000d9cc783b */ /* 0x000e6e0000000200 */
[C---:B------:R-:W-:Y:S08]  /*e6f0*/  HMMA.16816.F32 R36, R188.reuse, R208, R36 ;  /* 0x000000d0bc24723c */ /* 0x040ff00000001824 */
[C---:B------:R-:W-:Y:S01]  /*e700*/  HMMA.16816.F32 R40, R188.reuse, R210, R40 ;  /* 0x000000d2bc28723c */ /* 0x040fe20000001828 */
[----:B------:R-:W-:Y:S07]  /*e710*/  LDSM.16.M88.4 R208, [R217+0x2800] ;  /* 0x00280000d9d0783b */ /* 0x000fee0000000200 */
[C---:B------:R-:W-:Y:S08]  /*e720*/  HMMA.16816.F32 R44, R188.reuse, R212, R44 ;  /* 0x000000d4bc2c723c */ /* 0x040ff0000000182c */
[----:B------:R-:W-:Y:S01]  /*e730*/  HMMA.16816.F32 R48, R188, R214, R48 ;  /* 0x000000d6bc30723c */ /* 0x000fe20000001830 */
[----:B------:R-:W1:Y:S07]  /*e740*/  LDSM.16.M88.4 R188, [R217+0x2000] ;  /* 0x00200000d9bc783b */ /* 0x000e6e0000000200 */
[C---:B--2---:R-:W-:Y:S08]  /*e750*/  HMMA.16816.F32 R4, R184.reuse, R192, R4 ;  /* 0x000000c0b804723c */ /* 0x044ff00000001804 */
[C---:B------:R-:W-:Y:S01]  /*e760*/  HMMA.16816.F32 R8, R184.reuse, R194, R8 ;  /* 0x000000c2b808723c */ /* 0x040fe20000001808 */
[----:B------:R-:W-:Y:S07]  /*e770*/  LDSM.16.M88.4 R192, [R216+-0x9000] ;  /* 0xff700000d8c0783b */ /* 0x000fee0000000200 */
[C---:B----4-:R-:W-:Y:S08]  /*e780*/  HMMA.16816.F32 R12, R184.reuse, R196, R12 ;  /* 0x000000c4b80c723c */ /* 0x050ff0000000180c */
[C---:B------:R-:W-:Y:S01]  /*e790*/  HMMA.16816.F32 R16, R184.reuse, R198, R16 ;  /* 0x000000c6b810723c */ /* 0x040fe20000001810 */
[----:B------:R-:W-:Y:S07]  /*e7a0*/  LDSM.16.M88.4 R196, [R216+-0x8800] ;  /* 0xff780000d8c4783b */ /* 0x000fee0000000200 */
[C---:B-----5:R-:W-:Y:S08]  /*e7b0*/  HMMA.16816.F32 R20, R184.reuse, R200, R20 ;  /* 0x000000c8b814723c */ /* 0x060ff00000001814 */
[C---:B------:R-:W-:Y:S01]  /*e7c0*/  HMMA.16816.F32 R24, R184.reuse, R202, R24 ;  /* 0x000000cab818723c */ /* 0x040fe20000001818 */
[----:B------:R-:W-:Y:S07]  /*e7d0*/  LDSM.16.M88.4 R200, [R216+-0x8000] ;  /* 0xff800000d8c8783b */ /* 0x000fee0000000200 */
[C---:B-1----:R-:W-:Y:S08]  /*e7e0*/  HMMA.16816.F32 R28, R184.reuse, R204, R28 ;  /* 0x000000ccb81c723c */ /* 0x042ff0000000181c */
[C---:B------:R-:W-:Y:S01]  /*e7f0*/  HMMA.16816.F32 R32, R184.reuse, R206, R32 ;  /* 0x000000ceb820723c */ /* 0x040fe20000001820 */
[----:B------:R-:W-:Y:S07]  /*e800*/  LDSM.16.M88.4 R204, [R216+-0x7800] ;  /* 0xff880000d8cc783b */ /* 0x000fee0000000200 */
[C---:B------:R-:W-:Y:S08]  /*e810*/  HMMA.16816.F32 R36, R184.reuse, R188, R36 ;  /* 0x000000bcb824723c */ /* 0x040ff00000001824 */
[C---:B------:R-:W-:Y:S01]  /*e820*/  HMMA.16816.F32 R40, R184.reuse, R190, R40 ;  /* 0x000000beb828723c */ /* 0x040fe20000001828 */
[----:B------:R-:W1:Y:S07]  /*e830*/  LDSM.16.M88.4 R188, [R224] ;  /* 0x00000000e0bc783b */ /* 0x000e6e0000000200 */
[C---:B------:R-:W-:Y:S08]  /*e840*/  HMMA.16816.F32 R44, R184.reuse, R208, R44 ;  /* 0x000000d0b82c723c */ /* 0x040ff0000000182c */
[----:B------:R-:W-:Y:S01]  /*e850*/  HMMA.16816.F32 R48, R184, R210, R48 ;  /* 0x000000d2b830723c */ /* 0x000fe20000001830 */
[----:B------:R-:W2:Y:S06]  /*e860*/  LDSM.16.M88.4 R184, [R216+-0x7000] ;  /* 0xff900000d8b8783b */ /* 0x000eac0000000200 */
[----:B------:R-:W4:Y:S01]  /*e870*/  LDSM.16.M88.4 R208, [R216+-0x6800] ;  /* 0xff980000d8d0783b */ /* 0x000f220000000200 */
[----:B---3--:R-:W-:Y:S01]  /*e880*/  ISETP.GT.AND P0, PT, R252, R0, PT ;  /* 0x00000000fc00720c */ /* 0x008fe20003f04270 */
        /* <DEDUP_REMOVED lines=36> */
[----:B------:R-:W2:Y:S06]  /*ead0*/  LDSM.16.M88.4 R184, [R231] ;  /* 0x00000000e7b8783b */ /* 0x000eac0000000200 */
        /* <DEDUP_REMOVED lines=18> */
[----:B------:R-:W2:Y:S06]  /*ec00*/  LDSM.16.M88.4 R188, [R217+0x5000] ;  /* 0x00500000d9bc783b */ /* 0x000eac0000000200 */
        /* <DEDUP_REMOVED lines=18> */
[----:B------:R-:W2:Y:S06]  /*ed30*/  LDSM.16.M88.4 R184, [R216+-0x4000] ;  /* 0xffc00000d8b8783b */ /* 0x000eac0000000200 */
        /* <DEDUP_REMOVED lines=94> */
[----:B------:R-:W1:Y:S06]  /*f320*/  LDSM.16.M88.4 R188, [R135+0xb000] ;  /* 0x00b0000087bc783b */ /* 0x000e6c0000000200 */
[----:B------:R-:W5:Y:S01]  /*f330*/  LDSM.16.M88.4 R192, [R135+0xb800] ;  /* 0x00b8000087c0783b */ /* 0x000f620000000200 */
        /* <DEDUP_REMOVED lines=15> */
[C---:B-----5:R-:W-:Y:S08]  /*f430*/  HMMA.16816.F32 R44, R196.reuse, R192, R44 ;  /* 0x000000c0c42c723c */ /* 0x060ff0000000182c */
[----:B------:R-:W-:Y:S01]  /*f440*/  HMMA.16816.F32 R48, R196, R194, R48 ;  /* 0x000000c2c430723c */ /* 0x000fe20000001830 */
[----:B------:R-:W5:Y:S06]  /*f450*/  LDSM.16.M88.4 R192, [R243] ;  /* 0x00000000f3c0783b */ /* 0x000f6c0000000200 */
[----:B------:R-:W1:Y:S01]  /*f460*/  LDSM.16.M88.4 R196, [R244] ;  /* 0x00000000f4c4783b */ /* 0x000e620000000200 */
        /* <DEDUP_REMOVED lines=12> */
[C---:B-----5:R-:W-:Y:S08]  /*f530*/  HMMA.16816.F32 R36, R200.reuse, R192, R36 ;  /* 0x000000c0c824723c */ /* 0x060ff00000001824 */
[C---:B------:R-:W-:Y:S01]  /*f540*/  HMMA.16816.F32 R40, R200.reuse, R194, R40 ;  /* 0x000000c2c828723c */ /* 0x040fe20000001828 */
[----:B------:R-:W4:Y:S07]  /*f550*/  LDSM.16.M88.4 R192, [R217+0xa800] ;  /* 0x00a80000d9c0783b */ /* 0x000f2e0000000200 */
[C---:B------:R-:W-:Y:S08]  /*f560*/  HMMA.16816.F32 R44, R200.reuse, R196, R44 ;  /* 0x000000c4c82c723c */ /* 0x040ff0000000182c */
[----:B------:R-:W-:Y:S01]  /*f570*/  HMMA.16816.F32 R48, R200, R198, R48 ;  /* 0x000000c6c830723c */ /* 0x000fe20000001830 */
[----:B------:R-:W5:Y:S06]  /*f580*/  LDSM.16.M88.4 R196, [R217+0xb000] ;  /* 0x00b00000d9c4783b */ /* 0x000f6c0000000200 */
[----:B------:R-:W-:Y:S01]  /*f590*/  LDSM.16.M88.4 R200, [R224+0xc000] ;  /* 0x00c00000e0c8783b */ /* 0x000fe20000000200 */
[C---:B---3--:R-:W-:Y:S08]  /*f5a0*/  HMMA.16816.F32 R4, R204.reuse, R208, R4 ;  /* 0x000000d0cc04723c */ /* 0x048ff00000001804 */
[C---:B------:R-:W-:Y:S01]  /*f5b0*/  HMMA.16816.F32 R8, R204.reuse, R210, R8 ;  /* 0x000000d2cc08723c */ /* 0x040fe20000001808 */
[----:B------:R-:W-:Y:S07]  /*f5c0*/  LDSM.16.M88.4 R208, [R216] ;  /* 0x00000000d8d0783b */ /* 0x000fee0000000200 */
[C---:B--2---:R-:W-:Y:S08]  /*f5d0*/  HMMA.16816.F32 R12, R204.reuse, R184, R12 ;  /* 0x000000b8cc0c723c */ /* 0x044ff0000000180c */
[C---:B------:R-:W-:Y:S01]  /*f5e0*/  HMMA.16816.F32 R16, R204.reuse, R186, R16 ;  /* 0x000000bacc10723c */ /* 0x040fe20000001810 */
[----:B------:R-:W2:Y:S07]  /*f5f0*/  LDSM.16.M88.4 R184, [R217+0xb800] ;  /* 0x00b80000d9b8783b */ /* 0x000eae0000000200 */
[C---:B-1----:R-:W-:Y:S08]  /*f600*/  HMMA.16816.F32 R20, R204.reuse, R188, R20 ;  /* 0x000000bccc14723c */ /* 0x042ff00000001814 */
[C---:B------:R-:W-:Y:S08]  /*f610*/  HMMA.16816.F32 R24, R204.reuse, R190, R24 ;  /* 0x000000becc18723c */ /* 0x040ff00000001818 */
[C---:B----4-:R-:W-:Y:S08]  /*f620*/  HMMA.16816.F32 R28, R204.reuse, R192, R28 ;  /* 0x000000c0cc1c723c */ /* 0x050ff0000000181c */
[C---:B------:R-:W-:Y:S08]  /*f630*/  HMMA.16816.F32 R32, R204.reuse, R194, R32 ;  /* 0x000000c2cc20723c */ /* 0x040ff00000001820 */
[C---:B-----5:R-:W-:Y:S08]  /*f640*/  HMMA.16816.F32 R36, R204.reuse, R196, R36 ;  /* 0x000000c4cc24723c */ /* 0x060ff00000001824 */
        /* <DEDUP_REMOVED lines=29> */
[----:B------:R-:W-:Y:S05]  /*f820*/  FMUL.FTZ R19, R19, c[0x0][0x320] ;  /* 0x0000c80013137a20 */ /* 0x000fea0000410000 */
[----:B------:R-:W1:Y:S01]  /*f830*/  MUFU.TANH R210, R9 ;  /* 0x0000000900d27308 */ /* 0x000e620000002400 */
[----:B----4-:R-:W4:Y:S09]  /*f840*/  LDSM.16.M88.4 R4, [R216+0x1000] ;  /* 0x00100000d804783b */ /* 0x010f320000000200 */
[----:B------:R-:W1:Y:S10]  /*f850*/  MUFU.TANH R215, R10 ;  /* 0x0000000a00d77308 */ /* 0x000e740000002400 */
[----:B------:R5:W1:Y:S10]  /*f860*/  MUFU.TANH R213, R11 ;  /* 0x0000000b00d57308 */ /* 0x000a740000002400 */
[----:B------:R-:W1:Y:S10]  /*f870*/  MUFU.TANH R199, R16 ;  /* 0x0000001000c77308 */ /* 0x000e740000002400 */
[----:B------:R-:W1:Y:S01]  /*f880*/  MUFU.TANH R197, R17 ;  /* 0x0000001100c57308 */ /* 0x000e620000002400 */
[----:B-----5:R-:W5:Y:S01]  /*f890*/  LDSM.16.M88.4 R8, [R216+0x1800] ;  /* 0x00180000d808783b */ /* 0x020f620000000200 */
[C---:B----4-:R-:W-:Y:S08]  /*f8a0*/  HMMA.16816.F32 R20, R200.reuse, R4, R20 ;  /* 0x00000004c814723c */ /* 0x050ff00000001814 */
[----:B------:R-:W4:Y:S01]  /*f8b0*/  MUFU.TANH R204, R18 ;  /* 0x0000001200cc7308 */ /* 0x000f220000002400 */
[C---:B------:R-:W-:Y:S01]  /*f8c0*/  HMMA.16816.F32 R24, R200.reuse, R6, R24 ;  /* 0x00000006c818723c */ /* 0x040fe20000001818 */
[----:B------:R-:W1:Y:S08]  /*f8d0*/  LDSM.16.M88.4 R4, [R216+0x2000] ;  /* 0x00200000d804783b */ /* 0x000e700000000200 */
[----:B------:R-:W1:Y:S06]  /*f8e0*/  MUFU.TANH R198, R19 ;  /* 0x0000001300c67308 */ /* 0x000e6c0000002400 */
[----:B------:R-:W-:Y:S04]  /*f8f0*/  FMUL.FTZ R20, R20, c[0x0][0x320] ;  /* 0x0000c80014147a20 */ /* 0x000fe80000410000 */
[----:B------:R-:W1:Y:S01]  /*f900*/  MUFU.TANH R206, R12 ;  /* 0x0000000c00ce7308 */ /* 0x000e620000002400 */
        /* <DEDUP_REMOVED lines=8> */
[C---:B-----5:R-:W-:Y:S06]  /*f990*/  HMMA.16816.F32 R28, R200.reuse, R8, R28 ;  /* 0x00000008c81c723c */ /* 0x060fec000000181c */
[----:B------:R-:W2:Y:S02]  /*f9a0*/  MUFU.TANH R193, R21 ;  /* 0x0000001500c17308 */ /* 0x000ea40000002400 */
[C---:B------:R-:W-:Y:S01]  /*f9b0*/  HMMA.16816.F32 R32, R200.reuse, R10, R32 ;  /* 0x0000000ac820723c */ /* 0x040fe20000001820 */
[----:B------:R-:W5:Y:S01]  /*f9c0*/  LDSM.16.M88.4 R8, [R216+0x2800] ;  /* 0x00280000d808783b */ /* 0x000f620000000200 */
[----:B------:R-:W-:Y:S06]  /*f9d0*/  DEPBAR.LE SB0, 0x0 ;  /* 0x000080000000791a */ /* 0x000fec0000000000 */
[----:B------:R-:W2:Y:S01]  /*f9e0*/  MUFU.TANH R196, R22 ;  /* 0x0000001600c47308 */ /* 0x000ea20000002400 */
[----:B------:R-:W-:Y:S01]  /*f9f0*/  BAR.SYNC.DEFER_BLOCKING 0x0 ;  /* 0x0000000000007b1d */ /* 0x000fe20000010000 */
[C---:B-1----:R-:W-:Y:S06]  /*fa00*/  HMMA.16816.F32 R36, R200.reuse, R4, R36 ;  /* 0x00000004c824723c */ /* 0x042fec0000001824 */
[----:B------:R-:W-:Y:S02]  /*fa10*/  FMUL.FTZ R28, R28, c[0x0][0x320] ;  /* 0x0000c8001c1c7a20 */ /* 0x000fe40000410000 */
[----:B------:R1:W1:Y:S01]  /*fa20*/  MUFU.TANH R195, R23 ;  /* 0x0000001700c37308 */ /* 0x0002620000002400 */
[C---:B------:R-:W-:Y:S03]  /*fa30*/  HMMA.16816.F32 R40, R200.reuse, R6, R40 ;  /* 0x00000006c828723c */ /* 0x040fe60000001828 */
[----:B------:R-:W-:Y:S02]  /*fa40*/  FMUL.FTZ R29, R29, c[0x0][0x320] ;  /* 0x0000c8001d1d7a20 */ /* 0x000fe40000410000 */
[----:B------:R-:W-:Y:S02]  /*fa50*/  FMUL.FTZ R30, R30, c[0x0][0x320] ;  /* 0x0000c8001e1e7a20 */ /* 0x000fe40000410000 */
[----:B------:R-:W-:Y:S02]  /*fa60*/  FMUL.FTZ R31, R31, c[0x0][0x320] ;  /* 0x0000c8001f1f7a20 */ /* 0x000fe40000410000 */
[----:B------:R2:W2:Y:S03]  /*fa70*/  MUFU.TANH R191, R24 ;  /* 0x0000001800bf7308 */ /* 0x0004a60000002400 */
[----:B------:R-:W-:Y:S07]  /*fa80*/  FMUL.FTZ R32, R32, c[0x0][0x320] ;  /* 0x0000c80020207a20 */ /* 0x000fee0000410000 */
[----:B------:R3:W3:Y:S01]  /*fa90*/  MUFU.TANH R189, R25 ;  /* 0x0000001900bd7308 */ /* 0x0006e20000002400 */
[C---:B-----5:R-:W-:Y:S04]  /*faa0*/  HMMA.16816.F32 R44, R200.reuse, R8, R44 ;  /* 0x00000008c82c723c */ /* 0x060fe8000000182c */
[----:B-1----:R-:W-:Y:S05]  /*fab0*/  FMUL.FTZ R23, R41, c[0x0][0x320] ;  /* 0x0000c80029177a20 */ /* 0x002fea0000410000 */
[----:B------:R1:W1:Y:S01]  /*fac0*/  MUFU.TANH R192, R26 ;  /* 0x0000001a00c07308 */ /* 0x0002620000002400 */
[----:B------:R-:W-:Y:S03]  /*fad0*/  HMMA.16816.F32 R48, R200, R10, R48 ;  /* 0x0000000ac830723c */ /* 0x000fe60000001830 */
[----:B--2---:R-:W-:Y:S06]  /*fae0*/  FMUL.FTZ R24, R40, c[0x0][0x320] ;  /* 0x0000c80028187a20 */ /* 0x004fec0000410000 */
[----:B------:R2:W2:Y:S03]  /*faf0*/  MUFU.TANH R190, R27 ;  /* 0x0000001b00be7308 */ /* 0x0004a60000002400 */
[----:B---3--:R-:W-:Y:S02]  /*fb00*/  FMUL.FTZ R25, R43, c[0x0][0x320] ;  /* 0x0000c8002b197a20 */ /* 0x008fe40000410000 */
[----:B------:R-:W-:Y:S02]  /*fb10*/  FMUL.FTZ R22, R44, c[0x0][0x320] ;  /* 0x0000c8002c167a20 */ /* 0x000fe40000410000 */
[----:B------:R-:W-:Y:S03]  /*fb20*/  FMUL.FTZ R17, R45, c[0x0][0x320] ;  /* 0x0000c8002d117a20 */ /* 0x000fe60000410000 */
[----:B------:R3:W3:Y:S01]  /*fb30*/  MUFU.TANH R186, R28 ;  /* 0x0000001c00ba7308 */ /* 0x0006e20000002400 */
[----:B------:R-:W-:Y:S02]  /*fb40*/  FMUL.FTZ R21, R46, c[0x0][0x320] ;  /* 0x0000c8002e157a20 */ /* 0x000fe40000410000 */
[----:B------:R-:W-:Y:S02]  /*fb50*/  FMUL.FTZ R20, R47, c[0x0][0x320] ;  /* 0x0000c8002f147a20 */ /* 0x000fe40000410000 */
[----:B-1----:R-:W-:Y:S02]  /*fb60*/  FMUL.FTZ R26, R42, c[0x0][0x320] ;  /* 0x0000c8002a1a7a20 */ /* 0x002fe40000410000 */
[----:B------:R-:W-:Y:S02]  /*fb70*/  FMUL.FTZ R16, R48, c[0x0][0x320] ;  /* 0x0000c80030107a20 */ /* 0x000fe40000410000 */
[----:B------:R-:W-:Y:S01]  /*fb80*/  FMUL.FTZ R11, R49, c[0x0][0x320] ;  /* 0x0000c800310b7a20 */ /* 0x000fe20000410000 */
[----:B------:R1:W1:Y:S01]  /*fb90*/  MUFU.TANH R185, R29 ;  /* 0x0000001d00b97308 */ /* 0x0002620000002400 */
[----:B------:R-:W-:Y:S02]  /*fba0*/  FMUL.FTZ R19, R50, c[0x0][0x320] ;  /* 0x0000c80032137a20 */ /* 0x000fe40000410000 */
[----:B------:R-:W-:Y:S02]  /*fbb0*/  FMUL.FTZ R18, R51, c[0x0][0x320] ;  /* 0x0000c80033127a20 */ /* 0x000fe40000410000 */
[----:B--2---:R-:W-:Y:S05]  /*fbc0*/  FMUL.FTZ R27, R37, c[0x0][0x320] ;  /* 0x0000c800251b7a20 */ /* 0x004fea0000410000 */
[----:B------:R2:W2:Y:S01]  /*fbd0*/  MUFU.TANH R188, R30 ;  /* 0x0000001e00bc7308 */ /* 0x0004a20000002400 */
[----:B---3--:R-:W-:Y:S09]  /*fbe0*/  FMUL.FTZ R28, R39, c[0x0][0x320] ;  /* 0x0000c800271c7a20 */ /* 0x008ff20000410000 */
[----:B------:R3:W3:Y:S01]  /*fbf0*/  MUFU.TANH R187, R31 ;  /* 0x0000001f00bb7308 */ /* 0x0006e20000002400 */
[----:B-1----:R-:W-:Y:S09]  /*fc00*/  FMUL.FTZ R29, R38, c[0x0][0x320] ;  /* 0x0000c800261d7a20 */ /* 0x002ff20000410000 */
[----:B------:R1:W1:Y:S01]  /*fc10*/  MUFU.TANH R184, R32 ;  /* 0x0000002000b87308 */ /* 0x0002620000002400 */
[----:B--2---:R-:W-:Y:S09]  /*fc20*/  FMUL.FTZ R30, R36, c[0x0][0x320] ;  /* 0x0000c800241e7a20 */ /* 0x004ff20000410000 */
[----:B------:R2:W2:Y:S01]  /*fc30*/  MUFU.TANH R205, R13 ;  /* 0x0000000d00cd7308 */ /* 0x0004a20000002400 */
[----:B---3--:R-:W-:Y:S02]  /*fc40*/  FMUL.FTZ R31, R33, c[0x0][0x320] ;  /* 0x0000c800211f7a20 */ /* 0x008fe40000410000 */
[----:B------:R-:W-:Y:S07]  /*fc50*/  FMUL.FTZ R33, R34, c[0x0][0x320] ;  /* 0x0000c80022217a20 */ /* 0x000fee0000410000 */
[----:B------:R3:W2:Y:S01]  /*fc60*/  MUFU.TANH R209, R14 ;  /* 0x0000000e00d17308 */ /* 0x0006a20000002400 */
[----:B-1----:R-:W-:Y:S09]  /*fc70*/  FMUL.FTZ R32, R35, c[0x0][0x320] ;  /* 0x0000c80023207a20 */ /* 0x002ff20000410000 */
[----:B------:R3:W1:Y:S10]  /*fc80*/  MUFU.TANH R207, R15 ;  /* 0x0000000f00cf7308 */ /* 0x0006740000002400 */
        /* <DEDUP_REMOVED lines=20> */
[----:B--234-:R-:W2:Y:S01]  /*fdd0*/  LDL R2, [R1+0x3c] ;  /* 0x00003c0001027983 */ /* 0x01cea20000100800 */
[----:B------:R-:W-:Y:S03]  /*fde0*/  IMAD.MOV.U32 R12, RZ, RZ, c[0x0][0x2b8] ;  /* 0x0000ae00ff0c7624 */ /* 0x000fe600078e00ff */
[----:B------:R-:W3:Y:S02]  /*fdf0*/  LDL.64 R36, [R1+0x50] ;  /* 0x0000500001247983 */ /* 0x000ee40000100a00 */
[----:B------:R-:W-:Y:S02]  /*fe00*/  ISETP.NE.AND P2, PT, R12, 0x1, PT ;  /* 0x000000010c00780c */ /* 0x000fe40003f45270 */
[----:B------:R-:W4:Y:S04]  /*fe10*/  LDL R5, [R1+0x60] ;  /* 0x0000600001057983 */ /* 0x000f280000100800 */
[----:B------:R-:W5:Y:S04]  /*fe20*/  S2R R13, SR_TID.X ;  /* 0x00000000000d7919 */ /* 0x000f680000002100 */
[----:B------:R-:W3:Y:S04]  /*fe30*/  LDL.64 R34, [R1+0x48] ;  /* 0x0000480001227983 */ /* 0x000ee80000100a00 */
[----:B------:R-:W4:Y:S04]  /*fe40*/  LDL R6, [R1+0x40] ;  /* 0x0000400001067983 */ /* 0x000f280000100800 */
[----:B------:R-:W4:Y:S04]  /*fe50*/  LDL R10, [R1+0x100] ;  /* 0x00010000010a7983 */ /* 0x000f280000100800 */
[----:B------:R-:W4:Y:S04]  /*fe60*/  LDL R15, [R1+0x20] ;  /* 0x00002000010f7983 */ /* 0x000f280000100800 */
[----:B------:R-:W4:Y:S01]  /*fe70*/  LDL R9, [R1+0x104] ;  /* 0x0001040001097983 */ /* 0x000f220000100800 */
        /* <DEDUP_REMOVED lines=10> */
[----:B------:R-:W5:Y:S03]  /*ff20*/  LDL R12, [R1+0xc] ;  /* 0x00000c00010c7983 */ /* 0x000f660000100800 */
[----:B------:R-:W-:Y:S01]  /*ff30*/  IMAD R0, R0, 0x20, R3 ;  /* 0x0000002000007824 */ /* 0x000fe200078e0203 */
[----:B------:R-:W5:Y:S01]  /*ff40*/  LDL R13, [R1+0x28] ;  /* 0x00002800010d7983 */ /* 0x000f620000100800 */
[----:B--2---:R-:W-:Y:S05]  /*ff50*/  IMAD R2, R252, 0x60, R2 ;  /* 0x00000060fc027824 */ /* 0x004fea00078e0202 */
[----:B------:R-:W-:Y:S05]  /*ff60*/  IADD3 R2, R2, -0x60, R0 ;  /* 0xffffffa002027810 */ /* 0x000fea0007ffe000 */
[----:B------:R-:W-:Y:S04]  /*ff70*/  @P2 IMAD.HI.U32 R3, R2, c[0x0][0x2bc], RZ ;  /* 0x0000af0002032a27 */ /* 0x000fe800078e00ff */
[----:B------:R-:W-:Y:S01]  /*ff80*/  IMAD.MOV.U32 R0, RZ, RZ, R2 ;  /* 0x000000ffff007224 */ /* 0x000fe200078e0002 */
[----:B------:R-:W-:Y:S04]  /*ff90*/  @P2 SHF.R.U32.HI R0, RZ, c[0x0][0x2c0], R3 ;  /* 0x0000b000ff002a19 */ /* 0x000fe80000011603 */
[C---:B---3--:R-:W-:Y:S01]  /*ffa0*/  @!P6 IADD3 R3, P0, R0.reuse, R36, RZ ;  /* 0x000000240003e210 */ /* 0x048fe20007f1e0ff */
[----:B------:R-:W-:Y:S03]  /*ffb0*/  IMAD.MOV.U32 R36, RZ, RZ, RZ ;  /* 0x000000ffff247224 */ /* 0x000fe600078e00ff */
[----:B----4-:R-:W-:Y:S01]  /*ffc0*/  @!P6 LEA.HI.X.SX32 R5, R0, R5, 0x1, P0 ;  /* 0x000000050005e211 */ /* 0x010fe200000f0eff */
[----:B------:R-:W-:Y:S01]  /*ffd0*/  IMAD.MOV R0, RZ, RZ, -R0 ;  /* 0x000000ffff007224 */ /* 0x000fe200078e0a00 */
[C---:B------:R-:W-:Y:S03]  /*ffe0*/  @!P6 LEA R4, P0, R3.reuse, c[0x0][0x2a0], 0x2 ;  /* 0x0000a8000304ea11 */ /* 0x040fe600078010ff */
[----:B------:R-:W-:Y:S01]  /*fff0*/  IMAD R37, R0, c[0x0][0x2b8], R2 ;  /* 0x0000ae0000257a24 */ /* 0x000fe200078e0202 */
[----:B------:R-:W-:Y:S02]  /*10000*/  @!P6 LEA.HI.X R5, R3, c[0x0][0x2a4], R5, 0x2, P0 ;  /* 0x0000a9000305ea11 */ /* 0x000fe400000f1405 */
[----:B------:R-:W-:Y:S01]  /*10010*/  SHF.L.U64.HI R10, R15, 0x1, R10 ;  /* 0x000000010f0a7819 */ /* 0x000fe2000001020a */
[C---:B------:R-:W-:Y:S01]  /*10020*/  IMAD.WIDE.U32 R2, R37.reuse, c[0x0][0x1e0], RZ ;  /* 0x0000780025027a25 */ /* 0x040fe200078e00ff */
[----:B------:R-:W-:Y:S01]  /*10030*/  SHF.R.S32.HI R0, RZ, 0x1f, R37 ;  /* 0x0000001fff007819 */ /* 0x000fe20000011425 */
[----:B------:R-:W2:Y:S01]  /*10040*/  @!P6 LDG.E R36, [R4.64] ;  /* 0x000000060424e981 */ /* 0x000ea2000c1e1900 */
[----:B-----5:R-:W-:Y:S03]  /*10050*/  SHF.L.U64.HI R9, R14, 0x1, R9 ;  /* 0x000000010e097819 */ /* 0x020fe60000010209 */
[----:B------:R-:W-:Y:S01]  /*10060*/  IMAD R0, R0, c[0x0][0x1e0], RZ ;  /* 0x0000780000007a24 */ /* 0x000fe200078e02ff */
[----:B------:R3:W-:Y:S03]  /*10070*/  STL [R1+0x14], R37 ;  /* 0x0000142501007387 */ /* 0x0007e60000100800 */
[----:B------:R-:W-:Y:S04]  /*10080*/  IMAD R0, R37, c[0x0][0x1e4], R0 ;  /* 0x0000790025007a24 */ /* 0x000fe800078e0200 */
[----:B------:R-:W-:Y:S01]  /*10090*/  IMAD.IADD R3, R3, 0x1, R0 ;  /* 0x0000000103037824 */ /* 0x000fe200078e0200 */
[----:B------:R-:W-:Y:S01]  /*100a0*/  SHF.L.U64.HI R7, R12, 0x1, R7 ;  /* 0x000000010c077819 */ /* 0x000fe20000010207 */
[C---:B------:R-:W-:Y:S01]  /*100b0*/  IMAD.SHL.U32 R35, R13.reuse, 0x2, RZ ;  /* 0x000000020d237824 */ /* 0x040fe200078e00ff */
[----:B------:R-:W-:Y:S01]  /*100c0*/  SHF.L.U64.HI R8, R13, 0x1, R8 ;  /* 0x000000010d087819 */ /* 0x000fe20000010208 */
[----:B---3--:R-:W-:Y:S02]  /*100d0*/  IMAD.SHL.U32 R37, R15, 0x2, RZ ;  /* 0x000000020f257824 */ /* 0x008fe400078e00ff */
[----:B--2---:R-:W-:Y:S01]  /*100e0*/  IMAD.WIDE.U32 R2, R36, c[0x0][0x1f0], R2 ;  /* 0x00007c0024027a25 */ /* 0x004fe200078e0002 */
[----:B------:R-:W-:Y:S01]  /*100f0*/  SHF.R.S32.HI R0, RZ, 0x1f, R36 ;  /* 0x0000001fff007819 */ /* 0x000fe20000011424 */
[----:B------:R2:W-:Y:S03]  /*10100*/  STL [R1+0x10], R36 ;  /* 0x0000102401007387 */ /* 0x0005e60000100800 */
[----:B------:R-:W-:Y:S01]  /*10110*/  IADD3 R5, P0, R34, R2, RZ ;  /* 0x0000000222057210 */ /* 0x000fe20007f1e0ff */
[----:B------:R-:W-:Y:S02]  /*10120*/  IMAD R0, R0, c[0x0][0x1f0], RZ ;  /* 0x00007c0000007a24 */ /* 0x000fe400078e02ff */
[----:B------:R-:W-:Y:S02]  /*10130*/  IMAD.SHL.U32 R34, R12, 0x2, RZ ;  /* 0x000000020c227824 */ /* 0x000fe400078e00ff */
[----:B------:R-:W-:Y:S05]  /*10140*/  IMAD R0, R36, c[0x0][0x1f4], R0 ;  /* 0x00007d0024007a24 */ /* 0x000fea00078e0200 */
[----:B------:R-:W-:Y:S02]  /*10150*/  IADD3.X R2, R6, R3, R0, P0, !PT ;  /* 0x0000000306027210 */ /* 0x000fe400007fe400 */
[C---:B------:R-:W-:Y:S04]  /*10160*/  LEA R6, P0, R5.reuse, c[0x0][0x1c8], 0x1 ;  /* 0x0000720005067a11 */ /* 0x040fe800078008ff */
[----:B------:R-:W-:Y:S01]  /*10170*/  LEA.HI.X R5, R5, c[0x0][0x1cc], R2, 0x1, P0 ;  /* 0x0000730005057a11 */ /* 0x000fe200000f0c02 */
[----:B--2---:R-:W-:Y:S01]  /*10180*/  IMAD.SHL.U32 R36, R14, 0x2, RZ ;  /* 0x000000020e247824 */ /* 0x004fe200078e00ff */
[----:B------:R-:W-:-:S05]  /*10190*/  BRA.DIV ~URZ, `(.L_x_2714) ;  /* 0x00007ce27f007947 */ /* 0x000fca000b800000 */
[----:B------:R2:W3:Y:S02]  /*101a0*/  SHFL.IDX PT, R4, R5, RZ, 0x181f ;  /* 0x00181fff05047589 */ /* 0x0004e400000e0000 */
.L_x_2749:
[----:B------:R-:W-:-:S05]  /*101b0*/  BRA.DIV ~URZ, `(.L_x_2715) ;  /* 0x00007d327f007947 */ /* 0x000fca000b800000 */
[----:B------:R-:W4:Y:S01]  /*101c0*/  SHFL.IDX PT, R0, R6, RZ, 0x181f ;  /* 0x00181fff06007589 */ /* 0x000f2200000e0000 */
[C---:B------:R-:W-:Y:S02]  /*101d0*/  IADD3 R12, -R132.reuse, 0x10, RZ ;  /* 0x00000010840c7810 */ /* 0x040fe40007ffe1ff */
[----:B------:R-:W-:Y:S02]  /*101e0*/  ISETP.NE.U32.AND P2, PT, R132, RZ, PT ;  /* 0x000000ff8400720c */ /* 0x000fe40003f45070 */
[----:B------:R-:W-:Y:S04]  /*101f0*/  LOP3.LUT R12, R12, 0xf, RZ, 0xc0, !PT ;  /* 0x0000000f0c0c7812 */ /* 0x000fe800078ec0ff */
[----:B----4-:R-:W-:Y:S04]  /*10200*/  IADD3 R2, P1, P0, R12, R0, R34 ;  /* 0x000000000c027210 */ /* 0x010fe8000783e022 */
[----:B---3--:R-:W-:Y:S02]  /*10210*/  IADD3.X R3, RZ, R4, R7, P1, P0 ;  /* 0x00000004ff037210 */ /* 0x008fe40000fe0407 */
[----:B------:R-:W-:Y:S03]  /*10220*/  IADD3 R14, P0, R0, R35, RZ ;  /* 0x00000023000e7210 */ /* 0x000fe60007f1e0ff */
[----:B------:R-:W-:Y:S01]  /*10230*/  @!PT LDS RZ, [RZ] ;  /* 0x00000000fffff984 */ /* 0x000fe20000000800 */
[----:B------:R-:W-:Y:S01]  /*10240*/  @!PT LDS RZ, [RZ] ;  /* 0x00000000fffff984 */ /* 0x000fe20000000800 */
[----:B------:R3:W-:Y:S02]  /*10250*/  LDGSTS.E.BYPASS.LTC128B.128.ZFILL [R251+0xc100], [R2.64], P2 ;  /* 0x0c10000002fb7fae */ /* 0x0007e40009141d46 */
[----:B------:R-:W-:Y:S05]  /*10260*/  IMAD.X R15, R4, 0x1, R8, P0 ;  /* 0x00000001040f7824 */ /* 0x000fea00000e0608 */
[----:B------:R4:W-:Y:S01]  /*10270*/  LDGSTS.E.BYPASS.LTC128B.128 [R251+0xf100], [R14.64], !P5 ;  /* 0x0f1000000efb7fae */ /* 0x0009e2000e901d46 */
[----:B---3--:R-:W-:Y:S05]  /*10280*/  IADD3 R2, P0, R0, R36, RZ ;  /* 0x0000002400027210 */ /* 0x008fea0007f1e0ff */
[----:B------:R-:W-:Y:S05]  /*10290*/  IMAD.X R3, R4, 0x1, R9, P0 ;  /* 0x0000000104037824 */ /* 0x000fea00000e0609 */
[----:B------:R3:W-:Y:S02]  /*102a0*/  LDGSTS.E.BYPASS.LTC128B.128 [R251+0x12100], [R2.64], !P4 ;  /* 0x1210000002fb7fae */ /* 0x0007e4000e101d46 */
[----:B---3--:R-:W-:Y:S02]  /*102b0*/  IADD3 R2, P0, R0, R37, RZ ;  /* 0x0000002500027210 */ /* 0x008fe40007f1e0ff */
[----:B------:R-:W3:Y:S03]  /*102c0*/  SHFL.IDX PT, R0, R6, 0x1, 0x181f ;  /* 0x00381f0006007f89 */ /* 0x000ee600000e0000 */
[----:B------:R-:W-:Y:S02]  /*102d0*/  IMAD.X R3, R4, 0x1, R10, P0 ;  /* 0x0000000104037824 */ /* 0x000fe400000e060a */
[----:B------:R-:W-:Y:S04]  /*102e0*/  SHFL.IDX PT, R4, R5, 0x2, 0x181f ;  /* 0x00581f0005047f89 */ /* 0x000fe800000e0000 */
[----:B------:R5:W-:Y:S01]  /*102f0*/  LDGSTS.E.BYPASS.LTC128B.128 [R251+0x15100], [R2.64], !P3 ;  /* 0x1510000002fb7fae */ /* 0x000be2000d901d46 */
[----:B---3--:R-:W-:Y:S03]  /*10300*/  IADD3 R12, P1, P0, R12, R0, R34 ;  /* 0x000000000c0c7210 */ /* 0x008fe6000783e022 */
[----:B-----5:R-:W3:Y:S02]  /*10310*/  SHFL.IDX PT, R2, R5, 0x1, 0x181f ;  /* 0x00381f0005027f89 */ /* 0x020ee400000e0000 */
[----:B---3--:R-:W-:Y:S05]  /*10320*/  IADD3.X R13, RZ, R2, R7, P1, P0 ;  /* 0x00000002ff0d7210 */ /* 0x008fea0000fe0407 */
[----:B------:R3:W-:Y:S02]  /*10330*/  LDGSTS.E.BYPASS.LTC128B.128.ZFILL [R251+0xd100], [R12.64], P2 ;  /* 0x0d1000000cfb7fae */ /* 0x0007e40009141d46 */
[----:B---3--:R-:W-:Y:S05]  /*10340*/  IADD3 R12, P0, R0, R35, RZ ;  /* 0x00000023000c7210 */ /* 0x008fea0007f1e0ff */
[----:B------:R-:W-:Y:S05]  /*10350*/  IMAD.X R13, R2, 0x1, R8, P0 ;  /* 0x00000001020d7824 */ /* 0x000fea00000e0608 */
[----:B------:R3:W-:Y:S02]  /*10360*/  LDGSTS.E.BYPASS.LTC128B.128 [R251+0x10100], [R12.64], !P5 ;  /* 0x101000000cfb7fae */ /* 0x0007e4000e901d46 */
[----:B---3--:R-:W-:Y:S05]  /*10370*/  IADD3 R12, P0, R0, R36, RZ ;  /* 0x00000024000c7210 */ /* 0x008fea0007f1e0ff */
[----:B------:R-:W-:Y:S01]  /*10380*/  IMAD.X R13, R2, 0x1, R9, P0 ;  /* 0x00000001020d7824 */ /* 0x000fe200000e0609 */
[----:B----4-:R-:W-:Y:S02]  /*10390*/  IADD3 R14, P0, R0, R37, RZ ;  /* 0x00000025000e7210 */ /* 0x010fe40007f1e0ff */
[----:B------:R3:W4:Y:S03]  /*103a0*/  SHFL.IDX PT, R0, R6, 0x2, 0x181f ;  /* 0x00581f0006007f89 */ /* 0x00072600000e0000 */
[----:B------:R-:W-:Y:S01]  /*103b0*/  IMAD.X R15, R2, 0x1, R10, P0 ;  /* 0x00000001020f7824 */ /* 0x000fe200000e060a */
[----:B------:R3:W-:Y:S04]  /*103c0*/  LDGSTS.E.BYPASS.LTC128B.128 [R251+0x13100], [R12.64], !P4 ;  /* 0x131000000cfb7fae */ /* 0x0007e8000e101d46 */
[----:B------:R3:W-:Y:S03]  /*103d0*/  LDGSTS.E.BYPASS.LTC128B.128 [R251+0x16100], [R14.64], !P3 ;  /* 0x161000000efb7fae */ /* 0x0007e6000d901d46 */
.L_x_2750:
[C---:B------:R-:W-:Y:S02]  /*103e0*/  IADD3 R2, -R132.reuse, 0x10, RZ ;  /* 0x0000001084027810 */ /* 0x040fe40007ffe1ff */
[----:B------:R-:W-:Y:S02]  /*103f0*/  ISETP.NE.U32.AND P0, PT, R132, RZ, PT ;  /* 0x000000ff8400720c */ /* 0x000fe40003f05070 */
[----:B------:R-:W-:Y:S04]  /*10400*/  LOP3.LUT R2, R2, 0xf, RZ, 0xc0, !PT ;  /* 0x0000000f02027812 */ /* 0x000fe800078ec0ff */
[----:B----4-:R-:W-:Y:S04]  /*10410*/  IADD3 R2, P2, P1, R2, R0, R34 ;  /* 0x0000000002027210 */ /* 0x010fe8000795e022 */
[----:B------:R-:W-:Y:S02]  /*10420*/  IADD3.X R3, RZ, R4, R7, P2, P1 ;  /* 0x00000004ff037210 */ /* 0x000fe400017e2407 */
[C---:B---3--:R-:W-:Y:S03]  /*10430*/  IADD3 R6, P1, R0.reuse, R36, RZ ;  /* 0x0000002400067210 */ /* 0x048fe60007f3e0ff */
        /* <DEDUP_REMOVED lines=9> */
[----:B---3--:R-:W-:Y:S05]  /*104d0*/  IADD3 R2, P0, R0, R37, RZ ;  /* 0x0000002500027210 */ /* 0x008fea0007f1e0ff */
[----:B------:R-:W-:Y:S05]  /*104e0*/  IMAD.X R3, R4, 0x1, R10, P0 ;  /* 0x0000000104037824 */ /* 0x000fea00000e060a */
[----:B------:R4:W-:Y:S03]  /*104f0*/  LDGSTS.E.BYPASS.LTC128B.128 [R251+0x17100], [R2.64], !P3 ;  /* 0x1710000002fb7fae */ /* 0x0009e6000d901d46 */
.L_x_2713:
[----:B--234-:R-:W-:Y:S05]  /*10500*/  BSYNC B0 ;  /* 0x0000000000007941 */ /* 0x01cfea0003800000 */
.L_x_2712:
        /* <DEDUP_REMOVED lines=57> */
.L_x_2751:
        /* <DEDUP_REMOVED lines=34> */
[----:B------:R-:W-:Y:S02]  /*10ac0*/  FFMA.FTZ R15, R16, c[0x0][0x2d0], -R4 ;  /* 0x0000b400100f7a23 */ /* 0x000fe40000010804 */
[C---:B-1----:R-:W-:Y:S01]  /*10ad0*/  FADD.FTZ R0, -R3.reuse, R134 ;  /* 0x0000008603007221 */ /* 0x042fe20000010100 */
[----:B------:R-:W-:Y:S03]  /*10ae0*/  MOV R134, R12 ;  /* 0x0000000c00867202 */ /* 0x000fe60000000f00 */
[----:B------:R-:W-:Y:S03]  /*10af0*/  FMUL.FTZ R0, R0, c[0x0][0x2d0] ;  /* 0x0000b40000007a20 */ /* 0x000fe60000410000 */
[----:B------:R-:W-:Y:S10]  /*10b00*/  MUFU.EX2 R133, R133 ;  /* 0x0000008500857308 */ /* 0x000ff40000000800 */
[----:B------:R-:W1:Y:S01]  /*10b10*/  MUFU.EX2 R0, R0 ;  /* 0x0000000000007308 */ /* 0x000e620000000800 */
[C---:B---3--:R-:W-:Y:S02]  /*10b20*/  FFMA.FTZ R4, R2.reuse, R13, R7 ;  /* 0x0000000d02047223 */ /* 0x048fe40000010007 */
[----:B------:R-:W-:Y:S02]  /*10b30*/  FMUL.FTZ R48, R2, R136 ;  /* 0x0000008802307220 */ /* 0x000fe40000410000 */
[C---:B--2---:R-:W-:Y:S01]  /*10b40*/  FADD.FTZ R6, R184.reuse, R4 ;  /* 0x00000004b8067221 */ /* 0x044fe20000010000 */
[----:B------:R-:W-:Y:S01]  /*10b50*/  F2FP.PACK_AB R184, R184, R7 ;  /* 0x00000007b8b8723e */ /* 0x000fe200000000ff */
[----:B------:R-:W-:Y:S02]  /*10b60*/  FMUL.FTZ R4, R3, c[0x0][0x2d0] ;  /* 0x0000b40003047a20 */ /* 0x000fe40000410000 */
[----:B------:R-:W-:Y:S02]  /*10b70*/  FMUL.FTZ R49, R2, R137 ;  /* 0x0000008902317220 */ /* 0x000fe40000410000 */
[--C-:B------:R-:W-:Y:S02]  /*10b80*/  FFMA.FTZ R23, R20, c[0x0][0x2d0], -R4.reuse ;  /* 0x0000b40014177a23 */ /* 0x100fe40000010804 */
[----:B------:R-:W-:Y:S02]  /*10b90*/  FMUL.FTZ R20, R2, R164 ;  /* 0x000000a402147220 */ /* 0x000fe40000410000 */
[----:B------:R-:W2:Y:S01]  /*10ba0*/  LDL.LU R164, [R1+0x2c] ;  /* 0x00002c0001a47983 */ /* 0x000ea20000300800 */
[C---:B-1----:R-:W-:Y:S02]  /*10bb0*/  FMUL.FTZ R50, R0.reuse, R138 ;  /* 0x0000008a00327220 */ /* 0x042fe40000410000 */
[----:B------:R-:W-:Y:S02]  /*10bc0*/  FMUL.FTZ R51, R0, R139 ;  /* 0x0000008b00337220 */ /* 0x000fe40000410000 */
[----:B------:R-:W1:Y:S01]  /*10bd0*/  LDSM.16.MT88.4 R136, [R218] ;  /* 0x00000000da88783b */ /* 0x000e620000004200 */
[--C-:B------:R-:W-:Y:S02]  /*10be0*/  FFMA.FTZ R215, R215, c[0x0][0x2d0], -R4.reuse ;  /* 0x0000b400d7d77a23 */ /* 0x100fe40000010804 */
[--C-:B------:R-:W-:Y:S02]  /*10bf0*/  FFMA.FTZ R213, R213, c[0x0][0x2d0], -R4.reuse ;  /* 0x0000b400d5d57a23 */ /* 0x100fe40000010804 */
[--C-:B------:R-:W-:Y:S02]  /*10c00*/  FFMA.FTZ R5, R212, c[0x0][0x2d0], -R4.reuse ;  /* 0x0000b400d4057a23 */ /* 0x100fe40000010804 */
[--C-:B------:R-:W-:Y:S01]  /*10c10*/  FFMA.FTZ R7, R250, c[0x0][0x2d0], -R4.reuse ;  /* 0x0000b400fa077a23 */ /* 0x100fe20000010804 */
[----:B------:R-:W-:Y:S01]  /*10c20*/  MUFU.EX2 R215, R215 ;  /* 0x000000d700d77308 */ /* 0x000fe20000000800 */
[--C-:B------:R-:W-:Y:S02]  /*10c30*/  FFMA.FTZ R22, R21, c[0x0][0x2d0], -R4.reuse ;  /* 0x0000b40015167a23 */ /* 0x100fe40000010804 */
[----:B------:R-:W-:Y:S02]  /*10c40*/  FMUL.FTZ R21, R2, R165 ;  /* 0x000000a502157220 */ /* 0x000fe40000410000 */
[----:B------:R-:W-:Y:S01]  /*10c50*/  FFMA.FTZ R200, R187, c[0x0][0x2d0], -R4 ;  /* 0x0000b400bbc87a23 */ /* 0x000fe20000010804 */
[----:B------:R-:W-:Y:S01]  /*10c60*/  MOV R187, R9 ;  /* 0x0000000900bb7202 */ /* 0x000fe20000000f00 */
[----:B------:R-:W-:Y:S01]  /*10c70*/  FADD.FTZ R6, R186, R6 ;  /* 0x00000006ba067221 */ /* 0x000fe20000010000 */
[----:B------:R-:W-:Y:S01]  /*10c80*/  F2FP.PACK_AB R186, R8, R186 ;  /* 0x000000ba08ba723e */ /* 0x000fe200000000ff */
[--C-:B------:R-:W-:Y:S01]  /*10c90*/  FFMA.FTZ R190, R190, c[0x0][0x2d0], -R4.reuse ;  /* 0x0000b400bebe7a23 */ /* 0x100fe20000010804 */
[----:B------:R3:W-:Y:S01]  /*10ca0*/  MUFU.EX2 R165, R7 ;  /* 0x0000000700a57308 */ /* 0x0007e20000000800 */
        /* <DEDUP_REMOVED lines=11> */
[----:B------:R-:W5:Y:S01]  /*10d60*/  MUFU.EX2 R213, R213 ;  /* 0x000000d500d57308 */ /* 0x000f620000000800 */
[--C-:B------:R-:W-:Y:S02]  /*10d70*/  FFMA.FTZ R195, R195, c[0x0][0x2d0], -R4.reuse ;  /* 0x0000b400c3c37a23 */ /* 0x100fe40000010804 */
[--C-:B------:R-:W-:Y:S02]  /*10d80*/  FFMA.FTZ R192, R192, c[0x0][0x2d0], -R4.reuse ;  /* 0x0000b400c0c07a23 */ /* 0x100fe40000010804 */
[----:B---3--:R-:W-:Y:S02]  /*10d90*/  FMUL.FTZ R7, R0, R183 ;  /* 0x000000b700077220 */ /* 0x008fe40000410000 */
[--C-:B------:R-:W-:Y:S02]  /*10da0*/  FFMA.FTZ R201, R188, c[0x0][0x2d0], -R4.reuse ;  /* 0x0000b400bcc97a23 */ /* 0x100fe40000010804 */
[--C-:B------:R-:W-:Y:S01]  /*10db0*/  FFMA.FTZ R203, R32, c[0x0][0x2d0], -R4.reuse ;  /* 0x0000b40020cb7a23 */ /* 0x100fe20000010804 */
[----:B------:R-:W-:Y:S01]  /*10dc0*/  MUFU.EX2 R209, R209 ;  /* 0x000000d100d17308 */ /* 0x000fe20000000800 */
[--C-:B------:R-:W-:Y:S02]  /*10dd0*/  FFMA.FTZ R212, R29, c[0x0][0x2d0], -R4.reuse ;  /* 0x0000b4001dd47a23 */ /* 0x100fe40000010804 */
[C---:B------:R-:W-:Y:S01]  /*10de0*/  FMUL.FTZ R29, R2.reuse, R157 ;  /* 0x0000009d021d7220 */ /* 0x040fe20000410000 */
[----:B------:R-:W-:Y:S01]  /*10df0*/  MOV R157, R187 ;  /* 0x000000bb009d7202 */ /* 0x000fe20000000f00 */
[----:B----4-:R-:W-:Y:S01]  /*10e00*/  FMUL.FTZ R5, R2, R181 ;  /* 0x000000b502057220 */ /* 0x010fe20000410000 */
[----:B------:R-:W-:Y:S01]  /*10e10*/  MOV R181, R19 ;  /* 0x0000001300b57202 */ /* 0x000fe20000000f00 */
[----:B------:R-:W-:Y:S02]  /*10e20*/  FFMA.FTZ R214, R28, c[0x0][0x2d0], -R4 ;  /* 0x0000b4001cd67a23 */ /* 0x000fe40000010804 */
[----:B------:R-:W-:Y:S01]  /*10e30*/  FMUL.FTZ R4, R2, R180 ;  /* 0x000000b402047220 */ /* 0x000fe20000410000 */
[----:B------:R-:W-:Y:S01]  /*10e40*/  MOV R180, R18 ;  /* 0x0000001200b47202 */ /* 0x000fe20000000f00 */
[----:B------:R-:W-:Y:S01]  /*10e50*/  FADD.FTZ R188, R8, R6 ;  /* 0x0000000608bc7221 */ /* 0x000fe20000010000 */
[----:B------:R-:W-:Y:S01]  /*10e60*/  MUFU.EX2 R207, R207 ;  /* 0x000000cf00cf7308 */ /* 0x000fe20000000800 */
[----:B------:R-:W-:Y:S01]  /*10e70*/  FMUL.FTZ R6, R0, R182 ;  /* 0x000000b600067220 */ /* 0x000fe20000410000 */
[----:B-----5:R-:W-:Y:S01]  /*10e80*/  F2FP.PACK_AB R187, R213, R215 ;  /* 0x000000d7d5bb723e */ /* 0x020fe200000000ff */
[C---:B------:R-:W-:Y:S01]  /*10e90*/  FMUL.FTZ R8, R2.reuse, R176 ;  /* 0x000000b002087220 */ /* 0x040fe20000410000 */
[----:B------:R-:W-:Y:S01]  /*10ea0*/  MOV R176, R23 ;  /* 0x0000001700b07202 */ /* 0x000fe20000000f00 */
[C---:B------:R-:W-:Y:S01]  /*10eb0*/  FMUL.FTZ R9, R2.reuse, R177 ;  /* 0x000000b102097220 */ /* 0x040fe20000410000 */
[----:B------:R-:W-:Y:S01]  /*10ec0*/  MOV R177, R22 ;  /* 0x0000001600b17202 */ /* 0x000fe20000000f00 */
[----:B------:R-:W-:Y:S01]  /*10ed0*/  FMUL.FTZ R12, R2, R172 ;  /* 0x000000ac020c7220 */ /* 0x000fe20000410000 */
[----:B------:R-:W-:Y:S01]  /*10ee0*/  MOV R172, R11 ;  /* 0x0000000b00ac7202 */ /* 0x000fe20000000f00 */
[----:B------:R-:W-:Y:S01]  /*10ef0*/  FMUL.FTZ R11, R0, R179 ;  /* 0x000000b3000b7220 */ /* 0x000fe20000410000 */
[----:B------:R-:W-:Y:S01]  /*10f00*/  MOV R182, R134 ;  /* 0x0000008600b67202 */ /* 0x000fe20000000f00 */
[----:B------:R-:W-:Y:S01]  /*10f10*/  FMUL.FTZ R17, R2, R169 ;  /* 0x000000a902117220 */ /* 0x000fe20000410000 */
[----:B------:R-:W-:Y:S01]  /*10f20*/  MOV R169, R10 ;  /* 0x0000000a00a97202 */ /* 0x000fe20000000f00 */
[----:B------:R-:W-:Y:S01]  /*10f30*/  FMUL.FTZ R10, R0, R178 ;  /* 0x000000b2000a7220 */ /* 0x000fe20000410000 */
[----:B------:R-:W-:Y:S01]  /*10f40*/  MUFU.EX2 R134, R197 ;  /* 0x000000c500867308 */ /* 0x000fe20000000800 */
[C---:B------:R-:W-:Y:S01]  /*10f50*/  FMUL.FTZ R13, R2.reuse, R173 ;  /* 0x000000ad020d7220 */ /* 0x040fe20000410000 */
[----:B------:R-:W-:Y:S01]  /*10f60*/  MOV R173, R15 ;  /* 0x0000000f00ad7202 */ /* 0x000fe20000000f00 */
[----:B------:R-:W-:Y:S01]  /*10f70*/  FMUL.FTZ R16, R2, R168 ;  /* 0x000000a802107220 */ /* 0x000fe20000410000 */
[----:B------:R-:W-:Y:S01]  /*10f80*/  MOV R168, R14 ;  /* 0x0000000e00a87202 */ /* 0x000fe20000000f00 */
[C---:B------:R-:W-:Y:S02]  /*10f90*/  FMUL.FTZ R14, R0.reuse, R174 ;  /* 0x000000ae000e7220 */ /* 0x040fe40000410000 */
[C---:B------:R-:W-:Y:S02]  /*10fa0*/  FMUL.FTZ R15, R0.reuse, R175 ;  /* 0x000000af000f7220 */ /* 0x040fe40000410000 */
[C---:B------:R-:W-:Y:S01]  /*10fb0*/  FMUL.FTZ R18, R0.reuse, R170 ;  /* 0x000000aa00127220 */ /* 0x040fe20000410000 */
[----:B------:R-:W-:Y:S01]  /*10fc0*/  MUFU.EX2 R204, R204 ;  /* 0x000000cc00cc7308 */ /* 0x000fe20000000800 */
[C---:B------:R-:W-:Y:S02]  /*10fd0*/  FMUL.FTZ R19, R0.reuse, R171 ;  /* 0x000000ab00137220 */ /* 0x040fe40000410000 */
[C---:B------:R-:W-:Y:S02]  /*10fe0*/  FMUL.FTZ R22, R0.reuse, R166 ;  /* 0x000000a600167220 */ /* 0x040fe40000410000 */
[C---:B------:R-:W-:Y:S02]  /*10ff0*/  FMUL.FTZ R23, R0.reuse, R167 ;  /* 0x000000a700177220 */ /* 0x040fe40000410000 */
[----:B------:R-:W-:Y:S02]  /*11000*/  FMUL.FTZ R26, R0, R162 ;  /* 0x000000a2001a7220 */ /* 0x000fe40000410000 */
[----:B------:R-:W-:Y:S01]  /*11010*/  FMUL.FTZ R24, R2, R160 ;  /* 0x000000a002187220 */ /* 0x000fe20000410000 */
[----:B------:R-:W-:Y:S01]  /*11020*/  MOV R160, R27 ;  /* 0x0000001b00a07202 */ /* 0x000fe20000000f00 */
[----:B------:R-:W-:Y:S01]  /*11030*/  FMUL.FTZ R27, R0, R163 ;  /* 0x000000a3001b7220 */ /* 0x000fe20000410000 */
[----:B------:R-:W-:Y:S01]  /*11040*/  MUFU.EX2 R197, R195 ;  /* 0x000000c300c57308 */ /* 0x000fe20000000800 */
[----:B------:R-:W-:Y:S01]  /*11050*/  FMUL.FTZ R25, R2, R161 ;  /* 0x000000a102197220 */ /* 0x000fe20000410000 */
[----:B------:R-:W-:Y:S01]  /*11060*/  MOV R161, R34 ;  /* 0x0000002200a17202 */ /* 0x000fe20000000f00 */
[C---:B------:R-:W-:Y:S02]  /*11070*/  FMUL.FTZ R30, R0.reuse, R158 ;  /* 0x0000009e001e7220 */ /* 0x040fe40000410000 */
[----:B------:R-:W-:Y:S02]  /*11080*/  FMUL.FTZ R31, R0, R159 ;  /* 0x0000009f001f7220 */ /* 0x000fe40000410000 */
[C---:B------:R-:W-:Y:S01]  /*11090*/  FMUL.FTZ R28, R2.reuse, R156 ;  /* 0x0000009c021c7220 */ /* 0x040fe20000410000 */
[----:B------:R-:W-:Y:S01]  /*110a0*/  MOV R156, R35 ;  /* 0x00000023009c7202 */ /* 0x000fe20000000f00 */
        /* <DEDUP_REMOVED lines=112> */
[C---:B--2---:R-:W-:Y:S01]  /*117b0*/  FFMA.FTZ R164, R0.reuse, R164, R185 ;  /* 0x000000a400a47223 */ /* 0x044fe200000100b9 */
[----:B------:R-:W-:Y:S01]  /*117c0*/  F2FP.PACK_AB R185, R165, R185 ;  /* 0x000000b9a5b9723e */ /* 0x000fe200000000ff */
[----:B------:R-:W-:Y:S02]  /*117d0*/  FMUL.FTZ R131, R0, R131 ;  /* 0x0000008300837220 */ /* 0x000fe40000410000 */
[----:B------:R-:W-:Y:S02]  /*117e0*/  FADD.FTZ R0, R133, R188 ;  /* 0x000000bc85007221 */ /* 0x000fe40000010000 */
[----:B------:R-:W-:Y:S02]  /*117f0*/  MUFU.EX2 R188, R181 ;  /* 0x000000b500bc7308 */ /* 0x000fe40000000800 */
[C---:B-1----:R-:W-:Y:S08]  /*11800*/  HMMA.16816.F32 R4, R184.reuse, R136, R4 ;  /* 0x00000088b804723c */ /* 0x042ff00000001804 */
[C---:B------:R-:W-:Y:S01]  /*11810*/  HMMA.16816.F32 R8, R184.reuse, R138, R8 ;  /* 0x0000008ab808723c */ /* 0x040fe20000001808 */
[----:B------:R-:W1:Y:S03]  /*11820*/  LDSM.16.MT88.4 R136, [R219] ;  /* 0x00000000db88783b */ /* 0x000e660000004200 */
[----:B---3--:R-:W-:Y:S04]  /*11830*/  FADD.FTZ R0, R2, R0 ;  /* 0x0000000002007221 */ /* 0x008fe80000010000 */
[----:B------:R-:W-:Y:S01]  /*11840*/  FADD.FTZ R0, R144, R0 ;  /* 0x0000000090007221 */ /* 0x000fe20000010000 */
[----:B------:R-:W2:Y:S03]  /*11850*/  LDL R205, [R1+0x34] ;  /* 0x0000340001cd7983 */ /* 0x000ea60000100800 */
        /* <DEDUP_REMOVED lines=18> */
[----:B------:R-:W1:Y:S02]  /*11980*/  LDSM.16.MT88.4 R136, [R220+0x3000] ;  /* 0x00300000dc88783b */ /* 0x000e640000004200 */
[----:B--2---:R-:W-:Y:S05]  /*11990*/  ISETP.GT.AND P0, PT, R252, R205, PT ;  /* 0x000000cdfc00720c */ /* 0x004fea0003f04270 */
        /* <DEDUP_REMOVED lines=27> */
[----:B------:R-:W-:Y:S03]  /*11b50*/  MUFU.EX2 R184, R168 ;  /* 0x000000a800b87308 */ /* 0x000fe60000000800 */
[----:B------:R-:W-:Y:S03]  /*11b60*/  F2FP.PACK_AB R137, R207, R209 ;  /* 0x000000d1cf89723e */ /* 0x000fe600000000ff */
[----:B------:R-:W-:Y:S02]  /*11b70*/  F2FP.PACK_AB R138, R134, R144 ;  /* 0x00000090868a723e */ /* 0x000fe400000000ff */
[----:B------:R-:W1:Y:S02]  /*11b80*/  LDSM.16.MT88.4 R144, [R219+0x800] ;  /* 0x00080000db90783b */ /* 0x000e640000004200 */
[----:B------:R-:W-:Y:S01]  /*11b90*/  MUFU.EX2 R134, R189 ;  /* 0x000000bd00867308 */ /* 0x000fe20000000800 */
[----:B------:R-:W-:Y:S07]  /*11ba0*/  F2FP.PACK_AB R139, R199, R204 ;  /* 0x000000ccc78b723e */ /* 0x000fee00000000ff */
[C---:B------:R-:W-:Y:S02]  /*11bb0*/  HMMA.16816.F32 R4, R136.reuse, R140, R4 ;  /* 0x0000008c8804723c */ /* 0x040fe40000001804 */
[----:B------:R2:W3:Y:S06]  /*11bc0*/  MUFU.EX2 R189, R176 ;  /* 0x000000b000bd7308 */ /* 0x0004ec0000000800 */
[C---:B------:R-:W-:Y:S01]  /*11bd0*/  HMMA.16816.F32 R8, R136.reuse, R142, R8 ;  /* 0x0000008e8808723c */ /* 0x040fe20000001808 */
[----:B------:R-:W4:Y:S03]  /*11be0*/  LDSM.16.MT88.4 R140, [R221+0x800] ;  /* 0x00080000dd8c783b */ /* 0x000f260000004200 */
[----:B------:R-:W-:Y:S10]  /*11bf0*/  MUFU.EX2 R186, R172 ;  /* 0x000000ac00ba7308 */ /* 0x000ff40000000800 */
[----:B------:R-:W5:Y:S01]  /*11c00*/  MUFU.EX2 R133, R194 ;  /* 0x000000c200857308 */ /* 0x000f620000000800 */
[----:B--2---:R-:W-:Y:S01]  /*11c10*/  LDSM.16.MT88.4 R176, [R218+0x2800] ;  /* 0x00280000dab0783b */ /* 0x004fe20000004200 */
[----:B---3--:R-:W-:Y:S01]  /*11c20*/  F2FP.PACK_AB R185, R189, R190 ;  /* 0x000000bebdb9723e */ /* 0x008fe200000000ff */
[C---:B-1----:R-:W-:Y:S07]  /*11c30*/  HMMA.16816.F32 R12, R136.reuse, R144, R12 ;  /* 0x00000090880c723c */ /* 0x042fee000000180c */
[----:B------:R-:W-:Y:S01]  /*11c40*/  MUFU.EX2 R194, R212 ;  /* 0x000000d400c27308 */ /* 0x000fe20000000800 */
[C---:B------:R-:W-:Y:S01]  /*11c50*/  HMMA.16816.F32 R16, R136.reuse, R146, R16 ;  /* 0x000000928810723c */ /* 0x040fe20000001810 */
[----:B------:R-:W1:Y:S08]  /*11c60*/  LDSM.16.MT88.4 R144, [R220+0x800] ;  /* 0x00080000dc90783b */ /* 0x000e700000004200 */
[----:B------:R-:W2:Y:S03]  /*11c70*/  MUFU.EX2 R2, R193 ;  /* 0x000000c100027308 */ /* 0x000ea60000000800 */
[----:B-----5:R-:W-:Y:S01]  /*11c80*/  FADD.FTZ R0, R133, R0 ;  /* 0x0000000085007221 */ /* 0x020fe20000010000 */
[C---:B----4-:R-:W-:Y:S06]  /*11c90*/  HMMA.16816.F32 R20, R136.reuse, R140, R20 ;  /* 0x0000008c8814723c */ /* 0x050fec0000001814 */
[----:B------:R-:W-:Y:S02]  /*11ca0*/  MUFU.EX2 R193, R214 ;  /* 0x000000d600c17308 */ /* 0x000fe40000000800 */
[C---:B------:R-:W-:Y:S01]  /*11cb0*/  HMMA.16816.F32 R24, R136.reuse, R142, R24 ;  /* 0x0000008e8818723c */ /* 0x040fe20000001818 */
[----:B------:R-:W3:Y:S03]  /*11cc0*/  LDSM.16.MT88.4 R140, [R218+0x3800] ;  /* 0x00380000da8c783b */ /* 0x000ee60000004200 */
[----:B--2---:R-:W-:Y:S04]  /*11cd0*/  FADD.FTZ R0, R2, R0 ;  /* 0x0000000002007221 */ /* 0x004fe80000010000 */
[----:B------:R-:W-:Y:S04]  /*11ce0*/  FADD.FTZ R0, R148, R0 ;  /* 0x0000000094007221 */ /* 0x000fe80000010000 */
[C---:B------:R-:W-:Y:S01]  /*11cf0*/  FADD.FTZ R0, R134.reuse, R0 ;  /* 0x0000000086007221 */ /* 0x040fe20000010000 */
        /* <DEDUP_REMOVED lines=60> */
[C---:B------:R-:W-:Y:S04]  /*120c0*/  FADD.FTZ R0, R134.reuse, R0 ;  /* 0x0000000086007221 */ /* 0x040fe80000010000 */
        /* <DEDUP_REMOVED lines=44> */
[C---:B-1----:R-:W-:Y:S01]  /*12390*/  HMMA.16816.F32 R4, R136.reuse, R144, R4 ;  /* 0x000000908804723c */ /* 0x042fe20000001804 */
[----:B------:R1:W-:Y:S07]  /*123a0*/  MUFU.EX2 R134, R161 ;  /* 0x000000a100867308 */ /* 0x0003ee0000000800 */
[C---:B------:R-:W-:Y:S01]  /*123b0*/  HMMA.16816.F32 R8, R136.reuse, R146, R8 ;  /* 0x000000928808723c */ /* 0x040fe20000001808 */
[----:B------:R-:W5:Y:S02]  /*123c0*/  LDSM.16.MT88.4 R144, [R218+0x4800] ;  /* 0x00480000da90783b */ /* 0x000f640000004200 */
[----:B------:R-:W4:Y:S05]  /*123d0*/  MUFU.EX2 R133, R182 ;  /* 0x000000b600857308 */ /* 0x000f2a0000000800 */
[C---:B--2---:R-:W-:Y:S08]  /*123e0*/  HMMA.16816.F32 R12, R136.reuse, R148, R12 ;  /* 0x00000094880c723c */ /* 0x044ff0000000180c */
[C---:B------:R-:W-:Y:S01]  /*123f0*/  HMMA.16816.F32 R16, R136.reuse, R150, R16 ;  /* 0x000000968810723c */ /* 0x040fe20000001810 */
[----:B------:R-:W2:Y:S07]  /*12400*/  LDSM.16.MT88.4 R148, [R219+0x4800] ;  /* 0x00480000db94783b */ /* 0x000eae0000004200 */
[C---:B---3--:R-:W-:Y:S01]  /*12410*/  HMMA.16816.F32 R20, R136.reuse, R140, R20 ;  /* 0x0000008c8814723c */ /* 0x048fe20000001814 */
[----:B-1----:R-:W-:Y:S03]  /*12420*/  LDSM.16.MT88.4 R160, [R221+0x2800] ;  /* 0x00280000dda0783b */ /* 0x002fe60000004200 */
[----:B----4-:R-:W-:Y:S04]  /*12430*/  FADD.FTZ R0, R133, R0 ;  /* 0x0000000085007221 */ /* 0x010fe80000010000 */
[C---:B------:R-:W-:Y:S01]  /*12440*/  HMMA.16816.F32 R24, R136.reuse, R142, R24 ;  /* 0x0000008e8818723c */ /* 0x040fe20000001818 */
[----:B------:R-:W1:Y:S03]  /*12450*/  LDSM.16.MT88.4 R140, [R221+0x4800] ;  /* 0x00480000dd8c783b */ /* 0x000e660000004200 */
[----:B------:R-:W-:Y:S04]  /*12460*/  FADD.FTZ R0, R2, R0 ;  /* 0x0000000002007221 */ /* 0x000fe80000010000 */
[C---:B------:R-:W-:Y:S04]  /*12470*/  HMMA.16816.F32 R28, R136.reuse, R152, R28 ;  /* 0x00000098881c723c */ /* 0x040fe8000000181c */
[----:B------:R-:W-:Y:S04]  /*12480*/  FADD.FTZ R0, R156, R0 ;  /* 0x000000009c007221 */ /* 0x000fe80000010000 */
[C---:B------:R-:W-:Y:S01]  /*12490*/  HMMA.16816.F32 R32, R136.reuse, R154, R32 ;  /* 0x0000009a8820723c */ /* 0x040fe20000001820 */
[----:B------:R-:W-:Y:S03]  /*124a0*/  LDSM.16.MT88.4 R152, [R218+0x7800] ;  /* 0x00780000da98783b */ /* 0x000fe60000004200 */
[----:B------:R-:W-:Y:S04]  /*124b0*/  FADD.FTZ R0, R134, R0 ;  /* 0x0000000086007221 */ /* 0x000fe80000010000 */
[C---:B-----5:R-:W-:Y:S08]  /*124c0*/  HMMA.16816.F32 R36, R136.reuse, R144, R36 ;  /* 0x000000908824723c */ /* 0x060ff00000001824 */
        /* <DEDUP_REMOVED lines=11> */
[C---:B------:R-:W-:Y:S08]  /*12580*/  HMMA.16816.F32 R68, R136.reuse, R152, R68 ;  /* 0x000000988844723c */ /* 0x040ff00000001844 */
[C---:B------:R-:W-:Y:S01]  /*12590*/  HMMA.16816.F32 R72, R136.reuse, R154, R72 ;  /* 0x0000009a8848723c */ /* 0x040fe20000001848 */
[----:B------:R-:W4:Y:S07]  /*125a0*/  LDSM.16.MT88.4 R152, [R218+0xa800] ;  /* 0x00a80000da98783b */ /* 0x000f2e0000004200 */
[C---:B--2---:R-:W-:Y:S08]  /*125b0*/  HMMA.16816.F32 R76, R136.reuse, R148, R76 ;  /* 0x00000094884c723c */ /* 0x044ff0000000184c */
[C---:B------:R-:W-:Y:S01]  /*125c0*/  HMMA.16816.F32 R80, R136.reuse, R150, R80 ;  /* 0x000000968850723c */ /* 0x040fe20000001850 */
[----:B------:R-:W-:Y:S07]  /*125d0*/  LDSM.16.MT88.4 R148, [R221+0xa800] ;  /* 0x00a80000dd94783b */ /* 0x000fee0000004200 */
        /* <DEDUP_REMOVED lines=20> */
[----:B------:R-:W4:Y:S01]  /*12720*/  MUFU.EX2 R2, R169 ;  /* 0x000000a900027308 */ /* 0x000f220000000800 */
[----:B------:R-:W-:Y:S01]  /*12730*/  LDSM.16.MT88.4 R156, [R219+0x5000] ;  /* 0x00500000db9c783b */ /* 0x000fe20000004200 */
[----:B------:R-:W-:Y:S02]  /*12740*/  F2FP.PACK_AB R137, R193, R194 ;  /* 0x000000c2c189723e */ /* 0x000fe400000000ff */
[----:B------:R-:W-:Y:S06]  /*12750*/  F2FP.PACK_AB R139, R191, R192 ;  /* 0x000000c0bf8b723e */ /* 0x000fec00000000ff */
[----:B------:R-:W5:Y:S01]  /*12760*/  MUFU.EX2 R133, R173 ;  /* 0x000000ad00857308 */ /* 0x000f620000000800 */
[C---:B-1----:R-:W-:Y:S08]  /*12770*/  HMMA.16816.F32 R4, R136.reuse, R140, R4 ;  /* 0x0000008c8804723c */ /* 0x042ff00000001804 */
[C---:B------:R-:W-:Y:S01]  /*12780*/  HMMA.16816.F32 R8, R136.reuse, R142, R8 ;  /* 0x0000008e8808723c */ /* 0x040fe20000001808 */
[----:B------:R-:W1:Y:S01]  /*12790*/  LDSM.16.MT88.4 R140, [R218+0x5000] ;  /* 0x00500000da8c783b */ /* 0x000e620000004200 */
[----:B------:R-:W2:Y:S02]  /*127a0*/  MUFU.EX2 R134, R180 ;  /* 0x000000b400867308 */ /* 0x000ea40000000800 */
[----:B----4-:R-:W-:Y:S04]  /*127b0*/  FADD.FTZ R0, R2, R0 ;  /* 0x0000000002007221 */ /* 0x010fe80000010000 */
[C---:B------:R-:W-:Y:S01]  /*127c0*/  HMMA.16816.F32 R12, R136.reuse, R152, R12 ;  /* 0x00000098880c723c */ /* 0x040fe2000000180c */
[----:B------:R-:W-:Y:S03]  /*127d0*/  LDSM.16.MT88.4 R168, [R219+0x2800] ;  /* 0x00280000dba8783b */ /* 0x000fe60000004200 */
[C---:B------:R-:W-:Y:S01]  /*127e0*/  FADD.FTZ R0, R184.reuse, R0 ;  /* 0x00000000b8007221 */ /* 0x040fe20000010000 */
[----:B------:R-:W-:Y:S01]  /*127f0*/  F2FP.PACK_AB R184, R184, R2 ;  /* 0x00000002b8b8723e */ /* 0x000fe200000000ff */
[----:B------:R-:W-:Y:S02]  /*12800*/  FADD.FTZ R2, R165, R164 ;  /* 0x000000a4a5027221 */ /* 0x000fe40000010000 */
[C---:B------:R-:W-:Y:S01]  /*12810*/  HMMA.16816.F32 R16, R136.reuse, R154, R16 ;  /* 0x0000009a8810723c */ /* 0x040fe20000001810 */
[----:B------:R-:W4:Y:S03]  /*12820*/  LDSM.16.MT88.4 R152, [R221+0x5000] ;  /* 0x00500000dd98783b */ /* 0x000f260000004200 */
[----:B-----5:R-:W-:Y:S04]  /*12830*/  FADD.FTZ R0, R133, R0 ;  /* 0x0000000085007221 */ /* 0x020fe80000010000 */
[C---:B---3--:R-:W-:Y:S04]  /*12840*/  HMMA.16816.F32 R20, R136.reuse, R148, R20 ;  /* 0x000000948814723c */ /* 0x048fe80000001814 */
[C---:B------:R-:W-:Y:S01]  /*12850*/  FADD.FTZ R0, R186.reuse, R0 ;  /* 0x00000000ba007221 */ /* 0x040fe20000010000 */
[----:B------:R-:W-:Y:S02]  /*12860*/  F2FP.PACK_AB R186, R186, R133 ;  /* 0x00000085baba723e */ /* 0x000fe400000000ff */
[----:B--2---:R-:W-:Y:S01]  /*12870*/  F2FP.PACK_AB R187, R134, R188 ;  /* 0x000000bc86bb723e */ /* 0x004fe200000000ff */
[C---:B------:R-:W-:Y:S01]  /*12880*/  HMMA.16816.F32 R24, R136.reuse, R150, R24 ;  /* 0x000000968818723c */ /* 0x040fe20000001818 */
[----:B------:R-:W2:Y:S03]  /*12890*/  LDSM.16.MT88.4 R148, [R220+0x5000] ;  /* 0x00500000dc94783b */ /* 0x000ea60000004200 */
[----:B------:R-:W-:Y:S04]  /*128a0*/  MOV R133, R132 ;  /* 0x0000008400857202 */ /* 0x000fe80000000f00 */
        /* <DEDUP_REMOVED lines=55> */
[----:B------:R-:W-:Y:S01]  /*12c20*/  FADD.FTZ R2, R188, R0 ;  /* 0x00000000bc027221 */ /* 0x000fe20000010000 */
[----:B------:R-:W-:Y:S03]  /*12c30*/  IADD3 R0, R252, -0x1, RZ ;  /* 0xfffffffffc007810 */ /* 0x000fe60007ffe0ff */
[C---:B---3--:R-:W-:Y:S04]  /*12c40*/  HMMA.16816.F32 R124, R136.reuse, R156, R124 ;  /* 0x0000009c887c723c */ /* 0x048fe8000000187c */
[----:B------:R-:W-:Y:S01]  /*12c50*/  FADD.FTZ R2, R134, R2 ;  /* 0x0000000286027221 */ /* 0x000fe20000010000 */
[----:B------:R-:W-:Y:S02]  /*12c60*/  MOV R252, R0 ;  /* 0x0000000000fc7202 */ /* 0x000fe40000000f00 */
[-C--:B------:R-:W-:Y:S01]  /*12c70*/  MOV R134, R3.reuse ;  /* 0x0000000300867202 */ /* 0x080fe20000000f00 */
        /* <DEDUP_REMOVED lines=14> */
[C---:B----4-:R-:W-:Y:S01]  /*12d60*/  HMMA.16816.F32 R156, R184.reuse, R152, R28 ;  /* 0x00000098b89c723c */ /* 0x050fe2000000181c */
[----:B------:R-:W-:Y:S07]  /*12d70*/  STL [R1+0x2c], R2 ;  /* 0x00002c0201007387 */ /* 0x000fee0000100800 */
        /* <DEDUP_REMOVED lines=14> */
[C---:B------:R-:W-:Y:S08]  /*12e60*/  HMMA.16816.F32 R76, R184.reuse, R16, R76 ;  /* 0x00000010b84c723c */ /* 0x040ff0000000184c */
[C---:B------:R-:W-:Y:S08]  /*12e70*/  HMMA.16816.F32 R80, R184.reuse, R18, R80 ;  /* 0x00000012b850723c */ /* 0x040ff00000001850 */
        /* <DEDUP_REMOVED lines=13> */
[----:B------:R-:W-:Y:S01]  /*12f50*/  HMMA.16816.F32 R128, R184, R6, R128 ;  /* 0x00000006b880723c */ /* 0x000fe20000001880 */
[----:B------:R-:W-:Y:S07]  /*12f60*/  @!UPT UIADD3 URZ, URZ, URZ, URZ ;  /* 0x0000003f3f3ff290 */ /* 0x000fee000fffe03f */
[----:B------:R-:W-:-:S11]  /*12f70*/  @P0 BRA `(.L_x_2717) ;  /* 0xffffae6000000947 */ /* 0x000fd6000383ffff */
.L_x_2710:
[----:B------:R-:W-:Y:S05]  /*12f80*/  BRA.DIV ~URZ, `(.L_x_2718) ;  /* 0x000054927f007947 */ /* 0x000fea000b800000 */
[----:B------:R-:W2:Y:S04]  /*12f90*/  LDL R0, [R1+0x1c] ;  /* 0x00001c0001007983 */ /* 0x000ea80000100800 */
[----:B--2---:R1:W2:Y:S02]  /*12fa0*/  SHFL.BFLY PT, R5, R0, 0x2, 0x1f ;  /* 0x0c401f0000057f89 */ /* 0x0042a400000e0000 */
.L_x_2752:
        /* <DEDUP_REMOVED lines=9> */
.L_x_2753:
        /* <DEDUP_REMOVED lines=149> */
.L_x_2679:
[----:B--2---:R-:W2:Y:S04]  /*13990*/  LDL.LU R2, [R1+0x78] ;  /* 0x0000780001027983 */ /* 0x004ea80000300800 */
[----:B------:R-:W3:Y:S04]  /*139a0*/  S2R R6, SR_TID.X ;  /* 0x0000000000067919 */ /* 0x000ee80000002100 */
[----:B------:R4:W5:Y:S01]  /*139b0*/  LDL R7, [R1+0x80] ;  /* 0x0000800001077983 */ /* 0x0009620000100800 */
[----:B------:R-:W-:Y:S01]  /*139c0*/  BSSY B0, `(.L_x_2720) ;  /* 0x0000014000007945 */ /* 0x000fe20003800000 */
[----:B---3--:R-:W-:-:S02]  /*139d0*/  LOP3.LUT P0, RZ, R6, 0xff, RZ, 0xc0, !PT ;  /* 0x000000ff06ff7812 */ /* 0x008fc4000780c0ff */
[----:B--2---:R-:W-:-:S11]  /*139e0*/  LOP3.LUT R2, R2, 0xfffffffd, RZ, 0xc0, !PT ;  /* 0xfffffffd02027812 */ /* 0x004fd600078ec0ff */
[----:B------:R-:W-:-:S05]  /*139f0*/  @P0 LOP3.LUT R2, R2, 0x2, RZ, 0xfc, !PT ;  /* 0x0000000202020812 */ /* 0x000fca00078efcff */
[----:B------:R4:W-:Y:S01]  /*13a00*/  STL [R1+0x78], R2 ;  /* 0x0000780201007387 */ /* 0x0009e20000100800 */
[----:B------:R-:W-:Y:S05]  /*13a10*/  @P0 BRA `(.L_x_2721) ;  /* 0x000000e000000947 */ /* 0x000fea0003800000 */
[----:B------:R-:W2:Y:S01]  /*13a20*/  S2R R4, SR_LANEID ;  /* 0x0000000000047919 */ /* 0x000ea20000000000 */
[----:B------:R-:W-:Y:S01]  /*13a30*/  VOTEU.ANY UR4, UPT, PT ;  /* 0x0000000000047886 */ /* 0x000fe200038e0100 */
[----:B------:R-:W-:Y:S01]  /*13a40*/  IMAD.MOV.U32 R5, RZ, RZ, c[0x0][0x584] ;  /* 0x00016100ff057624 */ /* 0x000fe200078e00ff */
[----:B------:R-:W2:Y:S08]  /*13a50*/  FLO.U32 R3, UR4 ;  /* 0x0000000400037d00 */ /* 0x000eb000080e0000 */
[----:B----4-:R-:W3:Y:S01]  /*13a60*/  POPC R2, UR4 ;  /* 0x0000000400027d09 */ /* 0x010ee20008000000 */
[----:B--2---:R-:W-:Y:S01]  /*13a70*/  ISETP.EQ.U32.AND P0, PT, R3, R4, PT ;  /* 0x000000040300720c */ /* 0x004fe20003f02070 */
[----:B------:R-:W-:-:S12]  /*13a80*/  IMAD.MOV.U32 R4, RZ, RZ, c[0x0][0x580] ;  /* 0x00016000ff047624 */ /* 0x000fd800078e00ff */
[----:B---3--:R2:W3:Y:S04]  /*13a90*/  @P0 ATOMG.E.ADD.STRONG.GPU PT, R2, [R4.64], R2 ;  /* 0x00000002040209a8 */ /* 0x0084e800081ee1c6 */
[----:B--2---:R-:W2:Y:S04]  /*13aa0*/  S2R R4, SR_LTMASK ;  /* 0x0000000000047919 */ /* 0x004ea80000003900 */
[----:B---3--:R2:W3:Y:S02]  /*13ab0*/  SHFL.IDX PT, R3, R2, R3, 0x1f ;  /* 0x00001f0302037589 */ /* 0x0084e400000e0000 */
[----:B--2---:R-:W-:-:S06]  /*13ac0*/  LOP3.LUT R2, R4, UR4, RZ, 0xc0, !PT ;  /* 0x0000000404027c12 */ /* 0x004fcc000f8ec0ff */
[----:B------:R-:W3:Y:S02]  /*13ad0*/  POPC R2, R2 ;  /* 0x0000000200027309 */ /* 0x000ee40000000000 */
[----:B---3-5:R-:W-:-:S05]  /*13ae0*/  IADD3 R7, R3, c[0x0][0xc], R2 ;  /* 0x0000030003077a10 */ /* 0x028fca0007ffe002 */
[----:B------:R2:W-:Y:S02]  /*13af0*/  STL [R1+0x80], R7 ;  /* 0x0000800701007387 */ /* 0x0005e40000100800 */
.L_x_2721:
[----:B------:R-:W-:Y:S05]  /*13b00*/  BSYNC B0 ;  /* 0x0000000000007941 */ /* 0x000fea0003800000 */
.L_x_2720:
        /* <DEDUP_REMOVED lines=8> */
[----:B----4-:R-:W-:Y:S01]  /*13b90*/  SHF.R.S32.HI R2, RZ, 0x1f, R6 ;  /* 0x0000001fff027819 */ /* 0x010fe20000011406 */
[----:B------:R-:W-:Y:S02]  /*13ba0*/  IMAD.MOV.U32 R44, RZ, RZ, RZ ;  /* 0x000000ffff2c7224 */ /* 0x000fe400078e00ff */
[----:B------:R-:W-:Y:S01]  /*13bb0*/  IMAD.MOV.U32 R3, RZ, RZ, 0x1f ;  /* 0x0000001fff037424 */ /* 0x000fe200078e00ff */
[----:B------:R-:W-:-:S04]  /*13bc0*/  LEA.HI R2, R2, R6, RZ, 0x7 ;  /* 0x0000000602027211 */ /* 0x000fc800078f38ff */
[----:B------:R-:W-:-:S05]  /*13bd0*/  SHF.R.S32.HI R2, RZ, 0x7, R2 ;  /* 0x00000007ff027819 */ /* 0x000fca0000011402 */
[----:B------:R-:W-:Y:S01]  /*13be0*/  IMAD.MOV.U32 R0, RZ, RZ, R2 ;  /* 0x000000ffff007224 */ /* 0x000fe200078e0002 */
[----:B------:R-:W-:Y:S02]  /*13bf0*/  MOV R2, 0x13c10 ;  /* 0x00013c1000027802 */ /* 0x000fe40000000f00 */
[----:B-12---:R-:W-:Y:S05]  /*13c00*/  CALL.REL.NOINC `($__internal_44_$__cuda_sm70_shflsync_idx_p) ;  /* 0x00004a3000007944 */ /* 0x006fea0003c00000 */
.L_x_2724:
[----:B------:R-:W3:Y:S04]  /*13c10*/  LDL R5, [R1+0x18c] ;  /* 0x00018c0001057983 */ /* 0x000ee80000100800 */
[----:B--2---:R-:W2:Y:S04]  /*13c20*/  LDL.LU R18, [R1+0x70] ;  /* 0x0000700001127983 */ /* 0x004ea80000300800 */
[----:B-1--4-:R-:W4:Y:S04]  /*13c30*/  LDL.LU R16, [R1+0x6c] ;  /* 0x00006c0001107983 */ /* 0x012f280000300800 */
[----:B------:R-:W3:Y:S04]  /*13c40*/  LDL.LU R15, [R1+0x74] ;  /* 0x00007400010f7983 */ /* 0x000ee80000300800 */
[----:B------:R-:W3:Y:S01]  /*13c50*/  LDL.LU R17, [R1+0x7c] ;  /* 0x00007c0001117983 */ /* 0x000ee20000300800 */
[----:B-----5:R-:W-:-:S03]  /*13c60*/  MOV R4, 0x1 ;  /* 0x0000000100047802 */ /* 0x020fc60000000f00 */
        /* <DEDUP_REMOVED lines=59> */
[----:B------:R1:W5:Y:S01]  /*14020*/  LDL R19, [R1+0x8c] ;  /* 0x00008c0001137983 */ /* 0x0003620000100800 */
[----:B--2---:R-:W-:Y:S01]  /*14030*/  SHF.R.S32.HI R7, RZ, 0x1f, R18 ;  /* 0x0000001fff077819 */ /* 0x004fe20000011412 */
[----:B------:R-:W-:Y:S01]  /*14040*/  IMAD.WIDE.U32 R2, R18, c[0x0][0x4d0], RZ ;  /* 0x0001340012027a25 */ /* 0x000fe200078e00ff */
[----:B----4-:R-:W-:-:S03]  /*14050*/  SHF.R.S32.HI R10, RZ, 0x1f, R16 ;  /* 0x0000001fff0a7819 */ /* 0x010fc60000011410 */
[----:B------:R-:W-:Y:S01]  /*14060*/  IMAD R0, R7, c[0x0][0x4d0], RZ ;  /* 0x0001340007007a24 */ /* 0x000fe200078e02ff */
[----:B---3--:R-:W-:-:S03]  /*14070*/  SHF.R.S32.HI R11, RZ, 0x1f, R15 ;  /* 0x0000001fff0b7819 */ /* 0x008fc6000001140f */
[----:B------:R-:W-:Y:S02]  /*14080*/  IMAD R0, R18, c[0x0][0x4d4], R0 ;  /* 0x0001350012007a24 */ /* 0x000fe400078e0200 */
[----:B------:R-:W-:-:S03]  /*14090*/  IMAD.IADD R6, R5, 0x1, R17 ;  /* 0x0000000105067824 */ /* 0x000fc600078e0211 */
[----:B------:R-:W-:Y:S01]  /*140a0*/  IADD3 R3, R3, R0, RZ ;  /* 0x0000000003037210 */ /* 0x000fe20007ffe0ff */
[----:B------:R-:W-:Y:S02]  /*140b0*/  IMAD R0, R10, c[0x0][0x4d8], RZ ;  /* 0x000136000a007a24 */ /* 0x000fe400078e02ff */
[----:B------:R-:W-:-:S04]  /*140c0*/  @P0 IMAD.HI.U32 R5, R6, c[0x0][0x4ec], RZ ;  /* 0x00013b0006050a27 */ /* 0x000fc800078e00ff */
[C---:B------:R-:W-:Y:S01]  /*140d0*/  IMAD R4, R16.reuse, c[0x0][0x4dc], R0 ;  /* 0x0001370010047a24 */ /* 0x040fe200078e0200 */
[----:B------:R-:W-:Y:S01]  /*140e0*/  MOV R0, R6 ;  /* 0x0000000600007202 */ /* 0x000fe20000000f00 */
[----:B------:R-:W-:Y:S01]  /*140f0*/  IMAD.WIDE.U32 R2, R16, c[0x0][0x4d8], R2 ;  /* 0x0001360010027a25 */ /* 0x000fe200078e0002 */
[----:B------:R-:W-:-:S03]  /*14100*/  @P0 SHF.R.U32.HI R0, RZ, c[0x0][0x4f0], R5 ;  /* 0x00013c00ff000a19 */ /* 0x000fc60000011605 */
[----:B------:R-:W-:Y:S01]  /*14110*/  IMAD.IADD R3, R3, 0x1, R4 ;  /* 0x0000000103037824 */ /* 0x000fe200078e0204 */
[----:B------:R-:W-:Y:S01]  /*14120*/  SHF.R.S32.HI R5, RZ, 0x1f, R0 ;  /* 0x0000001fff057819 */ /* 0x000fe20000011400 */
[----:B------:R-:W-:Y:S02]  /*14130*/  IMAD R4, R11, c[0x0][0x4e0], RZ ;  /* 0x000138000b047a24 */ /* 0x000fe400078e02ff */
[----:B------:R-:W-:-:S04]  /*14140*/  IMAD.WIDE.U32 R2, R15, c[0x0][0x4e0], R2 ;  /* 0x000138000f027a25 */ /* 0x000fc800078e0002 */
[----:B------:R-:W-:Y:S01]  /*14150*/  IMAD R4, R15, c[0x0][0x4e4], R4 ;  /* 0x000139000f047a24 */ /* 0x000fe200078e0204 */
[----:B------:R-:W-:Y:S01]  /*14160*/  IADD3 R8, P1, R0, R2, RZ ;  /* 0x0000000200087210 */ /* 0x000fe20007f3e0ff */
[----:B------:R-:W-:-:S03]  /*14170*/  IMAD R2, R7, c[0x0][0x438], RZ ;  /* 0x00010e0007027a24 */ /* 0x000fc600078e02ff */
[----:B------:R-:W-:Y:S01]  /*14180*/  IADD3.X R9, R5, R3, R4, P1, !PT ;  /* 0x0000000305097210 */ /* 0x000fe20000ffe404 */
[C---:B------:R-:W-:Y:S02]  /*14190*/  IMAD R4, R18.reuse, c[0x0][0x43c], R2 ;  /* 0x00010f0012047a24 */ /* 0x040fe400078e0202 */
[----:B------:R-:W-:-:S04]  /*141a0*/  IMAD.WIDE.U32 R2, R18, c[0x0][0x438], RZ ;  /* 0x00010e0012027a25 */ /* 0x000fc800078e00ff */
[----:B------:R-:W-:Y:S01]  /*141b0*/  IMAD R5, R10, c[0x0][0x440], RZ ;  /* 0x000110000a057a24 */ /* 0x000fe200078e02ff */
[----:B------:R-:W-:Y:S01]  /*141c0*/  IADD3 R3, R3, R4, RZ ;  /* 0x0000000403037210 */ /* 0x000fe20007ffe0ff */
[----:B------:R-:W2:Y:S01]  /*141d0*/  S2R R18, SR_TID.X ;  /* 0x0000000000127919 */ /* 0x000ea20000002100 */
[----:B------:R-:W-:Y:S01]  /*141e0*/  IADD3 R4, -R0, RZ, RZ ;  /* 0x000000ff00047210 */ /* 0x000fe20007ffe1ff */
[C---:B------:R-:W-:Y:S02]  /*141f0*/  IMAD R7, R16.reuse, c[0x0][0x444], R5 ;  /* 0x0001110010077a24 */ /* 0x040fe400078e0205 */
[----:B------:R-:W-:Y:S02]  /*14200*/  IMAD.WIDE.U32 R2, R16, c[0x0][0x440], R2 ;  /* 0x0001100010027a25 */ /* 0x000fe400078e0002 */
[----:B------:R-:W3:Y:S02]  /*14210*/  LDL R16, [R1+0x194] ;  /* 0x0001940001107983 */ /* 0x000ee40000100800 */
[----:B------:R-:W-:Y:S01]  /*14220*/  IMAD R4, R4, c[0x0][0x4e8], R6 ;  /* 0x00013a0004047a24 */ /* 0x000fe200078e0206 */
[----:B------:R-:W-:Y:S01]  /*14230*/  IADD3 R3, R3, R7, RZ ;  /* 0x0000000703037210 */ /* 0x000fe20007ffe0ff */
[----:B------:R-:W-:-:S03]  /*14240*/  @P0 IMAD.HI.U32 R5, R6, c[0x0][0x4ec], RZ ;  /* 0x00013b0006050a27 */ /* 0x000fc600078e00ff */
[----:B------:R-:W-:Y:S01]  /*14250*/  SHF.R.S32.HI R10, RZ, 0x1f, R4 ;  /* 0x0000001fff0a7819 */ /* 0x000fe20000011404 */
[----:B------:R-:W-:Y:S02]  /*14260*/  IMAD R7, R11, c[0x0][0x448], RZ ;  /* 0x000112000b077a24 */ /* 0x000fe400078e02ff */
[----:B------:R-:W-:Y:S01]  /*14270*/  IMAD.MOV.U32 R0, RZ, RZ, R6 ;  /* 0x000000ffff007224 */ /* 0x000fe200078e0006 */
[----:B------:R-:W-:Y:S01]  /*14280*/  @P0 SHF.R.U32.HI R0, RZ, c[0x0][0x4f0], R5 ;  /* 0x00013c00ff000a19 */ /* 0x000fe20000011605 */
[C---:B------:R-:W-:Y:S02]  /*14290*/  IMAD R11, R15.reuse, c[0x0][0x44c], R7 ;  /* 0x000113000f0b7a24 */ /* 0x040fe400078e0207 */
[----:B------:R-:W-:Y:S01]  /*142a0*/  IMAD.WIDE.U32 R2, R15, c[0x0][0x448], R2 ;  /* 0x000112000f027a25 */ /* 0x000fe200078e0002 */
[----:B--2---:R-:W-:-:S03]  /*142b0*/  SHF.R.S32.HI R15, RZ, 0x1f, R18 ;  /* 0x0000001fff0f7819 */ /* 0x004fc60000011412 */
[----:B------:R-:W-:Y:S01]  /*142c0*/  IMAD R5, R10, c[0x0][0x4c8], RZ ;  /* 0x000132000a057a24 */ /* 0x000fe200078e02ff */
[----:B------:R-:W-:-:S03]  /*142d0*/  LEA.HI R15, R15, R18, RZ, 0x5 ;  /* 0x000000120f0f7211 */ /* 0x000fc600078f28ff */
[C---:B------:R-:W-:Y:S01]  /*142e0*/  IMAD R7, R4.reuse, c[0x0][0x4cc], R5 ;  /* 0x0001330004077a24 */ /* 0x040fe200078e0205 */
[----:B------:R-:W-:Y:S01]  /*142f0*/  SHF.R.S32.HI R10, RZ, 0x1f, R0 ;  /* 0x0000001fff0a7819 */ /* 0x000fe20000011400 */
[----:B------:R-:W-:Y:S01]  /*14300*/  IMAD.WIDE.U32 R4, R4, c[0x0][0x4c8], R8 ;  /* 0x0001320004047a25 */ /* 0x000fe200078e0008 */
[----:B------:R-:W-:-:S03]  /*14310*/  LOP3.LUT R15, R15, 0xffffffe0, RZ, 0xc0, !PT ;  /* 0xffffffe00f0f7812 */ /* 0x000fc600078ec0ff */
[----:B------:R-:W-:Y:S01]  /*14320*/  IMAD.IADD R3, R3, 0x1, R11 ;  /* 0x0000000103037824 */ /* 0x000fe200078e020b */
[----:B------:R-:W-:Y:S01]  /*14330*/  IADD3 R7, R5, R7, RZ ;  /* 0x0000000705077210 */ /* 0x000fe20007ffe0ff */
[----:B------:R-:W-:Y:S01]  /*14340*/  IMAD R5, R10, c[0x0][0x430], RZ ;  /* 0x00010c000a057a24 */ /* 0x000fe200078e02ff */
[----:B------:R-:W-:Y:S02]  /*14350*/  LEA R9, P0, R4, c[0x0][0x4a8], 0x2 ;  /* 0x00012a0004097a11 */ /* 0x000fe400078010ff */
[----:B------:R-:W-:Y:S01]  /*14360*/  IADD3 R15, -R15, R18, RZ ;  /* 0x000000120f0f7210 */ /* 0x000fe20007ffe1ff */
[C---:B------:R-:W-:Y:S01]  /*14370*/  IMAD R10, R0.reuse, c[0x0][0x434], R5 ;  /* 0x00010d00000a7a24 */ /* 0x040fe200078e0205 */
[C---:B------:R-:W-:Y:S01]  /*14380*/  IADD3 R8, -R0.reuse, RZ, RZ ;  /* 0x000000ff00087210 */ /* 0x040fe20007ffe1ff */
[----:B------:R-:W-:Y:S01]  /*14390*/  IMAD.WIDE.U32 R2, R0, c[0x0][0x430], R2 ;  /* 0x00010c0000027a25 */ /* 0x000fe200078e0002 */
[----:B------:R-:W-:Y:S01]  /*143a0*/  LEA.HI.X R7, R4, c[0x0][0x4ac], R7, 0x2, P0 ;  /* 0x00012b0004077a11 */ /* 0x000fe200000f1407 */
[----:B------:R1:W5:Y:S01]  /*143b0*/  LDL R18, [R1+0x114] ;  /* 0x0001140001127983 */ /* 0x0003620000100800 */
[----:B------:R-:W-:-:S03]  /*143c0*/  LOP3.LUT P0, RZ, R15, 0x3, RZ, 0xc0, !PT ;  /* 0x000000030fff7812 */ /* 0x000fc6000780c0ff */
[----:B------:R1:W5:Y:S01]  /*143d0*/  LDL R15, [R1+0x84] ;  /* 0x00008400010f7983 */ /* 0x0003620000100800 */
[----:B---3--:R-:W-:-:S03]  /*143e0*/  IADD3 R0, R16, R17, RZ ;  /* 0x0000001110007210 */ /* 0x008fc60007ffe0ff */
[----:B------:R1:W5:Y:S04]  /*143f0*/  LDL R17, [R1+0x88] ;  /* 0x0000880001117983 */ /* 0x0003680000100800 */
[----:B------:R1:W5:Y:S01]  /*14400*/  LDL R16, [R1+0x110] ;  /* 0x0001100001107983 */ /* 0x0003620000100800 */
[----:B------:R-:W-:-:S03]  /*14410*/  IMAD R8, R8, c[0x0][0x4e8], R6 ;  /* 0x00013a0008087a24 */ /* 0x000fc600078e0206 */
[----:B------:R-:W-:Y:S04]  /*14420*/  SHFL.IDX PT, R4, R9, RZ, 0x1c1f ;  /* 0x001c1fff09047589 */ /* 0x000fe800000e0000 */
[----:B------:R2:W-:Y:S01]  /*14430*/  SHFL.IDX PT, R6, R9, 0x1, 0x1c1f ;  /* 0x003c1f0009067f89 */ /* 0x0005e200000e0000 */
[----:B------:R-:W-:Y:S01]  /*14440*/  IMAD.IADD R3, R3, 0x1, R10 ;  /* 0x0000000103037824 */ /* 0x000fe200078e020a */
[----:B------:R-:W-:Y:S02]  /*14450*/  ULDC UR5, c[0x0][0x4e8] ;  /* 0x00013a0000057ab9 */ /* 0x000fe40000000800 */
[----:B------:R-:W3:Y:S01]  /*14460*/  SHFL.IDX PT, R5, R7, RZ, 0x1c1f ;  /* 0x001c1fff07057589 */ /* 0x000ee200000e0000 */
[----:B------:R-:W-:-:S03]  /*14470*/  ULDC UR4, c[0x0][0x388] ;  /* 0x0000e20000047ab9 */ /* 0x000fc60000000800 */
[----:B------:R-:W4:Y:S01]  /*14480*/  SHFL.IDX PT, R7, R7, 0x1, 0x1c1f ;  /* 0x003c1f0007077f89 */ /* 0x000f2200000e0000 */
[----:B------:R-:W-:Y:S01]  /*14490*/  UIMAD UR4, UR5, UR4, URZ ;  /* 0x00000004050472a4 */ /* 0x000fe2000f8e023f */
[----:B------:R-:W-:Y:S01]  /*144a0*/  IMAD.WIDE.U32 R2, R8, c[0x0][0x428], R2 ;  /* 0x00010a0008027a25 */ /* 0x000fe200078e0002 */
[----:B--2---:R-:W-:-:S05]  /*144b0*/  SHF.R.S32.HI R9, RZ, 0x1f, R8 ;  /* 0x0000001fff097819 */ /* 0x004fca0000011408 */
[----:B------:R-:W-:Y:S01]  /*144c0*/  IMAD R10, R9, c[0x0][0x428], RZ ;  /* 0x00010a00090a7a24 */ /* 0x000fe200078e02ff */
[----:B------:R-:W-:-:S03]  /*144d0*/  IADD3 R9, R0, 0x8, RZ ;  /* 0x0000000800097810 */ /* 0x000fc60007ffe0ff */
[----:B------:R-:W-:Y:S01]  /*144e0*/  IMAD R10, R8, c[0x0][0x42c], R10 ;  /* 0x00010b00080a7a24 */ /* 0x000fe200078e020a */
[----:B------:R-:W-:Y:S02]  /*144f0*/  ISETP.GE.OR P2, PT, R0, UR4, P0 ;  /* 0x0000000400007c0c */ /* 0x000fe40008746670 */
[----:B------:R-:W-:Y:S02]  /*14500*/  ISETP.GE.OR P1, PT, R9, UR4, P0 ;  /* 0x0000000409007c0c */ /* 0x000fe40008726670 */
[----:B------:R-:W-:Y:S02]  /*14510*/  IADD3 R3, R3, R10, RZ ;  /* 0x0000000a03037210 */ /* 0x000fe40007ffe0ff */
[----:B------:R-:W-:-:S04]  /*14520*/  LEA R11, P0, R2, c[0x0][0x400], 0x2 ;  /* 0x00010000020b7a11 */ /* 0x000fc800078010ff */
[----:B------:R-:W-:Y:S02]  /*14530*/  LEA.HI.X R10, R2, c[0x0][0x404], R3, 0x2, P0 ;  /* 0x00010100020a7a11 */ /* 0x000fe400000f1403 */
[----:B------:R-:W-:Y:S01]  /*14540*/  ISETP.GE.AND P0, PT, R0, UR4, PT ;  /* 0x0000000400007c0c */ /* 0x000fe2000bf06270 */
[----:B---3--:R1:W-:Y:S01]  /*14550*/  @!P2 ST.E [R4.64], R13 ;  /* 0x0000000d0400a985 */ /* 0x0083e2000c101906 */
[----:B------:R-:W-:Y:S03]  /*14560*/  BSSY B0, `(.L_x_2725) ;  /* 0x0000086000007945 */ /* 0x000fe60003800000 */
[----:B----4-:R1:W-:Y:S01]  /*14570*/  @!P1 ST.E [R6.64], R12 ;  /* 0x0000000c06009985 */ /* 0x0103e2000c101906 */
[----:B------:R-:W-:-:S03]  /*14580*/  ISETP.GE.AND P1, PT, R9, UR4, PT ;  /* 0x0000000409007c0c */ /* 0x000fc6000bf26270 */
[----:B------:R1:W2:Y:S01]  /*14590*/  SHFL.IDX PT, R2, R11, RZ, 0x1c1f ;  /* 0x001c1fff0b027589 */ /* 0x0002a200000e0000 */
[----:B------:R-:W-:-:S03]  /*145a0*/  P2R R0, PR, RZ, 0x2 ;  /* 0x00000002ff007803 */ /* 0x000fc60000000000 */
[----:B------:R1:W3:Y:S01]  /*145b0*/  SHFL.IDX PT, R3, R10, RZ, 0x1c1f ;  /* 0x001c1fff0a037589 */ /* 0x0002e200000e0000 */
[----:B------:R-:W-:Y:S05]  /*145c0*/  @P0 BRA `(.L_x_2726) ;  /* 0x000007f000000947 */ /* 0x000fea0003800000 */
[----:B-----5:R-:W-:Y:S02]  /*145d0*/  ISETP.GE.AND P1, PT, R204, c[0x0][0x3c8], PT ;  /* 0x0000f200cc007a0c */ /* 0x020fe40003f26270 */
        /* <DEDUP_REMOVED lines=126> */
.L_x_2726:
[----:B------:R-:W-:Y:S05]  /*14dc0*/  BSYNC B0 ;  /* 0x0000000000007941 */ /* 0x000fea0003800000 */
.L_x_2725:
[----:B------:R-:W-:Y:S01]  /*14dd0*/  ISETP.NE.AND P0, PT, R0, RZ, PT ;  /* 0x000000ff0000720c */ /* 0x000fe20003f05270 */
[----:B---3--:R3:W4:Y:S04]  /*14de0*/  SHFL.IDX PT, R3, R10, 0x1, 0x1c1f ;  /* 0x003c1f000a037f89 */ /* 0x00872800000e0000 */
[----:B--2---:R3:W2:Y:S08]  /*14df0*/  SHFL.IDX PT, R2, R11, 0x1, 0x1c1f ;  /* 0x003c1f000b027f89 */ /* 0x0046b000000e0000 */
[----:B------:R-:W-:Y:S05]  /*14e00*/  @P0 BRA `(.L_x_2727) ;  /* 0x00000ad000000947 */ /* 0x000fea0003800000 */
[----:B-----5:R-:W-:Y:S02]  /*14e10*/  ISETP.GE.AND P0, PT, R206, c[0x0][0x3c8], PT ;  /* 0x0000f200ce007a0c */ /* 0x020fe40003f06270 */
        /* <DEDUP_REMOVED lines=45> */
[C---:B--2---:R-:W-:Y:S01]  /*150f0*/  @!P4 LEA R4, P5, R184.reuse, R2, 0x2 ;  /* 0x00000002b804c211 */ /* 0x044fe200078a10ff */
        /* <DEDUP_REMOVED lines=32> */
[-C--:B--2---:R-:W-:Y:S01]  /*15300*/  @!P4 LEA R4, P5, R39, R2.reuse, 0x2 ;  /* 0x000000022704c211 */ /* 0x084fe200078a10ff */
[----:B------:R1:W-:Y:S01]  /*15310*/  @!P0 ST.E.64 [R6.64], R78 ;  /* 0x0000004e06008985 */ /* 0x0003e2000c101b06 */
[----:B------:R-:W-:Y:S02]  /*15320*/  @!P3 LEA R8, P0, R37, R2, 0x2 ;  /* 0x000000022508b211 */ /* 0x000fe400078010ff */
        /* <DEDUP_REMOVED lines=17> */
[----:B------:R-:W-:Y:S02]  /*15440*/  ISETP.GE.AND P0, PT, R17, c[0x0][0x3c8], PT ;  /* 0x0000f20011007a0c */ /* 0x000fe40003f06270 */
        /* <DEDUP_REMOVED lines=29> */
.L_x_2723:
[----:B------:R-:W3:Y:S02]  /*15620*/  S2R R4, SR_TID.X ;  /* 0x0000000000047919 */ /* 0x000ee40000002100 */
[----:B---3--:R-:W-:-:S13]  /*15630*/  ISETP.GT.AND P0, PT, R4, 0x7f, PT ;  /* 0x0000007f0400780c */ /* 0x008fda0003f04270 */
[----:B------:R-:W-:Y:S05]  /*15640*/  @P0 BRA `(.L_x_2727) ;  /* 0x0000029000000947 */ /* 0x000fea0003800000 */
[----:B------:R-:W3:Y:S01]  /*15650*/  LDL.LU R3, [R1+0x7c] ;  /* 0x00007c0001037983 */ /* 0x000ee20000300800 */
[----:B----4-:R-:W-:-:S05]  /*15660*/  MOV R2, c[0x0][0x4e8] ;  /* 0x00013a0000027a02 */ /* 0x010fca0000000f00 */
[----:B------:R-:W-:Y:S01]  /*15670*/  IMAD R0, R2, c[0x0][0x388], RZ ;  /* 0x0000e20002007a24 */ /* 0x000fe200078e02ff */
[----:B---3--:R-:W-:-:S04]  /*15680*/  IADD3 R6, R3, R4, RZ ;  /* 0x0000000403067210 */ /* 0x008fc80007ffe0ff */
[----:B------:R-:W-:-:S13]  /*15690*/  ISETP.GE.AND P0, PT, R6, R0, PT ;  /* 0x000000000600720c */ /* 0x000fda0003f06270 */
[----:B------:R-:W-:Y:S05]  /*156a0*/  @P0 BRA `(.L_x_2727) ;  /* 0x0000023000000947 */ /* 0x000fea0003800000 */
[----:B------:R-:W3:Y:S04]  /*156b0*/  LDL.LU R3, [R1+0x70] ;  /* 0x0000700001037983 */ /* 0x000ee80000300800 */
[----:B------:R-:W4:Y:S04]  /*156c0*/  LDL.LU R9, [R1+0x6c] ;  /* 0x00006c0001097983 */ /* 0x000f280000300800 */
[----:B------:R-:W5:Y:S01]  /*156d0*/  LDL.LU R8, [R1+0x74] ;  /* 0x0000740001087983 */ /* 0x000f620000300800 */
[----:B------:R-:W-:-:S13]  /*156e0*/  ISETP.NE.AND P0, PT, R2, 0x1, PT ;  /* 0x000000010200780c */ /* 0x000fda0003f05270 */
[----:B--2---:R-:W-:Y:S01]  /*156f0*/  @P0 IMAD.HI.U32 R7, R6, c[0x0][0x4ec], RZ ;  /* 0x00013b0006070a27 */ /* 0x004fe200078e00ff */
[----:B---3--:R-:W-:Y:S02]  /*15700*/  SHF.R.S32.HI R0, RZ, 0x1f, R3 ;  /* 0x0000001fff007819 */ /* 0x008fe40000011403 */
[----:B----4-:R-:W-:-:S03]  /*15710*/  SHF.R.S32.HI R5, RZ, 0x1f, R9 ;  /* 0x0000001fff057819 */ /* 0x010fc60000011409 */
[----:B------:R-:W-:-:S04]  /*15720*/  IMAD R0, R0, c[0x0][0x4d0], RZ ;  /* 0x0001340000007a24 */ /* 0x000fc800078e02ff */
[C---:B------:R-:W-:Y:S01]  /*15730*/  IMAD R4, R3.reuse, c[0x0][0x4d4], R0 ;  /* 0x0001350003047a24 */ /* 0x040fe200078e0200 */
[----:B------:R-:W-:Y:S01]  /*15740*/  MOV R0, R6 ;  /* 0x0000000600007202 */ /* 0x000fe20000000f00 */
[----:B------:R-:W-:Y:S01]  /*15750*/  IMAD.WIDE.U32 R2, R3, c[0x0][0x4d0], RZ ;  /* 0x0001340003027a25 */ /* 0x000fe200078e00ff */
[----:B------:R-:W-:-:S03]  /*15760*/  @P0 SHF.R.U32.HI R0, RZ, c[0x0][0x4f0], R7 ;  /* 0x00013c00ff000a19 */ /* 0x000fc60000011607 */
[----:B------:R-:W-:Y:S01]  /*15770*/  IMAD R5, R5, c[0x0][0x4d8], RZ ;  /* 0x0001360005057a24 */ /* 0x000fe200078e02ff */
[----:B------:R-:W-:Y:S02]  /*15780*/  IADD3 R3, R3, R4, RZ ;  /* 0x0000000403037210 */ /* 0x000fe40007ffe0ff */
[----:B-----5:R-:W-:Y:S01]  /*15790*/  SHF.R.S32.HI R4, RZ, 0x1f, R8 ;  /* 0x0000001fff047819 */ /* 0x020fe20000011408 */
        /* <DEDUP_REMOVED lines=20> */
.L_x_2727:
[----:B------:R-:W-:Y:S05]  /*158e0*/  BSYNC B1 ;  /* 0x0000000000017941 */ /* 0x000fea0003800000 */
.L_x_2722:
[----:B--2---:R-:W2:Y:S02]  /*158f0*/  LDL R0, [R1+0x190] ;  /* 0x0001900001007983 */ /* 0x004ea40000100800 */
[----:B--2---:R-:W-:-:S13]  /*15900*/  ISETP.NE.AND P0, PT, R0, RZ, PT ;  /* 0x000000ff0000720c */ /* 0x004fda0003f05270 */
[----:B------:R-:W-:Y:S01]  /*15910*/  @P0 WARPSYNC 0xffffffff ;  /* 0xffffffff00000948 */ /* 0x000fe20003800000 */
[----:B------:R-:W-:Y:S06]  /*15920*/  @P0 BAR.SYNC.DEFER_BLOCKING 0x5, 0x100 ;  /* 0x0144000000000b1d */ /* 0x000fec0000010000 */
[----:B------:R-:W2:Y:S04]  /*15930*/  @P0 LDS R0, [0x28100] ;  /* 0x02810000ff000984 */ /* 0x000ea80000000800 */
[----:B--2---:R2:W-:Y:S04]  /*15940*/  @P0 STL [R1+0x80], R0 ;  /* 0x0000800001000387 */ /* 0x0045e80000100800 */
[----:B------:R-:W-:Y:S06]  /*15950*/  @P0 BAR.ARV 0x4, 0x100 ;  /* 0x0104000000000b1d */ /* 0x000fec0000002000 */
[----:B------:R-:W-:Y:S05]  /*15960*/  @P0 BRA `(.L_x_2728) ;  /* 0x0000009000000947 */ /* 0x000fea0003800000 */
[----:B------:R-:W-:Y:S05]  /*15970*/  BRA.DIV ~URZ, `(.L_x_2729) ;  /* 0x00002c027f007947 */ /* 0x000fea000b800000 */
[----:B--2---:R2:W1:Y:S02]  /*15980*/  SHFL.IDX PT, R0, R14, RZ, 0x1f ;  /* 0x00001fff0e007589 */ /* 0x00446400000e0000 */
.L_x_2754:
[----:B-1--4-:R-:W1:Y:S01]  /*15990*/  S2R R2, SR_TID.X ;  /* 0x0000000000027919 */ /* 0x012e620000002100 */
[----:B------:R-:W-:Y:S03]  /*159a0*/  WARPSYNC 0xffffffff ;  /* 0xffffffff00007948 */ /* 0x000fe60003800000 */
[----:B------:R-:W-:Y:S06]  /*159b0*/  BAR.SYNC.DEFER_BLOCKING 0x4, 0x100 ;  /* 0x0104000000007b1d */ /* 0x000fec0000010000 */
[----:B------:R4:W-:Y:S01]  /*159c0*/  STL [R1+0x80], R0 ;  /* 0x0000800001007387 */ /* 0x0009e20000100800 */
[----:B-1----:R-:W-:-:S13]  /*159d0*/  LOP3.LUT P0, RZ, R2, 0xff, RZ, 0xc0, !PT ;  /* 0x000000ff02ff7812 */ /* 0x002fda000780c0ff */
[----:B------:R4:W-:Y:S04]  /*159e0*/  @!P0 STS [0x28100], R14 ;  /* 0x0281000eff008388 */ /* 0x0009e80000000800 */
[----:B------:R-:W-:Y:S06]  /*159f0*/  BAR.ARV 0x5, 0x100 ;  /* 0x0144000000007b1d */ /* 0x000fec0000002000 */
.L_x_2728:
[----:B--2-4-:R-:W2:Y:S02]  /*15a00*/  LDL R0, [R1+0x80] ;  /* 0x0000800001007983 */ /* 0x014ea40000100800 */
[----:B--2---:R-:W-:-:S13]  /*15a10*/  ISETP.GE.AND P0, PT, R0, c[0x0][0x538], PT ;  /* 0x00014e0000007a0c */ /* 0x004fda0003f06270 */
[----:B-1-3-5:R-:W-:Y:S01]  /*15a20*/  @P0 CALL.REL.NOINC `(.L_x_2730) ;  /* 0x0000001000000944 */ /* 0x02afe20003c00000 */
[----:B------:R-:W-:Y:S05]  /*15a30*/  BRA `(.L_x_2731) ;  /* 0xfffeb48000007947 */ /* 0x000fea000383ffff */
.L_x_2730:
[----:B------:R-:W-:Y:S05]  /*15a40*/  EXIT ;  /* 0x000000000000794d */ /* 0x000fea0003800000 */
.L_x_2680:
[----:B------:R-:W-:Y:S01]  /*15a50*/  IMAD.MOV.U32 R0, RZ, RZ, R5 ;  /* 0x000000ffff007224 */ /* 0x000fe200078e0005 */
[----:B------:R-:W-:Y:S01]  /*15a60*/  MOV R44, RZ ;  /* 0x000000ff002c7202 */ /* 0x000fe20000000f00 */
[----:B------:R-:W-:Y:S01]  /*15a70*/  IMAD.MOV.U32 R3, RZ, RZ, 0x181f ;  /* 0x0000181fff037424 */ /* 0x000fe200078e00ff */
[----:B------:R-:W-:Y:S02]  /*15a80*/  MOV R2, 0x15aa0 ;  /* 0x00015aa000027802 */ /* 0x000fe40000000f00 */
[----:B-1---5:R-:W-:Y:S05]  /*15a90*/  CALL.REL.NOINC `($__internal_44_$__cuda_sm70_shflsync_idx_p) ;  /* 0x00002ba000007944 */ /* 0x022fea0003c00000 */
[----:B-----5:R-:W-:Y:S01]  /*15aa0*/  MOV R4, R0 ;  /* 0x0000000000047202 */ /* 0x020fe20000000f00 */
[----:B-1----:R-:W-:Y:S05]  /*15ab0*/  BRA `(.L_x_2732) ;  /* 0xfffec31000007947 */ /* 0x002fea000383ffff */
.L_x_2681:
[----:B------:R-:W-:Y:S01]  /*15ac0*/  IMAD.MOV.U32 R0, RZ, RZ, R13 ;  /* 0x000000ffff007224 */ /* 0x000fe200078e000d */
[----:B------:R-:W-:Y:S01]  /*15ad0*/  MOV R44, RZ ;  /* 0x000000ff002c7202 */ /* 0x000fe20000000f00 */
[----:B------:R-:W-:Y:S01]  /*15ae0*/  IMAD.MOV.U32 R3, RZ, RZ, 0x181f ;  /* 0x0000181fff037424 */ /* 0x000fe200078e00ff */
[----:B------:R-:W-:Y:S02]  /*15af0*/  MOV R2, 0x15b10 ;  /* 0x00015b1000027802 */ /* 0x000fe40000000f00 */
[----:B-123-5:R-:W-:Y:S05]  /*15b00*/  CALL.REL.NOINC `($__internal_44_$__cuda_sm70_shflsync_idx_p) ;  /* 0x00002b3000007944 */ /* 0x02efea0003c00000 */
[----:B-1---5:R-:W-:Y:S05]  /*15b10*/  BRA `(.L_x_2733) ;  /* 0xfffec2d000007947 */ /* 0x022fea000383ffff */
.L_x_2684:
[----:B------:R-:W-:Y:S01]  /*15b20*/  IMAD.MOV.U32 R0, RZ, RZ, R5 ;  /* 0x000000ffff007224 */ /* 0x000fe200078e0005 */
[----:B------:R-:W-:Y:S01]  /*15b30*/  MOV R44, 0x1 ;  /* 0x00000001002c7802 */ /* 0x000fe20000000f00 */
[----:B-1----:R-:W-:Y:S01]  /*15b40*/  IMAD.MOV.U32 R3, RZ, RZ, 0x181f ;  /* 0x0000181fff037424 */ /* 0x002fe200078e00ff */
[----:B------:R-:W-:-:S02]  /*15b50*/  MOV R2, 0x15b70 ;  /* 0x00015b7000027802 */ /* 0x000fc40000000f00 */
[----:B---3-5:R-:W-:Y:S05]  /*15b60*/  CALL.REL.NOINC `($__internal_44_$__cuda_sm70_shflsync_idx_p) ;  /* 0x00002ad000007944 */ /* 0x028fea0003c00000 */
[----:B-----5:R-:W-:Y:S01]  /*15b70*/  IMAD.MOV.U32 R4, RZ, RZ, R0 ;  /* 0x000000ffff047224 */ /* 0x020fe200078e0000 */
[----:B------:R-:W-:Y:S01]  /*15b80*/  MOV R44, 0x1 ;  /* 0x00000001002c7802 */ /* 0x000fe20000000f00 */
[----:B------:R-:W-:Y:S01]  /*15b90*/  IMAD.MOV.U32 R0, RZ, RZ, R13 ;  /* 0x000000ffff007224 */ /* 0x000fe200078e000d */
[----:B------:R-:W-:-:S02]  /*15ba0*/  MOV R3, 0x181f ;  /* 0x0000181f00037802 */ /* 0x000fc40000000f00 */
[----:B------:R-:W-:Y:S02]  /*15bb0*/  MOV R2, 0x15bd0 ;  /* 0x00015bd000027802 */ /* 0x000fe40000000f00 */
[----:B-1----:R-:W-:Y:S05]  /*15bc0*/  CALL.REL.NOINC `($__internal_44_$__cuda_sm70_shflsync_idx_p) ;  /* 0x00002a7000007944 */ /* 0x002fea0003c00000 */
[----:B-1---5:R-:W-:Y:S05]  /*15bd0*/  BRA `(.L_x_2734) ;  /* 0xfffec47000007947 */ /* 0x022fea000383ffff */
.L_x_2687:
[----:B----4-:R-:W-:Y:S01]  /*15be0*/  IMAD.MOV.U32 R0, RZ, RZ, R5 ;  /* 0x000000ffff007224 */ /* 0x010fe200078e0005 */
[----:B------:R-:W-:Y:S01]  /*15bf0*/  MOV R44, 0x2 ;  /* 0x00000002002c7802 */ /* 0x000fe20000000f00 */
[----:B-1----:R-:W-:Y:S01]  /*15c00*/  IMAD.MOV.U32 R3, RZ, RZ, 0x181f ;  /* 0x0000181fff037424 */ /* 0x002fe200078e00ff */
[----:B------:R-:W-:Y:S02]  /*15c10*/  MOV R2, 0x15c30 ;  /* 0x00015c3000027802 */ /* 0x000fe40000000f00 */
[----:B--23-5:R-:W-:Y:S05]  /*15c20*/  CALL.REL.NOINC `($__internal_44_$__cuda_sm70_shflsync_idx_p) ;  /* 0x00002a1000007944 */ /* 0x02cfea0003c00000 */
[----:B-----5:R-:W-:Y:S01]  /*15c30*/  MOV R4, R0 ;  /* 0x0000000000047202 */ /* 0x020fe20000000f00 */
[----:B-1----:R-:W-:Y:S05]  /*15c40*/  BRA `(.L_x_2735) ;  /* 0xfffec5e000007947 */ /* 0x002fea000383ffff */
.L_x_2688:
[----:B----4-:R-:W-:Y:S01]  /*15c50*/  IMAD.MOV.U32 R0, RZ, RZ, R13 ;  /* 0x000000ffff007224 */ /* 0x010fe200078e000d */
[----:B------:R-:W-:Y:S01]  /*15c60*/  MOV R44, 0x2 ;  /* 0x00000002002c7802 */ /* 0x000fe20000000f00 */
[----:B-1----:R-:W-:Y:S01]  /*15c70*/  IMAD.MOV.U32 R3, RZ, RZ, 0x181f ;  /* 0x0000181fff037424 */ /* 0x002fe200078e00ff */
[----:B------:R-:W-:Y:S02]  /*15c80*/  MOV R2, 0x15ca0 ;  /* 0x00015ca000027802 */ /* 0x000fe40000000f00 */
[----:B--23-5:R-:W-:Y:S05]  /*15c90*/  CALL.REL.NOINC `($__internal_44_$__cuda_sm70_shflsync_idx_p) ;  /* 0x000029a000007944 */ /* 0x02cfea0003c00000 */
[----:B-1---5:R-:W-:Y:S05]  /*15ca0*/  BRA `(.L_x_2736) ;  /* 0xfffec5a000007947 */ /* 0x022fea000383ffff */
.L_x_2691:
[----:B--2---:R-:W-:Y:S01]  /*15cb0*/  IMAD.MOV.U32 R0, RZ, RZ, R5 ;  /* 0x000000ffff007224 */ /* 0x004fe200078e0005 */
[----:B------:R-:W-:Y:S01]  /*15cc0*/  MOV R44, 0x3 ;  /* 0x00000003002c7802 */ /* 0x000fe20000000f00 */
[----:B-1----:R-:W-:Y:S01]  /*15cd0*/  IMAD.MOV.U32 R3, RZ, RZ, 0x181f ;  /* 0x0000181fff037424 */ /* 0x002fe200078e00ff */
[----:B------:R-:W-:-:S02]  /*15ce0*/  MOV R2, 0x15d00 ;  /* 0x00015d0000027802 */ /* 0x000fc40000000f00 */
[----:B---345:R-:W-:Y:S05]  /*15cf0*/  CALL.REL.NOINC `($__internal_44_$__cuda_sm70_shflsync_idx_p) ;  /* 0x0000294000007944 */ /* 0x038fea0003c00000 */
[----:B-----5:R-:W-:Y:S01]  /*15d00*/  IMAD.MOV.U32 R4, RZ, RZ, R0 ;  /* 0x000000ffff047224 */ /* 0x020fe200078e0000 */
[----:B------:R-:W-:Y:S01]  /*15d10*/  MOV R44, 0x3 ;  /* 0x00000003002c7802 */ /* 0x000fe20000000f00 */
[----:B------:R-:W-:Y:S01]  /*15d20*/  IMAD.MOV.U32 R0, RZ, RZ, R13 ;  /* 0x000000ffff007224 */ /* 0x000fe200078e000d */
[----:B------:R-:W-:-:S02]  /*15d30*/  MOV R3, 0x181f ;  /* 0x0000181f00037802 */ /* 0x000fc40000000f00 */
[----:B------:R-:W-:Y:S02]  /*15d40*/  MOV R2, 0x15d60 ;  /* 0x00015d6000027802 */ /* 0x000fe40000000f00 */
[----:B-1----:R-:W-:Y:S05]  /*15d50*/  CALL.REL.NOINC `($__internal_44_$__cuda_sm70_shflsync_idx_p) ;  /* 0x000028e000007944 */ /* 0x002fea0003c00000 */
[----:B-1---5:R-:W-:Y:S05]  /*15d60*/  BRA `(.L_x_2737) ;  /* 0xfffec6d000007947 */ /* 0x022fea000383ffff */
.L_x_2694:
[----:B------:R-:W-:Y:S01]  /*15d70*/  IMAD.MOV.U32 R0, RZ, RZ, R5 ;  /* 0x000000ffff007224 */ /* 0x000fe200078e0005 */
[----:B------:R-:W-:Y:S01]  /*15d80*/  MOV R44, RZ ;  /* 0x000000ff002c7202 */ /* 0x000fe20000000f00 */
[----:B------:R-:W-:Y:S01]  /*15d90*/  IMAD.MOV.U32 R3, RZ, RZ, 0x181f ;  /* 0x0000181fff037424 */ /* 0x000fe200078e00ff */
[----:B------:R-:W-:Y:S02]  /*15da0*/  MOV R2, 0x15dc0 ;  /* 0x00015dc000027802 */ /* 0x000fe40000000f00 */
[----:B-1----:R-:W-:Y:S05]  /*15db0*/  CALL.REL.NOINC `($__internal_44_$__cuda_sm70_shflsync_idx_p) ;  /* 0x0000288000007944 */ /* 0x002fea0003c00000 */
[----:B-----5:R-:W-:Y:S01]  /*15dc0*/  MOV R4, R0 ;  /* 0x0000000000047202 */ /* 0x020fe20000000f00 */
[----:B-1----:R-:W-:Y:S05]  /*15dd0*/  BRA `(.L_x_2738) ;  /* 0xfffef2c000007947 */ /* 0x002fea000383ffff */
.L_x_2695:
[----:B------:R-:W-:Y:S01]  /*15de0*/  IMAD.MOV.U32 R0, RZ, RZ, R22 ;  /* 0x000000ffff007224 */ /* 0x000fe200078e0016 */
[----:B------:R-:W-:Y:S01]  /*15df0*/  MOV R44, RZ ;  /* 0x000000ff002c7202 */ /* 0x000fe20000000f00 */
[----:B------:R-:W-:Y:S01]  /*15e00*/  IMAD.MOV.U32 R3, RZ, RZ, 0x181f ;  /* 0x0000181fff037424 */ /* 0x000fe200078e00ff */
[----:B------:R-:W-:Y:S02]  /*15e10*/  MOV R2, 0x15e30 ;  /* 0x00015e3000027802 */ /* 0x000fe40000000f00 */
[----:B-123--:R-:W-:Y:S05]  /*15e20*/  CALL.REL.NOINC `($__internal_44_$__cuda_sm70_shflsync_idx_p) ;  /* 0x0000281000007944 */ /* 0x00efea0003c00000 */
[----:B------:R-:W2:Y:S04]  /*15e30*/  LDL R2, [R1+0xc] ;  /* 0x00000c0001027983 */ /* 0x000ea80000100800 */
[----:B------:R-:W3:Y:S04]  /*15e40*/  LDL R14, [R1+0x28] ;  /* 0x00002800010e7983 */ /* 0x000ee80000100800 */
[----:B------:R-:W4:Y:S04]  /*15e50*/  LDL R13, [R1+0x24] ;  /* 0x00002400010d7983 */ /* 0x000f280000100800 */
[----:B------:R-:W4:Y:S01]  /*15e60*/  LDL R12, [R1+0x20] ;  /* 0x00002000010c7983 */ /* 0x000f220000100800 */
[C---:B------:R-:W-:Y:S01]  /*15e70*/  IADD3 R10, P1, R0.reuse, R137, RZ ;  /* 0x00000089000a7210 */ /* 0x040fe20007f3e0ff */
[----:B------:R-:W-:Y:S01]  /*15e80*/  IMAD.MOV.U32 R44, RZ, RZ, 0x1 ;  /* 0x00000001ff2c7424 */ /* 0x000fe200078e00ff */
[----:B------:R-:W-:-:S02]  /*15e90*/  IADD3 R8, P0, R0, R138, RZ ;  /* 0x0000008a00087210 */ /* 0x000fc40007f1e0ff */
[----:B------:R-:W-:Y:S01]  /*15ea0*/  IADD3 R6, P5, R0, R139, RZ ;  /* 0x0000008b00067210 */ /* 0x000fe20007fbe0ff */
[C---:B-----5:R-:W-:Y:S02]  /*15eb0*/  IMAD.X R11, R4.reuse, 0x1, R128, P1 ;  /* 0x00000001040b7824 */ /* 0x060fe400008e0680 */
[C---:B------:R-:W-:Y:S02]  /*15ec0*/  IMAD.X R9, R4.reuse, 0x1, R129, P0 ;  /* 0x0000000104097824 */ /* 0x040fe400000e0681 */
[----:B------:R-:W-:Y:S01]  /*15ed0*/  IMAD.X R7, R4, 0x1, R130, P5 ;  /* 0x0000000104077824 */ /* 0x000fe200028e0682 */
[----:B--2---:R-:W-:Y:S02]  /*15ee0*/  ISETP.GE.AND P3, PT, R2, c[0x0][0x1d4], PT ;  /* 0x0000750002007a0c */ /* 0x004fe40003f66270 */
[----:B------:R-:W-:Y:S01]  /*15ef0*/  IADD3 R2, P4, R0, R140, RZ ;  /* 0x0000008c00027210 */ /* 0x000fe20007f9e0ff */
[----:B------:R-:W-:Y:S01]  /*15f00*/  IMAD.MOV.U32 R0, RZ, RZ, R5 ;  /* 0x000000ffff007224 */ /* 0x000fe200078e0005 */
[----:B---3--:R-:W-:-:S03]  /*15f10*/  ISETP.GE.AND P2, PT, R14, c[0x0][0x1d4], PT ;  /* 0x000075000e007a0c */ /* 0x008fc60003f46270 */
[----:B------:R-:W-:Y:S01]  /*15f20*/  IMAD.X R3, R4, 0x1, R131, P4 ;  /* 0x0000000104037824 */ /* 0x000fe200020e0683 */
[----:B----4-:R-:W-:Y:S02]  /*15f30*/  ISETP.GE.AND P1, PT, R13, c[0x0][0x1d4], PT ;  /* 0x000075000d007a0c */ /* 0x010fe40003f26270 */
[----:B------:R-:W-:Y:S02]  /*15f40*/  SEL R14, RZ, 0x10, P2 ;  /* 0x00000010ff0e7807 */ /* 0x000fe40001000000 */
[----:B------:R-:W-:Y:S01]  /*15f50*/  ISETP.GE.AND P0, PT, R12, c[0x0][0x1d4], PT ;  /* 0x000075000c007a0c */ /* 0x000fe20003f06270 */
[----:B------:R-:W-:Y:S01]  /*15f60*/  @!PT LDS RZ, [RZ] ;  /* 0x00000000fffff984 */ /* 0x000fe20000000800 */
[----:B------:R-:W-:Y:S01]  /*15f70*/  @!PT LDS RZ, [RZ] ;  /* 0x00000000fffff984 */ /* 0x000fe20000000800 */
[----:B------:R-:W-:Y:S01]  /*15f80*/  @!PT LDS RZ, [RZ] ;  /* 0x00000000fffff984 */ /* 0x000fe20000000800 */
[----:B------:R2:W-:Y:S01]  /*15f90*/  LDGSTS.E.BYPASS.LTC128B.128 [R251+0xc100], [R10.64], !P3 ;  /* 0x0c1000000afb7fae */ /* 0x0005e2000d901d46 */
[----:B------:R-:W-:Y:S02]  /*15fa0*/  SEL R13, RZ, 0x10, P1 ;  /* 0x00000010ff0d7807 */ /* 0x000fe40000800000 */
[----:B------:R-:W-:Y:S01]  /*15fb0*/  SEL R12, RZ, 0x10, P0 ;  /* 0x00000010ff0c7807 */ /* 0x000fe20000000000 */
[----:B------:R2:W-:Y:S04]  /*15fc0*/  LDGSTS.E.BYPASS.LTC128B.128 [R251+0xf100], [R8.64], !P2 ;  /* 0x0f10000008fb7fae */ /* 0x0005e8000d101d46 */
[----:B------:R3:W-:Y:S04]  /*15fd0*/  LDGSTS.E.BYPASS.LTC128B.128 [R251+0x12100], [R6.64], !P1 ;  /* 0x1210000006fb7fae */ /* 0x0007e8000c901d46 */
[----:B------:R4:W-:Y:S01]  /*15fe0*/  LDGSTS.E.BYPASS.LTC128B.128 [R251+0x15100], [R2.64], !P0 ;  /* 0x1510000002fb7fae */ /* 0x0009e2000c101d46 */
[----:B---3--:R-:W-:Y:S01]  /*15ff0*/  SEL R7, RZ, 0x10, P3 ;  /* 0x00000010ff077807 */ /* 0x008fe20001800000 */
[----:B----4-:R-:W-:Y:S01]  /*16000*/  IMAD.MOV.U32 R3, RZ, RZ, 0x181f ;  /* 0x0000181fff037424 */ /* 0x010fe200078e00ff */
[----:B------:R-:W-:-:S02]  /*16010*/  MOV R2, 0x16030 ;  /* 0x0001603000027802 */ /* 0x000fc40000000f00 */
[----:B-12---:R-:W-:Y:S05]  /*16020*/  CALL.REL.NOINC `($__internal_44_$__cuda_sm70_shflsync_idx_p) ;  /* 0x0000261000007944 */ /* 0x006fea0003c00000 */
[----:B-----5:R-:W-:Y:S01]  /*16030*/  IMAD.MOV.U32 R4, RZ, RZ, R0 ;  /* 0x000000ffff047224 */ /* 0x020fe200078e0000 */
[----:B------:R-:W-:Y:S01]  /*16040*/  MOV R44, 0x1 ;  /* 0x00000001002c7802 */ /* 0x000fe20000000f00 */
[----:B------:R-:W-:Y:S01]  /*16050*/  IMAD.MOV.U32 R0, RZ, RZ, R22 ;  /* 0x000000ffff007224 */ /* 0x000fe200078e0016 */
[----:B------:R-:W-:-:S02]  /*16060*/  MOV R3, 0x181f ;  /* 0x0000181f00037802 */ /* 0x000fc40000000f00 */
[----:B------:R-:W-:Y:S02]  /*16070*/  MOV R2, 0x16090 ;  /* 0x0001609000027802 */ /* 0x000fe40000000f00 */
[----:B-1----:R-:W-:Y:S05]  /*16080*/  CALL.REL.NOINC `($__internal_44_$__cuda_sm70_shflsync_idx_p) ;  /* 0x000025b000007944 */ /* 0x002fea0003c00000 */
[C---:B------:R-:W-:Y:S01]  /*16090*/  IADD3 R2, -R7.reuse, 0x10, RZ ;  /* 0x0000001007027810 */ /* 0x040fe20007ffe1ff */
[----:B------:R-:W-:Y:S01]  /*160a0*/  IMAD.MOV.U32 R44, RZ, RZ, 0x2 ;  /* 0x00000002ff2c7424 */ /* 0x000fe200078e00ff */
[----:B------:R-:W-:Y:S02]  /*160b0*/  ISETP.NE.U32.AND P2, PT, R7, RZ, PT ;  /* 0x000000ff0700720c */ /* 0x000fe40003f45070 */
[----:B------:R-:W-:Y:S02]  /*160c0*/  LOP3.LUT R2, R2, 0xf, RZ, 0xc0, !PT ;  /* 0x0000000f02027812 */ /* 0x000fe400078ec0ff */
[----:B------:R-:W-:Y:S02]  /*160d0*/  IADD3 R8, -R13, 0x10, RZ ;  /* 0x000000100d087810 */ /* 0x000fe40007ffe1ff */
[----:B------:R-:W-:Y:S02]  /*160e0*/  IADD3 R2, P1, P0, R2, R0, R137 ;  /* 0x0000000002027210 */ /* 0x000fe4000783e089 */
[----:B------:R-:W-:-:S02]  /*160f0*/  LOP3.LUT R8, R8, 0xf, RZ, 0xc0, !PT ;  /* 0x0000000f08087812 */ /* 0x000fc400078ec0ff */
[----:B-----5:R-:W-:Y:S02]  /*16100*/  IADD3.X R3, RZ, R4, R128, P1, P0 ;  /* 0x00000004ff037210 */ /* 0x020fe40000fe0480 */
[----:B------:R-:W-:Y:S02]  /*16110*/  IADD3 R6, -R12, 0x10, RZ ;  /* 0x000000100c067810 */ /* 0x000fe40007ffe1ff */
[----:B------:R-:W-:Y:S01]  /*16120*/  ISETP.NE.U32.AND P3, PT, R13, RZ, PT ;  /* 0x000000ff0d00720c */ /* 0x000fe20003f65070 */
[----:B------:R-:W-:Y:S01]  /*16130*/  @!PT LDS RZ, [RZ] ;  /* 0x00000000fffff984 */ /* 0x000fe20000000800 */
[----:B------:R-:W-:Y:S01]  /*16140*/  @!PT LDS RZ, [RZ] ;  /* 0x00000000fffff984 */ /* 0x000fe20000000800 */
[----:B------:R-:W-:Y:S01]  /*16150*/  @!PT LDS RZ, [RZ] ;  /* 0x00000000fffff984 */ /* 0x000fe20000000800 */
[----:B------:R2:W-:Y:S01]  /*16160*/  LDGSTS.E.BYPASS.LTC128B.128.ZFILL [R251+0xd100], [R2.64], P2 ;  /* 0x0d10000002fb7fae */ /* 0x0005e20009141d46 */
[C---:B------:R-:W-:Y:S02]  /*16170*/  ISETP.NE.U32.AND P2, PT, R14.reuse, RZ, PT ;  /* 0x000000ff0e00720c */ /* 0x040fe40003f45070 */
[----:B--2---:R-:W-:-:S04]  /*16180*/  IADD3 R2, -R14, 0x10, RZ ;  /* 0x000000100e027810 */ /* 0x004fc80007ffe1ff */
[----:B------:R-:W-:-:S04]  /*16190*/  LOP3.LUT R2, R2, 0xf, RZ, 0xc0, !PT ;  /* 0x0000000f02027812 */ /* 0x000fc800078ec0ff */
[----:B------:R-:W-:-:S04]  /*161a0*/  IADD3 R2, P1, P0, R2, R0, R138 ;  /* 0x0000000002027210 */ /* 0x000fc8000783e08a */
[----:B------:R-:W-:Y:S02]  /*161b0*/  IADD3.X R3, RZ, R4, R129, P1, P0 ;  /* 0x00000004ff037210 */ /* 0x000fe40000fe0481 */
[----:B------:R-:W-:-:S03]  /*161c0*/  IADD3 R8, P1, P0, R8, R0, R139 ;  /* 0x0000000008087210 */ /* 0x000fc6000783e08b */
[----:B------:R2:W-:Y:S01]  /*161d0*/  LDGSTS.E.BYPASS.LTC128B.128.ZFILL [R251+0x10100], [R2.64], P2 ;  /* 0x1010000002fb7fae */ /* 0x0005e20009141d46 */
[----:B------:R-:W-:Y:S02]  /*161e0*/  ISETP.NE.U32.AND P2, PT, R12, RZ, PT ;  /* 0x000000ff0c00720c */ /* 0x000fe40003f45070 */
[----:B------:R-:W-:-:S05]  /*161f0*/  IADD3.X R9, RZ, R4, R130, P1, P0 ;  /* 0x00000004ff097210 */ /* 0x000fca0000fe0482 */
[----:B------:R3:W-:Y:S01]  /*16200*/  LDGSTS.E.BYPASS.LTC128B.128.ZFILL [R251+0x13100], [R8.64], P3 ;  /* 0x1310000008fb7fae */ /* 0x0007e20009941d46 */
[----:B--2---:R-:W-:-:S04]  /*16210*/  LOP3.LUT R2, R6, 0xf, RZ, 0xc0, !PT ;  /* 0x0000000f06027812 */ /* 0x004fc800078ec0ff */
[----:B------:R-:W-:Y:S01]  /*16220*/  IADD3 R2, P1, P0, R2, R0, R140 ;  /* 0x0000000002027210 */ /* 0x000fe2000783e08c */
[----:B------:R-:W-:-:S03]  /*16230*/  IMAD.MOV.U32 R0, RZ, RZ, R5 ;  /* 0x000000ffff007224 */ /* 0x000fc600078e0005 */
[----:B------:R-:W-:-:S05]  /*16240*/  IADD3.X R3, RZ, R4, R131, P1, P0 ;  /* 0x00000004ff037210 */ /* 0x000fca0000fe0483 */
[----:B------:R2:W-:Y:S02]  /*16250*/  LDGSTS.E.BYPASS.LTC128B.128.ZFILL [R251+0x16100], [R2.64], P2 ;  /* 0x1610000002fb7fae */ /* 0x0005e40009141d46 */
[----:B--2---:R-:W-:Y:S01]  /*16260*/  IMAD.MOV.U32 R3, RZ, RZ, 0x181f ;  /* 0x0000181fff037424 */ /* 0x004fe200078e00ff */
[----:B------:R-:W-:Y:S02]  /*16270*/  MOV R2, 0x16290 ;  /* 0x0001629000027802 */ /* 0x000fe40000000f00 */
[----:B-1-3--:R-:W-:Y:S05]  /*16280*/  CALL.REL.NOINC `($__internal_44_$__cuda_sm70_shflsync_idx_p) ;  /* 0x000023b000007944 */ /* 0x00afea0003c00000 */
[----:B-----5:R-:W-:Y:S01]  /*16290*/  IMAD.MOV.U32 R4, RZ, RZ, R0 ;  /* 0x000000ffff047224 */ /* 0x020fe200078e0000 */
[----:B------:R-:W-:Y:S01]  /*162a0*/  MOV R44, 0x2 ;  /* 0x00000002002c7802 */ /* 0x000fe20000000f00 */
[----:B------:R-:W-:Y:S01]  /*162b0*/  IMAD.MOV.U32 R0, RZ, RZ, R22 ;  /* 0x000000ffff007224 */ /* 0x000fe200078e0016 */
[----:B------:R-:W-:Y:S02]  /*162c0*/  MOV R3, 0x181f ;  /* 0x0000181f00037802 */ /* 0x000fe40000000f00 */
[----:B------:R-:W-:Y:S02]  /*162d0*/  MOV R2, 0x162f0 ;  /* 0x000162f000027802 */ /* 0x000fe40000000f00 */
[----:B-1----:R-:W-:Y:S05]  /*162e0*/  CALL.REL.NOINC `($__internal_44_$__cuda_sm70_shflsync_idx_p) ;  /* 0x0000235000007944 */ /* 0x002fea0003c00000 */
[----:B-1---5:R-:W-:Y:S05]  /*162f0*/  BRA `(.L_x_2739) ;  /* 0xfffef04000007947 */ /* 0x022fea000383ffff */
.L_x_2696:
[----:B------:R-:W-:Y:S01]  /*16300*/  IMAD.MOV.U32 R0, RZ, RZ, R4 ;  /* 0x000000ffff007224 */ /* 0x000fe200078e0004 */
[----:B------:R-:W-:Y:S01]  /*16310*/  MOV R44, RZ ;  /* 0x000000ff002c7202 */ /* 0x000fe20000000f00 */
[----:B-1----:R-:W-:Y:S01]  /*16320*/  IMAD.MOV.U32 R3, RZ, RZ, 0x1c1f ;  /* 0x00001c1fff037424 */ /* 0x002fe200078e00ff */
[----:B------:R-:W-:-:S02]  /*16330*/  MOV R2, 0x16350 ;  /* 0x0001635000027802 */ /* 0x000fc40000000f00 */
[----:B------:R-:W-:Y:S05]  /*16340*/  CALL.REL.NOINC `($__internal_44_$__cuda_sm70_shflsync_idx_p) ;  /* 0x000022f000007944 */ /* 0x000fea0003c00000 */
[----:B-1---5:R-:W-:Y:S05]  /*16350*/  BRA `(.L_x_2740) ;  /* 0xfffef2a000007947 */ /* 0x022fea000383ffff */
.L_x_2697:
[----:B------:R-:W-:Y:S01]  /*16360*/  IMAD.MOV.U32 R0, RZ, RZ, R4 ;  /* 0x000000ffff007224 */ /* 0x000fe200078e0004 */
[----:B------:R-:W-:Y:S01]  /*16370*/  MOV R44, 0x1 ;  /* 0x00000001002c7802 */ /* 0x000fe20000000f00 */
[----:B-1----:R-:W-:Y:S01]  /*16380*/  IMAD.MOV.U32 R3, RZ, RZ, 0x1c1f ;  /* 0x00001c1fff037424 */ /* 0x002fe200078e00ff */
[----:B------:R-:W-:-:S02]  /*16390*/  MOV R2, 0x163b0 ;  /* 0x000163b000027802 */ /* 0x000fc40000000f00 */
[----:B--2---:R-:W-:Y:S05]  /*163a0*/  CALL.REL.NOINC `($__internal_44_$__cuda_sm70_shflsync_idx_p) ;  /* 0x0000229000007944 */ /* 0x004fea0003c00000 */
        /* <DEDUP_REMOVED lines=33> */
[C---:B------:R-:W-:Y:S02]  /*165c0*/  ISETP.GT.AND P0, PT, R0.reuse, 0x21, PT ;  /* 0x000000210000780c */ /* 0x040fe40003f04270 */
        /* <DEDUP_REMOVED lines=55> */
[----:B------:R-:W-:Y:S01]  /*16940*/  ISETP.GT.AND P0, PT, R0, 0x59, PT ;  /* 0x000000590000780c */ /* 0x000fe20003f04270 */
[----:B------:R-:W-:Y:S01]  /*16950*/  IMAD.MOV.U32 R0, RZ, RZ, 0x2 ;  /* 0x00000002ff007424 */ /* 0x000fe200078e00ff */
[----:B------:R-:W-:Y:S02]  /*16960*/  FSEL R89, R31, -INF , P1 ;  /* 0xff8000001f597808 */ /* 0x000fe40000800000 */
[----:B------:R-:W-:-:S02]  /*16970*/  FMNMX.FTZ R24, R90, R24, !PT ;  /* 0x000000185a187209 */ /* 0x000fc40007810000 */
[----:B------:R-:W-:Y:S02]  /*16980*/  FMNMX.FTZ R132, R107, R132, !PT ;  /* 0x000000846b847209 */ /* 0x000fe40007810000 */
[----:B------:R-:W-:Y:S02]  /*16990*/  FSEL R88, R30, -INF , P0 ;  /* 0xff8000001e587808 */ /* 0x000fe40000000000 */
[----:B------:R-:W-:Y:S01]  /*169a0*/  FMNMX.FTZ R24, R89, R24, !PT ;  /* 0x0000001859187209 */ /* 0x000fe20007810000 */
[----:B-----5:R-:W-:Y:S01]  /*169b0*/  IMAD.MOV.U32 R4, RZ, RZ, R132 ;  /* 0x000000ffff047224 */ /* 0x020fe200078e0084 */
[----:B------:R-:W-:Y:S02]  /*169c0*/  MOV R2, 0x169f0 ;  /* 0x000169f000027802 */ /* 0x000fe40000000f00 */
[----:B------:R-:W-:Y:S02]  /*169d0*/  FMNMX.FTZ R24, R88, R24, !PT ;  /* 0x0000001858187209 */ /* 0x000fe40007810000 */
[----:B-1----:R-:W-:Y:S05]  /*169e0*/  CALL.REL.NOINC `($__internal_43_$__cuda_sm70_shflsync_bfly_p) ;  /* 0x00001bf000007944 */ /* 0x002fea0003c00000 */
[----:B------:R-:W-:Y:S01]  /*169f0*/  FMNMX.FTZ R132, R132, R0, !PT ;  /* 0x0000000084847209 */ /* 0x000fe20007810000 */
[----:B------:R-:W-:Y:S01]  /*16a00*/  IMAD.MOV.U32 R0, RZ, RZ, 0x1 ;  /* 0x00000001ff007424 */ /* 0x000fe200078e00ff */
[----:B------:R-:W-:-:S03]  /*16a10*/  MOV R2, 0x16a40 ;  /* 0x00016a4000027802 */ /* 0x000fc60000000f00 */
[----:B------:R-:W-:Y:S02]  /*16a20*/  IMAD.MOV.U32 R4, RZ, RZ, R132 ;  /* 0x000000ffff047224 */ /* 0x000fe400078e0084 */
[----:B------:R-:W-:Y:S05]  /*16a30*/  CALL.REL.NOINC `($__internal_43_$__cuda_sm70_shflsync_bfly_p) ;  /* 0x00001ba000007944 */ /* 0x000fea0003c00000 */
[----:B------:R-:W-:Y:S01]  /*16a40*/  FMNMX.FTZ R132, R132, R0, !PT ;  /* 0x0000000084847209 */ /* 0x000fe20007810000 */
[----:B------:R-:W-:Y:S01]  /*16a50*/  IMAD.MOV.U32 R4, RZ, RZ, R24 ;  /* 0x000000ffff047224 */ /* 0x000fe200078e0018 */
[----:B------:R-:W-:Y:S01]  /*16a60*/  MOV R2, 0x16a90 ;  /* 0x00016a9000027802 */ /* 0x000fe20000000f00 */
[----:B------:R-:W-:Y:S02]  /*16a70*/  IMAD.MOV.U32 R0, RZ, RZ, 0x2 ;  /* 0x00000002ff007424 */ /* 0x000fe400078e00ff */
[----:B------:R-:W-:Y:S05]  /*16a80*/  CALL.REL.NOINC `($__internal_43_$__cuda_sm70_shflsync_bfly_p) ;  /* 0x00001b5000007944 */ /* 0x000fea0003c00000 */
[----:B------:R-:W-:Y:S01]  /*16a90*/  FMNMX.FTZ R24, R24, R0, !PT ;  /* 0x0000000018187209 */ /* 0x000fe20007810000 */
[----:B------:R-:W-:Y:S01]  /*16aa0*/  IMAD.MOV.U32 R0, RZ, RZ, 0x1 ;  /* 0x00000001ff007424 */ /* 0x000fe200078e00ff */
[----:B------:R-:W-:-:S03]  /*16ab0*/  MOV R2, 0x16ae0 ;  /* 0x00016ae000027802 */ /* 0x000fc60000000f00 */
[----:B------:R-:W-:Y:S02]  /*16ac0*/  IMAD.MOV.U32 R4, RZ, RZ, R24 ;  /* 0x000000ffff047224 */ /* 0x000fe400078e0018 */
[----:B------:R-:W-:Y:S05]  /*16ad0*/  CALL.REL.NOINC `($__internal_43_$__cuda_sm70_shflsync_bfly_p) ;  /* 0x00001b0000007944 */ /* 0x000fea0003c00000 */
[----:B------:R-:W-:Y:S01]  /*16ae0*/  MOV R3, R0 ;  /* 0x0000000000037202 */ /* 0x000fe20000000f00 */
[----:B------:R-:W-:Y:S05]  /*16af0*/  BRA `(.L_x_2741) ;  /* 0xfffef4b000007947 */ /* 0x000fea000383ffff */
.L_x_2701:
[----:B------:R-:W-:Y:S01]  /*16b00*/  MOV R44, RZ ;  /* 0x000000ff002c7202 */ /* 0x000fe20000000f00 */
[----:B------:R-:W-:Y:S01]  /*16b10*/  IMAD.MOV.U32 R0, RZ, RZ, R5 ;  /* 0x000000ffff007224 */ /* 0x000fe200078e0005 */
[----:B------:R-:W-:Y:S01]  /*16b20*/  MOV R2, 0x16b50 ;  /* 0x00016b5000027802 */ /* 0x000fe20000000f00 */
[----:B------:R-:W-:Y:S02]  /*16b30*/  IMAD.MOV.U32 R3, RZ, RZ, 0x181f ;  /* 0x0000181fff037424 */ /* 0x000fe400078e00ff */
[----:B------:R-:W-:Y:S05]  /*16b40*/  CALL.REL.NOINC `($__internal_44_$__cuda_sm70_shflsync_idx_p) ;  /* 0x00001af000007944 */ /* 0x000fea0003c00000 */
[----:B-----5:R-:W-:Y:S01]  /*16b50*/  MOV R4, R0 ;  /* 0x0000000000047202 */ /* 0x020fe20000000f00 */
[----:B-1----:R-:W-:-:S05]  /*16b60*/  BRA `(.L_x_2742) ;  /* 0xffff1a5000007947 */ /* 0x002fca000383ffff */
.L_x_2702:
[----:B------:R-:W-:Y:S01]  /*16b70*/  MOV R44, RZ ;  /* 0x000000ff002c7202 */ /* 0x000fe20000000f00 */
[----:B------:R-:W-:Y:S01]  /*16b80*/  IMAD.MOV.U32 R0, RZ, RZ, R6 ;  /* 0x000000ffff007224 */ /* 0x000fe200078e0006 */
[----:B------:R-:W-:Y:S01]  /*16b90*/  MOV R2, 0x16bc0 ;  /* 0x00016bc000027802 */ /* 0x000fe20000000f00 */
[----:B------:R-:W-:Y:S02]  /*16ba0*/  IMAD.MOV.U32 R3, RZ, RZ, 0x181f ;  /* 0x0000181fff037424 */ /* 0x000fe400078e00ff */
[----:B-12---:R-:W-:Y:S05]  /*16bb0*/  CALL.REL.NOINC `($__internal_44_$__cuda_sm70_shflsync_idx_p) ;  /* 0x00001a8000007944 */ /* 0x006fea0003c00000 */
[----:B------:R-:W2:Y:S01]  /*16bc0*/  LDL R3, [R1+0xc] ;  /* 0x00000c0001037983 */ /* 0x000ea20000100800 */
[----:B------:R-:W-:Y:S01]  /*16bd0*/  IADD3 R20, P0, R0, R29, RZ ;  /* 0x0000001d00147210 */ /* 0x000fe20007f1e0ff */
[----:B------:R-:W-:Y:S02]  /*16be0*/  IMAD.MOV.U32 R44, RZ, RZ, 0x1 ;  /* 0x00000001ff2c7424 */ /* 0x000fe400078e00ff */
[----:B------:R-:W3:Y:S02]  /*16bf0*/  LDL R2, [R1+0x28] ;  /* 0x0000280001027983 */ /* 0x000ee40000100800 */
[----:B-----5:R-:W-:Y:S02]  /*16c00*/  IMAD.X R21, R4, 0x1, R7, P0 ;  /* 0x0000000104157824 */ /* 0x020fe400000e0607 */
[----:B------:R-:W4:Y:S04]  /*16c10*/  LDL R22, [R1+0x24] ;  /* 0x0000240001167983 */ /* 0x000f280000100800 */
[----:B------:R-:W4:Y:S01]  /*16c20*/  LDL R15, [R1+0x20] ;  /* 0x00002000010f7983 */ /* 0x000f220000100800 */
[----:B--2---:R-:W-:Y:S02]  /*16c30*/  ISETP.GE.AND P3, PT, R3, c[0x0][0x1d4], PT ;  /* 0x0000750003007a0c */ /* 0x004fe40003f66270 */
[----:B---3--:R-:W-:Y:S02]  /*16c40*/  ISETP.GE.AND P2, PT, R2, c[0x0][0x1d4], PT ;  /* 0x0000750002007a0c */ /* 0x008fe40003f46270 */
[----:B------:R-:W-:Y:S02]  /*16c50*/  IADD3 R2, P0, R0, R30, RZ ;  /* 0x0000001e00027210 */ /* 0x000fe40007f1e0ff */
[----:B----4-:R-:W-:Y:S02]  /*16c60*/  ISETP.GE.AND P1, PT, R22, c[0x0][0x1d4], PT ;  /* 0x0000750016007a0c */ /* 0x010fe40003f26270 */
[----:B------:R-:W-:Y:S01]  /*16c70*/  SEL R28, RZ, 0x10, P2 ;  /* 0x00000010ff1c7807 */ /* 0x000fe20001000000 */
[----:B------:R-:W-:Y:S01]  /*16c80*/  IMAD.X R3, R4, 0x1, R12, P0 ;  /* 0x0000000104037824 */ /* 0x000fe200000e060c */
[----:B------:R-:W-:Y:S03]  /*16c90*/  SEL R23, RZ, 0x10, P1 ;  /* 0x00000010ff177807 */ /* 0x000fe60000800000 */
        /* <DEDUP_REMOVED lines=8> */
[----:B---3--:R-:W-:Y:S01]  /*16d20*/  IADD3 R2, P0, R0, R36, RZ ;  /* 0x0000002400027210 */ /* 0x008fe20007f1e0ff */
[----:B------:R-:W-:Y:S04]  /*16d30*/  IMAD.MOV.U32 R0, RZ, RZ, R5 ;  /* 0x000000ffff007224 */ /* 0x000fe800078e0005 */
[----:B------:R-:W-:Y:S01]  /*16d40*/  IMAD.X R3, R4, 0x1, R14, P0 ;  /* 0x0000000104037824 */ /* 0x000fe200000e060e */
[----:B------:R-:W-:Y:S02]  /*16d50*/  ISETP.GE.AND P0, PT, R15, c[0x0][0x1d4], PT ;  /* 0x000075000f007a0c */ /* 0x000fe40003f06270 */
[----:B------:R-:W-:Y:S02]  /*16d60*/  SEL R15, RZ, 0x10, P3 ;  /* 0x00000010ff0f7807 */ /* 0x000fe40001800000 */
[----:B------:R-:W-:Y:S09]  /*16d70*/  SEL R22, RZ, 0x10, P0 ;  /* 0x00000010ff167807 */ /* 0x000ff20000000000 */
[----:B------:R3:W-:Y:S02]  /*16d80*/  LDGSTS.E.BYPASS.LTC128B.128 [R251+0x9100], [R2.64], !P0 ;  /* 0x0910000002fb7fae */ /* 0x0007e4000c101d46 */
[----:B---3--:R-:W-:Y:S01]  /*16d90*/  MOV R2, 0x16dc0 ;  /* 0x00016dc000027802 */ /* 0x008fe20000000f00 */
[----:B------:R-:W-:Y:S02]  /*16da0*/  IMAD.MOV.U32 R3, RZ, RZ, 0x181f ;  /* 0x0000181fff037424 */ /* 0x000fe400078e00ff */
[----:B-12---:R-:W-:Y:S05]  /*16db0*/  CALL.REL.NOINC `($__internal_44_$__cuda_sm70_shflsync_idx_p) ;  /* 0x0000188000007944 */ /* 0x006fea0003c00000 */
[----:B------:R-:W-:Y:S01]  /*16dc0*/  MOV R44, 0x1 ;  /* 0x00000001002c7802 */ /* 0x000fe20000000f00 */
[----:B-----5:R-:W-:Y:S01]  /*16dd0*/  IMAD.MOV.U32 R4, RZ, RZ, R0 ;  /* 0x000000ffff047224 */ /* 0x020fe200078e0000 */
[----:B------:R-:W-:Y:S01]  /*16de0*/  MOV R3, 0x181f ;  /* 0x0000181f00037802 */ /* 0x000fe20000000f00 */
[----:B------:R-:W-:Y:S01]  /*16df0*/  IMAD.MOV.U32 R0, RZ, RZ, R6 ;  /* 0x000000ffff007224 */ /* 0x000fe200078e0006 */
[----:B------:R-:W-:Y:S02]  /*16e00*/  MOV R2, 0x16e20 ;  /* 0x00016e2000027802 */ /* 0x000fe40000000f00 */
[----:B-1----:R-:W-:Y:S05]  /*16e10*/  CALL.REL.NOINC `($__internal_44_$__cuda_sm70_shflsync_idx_p) ;  /* 0x0000182000007944 */ /* 0x002fea0003c00000 */
[C---:B------:R-:W-:Y:S01]  /*16e20*/  IADD3 R2, -R15.reuse, 0x10, RZ ;  /* 0x000000100f027810 */ /* 0x040fe20007ffe1ff */
[----:B------:R-:W-:Y:S01]  /*16e30*/  IMAD.MOV.U32 R44, RZ, RZ, 0x2 ;  /* 0x00000002ff2c7424 */ /* 0x000fe200078e00ff */
[----:B------:R-:W-:Y:S02]  /*16e40*/  ISETP.NE.U32.AND P2, PT, R15, RZ, PT ;  /* 0x000000ff0f00720c */ /* 0x000fe40003f45070 */
[----:B------:R-:W-:Y:S04]  /*16e50*/  LOP3.LUT R2, R2, 0xf, RZ, 0xc0, !PT ;  /* 0x0000000f02027812 */ /* 0x000fe800078ec0ff */
[----:B------:R-:W-:Y:S04]  /*16e60*/  IADD3 R2, P1, P0, R2, R0, R29 ;  /* 0x0000000002027210 */ /* 0x000fe8000783e01d */
[----:B-----5:R-:W-:Y:S05]  /*16e70*/  IADD3.X R3, RZ, R4, R7, P1, P0 ;  /* 0x00000004ff037210 */ /* 0x020fea0000fe0407 */
[----:B------:R-:W-:Y:S01]  /*16e80*/  @!PT LDS RZ, [RZ] ;  /* 0x00000000fffff984 */ /* 0x000fe20000000800 */
[----:B------:R-:W-:Y:S01]  /*16e90*/  @!PT LDS RZ, [RZ] ;  /* 0x00000000fffff984 */ /* 0x000fe20000000800 */
[----:B------:R-:W-:Y:S01]  /*16ea0*/  @!PT LDS RZ, [RZ] ;  /* 0x00000000fffff984 */ /* 0x000fe20000000800 */
[----:B------:R2:W-:Y:S01]  /*16eb0*/  LDGSTS.E.BYPASS.LTC128B.128.ZFILL [R251+0x1100], [R2.64], P2 ;  /* 0x0110000002fb7fae */ /* 0x0005e20009141d46 */
[C---:B------:R-:W-:Y:S02]  /*16ec0*/  ISETP.NE.U32.AND P2, PT, R28.reuse, RZ, PT ;  /* 0x000000ff1c00720c */ /* 0x040fe40003f45070 */
[----:B--2---:R-:W-:Y:S04]  /*16ed0*/  IADD3 R2, -R28, 0x10, RZ ;  /* 0x000000101c027810 */ /* 0x004fe80007ffe1ff */
[----:B------:R-:W-:Y:S04]  /*16ee0*/  LOP3.LUT R2, R2, 0xf, RZ, 0xc0, !PT ;  /* 0x0000000f02027812 */ /* 0x000fe800078ec0ff */
[----:B------:R-:W-:Y:S04]  /*16ef0*/  IADD3 R2, P1, P0, R2, R0, R30 ;  /* 0x0000000002027210 */ /* 0x000fe8000783e01e */
[----:B------:R-:W-:Y:S05]  /*16f00*/  IADD3.X R3, RZ, R4, R12, P1, P0 ;  /* 0x00000004ff037210 */ /* 0x000fea0000fe040c */
        /* <DEDUP_REMOVED lines=10> */
[----:B------:R-:W-:Y:S01]  /*16fb0*/  IADD3 R2, P1, P0, R2, R0, R36 ;  /* 0x0000000002027210 */ /* 0x000fe2000783e024 */
[----:B------:R-:W-:Y:S03]  /*16fc0*/  IMAD.MOV.U32 R0, RZ, RZ, R5 ;  /* 0x000000ffff007224 */ /* 0x000fe600078e0005 */
[----:B------:R-:W-:Y:S05]  /*16fd0*/  IADD3.X R3, RZ, R4, R14, P1, P0 ;  /* 0x00000004ff037210 */ /* 0x000fea0000fe040e */
[----:B------:R2:W-:Y:S02]  /*16fe0*/  LDGSTS.E.BYPASS.LTC128B.128.ZFILL [R251+0xa100], [R2.64], P2 ;  /* 0x0a10000002fb7fae */ /* 0x0005e40009141d46 */
[----:B--2---:R-:W-:Y:S01]  /*16ff0*/  MOV R2, 0x17020 ;  /* 0x0001702000027802 */ /* 0x004fe20000000f00 */
[----:B------:R-:W-:Y:S02]  /*17000*/  IMAD.MOV.U32 R3, RZ, RZ, 0x181f ;  /* 0x0000181fff037424 */ /* 0x000fe400078e00ff */
[----:B-1----:R-:W-:Y:S05]  /*17010*/  CALL.REL.NOINC `($__internal_44_$__cuda_sm70_shflsync_idx_p) ;  /* 0x0000162000007944 */ /* 0x002fea0003c00000 */
[----:B------:R-:W-:Y:S01]  /*17020*/  MOV R44, 0x2 ;  /* 0x00000002002c7802 */ /* 0x000fe20000000f00 */
[----:B-----5:R-:W-:Y:S01]  /*17030*/  IMAD.MOV.U32 R4, RZ, RZ, R0 ;  /* 0x000000ffff047224 */ /* 0x020fe200078e0000 */
[----:B------:R-:W-:Y:S01]  /*17040*/  MOV R3, 0x181f ;  /* 0x0000181f00037802 */ /* 0x000fe20000000f00 */
[----:B------:R-:W-:Y:S01]  /*17050*/  IMAD.MOV.U32 R0, RZ, RZ, R6 ;  /* 0x000000ffff007224 */ /* 0x000fe200078e0006 */
[----:B------:R-:W-:Y:S02]  /*17060*/  MOV R2, 0x17080 ;  /* 0x0001708000027802 */ /* 0x000fe40000000f00 */
[----:B-1----:R-:W-:Y:S05]  /*17070*/  CALL.REL.NOINC `($__internal_44_$__cuda_sm70_shflsync_idx_p) ;  /* 0x000015c000007944 */ /* 0x002fea0003c00000 */
[----:B-1---5:R-:W-:-:S05]  /*17080*/  BRA `(.L_x_2743) ;  /* 0xffff17d000007947 */ /* 0x022fca000383ffff */
.L_x_2705:
[----:B------:R-:W-:Y:S01]  /*17090*/  MOV R44, RZ ;  /* 0x000000ff002c7202 */ /* 0x000fe20000000f00 */
[----:B------:R-:W-:Y:S01]  /*170a0*/  IMAD.MOV.U32 R0, RZ, RZ, R5 ;  /* 0x000000ffff007224 */ /* 0x000fe200078e0005 */
[----:B------:R-:W-:Y:S01]  /*170b0*/  MOV R2, 0x170e0 ;  /* 0x000170e000027802 */ /* 0x000fe20000000f00 */
[----:B------:R-:W-:Y:S02]  /*170c0*/  IMAD.MOV.U32 R3, RZ, RZ, 0x181f ;  /* 0x0000181fff037424 */ /* 0x000fe400078e00ff */
[----:B-1----:R-:W-:Y:S05]  /*170d0*/  CALL.REL.NOINC `($__internal_44_$__cuda_sm70_shflsync_idx_p) ;  /* 0x0000156000007944 */ /* 0x002fea0003c00000 */
[----:B-----5:R-:W-:Y:S01]  /*170e0*/  MOV R4, R0 ;  /* 0x0000000000047202 */ /* 0x020fe20000000f00 */
[----:B-1----:R-:W-:-:S05]  /*170f0*/  BRA `(.L_x_2744) ;  /* 0xffff360000007947 */ /* 0x002fca000383ffff */
.L_x_2706:
[----:B------:R-:W-:Y:S01]  /*17100*/  MOV R44, RZ ;  /* 0x000000ff002c7202 */ /* 0x000fe20000000f00 */
[----:B------:R-:W-:Y:S01]  /*17110*/  IMAD.MOV.U32 R0, RZ, RZ, R6 ;  /* 0x000000ffff007224 */ /* 0x000fe200078e0006 */
[----:B------:R-:W-:Y:S01]  /*17120*/  MOV R2, 0x17150 ;  /* 0x0001715000027802 */ /* 0x000fe20000000f00 */
[----:B------:R-:W-:Y:S02]  /*17130*/  IMAD.MOV.U32 R3, RZ, RZ, 0x181f ;  /* 0x0000181fff037424 */ /* 0x000fe400078e00ff */
[----:B-123--:R-:W-:Y:S05]  /*17140*/  CALL.REL.NOINC `($__internal_44_$__cuda_sm70_shflsync_idx_p) ;  /* 0x000014f000007944 */ /* 0x00efea0003c00000 */
        /* <DEDUP_REMOVED lines=77> */
.L_x_2707:
[----:B------:R-:W-:Y:S01]  /*17620*/  MOV R44, RZ ;  /* 0x000000ff002c7202 */ /* 0x000fe20000000f00 */
[----:B------:R-:W-:Y:S01]  /*17630*/  IMAD.MOV.U32 R0, RZ, RZ, R4 ;  /* 0x000000ffff007224 */ /* 0x000fe200078e0004 */
[----:B------:R-:W-:Y:S01]  /*17640*/  MOV R2, 0x17670 ;  /* 0x0001767000027802 */ /* 0x000fe20000000f00 */
[----:B------:R-:W-:Y:S02]  /*17650*/  IMAD.MOV.U32 R3, RZ, RZ, 0x1c1f ;  /* 0x00001c1fff037424 */ /* 0x000fe400078e00ff */
[----:B-1-3--:R-:W-:Y:S05]  /*17660*/  CALL.REL.NOINC `($__internal_44_$__cuda_sm70_shflsync_idx_p) ;  /* 0x00000fd000007944 */ /* 0x00afea0003c00000 */
[----:B-1---5:R-:W-:-:S05]  /*17670*/  BRA `(.L_x_2746) ;  /* 0xffff35e000007947 */ /* 0x022fca000383ffff */
.L_x_2708:
[----:B------:R-:W-:Y:S01]  /*17680*/  MOV R44, 0x1 ;  /* 0x00000001002c7802 */ /* 0x000fe20000000f00 */
[----:B------:R-:W-:Y:S01]  /*17690*/  IMAD.MOV.U32 R0, RZ, RZ, R4 ;  /* 0x000000ffff007224 */ /* 0x000fe200078e0004 */
[----:B------:R-:W-:Y:S01]  /*176a0*/  MOV R2, 0x176d0 ;  /* 0x000176d000027802 */ /* 0x000fe20000000f00 */
[----:B------:R-:W-:Y:S02]  /*176b0*/  IMAD.MOV.U32 R3, RZ, RZ, 0x1c1f ;  /* 0x00001c1fff037424 */ /* 0x000fe400078e00ff */
[----:B--2---:R-:W-:Y:S05]  /*176c0*/  CALL.REL.NOINC `($__internal_44_$__cuda_sm70_shflsync_idx_p) ;  /* 0x00000f7000007944 */ /* 0x004fea0003c00000 */
[----:B-----5:R-:W2:Y:S01]  /*176d0*/  LDL.LU R4, [R1+0x8] ;  /* 0x0000080001047983 */ /* 0x020ea20000300800 */
[----:B------:R-:W-:Y:S03]  /*176e0*/  IMAD.IADD R0, R5, 0x1, R0 ;  /* 0x0000000105007824 */ /* 0x000fe600078e0200 */
[----:B------:R-:W3:Y:S02]  /*176f0*/  LDL.LU R3, [R1+0x4] ;  /* 0x0000040001037983 */ /* 0x000ee40000300800 */
[C---:B------:R-:W-:Y:S02]  /*17700*/  ISETP.GT.AND P0, PT, R0.reuse, RZ, PT ;  /* 0x000000ff0000720c */ /* 0x040fe40003f04270 */
[C---:B------:R-:W-:Y:S01]  /*17710*/  ISETP.GT.AND P1, PT, R0.reuse, 0x1, PT ;  /* 0x000000010000780c */ /* 0x040fe20003f24270 */
[----:B------:R-:W4:Y:S01]  /*17720*/  LDL.LU R2, [R1] ;  /* 0x0000000001027983 */ /* 0x000f220000300800 */
        /* <DEDUP_REMOVED lines=19> */
[----:B--2---:R-:W-:Y:S02]  /*17860*/  FSEL R5, R4, -INF , P0 ;  /* 0xff80000004057808 */ /* 0x004fe40000000000 */
[C---:B------:R-:W-:Y:S02]  /*17870*/  ISETP.GT.AND P0, PT, R0.reuse, 0x10, PT ;  /* 0x000000100000780c */ /* 0x040fe40003f04270 */
[----:B---3--:R-:W-:Y:S02]  /*17880*/  FSEL R185, R3, -INF , P1 ;  /* 0xff80000003b97808 */ /* 0x008fe40000800000 */
[----:B------:R-:W-:Y:S02]  /*17890*/  ISETP.GT.AND P1, PT, R0, 0x11, PT ;  /* 0x000000110000780c */ /* 0x000fe40003f24270 */
[----:B------:R-:W-:Y:S02]  /*178a0*/  FSEL R49, R214, -INF , P0 ;  /* 0xff800000d6317808 */ /* 0x000fe40000000000 */
[----:B------:R-:W-:Y:S02]  /*178b0*/  ISETP.GT.AND P0, PT, R0, 0x20, PT ;  /* 0x000000200000780c */ /* 0x000fe40003f04270 */
[----:B----4-:R-:W-:Y:S02]  /*178c0*/  FSEL R51, R2, -INF , P2 ;  /* 0xff80000002337808 */ /* 0x010fe40001000000 */
        /* <DEDUP_REMOVED lines=70> */
[----:B-1----:R-:W-:Y:S05]  /*17d30*/  CALL.REL.NOINC `($__internal_43_$__cuda_sm70_shflsync_bfly_p) ;  /* 0x000008a000007944 */ /* 0x002fea0003c00000 */
[----:B------:R-:W-:Y:S01]  /*17d40*/  FMNMX.FTZ R4, R4, R0, !PT ;  /* 0x0000000004047209 */ /* 0x000fe20007810000 */
[----:B------:R-:W-:Y:S01]  /*17d50*/  IMAD.MOV.U32 R0, RZ, RZ, 0x1 ;  /* 0x00000001ff007424 */ /* 0x000fe200078e00ff */
[----:B------:R-:W-:Y:S02]  /*17d60*/  MOV R2, 0x17d80 ;  /* 0x00017d8000027802 */ /* 0x000fe40000000f00 */
        /* <DEDUP_REMOVED lines=8> */
[----:B------:R-:W-:Y:S02]  /*17df0*/  MOV R2, 0x17e10 ;  /* 0x00017e1000027802 */ /* 0x000fe40000000f00 */
[----:B------:R-:W-:Y:S05]  /*17e00*/  CALL.REL.NOINC `($__internal_43_$__cuda_sm70_shflsync_bfly_p) ;  /* 0x000007d000007944 */ /* 0x000fea0003c00000 */
[----:B------:R-:W-:-:S05]  /*17e10*/  BRA `(.L_x_2747) ;  /* 0xffff382000007947 */ /* 0x000fca000383ffff */
.L_x_2711:
[----:B-1----:R-:W-:Y:S01]  /*17e20*/  MOV R44, RZ ;  /* 0x000000ff002c7202 */ /* 0x002fe20000000f00 */
[----:B------:R-:W-:Y:S01]  /*17e30*/  IMAD.MOV.U32 R0, RZ, RZ, R6 ;  /* 0x000000ffff007224 */ /* 0x000fe200078e0006 */
[----:B------:R-:W-:Y:S01]  /*17e40*/  MOV R2, 0x17e70 ;  /* 0x00017e7000027802 */ /* 0x000fe20000000f00 */
[----:B------:R-:W-:Y:S02]  /*17e50*/  IMAD.MOV.U32 R3, RZ, RZ, 0x181f ;  /* 0x0000181fff037424 */ /* 0x000fe400078e00ff */
[----:B------:R-:W-:Y:S05]  /*17e60*/  CALL.REL.NOINC `($__internal_44_$__cuda_sm70_shflsync_idx_p) ;  /* 0x000007d000007944 */ /* 0x000fea0003c00000 */
[----:B-1---5:R-:W-:-:S05]  /*17e70*/  BRA `(.L_x_2748) ;  /* 0xffff62a000007947 */ /* 0x022fca000383ffff */
.L_x_2714:
[----:B------:R-:W-:Y:S01]  /*17e80*/  MOV R44, RZ ;  /* 0x000000ff002c7202 */ /* 0x000fe20000000f00 */
[----:B------:R-:W-:Y:S01]  /*17e90*/  IMAD.MOV.U32 R0, RZ, RZ, R5 ;  /* 0x000000ffff007224 */ /* 0x000fe200078e0005 */
[----:B------:R-:W-:Y:S01]  /*17ea0*/  MOV R2, 0x17ed0 ;  /* 0x00017ed000027802 */ /* 0x000fe20000000f00 */
[----:B------:R-:W-:Y:S02]  /*17eb0*/  IMAD.MOV.U32 R3, RZ, RZ, 0x181f ;  /* 0x0000181fff037424 */ /* 0x000fe400078e00ff */
[----:B-1----:R-:W-:Y:S05]  /*17ec0*/  CALL.REL.NOINC `($__internal_44_$__cuda_sm70_shflsync_idx_p) ;  /* 0x0000077000007944 */ /* 0x002fea0003c00000 */
[----:B-----5:R-:W-:Y:S01]  /*17ed0*/  MOV R4, R0 ;  /* 0x0000000000047202 */ /* 0x020fe20000000f00 */
[----:B-1----:R-:W-:-:S05]  /*17ee0*/  BRA `(.L_x_2749) ;  /* 0xffff82c000007947 */ /* 0x002fca000383ffff */
.L_x_2715:
[----:B------:R-:W-:Y:S01]  /*17ef0*/  MOV R44, RZ ;  /* 0x000000ff002c7202 */ /* 0x000fe20000000f00 */
[----:B------:R-:W-:Y:S01]  /*17f00*/  IMAD.MOV.U32 R0, RZ, RZ, R6 ;  /* 0x000000ffff007224 */ /* 0x000fe200078e0006 */
[----:B------:R-:W-:Y:S01]  /*17f10*/  MOV R2, 0x17f40 ;  /* 0x00017f4000027802 */ /* 0x000fe20000000f00 */
[----:B------:R-:W-:Y:S02]  /*17f20*/  IMAD.MOV.U32 R3, RZ, RZ, 0x181f ;  /* 0x0000181fff037424 */ /* 0x000fe400078e00ff */
[----:B-123--:R-:W-:Y:S05]  /*17f30*/  CALL.REL.NOINC `($__internal_44_$__cuda_sm70_shflsync_idx_p) ;  /* 0x0000070000007944 */ /* 0x00efea0003c00000 */
[----:B------:R-:W-:Y:S01]  /*17f40*/  IADD3 R2, -R132, 0x10, RZ ;  /* 0x0000001084027810 */ /* 0x000fe20007ffe1ff */
[----:B------:R-:W-:Y:S03]  /*17f50*/  IMAD.MOV.U32 R44, RZ, RZ, 0x1 ;  /* 0x00000001ff2c7424 */ /* 0x000fe600078e00ff */
        /* <DEDUP_REMOVED lines=17> */
[----:B------:R-:W-:Y:S05]  /*18070*/  IMAD.X R3, R4, 0x1, R10, P0 ;  /* 0x0000000104037824 */ /* 0x000fea00000e060a */
[----:B------:R2:W-:Y:S02]  /*18080*/  LDGSTS.E.BYPASS.LTC128B.128 [R251+0x15100], [R2.64], !P3 ;  /* 0x1510000002fb7fae */ /* 0x0005e4000d901d46 */
[----:B--2---:R-:W-:Y:S01]  /*18090*/  MOV R2, 0x180c0 ;  /* 0x000180c000027802 */ /* 0x004fe20000000f00 */
[----:B------:R-:W-:Y:S02]  /*180a0*/  IMAD.MOV.U32 R3, RZ, RZ, 0x181f ;  /* 0x0000181fff037424 */ /* 0x000fe400078e00ff */
[----:B-1-3--:R-:W-:Y:S05]  /*180b0*/  CALL.REL.NOINC `($__internal_44_$__cuda_sm70_shflsync_idx_p) ;  /* 0x0000058000007944 */ /* 0x00afea0003c00000 */
[----:B------:R-:W-:Y:S01]  /*180c0*/  MOV R44, 0x1 ;  /* 0x00000001002c7802 */ /* 0x000fe20000000f00 */
[----:B-----5:R-:W-:Y:S01]  /*180d0*/  IMAD.MOV.U32 R4, RZ, RZ, R0 ;  /* 0x000000ffff047224 */ /* 0x020fe200078e0000 */
[----:B------:R-:W-:Y:S01]  /*180e0*/  MOV R3, 0x181f ;  /* 0x0000181f00037802 */ /* 0x000fe20000000f00 */
[----:B------:R-:W-:Y:S01]  /*180f0*/  IMAD.MOV.U32 R0, RZ, RZ, R6 ;  /* 0x000000ffff007224 */ /* 0x000fe200078e0006 */
[----:B------:R-:W-:Y:S02]  /*18100*/  MOV R2, 0x18120 ;  /* 0x0001812000027802 */ /* 0x000fe40000000f00 */
[----:B-1----:R-:W-:Y:S05]  /*18110*/  CALL.REL.NOINC `($__internal_44_$__cuda_sm70_shflsync_idx_p) ;  /* 0x0000052000007944 */ /* 0x002fea0003c00000 */
        /* <DEDUP_REMOVED lines=30> */
[----:B-1---5:R-:W-:-:S05]  /*18300*/  BRA `(.L_x_2750) ;  /* 0xffff80d000007947 */ /* 0x022fca000383ffff */
.L_x_2716:
[----:B------:R-:W-:Y:S02]  /*18310*/  MOV R0, 0x2 ;  /* 0x0000000200007802 */ /* 0x000fe40000000f00 */
[----:B------:R-:W-:Y:S02]  /*18320*/  MOV R2, 0x18340 ;  /* 0x0001834000027802 */ /* 0x000fe40000000f00 */
[----:B------:R-:W-:Y:S05]  /*18330*/  CALL.REL.NOINC `($__internal_43_$__cuda_sm70_shflsync_bfly_p) ;  /* 0x000002a000007944 */ /* 0x000fea0003c00000 */
        /* <DEDUP_REMOVED lines=14> */
.L_x_2718:
[----:B------:R1:W5:Y:S01]  /*18420*/  LDL R4, [R1+0x1c] ;  /* 0x00001c0001047983 */ /* 0x0003620000100800 */
[----:B------:R-:W-:-:S02]  /*18430*/  MOV R0, 0x2 ;  /* 0x0000000200007802 */ /* 0x000fc40000000f00 */
[----:B------:R-:W-:Y:S02]  /*18440*/  MOV R2, 0x18460 ;  /* 0x0001846000027802 */ /* 0x000fe40000000f00 */
[----:B-1---5:R-:W-:Y:S05]  /*18450*/  CALL.REL.NOINC `($__internal_43_$__cuda_sm70_shflsync_bfly_p) ;  /* 0x0000018000007944 */ /* 0x022fea0003c00000 */
[----:B------:R-:W-:Y:S01]  /*18460*/  MOV R5, R0 ;  /* 0x0000000000057202 */ /* 0x000fe20000000f00 */
[----:B------:R-:W-:Y:S05]  /*18470*/  BRA `(.L_x_2752) ;  /* 0xffffab3000007947 */ /* 0x000fea000383ffff */
.L_x_2719:
[----:B------:R-:W-:Y:S01]  /*18480*/  IMAD.MOV.U32 R4, RZ, RZ, R5 ;  /* 0x000000ffff047224 */ /* 0x000fe200078e0005 */
[----:B------:R-:W-:Y:S02]  /*18490*/  MOV R0, 0x1 ;  /* 0x0000000100007802 */ /* 0x000fe40000000f00 */
[----:B------:R-:W-:Y:S02]  /*184a0*/  MOV R2, 0x184c0 ;  /* 0x000184c000027802 */ /* 0x000fe40000000f00 */
[----:B------:R-:W-:Y:S05]  /*184b0*/  CALL.REL.NOINC `($__internal_43_$__cuda_sm70_shflsync_bfly_p) ;  /* 0x0000012000007944 */ /* 0x000fea0003c00000 */
[----:B------:R1:W5:Y:S01]  /*184c0*/  LDL R4, [R1+0x2c] ;  /* 0x00002c0001047983 */ /* 0x0003620000100800 */
[----:B------:R-:W-:Y:S01]  /*184d0*/  FADD.FTZ R5, R5, R0 ;  /* 0x0000000005057221 */ /* 0x000fe20000010000 */
[----:B------:R-:W-:Y:S02]  /*184e0*/  MOV R0, 0x2 ;  /* 0x0000000200007802 */ /* 0x000fe40000000f00 */
[----:B------:R-:W-:Y:S02]  /*184f0*/  MOV R2, 0x18510 ;  /* 0x0001851000027802 */ /* 0x000fe40000000f00 */
[----:B-1---5:R-:W-:Y:S05]  /*18500*/  CALL.REL.NOINC `($__internal_43_$__cuda_sm70_shflsync_bfly_p) ;  /* 0x000000d000007944 */ /* 0x022fea0003c00000 */
[----:B------:R-:W2:Y:S02]  /*18510*/  LDL.LU R2, [R1+0x2c] ;  /* 0x00002c0001027983 */ /* 0x000ea40000300800 */
[----:B--2---:R-:W-:Y:S01]  /*18520*/  FADD.FTZ R4, R2, R0 ;  /* 0x0000000002047221 */ /* 0x004fe20000010000 */
[----:B------:R-:W-:-:S02]  /*18530*/  MOV R0, 0x1 ;  /* 0x0000000100007802 */ /* 0x000fc40000000f00 */
[----:B------:R-:W-:Y:S02]  /*18540*/  MOV R2, 0x18560 ;  /* 0x0001856000027802 */ /* 0x000fe40000000f00 */
[----:B------:R-:W-:Y:S05]  /*18550*/  CALL.REL.NOINC `($__internal_43_$__cuda_sm70_shflsync_bfly_p) ;  /* 0x0000008000007944 */ /* 0x000fea0003c00000 */
[----:B------:R-:W-:Y:S01]  /*18560*/  MOV R3, R0 ;  /* 0x0000000000037202 */ /* 0x000fe20000000f00 */
[----:B------:R-:W-:Y:S05]  /*18570*/  BRA `(.L_x_2753) ;  /* 0xffffaac000007947 */ /* 0x000fea000383ffff */
.L_x_2729:
[----:B--2---:R-:W-:Y:S01]  /*18580*/  IMAD.MOV.U32 R0, RZ, RZ, R14 ;  /* 0x000000ffff007224 */ /* 0x004fe200078e000e */
[----:B-----5:R-:W-:Y:S01]  /*18590*/  MOV R44, RZ ;  /* 0x000000ff002c7202 */ /* 0x020fe20000000f00 */
[----:B-1--4-:R-:W-:Y:S01]  /*185a0*/  IMAD.MOV.U32 R3, RZ, RZ, 0x1f ;  /* 0x0000001fff037424 */ /* 0x012fe200078e00ff */
[----:B------:R-:W-:Y:S02]  /*185b0*/  MOV R2, 0x185d0 ;  /* 0x000185d000027802 */ /* 0x000fe40000000f00 */
[----:B---3--:R-:W-:Y:S05]  /*185c0*/  CALL.REL.NOINC `($__internal_44_$__cuda_sm70_shflsync_idx_p) ;  /* 0x0000007000007944 */ /* 0x008fea0003c00000 */
[----:B-1---5:R-:W-:Y:S05]  /*185d0*/  BRA `(.L_x_2754) ;  /* 0xffffd3b000007947 */ /* 0x022fea000383ffff */
        .weak           $__internal_43_$__cuda_sm70_shflsync_bfly_p
        .type           $__internal_43_$__cuda_sm70_shflsync_bfly_p,@function
        .size           $__internal_43_$__cuda_sm70_shflsync_bfly_p,($__internal_44_$__cuda_sm70_shflsync_idx_p - $__internal_43_$__cuda_sm70_shflsync_bfly_p)
$__internal_43_$__cuda_sm70_shflsync_bfly_p:
[----:B------:R-:W-:Y:S02]  /*185e0*/  MOV R200, 0xffffffff ;  /* 0xffffffff00c87802 */ /* 0x000fe40000000f00 */
[----:B------:R-:W-:Y:S02]  /*185f0*/  MOV R3, 0x1f ;  /* 0x0000001f00037802 */ /* 0x000fe40000000f00 */
[----:B------:R-:W-:Y:S04]  /*18600*/  WARPSYNC R200 ;  /* 0x000000c800007348 */ /* 0x000fe80003800000 */
[----:B------:R1:W2:Y:S02]  /*18610*/  SHFL.BFLY PT, R0, R4, R0, R3 ;  /* 0x0c00000004007389 */ /* 0x0002a400000e0003 */
[----:B-1----:R-:W-:-:S04]  /*18620*/  MOV R3, 0x0 ;  /* 0x0000000000037802 */ /* 0x002fc80000000f00 */
[----:B--2---:R-:W-:Y:S05]  /*18630*/  RET.REL.NODEC R2 `(_ZN7cutlass13device_kernelIN5flash19enable_sm80_to_sm89INS1_16FlashAttnFwdSm80INS1_25CollectiveMainloopFwdSm80ILi8ELi1ELb0EN4cute5tupleIJNS5_1CILi128EEENS7_ILi96EEENS7_ILi256EEEEEELi256ENS_6half_tEfNS_4arch4Sm80ELb1ELb0ELb1ELb0ELb1ELb0ELb1ELb1EEENS1_21CollectiveEpilogueFwdINS6_IJS8_SA_S9_EEENS6_IJNS7_ILi1EEESI_SI_EEESC_SE_Li256ELb0ELb1ELb1ELb0EEENS1_30DynamicPersistentTileSchedulerILi256ELi256ELb1ELb1ELb0EEEEEEEEEvNT_6ParamsE) ;  /* 0xfffe79c002007950 */ /* 0x004fea0003c3ffff */
        .weak           $__internal_44_$__cuda_sm70_shflsync_idx_p
        .type           $__internal_44_$__cuda_sm70_shflsync_idx_p,@function
        .size           $__internal_44_$__cuda_sm70_shflsync_idx_p,(.L_x_3287 - $__internal_44_$__cuda_sm70_shflsync_idx_p)
$__internal_44_$__cuda_sm70_shflsync_idx_p:
[----:B------:R1:W-:Y:S02]  /*18640*/  STL [R1+0x198], R4 ;  /* 0x0001980401007387 */ /* 0x0003e40000100800 */
[----:B-1----:R-:W-:-:S04]  /*18650*/  MOV R4, 0xffffffff ;  /* 0xffffffff00047802 */ /* 0x002fc80000000f00 */
[----:B------:R-:W-:Y:S04]  /*18660*/  WARPSYNC R4 ;  /* 0x0000000400007348 */ /* 0x000fe80003800000 */
[----:B------:R1:W2:Y:S04]  /*18670*/  SHFL.IDX PT, R0, R0, R44, R3 ;  /* 0x0000002c00007389 */ /* 0x0002a800000e0003 */
[----:B-1----:R1:W5:Y:S01]  /*18680*/  LDL.LU R4, [R1+0x198] ;  /* 0x0001980001047983 */ /* 0x0023620000300800 */
[----:B------:R-:W-:-:S04]  /*18690*/  MOV R3, 0x0 ;  /* 0x0000000000037802 */ /* 0x000fc80000000f00 */
[----:B--2---:R-:W-:Y:S05]  /*186a0*/  RET.REL.NODEC R2 `(_ZN7cutlass13device_kernelIN5flash19enable_sm80_to_sm89INS1_16FlashAttnFwdSm80INS1_25CollectiveMainloopFwdSm80ILi8ELi1ELb0EN4cute5tupleIJNS5_1CILi128EEENS7_ILi96EEENS7_ILi256EEEEEELi256ENS_6half_tEfNS_4arch4Sm80ELb1ELb0ELb1ELb0ELb1ELb0ELb1ELb1EEENS1_21CollectiveEpilogueFwdINS6_IJS8_SA_S9_EEENS6_IJNS7_ILi1EEESI_SI_EEESC_SE_Li256ELb0ELb1ELb1ELb0EEENS1_30DynamicPersistentTileSchedulerILi256ELi256ELb1ELb1ELb0EEEEEEEEEvNT_6ParamsE) ;  /* 0xfffe795002007950 */ /* 0x004fea0003c3ffff */
.L_x_2755:
        /* <DEDUP_REMOVED lines=13> */
.L_x_3287:


//--------------------- .text._ZN7cutlass13device_kernelIN5flash19enable_sm80_to_sm89INS1_16FlashAttnFwdSm80INS1_25CollectiveMainloopFwdSm80ILi8ELi1ELb0EN4cute5tupleIJNS5_1CILi128EEENS7_ILi64EEENS7_ILi256EEEEEELi256ENS_6half_tEfNS_4arch4Sm80ELb1ELb0ELb1ELb1ELb1ELb0ELb1ELb1EEENS1_21CollectiveEpilogueFwdINS6_IJS8_SA_S9_EEENS6_IJNS7_ILi1EEESI_SI_EEESC_SE_Li256ELb1ELb1ELb1ELb0EEENS1_36VarlenDynamicPersistentTileSchedulerILi128ELi64ELi256ELi256ELb1ELb1ELb0ELb1ELb1ELb1EEEEEEEEEvNT_6ParamsE --------------------------
	.section	.text._ZN7cutlass13device_kernelIN5flash19enable_sm80_to_sm89INS1_16FlashAttnFwdSm80INS1_25CollectiveMainloopFwdSm80ILi8ELi1ELb0EN4cute5tupleIJNS5_1CILi128EEENS7_ILi64EEENS7_ILi256EEEEEELi256ENS_6half_tEfNS_4arch4Sm80ELb1ELb0ELb1ELb1ELb1ELb0ELb1ELb1EEENS1_21CollectiveEpilogueFwdINS6_IJS8_SA_S9_EEENS6_IJNS7_ILi1EEESI_SI_EEESC_SE_Li256ELb1ELb1ELb1ELb0EEENS1_36VarlenDynamicPersistentTileSchedulerILi128ELi64ELi256ELi256ELb1ELb1ELb0ELb1ELb1ELb1EEEEEEEEEvNT_6ParamsE,"ax",@progbits
	.sectioninfo	@"SHI_REGISTERS=255"
	.align	128
.text._ZN7cutlass13device_kernelIN5flash19enable_sm80_to_sm89INS1_16FlashAttnFwdSm80INS1_25CollectiveMainloopFwdSm80ILi8ELi1ELb0EN4cute5tupleIJNS5_1CILi128EEENS7_ILi64EEENS7_ILi256EEEEEELi256ENS_6half_tEfNS_4arch4Sm80ELb1ELb0ELb1ELb1ELb1ELb0ELb1ELb1EEENS1_21CollectiveEpilogueFwdINS6_IJS8_SA_S9_EEENS6_IJNS7_ILi1EEESI_SI_EEESC_SE_Li256ELb1ELb1ELb1ELb0EEENS1_36VarlenDynamicPersistentTileSchedulerILi128ELi64ELi256ELi256ELb1ELb1ELb0ELb1ELb1ELb1EEEEEEEEEvNT_6ParamsE:
        .type           _ZN7cutlass13device_kernelIN5flash19enable_sm80_to_sm89INS1_16FlashAttnFwdSm80INS1_25CollectiveMainloopFwdSm80ILi8ELi1ELb0EN4cute5tupleIJNS5_1CILi128EEENS7_ILi64EEENS7_ILi256EEEEEELi256ENS_6half_tEfNS_4arch4Sm80ELb1ELb0ELb1ELb1ELb1ELb0ELb1ELb1EEENS1_21CollectiveEpilogueFwdINS6_IJS8_SA_S9_EEENS6_IJNS7_ILi1EEESI_SI_EEESC_SE_Li256ELb1ELb1ELb1ELb0EEENS1_36VarlenDynamicPersistentTileSchedulerILi128ELi64ELi256ELi256ELb1ELb1ELb0ELb1ELb1ELb1EEEEEEEEEvNT_6ParamsE,@function
        .size           _ZN7cutlass13device_kernelIN5flash19enable_sm80_to_sm89INS1_16FlashAttnFwdSm80INS1_25CollectiveMainloopFwdSm80ILi8ELi1ELb0EN4cute5tupleIJNS5_1CILi128EEENS7_ILi64EEENS7_ILi256EEEEEELi256ENS_6half_tEfNS_4arch4Sm80ELb1ELb0ELb1ELb1ELb1ELb0ELb1ELb1EEENS1_21CollectiveEpilogueFwdINS6_IJS8_SA_S9_EEENS6_IJNS7_ILi1EEESI_SI_EEESC_SE_Li256ELb1ELb1ELb1ELb0EEENS1_36VarlenDynamicPersistentTileSchedulerILi128ELi64ELi256ELi256ELb1ELb1ELb0ELb1ELb1ELb1EEEEEEEEEvNT_6ParamsE,(.L_x_3290 - _ZN7cutlass13device_kernelIN5flash19enable_sm80_to_sm89INS1_16FlashAttnFwdSm80INS1_25CollectiveMainloopFwdSm80ILi8ELi1ELb0EN4cute5tupleIJNS5_1CILi128EEENS7_ILi64EEENS7_ILi256EEEEEELi256ENS_6half_tEfNS_4arch4Sm80ELb1ELb0ELb1ELb1ELb1ELb0ELb1ELb1EEENS1_21CollectiveEpilogueFwdINS6_IJS8_SA_S9_EEENS6_IJNS7_ILi1EEESI_SI_EEESC_SE_Li256ELb1ELb1ELb1ELb0EEENS1_36VarlenDynamicPersistentTileSchedulerILi128ELi64ELi256ELi256ELb1ELb1ELb0ELb1ELb1ELb1EEEEEEEEEvNT_6ParamsE)
        .other          _ZN7cutlass13device_kernelIN5flash19enable_sm80_to_sm89INS1_16FlashAttnFwdSm80INS1_25CollectiveMainloopFwdSm80ILi8ELi1ELb0EN4cute5tupleIJNS5_1CILi128EEENS7_ILi64EEENS7_ILi256EEEEEELi256ENS_6half_tEfNS_4arch4Sm80ELb1ELb0ELb1ELb1ELb1ELb0ELb1ELb1EEENS1_21CollectiveEpilogueFwdINS6_IJS8_SA_S9_EEENS6_IJNS7_ILi1EEESI_SI_EEESC_SE_Li256ELb1ELb1ELb1ELb0EEENS1_36VarlenDynamicPersistentTileSchedulerILi128ELi64ELi256ELi256ELb1ELb1ELb0ELb1ELb1ELb1EEEEEEEEEvNT_6ParamsE,@"STO_CUDA_ENTRY STV_DEFAULT"
_ZN7cutlass13device_kernelIN5flash19enable_sm80_to_sm89INS1_16FlashAttnFwdSm80INS1_25CollectiveMainloopFwdSm80ILi8ELi1ELb0EN4cute5tupleIJNS5_1CILi128EEENS7_ILi64EEENS7_ILi256EEEEEELi256ENS_6half_tEfNS_4arch4Sm80ELb1ELb0ELb1ELb1ELb1ELb0ELb1ELb1EEENS1_21CollectiveEpilogueFwdINS6_IJS8_SA_S9_EEENS6_IJNS7_ILi1EEESI_SI_EEESC_SE_Li256ELb1ELb1ELb1ELb0EEENS1_36VarlenDynamicPersistentTileSchedulerILi128ELi64ELi256ELi256ELb1ELb1ELb0ELb1ELb1ELb1EEEEEEEEEvNT_6ParamsE:
        /* <DEDUP_REMOVED lines=52> */
.L_x_2761:
        /* <DEDUP_REMOVED lines=16> */
.L_x_2878:
        /* <DEDUP_REMOVED lines=16> */
.L_x_2879:
[----:B---3--:R-:W-:-:S05]  /*0540*/  IMAD R0, R0, c[0x0][0x538], RZ ;  /* 0x00014e0000007a24 */ /* 0x008fca00078e02ff */
[----:B------:R-:W-:-:S04]  /*0550*/  IADD3 R6, R0, R6, RZ ;  /* 0x0000000600067210 */ /* 0x000fc80007ffe0ff */
[----:B------:R-:W-:-:S13]  /*0560*/  ISETP.GT.AND P0, PT, R6, UR4, PT ;  /* 0x0000000406007c0c */ /* 0x000fda000bf04270 */
[----:B-12---:R-:W-:Y:S05]  /*0570*/  @!P0 BRA `(.L_x_2761) ;  /* 0xfffffdc000008947 */ /* 0x006fea000383ffff */
.L_x_2757:
[----:B------:R-:W-:-:S05]  /*0580*/  IADD3 R10, -R0, R6, RZ ;  /* 0x00000006000a7210 */ /* 0x000fca0007ffe1ff */
[----:B------:R-:W-:-:S05]  /*0590*/  IMAD R0, R4, c[0x0][0x538], R10 ;  /* 0x00014e0004007a24 */ /* 0x000fca00078e020a */
[----:B------:R-:W-:Y:S01]  /*05a0*/  ISETP.GT.AND P0, PT, R0, UR4, PT ;  /* 0x0000000400007c0c */ /* 0x000fe2000bf04270 */
[----:B------:R-:W-:-:S12]  /*05b0*/  BRA.DIV ~URZ, `(.L_x_2762) ;  /* 0x000144d27f007947 */ /* 0x000fd8000b800000 */
[----:B------:R-:W-:-:S04]  /*05c0*/  VOTE.ANY R6, PT, !P0 ;  /* 0x0000000000067806 */ /* 0x000fc800040e0100 */
.L_x_2880:
[----:B------:R-:W1:Y:S02]  /*05d0*/  POPC R0, R6 ;  /* 0x0000000600007309 */ /* 0x000e640000000000 */
[----:B-12---:R-:W-:Y:S01]  /*05e0*/  IADD3 R243, R0, R7, RZ ;  /* 0x0000000700f37210 */ /* 0x006fe20007ffe0ff */
[----:B------:R-:W-:Y:S05]  /*05f0*/  BRA.DIV ~URZ, `(.L_x_2763) ;  /* 0x000144e27f007947 */ /* 0x000fea000b800000 */
[----:B------:R1:W2:Y:S01]  /*0600*/  SHFL.IDX PT, R12, R9, R0, 0x1f ;  /* 0x00001f00090c7589 */ /* 0x0002a200000e0000 */
[----:B------:R-:W-:-:S03]  /*0610*/  MOV R5, RZ ;  /* 0x000000ff00057202 */ /* 0x000fc60000000f00 */
[----:B------:R1:W3:Y:S04]  /*0620*/  SHFL.IDX PT, R9, R8, R0, 0x1f ;  /* 0x00001f0008097589 */ /* 0x0002e800000e0000 */
.L_x_2881:
[----:B------:R-:W-:Y:S01]  /*0630*/  ISETP.NE.AND P0, PT, R6, RZ, PT ;  /* 0x000000ff0600720c */ /* 0x000fe20003f05270 */
[----:B------:R-:W-:-:S12]  /*0640*/  BSSY B0, `(.L_x_2764) ;  /* 0x0000005000007945 */ /* 0x000fd80003800000 */
[----:B------:R-:W-:Y:S05]  /*0650*/  @!P0 BRA `(.L_x_2765) ;  /* 0x0000003000008947 */ /* 0x000fea0003800000 */
[----:B-1----:R-:W-:Y:S01]  /*0660*/  IADD3 R0, R0, -0x1, RZ ;  /* 0xffffffff00007810 */ /* 0x002fe20007ffe0ff */
[----:B------:R-:W-:Y:S05]  /*0670*/  BRA.DIV ~URZ, `(.L_x_2766) ;  /* 0x000145427f007947 */ /* 0x000fea000b800000 */
[----:B------:R1:W4:Y:S02]  /*0680*/  SHFL.IDX PT, R5, R4, R0, 0x1f ;  /* 0x00001f0004057589 */ /* 0x00032400000e0000 */
.L_x_2765:
[----:B------:R-:W-:Y:S05]  /*0690*/  BSYNC B0 ;  /* 0x0000000000007941 */ /* 0x000fea0003800000 */
.L_x_2764:
        /* <DEDUP_REMOVED lines=67> */
.L_x_2768:
        /* <DEDUP_REMOVED lines=68> */
.L_x_2769:
[----:B------:R-:W-:Y:S05]  /*0f10*/  BSYNC B0 ;  /* 0x0000000000007941 */ /* 0x000fea0003800000 */
.L_x_2767:
[----:B------:R-:W-:-:S04]  /*0f20*/  LOP3.LUT R0, RZ, R0, RZ, 0x33, !PT ;  /* 0x00000000ff007212 */ /* 0x000fc800078e33ff */
[----:B------:R-:W-:Y:S01]  /*0f30*/  IADD3 R241, R0, R12, RZ ;  /* 0x0000000c00f17210 */ /* 0x000fe20007ffe0ff */
[----:B------:R-:W-:Y:S05]  /*0f40*/  BRA `(.L_x_2770) ;  /* 0x0000004000007947 */ /* 0x000fea0003800000 */
.L_x_2758:
[----:B--2---:R-:W-:Y:S01]  /*0f50*/  IMAD.MOV.U32 R241, RZ, RZ, RZ ;  /* 0x000000fffff17224 */ /* 0x004fe200078e00ff */
[----:B------:R-:W-:Y:S01]  /*0f60*/  MOV R242, RZ ;  /* 0x000000ff00f27202 */ /* 0x000fe20000000f00 */
[----:B------:R-:W-:Y:S01]  /*0f70*/  IMAD.U32 R240, RZ, RZ, UR4 ;  /* 0x00000004fff07e24 */ /* 0x000fe2000f8e00ff */
[----:B------:R-:W-:Y:S02]  /*0f80*/  MOV R243, c[0x0][0x53c] ;  /* 0x00014f0000f37a02 */ /* 0x000fe40000000f00 */
.L_x_2770:
[----:B------:R-:W-:Y:S01]  /*0f90*/  ISETP.NE.AND P0, PT, R13, RZ, PT ;  /* 0x000000ff0d00720c */ /* 0x000fe20003f05270 */
[----:B------:R-:W-:-:S12]  /*0fa0*/  WARPSYNC 0xffffffff ;  /* 0xffffffff00007948 */ /* 0x000fd80003800000 */
[----:B------:R1:W-:Y:S04]  /*0fb0*/  @!P0 STS.128 [0x20100], R240 ;  /* 0x020100f0ff008388 */ /* 0x0003e80000000c00 */
[----:B------:R-:W-:Y:S06]  /*0fc0*/  BAR.ARV 0x5, 0x100 ;  /* 0x0144000000007b1d */ /* 0x000fec0000002000 */
.L_x_2756:
        /* <DEDUP_REMOVED lines=78> */
[----:B------:R-:W-:Y:S01]  /*14b0*/  IMAD.SHL.U32 R215, R11, 0x2, RZ ;  /* 0x000000020bd77824 */ /* 0x000fe200078e00ff */
[----:B------:R-:W-:Y:S01]  /*14c0*/  LOP3.LUT R2, R6, R2, RZ, 0x3c, !PT ;  /* 0x0000000206027212 */ /* 0x000fe200078e3cff */
[----:B------:R-:W-:Y:S01]  /*14d0*/  IMAD R250, R9, 0x8, R15 ;  /* 0x0000000809fa7824 */ /* 0x000fe200078e020f */
        /* <DEDUP_REMOVED lines=8> */
[----:B------:R-:W-:Y:S02]  /*1560*/  SHF.R.S32.HI R5, RZ, 0x1f, R217 ;  /* 0x0000001fff057819 */ /* 0x000fe400000114d9 */
[----:B------:R-:W-:Y:S01]  /*1570*/  SHF.R.S32.HI R5, RZ, 0x1f, R224 ;  /* 0x0000001fff057819 */ /* 0x000fe200000114e0 */
[----:B------:R-:W-:Y:S01]  /*1580*/  IMAD.IADD R2, R16, 0x1, -R2 ;  /* 0x0000000110027824 */ /* 0x000fe200078e0a02 */
[----:B------:R-:W-:Y:S02]  /*1590*/  SEL R5, R8, 0xffffffe0, !P1 ;  /* 0xffffffe008057807 */ /* 0x000fe40004800000 */
[----:B------:R-:W-:Y:S01]  /*15a0*/  LEA R11, R7, 0x80, 0x1 ;  /* 0x00000080070b7811 */ /* 0x000fe200078e08ff */
[----:B------:R-:W-:Y:S01]  /*15b0*/  IMAD.SHL.U32 R248, R2, 0x2, RZ ;  /* 0x0000000202f87824 */ /* 0x000fe200078e00ff */
[----:B------:R-:W-:-:S02]  /*15c0*/  SEL R2, R8, 0xffffffe0, !P4 ;  /* 0xffffffe008027807 */ /* 0x000fc40006000000 */
[----:B------:R-:W-:Y:S01]  /*15d0*/  IADD3 R225, R217, 0xc0, RZ ;  /* 0x000000c0d9e17810 */ /* 0x000fe20007ffe0ff */
[----:B------:R-:W-:Y:S01]  /*15e0*/  STL [R1+0x4], R11 ;  /* 0x0000040b01007387 */ /* 0x000fe20000100800 */
        /* <DEDUP_REMOVED lines=9> */
[----:B------:R-:W-:Y:S02]  /*1680*/  SHF.R.S32.HI R8, RZ, 0x1f, R42 ;  /* 0x0000001fff087819 */ /* 0x000fe4000001142a */
[----:B------:R-:W-:-:S02]  /*1690*/  IADD3 R30, R248, 0x68, RZ ;  /* 0x00000068f81e7810 */ /* 0x000fc40007ffe0ff */
[C---:B------:R-:W-:Y:S02]  /*16a0*/  IADD3 R29, R248.reuse, 0x70, RZ ;  /* 0x00000070f81d7810 */ /* 0x040fe40007ffe0ff */
[----:B------:R-:W-:Y:S02]  /*16b0*/  SHF.R.S32.HI R7, RZ, 0x1f, R41 ;  /* 0x0000001fff077819 */ /* 0x000fe40000011429 */
[----:B------:R-:W-:Y:S02]  /*16c0*/  SHF.R.S32.HI R8, RZ, 0x1f, R40 ;  /* 0x0000001fff087819 */ /* 0x000fe40000011428 */
[C---:B------:R-:W-:Y:S02]  /*16d0*/  IADD3 R27, R248.reuse, 0x80, RZ ;  /* 0x00000080f81b7810 */ /* 0x040fe40007ffe0ff */
[----:B------:R-:W-:Y:S02]  /*16e0*/  IADD3 R26, R248, 0x88, RZ ;  /* 0x00000088f81a7810 */ /* 0x000fe40007ffe0ff */
[----:B------:R-:W-:-:S02]  /*16f0*/  SHF.R.S32.HI R7, RZ, 0x1f, R39 ;  /* 0x0000001fff077819 */ /* 0x000fc40000011427 */
[----:B------:R-:W-:Y:S02]  /*1700*/  SHF.R.S32.HI R8, RZ, 0x1f, R38 ;  /* 0x0000001fff087819 */ /* 0x000fe40000011426 */
[C---:B------:R-:W-:Y:S02]  /*1710*/  IADD3 R37, R248.reuse, 0x30, RZ ;  /* 0x00000030f8257810 */ /* 0x040fe40007ffe0ff */
[C---:B------:R-:W-:Y:S02]  /*1720*/  IADD3 R24, R248.reuse, 0x98, RZ ;  /* 0x00000098f8187810 */ /* 0x040fe40007ffe0ff */
[----:B------:R-:W-:Y:S02]  /*1730*/  IADD3 R23, R248, 0xa0, RZ ;  /* 0x000000a0f8177810 */ /* 0x000fe40007ffe0ff */
[----:B------:R-:W-:Y:S02]  /*1740*/  SHF.R.S32.HI R7, RZ, 0x1f, R36 ;  /* 0x0000001fff077819 */ /* 0x000fe40000011424 */
[----:B------:R-:W-:-:S02]  /*1750*/  SHF.R.S32.HI R8, RZ, 0x1f, R35 ;  /* 0x0000001fff087819 */ /* 0x000fc40000011423 */
[C---:B------:R-:W-:Y:S02]  /*1760*/  IADD3 R34, R248.reuse, 0x48, RZ ;  /* 0x00000048f8227810 */ /* 0x040fe40007ffe0ff */
[C---:B------:R-:W-:Y:S02]  /*1770*/  IADD3 R21, R248.reuse, 0xb0, RZ ;  /* 0x000000b0f8157810 */ /* 0x040fe40007ffe0ff */
[C---:B------:R-:W-:Y:S02]  /*1780*/  IADD3 R20, R248.reuse, 0xb8, RZ ;  /* 0x000000b8f8147810 */ /* 0x040fe40007ffe0ff */
[----:B------:R-:W-:Y:S02]  /*1790*/  SHF.R.S32.HI R7, RZ, 0x1f, R33 ;  /* 0x0000001fff077819 */ /* 0x000fe40000011421 */
[----:B------:R-:W-:Y:S02]  /*17a0*/  SHF.R.S32.HI R8, RZ, 0x1f, R32 ;  /* 0x0000001fff087819 */ /* 0x000fe40000011420 */
[----:B------:R-:W-:-:S02]  /*17b0*/  IADD3 R31, R248, 0x60, RZ ;  /* 0x00000060f81f7810 */ /* 0x000fc40007ffe0ff */
[C---:B------:R-:W-:Y:S02]  /*17c0*/  IADD3 R18, R248.reuse, 0xc8, RZ ;  /* 0x000000c8f8127810 */ /* 0x040fe40007ffe0ff */
[C---:B------:R-:W-:Y:S02]  /*17d0*/  IADD3 R17, R248.reuse, 0xd0, RZ ;  /* 0x000000d0f8117810 */ /* 0x040fe40007ffe0ff */
[----:B------:R-:W-:Y:S02]  /*17e0*/  SHF.R.S32.HI R7, RZ, 0x1f, R30 ;  /* 0x0000001fff077819 */ /* 0x000fe4000001141e */
[----:B------:R-:W-:Y:S02]  /*17f0*/  SHF.R.S32.HI R8, RZ, 0x1f, R29 ;  /* 0x0000001fff087819 */ /* 0x000fe4000001141d */
[C---:B------:R-:W-:Y:S02]  /*1800*/  IADD3 R28, R248.reuse, 0x78, RZ ;  /* 0x00000078f81c7810 */ /* 0x040fe40007ffe0ff */
[----:B-1----:R-:W-:-:S02]  /*1810*/  IADD3 R15, R248, 0xe0, RZ ;  /* 0x000000e0f80f7810 */ /* 0x002fc40007ffe0ff */
[C---:B------:R-:W-:Y:S02]  /*1820*/  IADD3 R14, R248.reuse, 0xe8, RZ ;  /* 0x000000e8f80e7810 */ /* 0x040fe40007ffe0ff */
[----:B------:R-:W-:Y:S02]  /*1830*/  SHF.R.S32.HI R7, RZ, 0x1f, R27 ;  /* 0x0000001fff077819 */ /* 0x000fe4000001141b */
[----:B------:R-:W-:Y:S02]  /*1840*/  SHF.R.S32.HI R8, RZ, 0x1f, R26 ;  /* 0x0000001fff087819 */ /* 0x000fe4000001141a */
[----:B------:R-:W-:Y:S02]  /*1850*/  IADD3 R25, R248, 0x90, RZ ;  /* 0x00000090f8197810 */ /* 0x000fe40007ffe0ff */
[----:B------:R-:W-:Y:S02]  /*1860*/  SHF.R.S32.HI R9, RZ, 0x1f, R37 ;  /* 0x0000001fff097819 */ /* 0x000fe40000011425 */
[----:B------:R-:W-:-:S02]  /*1870*/  SHF.R.S32.HI R7, RZ, 0x1f, R24 ;  /* 0x0000001fff077819 */ /* 0x000fc40000011418 */
[----:B------:R-:W-:Y:S02]  /*1880*/  SHF.R.S32.HI R8, RZ, 0x1f, R23 ;  /* 0x0000001fff087819 */ /* 0x000fe40000011417 */
[C---:B------:R-:W-:Y:S02]  /*1890*/  IADD3 R22, R248.reuse, 0xa8, RZ ;  /* 0x000000a8f8167810 */ /* 0x040fe40007ffe0ff */
[----:B------:R-:W-:Y:S02]  /*18a0*/  SHF.R.S32.HI R9, RZ, 0x1f, R34 ;  /* 0x0000001fff097819 */ /* 0x000fe40000011422 */
[----:B------:R-:W-:Y:S02]  /*18b0*/  SHF.R.S32.HI R7, RZ, 0x1f, R21 ;  /* 0x0000001fff077819 */ /* 0x000fe40000011415 */
[----:B------:R-:W-:Y:S02]  /*18c0*/  SHF.R.S32.HI R8, RZ, 0x1f, R20 ;  /* 0x0000001fff087819 */ /* 0x000fe40000011414 */
[----:B------:R-:W-:-:S02]  /*18d0*/  IADD3 R19, R248, 0xc0, RZ ;  /* 0x000000c0f8137810 */ /* 0x000fc40007ffe0ff */
[----:B------:R-:W-:Y:S02]  /*18e0*/  SHF.R.S32.HI R9, RZ, 0x1f, R31 ;  /* 0x0000001fff097819 */ /* 0x000fe4000001141f */
[----:B------:R-:W-:Y:S02]  /*18f0*/  SHF.R.S32.HI R7, RZ, 0x1f, R18 ;  /* 0x0000001fff077819 */ /* 0x000fe40000011412 */
[----:B------:R-:W-:Y:S02]  /*1900*/  SHF.R.S32.HI R8, RZ, 0x1f, R17 ;  /* 0x0000001fff087819 */ /* 0x000fe40000011411 */
[----:B------:R-:W-:Y:S02]  /*1910*/  SHF.R.S32.HI R6, RZ, 0x1f, R225 ;  /* 0x0000001fff067819 */ /* 0x000fe400000114e1 */
[----:B------:R-:W-:Y:S02]  /*1920*/  IADD3 R16, R248, 0xd8, RZ ;  /* 0x000000d8f8107810 */ /* 0x000fe40007ffe0ff */
[----:B------:R-:W-:-:S02]  /*1930*/  SHF.R.S32.HI R9, RZ, 0x1f, R28 ;  /* 0x0000001fff097819 */ /* 0x000fc4000001141c */
[----:B------:R-:W-:Y:S02]  /*1940*/  SHF.R.S32.HI R7, RZ, 0x1f, R15 ;  /* 0x0000001fff077819 */ /* 0x000fe4000001140f */
[----:B------:R-:W-:Y:S01]  /*1950*/  SHF.R.S32.HI R8, RZ, 0x1f, R14 ;  /* 0x0000001fff087819 */ /* 0x000fe2000001140e */
[C---:B------:R-:W-:Y:S01]  /*1960*/  IMAD.IADD R8, R11.reuse, 0x1, R5 ;  /* 0x000000010b087824 */ /* 0x040fe200078e0205 */
[----:B------:R-:W-:Y:S02]  /*1970*/  SEL R6, R10, 0xffffffc0, !P2 ;  /* 0xffffffc00a067807 */ /* 0x000fe40005000000 */
[----:B------:R-:W-:Y:S02]  /*1980*/  IADD3 R13, R248, 0xf0, RZ ;  /* 0x000000f0f80d7810 */ /* 0x000fe40007ffe0ff */
[----:B------:R-:W-:Y:S01]  /*1990*/  SHF.R.S32.HI R9, RZ, 0x1f, R25 ;  /* 0x0000001fff097819 */ /* 0x000fe20000011419 */
[----:B------:R1:W-:Y:S01]  /*19a0*/  STL [R1+0x10], R8 ;  /* 0x0000100801007387 */ /* 0x0003e20000100800 */
[----:B------:R-:W-:-:S02]  /*19b0*/  IADD3 R7, R11, -0x10, RZ ;  /* 0xfffffff00b077810 */ /* 0x000fc40007ffe0ff */
[----:B------:R-:W-:Y:S02]  /*19c0*/  SHF.R.S32.HI R9, RZ, 0x1f, R22 ;  /* 0x0000001fff097819 */ /* 0x000fe40000011416 */
[----:B------:R-:W-:Y:S02]  /*19d0*/  @P0 IADD3 R7, R11, 0x10, RZ ;  /* 0x000000100b070810 */ /* 0x000fe40007ffe0ff */
[----:B------:R-:W-:Y:S02]  /*19e0*/  SHF.R.S32.HI R9, RZ, 0x1f, R19 ;  /* 0x0000001fff097819 */ /* 0x000fe40000011413 */
[----:B------:R-:W-:Y:S01]  /*19f0*/  SHF.R.S32.HI R9, RZ, 0x1f, R16 ;  /* 0x0000001fff097819 */ /* 0x000fe20000011410 */
[----:B------:R-:W-:Y:S01]  /*1a00*/  IMAD.IADD R5, R5, 0x1, R7 ;  /* 0x0000000105057824 */ /* 0x000fe200078e0207 */
[----:B------:R-:W-:Y:S01]  /*1a10*/  SHF.R.S32.HI R9, RZ, 0x1f, R13 ;  /* 0x0000001fff097819 */ /* 0x000fe2000001140d */
[----:B------:R-:W-:Y:S01]  /*1a20*/  IMAD.IADD R9, R11, 0x1, R6 ;  /* 0x000000010b097824 */ /* 0x000fe200078e0206 */
[----:B------:R-:W-:Y:S01]  /*1a30*/  LEA R208, R3, 0x10100, 0x1 ;  /* 0x0001010003d07811 */ /* 0x000fe200078e08ff */
[----:B------:R-:W-:Y:S01]  /*1a40*/  IMAD.IADD R3, R6, 0x1, R7 ;  /* 0x0000000106037824 */ /* 0x000fe200078e0207 */
[----:B------:R-:W-:-:S02]  /*1a50*/  LEA R203, R4, 0x100, 0x1 ;  /* 0x0000010004cb7811 */ /* 0x000fc400078e08ff */
[----:B------:R2:W-:Y:S01]  /*1a60*/  STL [R1+0x20], R9 ;  /* 0x0000200901007387 */ /* 0x0005e20000100800 */
[----:B------:R-:W-:Y:S01]  /*1a70*/  IMAD.IADD R209, R208, 0x1, R2 ;  /* 0x00000001d0d17824 */ /* 0x000fe200078e0202 */
[----:B------:R-:W-:Y:S01]  /*1a80*/  IADD3 R223, R217, 0x40, RZ ;  /* 0x00000040d9df7810 */ /* 0x000fe20007ffe0ff */
[----:B------:R-:W-:Y:S01]  /*1a90*/  IMAD.IADD R204, R2, 0x1, R203 ;  /* 0x0000000102cc7824 */ /* 0x000fe200078e02cb */
[----:B------:R-:W-:Y:S01]  /*1aa0*/  LEA R200, R0, 0x8100, 0x1 ;  /* 0x0000810000c87811 */ /* 0x000fe200078e08ff */
[--C-:B------:R-:W-:Y:S01]  /*1ab0*/  IMAD.IADD R2, R5, 0x1, R6.reuse ;  /* 0x0000000105027824 */ /* 0x100fe200078e0206 */
[----:B------:R-:W-:Y:S01]  /*1ac0*/  SHF.R.S32.HI R12, RZ, 0x1f, R223 ;  /* 0x0000001fff0c7819 */ /* 0x000fe200000114df */
[----:B-1----:R-:W-:Y:S01]  /*1ad0*/  IMAD.IADD R8, R8, 0x1, R6 ;  /* 0x0000000108087824 */ /* 0x002fe200078e0206 */
[----:B------:R-:W-:Y:S02]  /*1ae0*/  SEL R0, R10, 0xffffffc0, !P3 ;  /* 0xffffffc00a007807 */ /* 0x000fe40005800000 */
[----:B------:R-:W-:-:S02]  /*1af0*/  IADD3 R12, R248, 0xf8, RZ ;  /* 0x000000f8f80c7810 */ /* 0x000fc40007ffe0ff */
[----:B------:R2:W-:Y:S01]  /*1b00*/  STL [R1+0x1c], R8 ;  /* 0x00001c0801007387 */ /* 0x0005e20000100800 */
[----:B------:R-:W-:Y:S01]  /*1b10*/  IMAD.IADD R211, R208, 0x1, R0 ;  /* 0x00000001d0d37824 */ /* 0x000fe200078e0200 */
[----:B------:R-:W-:Y:S01]  /*1b20*/  SHF.R.S32.HI R10, RZ, 0x1f, R12 ;  /* 0x0000001fff0a7819 */ /* 0x000fe2000001140c */
[C---:B------:R-:W-:Y:S01]  /*1b30*/  IMAD.IADD R206, R0.reuse, 0x1, R203 ;  /* 0x0000000100ce7824 */ /* 0x040fe200078e02cb */
[----:B------:R2:W-:Y:S01]  /*1b40*/  STL [R1+0x8], R7 ;  /* 0x0000080701007387 */ /* 0x0005e20000100800 */
[----:B------:R-:W-:Y:S02]  /*1b50*/  IMAD.IADD R210, R209, 0x1, R0 ;  /* 0x00000001d1d27824 */ /* 0x000fe400078e0200 */
[----:B------:R-:W-:Y:S01]  /*1b60*/  IMAD.IADD R205, R0, 0x1, R204 ;  /* 0x0000000100cd7824 */ /* 0x000fe200078e02cc */
[----:B------:R2:W-:Y:S04]  /*1b70*/  STL [R1+0x18], R3 ;  /* 0x0000180301007387 */ /* 0x0005e80000100800 */
[----:B------:R2:W-:Y:S04]  /*1b80*/  STL [R1+0xc], R5 ;  /* 0x00000c0501007387 */ /* 0x0005e80000100800 */
[----:B------:R2:W-:Y:S02]  /*1b90*/  STL [R1+0x14], R2 ;  /* 0x0000140201007387 */ /* 0x0005e40000100800 */
.L_x_2877:
[----:B--2---:R-:W-:-:S04]  /*1ba0*/  IMAD.MOV.U32 R8, RZ, RZ, 0x4 ;  /* 0x00000004ff087424 */ /* 0x004fc800078e00ff */
[----:B------:R-:W-:-:S05]  /*1bb0*/  IMAD.WIDE R2, R243, R8, c[0x0][0x588] ;  /* 0x00016200f3027625 */ /* 0x000fca00078e0208 */
[----:B------:R-:W2:Y:S01]  /*1bc0*/  LDG.E R251, [R2.64] ;  /* 0x0000000602fb7981 */ /* 0x000ea2000c1e1900 */
[----:B------:R-:W-:Y:S01]  /*1bd0*/  ISETP.NE.U32.AND P4, PT, RZ, c[0x0][0x370], PT ;  /* 0x0000dc00ff007a0c */ /* 0x000fe20003f85070 */
[----:B------:R-:W-:Y:S01]  /*1be0*/  IMAD.MOV.U32 R229, RZ, RZ, RZ ;  /* 0x000000ffffe57224 */ /* 0x000fe200078e00ff */
[----:B------:R-:W-:Y:S01]  /*1bf0*/  ISETP.NE.U32.AND P3, PT, RZ, c[0x0][0x360], PT ;  /* 0x0000d800ff007a0c */ /* 0x000fe20003f65070 */
[----:B------:R-:W-:Y:S01]  /*1c00*/  IMAD.MOV.U32 R11, RZ, RZ, RZ ;  /* 0x000000ffff0b7224 */ /* 0x000fe200078e00ff */
[----:B------:R-:W-:Y:S02]  /*1c10*/  ISETP.NE.AND.EX P4, PT, RZ, c[0x0][0x374], PT, P4 ;  /* 0x0000dd00ff007a0c */ /* 0x000fe40003f85340 */
[----:B------:R-:W-:Y:S02]  /*1c20*/  ISETP.NE.AND.EX P3, PT, RZ, c[0x0][0x364], PT, P3 ;  /* 0x0000d900ff007a0c */ /* 0x000fe40003f65330 */
[----:B------:R-:W-:-:S04]  /*1c30*/  ISETP.NE.U32.AND P0, PT, RZ, c[0x0][0x348], PT ;  /* 0x0000d200ff007a0c */ /* 0x000fc80003f05070 */
[----:B------:R-:W-:Y:S02]  /*1c40*/  ISETP.NE.AND.EX P0, PT, RZ, c[0x0][0x34c], PT, P0 ;  /* 0x0000d300ff007a0c */ /* 0x000fe40003f05300 */
[----:B--2---:R-:W-:Y:S01]  /*1c50*/  SHF.R.S32.HI R12, RZ, 0x1f, R251 ;  /* 0x0000001fff0c7819 */ /* 0x004fe200000114fb */
[C---:B------:R-:W-:Y:S02]  /*1c60*/  IMAD.SHL.U32 R252, R251.reuse, 0x4, RZ ;  /* 0x00000004fbfc7824 */ /* 0x040fe400078e00ff */
[C---:B------:R-:W-:Y:S02]  /*1c70*/  @P4 LEA R6, P2, R251.reuse, c[0x0][0x370], 0x2 ;  /* 0x0000dc00fb064a11 */ /* 0x040fe400078410ff */
[C-C-:B------:R-:W-:Y:S01]  /*1c80*/  SHF.L.U64.HI R13, R251.reuse, 0x2, R12.reuse ;  /* 0x00000002fb0d7819 */ /* 0x140fe2000001020c */
[----:B------:R1:W-:Y:S01]  /*1c90*/  STL [R1+0x2c], R12 ;  /* 0x00002c0c01007387 */ /* 0x0003e20000100800 */
[----:B------:R-:W-:Y:S02]  /*1ca0*/  @P4 LEA.HI.X R7, R251, c[0x0][0x374], R12, 0x2, P2 ;  /* 0x0000dd00fb074a11 */ /* 0x000fe400010f140c */
[C---:B------:R-:W-:Y:S01]  /*1cb0*/  @P3 IADD3 R4, P1, R252.reuse, c[0x0][0x360], RZ ;  /* 0x0000d800fc043a10 */ /* 0x040fe20007f3e0ff */
[----:B------:R1:W-:Y:S01]  /*1cc0*/  STL [R1], R13 ;  /* 0x0000000d01007387 */ /* 0x0003e20000100800 */
[----:B------:R-:W-:-:S02]  /*1cd0*/  IADD3 R2, P2, R252, c[0x0][0x348], RZ ;  /* 0x0000d200fc027a10 */ /* 0x000fc40007f5e0ff */
[C---:B------:R-:W-:Y:S01]  /*1ce0*/  @P3 IADD3.X R5, R13.reuse, c[0x0][0x364], RZ, P1, !PT ;  /* 0x0000d9000d053a10 */ /* 0x040fe20000ffe4ff */
[----:B------:R1:W5:Y:S01]  /*1cf0*/  @P4 LDG.E R229, [R6.64] ;  /* 0x0000000606e54981 */ /* 0x000362000c1e1900 */
[----:B------:R-:W-:-:S03]  /*1d00*/  IADD3.X R3, R13, c[0x0][0x34c], RZ, P2, !PT ;  /* 0x0000d3000d037a10 */ /* 0x000fc600017fe4ff */
        /* <DEDUP_REMOVED lines=9> */
.L_x_2771:
[----:B------:R-:W-:-:S04]  /*1da0*/  ISETP.NE.U32.AND P1, PT, RZ, c[0x0][0x368], PT ;  /* 0x0000da00ff007a0c */ /* 0x000fc80003f25070 */
[----:B------:R-:W-:-:S13]  /*1db0*/  ISETP.NE.AND.EX P1, PT, RZ, c[0x0][0x36c], PT, P1 ;  /* 0x0000db00ff007a0c */ /* 0x000fda0003f25310 */
[----:B------:R-:W-:Y:S05]  /*1dc0*/  @!P1 BRA `(.L_x_2772) ;  /* 0x0000004000009947 */ /* 0x000fea0003800000 */
[----:B-1----:R-:W-:-:S04]  /*1dd0*/  IADD3 R2, P1, R252, c[0x0][0x368], RZ ;  /* 0x0000da00fc027a10 */ /* 0x002fc80007f3e0ff */
[----:B------:R-:W-:-:S05]  /*1de0*/  IADD3.X R3, R13, c[0x0][0x36c], RZ, P1, !PT ;  /* 0x0000db000d037a10 */ /* 0x000fca0000ffe4ff */
[----:B------:R1:W5:Y:S01]  /*1df0*/  LDG.E R0, [R2.64] ;  /* 0x0000000602007981 */ /* 0x000362000c1e1900 */
[----:B------:R-:W-:Y:S05]  /*1e00*/  BRA `(.L_x_2773) ;  /* 0x0000008000007947 */ /* 0x000fea0003800000 */
.L_x_2772:
        /* <DEDUP_REMOVED lines=8> */
.L_x_2773:
[----:B-1----:R-:W-:Y:S01]  /*1e90*/  IMAD.MOV.U32 R2, RZ, RZ, c[0x0][0x2c4] ;  /* 0x0000b100ff027624 */ /* 0x002fe200078e00ff */
[----:B------:R-:W-:Y:S01]  /*1ea0*/  BSSY B0, `(.L_x_2774) ;  /* 0x000003b000007945 */ /* 0x000fe20003800000 */
[----:B------:R-:W-:Y:S02]  /*1eb0*/  IMAD.SHL.U32 R239, R241, 0x80, RZ ;  /* 0x00000080f1ef7824 */ /* 0x000fe400078e00ff */
[----:B-----5:R-:W-:Y:S01]  /*1ec0*/  IMAD.IADD R212, R0, 0x1, -R229 ;  /* 0x0000000100d47824 */ /* 0x020fe200078e0ae5 */
[----:B------:R-:W-:-:S02]  /*1ed0*/  ISETP.NE.AND P4, PT, R2, 0x1, PT ;  /* 0x000000010200780c */ /* 0x000fc40003f85270 */
[----:B------:R-:W-:Y:S02]  /*1ee0*/  IADD3 R2, R239, 0x7f, RZ ;  /* 0x0000007fef027810 */ /* 0x000fe40007ffe0ff */
[----:B------:R-:W-:-:S03]  /*1ef0*/  IADD3 R3, R212, 0x40, -R213 ;  /* 0x00000040d4037810 */ /* 0x000fc60007ffe8d5 */
[----:B------:R-:W-:-:S06]  /*1f00*/  IMAD.MOV.U32 R0, RZ, RZ, R2 ;  /* 0x000000ffff007224 */ /* 0x000fcc00078e0002 */
[----:B------:R-:W-:Y:S01]  /*1f10*/  @P4 IMAD.HI.U32 R4, R2, c[0x0][0x2c8], RZ ;  /* 0x0000b20002044a27 */ /* 0x000fe200078e00ff */
[----:B------:R-:W-:-:S04]  /*1f20*/  IADD3 R2, R212, 0x3f, RZ ;  /* 0x0000003fd4027810 */ /* 0x000fc80007ffe0ff */
[----:B------:R-:W-:-:S05]  /*1f30*/  @P4 SHF.R.U32.HI R0, RZ, c[0x0][0x2cc], R4 ;  /* 0x0000b300ff004a19 */ /* 0x000fca0000011604 */
[----:B------:R-:W-:Y:S01]  /*1f40*/  IMAD.IADD R0, R3, 0x1, R0 ;  /* 0x0000000103007824 */ /* 0x000fe200078e0200 */
[----:B------:R-:W-:-:S04]  /*1f50*/  SHF.R.S32.HI R3, RZ, 0x1f, R2 ;  /* 0x0000001fff037819 */ /* 0x000fc80000011402 */
[----:B------:R-:W-:Y:S02]  /*1f60*/  SHF.R.S32.HI R4, RZ, 0x1f, R0 ;  /* 0x0000001fff047819 */ /* 0x000fe40000011400 */
[----:B------:R-:W-:Y:S02]  /*1f70*/  LEA.HI R2, R3, R2, RZ, 0x6 ;  /* 0x0000000203027211 */ /* 0x000fe400078f30ff */
[----:B------:R-:W-:Y:S02]  /*1f80*/  LEA.HI R0, R4, R0, RZ, 0x6 ;  /* 0x0000000004007211 */ /* 0x000fe400078f30ff */
[----:B------:R-:W-:Y:S02]  /*1f90*/  SHF.R.S32.HI R3, RZ, 0x6, R2 ;  /* 0x00000006ff037819 */ /* 0x000fe40000011402 */
[----:B------:R-:W-:Y:S02]  /*1fa0*/  SHF.R.S32.HI R0, RZ, 0x6, R0 ;  /* 0x00000006ff007819 */ /* 0x000fe40000011400 */
[----:B------:R-:W-:-:S02]  /*1fb0*/  LOP3.LUT R2, R242, 0xff000000, RZ, 0xc0, !PT ;  /* 0xff000000f2027812 */ /* 0x000fc400078ec0ff */
[----:B------:R-:W-:Y:S02]  /*1fc0*/  IMNMX R7, R3, R0, PT ;  /* 0x0000000003077217 */ /* 0x000fe40003800200 */
[----:B------:R-:W-:Y:S02]  /*1fd0*/  LOP3.LUT R4, R242, 0xff0000, RZ, 0xc0, !PT ;  /* 0x00ff0000f2047812 */ /* 0x000fe400078ec0ff */
        /* <DEDUP_REMOVED lines=39> */
.L_x_2775:
[----:B------:R-:W-:Y:S05]  /*2250*/  BSYNC B0 ;  /* 0x0000000000007941 */ /* 0x000fea0003800000 */
.L_x_2774:
[----:B------:R-:W-:Y:S01]  /*2260*/  IMAD R226, R14, R2, RZ ;  /* 0x000000020ee27224 */ /* 0x000fe200078e02ff */
        /* <DEDUP_REMOVED lines=76> */
[----:B-1----:R-:W-:Y:S01]  /*2730*/  IMAD.IADD R5, R227, 0x1, R239 ;  /* 0x00000001e3057824 */ /* 0x002fe200078e02ef */
[----:B------:R-:W-:Y:S02]  /*2740*/  LOP3.LUT R16, R242, 0xffff, RZ, 0xc0, !PT ;  /* 0x0000fffff2107812 */ /* 0x000fe400078ec0ff */
[----:B------:R-:W-:Y:S01]  /*2750*/  SEL R6, R12, RZ, !P0 ;  /* 0x000000ff0c067207 */ /* 0x000fe20004000000 */
[----:B------:R-:W-:Y:S01]  /*2760*/  IMAD R0, R0, c[0x0][0x178], RZ ;  /* 0x00005e0000007a24 */ /* 0x000fe200078e02ff */
[----:B------:R-:W-:Y:S01]  /*2770*/  SEL R4, R251, RZ, !P0 ;  /* 0x000000fffb047207 */ /* 0x000fe20004000000 */
[----:B------:R-:W-:Y:S01]  /*2780*/  @P4 IMAD.HI.U32 R7, R5, c[0x0][0x2c8], RZ ;  /* 0x0000b20005074a27 */ /* 0x000fe200078e00ff */
[----:B------:R-:W-:Y:S02]  /*2790*/  ISETP.GE.AND P6, PT, R217, c[0x0][0x198], PT ;  /* 0x00006600d9007a0c */ /* 0x000fe40003fc6270 */
[----:B------:R-:W-:Y:S01]  /*27a0*/  ISETP.GE.AND P5, PT, R223, c[0x0][0x198], PT ;  /* 0x00006600df007a0c */ /* 0x000fe20003fa6270 */
[----:B------:R-:W-:Y:S01]  /*27b0*/  IMAD R0, R11, c[0x0][0x17c], R0 ;  /* 0x00005f000b007a24 */ /* 0x000fe200078e0200 */
[----:B------:R-:W-:Y:S01]  /*27c0*/  ISETP.GE.AND P3, PT, R224, c[0x0][0x198], PT ;  /* 0x00006600e0007a0c */ /* 0x000fe20003f66270 */
[----:B------:R-:W-:Y:S01]  /*27d0*/  IMAD R6, R6, c[0x0][0x1c0], RZ ;  /* 0x0000700006067a24 */ /* 0x000fe200078e02ff */
[----:B------:R-:W-:-:S02]  /*27e0*/  ISETP.GE.AND P2, PT, R225, c[0x0][0x198], PT ;  /* 0x00006600e1007a0c */ /* 0x000fc40003f46270 */
[----:B------:R-:W-:Y:S01]  /*27f0*/  IADD3 R100, R241, -0x1, RZ ;  /* 0xfffffffff1647810 */ /* 0x000fe20007ffe0ff */
[----:B------:R-:W-:Y:S02]  /*2800*/  IMAD R6, R4, c[0x0][0x1c4], R6 ;  /* 0x0000710004067a24 */ /* 0x000fe400078e0206 */
[----:B--2---:R-:W-:-:S04]  /*2810*/  IMAD.WIDE.U32 R2, R11, c[0x0][0x178], RZ ;  /* 0x00005e000b027a25 */ /* 0x004fc800078e00ff */
[----:B------:R-:W-:Y:S01]  /*2820*/  IMAD.IADD R3, R3, 0x1, R0 ;  /* 0x0000000103037824 */ /* 0x000fe200078e0200 */
[----:B------:R-:W-:Y:S02]  /*2830*/  MOV R0, R5 ;  /* 0x0000000500007202 */ /* 0x000fe40000000f00 */
[----:B------:R-:W-:Y:S01]  /*2840*/  @P4 SHF.R.U32.HI R0, RZ, c[0x0][0x2cc], R7 ;  /* 0x0000b300ff004a19 */ /* 0x000fe20000011607 */
[----:B------:R-:W-:-:S03]  /*2850*/  IMAD.WIDE.U32 R2, R16, c[0x0][0x1b8], R2 ;  /* 0x00006e0010027a25 */ /* 0x000fc600078e0002 */
        /* <DEDUP_REMOVED lines=16> */
[----:B------:R-:W-:Y:S01]  /*2960*/  LEA.HI.X R5, R2, c[0x0][0x164], R0, 0x1, P0 ;  /* 0x0000590002057a11 */ /* 0x000fe200000f0c00 */
[----:B------:R-:W-:Y:S01]  /*2970*/  @!P1 IMAD.MOV.U32 R15, RZ, RZ, R251 ;  /* 0x000000ffff0f9224 */ /* 0x000fe200078e00fb */
[----:B------:R-:W-:Y:S05]  /*2980*/  BRA.DIV ~URZ, `(.L_x_2777) ;  /* 0x000122a27f007947 */ /* 0x000fea000b800000 */
[----:B------:R1:W2:Y:S02]  /*2990*/  SHFL.IDX PT, R4, R5, RZ, 0x181f ;  /* 0x00181fff05047589 */ /* 0x0002a400000e0000 */
.L_x_2882:
[----:B------:R-:W-:Y:S05]  /*29a0*/  BRA.DIV ~URZ, `(.L_x_2778) ;  /* 0x000122f27f007947 */ /* 0x000fea000b800000 */
[----:B------:R3:W4:Y:S02]  /*29b0*/  SHFL.IDX PT, R0, R14, RZ, 0x181f ;  /* 0x00181fff0e007589 */ /* 0x00072400000e0000 */
.L_x_2883:
[----:B------:R-:W-:Y:S01]  /*29c0*/  IMAD R13, R213, c[0x0][0x2c4], RZ ;  /* 0x0000b100d50d7a24 */ /* 0x000fe200078e02ff */
[----:B------:R-:W-:Y:S01]  /*29d0*/  IADD3 R12, R249, R239, RZ ;  /* 0x000000eff90c7210 */ /* 0x000fe20007ffe0ff */
[----:B------:R-:W-:Y:S03]  /*29e0*/  BSSY B0, `(.L_x_2779) ;  /* 0x0000016000007945 */ /* 0x000fe60003800000 */
[----:B------:R-:W-:-:S13]  /*29f0*/  ISETP.GE.AND P0, PT, R12, R13, PT ;  /* 0x0000000d0c00720c */ /* 0x000fda0003f06270 */
[----:B------:R-:W-:Y:S05]  /*2a00*/  @P0 BRA `(.L_x_2780) ;  /* 0x0000013000000947 */ /* 0x000fea0003800000 */
[----:B------:R-:W-:Y:S02]  /*2a10*/  SHF.R.S32.HI R2, RZ, 0x1f, R217 ;  /* 0x0000001fff027819 */ /* 0x000fe400000114d9 */
[-C--:B----4-:R-:W-:Y:S02]  /*2a20*/  LEA R10, P1, R217, R0.reuse, 0x1 ;  /* 0x00000000d90a7211 */ /* 0x090fe400078208ff */
[----:B------:R-:W-:Y:S02]  /*2a30*/  LEA R8, P0, R223, R0, 0x1 ;  /* 0x00000000df087211 */ /* 0x000fe400078008ff */
[----:B--2---:R-:W-:Y:S02]  /*2a40*/  LEA.HI.X R11, R217, R4, R2, 0x1, P1 ;  /* 0x00000004d90b7211 */ /* 0x004fe400008f0c02 */
[----:B------:R-:W-:Y:S02]  /*2a50*/  SHF.R.S32.HI R2, RZ, 0x1f, R223 ;  /* 0x0000001fff027819 */ /* 0x000fe400000114df */
[----:B------:R-:W-:Y:S01]  /*2a60*/  LEA R6, P1, R224, R0, 0x1 ;  /* 0x00000000e0067211 */ /* 0x000fe200078208ff */
[----:B------:R-:W-:Y:S01]  /*2a70*/  @!PT LDS RZ, [RZ] ;  /* 0x00000000fffff984 */ /* 0x000fe20000000800 */
[----:B------:R-:W-:Y:S01]  /*2a80*/  @!PT LDS RZ, [RZ] ;  /* 0x00000000fffff984 */ /* 0x000fe20000000800 */
[----:B------:R-:W-:Y:S01]  /*2a90*/  @!PT LDS RZ, [RZ] ;  /* 0x00000000fffff984 */ /* 0x000fe20000000800 */
[----:B------:R2:W-:Y:S01]  /*2aa0*/  LDGSTS.E.BYPASS.LTC128B.128 [R215+0x10100], [R10.64], !P6 ;  /* 0x101000000ad77fae */ /* 0x0005e2000f101d46 */
[----:B------:R-:W-:-:S02]  /*2ab0*/  SHF.R.S32.HI R18, RZ, 0x1f, R224 ;  /* 0x0000001fff127819 */ /* 0x000fc400000114e0 */
[----:B------:R-:W-:Y:S02]  /*2ac0*/  LEA.HI.X R9, R223, R4, R2, 0x1, P0 ;  /* 0x00000004df097211 */ /* 0x000fe400000f0c02 */
[----:B------:R-:W-:Y:S02]  /*2ad0*/  SHF.R.S32.HI R17, RZ, 0x1f, R225 ;  /* 0x0000001fff117819 */ /* 0x000fe400000114e1 */
[C---:B------:R-:W-:Y:S01]  /*2ae0*/  LEA R2, P0, R225.reuse, R0, 0x1 ;  /* 0x00000000e1027211 */ /* 0x040fe200078008ff */
[----:B------:R2:W-:Y:S01]  /*2af0*/  LDGSTS.E.BYPASS.LTC128B.128 [R215+0x14100], [R8.64], !P5 ;  /* 0x1410000008d77fae */ /* 0x0005e2000e901d46 */
[-C--:B------:R-:W-:Y:S02]  /*2b00*/  LEA.HI.X R7, R224, R4.reuse, R18, 0x1, P1 ;  /* 0x00000004e0077211 */ /* 0x080fe400008f0c12 */
[----:B------:R-:W-:-:S03]  /*2b10*/  LEA.HI.X R3, R225, R4, R17, 0x1, P0 ;  /* 0x00000004e1037211 */ /* 0x000fc600000f0c11 */
[----:B------:R2:W-:Y:S04]  /*2b20*/  LDGSTS.E.BYPASS.LTC128B.128 [R215+0x18100], [R6.64], !P3 ;  /* 0x1810000006d77fae */ /* 0x0005e8000d901d46 */
[----:B------:R2:W-:Y:S02]  /*2b30*/  LDGSTS.E.BYPASS.LTC128B.128 [R215+0x1c100], [R2.64], !P2 ;  /* 0x1c10000002d77fae */ /* 0x0005e4000d101d46 */
.L_x_2780:
[----:B------:R-:W-:Y:S05]  /*2b40*/  BSYNC B0 ;  /* 0x0000000000007941 */ /* 0x000fea0003800000 */
.L_x_2779:
[----:B------:R-:W-:Y:S05]  /*2b50*/  BRA.DIV ~URZ, `(.L_x_2781) ;  /* 0x000121b27f007947 */ /* 0x000fea000b800000 */
[----:B--2---:R2:W1:Y:S04]  /*2b60*/  SHFL.IDX PT, R4, R5, 0x1, 0x181f ;  /* 0x00381f0005047f89 */ /* 0x00446800000e0000 */
[----:B----4-:R2:W4:Y:S02]  /*2b70*/  SHFL.IDX PT, R0, R14, 0x1, 0x181f ;  /* 0x00381f000e007f89 */ /* 0x01052400000e0000 */
.L_x_2884:
[----:B------:R-:W-:Y:S01]  /*2b80*/  IADD3 R2, R12, 0x20, RZ ;  /* 0x000000200c027810 */ /* 0x000fe20007ffe0ff */
[----:B------:R-:W-:Y:S03]  /*2b90*/  BSSY B0, `(.L_x_2782) ;  /* 0x0000016000007945 */ /* 0x000fe60003800000 */
[----:B------:R-:W-:-:S13]  /*2ba0*/  ISETP.GE.AND P0, PT, R2, R13, PT ;  /* 0x0000000d0200720c */ /* 0x000fda0003f06270 */
[----:B------:R-:W-:Y:S05]  /*2bb0*/  @P0 BRA `(.L_x_2783) ;  /* 0x0000013000000947 */ /* 0x000fea0003800000 */
[----:B------:R-:W-:Y:S02]  /*2bc0*/  SHF.R.S32.HI R3, RZ, 0x1f, R217 ;  /* 0x0000001fff037819 */ /* 0x000fe400000114d9 */
[-C--:B----4-:R-:W-:Y:S02]  /*2bd0*/  LEA R10, P1, R217, R0.reuse, 0x1 ;  /* 0x00000000d90a7211 */ /* 0x090fe400078208ff */
[----:B------:R-:W-:Y:S02]  /*2be0*/  LEA R8, P0, R223, R0, 0x1 ;  /* 0x00000000df087211 */ /* 0x000fe400078008ff */
[----:B-1----:R-:W-:Y:S02]  /*2bf0*/  LEA.HI.X R11, R217, R4, R3, 0x1, P1 ;  /* 0x00000004d90b7211 */ /* 0x002fe400008f0c03 */
        /* <DEDUP_REMOVED lines=15> */
.L_x_2783:
[----:B------:R-:W-:Y:S05]  /*2cf0*/  BSYNC B0 ;  /* 0x0000000000007941 */ /* 0x000fea0003800000 */
.L_x_2782:
[----:B------:R-:W-:Y:S05]  /*2d00*/  BRA.DIV ~URZ, `(.L_x_2784) ;  /* 0x000120d27f007947 */ /* 0x000fea000b800000 */
[----:B-1----:R1:W2:Y:S02]  /*2d10*/  SHFL.IDX PT, R4, R5, 0x2, 0x181f ;  /* 0x00581f0005047f89 */ /* 0x0022a400000e0000 */
.L_x_2885:
[----:B------:R-:W-:Y:S05]  /*2d20*/  BRA.DIV ~URZ, `(.L_x_2785) ;  /* 0x000121227f007947 */ /* 0x000fea000b800000 */
[----:B----4-:R4:W1:Y:S02]  /*2d30*/  SHFL.IDX PT, R0, R14, 0x2, 0x181f ;  /* 0x00581f000e007f89 */ /* 0x01086400000e0000 */
.L_x_2886:
[----:B------:R-:W-:Y:S01]  /*2d40*/  IADD3 R2, R12, 0x40, RZ ;  /* 0x000000400c027810 */ /* 0x000fe20007ffe0ff */
[----:B------:R-:W-:Y:S03]  /*2d50*/  BSSY B0, `(.L_x_2786) ;  /* 0x0000016000007945 */ /* 0x000fe60003800000 */
[----:B------:R-:W-:-:S13]  /*2d60*/  ISETP.GE.AND P0, PT, R2, R13, PT ;  /* 0x0000000d0200720c */ /* 0x000fda0003f06270 */
[----:B------:R-:W-:Y:S05]  /*2d70*/  @P0 BRA `(.L_x_2787) ;  /* 0x0000013000000947 */ /* 0x000fea0003800000 */
[----:B------:R-:W-:Y:S02]  /*2d80*/  SHF.R.S32.HI R3, RZ, 0x1f, R217 ;  /* 0x0000001fff037819 */ /* 0x000fe400000114d9 */
[-C--:B-1----:R-:W-:Y:S02]  /*2d90*/  LEA R10, P1, R217, R0.reuse, 0x1 ;  /* 0x00000000d90a7211 */ /* 0x082fe400078208ff */
        /* <DEDUP_REMOVED lines=17> */
.L_x_2787:
[----:B------:R-:W-:Y:S05]  /*2eb0*/  BSYNC B0 ;  /* 0x0000000000007941 */ /* 0x000fea0003800000 */
.L_x_2786:
[----:B------:R-:W-:Y:S05]  /*2ec0*/  BRA.DIV ~URZ, `(.L_x_2788) ;  /* 0x00011ff27f007947 */ /* 0x000fea000b800000 */
[----:B--2---:R2:W3:Y:S04]  /*2ed0*/  SHFL.IDX PT, R4, R5, 0x3, 0x181f ;  /* 0x00781f0005047f89 */ /* 0x0044e800000e0000 */
[----:B-1----:R2:W1:Y:S02]  /*2ee0*/  SHFL.IDX PT, R0, R14, 0x3, 0x181f ;  /* 0x00781f000e007f89 */ /* 0x00246400000e0000 */
.L_x_2887:
[----:B------:R-:W-:Y:S01]  /*2ef0*/  IADD3 R2, R12, 0x60, RZ ;  /* 0x000000600c027810 */ /* 0x000fe20007ffe0ff */
[----:B-----5:R-:W-:Y:S01]  /*2f00*/  IMAD.WIDE.U32 R232, R15, c[0x0][0x2b0], RZ ;  /* 0x0000ac000fe87a25 */ /* 0x020fe200078e00ff */
[----:B------:R-:W-:-:S02]  /*2f10*/  SHF.R.S32.HI R20, RZ, 0x1f, R217 ;  /* 0x0000001fff147819 */ /* 0x000fc400000114d9 */
[----:B------:R-:W-:Y:S02]  /*2f20*/  ISETP.GE.AND P1, PT, R2, R13, PT ;  /* 0x0000000d0200720c */ /* 0x000fe40003f26270 */
[----:B------:R-:W-:Y:S02]  /*2f30*/  SHF.R.S32.HI R19, RZ, 0x1f, R223 ;  /* 0x0000001fff137819 */ /* 0x000fe400000114df */
[----:B------:R-:W-:Y:S02]  /*2f40*/  SHF.R.S32.HI R18, RZ, 0x1f, R224 ;  /* 0x0000001fff127819 */ /* 0x000fe400000114e0 */
[----:B------:R-:W-:-:S07]  /*2f50*/  SHF.R.S32.HI R17, RZ, 0x1f, R225 ;  /* 0x0000001fff117819 */ /* 0x000fce00000114e1 */
        /* <DEDUP_REMOVED lines=23> */
[----:B-1----:R-:W-:-:S02]  /*30d0*/  IMAD R2, R100, 0x40, R227 ;  /* 0x0000004064027824 */ /* 0x002fc400078e02e3 */
        /* <DEDUP_REMOVED lines=12> */
[----:B------:R1:W2:Y:S01]  /*31a0*/  @!P1 LDG.E R214, [R4.64] ;  /* 0x0000000604d69981 */ /* 0x0002a2000c1e1900 */
        /* <DEDUP_REMOVED lines=16> */
[----:B------:R-:W-:Y:S01]  /*32b0*/  IMAD.SHL.U32 R106, R217, 0x2, RZ ;  /* 0x00000002d96a7824 */ /* 0x000fe200078e00ff */
[----:B------:R-:W-:Y:S01]  /*32c0*/  ISETP.GE.AND P5, PT, R13, 0x1, PT ;  /* 0x000000010d00780c */ /* 0x000fe20003fa6270 */
[----:B------:R-:W-:Y:S02]  /*32d0*/  IMAD.SHL.U32 R107, R223, 0x2, RZ ;  /* 0x00000002df6b7824 */ /* 0x000fe400078e00ff */
[C---:B------:R-:W-:Y:S02]  /*32e0*/  IMAD R0, R5.reuse, c[0x0][0x1e0], RZ ;  /* 0x0000780005007a24 */ /* 0x040fe400078e02ff */
[----:B------:R-:W-:-:S02]  /*32f0*/  IMAD R6, R5, c[0x0][0x208], RZ ;  /* 0x0000820005067a24 */ /* 0x000fc400078e02ff */
[C---:B------:R-:W-:Y:S02]  /*3300*/  IMAD R0, R218.reuse, c[0x0][0x1e4], R0 ;  /* 0x00007900da007a24 */ /* 0x040fe400078e0200 */
[----:B------:R-:W-:Y:S02]  /*3310*/  IMAD R7, R218, c[0x0][0x20c], R6 ;  /* 0x00008300da077a24 */ /* 0x000fe400078e0206 */
[----:B------:R-:W-:Y:S02]  /*3320*/  IMAD.IADD R3, R3, 0x1, R0 ;  /* 0x0000000103037824 */ /* 0x000fe400078e0200 */
[----:B------:R-:W-:Y:S01]  /*3330*/  @P5 ISETP.GE.AND P2, PT, R223, c[0x0][0x1d4], PT ;  /* 0x00007500df005a0c */ /* 0x000fe20003f46270 */
[C---:B------:R-:W-:Y:S01]  /*3340*/  IMAD.SHL.U32 R108, R224.reuse, 0x2, RZ ;  /* 0x00000002e06c7824 */ /* 0x040fe200078e00ff */
[----:B------:R-:W-:Y:S01]  /*3350*/  @P5 ISETP.GE.AND P1, PT, R224, c[0x0][0x1d4], PT ;  /* 0x00007500e0005a0c */ /* 0x000fe20003f26270 */
        /* <DEDUP_REMOVED lines=10> */
[----:B------:R-:W-:-:S03]  /*3400*/  @P5 ISETP.GE.AND P0, PT, R217, c[0x0][0x1d4], PT ;  /* 0x00007500d9005a0c */ /* 0x000fc60003f06270 */
[----:B------:R1:W2:Y:S04]  /*3410*/  SHFL.IDX PT, R0, R2, RZ, 0x181f ;  /* 0x00181fff02007589 */ /* 0x0002a800000e0000 */
[----:B------:R-:W3:Y:S04]  /*3420*/  SHFL.IDX PT, R8, R11, RZ, 0x181f ;  /* 0x00181fff0b087589 */ /* 0x000ee800000e0000 */
[----:B------:R-:W5:Y:S01]  /*3430*/  SHFL.IDX PT, R11, R11, 0x1, 0x181f ;  /* 0x00381f000b0b7f89 */ /* 0x000f6200000e0000 */
[----:B-1----:R-:W-:Y:S01]  /*3440*/  IMAD.WIDE.U32 R2, R218, c[0x0][0x208], RZ ;  /* 0x00008200da027a25 */ /* 0x002fe200078e00ff */
[----:B--2---:R-:W-:-:S03]  /*3450*/  @P5 LEA R4, P6, R217, R0, 0x1 ;  /* 0x00000000d9045211 */ /* 0x004fc600078c08ff */
[----:B------:R-:W-:Y:S01]  /*3460*/  IMAD.IADD R3, R3, 0x1, R7 ;  /* 0x0000000103037824 */ /* 0x000fe200078e0207 */
[----:B---3--:R-:W-:Y:S02]  /*3470*/  @P5 LEA.HI.X R5, R217, R8, R20, 0x1, P6 ;  /* 0x00000008d9055211 */ /* 0x008fe400030f0c14 */
[C---:B------:R-:W-:Y:S01]  /*3480*/  @P5 LEA R6, P6, R223.reuse, R0, 0x1 ;  /* 0x00000000df065211 */ /* 0x040fe200078c08ff */
[----:B------:R-:W-:Y:S02]  /*3490*/  IMAD.WIDE.U32 R2, R214, c[0x0][0x218], R2 ;  /* 0x00008600d6027a25 */ /* 0x000fe400078e0002 */
[----:B------:R1:W-:Y:S01]  /*34a0*/  @P5 LDGSTS.E.BYPASS.LTC128B.128 [R215+0x8100], [R4.64], !P0 ;  /* 0x0810000004d75fae */ /* 0x0003e2000c101d46 */
[----:B------:R-:W-:Y:S02]  /*34b0*/  @P5 LEA.HI.X R7, R223, R8, R19, 0x1, P6 ;  /* 0x00000008df075211 */ /* 0x000fe400030f0c13 */
[----:B------:R-:W-:-:S03]  /*34c0*/  ISETP.GE.AND P6, PT, R13, 0x21, PT ;  /* 0x000000210d00780c */ /* 0x000fc60003fc6270 */
[----:B------:R2:W-:Y:S01]  /*34d0*/  @P5 LDGSTS.E.BYPASS.LTC128B.128 [R215+0xa100], [R6.64], !P2 ;  /* 0x0a10000006d75fae */ /* 0x0005e2000d101d46 */
[----:B------:R-:W-:Y:S02]  /*34e0*/  @P5 ISETP.GE.AND P2, PT, R225, c[0x0][0x1d4], PT ;  /* 0x00007500e1005a0c */ /* 0x000fe40003f46270 */
[----:B-1----:R-:W-:-:S04]  /*34f0*/  @P5 LEA R4, P0, R224, R0, 0x1 ;  /* 0x00000000e0045211 */ /* 0x002fc800078008ff */
[----:B------:R-:W-:Y:S02]  /*3500*/  @P5 LEA.HI.X R5, R224, R8, R18, 0x1, P0 ;  /* 0x00000008e0055211 */ /* 0x000fe400000f0c12 */
[----:B--2---:R-:W-:Y:S01]  /*3510*/  @P5 LEA R6, P0, R225, R0, 0x1 ;  /* 0x00000000e1065211 */ /* 0x004fe200078008ff */
[----:B------:R-:W-:Y:S02]  /*3520*/  IMAD R0, R9, c[0x0][0x218], RZ ;  /* 0x0000860009007a24 */ /* 0x000fe400078e02ff */
[----:B------:R1:W-:Y:S01]  /*3530*/  @P5 LDGSTS.E.BYPASS.LTC128B.128 [R215+0xc100], [R4.64], !P1 ;  /* 0x0c10000004d75fae */ /* 0x0003e2000c901d46 */
[----:B------:R-:W-:Y:S01]  /*3540*/  @P5 LEA.HI.X R7, R225, R8, R17, 0x1, P0 ;  /* 0x00000008e1075211 */ /* 0x000fe200000f0c11 */
[----:B------:R-:W-:Y:S01]  /*3550*/  IMAD R8, R214, c[0x0][0x21c], R0 ;  /* 0x00008700d6087a24 */ /* 0x000fe200078e0200 */
[----:B------:R-:W-:-:S03]  /*3560*/  @P6 ISETP.GE.AND P0, PT, R217, c[0x0][0x1d4], PT ;  /* 0x00007500d9006a0c */ /* 0x000fc60003f06270 */
[----:B------:R2:W-:Y:S01]  /*3570*/  @P5 LDGSTS.E.BYPASS.LTC128B.128 [R215+0xe100], [R6.64], !P2 ;  /* 0x0e10000006d75fae */ /* 0x0005e2000d101d46 */
[----:B------:R-:W-:Y:S02]  /*3580*/  @P6 ISETP.GE.AND P2, PT, R223, c[0x0][0x1d4], PT ;  /* 0x00007500df006a0c */ /* 0x000fe40003f46270 */
[----:B-1----:R-:W-:-:S04]  /*3590*/  @P6 LEA R4, P1, R217, R10, 0x1 ;  /* 0x0000000ad9046211 */ /* 0x002fc800078208ff */
[----:B-----5:R-:W-:Y:S02]  /*35a0*/  @P6 LEA.HI.X R5, R217, R11, R20, 0x1, P1 ;  /* 0x0000000bd9056211 */ /* 0x020fe400008f0c14 */
[----:B------:R-:W-:-:S03]  /*35b0*/  IADD3 R0, P1, R2, R234, RZ ;  /* 0x000000ea02007210 */ /* 0x000fc60007f3e0ff */
[----:B------:R1:W-:Y:S01]  /*35c0*/  @P6 LDGSTS.E.BYPASS.LTC128B.128 [R215+0x9100], [R4.64], !P0 ;  /* 0x0910000004d76fae */ /* 0x0003e2000c101d46 */
[----:B------:R-:W-:Y:S02]  /*35d0*/  IADD3.X R2, R238, R3, R8, P1, !PT ;  /* 0x00000003ee027210 */ /* 0x000fe40000ffe408 */
[----:B------:R-:W-:Y:S02]  /*35e0*/  LEA R3, P1, R0, c[0x0][0x1f8], 0x1 ;  /* 0x00007e0000037a11 */ /* 0x000fe400078208ff */
[-C--:B--2---:R-:W-:Y:S02]  /*35f0*/  @P6 LEA R6, P0, R224, R10.reuse, 0x1 ;  /* 0x0000000ae0066211 */ /* 0x084fe400078008ff */
[----:B----4-:R-:W-:Y:S01]  /*3600*/  LEA.HI.X R14, R0, c[0x0][0x1fc], R2, 0x1, P1 ;  /* 0x00007f00000e7a11 */ /* 0x010fe200008f0c02 */
[----:B------:R-:W-:Y:S01]  /*3610*/  SHFL.IDX PT, R12, R3, 0x1, 0x181f ;  /* 0x00381f00030c7f89 */ /* 0x000fe200000e0000 */
[----:B------:R-:W-:Y:S02]  /*3620*/  @P6 LEA R8, P5, R223, R10, 0x1 ;  /* 0x0000000adf086211 */ /* 0x000fe400078a08ff */
[C---:B------:R-:W-:Y:S01]  /*3630*/  @P6 ISETP.GE.AND P1, PT, R224.reuse, c[0x0][0x1d4], PT ;  /* 0x00007500e0006a0c */ /* 0x040fe20003f26270 */
[----:B------:R-:W2:Y:S01]  /*3640*/  SHFL.IDX PT, R0, R3, RZ, 0x181f ;  /* 0x00181fff03007589 */ /* 0x000ea200000e0000 */
[----:B------:R-:W-:-:S02]  /*3650*/  @P6 LEA.HI.X R7, R224, R11, R18, 0x1, P0 ;  /* 0x0000000be0076211 */ /* 0x000fc400000f0c12 */
[----:B------:R-:W-:Y:S01]  /*3660*/  @P6 ISETP.GE.AND P0, PT, R225, c[0x0][0x1d4], PT ;  /* 0x00007500e1006a0c */ /* 0x000fe20003f06270 */
[----:B------:R-:W3:Y:S01]  /*3670*/  SHFL.IDX PT, R2, R14, RZ, 0x181f ;  /* 0x00181fff0e027589 */ /* 0x000ee200000e0000 */
[----:B------:R-:W-:-:S03]  /*3680*/  @P6 LEA.HI.X R9, R223, R11, R19, 0x1, P5 ;  /* 0x0000000bdf096211 */ /* 0x000fc600028f0c13 */
[----:B------:R4:W5:Y:S04]  /*3690*/  SHFL.IDX PT, R3, R14, 0x1, 0x181f ;  /* 0x00381f000e037f89 */ /* 0x00096800000e0000 */
[----:B------:R4:W-:Y:S01]  /*36a0*/  @P6 LDGSTS.E.BYPASS.LTC128B.128 [R215+0xb100], [R8.64], !P2 ;  /* 0x0b10000008d76fae */ /* 0x0009e2000d101d46 */
[----:B-1----:R-:W-:-:S03]  /*36b0*/  @P6 LEA R4, P5, R225, R10, 0x1 ;  /* 0x0000000ae1046211 */ /* 0x002fc600078a08ff */
[----:B------:R1:W-:Y:S01]  /*36c0*/  @P6 LDGSTS.E.BYPASS.LTC128B.128 [R215+0xd100], [R6.64], !P1 ;  /* 0x0d10000006d76fae */ /* 0x0003e2000c901d46 */
[----:B------:R-:W-:-:S05]  /*36d0*/  @P6 LEA.HI.X R5, R225, R11, R17, 0x1, P5 ;  /* 0x0000000be1056211 */ /* 0x000fca00028f0c11 */
[----:B------:R1:W-:Y:S04]  /*36e0*/  @P6 LDGSTS.E.BYPASS.LTC128B.128 [R215+0xf100], [R4.64], !P0 ;  /* 0x0f10000004d76fae */ /* 0x0003e8000c101d46 */
[----:B------:R-:W0:Y:S01]  /*36f0*/  LDGDEPBAR ;  /* 0x00000000000079af */ /* 0x000e220000000000 */
[----:B------:R-:W-:Y:S02]  /*3700*/  R2P PR, R228, 0x6 ;  /* 0x00000006e4007804 */ /* 0x000fe40000000000 */
[CC--:B--2---:R-:W-:Y:S02]  /*3710*/  IADD3 R22, P0, R0.reuse, R106.reuse, RZ ;  /* 0x0000006a00167210 */ /* 0x0c4fe40007f1e0ff */
[----:B------:R-:W-:Y:S02]  /*3720*/  IADD3 R20, P6, R0, R107, RZ ;  /* 0x0000006b00147210 */ /* 0x000fe40007fde0ff */
[----:B------:R-:W-:Y:S01]  /*3730*/  ISETP.GE.AND P5, PT, R217, c[0x0][0x1d4], PT ;  /* 0x00007500d9007a0c */ /* 0x000fe20003fa6270 */
[----:B---3--:R-:W-:Y:S01]  /*3740*/  IMAD.X R23, R2, 0x1, R101, P0 ;  /* 0x0000000102177824 */ /* 0x008fe200000e0665 */
[----:B------:R-:W-:Y:S01]  /*3750*/  IADD3 R16, P0, R0, R109, RZ ;  /* 0x0000006d00107210 */ /* 0x000fe20007f1e0ff */
[----:B------:R-:W-:Y:S01]  /*3760*/  IMAD.X R21, R2, 0x1, R102, P6 ;  /* 0x0000000102157824 */ /* 0x000fe200030e0666 */
[----:B----4-:R-:W-:-:S03]  /*3770*/  IADD3 R14, P6, R12, R106, RZ ;  /* 0x0000006a0c0e7210 */ /* 0x010fc60007fde0ff */
[----:B------:R-:W-:Y:S01]  /*3780*/  @P1 IADD3 R135, R200, -0x20, RZ ;  /* 0xffffffe0c8871810 */ /* 0x000fe20007ffe0ff */
[----:B------:R-:W-:Y:S01]  /*3790*/  IMAD.X R17, R2, 0x1, R104, P0 ;  /* 0x0000000102117824 */ /* 0x000fe200000e0668 */
[----:B------:R-:W-:Y:S01]  /*37a0*/  IADD3 R18, P1, R0, R108, RZ ;  /* 0x0000006c00127210 */ /* 0x000fe20007f3e0ff */
[----:B-----5:R-:W-:Y:S01]  /*37b0*/  IMAD.X R15, R3, 0x1, R101, P6 ;  /* 0x00000001030f7824 */ /* 0x020fe200030e0665 */
[----:B------:R-:W-:Y:S01]  /*37c0*/  ISETP.GE.AND P0, PT, R223, c[0x0][0x1d4], PT ;  /* 0x00007500df007a0c */ /* 0x000fe20003f06270 */
[----:B------:R-:W-:Y:S01]  /*37d0*/  IMAD.MOV.U32 R0, RZ, RZ, 0x40 ;  /* 0x00000040ff007424 */ /* 0x000fe200078e00ff */
[----:B------:R-:W-:Y:S01]  /*37e0*/  ISETP.LT.OR P6, PT, R13, 0x1, P5 ;  /* 0x000000010d00780c */ /* 0x000fe20002fc1670 */
[----:B------:R-:W-:Y:S01]  /*37f0*/  IMAD.X R19, R2, 0x1, R103, P1 ;  /* 0x0000000102137824 */ /* 0x000fe200008e0667 */
[----:B------:R-:W-:Y:S01]  /*3800*/  IADD3 R24, P1, R12, R107, RZ ;  /* 0x0000006b0c187210 */ /* 0x000fe20007f3e0ff */
[----:B------:R-:W-:-:S04]  /*3810*/  DEPBAR.LE SB0, 0x1 ;  /* 0x000080400000791a */ /* 0x000fc80000000000 */
[----:B------:R-:W-:-:S04]  /*3820*/  DEPBAR.LE SB0, 0x0 ;  /* 0x000080000000791a */ /* 0x000fc80000000000 */
[----:B------:R-:W-:Y:S01]  /*3830*/  BAR.SYNC.DEFER_BLOCKING 0x0 ;  /* 0x0000000000007b1d */ /* 0x000fe20000010000 */
[----:B------:R-:W-:Y:S01]  /*3840*/  IMAD.X R25, R3, 0x1, R102, P1 ;  /* 0x0000000103197824 */ /* 0x000fe200008e0666 */
[C---:B------:R-:W-:Y:S02]  /*3850*/  ISETP.LT.OR P1, PT, R13.reuse, 0x1, P0 ;  /* 0x000000010d00780c */ /* 0x040fe40000721670 */
[C---:B------:R-:W-:Y:S02]  /*3860*/  ISETP.LT.OR P5, PT, R13.reuse, 0x21, P5 ;  /* 0x000000210d00780c */ /* 0x040fe40002fa1670 */
[----:B------:R-:W-:Y:S02]  /*3870*/  ISETP.LT.OR P0, PT, R13, 0x21, P0 ;  /* 0x000000210d00780c */ /* 0x000fe40000701670 */
[----:B------:R-:W-:-:S05]  /*3880*/  SEL R0, R0, 0xffffffc0, !P2 ;  /* 0xffffffc000007807 */ /* 0x000fca0005000000 */
[----:B------:R-:W-:Y:S01]  /*3890*/  IMAD.IADD R202, R200, 0x1, R0 ;  /* 0x00000001c8ca7824 */ /* 0x000fe200078e0200 */
[----:B-1----:R-:W-:Y:S04]  /*38a0*/  LDSM.16.M88.4 R4, [R208] ;  /* 0x00000000d004783b */ /* 0x002fe80000000200 */
[----:B------:R-:W1:Y:S04]  /*38b0*/  LDSM.16.M88.4 R28, [R200] ;  /* 0x00000000c81c783b */ /* 0x000e680000000200 */
[----:B------:R-:W2:Y:S04]  /*38c0*/  LDSM.16.M88.4 R40, [R200+0x800] ;  /* 0x00080000c828783b */ /* 0x000ea80000000200 */
[----:B------:R-:W3:Y:S04]  /*38d0*/  LDSM.16.M88.4 R36, [R200+0x1000] ;  /* 0x00100000c824783b */ /* 0x000ee80000000200 */
[----:B------:R-:W4:Y:S04]  /*38e0*/  LDSM.16.M88.4 R32, [R200+0x1800] ;  /* 0x00180000c820783b */ /* 0x000f280000000200 */
[----:B------:R-:W-:Y:S04]  /*38f0*/  LDSM.16.M88.4 R8, [R209] ;  /* 0x00000000d108783b */ /* 0x000fe80000000200 */
[----:B------:R-:W5:Y:S04]  /*3900*/  LDSM.16.M88.4 R52, [R135] ;  /* 0x000000008734783b */ /* 0x000f680000000200 */
[----:B------:R-:W3:Y:S04]  /*3910*/  LDSM.16.M88.4 R72, [R135+0x800] ;  /* 0x000800008748783b */ /* 0x000ee80000000200 */
[----:B------:R-:W4:Y:S04]  /*3920*/  LDSM.16.M88.4 R88, [R135+0x1000] ;  /* 0x001000008758783b */ /* 0x000f280000000200 */
[----:B------:R-:W4:Y:S04]  /*3930*/  LDSM.16.M88.4 R96, [R135+0x1800] ;  /* 0x001800008760783b */ /* 0x000f280000000200 */
[----:B------:R-:W-:Y:S01]  /*3940*/  @!PT LDS RZ, [RZ] ;  /* 0x00000000fffff984 */ /* 0x000fe20000000800 */
[----:B------:R-:W-:Y:S01]  /*3950*/  @!PT LDS RZ, [RZ] ;  /* 0x00000000fffff984 */ /* 0x000fe20000000800 */
[----:B------:R-:W-:Y:S01]  /*3960*/  @!PT LDS RZ, [RZ] ;  /* 0x00000000fffff984 */ /* 0x000fe20000000800 */
[----:B------:R3:W-:Y:S01]  /*3970*/  LDGSTS.E.BYPASS.LTC128B.128 [R215+0x100], [R22.64], !P6 ;  /* 0x0010000016d77fae */ /* 0x0007e2000f101d46 */
[----:B------:R-:W-:-:S03]  /*3980*/  ISETP.GE.AND P6, PT, R224, c[0x0][0x1d4], PT ;  /* 0x00007500e0007a0c */ /* 0x000fc60003fc6270 */
[----:B------:R4:W-:Y:S01]  /*3990*/  LDGSTS.E.BYPASS.LTC128B.128 [R215+0x2100], [R20.64], !P1 ;  /* 0x0210000014d77fae */ /* 0x0009e2000c901d46 */
[----:B------:R-:W-:Y:S01]  /*39a0*/  ISETP.LT.OR P1, PT, R13, 0x1, P6 ;  /* 0x000000010d00780c */ /* 0x000fe20003721670 */
[----:B-1----:R-:W-:Y:S01]  /*39b0*/  HMMA.16816.F32 R44, R4, R30, RZ ;  /* 0x0000001e042c723c */ /* 0x002fe200000018ff */
[----:B------:R-:W-:-:S07]  /*39c0*/  ISETP.GE.AND P6, PT, R225, c[0x0][0x1d4], PT ;  /* 0x00007500e1007a0c */ /* 0x000fce0003fc6270 */
[C---:B--2---:R-:W-:Y:S04]  /*39d0*/  HMMA.16816.F32 R48, R4.reuse, R40, RZ ;  /* 0x000000280430723c */ /* 0x044fe800000018ff */
[----:B------:R1:W-:Y:S01]  /*39e0*/  LDGSTS.E.BYPASS.LTC128B.128 [R215+0x4100], [R18.64], !P1 ;  /* 0x0410000012d77fae */ /* 0x0003e2000c901d46 */
[C---:B------:R-:W-:Y:S02]  /*39f0*/  ISETP.LT.OR P1, PT, R13.reuse, 0x1, P6 ;  /* 0x000000010d00780c */ /* 0x040fe40003721670 */
[----:B------:R-:W-:Y:S01]  /*3a00*/  ISETP.LT.OR P6, PT, R13, 0x21, P6 ;  /* 0x000000210d00780c */ /* 0x000fe200037c1670 */
[C---:B------:R-:W-:Y:S08]  /*3a10*/  HMMA.16816.F32 R40, R4.reuse, R42, RZ ;  /* 0x0000002a0428723c */ /* 0x040ff000000018ff */
[C---:B---3--:R-:W-:Y:S02]  /*3a20*/  HMMA.16816.F32 R56, R4.reuse, R36, RZ ;  /* 0x000000240438723c */ /* 0x048fe400000018ff */
[----:B------:R2:W-:Y:S04]  /*3a30*/  LDGSTS.E.BYPASS.LTC128B.128 [R215+0x6100], [R16.64], !P1 ;  /* 0x0610000010d77fae */ /* 0x0005e8000c901d46 */
[----:B------:R3:W-:Y:S01]  /*3a40*/  LDGSTS.E.BYPASS.LTC128B.128 [R215+0x1100], [R14.64], !P5 ;  /* 0x011000000ed77fae */ /* 0x0007e2000e901d46 */
[----:B------:R-:W-:Y:S01]  /*3a50*/  IADD3 R2, P5, R12, R109, RZ ;  /* 0x0000006d0c027210 */ /* 0x000fe20007fbe0ff */
[----:B----4-:R-:W-:Y:S02]  /*3a60*/  HMMA.16816.F32 R20, R4, R28, RZ ;  /* 0x0000001c0414723c */ /* 0x010fe400000018ff */
[----:B------:R4:W-:Y:S01]  /*3a70*/  LDGSTS.E.BYPASS.LTC128B.128 [R215+0x3100], [R24.64], !P0 ;  /* 0x0310000018d77fae */ /* 0x0009e2000c101d46 */
[----:B------:R-:W-:-:S05]  /*3a80*/  ISETP.GT.AND P0, PT, R100, R226, PT ;  /* 0x000000e26400720c */ /* 0x000fca0003f04270 */
[C---:B------:R-:W-:Y:S08]  /*3a90*/  HMMA.16816.F32 R68, R4.reuse, R38, RZ ;  /* 0x000000260444723c */ /* 0x040ff000000018ff */
[----:B------:R-:W-:Y:S01]  /*3aa0*/  HMMA.16816.F32 R76, R4, R32, RZ ;  /* 0x00000020044c723c */ /* 0x000fe200000018ff */
[----:B--2---:R-:W-:-:S07]  /*3ab0*/  IADD3 R16, P1, R12, R108, RZ ;  /* 0x0000006c0c107210 */ /* 0x004fce0007f3e0ff */
[----:B------:R-:W-:Y:S01]  /*3ac0*/  HMMA.16816.F32 R64, R4, R34, RZ ;  /* 0x000000220440723c */ /* 0x000fe200000018ff */
[C---:B------:R-:W-:Y:S01]  /*3ad0*/  IMAD.X R17, R3.reuse, 0x1, R103, P1 ;  /* 0x0000000103117824 */ /* 0x040fe200008e0667 */
[----:B------:R-:W-:Y:S01]  /*3ae0*/  ISETP.GE.AND P1, PT, R224, c[0x0][0x1d4], PT ;  /* 0x00007500e0007a0c */ /* 0x000fe20003f26270 */
[----:B------:R-:W-:-:S03]  /*3af0*/  IMAD.X R3, R3, 0x1, R104, P5 ;  /* 0x0000000103037824 */ /* 0x000fc600028e0668 */
[----:B------:R-:W-:Y:S02]  /*3b00*/  ISETP.LT.OR P1, PT, R13, 0x21, P1 ;  /* 0x000000210d00780c */ /* 0x000fe40000f21670 */
[C---:B-----5:R-:W-:Y:S08]  /*3b10*/  HMMA.16816.F32 R28, R8.reuse, R52, R20 ;  /* 0x00000034081c723c */ /* 0x060ff00000001814 */
[----:B----4-:R-:W-:Y:S03]  /*3b20*/  HMMA.16816.F32 R24, R8, R54, R44 ;  /* 0x000000360818723c */ /* 0x010fe6000000182c */
[----:B------:R1:W-:Y:S01]  /*3b30*/  LDGSTS.E.BYPASS.LTC128B.128 [R215+0x5100], [R16.64], !P1 ;  /* 0x0510000010d77fae */ /* 0x0003e2000c901d46 */
[----:B------:R-:W-:-:S03]  /*3b40*/  ISETP.GT.AND P1, PT, R227, 0x3f, PT ;  /* 0x0000003fe300780c */ /* 0x000fc60003f24270 */
[----:B------:R2:W-:Y:S01]  /*3b50*/  LDGSTS.E.BYPASS.LTC128B.128 [R215+0x7100], [R2.64], !P6 ;  /* 0x0710000002d77fae */ /* 0x0005e2000f101d46 */
[C---:B------:R-:W-:Y:S03]  /*3b60*/  HMMA.16816.F32 R32, R8.reuse, R72, R48 ;  /* 0x000000480820723c */ /* 0x040fe60000001830 */
[----:B------:R-:W-:Y:S04]  /*3b70*/  LDSM.16.M88.4 R4, [R211] ;  /* 0x00000000d304783b */ /* 0x000fe80000000200 */
[----:B------:R-:W1:Y:S01]  /*3b80*/  LDSM.16.M88.4 R20, [R202] ;  /* 0x00000000ca14783b */ /* 0x000e620000000200 */
[C---:B------:R-:W-:Y:S03]  /*3b90*/  HMMA.16816.F32 R36, R8.reuse, R74, R40 ;  /* 0x0000004a0824723c */ /* 0x040fe60000001828 */
[----:B------:R-:W4:Y:S04]  /*3ba0*/  LDSM.16.M88.4 R60, [R202+0x800] ;  /* 0x00080000ca3c783b */ /* 0x000f280000000200 */
[----:B------:R-:W5:Y:S01]  /*3bb0*/  LDSM.16.M88.4 R80, [R202+0x1000] ;  /* 0x00100000ca50783b */ /* 0x000f620000000200 */
[C---:B------:R-:W-:Y:S03]  /*3bc0*/  HMMA.16816.F32 R40, R8.reuse, R88, R56 ;  /* 0x000000580828723c */ /* 0x040fe60000001838 */
[----:B------:R-:W4:Y:S04]  /*3bd0*/  LDSM.16.M88.4 R72, [R202+0x1800] ;  /* 0x00180000ca48783b */ /* 0x000f280000000200 */
[----:B---3--:R-:W-:Y:S01]  /*3be0*/  LDSM.16.M88.4 R12, [R210] ;  /* 0x00000000d20c783b */ /* 0x008fe20000000200 */
[----:B------:R-:W-:Y:S01]  /*3bf0*/  HMMA.16816.F32 R48, R8, R90, R68 ;  /* 0x0000005a0830723c */ /* 0x000fe20000001844 */
[----:B--2---:R-:W-:-:S02]  /*3c00*/  IADD3 R2, R135, 0x6000, RZ ;  /* 0x0000600087027810 */ /* 0x004fc40007ffe0ff */
[----:B------:R-:W-:Y:S03]  /*3c10*/  LDSM.16.M88.4 R68, [R200+0x2800] ;  /* 0x00280000c844783b */ /* 0x000fe60000000200 */
[----:B------:R-:W-:Y:S02]  /*3c20*/  IMAD.IADD R201, R2, 0x1, R0 ;  /* 0x0000000102c97824 */ /* 0x000fe400078e0200 */
[C---:B------:R-:W-:Y:S01]  /*3c30*/  HMMA.16816.F32 R52, R8.reuse, R96, R76 ;  /* 0x000000600834723c */ /* 0x040fe2000000184c */
[----:B------:R-:W-:Y:S04]  /*3c40*/  LDSM.16.M88.4 R76, [R200+0x3000] ;  /* 0x00300000c84c783b */ /* 0x000fe80000000200 */
[----:B------:R-:W2:Y:S03]  /*3c50*/  LDSM.16.M88.4 R84, [R201+-0x6000] ;  /* 0xffa00000c954783b */ /* 0x000ea60000000200 */
[----:B------:R-:W-:Y:S01]  /*3c60*/  HMMA.16816.F32 R44, R8, R98, R64 ;  /* 0x00000062082c723c */ /* 0x000fe20000001840 */
[----:B------:R-:W3:Y:S04]  /*3c70*/  LDSM.16.M88.4 R92, [R201+-0x5800] ;  /* 0xffa80000c95c783b */ /* 0x000ee80000000200 */
[----:B------:R-:W2:Y:S03]  /*3c80*/  LDSM.16.M88.4 R88, [R201+-0x5000] ;  /* 0xffb00000c958783b */ /* 0x000ea60000000200 */
[C---:B-1----:R-:W-:Y:S01]  /*3c90*/  HMMA.16816.F32 R16, R4.reuse, R20, R28 ;  /* 0x000000140410723c */ /* 0x042fe2000000181c */
[----:B------:R-:W1:Y:S04]  /*3ca0*/  LDSM.16.M88.4 R56, [R201+-0x4800] ;  /* 0xffb80000c938783b */ /* 0x000e680000000200 */
[----:B------:R-:W-:Y:S03]  /*3cb0*/  LDSM.16.M88.4 R8, [R208+0x4000] ;  /* 0x00400000d008783b */ /* 0x000fe60000000200 */
[C---:B------:R-:W-:Y:S01]  /*3cc0*/  HMMA.16816.F32 R20, R4.reuse, R22, R24 ;  /* 0x000000160414723c */ /* 0x040fe20000001818 */
[----:B------:R-:W-:Y:S04]  /*3cd0*/  LDSM.16.M88.4 R64, [R135+0x2000] ;  /* 0x002000008740783b */ /* 0x000fe80000000200 */
[----:B------:R-:W0:Y:S03]  /*3ce0*/  LDGDEPBAR ;  /* 0x00000000000079af */ /* 0x000e260000000000 */
[C---:B----4-:R-:W-:Y:S08]  /*3cf0*/  HMMA.16816.F32 R28, R4.reuse, R60, R32 ;  /* 0x0000003c041c723c */ /* 0x050ff00000001820 */
[C---:B------:R-:W-:Y:S01]  /*3d00*/  HMMA.16816.F32 R32, R4.reuse, R62, R36 ;  /* 0x0000003e0420723c */ /* 0x040fe20000001824 */
[----:B------:R-:W4:Y:S07]  /*3d10*/  LDSM.16.M88.4 R60, [R200+0x2000] ;  /* 0x00200000c83c783b */ /* 0x000f2e0000000200 */
[C---:B-----5:R-:W-:Y:S08]  /*3d20*/  HMMA.16816.F32 R36, R4.reuse, R80, R40 ;  /* 0x000000500424723c */ /* 0x060ff00000001828 */
[C---:B------:R-:W-:Y:S01]  /*3d30*/  HMMA.16816.F32 R24, R4.reuse, R82, R48 ;  /* 0x000000520418723c */ /* 0x040fe20000001830 */
[----:B------:R-:W5:Y:S04]  /*3d40*/  LDSM.16.M88.4 R48, [R200+0x3800] ;  /* 0x00380000c830783b */ /* 0x000f680000000200 */
[----:B------:R-:W-:Y:S03]  /*3d50*/  LDSM.16.M88.4 R80, [R135+0x3000] ;  /* 0x003000008750783b */ /* 0x000fe60000000200 */
[C---:B------:R-:W-:Y:S08]  /*3d60*/  HMMA.16816.F32 R52, R4.reuse, R72, R52 ;  /* 0x000000480434723c */ /* 0x040ff00000001834 */
[----:B------:R-:W-:Y:S01]  /*3d70*/  HMMA.16816.F32 R40, R4, R74, R44 ;  /* 0x0000004a0428723c */ /* 0x000fe2000000182c */
[----:B------:R-:W1:Y:S04]  /*3d80*/  LDSM.16.M88.4 R4, [R209+0x4000] ;  /* 0x00400000d104783b */ /* 0x000e680000000200 */
[----:B------:R-:W1:Y:S03]  /*3d90*/  LDSM.16.M88.4 R72, [R135+0x2800] ;  /* 0x002800008748783b */ /* 0x000e660000000200 */
[C---:B--2---:R-:W-:Y:S08]  /*3da0*/  HMMA.16816.F32 R16, R12.reuse, R84, R16 ;  /* 0x000000540c10723c */ /* 0x044ff00000001810 */
[C---:B------:R-:W-:Y:S01]  /*3db0*/  HMMA.16816.F32 R20, R12.reuse, R86, R20 ;  /* 0x000000560c14723c */ /* 0x040fe20000001814 */
[----:B------:R-:W-:Y:S07]  /*3dc0*/  LDSM.16.M88.4 R84, [R200+0x5000] ;  /* 0x00500000c854783b */ /* 0x000fee0000000200 */
[C---:B---3--:R-:W-:Y:S08]  /*3dd0*/  HMMA.16816.F32 R28, R12.reuse, R92, R28 ;  /* 0x0000005c0c1c723c */ /* 0x048ff0000000181c */
[C---:B------:R-:W-:Y:S08]  /*3de0*/  HMMA.16816.F32 R32, R12.reuse, R94, R32 ;  /* 0x0000005e0c20723c */ /* 0x040ff00000001820 */
[C---:B------:R-:W-:Y:S08]  /*3df0*/  HMMA.16816.F32 R36, R12.reuse, R88, R36 ;  /* 0x000000580c24723c */ /* 0x040ff00000001824 */
[C---:B------:R-:W-:Y:S01]  /*3e00*/  HMMA.16816.F32 R44, R12.reuse, R90, R24 ;  /* 0x0000005a0c2c723c */ /* 0x040fe20000001818 */
[----:B------:R-:W2:Y:S04]  /*3e10*/  LDSM.16.M88.4 R24, [R135+0x3800] ;  /* 0x003800008718783b */ /* 0x000ea80000000200 */
[----:B------:R-:W-:Y:S03]  /*3e20*/  LDSM.16.M88.4 R88, [R135+0x5000] ;  /* 0x005000008758783b */ /* 0x000fe60000000200 */
[C---:B-1----:R-:W-:Y:S08]  /*3e30*/  HMMA.16816.F32 R52, R12.reuse, R56, R52 ;  /* 0x000000380c34723c */ /* 0x042ff00000001834 */
[----:B------:R-:W-:Y:S01]  /*3e40*/  HMMA.16816.F32 R40, R12, R58, R40 ;  /* 0x0000003a0c28723c */ /* 0x000fe20000001828 */
[----:B------:R-:W-:Y:S07]  /*3e50*/  LDSM.16.M88.4 R56, [R202+0x3800] ;  /* 0x00380000ca38783b */ /* 0x000fee0000000200 */
[C---:B----4-:R-:W-:Y:S08]  /*3e60*/  HMMA.16816.F32 R12, R8.reuse, R60, R16 ;  /* 0x0000003c080c723c */ /* 0x050ff00000001810 */
[C---:B------:R-:W-:Y:S01]  /*3e70*/  HMMA.16816.F32 R16, R8.reuse, R62, R20 ;  /* 0x0000003e0810723c */ /* 0x040fe20000001814 */
[----:B------:R-:W-:Y:S04]  /*3e80*/  LDSM.16.M88.4 R20, [R211+0x4000] ;  /* 0x00400000d314783b */ /* 0x000fe80000000200 */
[----:B------:R-:W1:Y:S03]  /*3e90*/  LDSM.16.M88.4 R60, [R202+0x2000] ;  /* 0x00200000ca3c783b */ /* 0x000e660000000200 */
[C---:B------:R-:W-:Y:S08]  /*3ea0*/  HMMA.16816.F32 R28, R8.reuse, R68, R28 ;  /* 0x00000044081c723c */ /* 0x040ff0000000181c */
[C---:B------:R-:W-:Y:S01]  /*3eb0*/  HMMA.16816.F32 R32, R8.reuse, R70, R32 ;  /* 0x000000460820723c */ /* 0x040fe20000001820 */
[----:B------:R-:W3:Y:S07]  /*3ec0*/  LDSM.16.M88.4 R68, [R202+0x2800] ;  /* 0x00280000ca44783b */ /* 0x000eee0000000200 */
[C---:B------:R-:W-:Y:S08]  /*3ed0*/  HMMA.16816.F32 R36, R8.reuse, R76, R36 ;  /* 0x0000004c0824723c */ /* 0x040ff00000001824 */
[C---:B------:R-:W-:Y:S01]  /*3ee0*/  HMMA.16816.F32 R44, R8.reuse, R78, R44 ;  /* 0x0000004e082c723c */ /* 0x040fe2000000182c */
[----:B------:R-:W4:Y:S07]  /*3ef0*/  LDSM.16.M88.4 R76, [R202+0x3000] ;  /* 0x00300000ca4c783b */ /* 0x000f2e0000000200 */
[C---:B-----5:R-:W-:Y:S08]  /*3f00*/  HMMA.16816.F32 R52, R8.reuse, R48, R52 ;  /* 0x000000300834723c */ /* 0x060ff00000001834 */
[----:B------:R-:W-:Y:S01]  /*3f10*/  HMMA.16816.F32 R40, R8, R50, R40 ;  /* 0x000000320828723c */ /* 0x000fe20000001828 */
[----:B------:R-:W-:Y:S07]  /*3f20*/  LDSM.16.M88.4 R48, [R201+-0x2800] ;  /* 0xffd80000c930783b */ /* 0x000fee0000000200 */
[C---:B------:R-:W-:Y:S08]  /*3f30*/  HMMA.16816.F32 R8, R4.reuse, R64, R12 ;  /* 0x000000400408723c */ /* 0x040ff0000000180c */
[C---:B------:R-:W-:Y:S01]  /*3f40*/  HMMA.16816.F32 R12, R4.reuse, R66, R16 ;  /* 0x00000042040c723c */ /* 0x040fe20000001810 */
[----:B------:R-:W-:Y:S04]  /*3f50*/  LDSM.16.M88.4 R16, [R210+0x4000] ;  /* 0x00400000d210783b */ /* 0x000fe80000000200 */
[----:B------:R-:W5:Y:S03]  /*3f60*/  LDSM.16.M88.4 R64, [R201+-0x4000] ;  /* 0xffc00000c940783b */ /* 0x000f660000000200 */
[C---:B------:R-:W-:Y:S08]  /*3f70*/  HMMA.16816.F32 R28, R4.reuse, R72, R28 ;  /* 0x00000048041c723c */ /* 0x040ff0000000181c */
[C---:B------:R-:W-:Y:S01]  /*3f80*/  HMMA.16816.F32 R32, R4.reuse, R74, R32 ;  /* 0x0000004a0420723c */ /* 0x040fe20000001820 */
[----:B------:R-:W3:Y:S07]  /*3f90*/  LDSM.16.M88.4 R72, [R201+-0x3800] ;  /* 0xffc80000c948783b */ /* 0x000eee0000000200 */
[C---:B------:R-:W-:Y:S08]  /*3fa0*/  HMMA.16816.F32 R36, R4.reuse, R80, R36 ;  /* 0x000000500424723c */ /* 0x040ff00000001824 */
[C---:B------:R-:W-:Y:S01]  /*3fb0*/  HMMA.16816.F32 R44, R4.reuse, R82, R44 ;  /* 0x00000052042c723c */ /* 0x040fe2000000182c */
[----:B------:R-:W4:Y:S07]  /*3fc0*/  LDSM.16.M88.4 R80, [R201+-0x3000] ;  /* 0xffd00000c950783b */ /* 0x000f2e0000000200 */
[C---:B--2---:R-:W-:Y:S08]  /*3fd0*/  HMMA.16816.F32 R52, R4.reuse, R24, R52 ;  /* 0x000000180434723c */ /* 0x044ff00000001834 */
[----:B------:R-:W-:Y:S08]  /*3fe0*/  HMMA.16816.F32 R40, R4, R26, R40 ;  /* 0x0000001a0428723c */ /* 0x000ff00000001828 */
[C---:B-1----:R-:W-:Y:S08]  /*3ff0*/  HMMA.16816.F32 R8, R20.reuse, R60, R8 ;  /* 0x0000003c1408723c */ /* 0x042ff00000001808 */
[C---:B------:R-:W-:Y:S01]  /*4000*/  HMMA.16816.F32 R4, R20.reuse, R62, R12 ;  /* 0x0000003e1404723c */ /* 0x040fe2000000180c */
[----:B------:R-:W-:Y:S04]  /*4010*/  LDSM.16.M88.4 R12, [R208+0x8000] ;  /* 0x00800000d00c783b */ /* 0x000fe80000000200 */
[----:B------:R-:W1:Y:S03]  /*4020*/  LDSM.16.M88.4 R60, [R200+0x4000] ;  /* 0x00400000c83c783b */ /* 0x000e660000000200 */
[C---:B---3--:R-:W-:Y:S08]  /*4030*/  HMMA.16816.F32 R28, R20.reuse, R68, R28 ;  /* 0x00000044141c723c */ /* 0x048ff0000000181c */
[C---:B------:R-:W-:Y:S01]  /*4040*/  HMMA.16816.F32 R32, R20.reuse, R70, R32 ;  /* 0x000000461420723c */ /* 0x040fe20000001820 */
[----:B------:R-:W2:Y:S07]  /*4050*/  LDSM.16.M88.4 R68, [R200+0x4800] ;  /* 0x00480000c844783b */ /* 0x000eae0000000200 */
[C---:B----4-:R-:W-:Y:S08]  /*4060*/  HMMA.16816.F32 R36, R20.reuse, R76, R36 ;  /* 0x0000004c1424723c */ /* 0x050ff00000001824 */
[C---:B------:R-:W-:Y:S01]  /*4070*/  HMMA.16816.F32 R44, R20.reuse, R78, R44 ;  /* 0x0000004e142c723c */ /* 0x040fe2000000182c */
[----:B------:R-:W-:Y:S07]  /*4080*/  LDSM.16.M88.4 R76, [R135+0x4800] ;  /* 0x00480000874c783b */ /* 0x000fee0000000200 */
[C---:B------:R-:W-:Y:S08]  /*4090*/  HMMA.16816.F32 R52, R20.reuse, R56, R52 ;  /* 0x000000381434723c */ /* 0x040ff00000001834 */
[----:B------:R-:W-:Y:S01]  /*40a0*/  HMMA.16816.F32 R40, R20, R58, R40 ;  /* 0x0000003a1428723c */ /* 0x000fe20000001828 */
[----:B------:R-:W3:Y:S07]  /*40b0*/  LDSM.16.M88.4 R56, [R200+0x5800] ;  /* 0x00580000c838783b */ /* 0x000eee0000000200 */
[C---:B-----5:R-:W-:Y:S01]  /*40c0*/  HMMA.16816.F32 R24, R16.reuse, R64, R8 ;  /* 0x000000401018723c */ /* 0x060fe20000001808 */
[----:B------:R-:W-:Y:S07]  /*40d0*/  LDSM.16.M88.4 R8, [R209+0x8000] ;  /* 0x00800000d108783b */ /* 0x000fee0000000200 */
        /* <DEDUP_REMOVED lines=9> */
[----:B------:R-:W-:Y:S08]  /*4170*/  HMMA.16816.F32 R40, R16, R50, R40 ;  /* 0x000000321028723c */ /* 0x000ff00000001828 */
[C---:B-1----:R-:W-:Y:S08]  /*4180*/  HMMA.16816.F32 R28, R12.reuse, R60, R24 ;  /* 0x0000003c0c1c723c */ /* 0x042ff00000001818 */
[C---:B------:R-:W-:Y:S01]  /*4190*/  HMMA.16816.F32 R24, R12.reuse, R62, R20 ;  /* 0x0000003e0c18723c */ /* 0x040fe20000001814 */
[----:B------:R-:W1:Y:S07]  /*41a0*/  LDSM.16.M88.4 R60, [R135+0x5800] ;  /* 0x00580000873c783b */ /* 0x000e6e0000000200 */
[C---:B--2---:R-:W-:Y:S01]  /*41b0*/  HMMA.16816.F32 R20, R12.reuse, R68, R4 ;  /* 0x000000440c14723c */ /* 0x044fe20000001804 */
[----:B------:R-:W2:Y:S07]  /*41c0*/  LDSM.16.M88.4 R4, [R211+0x8000] ;  /* 0x00800000d304783b */ /* 0x000eae0000000200 */
[C---:B------:R-:W-:Y:S01]  /*41d0*/  HMMA.16816.F32 R16, R12.reuse, R70, R32 ;  /* 0x000000460c10723c */ /* 0x040fe20000001820 */
[----:B------:R-:W-:Y:S07]  /*41e0*/  LDSM.16.M88.4 R68, [R201+-0x2000] ;  /* 0xffe00000c944783b */ /* 0x000fee0000000200 */
[C---:B------:R-:W-:Y:S08]  /*41f0*/  HMMA.16816.F32 R36, R12.reuse, R84, R36 ;  /* 0x000000540c24723c */ /* 0x040ff00000001824 */
[C---:B------:R-:W-:Y:S01]  /*4200*/  HMMA.16816.F32 R48, R12.reuse, R86, R44 ;  /* 0x000000560c30723c */ /* 0x040fe2000000182c */
[----:B------:R-:W5:Y:S07]  /*4210*/  LDSM.16.M88.4 R84, [R202+0x5000] ;  /* 0x00500000ca54783b */ /* 0x000f6e0000000200 */
[C---:B---3--:R-:W-:Y:S08]  /*4220*/  HMMA.16816.F32 R44, R12.reuse, R56, R52 ;  /* 0x000000380c2c723c */ /* 0x048ff00000001834 */
[----:B------:R-:W-:Y:S08]  /*4230*/  HMMA.16816.F32 R40, R12, R58, R40 ;  /* 0x0000003a0c28723c */ /* 0x000ff00000001828 */
[C---:B----4-:R-:W-:Y:S08]  /*4240*/  HMMA.16816.F32 R32, R8.reuse, R64, R28 ;  /* 0x000000400820723c */ /* 0x050ff0000000181c */
[C---:B------:R-:W-:Y:S01]  /*4250*/  HMMA.16816.F32 R28, R8.reuse, R66, R24 ;  /* 0x00000042081c723c */ /* 0x040fe20000001818 */
[----:B------:R-:W3:Y:S07]  /*4260*/  LDSM.16.M88.4 R64, [R202+0x5800] ;  /* 0x00580000ca40783b */ /* 0x000eee0000000200 */
[C---:B------:R-:W-:Y:S01]  /*4270*/  HMMA.16816.F32 R24, R8.reuse, R76, R20 ;  /* 0x0000004c0818723c */ /* 0x040fe20000001814 */
[----:B------:R-:W4:Y:S07]  /*4280*/  LDSM.16.M88.4 R20, [R210+0x8000] ;  /* 0x00800000d214783b */ /* 0x000f2e0000000200 */
[C---:B------:R-:W-:Y:S01]  /*4290*/  HMMA.16816.F32 R16, R8.reuse, R78, R16 ;  /* 0x0000004e0810723c */ /* 0x040fe20000001810 */
[----:B------:R-:W3:Y:S07]  /*42a0*/  LDSM.16.M88.4 R76, [R201+-0x1800] ;  /* 0xffe80000c94c783b */ /* 0x000eee0000000200 */
[C---:B------:R-:W-:Y:S08]  /*42b0*/  HMMA.16816.F32 R12, R8.reuse, R88, R36 ;  /* 0x00000058080c723c */ /* 0x040ff00000001824 */
[C---:B------:R-:W-:Y:S08]  /*42c0*/  HMMA.16816.F32 R56, R8.reuse, R90, R48 ;  /* 0x0000005a0838723c */ /* 0x040ff00000001830 */
[C---:B-1----:R-:W-:Y:S08]  /*42d0*/  HMMA.16816.F32 R48, R8.reuse, R60, R44 ;  /* 0x0000003c0830723c */ /* 0x042ff0000000182c */
[----:B------:R-:W-:Y:S01]  /*42e0*/  HMMA.16816.F32 R44, R8, R62, R40 ;  /* 0x0000003e082c723c */ /* 0x000fe20000001828 */
[----:B------:R-:W-:Y:S04]  /*42f0*/  LDSM.16.M88.4 R60, [R200+0x6000] ;  /* 0x00600000c83c783b */ /* 0x000fe80000000200 */
[----:B------:R-:W-:Y:S03]  /*4300*/  LDSM.16.M88.4 R40, [R201+-0x1000] ;  /* 0xfff00000c928783b */ /* 0x000fe60000000200 */
[C---:B--2---:R-:W-:Y:S08]  /*4310*/  HMMA.16816.F32 R36, R4.reuse, R72, R32 ;  /* 0x000000480424723c */ /* 0x044ff00000001820 */
[C---:B------:R-:W-:Y:S01]  /*4320*/  HMMA.16816.F32 R52, R4.reuse, R82, R16 ;  /* 0x000000520434723c */ /* 0x040fe20000001810 */
[----:B------:R-:W1:Y:S07]  /*4330*/  LDSM.16.M88.4 R16, [R208+0xc000] ;  /* 0x00c00000d010783b */ /* 0x000e6e0000000200 */
[C---:B------:R-:W-:Y:S08]  /*4340*/  HMMA.16816.F32 R32, R4.reuse, R80, R24 ;  /* 0x000000500420723c */ /* 0x040ff00000001818 */
[C---:B-----5:R-:W-:Y:S01]  /*4350*/  HMMA.16816.F32 R24, R4.reuse, R84, R12 ;  /* 0x000000540418723c */ /* 0x060fe2000000180c */
[----:B------:R-:W-:Y:S07]  /*4360*/  LDSM.16.M88.4 R12, [R209+0xc000] ;  /* 0x00c00000d10c783b */ /* 0x000fee0000000200 */
[C---:B------:R-:W-:Y:S01]  /*4370*/  HMMA.16816.F32 R8, R4.reuse, R86, R56 ;  /* 0x000000560408723c */ /* 0x040fe20000001838 */
[----:B------:R-:W2:Y:S04]  /*4380*/  LDSM.16.M88.4 R84, [R201+-0x800] ;  /* 0xfff80000c954783b */ /* 0x000ea80000000200 */
[----:B------:R-:W-:Y:S03]  /*4390*/  LDSM.16.M88.4 R56, [R201] ;  /* 0x00000000c938783b */ /* 0x000fe60000000200 */
[C---:B------:R-:W-:Y:S01]  /*43a0*/  HMMA.16816.F32 R28, R4.reuse, R74, R28 ;  /* 0x0000004a041c723c */ /* 0x040fe2000000181c */
[----:B------:R-:W-:Y:S07]  /*43b0*/  LDSM.16.M88.4 R72, [R200+0x7800] ;  /* 0x00780000c848783b */ /* 0x000fee0000000200 */
[C---:B---3--:R-:W-:Y:S08]  /*43c0*/  HMMA.16816.F32 R48, R4.reuse, R64, R48 ;  /* 0x000000400430723c */ /* 0x048ff00000001830 */
[----:B------:R-:W-:Y:S01]  /*43d0*/  HMMA.16816.F32 R92, R4, R66, R44 ;  /* 0x00000042045c723c */ /* 0x000fe2000000182c */
[----:B------:R-:W-:Y:S04]  /*43e0*/  LDSM.16.M88.4 R64, [R135+0x6800] ;  /* 0x006800008740783b */ /* 0x000fe80000000200 */
[----:B------:R-:W-:Y:S03]  /*43f0*/  LDSM.16.M88.4 R44, [R200+0x7000] ;  /* 0x00700000c82c783b */ /* 0x000fe60000000200 */
[C---:B----4-:R-:W-:Y:S01]  /*4400*/  HMMA.16816.F32 R4, R20.reuse, R68, R36 ;  /* 0x000000441404723c */ /* 0x050fe20000001824 */
[----:B------:R-:W3:Y:S07]  /*4410*/  LDSM.16.M88.4 R36, [R135+0x6000] ;  /* 0x006000008724783b */ /* 0x000eee0000000200 */
[C---:B------:R-:W-:Y:S08]  /*4420*/  HMMA.16816.F32 R28, R20.reuse, R70, R28 ;  /* 0x00000046141c723c */ /* 0x040ff0000000181c */
[----:B------:R-:W-:Y:S01]  /*4430*/  HMMA.16816.F32 R68, R20, R78, R52 ;  /* 0x0000004e1444723c */ /* 0x000fe20000001834 */
[----:B------:R-:W4:Y:S07]  /*4440*/  LDSM.16.M88.4 R52, [R200+0x6800] ;  /* 0x00680000c834783b */ /* 0x000f2e0000000200 */
[----:B-1----:R-:W-:Y:S08]  /*4450*/  HMMA.16816.F32 R4, R16, R60, R4 ;  /* 0x0000003c1004723c */ /* 0x002ff00000001804 */
[C---:B------:R-:W-:Y:S08]  /*4460*/  HMMA.16816.F32 R32, R20.reuse, R76, R32 ;  /* 0x0000004c1420723c */ /* 0x040ff00000001820 */
[C---:B------:R-:W-:Y:S01]  /*4470*/  HMMA.16816.F32 R76, R20.reuse, R42, R8 ;  /* 0x0000002a144c723c */ /* 0x040fe20000001808 */
[----:B------:R-:W-:Y:S07]  /*4480*/  LDSM.16.M88.4 R8, [R211+0xc000] ;  /* 0x00c00000d308783b */ /* 0x000fee0000000200 */
[----:B--2---:R-:W-:Y:S01]  /*4490*/  HMMA.16816.F32 R88, R20, R84, R48 ;  /* 0x000000541458723c */ /* 0x004fe20000001830 */
[----:B------:R-:W1:Y:S07]  /*44a0*/  LDSM.16.M88.4 R48, [R202+0x6000] ;  /* 0x00600000ca30783b */ /* 0x000e6e0000000200 */
[----:B------:R-:W-:Y:S01]  /*44b0*/  HMMA.16816.F32 R28, R16, R62, R28 ;  /* 0x0000003e101c723c */ /* 0x000fe2000000181c */
[----:B------:R-:W-:Y:S07]  /*44c0*/  LDSM.16.M88.4 R60, [R202+0x6800] ;  /* 0x00680000ca3c783b */ /* 0x000fee0000000200 */
[----:B------:R-:W-:Y:S08]  /*44d0*/  HMMA.16816.F32 R80, R20, R40, R24 ;  /* 0x000000281450723c */ /* 0x000ff00000001818 */
[C---:B---3--:R-:W-:Y:S01]  /*44e0*/  HMMA.16816.F32 R24, R12.reuse, R36, R4 ;  /* 0x000000240c18723c */ /* 0x048fe20000001804 */
[----:B------:R-:W2:Y:S07]  /*44f0*/  LDSM.16.M88.4 R4, [R210+0xc000] ;  /* 0x00c00000d204783b */ /* 0x000eae0000000200 */
[----:B------:R-:W-:Y:S08]  /*4500*/  HMMA.16816.F32 R28, R12, R38, R28 ;  /* 0x000000260c1c723c */ /* 0x000ff0000000181c */
[----:B----4-:R-:W-:Y:S08]  /*4510*/  HMMA.16816.F32 R32, R16, R52, R32 ;  /* 0x000000341020723c */ /* 0x010ff00000001820 */
[----:B-1----:R-:W-:Y:S08]  /*4520*/  HMMA.16816.F32 R24, R8, R48, R24 ;  /* 0x000000300818723c */ /* 0x002ff00000001818 */
[----:B------:R-:W-:Y:S01]  /*4530*/  HMMA.16816.F32 R40, R16, R54, R68 ;  /* 0x000000361028723c */ /* 0x000fe20000001844 */
[----:B------:R-:W1:Y:S04]  /*4540*/  LDSM.16.M88.4 R68, [R135+0x7000] ;  /* 0x007000008744783b */ /* 0x000e680000000200 */
[----:B------:R-:W3:Y:S03]  /*4550*/  LDSM.16.M88.4 R52, [R201+0x800] ;  /* 0x00080000c934783b */ /* 0x000ee60000000200 */
[----:B------:R-:W-:Y:S08]  /*4560*/  HMMA.16816.F32 R28, R8, R50, R28 ;  /* 0x00000032081c723c */ /* 0x000ff0000000181c */
[----:B------:R-:W-:Y:S08]  /*4570*/  HMMA.16816.F32 R36, R12, R64, R32 ;  /* 0x000000400c24723c */ /* 0x000ff00000001820 */
[----:B--2---:R-:W-:Y:S08]  /*4580*/  HMMA.16816.F32 R48, R4, R56, R24 ;  /* 0x000000380430723c */ /* 0x004ff00000001818 */
[----:B------:R-:W-:Y:S08]  /*4590*/  HMMA.16816.F32 R84, R20, R86, R92 ;  /* 0x000000561454723c */ /* 0x000ff0000000185c */
[----:B------:R-:W-:Y:S08]  /*45a0*/  HMMA.16816.F32 R20, R16, R44, R80 ;  /* 0x0000002c1014723c */ /* 0x000ff00000001850 */
[----:B------:R-:W-:Y:S01]  /*45b0*/  HMMA.16816.F32 R32, R12, R66, R40 ;  /* 0x000000420c20723c */ /* 0x000fe20000001828 */
[----:B------:R-:W-:-:S07]  /*45c0*/  FMUL.FTZ R0, R48, c[0x0][0x320] ;  /* 0x0000c80030007a20 */ /* 0x000fce0000410000 */
[----:B------:R-:W-:Y:S01]  /*45d0*/  HMMA.16816.F32 R28, R4, R58, R28 ;  /* 0x0000003a041c723c */ /* 0x000fe2000000181c */
[----:B------:R-:W2:Y:S07]  /*45e0*/  LDSM.16.M88.4 R56, [R202+0x7000] ;  /* 0x00700000ca38783b */ /* 0x000eae0000000200 */
[----:B------:R-:W-:Y:S08]  /*45f0*/  HMMA.16816.F32 R36, R8, R60, R36 ;  /* 0x0000003c0824723c */ /* 0x000ff00000001824 */
[----:B------:R-:W-:Y:S01]  /*4600*/  HMMA.16816.F32 R44, R16, R46, R76 ;  /* 0x0000002e102c723c */ /* 0x000fe2000000184c */
[----:B------:R4:W2:Y:S07]  /*4610*/  MUFU.TANH R76, R0 ;  /* 0x00000000004c7308 */ /* 0x0008ae0000002400 */
[----:B-1----:R-:W-:Y:S08]  /*4620*/  HMMA.16816.F32 R24, R12, R68, R20 ;  /* 0x000000440c18723c */ /* 0x002ff00000001814 */
[----:B------:R-:W-:Y:S01]  /*4630*/  HMMA.16816.F32 R20, R8, R62, R32 ;  /* 0x0000003e0814723c */ /* 0x000fe20000001820 */
[----:B----4-:R-:W-:Y:S01]  /*4640*/  FMUL.FTZ R0, R49, c[0x0][0x320] ;  /* 0x0000c80031007a20 */ /* 0x010fe20000410000 */
[----:B------:R-:W1:Y:S06]  /*4650*/  LDSM.16.M88.4 R60, [R135+0x7800] ;  /* 0x00780000873c783b */ /* 0x000e6c0000000200 */
[----:B------:R-:W-:Y:S01]  /*4660*/  HMMA.16816.F32 R64, R16, R72, R88 ;  /* 0x000000481040723c */ /* 0x000fe20000001858 */
[----:B------:R4:W1:Y:S07]  /*4670*/  MUFU.TANH R72, R0 ;  /* 0x0000000000487308 */ /* 0x00086e0000002400 */
[----:B---3--:R-:W-:Y:S08]  /*4680*/  HMMA.16816.F32 R36, R4, R52, R36 ;  /* 0x000000340424723c */ /* 0x008ff00000001824 */
[----:B------:R-:W-:Y:S01]  /*4690*/  HMMA.16816.F32 R40, R12, R70, R44 ;  /* 0x000000460c28723c */ /* 0x000fe2000000182c */
[----:B----4-:R-:W-:Y:S01]  /*46a0*/  FMUL.FTZ R0, R50, c[0x0][0x320] ;  /* 0x0000c80032007a20 */ /* 0x010fe20000410000 */
[----:B------:R-:W3:Y:S03]  /*46b0*/  LDSM.16.M88.4 R44, [R202+0x7800] ;  /* 0x00780000ca2c783b */ /* 0x000ee60000000200 */
[----:B------:R4:W1:Y:S03]  /*46c0*/  MUFU.TANH R77, R0 ;  /* 0x00000000004d7308 */ /* 0x0008660000002400 */
[----:B--2---:R-:W-:Y:S08]  /*46d0*/  HMMA.16816.F32 R32, R8, R56, R24 ;  /* 0x000000380820723c */ /* 0x004ff00000001818 */
[----:B------:R-:W-:Y:S01]  /*46e0*/  HMMA.16816.F32 R24, R4, R54, R20 ;  /* 0x000000360418723c */ /* 0x000fe20000001814 */
[----:B----4-:R-:W-:-:S02]  /*46f0*/  FMUL.FTZ R0, R51, c[0x0][0x320] ;  /* 0x0000c80033007a20 */ /* 0x010fc40000410000 */
[----:B------:R-:W2:Y:S05]  /*4700*/  LDSM.16.M88.4 R48, [R201+0x1000] ;  /* 0x00100000c930783b */ /* 0x000eaa0000000200 */
[----:B------:R-:W-:Y:S01]  /*4710*/  HMMA.16816.F32 R16, R16, R74, R84 ;  /* 0x0000004a1010723c */ /* 0x000fe20000001854 */
[----:B------:R4:W2:Y:S07]  /*4720*/  MUFU.TANH R73, R0 ;  /* 0x0000000000497308 */ /* 0x0008ae0000002400 */
[----:B-1----:R-:W-:Y:S01]  /*4730*/  HMMA.16816.F32 R20, R12, R60, R64 ;  /* 0x0000003c0c14723c */ /* 0x002fe20000001840 */
[----:B----4-:R-:W-:-:S04]  /*4740*/  FMUL.FTZ R0, R28, c[0x0][0x320] ;  /* 0x0000c8001c007a20 */ /* 0x010fc80000410000 */
[----:B------:R1:W4:Y:S11]  /*4750*/  MUFU.TANH R69, R0 ;  /* 0x0000000000457308 */ /* 0x0003360000002400 */
[----:B------:R-:W-:Y:S08]  /*4760*/  HMMA.16816.F32 R12, R12, R62, R16 ;  /* 0x0000003e0c0c723c */ /* 0x000ff00000001810 */
[----:B---3--:R-:W-:Y:S01]  /*4770*/  HMMA.16816.F32 R16, R8, R44, R20 ;  /* 0x0000002c0810723c */ /* 0x008fe20000001814 */
[----:B-1----:R-:W-:-:S07]  /*4780*/  FMUL.FTZ R0, R29, c[0x0][0x320] ;  /* 0x0000c8001d007a20 */ /* 0x002fce0000410000 */
[----:B--2---:R-:W-:Y:S01]  /*4790*/  HMMA.16816.F32 R32, R4, R48, R32 ;  /* 0x000000300420723c */ /* 0x004fe20000001820 */
        /* <DEDUP_REMOVED lines=63> */
[----:B------:R-:W-:-:S04]  /*4b90*/  MOV R214, RZ ;  /* 0x000000ff00d67202 */ /* 0x000fc80000000f00 */
        /* <DEDUP_REMOVED lines=14> */
[----:B------:R-:W-:-:S05]  /*4c80*/  IMAD R0, R218, c[0x0][0x1e4], R0 ;  /* 0x00007900da007a24 */ /* 0x000fca00078e0200 */
[----:B------:R-:W-:Y:S02]  /*4c90*/  IADD3 R3, R3, R0, RZ ;  /* 0x0000000003037210 */ /* 0x000fe40007ffe0ff */
        /* <DEDUP_REMOVED lines=10> */
.L_x_2888:
[----:B------:R-:W-:Y:S05]  /*4d40*/  BRA.DIV ~URZ, `(.L_x_2792) ;  /* 0x000102b27f007947 */ /* 0x000fea000b800000 */
[----:B------:R-:W3:Y:S01]  /*4d50*/  SHFL.IDX PT, R0, R15, RZ, 0x181f ;  /* 0x00181fff0f007589 */ /* 0x000ee200000e0000 */
[----:B------:R-:W-:Y:S02]  /*4d60*/  ISETP.GE.AND P6, PT, R217, c[0x0][0x1d4], PT ;  /* 0x00007500d9007a0c */ /* 0x000fe40003fc6270 */
[C---:B---3--:R-:W-:Y:S02]  /*4d70*/  IADD3 R6, P0, R0.reuse, R107, RZ ;  /* 0x0000006b00067210 */ /* 0x048fe40007f1e0ff */
[C---:B------:R-:W-:Y:S02]  /*4d80*/  IADD3 R8, P5, R0.reuse, R106, RZ ;  /* 0x0000006a00087210 */ /* 0x040fe40007fbe0ff */
[----:B------:R-:W-:Y:S01]  /*4d90*/  IADD3 R2, P2, R0, R108, RZ ;  /* 0x0000006c00027210 */ /* 0x000fe20007f5e0ff */
[----:B--2---:R-:W-:Y:S01]  /*4da0*/  IMAD.X R7, R4, 0x1, R102, P0 ;  /* 0x0000000104077824 */ /* 0x004fe200000e0666 */
[----:B------:R-:W-:Y:S01]  /*4db0*/  IADD3 R10, P0, R0, R109, RZ ;  /* 0x0000006d000a7210 */ /* 0x000fe20007f1e0ff */
[C---:B------:R-:W-:Y:S01]  /*4dc0*/  IMAD.X R9, R4.reuse, 0x1, R101, P5 ;  /* 0x0000000104097824 */ /* 0x040fe200028e0665 */
[----:B------:R-:W-:Y:S01]  /*4dd0*/  ISETP.GE.AND P5, PT, R223, c[0x0][0x1d4], PT ;  /* 0x00007500df007a0c */ /* 0x000fe20003fa6270 */
[----:B------:R-:W-:Y:S01]  /*4de0*/  IMAD.X R3, R4, 0x1, R103, P2 ;  /* 0x0000000104037824 */ /* 0x000fe200010e0667 */
[----:B------:R-:W-:Y:S01]  /*4df0*/  ISETP.GE.AND P2, PT, R224, c[0x0][0x1d4], PT ;  /* 0x00007500e0007a0c */ /* 0x000fe20003f46270 */
[----:B------:R-:W-:Y:S01]  /*4e00*/  IMAD.X R11, R4, 0x1, R104, P0 ;  /* 0x00000001040b7824 */ /* 0x000fe200000e0668 */
[----:B------:R-:W-:Y:S01]  /*4e10*/  ISETP.GE.AND P0, PT, R225, c[0x0][0x1d4], PT ;  /* 0x00007500e1007a0c */ /* 0x000fe20003f06270 */
[----:B------:R-:W-:Y:S01]  /*4e20*/  @!PT LDS RZ, [RZ] ;  /* 0x00000000fffff984 */ /* 0x000fe20000000800 */
[----:B------:R-:W-:Y:S01]  /*4e30*/  @!PT LDS RZ, [RZ] ;  /* 0x00000000fffff984 */ /* 0x000fe20000000800 */
[----:B------:R2:W-:Y:S01]  /*4e40*/  LDGSTS.E.BYPASS.LTC128B.128 [R215+0x8100], [R8.64], !P6 ;  /* 0x0810000008d77fae */ /* 0x0005e2000f101d46 */
[----:B------:R-:W-:-:S02]  /*4e50*/  SEL R14, RZ, 0x10, P5 ;  /* 0x00000010ff0e7807 */ /* 0x000fc40002800000 */
[----:B------:R-:W-:Y:S01]  /*4e60*/  SEL R13, RZ, 0x10, P2 ;  /* 0x00000010ff0d7807 */ /* 0x000fe20001000000 */
[----:B------:R-:W3:Y:S01]  /*4e70*/  SHFL.IDX PT, R0, R15, 0x1, 0x181f ;  /* 0x00381f000f007f89 */ /* 0x000ee200000e0000 */
[----:B------:R-:W-:-:S03]  /*4e80*/  SEL R12, RZ, 0x10, P0 ;  /* 0x00000010ff0c7807 */ /* 0x000fc60000000000 */
[----:B------:R2:W-:Y:S04]  /*4e90*/  LDGSTS.E.BYPASS.LTC128B.128 [R215+0xa100], [R6.64], !P5 ;  /* 0x0a10000006d77fae */ /* 0x0005e8000e901d46 */
[----:B------:R2:W-:Y:S04]  /*4ea0*/  LDGSTS.E.BYPASS.LTC128B.128 [R215+0xc100], [R2.64], !P2 ;  /* 0x0c10000002d77fae */ /* 0x0005e8000d101d46 */
[----:B------:R2:W-:Y:S04]  /*4eb0*/  LDGSTS.E.BYPASS.LTC128B.128 [R215+0xe100], [R10.64], !P0 ;  /* 0x0e1000000ad77fae */ /* 0x0005e8000c101d46 */
[----:B------:R4:W1:Y:S02]  /*4ec0*/  SHFL.IDX PT, R4, R5, 0x1, 0x181f ;  /* 0x00381f0005047f89 */ /* 0x00086400000e0000 */
[----:B-1--4-:R-:W-:-:S04]  /*4ed0*/  SEL R5, RZ, 0x10, P6 ;  /* 0x00000010ff057807 */ /* 0x012fc80003000000 */
.L_x_2889:
[----:B--23--:R-:W-:Y:S02]  /*4ee0*/  IADD3 R2, -R5, 0x10, RZ ;  /* 0x0000001005027810 */ /* 0x00cfe40007ffe1ff */
[----:B------:R-:W-:-:S02]  /*4ef0*/  IADD3 R6, -R13, 0x10, RZ ;  /* 0x000000100d067810 */ /* 0x000fc40007ffe1ff */
[----:B------:R-:W-:Y:S02]  /*4f00*/  LOP3.LUT R2, R2, 0xf, RZ, 0xc0, !PT ;  /* 0x0000000f02027812 */ /* 0x000fe400078ec0ff */
[----:B------:R-:W-:Y:S02]  /*4f10*/  IADD3 R3, -R14, 0x10, RZ ;  /* 0x000000100e037810 */ /* 0x000fe40007ffe1ff */
[----:B------:R-:W-:Y:S02]  /*4f20*/  IADD3 R10, P2, P0, R2, R0, R106 ;  /* 0x00000000020a7210 */ /* 0x000fe4000785e06a */
[----:B------:R-:W-:Y:S02]  /*4f30*/  LOP3.LUT R2, R6, 0xf, RZ, 0xc0, !PT ;  /* 0x0000000f06027812 */ /* 0x000fe400078ec0ff */
[----:B------:R-:W-:Y:S02]  /*4f40*/  IADD3 R7, -R12, 0x10, RZ ;  /* 0x000000100c077810 */ /* 0x000fe40007ffe1ff */
[----:B------:R-:W-:-:S02]  /*4f50*/  LOP3.LUT R3, R3, 0xf, RZ, 0xc0, !PT ;  /* 0x0000000f03037812 */ /* 0x000fc400078ec0ff */
[----:B------:R-:W-:Y:S02]  /*4f60*/  IADD3.X R11, RZ, R4, R101, P2, P0 ;  /* 0x00000004ff0b7210 */ /* 0x000fe400017e0465 */
[-C--:B------:R-:W-:Y:S02]  /*4f70*/  IADD3 R6, P2, P0, R2, R0.reuse, R108 ;  /* 0x0000000002067210 */ /* 0x080fe4000785e06c */
[----:B------:R-:W-:Y:S02]  /*4f80*/  LOP3.LUT R2, R7, 0xf, RZ, 0xc0, !PT ;  /* 0x0000000f07027812 */ /* 0x000fe400078ec0ff */
[----:B------:R-:W-:Y:S02]  /*4f90*/  IADD3 R8, P6, P5, R3, R0, R107 ;  /* 0x0000000003087210 */ /* 0x000fe40007dde06b */
[----:B------:R-:W-:Y:S02]  /*4fa0*/  IADD3.X R7, RZ, R4, R103, P2, P0 ;  /* 0x00000004ff077210 */ /* 0x000fe400017e0467 */
[----:B------:R-:W-:-:S02]  /*4fb0*/  IADD3 R2, P2, P0, R2, R0, R109 ;  /* 0x0000000002027210 */ /* 0x000fc4000785e06d */
[-C--:B------:R-:W-:Y:S02]  /*4fc0*/  IADD3.X R9, RZ, R4.reuse, R102, P6, P5 ;  /* 0x00000004ff097210 */ /* 0x080fe400037ea466 */
[----:B------:R-:W-:Y:S02]  /*4fd0*/  ISETP.NE.U32.AND P5, PT, R5, RZ, PT ;  /* 0x000000ff0500720c */ /* 0x000fe40003fa5070 */
[----:B------:R-:W-:Y:S02]  /*4fe0*/  ISETP.NE.U32.AND P6, PT, R14, RZ, PT ;  /* 0x000000ff0e00720c */ /* 0x000fe40003fc5070 */
[----:B------:R-:W-:Y:S02]  /*4ff0*/  IADD3.X R3, RZ, R4, R104, P2, P0 ;  /* 0x00000004ff037210 */ /* 0x000fe400017e0468 */
[----:B------:R-:W-:Y:S02]  /*5000*/  ISETP.NE.U32.AND P2, PT, R13, RZ, PT ;  /* 0x000000ff0d00720c */ /* 0x000fe40003f45070 */
[----:B------:R-:W-:-:S05]  /*5010*/  ISETP.NE.U32.AND P0, PT, R12, RZ, PT ;  /* 0x000000ff0c00720c */ /* 0x000fca0003f05070 */
[----:B------:R-:W-:Y:S01]  /*5020*/  @!PT LDS RZ, [RZ] ;  /* 0x00000000fffff984 */ /* 0x000fe20000000800 */
[----:B------:R-:W-:Y:S01]  /*5030*/  @!PT LDS RZ, [RZ] ;  /* 0x00000000fffff984 */ /* 0x000fe20000000800 */
[----:B------:R-:W-:Y:S01]  /*5040*/  @!PT LDS RZ, [RZ] ;  /* 0x00000000fffff984 */ /* 0x000fe20000000800 */
[----:B------:R1:W-:Y:S04]  /*5050*/  LDGSTS.E.BYPASS.LTC128B.128.ZFILL [R215+0x9100], [R10.64], P5 ;  /* 0x091000000ad77fae */ /* 0x0003e8000a941d46 */
[----:B------:R1:W-:Y:S04]  /*5060*/  LDGSTS.E.BYPASS.LTC128B.128.ZFILL [R215+0xb100], [R8.64], P6 ;  /* 0x0b10000008d77fae */ /* 0x0003e8000b141d46 */
[----:B------:R1:W-:Y:S04]  /*5070*/  LDGSTS.E.BYPASS.LTC128B.128.ZFILL [R215+0xd100], [R6.64], P2 ;  /* 0x0d10000006d77fae */ /* 0x0003e80009141d46 */
[----:B------:R1:W-:Y:S02]  /*5080*/  LDGSTS.E.BYPASS.LTC128B.128.ZFILL [R215+0xf100], [R2.64], P0 ;  /* 0x0f10000002d77fae */ /* 0x0003e40008141d46 */
.L_x_2790:
[----:B--234-:R-:W-:Y:S05]  /*5090*/  BSYNC B0 ;  /* 0x0000000000007941 */ /* 0x01cfea0003800000 */
.L_x_2789:
[----:B-1----:R-:W-:Y:S01]  /*50a0*/  MOV R2, 0x1 ;  /* 0x0000000100027802 */ /* 0x002fe20000000f00 */
[----:B------:R-:W0:Y:S01]  /*50b0*/  LDGDEPBAR ;  /* 0x00000000000079af */ /* 0x000e220000000000 */
[----:B------:R-:W-:-:S02]  /*50c0*/  IADD3 R0, R250, R239, RZ ;  /* 0x000000effa007210 */ /* 0x000fc40007ffe0ff */
[----:B------:R-:W-:Y:S01]  /*50d0*/  IADD3 R6, -R248, R105, RZ ;  /* 0x00000069f8067210 */ /* 0x000fe20007ffe1ff */
[----:B------:R-:W-:Y:S02]  /*50e0*/  IMAD R2, R100, -0x40, R2 ;  /* 0xffffffc064027824 */ /* 0x000fe400078e0202 */
[----:B------:R-:W-:-:S04]  /*50f0*/  @P4 IMAD.HI.U32 R3, R0, c[0x0][0x2c8], RZ ;  /* 0x0000b20000034a27 */ /* 0x000fc800078e00ff */
[----:B------:R-:W-:Y:S01]  /*5100*/  IMAD.MOV.U32 R4, RZ, RZ, R0 ;  /* 0x000000ffff047224 */ /* 0x000fe200078e0000 */
[----:B------:R-:W-:Y:S02]  /*5110*/  IADD3 R0, -R248, R2, R212 ;  /* 0x00000002f8007210 */ /* 0x000fe40007ffe1d4 */
[----:B------:R-:W-:-:S03]  /*5120*/  @P4 SHF.R.U32.HI R4, RZ, c[0x0][0x2cc], R3 ;  /* 0x0000b300ff044a19 */ /* 0x000fc60000011603 */
[----:B------:R-:W-:Y:S01]  /*5130*/  IMAD.IADD R5, R0, 0x1, -R213 ;  /* 0x0000000100057824 */ /* 0x000fe200078e0ad5 */
[----:B------:R-:W-:Y:S05]  /*5140*/  BRA.DIV ~URZ, `(.L_x_2793) ;  /* 0x000101427f007947 */ /* 0x000fea000b800000 */
[----:B------:R1:W2:Y:S02]  /*5150*/  SHFL.IDX PT, R0, R4, RZ, 0x1c1f ;  /* 0x001c1fff04007589 */ /* 0x0002a400000e0000 */
.L_x_2890:
        /* <DEDUP_REMOVED lines=14> */
[----:B------:R-:W-:Y:S02]  /*5240*/  FSEL R16, R55, -INF , P6 ;  /* 0xff80000037107808 */ /* 0x000fe40003000000 */
[----:B------:R-:W-:Y:S02]  /*5250*/  FSEL R17, R52, -INF , P5 ;  /* 0xff80000034117808 */ /* 0x000fe40002800000 */
[----:B------:R-:W-:Y:S02]  /*5260*/  FSEL R19, R42, -INF , P2 ;  /* 0xff8000002a137808 */ /* 0x000fe40001000000 */
[----:B------:R-:W-:Y:S02]  /*5270*/  FSEL R20, R41, -INF , P0 ;  /* 0xff80000029147808 */ /* 0x000fe40000000000 */
[C---:B------:R-:W-:Y:S02]  /*5280*/  ISETP.GT.AND P6, PT, R0.reuse, 0x20, PT ;  /* 0x000000200000780c */ /* 0x040fe40003fc4270 */
[----:B------:R-:W-:-:S02]  /*5290*/  ISETP.GT.AND P5, PT, R0, 0x21, PT ;  /* 0x000000210000780c */ /* 0x000fc40003fa4270 */
        /* <DEDUP_REMOVED lines=13> */
[----:B------:R-:W-:Y:S01]  /*5370*/  FSEL R92, R18, -INF , P0 ;  /* 0xff800000125c7808 */ /* 0x000fe20000000000 */
[----:B------:R-:W-:Y:S05]  /*5380*/  BRA.DIV ~URZ, `(.L_x_2794) ;  /* 0x0000ff727f007947 */ /* 0x000fea000b800000 */
[----:B------:R-:W2:Y:S02]  /*5390*/  SHFL.IDX PT, R0, R4, 0x1, 0x1c1f ;  /* 0x003c1f0004007f89 */ /* 0x000ea400000e0000 */
[----:B--2---:R-:W-:-:S05]  /*53a0*/  IMAD.IADD R0, R5, 0x1, R0 ;  /* 0x0000000105007824 */ /* 0x004fca00078e0200 */
[----:B------:R-:W-:Y:S02]  /*53b0*/  IMNMX R3, R6, R0, PT ;  /* 0x0000000006037217 */ /* 0x000fe40003800200 */
[----:B------:R-:W-:Y:S02]  /*53c0*/  FMNMX.FTZ R0, R7, R8, !PT ;  /* 0x0000000807007209 */ /* 0x000fe40007810000 */
[C---:B------:R-:W-:Y:S02]  /*53d0*/  ISETP.GT.AND P5, PT, R3.reuse, RZ, PT ;  /* 0x000000ff0300720c */ /* 0x040fe40003fa4270 */
[C---:B------:R-:W-:Y:S02]  /*53e0*/  ISETP.GT.AND P2, PT, R3.reuse, 0x1, PT ;  /* 0x000000010300780c */ /* 0x040fe40003f44270 */
[----:B------:R-:W-:Y:S02]  /*53f0*/  ISETP.GT.AND P0, PT, R3, 0x8, PT ;  /* 0x000000080300780c */ /* 0x000fe40003f04270 */
[----:B------:R-:W-:-:S02]  /*5400*/  FSEL R6, R77, -INF , P5 ;  /* 0xff8000004d067808 */ /* 0x000fc40002800000 */
[----:B------:R-:W-:Y:S02]  /*5410*/  FSEL R9, R73, -INF , P2 ;  /* 0xff80000049097808 */ /* 0x000fe40001000000 */
        /* <DEDUP_REMOVED lines=54> */
[----:B------:R-:W-:Y:S01]  /*5780*/  FMNMX.FTZ R2, R85, R2, !PT ;  /* 0x0000000255027209 */ /* 0x000fe20007810000 */
[----:B------:R-:W2:Y:S03]  /*5790*/  SHFL.BFLY PT, R3, R0, 0x2, 0x1f ;  /* 0x0c401f0000037f89 */ /* 0x000ea600000e0000 */
[----:B------:R-:W-:-:S05]  /*57a0*/  FMNMX.FTZ R2, R84, R2, !PT ;  /* 0x0000000254027209 */ /* 0x000fca0007810000 */
[----:B-1----:R-:W1:Y:S01]  /*57b0*/  SHFL.BFLY PT, R4, R2, 0x2, 0x1f ;  /* 0x0c401f0002047f89 */ /* 0x002e6200000e0000 */
[----:B--2---:R-:W-:-:S05]  /*57c0*/  FMNMX.FTZ R0, R3, R0, !PT ;  /* 0x0000000003007209 */ /* 0x004fca0007810000 */
[----:B------:R-:W2:Y:S01]  /*57d0*/  SHFL.BFLY PT, R3, R0, 0x1, 0x1f ;  /* 0x0c201f0000037f89 */ /* 0x000ea200000e0000 */
[----:B-1----:R-:W-:-:S05]  /*57e0*/  FMNMX.FTZ R4, R2, R4, !PT ;  /* 0x0000000402047209 */ /* 0x002fca0007810000 */
[----:B------:R1:W3:Y:S01]  /*57f0*/  SHFL.BFLY PT, R5, R4, 0x1, 0x1f ;  /* 0x0c201f0004057f89 */ /* 0x0002e200000e0000 */
[----:B--2---:R-:W-:-:S05]  /*5800*/  FMNMX.FTZ R132, R0, R3, !PT ;  /* 0x0000000300847209 */ /* 0x004fca0007810000 */
.L_x_2891:
[C---:B------:R-:W-:Y:S01]  /*5810*/  FMUL.FTZ R2, R132.reuse, c[0x0][0x2d0] ;  /* 0x0000b40084027a20 */ /* 0x040fe20000410000 */
[----:B------:R-:W-:Y:S01]  /*5820*/  FSETP.NEU.FTZ.AND P0, PT, R132, -INF , PT ;  /* 0xff8000008400780b */ /* 0x000fe20003f1d000 */
[----:B------:R-:W-:Y:S01]  /*5830*/  WARPSYNC 0xffffffff ;  /* 0xffffffff00007948 */ /* 0x000fe20003800000 */
[----:B------:R-:W-:Y:S02]  /*5840*/  LDSM.16.MT88.4 R36, [R203+0x800] ;  /* 0x00080000cb24783b */ /* 0x000fe40000004200 */
[----:B------:R-:W-:Y:S02]  /*5850*/  FSEL R2, R2, RZ, P0 ;  /* 0x000000ff02027208 */ /* 0x000fe40000000000 */
[----:B------:R-:W-:Y:S03]  /*5860*/  LDSM.16.MT88.4 R44, [R206] ;  /* 0x00000000ce2c783b */ /* 0x000fe60000004200 */
[--C-:B------:R-:W-:Y:S01]  /*5870*/  FFMA.FTZ R0, R7, c[0x0][0x2d0], -R2.reuse ;  /* 0x0000b40007007a23 */ /* 0x100fe20000010802 */
[----:B------:R-:W-:Y:S01]  /*5880*/  LDSM.16.MT88.4 R40, [R204+0x800] ;  /* 0x00080000cc28783b */ /* 0x000fe20000004200 */
[----:B------:R-:W-:-:S02]  /*5890*/  FFMA.FTZ R3, R19, c[0x0][0x2d0], -R2 ;  /* 0x0000b40013037a23 */ /* 0x000fc40000010802 */
[----:B------:R2:W-:Y:S01]  /*58a0*/  MUFU.EX2 R113, R0 ;  /* 0x0000000000717308 */ /* 0x0005e20000000800 */
[----:B------:R-:W-:Y:S04]  /*58b0*/  LDSM.16.MT88.4 R28, [R205] ;  /* 0x00000000cd1c783b */ /* 0x000fe80000004200 */
[----:B------:R-:W-:Y:S03]  /*58c0*/  LDSM.16.MT88.4 R68, [R204+0x2000] ;  /* 0x00200000cc44783b */ /* 0x000fe60000004200 */
[----:B------:R4:W-:Y:S01]  /*58d0*/  MUFU.EX2 R131, R3 ;  /* 0x0000000300837308 */ /* 0x0009e20000000800 */
[----:B------:R-:W-:Y:S04]  /*58e0*/  LDSM.16.MT88.4 R60, [R206+0x800] ;  /* 0x00080000ce3c783b */ /* 0x000fe80000004200 */
[----:B------:R-:W-:Y:S01]  /*58f0*/  LDSM.16.MT88.4 R64, [R205+0x800] ;  /* 0x00080000cd40783b */ /* 0x000fe20000004200 */
[----:B--2---:R-:W-:-:S03]  /*5900*/  FFMA.FTZ R0, R8, c[0x0][0x2d0], -R2 ;  /* 0x0000b40008007a23 */ /* 0x004fc60000010802 */
[----:B------:R-:W-:Y:S01]  /*5910*/  LDSM.16.MT88.4 R72, [R206+0x2000] ;  /* 0x00200000ce48783b */ /* 0x000fe20000004200 */
[----:B------:R2:W-:Y:S03]  /*5920*/  MUFU.EX2 R112, R0 ;  /* 0x0000000000707308 */ /* 0x0005e60000000800 */
[----:B------:R-:W-:Y:S01]  /*5930*/  LDSM.16.MT88.4 R48, [R203+0x2800] ;  /* 0x00280000cb30783b */ /* 0x000fe20000004200 */
[----:B----4-:R-:W-:-:S03]  /*5940*/  FFMA.FTZ R3, R20, c[0x0][0x2d0], -R2 ;  /* 0x0000b40014037a23 */ /* 0x010fc60000010802 */
[----:B------:R-:W-:Y:S01]  /*5950*/  LDSM.16.MT88.4 R56, [R205+0x2000] ;  /* 0x00200000cd38783b */ /* 0x000fe20000004200 */
[----:B------:R-:W-:Y:S03]  /*5960*/  MUFU.EX2 R207, R3 ;  /* 0x0000000300cf7308 */ /* 0x000fe60000000800 */
[----:B------:R-:W-:Y:S04]  /*5970*/  LDSM.16.MT88.4 R20, [R204] ;  /* 0x00000000cc14783b */ /* 0x000fe80000004200 */
[----:B------:R-:W-:Y:S01]  /*5980*/  LDSM.16.MT88.4 R76, [R206+0x2800] ;  /* 0x00280000ce4c783b */ /* 0x000fe20000004200 */
[----:B--2---:R-:W-:-:S03]  /*5990*/  FFMA.FTZ R0, R10, c[0x0][0x2d0], -R2 ;  /* 0x0000b4000a007a23 */ /* 0x004fc60000010802 */
[----:B------:R-:W-:Y:S01]  /*59a0*/  LDSM.16.MT88.4 R80, [R203+0x4000] ;  /* 0x00400000cb50783b */ /* 0x000fe20000004200 */
[----:B------:R2:W-:Y:S02]  /*59b0*/  MUFU.EX2 R117, R0 ;  /* 0x0000000000757308 */ /* 0x0005e40000000800 */
[----:B--2---:R-:W-:-:S06]  /*59c0*/  FFMA.FTZ R0, R11, c[0x0][0x2d0], -R2 ;  /* 0x0000b4000b007a23 */ /* 0x004fcc0000010802 */
[----:B------:R2:W4:Y:S02]  /*59d0*/  MUFU.EX2 R119, R0 ;  /* 0x0000000000777308 */ /* 0x0005240000000800 */
[----:B--2---:R-:W-:Y:S01]  /*59e0*/  FFMA.FTZ R0, R16, c[0x0][0x2d0], -R2 ;  /* 0x0000b40010007a23 */ /* 0x004fe20000010802 */
[----:B---3--:R-:W-:-:S05]  /*59f0*/  FMNMX.FTZ R16, R5, R4, !PT ;  /* 0x0000000405107209 */ /* 0x008fca0007810000 */
[----:B------:R2:W-:Y:S01]  /*5a00*/  MUFU.EX2 R129, R0 ;  /* 0x0000000000817308 */ /* 0x0005e20000000800 */
[----:B------:R-:W-:Y:S01]  /*5a10*/  FSETP.NEU.FTZ.AND P0, PT, R16, -INF , PT ;  /* 0xff8000001000780b */ /* 0x000fe20003f1d000 */
[----:B--2---:R-:W-:-:S06]  /*5a20*/  FFMA.FTZ R0, R17, c[0x0][0x2d0], -R2 ;  /* 0x0000b40011007a23 */ /* 0x004fcc0000010802 */
[----:B------:R2:W-:Y:S02]  /*5a30*/  MUFU.EX2 R130, R0 ;  /* 0x0000000000827308 */ /* 0x0005e40000000800 */
[----:B--2---:R-:W-:-:S05]  /*5a40*/  FMUL.FTZ R0, R16, c[0x0][0x2d0] ;  /* 0x0000b40010007a20 */ /* 0x004fca0000410000 */
[----:B------:R-:W-:-:S05]  /*5a50*/  FSEL R0, R0, RZ, P0 ;  /* 0x000000ff00007208 */ /* 0x000fca0000000000 */
[----:B------:R-:W-:-:S04]  /*5a60*/  FFMA.FTZ R3, R6, c[0x0][0x2d0], -R0 ;  /* 0x0000b40006037a23 */ /* 0x000fc80000010800 */
[----:B------:R2:W-:Y:S02]  /*5a70*/  MUFU.EX2 R19, R3 ;  /* 0x0000000300137308 */ /* 0x0005e40000000800 */
[--C-:B--2---:R-:W-:Y:S02]  /*5a80*/  FFMA.FTZ R3, R9, c[0x0][0x2d0], -R0.reuse ;  /* 0x0000b40009037a23 */ /* 0x104fe40000010800 */
[----:B------:R-:W2:Y:S04]  /*5a90*/  LDSM.16.MT88.4 R8, [R203] ;  /* 0x00000000cb08783b */ /* 0x000ea80000004200 */
[----:B------:R3:W5:Y:S02]  /*5aa0*/  MUFU.EX2 R17, R3 ;  /* 0x0000000300117308 */ /* 0x0007640000000800 */
[----:B---3--:R-:W-:Y:S01]  /*5ab0*/  FFMA.FTZ R3, R14, c[0x0][0x2d0], -R0 ;  /* 0x0000b4000e037a23 */ /* 0x008fe20000010800 */
[----:B----4-:R-:W-:-:S05]  /*5ac0*/  F2FP.PACK_AB R14, R119, R117 ;  /* 0x00000075770e723e */ /* 0x010fca00000000ff */
[----:B------:R3:W4:Y:S02]  /*5ad0*/  MUFU.EX2 R116, R3 ;  /* 0x0000000300747308 */ /* 0x0007240000000800 */
[----:B---3--:R-:W-:Y:S01]  /*5ae0*/  FFMA.FTZ R3, R13, c[0x0][0x2d0], -R0 ;  /* 0x0000b4000d037a23 */ /* 0x008fe20000010800 */
[----:B-----5:R-:W-:Y:S01]  /*5af0*/  F2FP.PACK_AB R13, R17, R19 ;  /* 0x00000013110d723e */ /* 0x020fe200000000ff */
[----:B------:R-:W-:-:S04]  /*5b00*/  FADD.FTZ R17, R19, R17 ;  /* 0x0000001113117221 */ /* 0x000fc80000010000 */
[----:B------:R3:W5:Y:S01]  /*5b10*/  MUFU.EX2 R118, R3 ;  /* 0x0000000300767308 */ /* 0x0007620000000800 */
[----:B------:R-:W-:Y:S02]  /*5b20*/  FFMA.FTZ R19, R97, c[0x0][0x2d0], -R2 ;  /* 0x0000b40061137a23 */ /* 0x000fe40000010802 */
[----:B----4-:R-:W-:Y:S02]  /*5b30*/  FADD.FTZ R17, R116, R17 ;  /* 0x0000001174117221 */ /* 0x010fe40000010000 */
[----:B---3--:R-:W-:Y:S01]  /*5b40*/  FFMA.FTZ R3, R12, c[0x0][0x2d0], -R0 ;  /* 0x0000b4000c037a23 */ /* 0x008fe20000010800 */
[----:B------:R-:W-:-:S03]  /*5b50*/  F2FP.PACK_AB R12, R112, R113 ;  /* 0x00000071700c723e */ /* 0x000fc600000000ff */
[----:B------:R3:W-:Y:S02]  /*5b60*/  MUFU.EX2 R128, R3 ;  /* 0x0000000300807308 */ /* 0x0007e40000000800 */
[----:B---3--:R-:W-:Y:S01]  /*5b70*/  FFMA.FTZ R3, R15, c[0x0][0x2d0], -R0 ;  /* 0x0000b4000f037a23 */ /* 0x008fe20000010800 */
[----:B-----5:R-:W-:-:S05]  /*5b80*/  F2FP.PACK_AB R15, R118, R116 ;  /* 0x00000074760f723e */ /* 0x020fca00000000ff */
[----:B------:R3:W4:Y:S02]  /*5b90*/  MUFU.EX2 R133, R3 ;  /* 0x0000000300857308 */ /* 0x0007240000000800 */
[C---:B-12---:R-:W-:Y:S07]  /*5ba0*/  HMMA.16816.F32 R4, R12.reuse, R8, RZ ;  /* 0x000000080c04723c */ /* 0x046fee00000018ff */
[----:B------:R-:W-:Y:S01]  /*5bb0*/  F2FP.PACK_AB R8, R130, R129 ;  /* 0x000000818208723e */ /* 0x000fe200000000ff */
[----:B------:R-:W-:Y:S01]  /*5bc0*/  HMMA.16816.F32 R32, R12, R20, RZ ;  /* 0x000000140c20723c */ /* 0x000fe200000018ff */
[----:B---3--:R-:W-:Y:S01]  /*5bd0*/  FFMA.FTZ R3, R18, c[0x0][0x2d0], -R0 ;  /* 0x0000b40012037a23 */ /* 0x008fe20000010800 */
[----:B----4-:R-:W-:Y:S01]  /*5be0*/  F2FP.PACK_AB R9, R133, R128 ;  /* 0x000000808509723e */ /* 0x010fe200000000ff */
[----:B------:R-:W-:-:S02]  /*5bf0*/  FFMA.FTZ R18, R96, c[0x0][0x2d0], -R2 ;  /* 0x0000b40060127a23 */ /* 0x000fc40000010802 */
[----:B------:R1:W-:Y:S03]  /*5c00*/  MUFU.EX2 R134, R3 ;  /* 0x0000000300867308 */ /* 0x0003e60000000800 */
[C---:B------:R-:W-:Y:S08]  /*5c10*/  HMMA.16816.F32 R20, R12.reuse, R22, RZ ;  /* 0x000000160c14723c */ /* 0x040ff000000018ff */
        /* <DEDUP_REMOVED lines=112> */
[----:B------:R-:W-:Y:S01]  /*6320*/  FADD.FTZ R2, R216, R3 ;  /* 0x00000003d8027221 */ /* 0x000fe20000010000 */
[----:B------:R-:W-:Y:S01]  /*6330*/  IADD3 R216, R241, -0x2, RZ ;  /* 0xfffffffef1d87810 */ /* 0x000fe20007ffe0ff */
        /* <DEDUP_REMOVED lines=37> */
[----:B------:R-:W-:-:S04]  /*6590*/  @P4 SHF.R.U32.HI R0, RZ, c[0x0][0x2cc], R2 ;  /* 0x0000b300ff004a19 */ /* 0x000fc80000011602 */
[----:B------:R-:W-:Y:S01]  /*65a0*/  IADD3 R0, R0, R212, -R213 ;  /* 0x000000d400007210 */ /* 0x000fe20007ffe8d5 */
[----:B----4-:R-:W-:Y:S03]  /*65b0*/  HMMA.16816.F32 R24, R12, R20, RZ ;  /* 0x000000140c18723c */ /* 0x010fe600000018ff */
[----:B------:R-:W-:-:S04]  /*65c0*/  SHF.R.S32.HI R2, RZ, 0x1f, R0 ;  /* 0x0000001fff027819 */ /* 0x000fc80000011400 */
[----:B------:R-:W-:Y:S01]  /*65d0*/  LEA.HI R0, R2, R0, RZ, 0x6 ;  /* 0x0000000002007211 */ /* 0x000fe200078f30ff */
[----:B------:R-:W-:Y:S01]  /*65e0*/  HMMA.16816.F32 R12, R12, R22, RZ ;  /* 0x000000160c0c723c */ /* 0x000fe200000018ff */
[----:B------:R-:W1:Y:S02]  /*65f0*/  LDSM.16.MT88.4 R20, [R205+0x6800] ;  /* 0x00680000cd14783b */ /* 0x000e640000004200 */
[----:B------:R-:W-:-:S04]  /*6600*/  SHF.R.S32.HI R0, RZ, 0x6, R0 ;  /* 0x00000006ff007819 */ /* 0x000fc80000011400 */
[----:B------:R-:W-:-:S04]  /*6610*/  IMNMX R207, R226, R0, !PT ;  /* 0x00000000e2cf7217 */ /* 0x000fc80007800200 */
[----:B------:R-:W-:-:S05]  /*6620*/  ISETP.GE.AND P0, PT, R216, R207, PT ;  /* 0x000000cfd800720c */ /* 0x000fca0003f06270 */
        /* <DEDUP_REMOVED lines=98> */
[----:B------:R-:W-:Y:S03]  /*6c50*/  @!UPT UIADD3 URZ, URZ, URZ, URZ ;  /* 0x0000003f3f3ff290 */ /* 0x000fe6000fffe03f */
[----:B------:R-:W-:Y:S11]  /*6c60*/  @!P0 BRA `(.L_x_2795) ;  /* 0x000040a000008947 */ /* 0x000ff60003800000 */
[----:B------:R-:W-:Y:S02]  /*6c70*/  MOV R134, R16 ;  /* 0x0000001000867202 */ /* 0x000fe40000000f00 */
[----:B------:R-:W-:-:S07]  /*6c80*/  MOV R133, R132 ;  /* 0x0000008400857202 */ /* 0x000fce0000000f00 */
.L_x_2806:
        /* <DEDUP_REMOVED lines=26> */
[C---:B------:R-:W-:Y:S01]  /*6e30*/  IMAD R4, R214.reuse, c[0x0][0x21c], R4 ;  /* 0x00008700d6047a24 */ /* 0x040fe200078e0204 */
        /* <DEDUP_REMOVED lines=16> */
.L_x_2892:
[----:B------:R-:W-:-:S05]  /*6f40*/  BRA.DIV ~URZ, `(.L_x_2799) ;  /* 0x0000e9b27f007947 */ /* 0x000fca000b800000 */
[----:B------:R-:W5:Y:S01]  /*6f50*/  SHFL.IDX PT, R0, R21, RZ, 0x181f ;  /* 0x00181fff15007589 */ /* 0x000f6200000e0000 */
[----:B------:R-:W-:Y:S02]  /*6f60*/  ISETP.GE.AND P6, PT, R217, c[0x0][0x1d4], PT ;  /* 0x00007500d9007a0c */ /* 0x000fe40003fc6270 */
[----:B------:R-:W-:Y:S04]  /*6f70*/  ISETP.GE.AND P5, PT, R223, c[0x0][0x1d4], PT ;  /* 0x00007500df007a0c */ /* 0x000fe80003fa6270 */
[----:B------:R-:W-:Y:S02]  /*6f80*/  SEL R20, RZ, 0x10, P5 ;  /* 0x00000010ff147807 */ /* 0x000fe40002800000 */
[----:B-----5:R-:W-:Y:S05]  /*6f90*/  IADD3 R2, P0, R0, R30, RZ ;  /* 0x0000001e00027210 */ /* 0x020fea0007f1e0ff */
[----:B---3--:R-:W-:Y:S01]  /*6fa0*/  IMAD.X R3, R4, 0x1, R22, P0 ;  /* 0x0000000104037824 */ /* 0x008fe200000e0616 */
[----:B------:R-:W-:Y:S04]  /*6fb0*/  IADD3 R12, P0, R0, R31, RZ ;  /* 0x0000001f000c7210 */ /* 0x000fe80007f1e0ff */
[----:B------:R-:W-:Y:S01]  /*6fc0*/  @!PT LDS RZ, [RZ] ;  /* 0x00000000fffff984 */ /* 0x000fe20000000800 */
[----:B------:R-:W-:Y:S01]  /*6fd0*/  @!PT LDS RZ, [RZ] ;  /* 0x00000000fffff984 */ /* 0x000fe20000000800 */
[----:B------:R3:W-:Y:S01]  /*6fe0*/  LDGSTS.E.BYPASS.LTC128B.128 [R215+0x100], [R2.64], !P6 ;  /* 0x0010000002d77fae */ /* 0x0007e2000f101d46 */
[----:B------:R-:W-:Y:S01]  /*6ff0*/  IMAD.X R13, R4, 0x1, R23, P0 ;  /* 0x00000001040d7824 */ /* 0x000fe200000e0617 */
[----:B------:R-:W-:Y:S04]  /*7000*/  IADD3 R6, P0, R0, R192, RZ ;  /* 0x000000c000067210 */ /* 0x000fe80007f1e0ff */
[----:B------:R4:W-:Y:S01]  /*7010*/  LDGSTS.E.BYPASS.LTC128B.128 [R215+0x2100], [R12.64], !P5 ;  /* 0x021000000cd77fae */ /* 0x0009e2000e901d46 */
[----:B------:R-:W-:Y:S01]  /*7020*/  IMAD.X R7, R4, 0x1, R29, P0 ;  /* 0x0000000104077824 */ /* 0x000fe200000e061d */
[----:B------:R-:W-:Y:S04]  /*7030*/  ISETP.GE.AND P0, PT, R225, c[0x0][0x1d4], PT ;  /* 0x00007500e1007a0c */ /* 0x000fe80003f06270 */
[----:B------:R-:W-:Y:S02]  /*7040*/  SEL R14, RZ, 0x10, P0 ;  /* 0x00000010ff0e7807 */ /* 0x000fe40000000000 */
[----:B---3--:R-:W-:Y:S02]  /*7050*/  IADD3 R2, P2, R0, R132, RZ ;  /* 0x0000008400027210 */ /* 0x008fe40007f5e0ff */
[----:B------:R-:W3:Y:S03]  /*7060*/  SHFL.IDX PT, R0, R21, 0x1, 0x181f ;  /* 0x00381f0015007f89 */ /* 0x000ee600000e0000 */
[----:B------:R-:W-:Y:S01]  /*7070*/  IMAD.X R3, R4, 0x1, R28, P2 ;  /* 0x0000000104037824 */ /* 0x000fe200010e061c */
[----:B------:R-:W-:Y:S01]  /*7080*/  ISETP.GE.AND P2, PT, R224, c[0x0][0x1d4], PT ;  /* 0x00007500e0007a0c */ /* 0x000fe20003f46270 */
[----:B------:R5:W2:Y:S03]  /*7090*/  SHFL.IDX PT, R4, R5, 0x1, 0x181f ;  /* 0x00381f0005047f89 */ /* 0x000aa600000e0000 */
[----:B------:R-:W-:Y:S09]  /*70a0*/  SEL R15, RZ, 0x10, P2 ;  /* 0x00000010ff0f7807 */ /* 0x000ff20001000000 */
[----:B------:R4:W-:Y:S04]  /*70b0*/  LDGSTS.E.BYPASS.LTC128B.128 [R215+0x4100], [R2.64], !P2 ;  /* 0x0410000002d77fae */ /* 0x0009e8000d101d46 */
[----:B------:R4:W-:Y:S02]  /*70c0*/  LDGSTS.E.BYPASS.LTC128B.128 [R215+0x6100], [R6.64], !P0 ;  /* 0x0610000006d77fae */ /* 0x0009e4000c101d46 */
[----:B----45:R-:W-:Y:S04]  /*70d0*/  SEL R5, RZ, 0x10, P6 ;  /* 0x00000010ff057807 */ /* 0x030fe80003000000 */
.L_x_2893:
[C---:B---3--:R-:W-:Y:S02]  /*70e0*/  IADD3 R2, -R5.reuse, 0x10, RZ ;  /* 0x0000001005027810 */ /* 0x048fe40007ffe1ff */
[----:B------:R-:W-:Y:S02]  /*70f0*/  ISETP.NE.U32.AND P5, PT, R5, RZ, PT ;  /* 0x000000ff0500720c */ /* 0x000fe40003fa5070 */
[----:B------:R-:W-:Y:S04]  /*7100*/  LOP3.LUT R2, R2, 0xf, RZ, 0xc0, !PT ;  /* 0x0000000f02027812 */ /* 0x000fe800078ec0ff */
[----:B------:R-:W-:Y:S04]  /*7110*/  IADD3 R2, P2, P0, R2, R0, R30 ;  /* 0x0000000002027210 */ /* 0x000fe8000785e01e */
[----:B--2---:R-:W-:Y:S05]  /*7120*/  IADD3.X R3, RZ, R4, R22, P2, P0 ;  /* 0x00000004ff037210 */ /* 0x004fea00017e0416 */
[----:B------:R-:W-:Y:S01]  /*7130*/  @!PT LDS RZ, [RZ] ;  /* 0x00000000fffff984 */ /* 0x000fe20000000800 */
[----:B------:R-:W-:Y:S01]  /*7140*/  @!PT LDS RZ, [RZ] ;  /* 0x00000000fffff984 */ /* 0x000fe20000000800 */
[----:B------:R-:W-:Y:S01]  /*7150*/  @!PT LDS RZ, [RZ] ;  /* 0x00000000fffff984 */ /* 0x000fe20000000800 */
[----:B------:R2:W-:Y:S02]  /*7160*/  LDGSTS.E.BYPASS.LTC128B.128.ZFILL [R215+0x1100], [R2.64], P5 ;  /* 0x0110000002d77fae */ /* 0x0005e4000a941d46 */
[----:B--2---:R-:W-:Y:S04]  /*7170*/  IADD3 R2, -R20, 0x10, RZ ;  /* 0x0000001014027810 */ /* 0x004fe80007ffe1ff */
[----:B------:R-:W-:Y:S04]  /*7180*/  LOP3.LUT R2, R2, 0xf, RZ, 0xc0, !PT ;  /* 0x0000000f02027812 */ /* 0x000fe800078ec0ff */
[----:B------:R-:W-:Y:S02]  /*7190*/  IADD3 R12, P2, P0, R2, R0, R31 ;  /* 0x00000000020c7210 */ /* 0x000fe4000785e01f */
[C---:B------:R-:W-:Y:S02]  /*71a0*/  IADD3 R2, -R15.reuse, 0x10, RZ ;  /* 0x000000100f027810 */ /* 0x040fe40007ffe1ff */
[----:B------:R-:W-:Y:S02]  /*71b0*/  IADD3.X R13, RZ, R4, R23, P2, P0 ;  /* 0x00000004ff0d7210 */ /* 0x000fe400017e0417 */
[----:B------:R-:W-:Y:S04]  /*71c0*/  LOP3.LUT R2, R2, 0xf, RZ, 0xc0, !PT ;  /* 0x0000000f02027812 */ /* 0x000fe800078ec0ff */
[----:B------:R-:W-:Y:S02]  /*71d0*/  IADD3 R6, P6, P5, R2, R0, R132 ;  /* 0x0000000002067210 */ /* 0x000fe40007dde084 */
[----:B------:R-:W-:Y:S02]  /*71e0*/  IADD3 R2, -R14, 0x10, RZ ;  /* 0x000000100e027810 */ /* 0x000fe40007ffe1ff */
[----:B------:R-:W-:Y:S02]  /*71f0*/  IADD3.X R7, RZ, R4, R28, P6, P5 ;  /* 0x00000004ff077210 */ /* 0x000fe400037ea41c */
[----:B------:R-:W-:Y:S02]  /*7200*/  ISETP.NE.U32.AND P6, PT, R20, RZ, PT ;  /* 0x000000ff1400720c */ /* 0x000fe40003fc5070 */
[----:B------:R-:W-:Y:S02]  /*7210*/  LOP3.LUT R2, R2, 0xf, RZ, 0xc0, !PT ;  /* 0x0000000f02027812 */ /* 0x000fe400078ec0ff */
[----:B------:R-:W-:Y:S02]  /*7220*/  ISETP.NE.U32.AND P5, PT, R15, RZ, PT ;  /* 0x000000ff0f00720c */ /* 0x000fe40003fa5070 */
[----:B------:R-:W-:Y:S04]  /*7230*/  IADD3 R2, P2, P0, R2, R0, R192 ;  /* 0x0000000002027210 */ /* 0x000fe8000785e0c0 */
[----:B------:R-:W-:Y:S02]  /*7240*/  IADD3.X R3, RZ, R4, R29, P2, P0 ;  /* 0x00000004ff037210 */ /* 0x000fe400017e041d */
[----:B------:R-:W-:Y:S01]  /*7250*/  ISETP.NE.U32.AND P0, PT, R14, RZ, PT ;  /* 0x000000ff0e00720c */ /* 0x000fe20003f05070 */
[----:B------:R2:W-:Y:S04]  /*7260*/  LDGSTS.E.BYPASS.LTC128B.128.ZFILL [R215+0x3100], [R12.64], P6 ;  /* 0x031000000cd77fae */ /* 0x0005e8000b141d46 */
[----:B------:R2:W-:Y:S08]  /*7270*/  LDGSTS.E.BYPASS.LTC128B.128.ZFILL [R215+0x5100], [R6.64], P5 ;  /* 0x0510000006d77fae */ /* 0x0005f0000a941d46 */
[----:B------:R2:W-:Y:S02]  /*7280*/  LDGSTS.E.BYPASS.LTC128B.128.ZFILL [R215+0x7100], [R2.64], P0 ;  /* 0x0710000002d77fae */ /* 0x0005e40008141d46 */
.L_x_2797:
[----:B------:R-:W-:Y:S05]  /*7290*/  BSYNC B0 ;  /* 0x0000000000007941 */ /* 0x000fea0003800000 */
.L_x_2796:
        /* <DEDUP_REMOVED lines=270> */
[----:B------:R-:W-:Y:S01]  /*8380*/  IMAD R2, R216, 0x40, R229 ;  /* 0x00000040d8027824 */ /* 0x000fe200078e02e5 */
[----:B------:R-:W-:Y:S01]  /*8390*/  SHF.R.S32.HI R194, RZ, 0x1f, R223 ;  /* 0x0000001fffc27819 */ /* 0x000fe200000114df */
[----:B------:R-:W-:Y:S01]  /*83a0*/  IMAD.MOV.U32 R214, RZ, RZ, RZ ;  /* 0x000000ffffd67224 */ /* 0x000fe200078e00ff */
[C---:B------:R-:W-:Y:S01]  /*83b0*/  SHF.L.U64.HI R14, R225.reuse, 0x1, R193 ;  /* 0x00000001e10e7819 */ /* 0x040fe200000102c1 */
[----:B------:R-:W-:Y:S01]  /*83c0*/  IMAD.SHL.U32 R22, R225, 0x2, RZ ;  /* 0x00000002e1167824 */ /* 0x000fe200078e00ff */
[----:B------:R-:W-:Y:S01]  /*83d0*/  IADD3 R2, R2, -0x40, R227 ;  /* 0xffffffc002027810 */ /* 0x000fe20007ffe0e3 */
[----:B------:R-:W-:Y:S01]  /*83e0*/  IMAD.SHL.U32 R21, R224, 0x2, RZ ;  /* 0x00000002e0157824 */ /* 0x000fe200078e00ff */
[----:B------:R-:W-:Y:S01]  /*83f0*/  SHF.R.S32.HI R193, RZ, 0x1f, R224 ;  /* 0x0000001fffc17819 */ /* 0x000fe200000114e0 */
[C---:B------:R-:W-:Y:S01]  /*8400*/  IMAD.SHL.U32 R20, R223.reuse, 0x2, RZ ;  /* 0x00000002df147824 */ /* 0x040fe200078e00ff */
[----:B------:R-:W-:Y:S01]  /*8410*/  SHF.L.U64.HI R12, R223, 0x1, R194 ;  /* 0x00000001df0c7819 */ /* 0x000fe200000102c2 */
[----:B------:R-:W-:Y:S01]  /*8420*/  @P3 IMAD.HI.U32 R3, R2, c[0x0][0x2bc], RZ ;  /* 0x0000af0002033a27 */ /* 0x000fe200078e00ff */
[----:B------:R-:W-:Y:S02]  /*8430*/  SHF.L.U64.HI R13, R224, 0x1, R193 ;  /* 0x00000001e00d7819 */ /* 0x000fe400000102c1 */
[----:B------:R-:W-:Y:S01]  /*8440*/  SHF.R.S32.HI R193, RZ, 0x1f, R217 ;  /* 0x0000001fffc17819 */ /* 0x000fe200000114d9 */
[----:B---3--:R-:W-:Y:S01]  /*8450*/  IMAD.MOV.U32 R0, RZ, RZ, R2 ;  /* 0x000000ffff007224 */ /* 0x008fe200078e0002 */
[----:B------:R-:W-:Y:S01]  /*8460*/  @P3 SHF.R.U32.HI R0, RZ, c[0x0][0x2c0], R3 ;  /* 0x0000b000ff003a19 */ /* 0x000fe20000011603 */
[C---:B------:R-:W-:Y:S01]  /*8470*/  IMAD.SHL.U32 R19, R217.reuse, 0x2, RZ ;  /* 0x00000002d9137824 */ /* 0x040fe200078e00ff */
[----:B------:R-:W-:Y:S02]  /*8480*/  SHF.L.U64.HI R9, R217, 0x1, R193 ;  /* 0x00000001d9097819 */ /* 0x000fe400000102c1 */
        /* <DEDUP_REMOVED lines=22> */
.L_x_2894:
[----:B------:R-:W-:-:S05]  /*85f0*/  BRA.DIV ~URZ, `(.L_x_2803) ;  /* 0x0000d6027f007947 */ /* 0x000fca000b800000 */
[----:B------:R-:W4:Y:S01]  /*8600*/  SHFL.IDX PT, R0, R8, RZ, 0x181f ;  /* 0x00181fff08007589 */ /* 0x000f2200000e0000 */
[----:B------:R-:W-:Y:S02]  /*8610*/  ISETP.GE.AND P6, PT, R217, c[0x0][0x1d4], PT ;  /* 0x00007500d9007a0c */ /* 0x000fe40003fc6270 */
[----:B------:R-:W-:Y:S02]  /*8620*/  ISETP.GE.AND P5, PT, R223, c[0x0][0x1d4], PT ;  /* 0x00007500df007a0c */ /* 0x000fe40003fa6270 */
[----:B----4-:R-:W-:Y:S05]  /*8630*/  IADD3 R2, P0, R0, R19, RZ ;  /* 0x0000001300027210 */ /* 0x010fea0007f1e0ff */
[----:B---3--:R-:W-:Y:S05]  /*8640*/  IMAD.X R3, R4, 0x1, R9, P0 ;  /* 0x0000000104037824 */ /* 0x008fea00000e0609 */
[----:B------:R-:W-:Y:S01]  /*8650*/  @!PT LDS RZ, [RZ] ;  /* 0x00000000fffff984 */ /* 0x000fe20000000800 */
[----:B------:R-:W-:Y:S01]  /*8660*/  @!PT LDS RZ, [RZ] ;  /* 0x00000000fffff984 */ /* 0x000fe20000000800 */
[----:B------:R3:W-:Y:S02]  /*8670*/  LDGSTS.E.BYPASS.LTC128B.128 [R215+0x8100], [R2.64], !P6 ;  /* 0x0810000002d77fae */ /* 0x0007e4000f101d46 */
[----:B---3--:R-:W-:Y:S05]  /*8680*/  IADD3 R2, P0, R0, R20, RZ ;  /* 0x0000001400027210 */ /* 0x008fea0007f1e0ff */
        /* <DEDUP_REMOVED lines=13> */
[----:B------:R5:W-:Y:S01]  /*8760*/  LDGSTS.E.BYPASS.LTC128B.128 [R215+0xe100], [R6.64], !P0 ;  /* 0x0e10000006d77fae */ /* 0x000be2000c101d46 */
[----:B--2-4-:R-:W-:Y:S02]  /*8770*/  SEL R5, RZ, 0x10, P6 ;  /* 0x00000010ff057807 */ /* 0x014fe40003000000 */
[----:B-----5:R-:W-:Y:S02]  /*8780*/  SEL R6, RZ, 0x10, P5 ;  /* 0x00000010ff067807 */ /* 0x020fe40002800000 */
.L_x_2895:
[C---:B-1-3--:R-:W-:Y:S02]  /*8790*/  IADD3 R2, -R5.reuse, 0x10, RZ ;  /* 0x0000001005027810 */ /* 0x04afe40007ffe1ff */
[----:B------:R-:W-:Y:S02]  /*87a0*/  ISETP.NE.U32.AND P5, PT, R5, RZ, PT ;  /* 0x000000ff0500720c */ /* 0x000fe40003fa5070 */
[----:B------:R-:W-:Y:S02]  /*87b0*/  LOP3.LUT R2, R2, 0xf, RZ, 0xc0, !PT ;  /* 0x0000000f02027812 */ /* 0x000fe400078ec0ff */
[----:B------:R-:W-:Y:S02]  /*87c0*/  ISETP.NE.U32.AND P6, PT, R6, RZ, PT ;  /* 0x000000ff0600720c */ /* 0x000fe40003fc5070 */
        /* <DEDUP_REMOVED lines=10> */
[----:B------:R-:W-:Y:S02]  /*8870*/  IADD3 R2, -R11, 0x10, RZ ;  /* 0x000000100b027810 */ /* 0x000fe40007ffe1ff */
[----:B------:R-:W-:Y:S02]  /*8880*/  IADD3.X R9, RZ, R4, R12, P2, P0 ;  /* 0x00000004ff097210 */ /* 0x000fe400017e040c */
[----:B------:R-:W-:Y:S03]  /*8890*/  LOP3.LUT R2, R2, 0xf, RZ, 0xc0, !PT ;  /* 0x0000000f02027812 */ /* 0x000fe600078ec0ff */
[----:B------:R1:W-:Y:S01]  /*88a0*/  LDGSTS.E.BYPASS.LTC128B.128.ZFILL [R215+0xb100], [R8.64], P6 ;  /* 0x0b10000008d77fae */ /* 0x0003e2000b141d46 */
[----:B------:R-:W-:Y:S02]  /*88b0*/  IADD3 R6, P2, P0, R2, R0, R21 ;  /* 0x0000000002067210 */ /* 0x000fe4000785e015 */
[----:B------:R-:W-:Y:S02]  /*88c0*/  IADD3 R2, -R10, 0x10, RZ ;  /* 0x000000100a027810 */ /* 0x000fe40007ffe1ff */
[----:B------:R-:W-:Y:S02]  /*88d0*/  IADD3.X R7, RZ, R4, R13, P2, P0 ;  /* 0x00000004ff077210 */ /* 0x000fe400017e040d */
[----:B------:R-:W-:Y:S03]  /*88e0*/  LOP3.LUT R2, R2, 0xf, RZ, 0xc0, !PT ;  /* 0x0000000f02027812 */ /* 0x000fe600078ec0ff */
[----:B------:R1:W-:Y:S01]  /*88f0*/  LDGSTS.E.BYPASS.LTC128B.128.ZFILL [R215+0xd100], [R6.64], P5 ;  /* 0x0d10000006d77fae */ /* 0x0003e2000a941d46 */
[----:B------:R-:W-:Y:S04]  /*8900*/  IADD3 R2, P2, P0, R2, R0, R22 ;  /* 0x0000000002027210 */ /* 0x000fe8000785e016 */
[----:B------:R-:W-:Y:S02]  /*8910*/  IADD3.X R3, RZ, R4, R14, P2, P0 ;  /* 0x00000004ff037210 */ /* 0x000fe400017e040e */
[----:B------:R-:W-:Y:S11]  /*8920*/  ISETP.NE.U32.AND P0, PT, R10, RZ, PT ;  /* 0x000000ff0a00720c */ /* 0x000ff60003f05070 */
[----:B------:R-:W-:Y:S02]  /*8930*/  @!UPT UIADD3 URZ, URZ, URZ, URZ ;  /* 0x0000003f3f3ff290 */ /* 0x000fe4000fffe03f */
[----:B------:R1:W-:Y:S02]  /*8940*/  LDGSTS.E.BYPASS.LTC128B.128.ZFILL [R215+0xf100], [R2.64], P0 ;  /* 0x0f10000002d77fae */ /* 0x0003e40008141d46 */
.L_x_2801:
[----:B--2-4-:R-:W-:Y:S05]  /*8950*/  BSYNC B0 ;  /* 0x0000000000007941 */ /* 0x014fea0003800000 */
.L_x_2800:
[----:B------:R-:W-:Y:S01]  /*8960*/  IADD3 R4, R250, R239, RZ ;  /* 0x000000effa047210 */ /* 0x000fe20007ffe0ff */
[----:B------:R-:W0:Y:S04]  /*8970*/  LDGDEPBAR ;  /* 0x00000000000079af */ /* 0x000e280000000000 */
[----:B---3--:R-:W-:Y:S05]  /*8980*/  @P4 IMAD.HI.U32 R0, R4, c[0x0][0x2c8], RZ ;  /* 0x0000b20004004a27 */ /* 0x008fea00078e00ff */
[----:B------:R-:W-:Y:S02]  /*8990*/  @P4 SHF.R.U32.HI R4, RZ, c[0x0][0x2cc], R0 ;  /* 0x0000b300ff044a19 */ /* 0x000fe40000011600 */
[----:B------:R-:W-:Y:S05]  /*89a0*/  MOV R0, 0x1 ;  /* 0x0000000100007802 */ /* 0x000fea0000000f00 */
[----:B------:R-:W-:Y:S05]  /*89b0*/  IMAD R0, R216, -0x40, R0 ;  /* 0xffffffc0d8007824 */ /* 0x000fea00078e0200 */
[----:B------:R-:W-:Y:S04]  /*89c0*/  IADD3 R0, R212, R0, -R248 ;  /* 0x00000000d4007210 */ /* 0x000fe80007ffe8f8 */
[----:B------:R-:W-:Y:S01]  /*89d0*/  IADD3 R5, R0, -R213, RZ ;  /* 0x800000d500057210 */ /* 0x000fe20007ffe0ff */
[----:B------:R-:W-:-:S05]  /*89e0*/  BRA.DIV ~URZ, `(.L_x_2804) ;  /* 0x0000d4a27f007947 */ /* 0x000fca000b800000 */
[----:B------:R2:W3:Y:S02]  /*89f0*/  SHFL.IDX PT, R0, R4, RZ, 0x1c1f ;  /* 0x001c1fff04007589 */ /* 0x0004e400000e0000 */
.L_x_2896:
[----:B---3--:R-:W-:Y:S05]  /*8a00*/  IMAD.IADD R0, R5, 0x1, R0 ;  /* 0x0000000105007824 */ /* 0x008fea00078e0200 */
[C---:B------:R-:W-:Y:S02]  /*8a10*/  ISETP.GT.AND P6, PT, R0.reuse, RZ, PT ;  /* 0x000000ff0000720c */ /* 0x040fe40003fc4270 */
[C---:B------:R-:W-:Y:S02]  /*8a20*/  ISETP.GT.AND P5, PT, R0.reuse, 0x1, PT ;  /* 0x000000010000780c */ /* 0x040fe40003fa4270 */
[C---:B------:R-:W-:Y:S02]  /*8a30*/  ISETP.GT.AND P2, PT, R0.reuse, 0x8, PT ;  /* 0x000000080000780c */ /* 0x040fe40003f44270 */
[----:B------:R-:W-:Y:S02]  /*8a40*/  ISETP.GT.AND P0, PT, R0, 0x9, PT ;  /* 0x000000090000780c */ /* 0x000fe40003f04270 */
[----:B-1----:R-:W-:Y:S02]  /*8a50*/  FSEL R6, R188, -INF , P6 ;  /* 0xff800000bc067808 */ /* 0x002fe40003000000 */
        /* <DEDUP_REMOVED lines=25> */
[----:B------:R-:W-:Y:S02]  /*8bf0*/  FSEL R12, R27, -INF , P2 ;  /* 0xff8000001b0c7808 */ /* 0x000fe40001000000 */
[----:B------:R-:W-:Y:S01]  /*8c00*/  FSEL R11, R26, -INF , P0 ;  /* 0xff8000001a0b7808 */ /* 0x000fe20000000000 */
[----:B------:R-:W-:-:S05]  /*8c10*/  BRA.DIV ~URZ, `(.L_x_2805) ;  /* 0x0000d2e27f007947 */ /* 0x000fca000b800000 */
[----:B------:R-:W1:Y:S02]  /*8c20*/  SHFL.IDX PT, R0, R4, 0x1, 0x1c1f ;  /* 0x003c1f0004007f89 */ /* 0x000e6400000e0000 */
[----:B-1----:R-:W-:Y:S05]  /*8c30*/  IMAD.IADD R0, R5, 0x1, R0 ;  /* 0x0000000105007824 */ /* 0x002fea00078e0200 */
[C---:B------:R-:W-:Y:S02]  /*8c40*/  ISETP.GT.AND P6, PT, R0.reuse, RZ, PT ;  /* 0x000000ff0000720c */ /* 0x040fe40003fc4270 */
        /* <DEDUP_REMOVED lines=68> */
[----:B-12---:R-:W-:Y:S06]  /*9090*/  FMNMX.FTZ R4, R0, R2, !PT ;  /* 0x0000000200047209 */ /* 0x006fec0007810000 */
[----:B------:R1:W2:Y:S02]  /*90a0*/  SHFL.BFLY PT, R0, R4, 0x1, 0x1f ;  /* 0x0c201f0004007f89 */ /* 0x0002a400000e0000 */
.L_x_2897:
        /* <DEDUP_REMOVED lines=27> */
[----:B------:R-:W-:Y:S03]  /*9260*/  FFMA.FTZ R194, R11, c[0x0][0x2d0], -R2 ;  /* 0x0000b4000bc27a23 */ /* 0x000fe60000010802 */
[----:B------:R-:W-:Y:S10]  /*9270*/  MUFU.EX2 R13, R24 ;  /* 0x00000018000d7308 */ /* 0x000ff40000000800 */
[----:B------:R-:W1:Y:S02]  /*9280*/  MUFU.EX2 R12, R23 ;  /* 0x00000017000c7308 */ /* 0x000e640000000800 */
[----:B-1----:R-:W-:Y:S01]  /*9290*/  F2FP.PACK_AB R170, R12, R13 ;  /* 0x0000000d0caa723e */ /* 0x002fe200000000ff */
[----:B------:R-:W-:Y:S01]  /*92a0*/  FFMA.FTZ R2, R0, R222, R6 ;  /* 0x000000de00027223 */ /* 0x000fe20000010006 */
[----:B------:R-:W-:Y:S01]  /*92b0*/  F2FP.PACK_AB R168, R4, R6 ;  /* 0x0000000604a8723e */ /* 0x000fe200000000ff */
[----:B------:R-:W-:Y:S02]  /*92c0*/  FMUL.FTZ R16, R0, R152 ;  /* 0x0000009800107220 */ /* 0x000fe40000410000 */
[----:B------:R-:W-:Y:S01]  /*92d0*/  FADD.FTZ R11, R4, R2 ;  /* 0x00000002040b7221 */ /* 0x000fe20000010000 */
        /* <DEDUP_REMOVED lines=8> */
[----:B------:R-:W-:Y:S01]  /*9360*/  IADD3 R216, R216, -0x1, RZ ;  /* 0xffffffffd8d87810 */ /* 0x000fe20007ffe0ff */
[--C-:B------:R-:W-:Y:S02]  /*9370*/  FFMA.FTZ R133, R35, c[0x0][0x2d0], -R4.reuse ;  /* 0x0000b40023857a23 */ /* 0x100fe40000010804 */
[--C-:B------:R-:W-:Y:S02]  /*9380*/  FFMA.FTZ R134, R34, c[0x0][0x2d0], -R4.reuse ;  /* 0x0000b40022867a23 */ /* 0x100fe40000010804 */
[----:B------:R-:W1:Y:S01]  /*9390*/  MUFU.EX2 R2, R2 ;  /* 0x0000000200027308 */ /* 0x000e620000000800 */
[--C-:B------:R-:W-:Y:S02]  /*93a0*/  FFMA.FTZ R174, R33, c[0x0][0x2d0], -R4.reuse ;  /* 0x0000b40021ae7a23 */ /* 0x100fe40000010804 */
[----:B------:R-:W-:Y:S02]  /*93b0*/  FMUL.FTZ R33, R0, R137 ;  /* 0x0000008900217220 */ /* 0x000fe40000410000 */
[--C-:B------:R-:W-:Y:S02]  /*93c0*/  FFMA.FTZ R173, R32, c[0x0][0x2d0], -R4.reuse ;  /* 0x0000b40020ad7a23 */ /* 0x100fe40000010804 */
[----:B------:R-:W-:Y:S02]  /*93d0*/  FMUL.FTZ R32, R0, R136 ;  /* 0x0000008800207220 */ /* 0x000fe40000410000 */
        /* <DEDUP_REMOVED lines=11> */
[----:B------:R-:W-:Y:S02]  /*9490*/  FMUL.FTZ R35, R2, R139 ;  /* 0x0000008b02237220 */ /* 0x000fe40000410000 */
[----:B------:R-:W1:Y:S01]  /*94a0*/  LDSM.16.MT88.4 R136, [R203] ;  /* 0x00000000cb88783b */ /* 0x000e620000004200 */
[--C-:B------:R-:W-:Y:S01]  /*94b0*/  FFMA.FTZ R190, R9, c[0x0][0x2d0], -R4.reuse ;  /* 0x0000b40009be7a23 */ /* 0x100fe20000010804 */
[----:B------:R-:W-:Y:S01]  /*94c0*/  MUFU.EX2 R199, R174 ;  /* 0x000000ae00c77308 */ /* 0x000fe20000000800 */
[--C-:B------:R-:W-:Y:S02]  /*94d0*/  FFMA.FTZ R191, R8, c[0x0][0x2d0], -R4.reuse ;  /* 0x0000b40008bf7a23 */ /* 0x100fe40000010804 */
[--C-:B------:R-:W-:Y:S02]  /*94e0*/  FFMA.FTZ R6, R169, c[0x0][0x2d0], -R4.reuse ;  /* 0x0000b400a9067a23 */ /* 0x100fe40000010804 */
[----:B------:R-:W-:Y:S02]  /*94f0*/  FFMA.FTZ R195, R7, c[0x0][0x2d0], -R4 ;  /* 0x0000b40007c37a23 */ /* 0x000fe40000010804 */
[----:B------:R-:W-:Y:S02]  /*9500*/  FADD.FTZ R4, R13, R11 ;  /* 0x0000000b0d047221 */ /* 0x000fe40000010000 */
[----:B------:R-:W-:Y:S01]  /*9510*/  FMUL.FTZ R8, R0, R160 ;  /* 0x000000a000087220 */ /* 0x000fe20000410000 */
[----:B------:R-:W2:Y:S01]  /*9520*/  MUFU.EX2 R7, R5 ;  /* 0x0000000500077308 */ /* 0x000ea20000000800 */
[----:B------:R-:W-:Y:S02]  /*9530*/  FADD.FTZ R172, R12, R4 ;  /* 0x000000040cac7221 */ /* 0x000fe40000010000 */
[C---:B------:R-:W-:Y:S02]  /*9540*/  FMUL.FTZ R12, R0.reuse, R156 ;  /* 0x0000009c000c7220 */ /* 0x040fe40000410000 */
[C---:B------:R-:W-:Y:S02]  /*9550*/  FMUL.FTZ R4, R0.reuse, R164 ;  /* 0x000000a400047220 */ /* 0x040fe40000410000 */
[----:B------:R-:W-:Y:S02]  /*9560*/  FMUL.FTZ R9, R0, R161 ;  /* 0x000000a100097220 */ /* 0x000fe40000410000 */
[C---:B------:R-:W-:Y:S01]  /*9570*/  FMUL.FTZ R10, R2.reuse, R162 ;  /* 0x000000a2020a7220 */ /* 0x040fe20000410000 */
[----:B------:R-:W3:Y:S01]  /*9580*/  MUFU.EX2 R156, R134 ;  /* 0x00000086009c7308 */ /* 0x000ee20000000800 */
[----:B------:R-:W-:Y:S02]  /*9590*/  FMUL.FTZ R11, R2, R163 ;  /* 0x000000a3020b7220 */ /* 0x000fe40000410000 */
[----:B------:R-:W-:Y:S01]  /*95a0*/  FMUL.FTZ R13, R0, R157 ;  /* 0x0000009d000d7220 */ /* 0x000fe20000410000 */
[----:B------:R-:W-:Y:S01]  /*95b0*/  LDSM.16.MT88.4 R160, [R203+0x1800] ;  /* 0x00180000cba0783b */ /* 0x000fe20000004200 */
[C---:B------:R-:W-:Y:S02]  /*95c0*/  FMUL.FTZ R14, R2.reuse, R158 ;  /* 0x0000009e020e7220 */ /* 0x040fe40000410000 */
[C---:B------:R-:W-:Y:S02]  /*95d0*/  FMUL.FTZ R15, R2.reuse, R159 ;  /* 0x0000009f020f7220 */ /* 0x040fe40000410000 */
[C---:B------:R-:W-:Y:S01]  /*95e0*/  FMUL.FTZ R18, R2.reuse, R154 ;  /* 0x0000009a02127220 */ /* 0x040fe20000410000 */
[----:B------:R-:W4:Y:S01]  /*95f0*/  MUFU.EX2 R6, R6 ;  /* 0x0000000600067308 */ /* 0x000f220000000800 */
[C---:B------:R-:W-:Y:S02]  /*9600*/  FMUL.FTZ R19, R2.reuse, R155 ;  /* 0x0000009b02137220 */ /* 0x040fe40000410000 */
[C---:B------:R-:W-:Y:S02]  /*9610*/  FMUL.FTZ R22, R2.reuse, R150 ;  /* 0x0000009602167220 */ /* 0x040fe40000410000 */
[C---:B--2---:R-:W-:Y:S02]  /*9620*/  FFMA.FTZ R5, R2.reuse, R221, R7 ;  /* 0x000000dd02057223 */ /* 0x044fe40000010007 */
[----:B------:R-:W-:Y:S02]  /*9630*/  FMUL.FTZ R23, R2, R151 ;  /* 0x0000009702177220 */ /* 0x000fe40000410000 */
[C---:B------:R-:W-:Y:S01]  /*9640*/  FMUL.FTZ R20, R0.reuse, R148 ;  /* 0x0000009400147220 */ /* 0x040fe20000410000 */
[----:B------:R-:W-:Y:S01]  /*9650*/  MUFU.EX2 R134, R177 ;  /* 0x000000b100867308 */ /* 0x000fe20000000800 */
[----:B------:R-:W-:Y:S02]  /*9660*/  FMUL.FTZ R25, R0, R145 ;  /* 0x0000009100197220 */ /* 0x000fe40000410000 */
[----:B------:R-:W-:Y:S01]  /*9670*/  FMUL.FTZ R26, R2, R146 ;  /* 0x00000092021a7220 */ /* 0x000fe20000410000 */
[----:B---3--:R-:W-:Y:S01]  /*9680*/  F2FP.PACK_AB R171, R156, R152 ;  /* 0x000000989cab723e */ /* 0x008fe200000000ff */
[----:B------:R-:W-:Y:S02]  /*9690*/  FMUL.FTZ R27, R2, R147 ;  /* 0x00000093021b7220 */ /* 0x000fe40000410000 */
[C---:B------:R-:W-:Y:S02]  /*96a0*/  FMUL.FTZ R24, R0.reuse, R144 ;  /* 0x0000009000187220 */ /* 0x040fe40000410000 */
[C---:B------:R-:W-:Y:S01]  /*96b0*/  FMUL.FTZ R28, R0.reuse, R140 ;  /* 0x0000008c001c7220 */ /* 0x040fe20000410000 */
[----:B------:R-:W-:Y:S01]  /*96c0*/  MUFU.EX2 R144, R178 ;  /* 0x000000b200907308 */ /* 0x000fe20000000800 */
[----:B------:R-:W-:Y:S02]  /*96d0*/  FMUL.FTZ R29, R0, R141 ;  /* 0x0000008d001d7220 */ /* 0x000fe40000410000 */
[----:B------:R-:W-:Y:S01]  /*96e0*/  FMUL.FTZ R30, R2, R142 ;  /* 0x0000008e021e7220 */ /* 0x000fe20000410000 */
[C---:B----4-:R-:W-:Y:S01]  /*96f0*/  F2FP.PACK_AB R169, R6.reuse, R7 ;  /* 0x0000000706a9723e */ /* 0x050fe200000000ff */
[----:B------:R-:W-:Y:S02]  /*9700*/  FADD.FTZ R197, R6, R5 ;  /* 0x0000000506c57221 */ /* 0x000fe40000010000 */
[----:B------:R-:W-:Y:S02]  /*9710*/  FMUL.FTZ R5, R0, R165 ;  /* 0x000000a500057220 */ /* 0x000fe40000410000 */
[C---:B------:R-:W-:Y:S01]  /*9720*/  FMUL.FTZ R6, R2.reuse, R166 ;  /* 0x000000a602067220 */ /* 0x040fe20000410000 */
[----:B------:R-:W-:Y:S01]  /*9730*/  MUFU.EX2 R148, R186 ;  /* 0x000000ba00947308 */ /* 0x000fe20000000800 */
[C---:B------:R-:W-:Y:S02]  /*9740*/  FMUL.FTZ R7, R2.reuse, R167 ;  /* 0x000000a702077220 */ /* 0x040fe40000410000 */
[----:B------:R-:W-:Y:S02]  /*9750*/  FMUL.FTZ R31, R2, R143 ;  /* 0x0000008f021f7220 */ /* 0x000fe40000410000 */
[----:B------:R-:W-:Y:S01]  /*9760*/  LDSM.16.MT88.4 R140, [R203+0x800] ;  /* 0x00080000cb8c783b */ /* 0x000fe20000004200 */
[C---:B------:R-:W-:Y:S02]  /*9770*/  FMUL.FTZ R36, R0.reuse, R36 ;  /* 0x0000002400247220 */ /* 0x040fe40000410000 */
[C---:B-1----:R-:W-:Y:S02]  /*9780*/  HMMA.16816.F32 R4, R168.reuse, R136, R4 ;  /* 0x00000088a804723c */ /* 0x042fe40000001804 */
[----:B------:R-:W-:Y:S03]  /*9790*/  MUFU.EX2 R178, R182 ;  /* 0x000000b600b27308 */ /* 0x000fe60000000800 */
        /* <DEDUP_REMOVED lines=25> */
[C---:B------:R-:W-:Y:S01]  /*9930*/  FMUL.FTZ R56, R0.reuse, R56 ;  /* 0x0000003800387220 */ /* 0x040fe20000410000 */
[C---:B-1----:R-:W-:Y:S03]  /*9940*/  HMMA.16816.F32 R12, R168.reuse, R136, R12 ;  /* 0x00000088a80c723c */ /* 0x042fe6000000180c */
[----:B------:R-:W-:Y:S01]  /*9950*/  FMUL.FTZ R57, R0, R57 ;  /* 0x0000003900397220 */ /* 0x000fe20000410000 */
[----:B------:R-:W-:Y:S01]  /*9960*/  MUFU.EX2 R174, R189 ;  /* 0x000000bd00ae7308 */ /* 0x000fe20000000800 */
[C---:B------:R-:W-:Y:S02]  /*9970*/  FMUL.FTZ R58, R2.reuse, R58 ;  /* 0x0000003a023a7220 */ /* 0x040fe40000410000 */
[----:B------:R-:W-:Y:S01]  /*9980*/  FMUL.FTZ R59, R2, R59 ;  /* 0x0000003b023b7220 */ /* 0x000fe20000410000 */
[C---:B------:R-:W-:Y:S01]  /*9990*/  HMMA.16816.F32 R16, R168.reuse, R138, R16 ;  /* 0x0000008aa810723c */ /* 0x040fe20000001810 */
[----:B------:R-:W1:Y:S03]  /*99a0*/  LDSM.16.MT88.4 R136, [R206] ;  /* 0x00000000ce88783b */ /* 0x000e660000004200 */
[C---:B------:R-:W-:Y:S02]  /*99b0*/  FMUL.FTZ R60, R0.reuse, R60 ;  /* 0x0000003c003c7220 */ /* 0x040fe40000410000 */
[----:B------:R-:W-:Y:S01]  /*99c0*/  FMUL.FTZ R61, R0, R61 ;  /* 0x0000003d003d7220 */ /* 0x000fe20000410000 */
[----:B------:R-:W-:Y:S01]  /*99d0*/  MUFU.EX2 R173, R190 ;  /* 0x000000be00ad7308 */ /* 0x000fe20000000800 */
        /* <DEDUP_REMOVED lines=70> */
[C---:B------:R-:W-:Y:S02]  /*9e40*/  FMUL.FTZ R123, R2.reuse, R123 ;  /* 0x0000007b027b7220 */ /* 0x040fe40000410000 */
[C---:B------:R-:W-:Y:S02]  /*9e50*/  FMUL.FTZ R126, R2.reuse, R126 ;  /* 0x0000007e027e7220 */ /* 0x040fe40000410000 */
[C---:B------:R-:W-:Y:S04]  /*9e60*/  FMUL.FTZ R127, R2.reuse, R127 ;  /* 0x0000007f027f7220 */ /* 0x040fe80000410000 */
[C---:B------:R-:W-:Y:S02]  /*9e70*/  FMUL.FTZ R130, R2.reuse, R130 ;  /* 0x0000008202827220 */ /* 0x040fe40000410000 */
[----:B------:R-:W-:Y:S02]  /*9e80*/  FMUL.FTZ R131, R2, R131 ;  /* 0x0000008302837220 */ /* 0x000fe40000410000 */
[----:B------:R-:W2:Y:S01]  /*9e90*/  MUFU.EX2 R2, R179 ;  /* 0x000000b300027308 */ /* 0x000ea20000000800 */
[C---:B------:R-:W-:Y:S02]  /*9ea0*/  FMUL.FTZ R124, R0.reuse, R124 ;  /* 0x0000007c007c7220 */ /* 0x040fe40000410000 */
[C---:B------:R-:W-:Y:S02]  /*9eb0*/  FMUL.FTZ R125, R0.reuse, R125 ;  /* 0x0000007d007d7220 */ /* 0x040fe40000410000 */
[C---:B------:R-:W-:Y:S02]  /*9ec0*/  FMUL.FTZ R128, R0.reuse, R128 ;  /* 0x0000008000807220 */ /* 0x040fe40000410000 */
[----:B------:R-:W-:Y:S02]  /*9ed0*/  FMUL.FTZ R129, R0, R129 ;  /* 0x0000008100817220 */ /* 0x000fe40000410000 */
[----:B------:R-:W-:Y:S01]  /*9ee0*/  FADD.FTZ R0, R133, R172 ;  /* 0x000000ac85007221 */ /* 0x000fe20000010000 */
[----:B------:R-:W3:Y:S10]  /*9ef0*/  MUFU.EX2 R179, R176 ;  /* 0x000000b000b37308 */ /* 0x000ef40000000800 */
[----:B------:R-:W-:Y:S01]  /*9f00*/  MUFU.EX2 R176, R183 ;  /* 0x000000b700b07308 */ /* 0x000fe20000000800 */
[----:B--2---:R-:W-:Y:S01]  /*9f10*/  FADD.FTZ R0, R2, R0 ;  /* 0x0000000002007221 */ /* 0x004fe20000010000 */
[C---:B-1----:R-:W-:Y:S03]  /*9f20*/  HMMA.16816.F32 R44, R168.reuse, R136, R44 ;  /* 0x00000088a82c723c */ /* 0x042fe6000000182c */
[----:B------:R-:W-:Y:S05]  /*9f30*/  FADD.FTZ R0, R144, R0 ;  /* 0x0000000090007221 */ /* 0x000fea0000010000 */
[----:B------:R-:W-:Y:S01]  /*9f40*/  MUFU.EX2 R172, R191 ;  /* 0x000000bf00ac7308 */ /* 0x000fe20000000800 */
[----:B------:R-:W-:Y:S01]  /*9f50*/  FADD.FTZ R0, R134, R0 ;  /* 0x0000000086007221 */ /* 0x000fe20000010000 */
        /* <DEDUP_REMOVED lines=37> */
[----:B---3--:R-:W-:Y:S02]  /*a1b0*/  F2FP.PACK_AB R139, R179, R180 ;  /* 0x000000b4b38b723e */ /* 0x008fe400000000ff */
[----:B------:R-:W-:Y:S05]  /*a1c0*/  F2FP.PACK_AB R169, R173, R174 ;  /* 0x000000aeada9723e */ /* 0x000fea00000000ff */
[C---:B------:R-:W-:Y:S02]  /*a1d0*/  HMMA.16816.F32 R4, R136.reuse, R140, R4 ;  /* 0x0000008c8804723c */ /* 0x040fe40000001804 */
[----:B------:R-:W3:Y:S03]  /*a1e0*/  MUFU.EX2 R134, R185 ;  /* 0x000000b900867308 */ /* 0x000ee60000000800 */
[----:B-1----:R-:W-:Y:S03]  /*a1f0*/  FADD.FTZ R0, R133, R0 ;  /* 0x0000000085007221 */ /* 0x002fe60000010000 */
[C---:B------:R-:W-:Y:S01]  /*a200*/  HMMA.16816.F32 R8, R136.reuse, R142, R8 ;  /* 0x0000008e8808723c */ /* 0x040fe20000001808 */
[----:B------:R-:W1:Y:S03]  /*a210*/  LDSM.16.MT88.4 R140, [R206+0x800] ;  /* 0x00080000ce8c783b */ /* 0x000e660000004200 */
[----:B----4-:R-:W-:Y:S04]  /*a220*/  FADD.FTZ R0, R2, R0 ;  /* 0x0000000002007221 */ /* 0x010fe80000010000 */
[----:B------:R-:W-:Y:S04]  /*a230*/  FADD.FTZ R0, R148, R0 ;  /* 0x0000000094007221 */ /* 0x000fe80000010000 */
[C---:B---3--:R-:W-:Y:S01]  /*a240*/  FADD.FTZ R0, R134.reuse, R0 ;  /* 0x0000000086007221 */ /* 0x048fe20000010000 */
        /* <DEDUP_REMOVED lines=172> */
.L_x_2795:
[----:B------:R-:W-:-:S13]  /*ad10*/  ISETP.GE.AND P0, PT, R216, R226, PT ;  /* 0x000000e2d800720c */ /* 0x000fda0003f06270 */
[----:B------:R-:W-:Y:S05]  /*ad20*/  @!P0 BRA `(.L_x_2807) ;  /* 0x00003b0000008947 */ /* 0x000fea0003800000 */
[----:B------:R-:W-:Y:S02]  /*ad30*/  MOV R134, R16 ;  /* 0x0000001000867202 */ /* 0x000fe40000000f00 */
[----:B------:R-:W-:Y:S02]  /*ad40*/  MOV R133, R132 ;  /* 0x0000008400857202 */ /* 0x000fe40000000f00 */
.L_x_2814:
        /* <DEDUP_REMOVED lines=22> */
[----:B------:R-:W-:Y:S01]  /*aeb0*/  IADD3 R197, R135, 0x5800, RZ ;  /* 0x0000580087c57810 */ /* 0x000fe20007ffe0ff */
        /* <DEDUP_REMOVED lines=29> */
.L_x_2898:
[----:B------:R-:W5:Y:S01]  /*b090*/  SHFL.IDX PT, R5, R14, RZ, 0x181f ;  /* 0x00181fff0e057589 */ /* 0x000f6200000e0000 */
[----:B------:R-:W-:Y:S01]  /*b0a0*/  ISETP.GE.AND P0, PT, R217, c[0x0][0x1d4], PT ;  /* 0x00007500d9007a0c */ /* 0x000fe20003f06270 */
[----:B------:R-:W-:Y:S01]  /*b0b0*/  BSSY B0, `(.L_x_2809) ;  /* 0x000018c000007945 */ /* 0x000fe20003800000 */
[----:B------:R-:W-:Y:S02]  /*b0c0*/  ISETP.GE.AND P5, PT, R223, c[0x0][0x1d4], PT ;  /* 0x00007500df007a0c */ /* 0x000fe40003fa6270 */
[----:B------:R-:W-:Y:S02]  /*b0d0*/  ISETP.GE.AND P4, PT, R224, c[0x0][0x1d4], PT ;  /* 0x00007500e0007a0c */ /* 0x000fe40003f86270 */
[----:B------:R-:W4:Y:S01]  /*b0e0*/  SHFL.IDX PT, R3, R14, 0x1, 0x181f ;  /* 0x00381f000e037f89 */ /* 0x000f2200000e0000 */
[----:B------:R-:W-:Y:S06]  /*b0f0*/  SEL R213, RZ, 0x10, P0 ;  /* 0x00000010ffd57807 */ /* 0x000fec0000000000 */
[----:B----4-:R-:W4:Y:S01]  /*b100*/  SHFL.IDX PT, R4, R4, 0x1, 0x181f ;  /* 0x00381f0004047f89 */ /* 0x010f2200000e0000 */
[C---:B-----5:R-:W-:Y:S05]  /*b110*/  IADD3 R6, P2, R5.reuse, R23, RZ ;  /* 0x0000001705067210 */ /* 0x060fea0007f5e0ff */
[C---:B---3--:R-:W-:Y:S05]  /*b120*/  IMAD.X R7, R2.reuse, 0x1, R15, P2 ;  /* 0x0000000102077824 */ /* 0x048fea00010e060f */
[----:B------:R3:W-:Y:S02]  /*b130*/  LDGSTS.E.BYPASS.LTC128B.128 [R215+0x100], [R6.64], !P0 ;  /* 0x0010000006d77fae */ /* 0x0007e4000c101d46 */
[C---:B---3--:R-:W-:Y:S05]  /*b140*/  IADD3 R6, P2, R5.reuse, R28, RZ ;  /* 0x0000001c05067210 */ /* 0x048fea0007f5e0ff */
[C---:B------:R-:W-:Y:S01]  /*b150*/  IMAD.X R7, R2.reuse, 0x1, R20, P2 ;  /* 0x0000000102077824 */ /* 0x040fe200010e0614 */
[----:B------:R-:W-:Y:S04]  /*b160*/  IADD3 R12, P2, R5, R29, RZ ;  /* 0x0000001d050c7210 */ /* 0x000fe80007f5e0ff */
[----:B------:R3:W-:Y:S01]  /*b170*/  LDGSTS.E.BYPASS.LTC128B.128 [R215+0x2100], [R6.64], !P5 ;  /* 0x0210000006d77fae */ /* 0x0007e2000e901d46 */
[C---:B------:R-:W-:Y:S02]  /*b180*/  IADD3.X R13, R2.reuse, R21, RZ, P2, !PT ;  /* 0x00000015020d7210 */ /* 0x040fe400017fe4ff */
[----:B------:R-:W-:Y:S04]  /*b190*/  ISETP.GE.AND P2, PT, R225, c[0x0][0x1d4], PT ;  /* 0x00007500e1007a0c */ /* 0x000fe80003f46270 */
[----:B------:R5:W-:Y:S01]  /*b1a0*/  LDGSTS.E.BYPASS.LTC128B.128 [R215+0x4100], [R12.64], !P4 ;  /* 0x041000000cd77fae */ /* 0x000be2000e101d46 */
[----:B---3--:R-:W-:Y:S04]  /*b1b0*/  IADD3 R6, P6, R5, R30, RZ ;  /* 0x0000001e05067210 */ /* 0x008fe80007fde0ff */
[----:B------:R-:W-:Y:S02]  /*b1c0*/  IADD3.X R7, R2, R22, RZ, P6, !PT ;  /* 0x0000001602077210 */ /* 0x000fe400037fe4ff */
[C---:B------:R-:W-:Y:S02]  /*b1d0*/  IADD3 R2, -R213.reuse, 0x10, RZ ;  /* 0x00000010d5027810 */ /* 0x040fe40007ffe1ff */
[----:B-----5:R-:W-:Y:S01]  /*b1e0*/  SEL R12, RZ, 0x10, P4 ;  /* 0x00000010ff0c7807 */ /* 0x020fe20002000000 */
[----:B------:R3:W-:Y:S01]  /*b1f0*/  LDGSTS.E.BYPASS.LTC128B.128 [R215+0x6100], [R6.64], !P2 ;  /* 0x0610000006d77fae */ /* 0x0007e2000d101d46 */
[----:B------:R-:W-:Y:S02]  /*b200*/  LOP3.LUT R2, R2, 0xf, RZ, 0xc0, !PT ;  /* 0x0000000f02027812 */ /* 0x000fe400078ec0ff */
[----:B------:R-:W-:Y:S02]  /*b210*/  SEL R13, RZ, 0x10, P2 ;  /* 0x00000010ff0d7807 */ /* 0x000fe40001000000 */
[-C--:B---3--:R-:W-:Y:S02]  /*b220*/  IADD3 R6, P6, P0, R2, R3.reuse, R23 ;  /* 0x0000000302067210 */ /* 0x088fe400078de017 */
[----:B------:R-:W-:Y:S02]  /*b230*/  SEL R2, RZ, 0x10, P5 ;  /* 0x00000010ff027807 */ /* 0x000fe40002800000 */
[-C--:B----4-:R-:W-:Y:S02]  /*b240*/  IADD3.X R7, RZ, R4.reuse, R15, P6, P0 ;  /* 0x00000004ff077210 */ /* 0x090fe400037e040f */
[----:B------:R-:W-:Y:S02]  /*b250*/  ISETP.NE.U32.AND P0, PT, R213, RZ, PT ;  /* 0x000000ffd500720c */ /* 0x000fe40003f05070 */
[----:B------:R-:W-:Y:S04]  /*b260*/  IADD3 R5, -R2, 0x10, RZ ;  /* 0x0000001002057810 */ /* 0x000fe80007ffe1ff */
[----:B------:R-:W-:Y:S07]  /*b270*/  LOP3.LUT R5, R5, 0xf, RZ, 0xc0, !PT ;  /* 0x0000000f05057812 */ /* 0x000fee00078ec0ff */
[----:B------:R3:W-:Y:S01]  /*b280*/  LDGSTS.E.BYPASS.LTC128B.128.ZFILL [R215+0x1100], [R6.64], P0 ;  /* 0x0110000006d77fae */ /* 0x0007e20008141d46 */
[-C--:B------:R-:W-:Y:S04]  /*b290*/  IADD3 R14, P6, P0, R5, R3.reuse, R28 ;  /* 0x00000003050e7210 */ /* 0x080fe800078de01c */
[-C--:B------:R-:W-:Y:S02]  /*b2a0*/  IADD3.X R15, RZ, R4.reuse, R20, P6, P0 ;  /* 0x00000004ff0f7210 */ /* 0x080fe400037e0414 */
[----:B---3--:R-:W-:Y:S04]  /*b2b0*/  IADD3 R6, -R12, 0x10, RZ ;  /* 0x000000100c067810 */ /* 0x008fe80007ffe1ff */
[----:B------:R-:W-:Y:S04]  /*b2c0*/  LOP3.LUT R5, R6, 0xf, RZ, 0xc0, !PT ;  /* 0x0000000f06057812 */ /* 0x000fe800078ec0ff */
[-C--:B------:R-:W-:Y:S02]  /*b2d0*/  IADD3 R20, P6, P0, R5, R3.reuse, R29 ;  /* 0x0000000305147210 */ /* 0x080fe400078de01d */
[----:B------:R-:W-:Y:S02]  /*b2e0*/  IADD3 R5, -R13, 0x10, RZ ;  /* 0x000000100d057810 */ /* 0x000fe40007ffe1ff */
[-C--:B------:R-:W-:Y:S02]  /*b2f0*/  IADD3.X R21, RZ, R4.reuse, R21, P6, P0 ;  /* 0x00000004ff157210 */ /* 0x080fe400037e0415 */
[----:B------:R-:W-:Y:S04]  /*b300*/  LOP3.LUT R5, R5, 0xf, RZ, 0xc0, !PT ;  /* 0x0000000f05057812 */ /* 0x000fe800078ec0ff */
[----:B------:R-:W-:Y:S04]  /*b310*/  IADD3 R28, P6, P0, R5, R3, R30 ;  /* 0x00000003051c7210 */ /* 0x000fe800078de01e */
[----:B------:R-:W-:Y:S02]  /*b320*/  IADD3.X R29, RZ, R4, R22, P6, P0 ;  /* 0x00000004ff1d7210 */ /* 0x000fe400037e0416 */
[C---:B--2---:R-:W-:Y:S03]  /*b330*/  HMMA.16816.F32 R4, R32.reuse, R8, RZ ;  /* 0x000000082004723c */ /* 0x044fe600000018ff */
[----:B------:R-:W-:Y:S02]  /*b340*/  ISETP.NE.U32.AND P0, PT, R2, RZ, PT ;  /* 0x000000ff0200720c */ /* 0x000fe40003f05070 */
[----:B------:R-:W-:Y:S03]  /*b350*/  ISETP.NE.U32.AND P6, PT, R12, RZ, PT ;  /* 0x000000ff0c00720c */ /* 0x000fe60003fc5070 */
[C---:B------:R-:W-:Y:S08]  /*b360*/  HMMA.16816.F32 R8, R32.reuse, R10, RZ ;  /* 0x0000000a2008723c */ /* 0x040ff000000018ff */
[----:B------:R2:W-:Y:S01]  /*b370*/  LDGSTS.E.BYPASS.LTC128B.128.ZFILL [R215+0x3100], [R14.64], P0 ;  /* 0x031000000ed77fae */ /* 0x0005e20008141d46 */
[----:B------:R-:W-:Y:S06]  /*b380*/  ISETP.NE.U32.AND P0, PT, R13, RZ, PT ;  /* 0x000000ff0d00720c */ /* 0x000fec0003f05070 */
[----:B------:R3:W-:Y:S07]  /*b390*/  LDGSTS.E.BYPASS.LTC128B.128.ZFILL [R215+0x5100], [R20.64], P6 ;  /* 0x0510000014d77fae */ /* 0x0007ee000b141d46 */
[----:B------:R4:W-:Y:S01]  /*b3a0*/  LDGSTS.E.BYPASS.LTC128B.128.ZFILL [R215+0x7100], [R28.64], P0 ;  /* 0x071000001cd77fae */ /* 0x0009e20008141d46 */
[----:B------:R-:W-:Y:S06]  /*b3b0*/  ISETP.GT.AND P0, PT, R216, R226, PT ;  /* 0x000000e2d800720c */ /* 0x000fec0003f04270 */
[----:B------:R-:W0:Y:S01]  /*b3c0*/  LDGDEPBAR ;  /* 0x00000000000079af */ /* 0x000e220000000000 */
[C---:B--2---:R-:W-:Y:S08]  /*b3d0*/  HMMA.16816.F32 R12, R32.reuse, R16, RZ ;  /* 0x00000010200c723c */ /* 0x044ff000000018ff */
[C---:B------:R-:W-:Y:S08]  /*b3e0*/  HMMA.16816.F32 R16, R32.reuse, R18, RZ ;  /* 0x000000122010723c */ /* 0x040ff000000018ff */
[C---:B-1-3--:R-:W-:Y:S08]  /*b3f0*/  HMMA.16816.F32 R20, R32.reuse, R24, RZ ;  /* 0x000000182014723c */ /* 0x04aff000000018ff */
[C---:B------:R-:W-:Y:S08]  /*b400*/  HMMA.16816.F32 R24, R32.reuse, R26, RZ ;  /* 0x0000001a2018723c */ /* 0x040ff000000018ff */
[C---:B----4-:R-:W-:Y:S08]  /*b410*/  HMMA.16816.F32 R28, R32.reuse, R168, RZ ;  /* 0x000000a8201c723c */ /* 0x050ff000000018ff */
        /* <DEDUP_REMOVED lines=187> */
[C---:B-1----:R-:W-:Y:S03]  /*bfd0*/  HMMA.16816.F32 R12, R188.reuse, R168, R12 ;  /* 0x000000a8bc0c723c */ /* 0x042fe6000000180c */
[----:B------:R-:W-:Y:S02]  /*bfe0*/  FMUL.FTZ R3, R11, c[0x0][0x320] ;  /* 0x0000c8000b037a20 */ /* 0x000fe40000410000 */
[----:B------:R-:W1:Y:S03]  /*bff0*/  MUFU.TANH R185, R10 ;  /* 0x0000000a00b97308 */ /* 0x000e660000002400 */
[C---:B------:R-:W-:Y:S07]  /*c000*/  HMMA.16816.F32 R16, R188.reuse, R170, R16 ;  /* 0x000000aabc10723c */ /* 0x040fee0000001810 */
[----:B------:R4:W1:Y:S01]  /*c010*/  MUFU.TANH R183, R3 ;  /* 0x0000000300b77308 */ /* 0x0008620000002400 */
[----:B--2---:R-:W-:Y:S08]  /*c020*/  FMUL.FTZ R0, R5, c[0x0][0x320] ;  /* 0x0000c80005007a20 */ /* 0x004ff00000410000 */
[----:B------:R-:W-:Y:S01]  /*c030*/  FMUL.FTZ R2, R12, c[0x0][0x320] ;  /* 0x0000c8000c027a20 */ /* 0x000fe20000410000 */
[----:B------:R2:W1:Y:S10]  /*c040*/  MUFU.TANH R184, R0 ;  /* 0x0000000000b87308 */ /* 0x0004740000002400 */
[----:B------:R-:W1:Y:S01]  /*c050*/  MUFU.TANH R177, R2 ;  /* 0x0000000200b17308 */ /* 0x000e620000002400 */
[----:B----4-:R-:W-:Y:S09]  /*c060*/  FMUL.FTZ R3, R19, c[0x0][0x320] ;  /* 0x0000c80013037a20 */ /* 0x010ff20000410000 */
[----:B------:R-:W4:Y:S01]  /*c070*/  MUFU.TANH R173, R3 ;  /* 0x0000000300ad7308 */ /* 0x000f220000002400 */
[----:B--2---:R-:W-:Y:S09]  /*c080*/  FMUL.FTZ R0, R6, c[0x0][0x320] ;  /* 0x0000c80006007a20 */ /* 0x004ff20000410000 */
[----:B------:R2:W1:Y:S02]  /*c090*/  MUFU.TANH R186, R0 ;  /* 0x0000000000ba7308 */ /* 0x0004640000002400 */
[----:B--2---:R-:W-:Y:S02]  /*c0a0*/  FMUL.FTZ R0, R7, c[0x0][0x320] ;  /* 0x0000c80007007a20 */ /* 0x004fe40000410000 */
[----:B------:R-:W2:Y:S06]  /*c0b0*/  LDSM.16.M88.4 R4, [R201+0x1000] ;  /* 0x00100000c904783b */ /* 0x000eac0000000200 */
[----:B------:R5:W1:Y:S02]  /*c0c0*/  MUFU.TANH R187, R0 ;  /* 0x0000000000bb7308 */ /* 0x000a640000002400 */
[----:B-----5:R-:W-:Y:S08]  /*c0d0*/  FMUL.FTZ R0, R8, c[0x0][0x320] ;  /* 0x0000c80008007a20 */ /* 0x020ff00000410000 */
[----:B------:R5:W1:Y:S01]  /*c0e0*/  MUFU.TANH R182, R0 ;  /* 0x0000000000b67308 */ /* 0x000a620000002400 */
[C---:B--2---:R-:W-:Y:S07]  /*c0f0*/  HMMA.16816.F32 R20, R188.reuse, R4, R20 ;  /* 0x00000004bc14723c */ /* 0x044fee0000001814 */
[----:B------:R-:W-:Y:S01]  /*c100*/  FMUL.FTZ R4, R18, c[0x0][0x320] ;  /* 0x0000c80012047a20 */ /* 0x000fe20000410000 */
[C---:B------:R-:W-:Y:S03]  /*c110*/  HMMA.16816.F32 R24, R188.reuse, R6, R24 ;  /* 0x00000006bc18723c */ /* 0x040fe60000001818 */
[----:B------:R-:W2:Y:S01]  /*c120*/  MUFU.TANH R174, R4 ;  /* 0x0000000400ae7308 */ /* 0x000ea20000002400 */
        /* <DEDUP_REMOVED lines=64> */
[----:B-1----:R-:W-:Y:S01]  /*c530*/  IMAD.MOV.U32 R0, RZ, RZ, R2 ;  /* 0x000000ffff007224 */ /* 0x002fe200078e0002 */
        /* <DEDUP_REMOVED lines=25> */
.L_x_2899:
        /* <DEDUP_REMOVED lines=22> */
.L_x_2900:
[C---:B---3--:R-:W-:Y:S02]  /*c830*/  IADD3 R2, -R213.reuse, 0x10, RZ ;  /* 0x00000010d5027810 */ /* 0x048fe40007ffe1ff */
[----:B------:R-:W-:Y:S02]  /*c840*/  ISETP.NE.U32.AND P0, PT, R213, RZ, PT ;  /* 0x000000ffd500720c */ /* 0x000fe40003f05070 */
[----:B------:R-:W-:Y:S02]  /*c850*/  LOP3.LUT R2, R2, 0xf, RZ, 0xc0, !PT ;  /* 0x0000000f02027812 */ /* 0x000fe400078ec0ff */
[----:B-1----:R-:W-:Y:S02]  /*c860*/  P2R R5, PR, RZ, 0x2 ;  /* 0x00000002ff057803 */ /* 0x002fe40000000000 */
[----:B--2---:R-:W-:Y:S04]  /*c870*/  IADD3 R2, P1, P6, R2, R0, R25 ;  /* 0x0000000002027210 */ /* 0x004fe80007e3e019 */
[----:B----4-:R-:W-:Y:S02]  /*c880*/  IADD3.X R3, RZ, R4, R9, P1, P6 ;  /* 0x00000004ff037210 */ /* 0x010fe40000fec409 */
[C---:B------:R-:W-:Y:S02]  /*c890*/  IADD3 R6, P6, R0.reuse, R27, RZ ;  /* 0x0000001b00067210 */ /* 0x040fe40007fde0ff */
[----:B------:R-:W-:Y:S01]  /*c8a0*/  ISETP.NE.AND P1, PT, R5, RZ, PT ;  /* 0x000000ff0500720c */ /* 0x000fe20003f25270 */
        /* <DEDUP_REMOVED lines=9> */
[----:B-1----:R-:W-:Y:S05]  /*c940*/  IADD3 R2, P0, R0, R28, RZ ;  /* 0x0000001c00027210 */ /* 0x002fea0007f1e0ff */
[----:B------:R-:W-:Y:S05]  /*c950*/  IMAD.X R3, R4, 0x1, R12, P0 ;  /* 0x0000000104037824 */ /* 0x000fea00000e060c */
[----:B------:R2:W-:Y:S03]  /*c960*/  LDGSTS.E.BYPASS.LTC128B.128 [R215+0xf100], [R2.64], !P2 ;  /* 0x0f10000002d77fae */ /* 0x0005e6000d101d46 */
.L_x_2810:
[----:B--234-:R-:W-:Y:S05]  /*c970*/  BSYNC B0 ;  /* 0x0000000000007941 */ /* 0x01cfea0003800000 */
.L_x_2809:
        /* <DEDUP_REMOVED lines=41> */
.L_x_2901:
        /* <DEDUP_REMOVED lines=450> */
.L_x_2807:
[----:B------:R-:W-:Y:S05]  /*e830*/  BRA.DIV ~URZ, `(.L_x_2815) ;  /* 0x000080727f007947 */ /* 0x000fea000b800000 */
[----:B------:R1:W2:Y:S02]  /*e840*/  SHFL.BFLY PT, R0, R222, 0x2, 0x1f ;  /* 0x0c401f00de007f89 */ /* 0x0002a400000e0000 */
.L_x_2902:
[----:B--2---:R-:W-:Y:S01]  /*e850*/  FADD.FTZ R5, R0, R222 ;  /* 0x000000de00057221 */ /* 0x004fe20000010000 */
[----:B------:R-:W-:Y:S05]  /*e860*/  BRA.DIV ~URZ, `(.L_x_2816) ;  /* 0x000080927f007947 */ /* 0x000fea000b800000 */
[----:B------:R-:W2:Y:S02]  /*e870*/  SHFL.BFLY PT, R0, R221, 0x2, 0x1f ;  /* 0x0c401f00dd007f89 */ /* 0x000ea400000e0000 */
[----:B--2---:R-:W-:-:S02]  /*e880*/  FADD.FTZ R4, R0, R221 ;  /* 0x000000dd00047221 */ /* 0x004fc40000010000 */
[----:B------:R-:W2:Y:S04]  /*e890*/  SHFL.BFLY PT, R0, R5, 0x1, 0x1f ;  /* 0x0c201f0005007f89 */ /* 0x000ea800000e0000 */
[----:B------:R3:W4:Y:S01]  /*e8a0*/  SHFL.BFLY PT, R3, R4, 0x1, 0x1f ;  /* 0x0c201f0004037f89 */ /* 0x00072200000e0000 */
[----:B--2---:R-:W-:-:S05]  /*e8b0*/  FADD.FTZ R5, R5, R0 ;  /* 0x0000000005057221 */ /* 0x004fca0000010000 */
.L_x_2903:
        /* <DEDUP_REMOVED lines=33> */
[C---:B--2---:R-:W-:Y:S02]  /*ead0*/  FMUL.FTZ R120, R0.reuse, R154 ;  /* 0x0000009a00787220 */ /* 0x044fe40000410000 */
        /* <DEDUP_REMOVED lines=114> */
.L_x_2776:
        /* <DEDUP_REMOVED lines=8> */
[----:B-1----:R-:W-:Y:S01]  /*f280*/  IMAD.MOV.U32 R5, RZ, RZ, c[0x0][0x564] ;  /* 0x00015900ff057624 */ /* 0x002fe200078e00ff */
[----:B--2---:R-:W-:-:S06]  /*f290*/  ISETP.EQ.U32.AND P0, PT, R3, R2, PT ;  /* 0x000000020300720c */ /* 0x004fcc0003f02070 */
[----:B------:R-:W1:Y:S07]  /*f2a0*/  POPC R2, UR4 ;  /* 0x0000000400027d09 */ /* 0x000e6e0008000000 */
[----:B-1----:R1:W2:Y:S04]  /*f2b0*/  @P0 ATOMG.E.ADD.STRONG.GPU PT, R2, [R4.64], R2 ;  /* 0x00000002040209a8 */ /* 0x0022a800081ee1c6 */
[----:B-1----:R-:W1:Y:S04]  /*f2c0*/  S2R R4, SR_LTMASK ;  /* 0x0000000000047919 */ /* 0x002e680000003900 */
[----:B--2---:R1:W2:Y:S02]  /*f2d0*/  SHFL.IDX PT, R3, R2, R3, 0x1f ;  /* 0x00001f0302037589 */ /* 0x0042a400000e0000 */
[----:B-1----:R-:W-:-:S06]  /*f2e0*/  LOP3.LUT R2, R4, UR4, RZ, 0xc0, !PT ;  /* 0x0000000404027c12 */ /* 0x002fcc000f8ec0ff */
[----:B------:R-:W2:Y:S02]  /*f2f0*/  POPC R2, R2 ;  /* 0x0000000200027309 */ /* 0x000ea40000000000 */
[----:B--2---:R-:W-:-:S06]  /*f300*/  IADD3 R240, R3, c[0x0][0xc], R2 ;  /* 0x0000030003f07a10 */ /* 0x004fcc0007ffe002 */
.L_x_2818:
[----:B------:R-:W-:Y:S05]  /*f310*/  BSYNC B0 ;  /* 0x0000000000007941 */ /* 0x000fea0003800000 */
.L_x_2817:
[----:B------:R-:W-:Y:S01]  /*f320*/  PRMT R0, R0, 0x9910, RZ ;  /* 0x0000991000007816 */ /* 0x000fe200000000ff */
[----:B------:R-:W-:Y:S01]  /*f330*/  BSSY B1, `(.L_x_2819) ;  /* 0x0000452000017945 */ /* 0x000fe20003800000 */
[----:B------:R-:W-:Y:S02]  /*f340*/  IMAD.MOV.U32 R106, RZ, RZ, R240 ;  /* 0x000000ffff6a7224 */ /* 0x000fe400078e00f0 */
[----:B------:R-:W-:-:S13]  /*f350*/  ISETP.NE.AND P0, PT, R0, RZ, PT ;  /* 0x000000ff0000720c */ /* 0x000fda0003f05270 */
[----:B------:R-:W-:Y:S05]  /*f360*/  @!P0 BRA `(.L_x_2820) ;  /* 0x000036e000008947 */ /* 0x000fea0003800000 */
[----:B-1----:R-:W2:Y:S04]  /*f370*/  LDL R5, [R1+0x4] ;  /* 0x0000040001057983 */ /* 0x002ea80000100800 */
        /* <DEDUP_REMOVED lines=109> */
[----:B-1----:R-:W2:Y:S01]  /*fa50*/  LDL.LU R5, [R1] ;  /* 0x0000000001057983 */ /* 0x002ea20000300800 */
        /* <DEDUP_REMOVED lines=20> */
[----:B------:R-:W-:Y:S02]  /*fba0*/  ISETP.NE.AND.EX P2, PT, RZ, c[0x0][0x50c], PT, P2 ;  /* 0x00014300ff007a0c */ /* 0x000fe40003f45320 */
[----:B-1----:R-:W-:-:S02]  /*fbb0*/  F2FP.PACK_AB R2, R137, R136 ;  /* 0x000000888902723e */ /* 0x002fc400000000ff */
        /* <DEDUP_REMOVED lines=27> */
.L_x_2821:
[----:B-1----:R-:W2:Y:S04]  /*fd70*/  LDL.LU R2, [R1+0x2c] ;  /* 0x00002c0001027983 */ /* 0x002ea80000300800 */
[----:B------:R-:W3:Y:S01]  /*fd80*/  LDL R9, [R1+0x28] ;  /* 0x0000280001097983 */ /* 0x000ee20000100800 */
[----:B------:R-:W-:Y:S01]  /*fd90*/  IMAD.MOV.U32 R15, RZ, RZ, 0x368 ;  /* 0x00000368ff0f7424 */ /* 0x000fe200078e00ff */
[----:B------:R-:W-:-:S02]  /*fda0*/  ISETP.GT.AND P3, PT, R5, 0x1, PT ;  /* 0x000000010500780c */ /* 0x000fc40003f64270 */
[----:B------:R-:W4:Y:S01]  /*fdb0*/  LDL R110, [R1+0x34] ;  /* 0x00003400016e7983 */ /* 0x000f220000100800 */
[----:B------:R-:W-:Y:S02]  /*fdc0*/  ISETP.NE.U32.AND P0, PT, RZ, c[0x0][0x500], PT ;  /* 0x00014000ff007a0c */ /* 0x000fe40003f05070 */
[----:B------:R-:W-:Y:S02]  /*fdd0*/  SEL R15, R15, 0x328, P3 ;  /* 0x000003280f0f7807 */ /* 0x000fe40001800000 */
[----:B------:R-:W-:Y:S02]  /*fde0*/  ISETP.NE.AND.EX P0, PT, RZ, c[0x0][0x504], PT, P0 ;  /* 0x00014100ff007a0c */ /* 0x000fe40003f05300 */
[----:B------:R-:W1:Y:S01]  /*fdf0*/  LDC.64 R4, c[0x0][R15+0x170] ;  /* 0x00005c000f047b82 */ /* 0x000e620000000a00 */
[----:B------:R-:W-:Y:S02]  /*fe00*/  LOP3.LUT R11, R242, 0xffff, RZ, 0xc0, !PT ;  /* 0x0000fffff20b7812 */ /* 0x000fe400078ec0ff */
[----:B------:R-:W-:-:S05]  /*fe10*/  SEL R8, R251, RZ, !P0 ;  /* 0x000000fffb087207 */ /* 0x000fca0004000000 */
[----:B------:R-:W1:Y:S08]  /*fe20*/  LDC.64 R12, c[0x0][R15+0x168] ;  /* 0x00005a000f0c7b82 */ /* 0x000e700000000a00 */
[----:B------:R-:W2:Y:S01]  /*fe30*/  LDC.64 R16, c[0x0][R15+0x178] ;  /* 0x00005e000f107b82 */ /* 0x000ea20000000a00 */
[----:B-----5:R-:W-:Y:S01]  /*fe40*/  SHF.R.S32.HI R10, RZ, 0x1f, R0 ;  /* 0x0000001fff0a7819 */ /* 0x020fe20000011400 */
[----:B-1----:R-:W-:-:S02]  /*fe50*/  IMAD R6, R13, R11, RZ ;  /* 0x0000000b0d067224 */ /* 0x002fc400078e02ff */
[----:B------:R-:W1:Y:S02]  /*fe60*/  S2R R13, SR_TID.X ;  /* 0x00000000000d7919 */ /* 0x000e640000002100 */
[----:B-1----:R-:W-:-:S04]  /*fe70*/  SHF.R.S32.HI R107, RZ, 0x1f, R13 ;  /* 0x0000001fff6b7819 */ /* 0x002fc8000001140d */
[----:B------:R-:W-:-:S04]  /*fe80*/  LEA.HI R107, R107, R13, RZ, 0x5 ;  /* 0x0000000d6b6b7211 */ /* 0x000fc800078f28ff */
[----:B------:R-:W-:-:S05]  /*fe90*/  LOP3.LUT R107, R107, 0xffffffe0, RZ, 0xc0, !PT ;  /* 0xffffffe06b6b7812 */ /* 0x000fca00078ec0ff */
[----:B------:R-:W-:Y:S02]  /*fea0*/  IMAD.IADD R107, R13, 0x1, -R107 ;  /* 0x000000010d6b7824 */ /* 0x000fe400078e0a6b */
[----:B------:R-:W-:Y:S01]  /*feb0*/  IMAD R13, R14, c[0x0][0x4e8], RZ ;  /* 0x00013a000e0d7a24 */ /* 0x000fe200078e02ff */
[----:B--2---:R-:W-:Y:S01]  /*fec0*/  SEL R3, R2, RZ, !P0 ;  /* 0x000000ff02037207 */ /* 0x004fe20004000000 */
[----:B------:R-:W-:-:S04]  /*fed0*/  IMAD R2, R5, R8, RZ ;  /* 0x0000000805027224 */ /* 0x000fc800078e02ff */
[C---:B------:R-:W-:Y:S02]  /*fee0*/  IMAD R7, R4.reuse, R3, R2 ;  /* 0x0000000304077224 */ /* 0x040fe400078e0202 */
[----:B------:R-:W-:-:S04]  /*fef0*/  IMAD.WIDE.U32 R2, R4, R8, RZ ;  /* 0x0000000804027225 */ /* 0x000fc800078e00ff */
[----:B------:R-:W-:-:S04]  /*ff00*/  IMAD.WIDE.U32 R4, R12, R11, RZ ;  /* 0x0000000b0c047225 */ /* 0x000fc800078e00ff */
[----:B------:R-:W-:Y:S01]  /*ff10*/  IMAD.IADD R3, R3, 0x1, R7 ;  /* 0x0000000103037824 */ /* 0x000fe200078e0207 */
[----:B------:R-:W-:Y:S01]  /*ff20*/  IADD3 R12, P1, P0, R2, R4, R0 ;  /* 0x00000004020c7210 */ /* 0x000fe2000783e000 */
[----:B------:R-:W-:Y:S02]  /*ff30*/  IMAD.MOV.U32 R2, RZ, RZ, c[0x0][0x4e8] ;  /* 0x00013a00ff027624 */ /* 0x000fe400078e00ff */
[----:B------:R-:W-:-:S03]  /*ff40*/  IMAD.IADD R6, R5, 0x1, R6 ;  /* 0x0000000105067824 */ /* 0x000fc600078e0206 */
[----:B------:R-:W-:Y:S02]  /*ff50*/  ISETP.NE.AND P2, PT, R2, 0x1, PT ;  /* 0x000000010200780c */ /* 0x000fe40003f45270 */
[----:B---3--:R-:W-:-:S05]  /*ff60*/  SEL R2, R9, RZ, P3 ;  /* 0x000000ff09027207 */ /* 0x008fca0001800000 */
[-C--:B------:R-:W-:Y:S02]  /*ff70*/  IMAD R7, R17, R2.reuse, RZ ;  /* 0x0000000211077224 */ /* 0x080fe400078e02ff */
[----:B------:R-:W-:Y:S02]  /*ff80*/  IMAD.WIDE.U32 R4, R16, R2, RZ ;  /* 0x0000000210047225 */ /* 0x000fe400078e00ff */
[----:B------:R-:W1:Y:S02]  /*ff90*/  LDC.64 R16, c[0x0][R15+0x160] ;  /* 0x000058000f107b82 */ /* 0x000e640000000a00 */
[----:B------:R-:W-:Y:S01]  /*ffa0*/  IMAD.IADD R9, R250, 0x1, R239 ;  /* 0x00000001fa097824 */ /* 0x000fe200078e02ef */
[----:B------:R-:W-:-:S03]  /*ffb0*/  IADD3.X R6, R3, R6, R10, P1, P0 ;  /* 0x0000000603067210 */ /* 0x000fc60000fe040a */
[----:B------:R-:W-:-:S04]  /*ffc0*/  @P2 IMAD.HI.U32 R3, R9, c[0x0][0x4ec], RZ ;  /* 0x00013b0009032a27 */ /* 0x000fc800078e00ff */
[----:B------:R-:W-:Y:S01]  /*ffd0*/  IMAD.MOV.U32 R2, RZ, RZ, R9 ;  /* 0x000000ffff027224 */ /* 0x000fe200078e0009 */
[----:B------:R-:W-:-:S04]  /*ffe0*/  @P2 SHF.R.U32.HI R2, RZ, c[0x0][0x4f0], R3 ;  /* 0x00013c00ff022a19 */ /* 0x000fc80000011603 */
[----:B------:R-:W-:Y:S02]  /*fff0*/  IADD3 R4, P1, P0, R2, R12, R4 ;  /* 0x0000000c02047210 */ /* 0x000fe4000783e004 */
        /* <DEDUP_REMOVED lines=17> */
[----:B------:R-:W1:Y:S04]  /*10110*/  SHFL.IDX PT, R7, R2, RZ, 0x1c1f ;  /* 0x001c1fff02077589 */ /* 0x000e6800000e0000 */
[----:B------:R-:W-:Y:S04]  /*10120*/  SHFL.IDX PT, R4, R4, 0x1, 0x1c1f ;  /* 0x003c1f0004047f89 */ /* 0x000fe800000e0000 */
[----:B------:R4:W2:Y:S01]  /*10130*/  SHFL.IDX PT, R5, R2, 0x1, 0x1c1f ;  /* 0x003c1f0002057f89 */ /* 0x0008a200000e0000 */
[----:B------:R-:W-:Y:S01]  /*10140*/  LOP3.LUT P0, RZ, R107, 0x3, RZ, 0xc0, !PT ;  /* 0x000000036bff7812 */ /* 0x000fe2000780c0ff */
[----:B----4-:R-:W-:-:S05]  /*10150*/  IMAD.IADD R2, R110, 0x1, R239 ;  /* 0x000000016e027824 */ /* 0x010fca00078e02ef */
[C---:B------:R-:W-:Y:S02]  /*10160*/  IADD3 R3, R2.reuse, 0x8, RZ ;  /* 0x0000000802037810 */ /* 0x040fe40007ffe0ff */
[-C--:B------:R-:W-:Y:S02]  /*10170*/  ISETP.GE.OR P1, PT, R2, R13.reuse, P0 ;  /* 0x0000000d0200720c */ /* 0x080fe40000726670 */
[----:B------:R-:W-:-:S11]  /*10180*/  ISETP.GE.OR P0, PT, R3, R13, P0 ;  /* 0x0000000d0300720c */ /* 0x000fd60000706670 */
[----:B-1----:R1:W-:Y:S01]  /*10190*/  @!P1 ST.E [R6.64], R18 ;  /* 0x0000001206009985 */ /* 0x0023e2000c101906 */
[----:B------:R-:W-:-:S03]  /*101a0*/  ISETP.GE.AND P1, PT, R2, R13, PT ;  /* 0x0000000d0200720c */ /* 0x000fc60003f26270 */
[----:B--2---:R1:W-:Y:S01]  /*101b0*/  @!P0 ST.E [R4.64], R19 ;  /* 0x0000001304008985 */ /* 0x0043e2000c101906 */
[----:B------:R-:W-:Y:S01]  /*101c0*/  ISETP.GE.AND P0, PT, R3, R13, PT ;  /* 0x0000000d0300720c */ /* 0x000fe20003f06270 */
        /* <DEDUP_REMOVED lines=48> */
.L_x_2904:
[----:B------:R-:W-:Y:S05]  /*104d0*/  BRA.DIV ~URZ, `(.L_x_2824) ;  /* 0x000065827f007947 */ /* 0x000fea000b800000 */
[----:B------:R4:W2:Y:S02]  /*104e0*/  SHFL.IDX PT, R0, R14, RZ, 0x181f ;  /* 0x00181fff0e007589 */ /* 0x0008a400000e0000 */
.L_x_2905:
        /* <DEDUP_REMOVED lines=24> */
.L_x_2826:
[----:B------:R-:W-:Y:S05]  /*10670*/  BSYNC B0 ;  /* 0x0000000000007941 */ /* 0x000fea0003800000 */
.L_x_2825:
[----:B------:R-:W-:Y:S05]  /*10680*/  BRA.DIV ~URZ, `(.L_x_2827) ;  /* 0x000064427f007947 */ /* 0x000fea000b800000 */
[----:B---3--:R3:W4:Y:S04]  /*10690*/  SHFL.IDX PT, R4, R5, 0x1, 0x181f ;  /* 0x00381f0005047f89 */ /* 0x00872800000e0000 */
[----:B--2---:R3:W2:Y:S02]  /*106a0*/  SHFL.IDX PT, R0, R14, 0x1, 0x181f ;  /* 0x00381f000e007f89 */ /* 0x0046a400000e0000 */
.L_x_2906:
        /* <DEDUP_REMOVED lines=24> */
.L_x_2829:
[----:B------:R-:W-:Y:S05]  /*10830*/  BSYNC B0 ;  /* 0x0000000000007941 */ /* 0x000fea0003800000 */
.L_x_2828:
[----:B------:R-:W-:Y:S05]  /*10840*/  BRA.DIV ~URZ, `(.L_x_2830) ;  /* 0x000063527f007947 */ /* 0x000fea000b800000 */
[----:B----4-:R4:W3:Y:S02]  /*10850*/  SHFL.IDX PT, R4, R5, 0x2, 0x181f ;  /* 0x00581f0005047f89 */ /* 0x0108e400000e0000 */
.L_x_2907:
[----:B------:R-:W-:Y:S05]  /*10860*/  BRA.DIV ~URZ, `(.L_x_2831) ;  /* 0x000063a27f007947 */ /* 0x000fea000b800000 */
[----:B--2---:R2:W4:Y:S02]  /*10870*/  SHFL.IDX PT, R0, R14, 0x2, 0x181f ;  /* 0x00581f000e007f89 */ /* 0x00452400000e0000 */
.L_x_2908:
        /* <DEDUP_REMOVED lines=24> */
.L_x_2833:
[----:B------:R-:W-:Y:S05]  /*10a00*/  BSYNC B0 ;  /* 0x0000000000007941 */ /* 0x000fea0003800000 */
.L_x_2832:
[----:B------:R-:W-:Y:S05]  /*10a10*/  BRA.DIV ~URZ, `(.L_x_2834) ;  /* 0x000062627f007947 */ /* 0x000fea000b800000 */
[----:B---3--:R3:W1:Y:S04]  /*10a20*/  SHFL.IDX PT, R4, R5, 0x3, 0x181f ;  /* 0x00781f0005047f89 */ /* 0x00866800000e0000 */
[----:B----4-:R3:W4:Y:S02]  /*10a30*/  SHFL.IDX PT, R0, R14, 0x3, 0x181f ;  /* 0x00781f000e007f89 */ /* 0x01072400000e0000 */
.L_x_2909:
        /* <DEDUP_REMOVED lines=25> */
.L_x_2822:
        /* <DEDUP_REMOVED lines=33> */
.L_x_2910:
[----:B------:R-:W-:Y:S05]  /*10de0*/  BRA.DIV ~URZ, `(.L_x_2837) ;  /* 0x00005fd27f007947 */ /* 0x000fea000b800000 */
[----:B------:R3:W4:Y:S02]  /*10df0*/  SHFL.IDX PT, R0, R12, RZ, 0x1c1f ;  /* 0x001c1fff0c007589 */ /* 0x00072400000e0000 */
.L_x_2911:
[----:B------:R-:W-:Y:S01]  /*10e00*/  BSSY B0, `(.L_x_2838) ;  /* 0x00000e0000007945 */ /* 0x000fe20003800000 */
[----:B------:R-:W-:Y:S05]  /*10e10*/  @P1 BRA `(.L_x_2839) ;  /* 0x00000de000001947 */ /* 0x000fea0003800000 */
[C---:B------:R-:W-:Y:S02]  /*10e20*/  ISETP.GE.AND P1, PT, R248.reuse, c[0x0][0x3c8], PT ;  /* 0x0000f200f8007a0c */ /* 0x040fe40003f26270 */
[C---:B------:R-:W-:Y:S02]  /*10e30*/  IADD3 R7, R248.reuse, 0x8, RZ ;  /* 0x00000008f8077810 */ /* 0x040fe40007ffe0ff */
[C---:B------:R-:W-:Y:S02]  /*10e40*/  IADD3 R6, R248.reuse, 0x10, RZ ;  /* 0x00000010f8067810 */ /* 0x040fe40007ffe0ff */
[----:B------:R-:W-:Y:S02]  /*10e50*/  ISETP.GE.AND P3, PT, R7, c[0x0][0x3c8], PT ;  /* 0x0000f20007007a0c */ /* 0x000fe40003f66270 */
[----:B------:R-:W-:-:S02]  /*10e60*/  IADD3 R9, R248, 0x8, RZ ;  /* 0x00000008f8097810 */ /* 0x000fc40007ffe0ff */
[----:B------:R-:W-:Y:S02]  /*10e70*/  ISETP.GE.AND P4, PT, R6, c[0x0][0x3c8], PT ;  /* 0x0000f20006007a0c */ /* 0x000fe40003f86270 */
[C---:B------:R-:W-:Y:S01]  /*10e80*/  IADD3 R8, R248.reuse, 0x18, RZ ;  /* 0x00000018f8087810 */ /* 0x040fe20007ffe0ff */
[----:B----4-:R-:W-:Y:S01]  /*10e90*/  @!P1 IMAD.MOV.U32 R2, RZ, RZ, R0 ;  /* 0x000000ffff029224 */ /* 0x010fe200078e0000 */
[----:B------:R-:W-:Y:S01]  /*10ea0*/  SHF.R.S32.HI R9, RZ, 0x1f, R9 ;  /* 0x0000001fff097819 */ /* 0x000fe20000011409 */
[----:B--2---:R-:W-:Y:S01]  /*10eb0*/  @!P1 IMAD.MOV.U32 R3, RZ, RZ, R4 ;  /* 0x000000ffff039224 */ /* 0x004fe200078e0004 */
[C---:B------:R-:W-:Y:S02]  /*10ec0*/  IADD3 R13, R248.reuse, 0x20, RZ ;  /* 0x00000020f80d7810 */ /* 0x040fe40007ffe0ff */
[C---:B------:R-:W-:Y:S01]  /*10ed0*/  IADD3 R11, R248.reuse, 0x18, RZ ;  /* 0x00000018f80b7810 */ /* 0x040fe20007ffe0ff */
[----:B------:R-:W-:Y:S01]  /*10ee0*/  @!P1 IMAD.WIDE R2, R248, 0x4, R2 ;  /* 0x00000004f8029825 */ /* 0x000fe200078e0202 */
[----:B------:R-:W-:-:S02]  /*10ef0*/  ISETP.GE.AND P6, PT, R13, c[0x0][0x3c8], PT ;  /* 0x0000f2000d007a0c */ /* 0x000fc40003fc6270 */
[----:B------:R-:W-:Y:S02]  /*10f00*/  SHF.R.S32.HI R11, RZ, 0x1f, R11 ;  /* 0x0000001fff0b7819 */ /* 0x000fe4000001140b */
[----:B------:R2:W-:Y:S01]  /*10f10*/  @!P1 ST.E.64 [R2.64], R22 ;  /* 0x0000001602009985 */ /* 0x0005e2000c101b06 */
[----:B------:R-:W-:Y:S02]  /*10f20*/  ISETP.GE.AND P1, PT, R8, c[0x0][0x3c8], PT ;  /* 0x0000f20008007a0c */ /* 0x000fe40003f26270 */
[C---:B------:R-:W-:Y:S02]  /*10f30*/  IADD3 R10, R248.reuse, 0x30, RZ ;  /* 0x00000030f80a7810 */ /* 0x040fe40007ffe0ff */
[----:B------:R-:W-:Y:S02]  /*10f40*/  IADD3 R14, R248, 0x20, RZ ;  /* 0x00000020f80e7810 */ /* 0x000fe40007ffe0ff */
[----:B------:R-:W-:Y:S02]  /*10f50*/  ISETP.GE.AND P5, PT, R10, c[0x0][0x3c8], PT ;  /* 0x0000f2000a007a0c */ /* 0x000fe40003fa6270 */
[----:B------:R-:W-:-:S02]  /*10f60*/  SHF.R.S32.HI R14, RZ, 0x1f, R14 ;  /* 0x0000001fff0e7819 */ /* 0x000fc4000001140e */
[C---:B------:R-:W-:Y:S02]  /*10f70*/  IADD3 R15, R248.reuse, 0xa0, RZ ;  /* 0x000000a0f80f7810 */ /* 0x040fe40007ffe0ff */
[C---:B------:R-:W-:Y:S02]  /*10f80*/  IADD3 R16, R248.reuse, 0xb0, RZ ;  /* 0x000000b0f8107810 */ /* 0x040fe40007ffe0ff */
[C---:B------:R-:W-:Y:S02]  /*10f90*/  IADD3 R17, R248.reuse, 0xa0, RZ ;  /* 0x000000a0f8117810 */ /* 0x040fe40007ffe0ff */
[----:B------:R-:W-:Y:S02]  /*10fa0*/  IADD3 R18, R248, 0xe8, RZ ;  /* 0x000000e8f8127810 */ /* 0x000fe40007ffe0ff */
[----:B------:R-:W-:Y:S02]  /*10fb0*/  SHF.R.S32.HI R17, RZ, 0x1f, R17 ;  /* 0x0000001fff117819 */ /* 0x000fe40000011411 */
[----:B------:R-:W-:-:S02]  /*10fc0*/  SHF.R.S32.HI R18, RZ, 0x1f, R18 ;  /* 0x0000001fff127819 */ /* 0x000fc40000011412 */
[----:B--2---:R-:W-:-:S04]  /*10fd0*/  @!P3 LEA R2, P2, R7, R0, 0x2 ;  /* 0x000000000702b211 */ /* 0x004fc800078410ff */
[----:B------:R-:W-:Y:S02]  /*10fe0*/  @!P3 LEA.HI.X R3, R7, R4, R9, 0x2, P2 ;  /* 0x000000040703b211 */ /* 0x000fe400010f1409 */
[C---:B------:R-:W-:Y:S02]  /*10ff0*/  IADD3 R7, R248.reuse, 0x10, RZ ;  /* 0x00000010f8077810 */ /* 0x040fe40007ffe0ff */
[----:B------:R-:W-:Y:S01]  /*11000*/  IADD3 R9, R248, 0x28, RZ ;  /* 0x00000028f8097810 */ /* 0x000fe20007ffe0ff */
[----:B------:R2:W-:Y:S01]  /*11010*/  @!P3 ST.E.64 [R2.64], R24 ;  /* 0x000000180200b985 */ /* 0x0005e2000c101b06 */
[----:B------:R-:W-:Y:S02]  /*11020*/  SHF.R.S32.HI R7, RZ, 0x1f, R7 ;  /* 0x0000001fff077819 */ /* 0x000fe40000011407 */
[----:B--2---:R-:W-:-:S04]  /*11030*/  @!P4 LEA R2, P2, R6, R0, 0x2 ;  /* 0x000000000602c211 */ /* 0x004fc800078410ff */
[----:B------:R-:W-:Y:S02]  /*11040*/  @!P4 LEA.HI.X R3, R6, R4, R7, 0x2, P2 ;  /* 0x000000040603c211 */ /* 0x000fe400010f1407 */
[----:B------:R-:W-:Y:S02]  /*11050*/  ISETP.GE.AND P2, PT, R9, c[0x0][0x3c8], PT ;  /* 0x0000f20009007a0c */ /* 0x000fe40003f46270 */
[C---:B------:R-:W-:Y:S01]  /*11060*/  @!P1 LEA R6, P3, R8.reuse, R0, 0x2 ;  /* 0x0000000008069211 */ /* 0x040fe200078610ff */
[----:B------:R2:W-:Y:S03]  /*11070*/  @!P4 ST.E.64 [R2.64], R26 ;  /* 0x0000001a0200c985 */ /* 0x0005e6000c101b06 */
        /* <DEDUP_REMOVED lines=9> */
[C---:B----4-:R-:W-:Y:S01]  /*11110*/  @!P2 LEA R6, P3, R9.reuse, R0, 0x2 ;  /* 0x000000000906a211 */ /* 0x050fe200078610ff */
[----:B------:R2:W-:Y:S01]  /*11120*/  @!P6 ST.E.64 [R2.64], R30 ;  /* 0x0000001e0200e985 */ /* 0x0005e2000c101b06 */
[C---:B------:R-:W-:Y:S02]  /*11130*/  IADD3 R14, R248.reuse, 0x30, RZ ;  /* 0x00000030f80e7810 */ /* 0x040fe40007ffe0ff */
[----:B------:R-:W-:Y:S02]  /*11140*/  @!P2 LEA.HI.X R7, R9, R4, R11, 0x2, P3 ;  /* 0x000000040907a211 */ /* 0x000fe400018f140b */
[----:B------:R-:W-:-:S02]  /*11150*/  IADD3 R9, R248, 0x48, RZ ;  /* 0x00000048f8097810 */ /* 0x000fc40007ffe0ff */
[----:B------:R-:W-:Y:S01]  /*11160*/  IADD3 R11, R248, 0x38, RZ ;  /* 0x00000038f80b7810 */ /* 0x000fe20007ffe0ff */
[----:B------:R4:W-:Y:S01]  /*11170*/  @!P2 ST.E.64 [R6.64], R32 ;  /* 0x000000200600a985 */ /* 0x0009e2000c101b06 */
[----:B------:R-:W-:Y:S02]  /*11180*/  ISETP.GE.AND P6, PT, R13, c[0x0][0x3c8], PT ;  /* 0x0000f2000d007a0c */ /* 0x000fe40003fc6270 */
[----:B------:R-:W-:Y:S02]  /*11190*/  ISETP.GE.AND P2, PT, R9, c[0x0][0x3c8], PT ;  /* 0x0000f20009007a0c */ /* 0x000fe40003f46270 */
[----:B------:R-:W-:Y:S02]  /*111a0*/  SHF.R.S32.HI R14, RZ, 0x1f, R14 ;  /* 0x0000001fff0e7819 */ /* 0x000fe4000001140e */
        /* <DEDUP_REMOVED lines=74> */
[----:B----4-:R-:W-:Y:S01]  /*11650*/  @!P2 LEA R6, P3, R9, R0, 0x2 ;  /* 0x000000000906a211 */ /* 0x010fe200078610ff */
[----:B------:R2:W-:Y:S01]  /*11660*/  @!P6 ST.E.64 [R2.64], R68 ;  /* 0x000000440200e985 */ /* 0x0005e2000c101b06 */
[----:B------:R-:W-:Y:S02]  /*11670*/  ISETP.GE.AND P6, PT, R15, c[0x0][0x3c8], PT ;  /* 0x0000f2000f007a0c */ /* 0x000fe40003fc6270 */
[----:B------:R-:W-:Y:S02]  /*11680*/  @!P2 LEA.HI.X R7, R9, R4, R11, 0x2, P3 ;  /* 0x000000040907a211 */ /* 0x000fe400018f140b */
[----:B------:R-:W-:-:S02]  /*11690*/  IADD3 R11, R248, 0xa8, RZ ;  /* 0x000000a8f80b7810 */ /* 0x000fc40007ffe0ff */
[C---:B------:R-:W-:Y:S01]  /*116a0*/  IADD3 R9, R248.reuse, 0x98, RZ ;  /* 0x00000098f8097810 */ /* 0x040fe20007ffe0ff */
[----:B------:R4:W-:Y:S01]  /*116b0*/  @!P2 ST.E.64 [R6.64], R72 ;  /* 0x000000480600a985 */ /* 0x0009e2000c101b06 */
[----:B------:R-:W-:Y:S02]  /*116c0*/  ISETP.GE.AND P2, PT, R11, c[0x0][0x3c8], PT ;  /* 0x0000f2000b007a0c */ /* 0x000fe40003f46270 */
[----:B------:R-:W-:Y:S02]  /*116d0*/  SHF.R.S32.HI R13, RZ, 0x1f, R13 ;  /* 0x0000001fff0d7819 */ /* 0x000fe4000001140d */
[----:B------:R-:W-:Y:S02]  /*116e0*/  SHF.R.S32.HI R9, RZ, 0x1f, R9 ;  /* 0x0000001fff097819 */ /* 0x000fe40000011409 */
[----:B------:R-:W-:Y:S02]  /*116f0*/  IADD3 R14, R248, 0xc0, RZ ;  /* 0x000000c0f80e7810 */ /* 0x000fe40007ffe0ff */
        /* <DEDUP_REMOVED lines=10> */
[----:B------:R-:W-:Y:S02]  /*117a0*/  ISETP.GE.AND P1, PT, R10, c[0x0][0x3c8], PT ;  /* 0x0000f2000a007a0c */ /* 0x000fe40003f26270 */
[----:B------:R-:W-:-:S04]  /*117b0*/  @!P2 LEA R8, P3, R11, R0, 0x2 ;  /* 0x000000000b08a211 */ /* 0x000fc800078610ff */
[----:B------:R-:W-:Y:S02]  /*117c0*/  @!P2 LEA.HI.X R9, R11, R4, R13, 0x2, P3 ;  /* 0x000000040b09a211 */ /* 0x000fe400018f140d */
[C---:B------:R-:W-:Y:S02]  /*117d0*/  IADD3 R13, R248.reuse, 0xc8, RZ ;  /* 0x000000c8f80d7810 */ /* 0x040fe40007ffe0ff */
[----:B------:R-:W-:Y:S02]  /*117e0*/  IADD3 R11, R248, 0xd0, RZ ;  /* 0x000000d0f80b7810 */ /* 0x000fe40007ffe0ff */
[----:B--2---:R-:W-:-:S04]  /*117f0*/  @!P6 LEA R2, P4, R15, R0, 0x2 ;  /* 0x000000000f02e211 */ /* 0x004fc800078810ff */
[----:B------:R-:W-:Y:S02]  /*11800*/  @!P6 LEA.HI.X R3, R15, R4, R17, 0x2, P4 ;  /* 0x000000040f03e211 */ /* 0x000fe400020f1411 */
[C---:B------:R-:W-:Y:S02]  /*11810*/  IADD3 R17, R248.reuse, 0xb0, RZ ;  /* 0x000000b0f8117810 */ /* 0x040fe40007ffe0ff */
[----:B------:R-:W-:Y:S01]  /*11820*/  IADD3 R15, R248, 0xb8, RZ ;  /* 0x000000b8f80f7810 */ /* 0x000fe20007ffe0ff */
[----:B------:R2:W-:Y:S01]  /*11830*/  @!P6 ST.E.64 [R2.64], R84 ;  /* 0x000000540200e985 */ /* 0x0005e2000c101b06 */
[----:B------:R-:W-:Y:S02]  /*11840*/  ISETP.GE.AND P6, PT, R14, c[0x0][0x3c8], PT ;  /* 0x0000f2000e007a0c */ /* 0x000fe40003fc6270 */
[----:B------:R-:W-:Y:S01]  /*11850*/  ISETP.GE.AND P4, PT, R13, c[0x0][0x3c8], PT ;  /* 0x0000f2000d007a0c */ /* 0x000fe20003f86270 */
[----:B------:R5:W-:Y:S01]  /*11860*/  @!P2 ST.E.64 [R8.64], R88 ;  /* 0x000000580800a985 */ /* 0x000be2000c101b06 */
[----:B----4-:R-:W-:-:S02]  /*11870*/  @!P5 LEA R6, P3, R16, R0, 0x2 ;  /* 0x000000001006d211 */ /* 0x010fc400078610ff */
[----:B------:R-:W-:Y:S02]  /*11880*/  SHF.R.S32.HI R17, RZ, 0x1f, R17 ;  /* 0x0000001fff117819 */ /* 0x000fe40000011411 */
[----:B------:R-:W-:Y:S02]  /*11890*/  SHF.R.S32.HI R15, RZ, 0x1f, R15 ;  /* 0x0000001fff0f7819 */ /* 0x000fe4000001140f */
[----:B------:R-:W-:Y:S02]  /*118a0*/  @!P5 LEA.HI.X R7, R16, R4, R17, 0x2, P3 ;  /* 0x000000041007d211 */ /* 0x000fe400018f1411 */
[----:B------:R-:W-:Y:S02]  /*118b0*/  ISETP.GE.AND P3, PT, R11, c[0x0][0x3c8], PT ;  /* 0x0000f2000b007a0c */ /* 0x000fe40003f66270 */
[C---:B------:R-:W-:Y:S01]  /*118c0*/  IADD3 R16, R248.reuse, 0xc0, RZ ;  /* 0x000000c0f8107810 */ /* 0x040fe20007ffe0ff */
[----:B------:R4:W-:Y:S01]  /*118d0*/  @!P5 ST.E.64 [R6.64], R92 ;  /* 0x0000005c0600d985 */ /* 0x0009e2000c101b06 */
[----:B------:R-:W-:-:S02]  /*118e0*/  IADD3 R17, R248, 0xe8, RZ ;  /* 0x000000e8f8117810 */ /* 0x000fc40007ffe0ff */
[----:B------:R-:W-:Y:S02]  /*118f0*/  SHF.R.S32.HI R16, RZ, 0x1f, R16 ;  /* 0x0000001fff107819 */ /* 0x000fe40000011410 */
[----:B--2---:R-:W-:-:S04]  /*11900*/  @!P1 LEA R2, P2, R10, R0, 0x2 ;  /* 0x000000000a029211 */ /* 0x004fc800078410ff */
[----:B------:R-:W-:Y:S02]  /*11910*/  @!P1 LEA.HI.X R3, R10, R4, R15, 0x2, P2 ;  /* 0x000000040a039211 */ /* 0x000fe400010f140f */
[----:B------:R-:W-:Y:S02]  /*11920*/  IADD3 R15, R248, 0xc8, RZ ;  /* 0x000000c8f80f7810 */ /* 0x000fe40007ffe0ff */
[----:B-----5:R-:W-:Y:S01]  /*11930*/  @!P6 LEA R8, P2, R14, R0, 0x2 ;  /* 0x000000000e08e211 */ /* 0x020fe200078410ff */
[----:B------:R2:W-:Y:S01]  /*11940*/  @!P1 ST.E.64 [R2.64], R96 ;  /* 0x0000006002009985 */ /* 0x0005e2000c101b06 */
[----:B------:R-:W-:Y:S02]  /*11950*/  SHF.R.S32.HI R15, RZ, 0x1f, R15 ;  /* 0x0000001fff0f7819 */ /* 0x000fe4000001140f */
[----:B------:R-:W-:Y:S02]  /*11960*/  IADD3 R10, R248, 0xd8, RZ ;  /* 0x000000d8f80a7810 */ /* 0x000fe40007ffe0ff */
[----:B------:R-:W-:-:S02]  /*11970*/  @!P6 LEA.HI.X R9, R14, R4, R16, 0x2, P2 ;  /* 0x000000040e09e211 */ /* 0x000fc400010f1410 */
[----:B------:R-:W-:Y:S02]  /*11980*/  ISETP.GE.AND P1, PT, R10, c[0x0][0x3c8], PT ;  /* 0x0000f2000a007a0c */ /* 0x000fe40003f26270 */
[----:B------:R-:W-:Y:S01]  /*11990*/  IADD3 R14, R248, 0xe0, RZ ;  /* 0x000000e0f80e7810 */ /* 0x000fe20007ffe0ff */
[----:B------:R-:W-:Y:S01]  /*119a0*/  @!P6 ST.E.64 [R8.64], R134 ;  /* 0x000000860800e985 */ /* 0x000fe2000c101b06 */
[----:B----4-:R-:W-:Y:S02]  /*119b0*/  @!P3 LEA R6, P2, R11, R0, 0x2 ;  /* 0x000000000b06b211 */ /* 0x010fe400078410ff */
        /* <DEDUP_REMOVED lines=19> */
[----:B------:R-:W-:-:S03]  /*11af0*/  @!P6 LEA R10, P2, R14, R0, 0x2 ;  /* 0x000000000e0ae211 */ /* 0x000fc600078410ff */
[----:B------:R2:W-:Y:S01]  /*11b00*/  @!P1 ST.E.64 [R2.64], R108 ;  /* 0x0000006c02009985 */ /* 0x0005e2000c101b06 */
[----:B------:R-:W-:Y:S02]  /*11b10*/  @!P6 LEA.HI.X R11, R14, R4, R16, 0x2, P2 ;  /* 0x000000040e0be211 */ /* 0x000fe400010f1410 */
[-C--:B------:R-:W-:Y:S02]  /*11b20*/  @!P5 LEA R8, P1, R17, R0.reuse, 0x2 ;  /* 0x000000001108d211 */ /* 0x080fe400078210ff */
[C---:B------:R-:W-:Y:S01]  /*11b30*/  IADD3 R16, R248.reuse, 0xf0, RZ ;  /* 0x000000f0f8107810 */ /* 0x040fe20007ffe0ff */
[----:B------:R1:W-:Y:S01]  /*11b40*/  @!P6 ST.E.64 [R10.64], R148 ;  /* 0x000000940a00e985 */ /* 0x0003e2000c101b06 */
[----:B------:R-:W-:Y:S02]  /*11b50*/  IADD3 R14, R248, 0xf8, RZ ;  /* 0x000000f8f80e7810 */ /* 0x000fe40007ffe0ff */
[----:B----4-:R-:W-:Y:S02]  /*11b60*/  @!P4 LEA R6, P2, R15, R0, 0x2 ;  /* 0x000000000f06c211 */ /* 0x010fe400078410ff */
[----:B------:R-:W-:-:S02]  /*11b70*/  SHF.R.S32.HI R16, RZ, 0x1f, R16 ;  /* 0x0000001fff107819 */ /* 0x000fc40000011410 */
        /* <DEDUP_REMOVED lines=8> */
.L_x_2839:
[----:B------:R-:W-:Y:S05]  /*11c00*/  BSYNC B0 ;  /* 0x0000000000007941 */ /* 0x000fea0003800000 */
.L_x_2838:
[----:B------:R-:W-:Y:S05]  /*11c10*/  BRA.DIV ~URZ, `(.L_x_2840) ;  /* 0x000052127f007947 */ /* 0x000fea000b800000 */
[----:B--2---:R2:W1:Y:S04]  /*11c20*/  SHFL.IDX PT, R4, R5, 0x1, 0x1c1f ;  /* 0x003c1f0005047f89 */ /* 0x00446800000e0000 */
[----:B----4-:R2:W4:Y:S02]  /*11c30*/  SHFL.IDX PT, R0, R12, 0x1, 0x1c1f ;  /* 0x003c1f000c007f89 */ /* 0x01052400000e0000 */
.L_x_2912:
[----:B------:R-:W-:Y:S05]  /*11c40*/  @P0 BRA `(.L_x_2835) ;  /* 0x00001c0000000947 */ /* 0x000fea0003800000 */
[C---:B-1----:R-:W-:Y:S02]  /*11c50*/  IADD3 R11, R248.reuse, 0x8, RZ ;  /* 0x00000008f80b7810 */ /* 0x042fe40007ffe0ff */
[C---:B------:R-:W-:Y:S02]  /*11c60*/  ISETP.GE.AND P0, PT, R248.reuse, c[0x0][0x3c8], PT ;  /* 0x0000f200f8007a0c */ /* 0x040fe40003f06270 */
[----:B------:R-:W-:Y:S02]  /*11c70*/  ISETP.GE.AND P5, PT, R11, c[0x0][0x3c8], PT ;  /* 0x0000f2000b007a0c */ /* 0x000fe40003fa6270 */
[----:B------:R-:W-:-:S02]  /*11c80*/  IADD3 R13, R248, 0x10, RZ ;  /* 0x00000010f80d7810 */ /* 0x000fc40007ffe0ff */
[C---:B------:R-:W-:Y:S02]  /*11c90*/  IADD3 R15, R248.reuse, 0x8, RZ ;  /* 0x00000008f80f7810 */ /* 0x040fe40007ffe0ff */
[----:B------:R-:W-:Y:S02]  /*11ca0*/  ISETP.GE.AND P4, PT, R13, c[0x0][0x3c8], PT ;  /* 0x0000f2000d007a0c */ /* 0x000fe40003f86270 */
[----:B------:R-:W-:Y:S02]  /*11cb0*/  IADD3 R10, R248, 0x18, RZ ;  /* 0x00000018f80a7810 */ /* 0x000fe40007ffe0ff */
[----:B------:R-:W-:Y:S01]  /*11cc0*/  SHF.R.S32.HI R15, RZ, 0x1f, R15 ;  /* 0x0000001fff0f7819 */ /* 0x000fe2000001140f */
[----:B----4-:R-:W-:Y:S01]  /*11cd0*/  @!P0 IMAD.MOV.U32 R2, RZ, RZ, R0 ;  /* 0x000000ffff028224 */ /* 0x010fe200078e0000 */
[----:B------:R-:W-:Y:S01]  /*11ce0*/  ISETP.GE.AND P3, PT, R10, c[0x0][0x3c8], PT ;  /* 0x0000f2000a007a0c */ /* 0x000fe20003f66270 */
[----:B------:R-:W-:Y:S01]  /*11cf0*/  @!P0 IMAD.MOV.U32 R3, RZ, RZ, R4 ;  /* 0x000000ffff038224 */ /* 0x000fe200078e0004 */
[----:B------:R-:W-:-:S02]  /*11d00*/  @!P5 LEA R8, P6, R11, R0, 0x2 ;  /* 0x000000000b08d211 */ /* 0x000fc400078c10ff */
[C---:B--23--:R-:W-:Y:S01]  /*11d10*/  IADD3 R12, R248.reuse, 0x20, RZ ;  /* 0x00000020f80c7810 */ /* 0x04cfe20007ffe0ff */
[C---:B------:R-:W-:Y:S01]  /*11d20*/  @!P0 IMAD.WIDE R2, R248.reuse, 0x4, R2 ;  /* 0x00000004f8028825 */ /* 0x040fe200078e0202 */
[----:B------:R-:W-:Y:S02]  /*11d30*/  @!P5 LEA.HI.X R9, R11, R4, R15, 0x2, P6 ;  /* 0x000000040b09d211 */ /* 0x000fe400030f140f */
[----:B------:R-:W-:Y:S02]  /*11d40*/  IADD3 R15, R248, 0x10, RZ ;  /* 0x00000010f80f7810 */ /* 0x000fe40007ffe0ff */
[----:B------:R-:W-:Y:S01]  /*11d50*/  ISETP.GE.AND P2, PT, R12, c[0x0][0x3c8], PT ;  /* 0x0000f2000c007a0c */ /* 0x000fe20003f46270 */
[----:B------:R1:W-:Y:S01]  /*11d60*/  @!P0 ST.E.64 [R2.64], R116 ;  /* 0x0000007402008985 */ /* 0x0003e2000c101b06 */
[----:B------:R-:W-:Y:S02]  /*11d70*/  @!P4 LEA R6, P0, R13, R0, 0x2 ;  /* 0x000000000d06c211 */ /* 0x000fe400078010ff */
[----:B------:R-:W-:Y:S01]  /*11d80*/  SHF.R.S32.HI R15, RZ, 0x1f, R15 ;  /* 0x0000001fff0f7819 */ /* 0x000fe2000001140f */
[----:B------:R2:W-:Y:S01]  /*11d90*/  @!P5 ST.E.64 [R8.64], R152 ;  /* 0x000000980800d985 */ /* 0x0005e2000c101b06 */
[----:B------:R-:W-:-:S02]  /*11da0*/  IADD3 R14, R248, 0x28, RZ ;  /* 0x00000028f80e7810 */ /* 0x000fc40007ffe0ff */
[----:B------:R-:W-:Y:S02]  /*11db0*/  IADD3 R11, R248, 0x18, RZ ;  /* 0x00000018f80b7810 */ /* 0x000fe40007ffe0ff */
[----:B------:R-:W-:Y:S02]  /*11dc0*/  @!P4 LEA.HI.X R7, R13, R4, R15, 0x2, P0 ;  /* 0x000000040d07c211 */ /* 0x000fe400000f140f */
[----:B------:R-:W-:Y:S02]  /*11dd0*/  ISETP.GE.AND P1, PT, R14, c[0x0][0x3c8], PT ;  /* 0x0000f2000e007a0c */ /* 0x000fe40003f26270 */
[C---:B------:R-:W-:Y:S01]  /*11de0*/  IADD3 R5, R248.reuse, 0x30, RZ ;  /* 0x00000030f8057810 */ /* 0x040fe20007ffe0ff */
[----:B------:R3:W-:Y:S01]  /*11df0*/  @!P4 ST.E.64 [R6.64], R128 ;  /* 0x000000800600c985 */ /* 0x0007e2000c101b06 */
[----:B------:R-:W-:Y:S02]  /*11e00*/  SHF.R.S32.HI R11, RZ, 0x1f, R11 ;  /* 0x0000001fff0b7819 */ /* 0x000fe4000001140b */
[----:B------:R-:W-:-:S02]  /*11e10*/  IADD3 R15, R248, 0x20, RZ ;  /* 0x00000020f80f7810 */ /* 0x000fc40007ffe0ff */
[----:B------:R-:W-:Y:S02]  /*11e20*/  ISETP.GE.AND P0, PT, R5, c[0x0][0x3c8], PT ;  /* 0x0000f20005007a0c */ /* 0x000fe40003f06270 */
[----:B------:R-:W-:Y:S02]  /*11e30*/  SHF.R.S32.HI R15, RZ, 0x1f, R15 ;  /* 0x0000001fff0f7819 */ /* 0x000fe4000001140f */
[C---:B------:R-:W-:Y:S02]  /*11e40*/  IADD3 R13, R248.reuse, 0x40, RZ ;  /* 0x00000040f80d7810 */ /* 0x040fe40007ffe0ff */
[----:B------:R-:W-:Y:S02]  /*11e50*/  IADD3 R16, R248, 0xb0, RZ ;  /* 0x000000b0f8107810 */ /* 0x000fe40007ffe0ff */
[----:B-1----:R-:W-:Y:S02]  /*11e60*/  @!P3 LEA R2, P6, R10, R0, 0x2 ;  /* 0x000000000a02b211 */ /* 0x002fe400078c10ff */
[----:B------:R-:W-:-:S02]  /*11e70*/  SHF.R.S32.HI R16, RZ, 0x1f, R16 ;  /* 0x0000001fff107819 */ /* 0x000fc40000011410 */
[----:B------:R-:W-:Y:S02]  /*11e80*/  @!P3 LEA.HI.X R3, R10, R4, R11, 0x2, P6 ;  /* 0x000000040a03b211 */ /* 0x000fe400030f140b */
[----:B--2---:R-:W-:Y:S02]  /*11e90*/  @!P2 LEA R8, P4, R12, R0, 0x2 ;  /* 0x000000000c08a211 */ /* 0x004fe400078810ff */
[----:B------:R-:W-:Y:S01]  /*11ea0*/  IADD3 R11, R248, 0x38, RZ ;  /* 0x00000038f80b7810 */ /* 0x000fe20007ffe0ff */
[----:B------:R1:W-:Y:S01]  /*11eb0*/  @!P3 ST.E.64 [R2.64], R120 ;  /* 0x000000780200b985 */ /* 0x0003e2000c101b06 */
[----:B------:R-:W-:Y:S02]  /*11ec0*/  @!P2 LEA.HI.X R9, R12, R4, R15, 0x2, P4 ;  /* 0x000000040c09a211 */ /* 0x000fe400020f140f */
[----:B------:R-:W-:Y:S02]  /*11ed0*/  ISETP.GE.AND P5, PT, R11, c[0x0][0x3c8], PT ;  /* 0x0000f2000b007a0c */ /* 0x000fe40003fa6270 */
[----:B------:R-:W-:Y:S01]  /*11ee0*/  IADD3 R15, R248, 0x28, RZ ;  /* 0x00000028f80f7810 */ /* 0x000fe20007ffe0ff */
[----:B------:R2:W-:Y:S01]  /*11ef0*/  @!P2 ST.E.64 [R8.64], R150 ;  /* 0x000000960800a985 */ /* 0x0005e2000c101b06 */
[----:B---3--:R-:W-:-:S02]  /*11f00*/  @!P1 LEA R6, P3, R14, R0, 0x2 ;  /* 0x000000000e069211 */ /* 0x008fc400078610ff */
[----:B------:R-:W-:Y:S02]  /*11f10*/  SHF.R.S32.HI R15, RZ, 0x1f, R15 ;  /* 0x0000001fff0f7819 */ /* 0x000fe4000001140f */
[----:B------:R-:W-:Y:S02]  /*11f20*/  IADD3 R12, R248, 0x30, RZ ;  /* 0x00000030f80c7810 */ /* 0x000fe40007ffe0ff */
[----:B------:R-:W-:Y:S02]  /*11f30*/  @!P1 LEA.HI.X R7, R14, R4, R15, 0x2, P3 ;  /* 0x000000040e079211 */ /* 0x000fe400018f140f */
[----:B------:R-:W-:Y:S02]  /*11f40*/  SHF.R.S32.HI R12, RZ, 0x1f, R12 ;  /* 0x0000001fff0c7819 */ /* 0x000fe4000001140c */
[----:B------:R-:W-:Y:S01]  /*11f50*/  IADD3 R10, R248, 0x48, RZ ;  /* 0x00000048f80a7810 */ /* 0x000fe20007ffe0ff */
[----:B------:R3:W-:Y:S01]  /*11f60*/  @!P1 ST.E.64 [R6.64], R140 ;  /* 0x0000008c06009985 */ /* 0x0007e2000c101b06 */
[----:B------:R-:W-:-:S02]  /*11f70*/  ISETP.GE.AND P4, PT, R13, c[0x0][0x3c8], PT ;  /* 0x0000f2000d007a0c */ /* 0x000fc40003f86270 */
[----:B------:R-:W-:Y:S02]  /*11f80*/  IADD3 R15, R248, 0x38, RZ ;  /* 0x00000038f80f7810 */ /* 0x000fe40007ffe0ff */
[----:B------:R-:W-:Y:S02]  /*11f90*/  ISETP.GE.AND P3, PT, R10, c[0x0][0x3c8], PT ;  /* 0x0000f2000a007a0c */ /* 0x000fe40003f66270 */
[----:B------:R-:W-:Y:S02]  /*11fa0*/  SHF.R.S32.HI R15, RZ, 0x1f, R15 ;  /* 0x0000001fff0f7819 */ /* 0x000fe4000001140f */
[----:B------:R-:W-:Y:S02]  /*11fb0*/  IADD3 R14, R248, 0x58, RZ ;  /* 0x00000058f80e7810 */ /* 0x000fe40007ffe0ff */
[----:B-1----:R-:W-:Y:S02]  /*11fc0*/  @!P0 LEA R2, P6, R5, R0, 0x2 ;  /* 0x0000000005028211 */ /* 0x002fe400078c10ff */
[----:B------:R-:W-:-:S02]  /*11fd0*/  ISETP.GE.AND P1, PT, R14, c[0x0][0x3c8], PT ;  /* 0x0000f2000e007a0c */ /* 0x000fc40003f26270 */
[----:B------:R-:W-:Y:S02]  /*11fe0*/  @!P0 LEA.HI.X R3, R5, R4, R12, 0x2, P6 ;  /* 0x0000000405038211 */ /* 0x000fe400030f140c */
[C---:B--2---:R-:W-:Y:S02]  /*11ff0*/  @!P5 LEA R8, P6, R11.reuse, R0, 0x2 ;  /* 0x000000000b08d211 */ /* 0x044fe400078c10ff */
[----:B------:R-:W-:Y:S01]  /*12000*/  IADD3 R12, R248, 0x50, RZ ;  /* 0x00000050f80c7810 */ /* 0x000fe20007ffe0ff */
[----:B------:R1:W-:Y:S01]  /*12010*/  @!P0 ST.E.64 [R2.64], R124 ;  /* 0x0000007c02008985 */ /* 0x0003e2000c101b06 */
[----:B------:R-:W-:Y:S02]  /*12020*/  @!P5 LEA.HI.X R9, R11, R4, R15, 0x2, P6 ;  /* 0x000000040b09d211 */ /* 0x000fe400030f140f */
[----:B------:R-:W-:Y:S02]  /*12030*/  ISETP.GE.AND P2, PT, R12, c[0x0][0x3c8], PT ;  /* 0x0000f2000c007a0c */ /* 0x000fe40003f46270 */
[C---:B------:R-:W-:Y:S01]  /*12040*/  IADD3 R15, R248.reuse, 0x40, RZ ;  /* 0x00000040f80f7810 */ /* 0x040fe20007ffe0ff */
[----:B------:R2:W-:Y:S01]  /*12050*/  @!P5 ST.E.64 [R8.64], R146 ;  /* 0x000000920800d985 */ /* 0x0005e2000c101b06 */
[----:B------:R-:W-:-:S02]  /*12060*/  IADD3 R11, R248, 0x48, RZ ;  /* 0x00000048f80b7810 */ /* 0x000fc40007ffe0ff */
[C---:B---3--:R-:W-:Y:S02]  /*12070*/  @!P4 LEA R6, P0, R13.reuse, R0, 0x2 ;  /* 0x000000000d06c211 */ /* 0x048fe400078010ff */
[----:B------:R-:W-:Y:S02]  /*12080*/  SHF.R.S32.HI R15, RZ, 0x1f, R15 ;  /* 0x0000001fff0f7819 */ /* 0x000fe4000001140f */
[----:B------:R-:W-:Y:S02]  /*12090*/  SHF.R.S32.HI R11, RZ, 0x1f, R11 ;  /* 0x0000001fff0b7819 */ /* 0x000fe4000001140b */
[----:B------:R-:W-:Y:S02]  /*120a0*/  @!P4 LEA.HI.X R7, R13, R4, R15, 0x2, P0 ;  /* 0x000000040d07c211 */ /* 0x000fe400000f140f */
[C---:B------:R-:W-:Y:S02]  /*120b0*/  IADD3 R15, R248.reuse, 0x50, RZ ;  /* 0x00000050f80f7810 */ /* 0x040fe40007ffe0ff */
[----:B------:R-:W-:Y:S01]  /*120c0*/  IADD3 R5, R248, 0x60, RZ ;  /* 0x00000060f8057810 */ /* 0x000fe20007ffe0ff */
[----:B------:R3:W-:Y:S01]  /*120d0*/  @!P4 ST.E.64 [R6.64], R138 ;  /* 0x0000008a0600c985 */ /* 0x0007e2000c101b06 */
[----:B------:R-:W-:-:S02]  /*120e0*/  SHF.R.S32.HI R15, RZ, 0x1f, R15 ;  /* 0x0000001fff0f7819 */ /* 0x000fc4000001140f */
[----:B------:R-:W-:Y:S02]  /*120f0*/  ISETP.GE.AND P0, PT, R5, c[0x0][0x3c8], PT ;  /* 0x0000f20005007a0c */ /* 0x000fe40003f06270 */
[----:B------:R-:W-:Y:S02]  /*12100*/  IADD3 R13, R248, 0x70, RZ ;  /* 0x00000070f80d7810 */ /* 0x000fe40007ffe0ff */
[C---:B-1----:R-:W-:Y:S02]  /*12110*/  @!P3 LEA R2, P6, R10.reuse, R0, 0x2 ;  /* 0x000000000a02b211 */ /* 0x042fe400078c10ff */
[----:B------:R-:W-:Y:S02]  /*12120*/  ISETP.GE.AND P4, PT, R13, c[0x0][0x3c8], PT ;  /* 0x0000f2000d007a0c */ /* 0x000fe40003f86270 */
[----:B------:R-:W-:Y:S02]  /*12130*/  @!P3 LEA.HI.X R3, R10, R4, R11, 0x2, P6 ;  /* 0x000000040a03b211 */ /* 0x000fe400030f140b */
[----:B--2---:R-:W-:-:S02]  /*12140*/  @!P2 LEA R8, P6, R12, R0, 0x2 ;  /* 0x000000000c08a211 */ /* 0x004fc400078c10ff */
[----:B------:R-:W-:Y:S01]  /*12150*/  IADD3 R11, R248, 0x68, RZ ;  /* 0x00000068f80b7810 */ /* 0x000fe20007ffe0ff */
[----:B------:R1:W-:Y:S01]  /*12160*/  @!P3 ST.E.64 [R2.64], R42 ;  /* 0x0000002a0200b985 */ /* 0x0003e2000c101b06 */
[----:B------:R-:W-:Y:S02]  /*12170*/  @!P2 LEA.HI.X R9, R12, R4, R15, 0x2, P6 ;  /* 0x000000040c09a211 */ /* 0x000fe400030f140f */
[C---:B------:R-:W-:Y:S02]  /*12180*/  IADD3 R15, R248.reuse, 0x58, RZ ;  /* 0x00000058f80f7810 */ /* 0x040fe40007ffe0ff */
[----:B------:R-:W-:Y:S01]  /*12190*/  ISETP.GE.AND P5, PT, R11, c[0x0][0x3c8], PT ;  /* 0x0000f2000b007a0c */ /* 0x000fe20003fa6270 */
[----:B------:R2:W-:Y:S01]  /*121a0*/  @!P2 ST.E.64 [R8.64], R154 ;  /* 0x0000009a0800a985 */ /* 0x0005e2000c101b06 */
[----:B------:R-:W-:Y:S02]  /*121b0*/  SHF.R.S32.HI R15, RZ, 0x1f, R15 ;  /* 0x0000001fff0f7819 */ /* 0x000fe4000001140f */
[----:B------:R-:W-:-:S02]  /*121c0*/  IADD3 R12, R248, 0x60, RZ ;  /* 0x00000060f80c7810 */ /* 0x000fc40007ffe0ff */
[----:B---3--:R-:W-:Y:S02]  /*121d0*/  @!P1 LEA R6, P3, R14, R0, 0x2 ;  /* 0x000000000e069211 */ /* 0x008fe400078610ff */
[----:B------:R-:W-:Y:S02]  /*121e0*/  IADD3 R10, R248, 0x78, RZ ;  /* 0x00000078f80a7810 */ /* 0x000fe40007ffe0ff */
[----:B------:R-:W-:Y:S02]  /*121f0*/  @!P1 LEA.HI.X R7, R14, R4, R15, 0x2, P3 ;  /* 0x000000040e079211 */ /* 0x000fe400018f140f */
[----:B------:R-:W-:Y:S02]  /*12200*/  SHF.R.S32.HI R12, RZ, 0x1f, R12 ;  /* 0x0000001fff0c7819 */ /* 0x000fe4000001140c */
[----:B------:R-:W-:Y:S01]  /*12210*/  IADD3 R15, R248, 0x68, RZ ;  /* 0x00000068f80f7810 */ /* 0x000fe20007ffe0ff */
[----:B------:R3:W-:Y:S01]  /*12220*/  @!P1 ST.E.64 [R6.64], R142 ;  /* 0x0000008e06009985 */ /* 0x0007e2000c101b06 */
[----:B------:R-:W-:-:S02]  /*12230*/  ISETP.GE.AND P3, PT, R10, c[0x0][0x3c8], PT ;  /* 0x0000f2000a007a0c */ /* 0x000fc40003f66270 */
[----:B------:R-:W-:Y:S02]  /*12240*/  SHF.R.S32.HI R15, RZ, 0x1f, R15 ;  /* 0x0000001fff0f7819 */ /* 0x000fe4000001140f */
[----:B------:R-:W-:Y:S02]  /*12250*/  IADD3 R14, R248, 0x88, RZ ;  /* 0x00000088f80e7810 */ /* 0x000fe40007ffe0ff */
[----:B-1----:R-:W-:-:S04]  /*12260*/  @!P0 LEA R2, P6, R5, R0, 0x2 ;  /* 0x0000000005028211 */ /* 0x002fc800078c10ff */
        /* <DEDUP_REMOVED lines=10> */
[C---:B---3--:R-:W-:Y:S02]  /*12310*/  @!P4 LEA R6, P0, R13.reuse, R0, 0x2 ;  /* 0x000000000d06c211 */ /* 0x048fe400078010ff */
[----:B------:R-:W-:Y:S02]  /*12320*/  SHF.R.S32.HI R11, RZ, 0x1f, R11 ;  /* 0x0000001fff0b7819 */ /* 0x000fe4000001140b */
[----:B------:R-:W-:Y:S02]  /*12330*/  @!P4 LEA.HI.X R7, R13, R4, R15, 0x2, P0 ;  /* 0x000000040d07c211 */ /* 0x000fe400000f140f */
[----:B------:R-:W-:Y:S02]  /*12340*/  IADD3 R5, R248, 0x90, RZ ;  /* 0x00000090f8057810 */ /* 0x000fe40007ffe0ff */
[----:B------:R-:W-:Y:S01]  /*12350*/  ISETP.GE.AND P1, PT, R14, c[0x0][0x3c8], PT ;  /* 0x0000f2000e007a0c */ /* 0x000fe20003f26270 */
[----:B------:R3:W-:Y:S01]  /*12360*/  @!P4 ST.E.64 [R6.64], R144 ;  /* 0x000000900600c985 */ /* 0x0007e2000c101b06 */
[----:B------:R-:W-:-:S02]  /*12370*/  IADD3 R15, R248, 0x80, RZ ;  /* 0x00000080f80f7810 */ /* 0x000fc40007ffe0ff */
[----:B------:R-:W-:Y:S02]  /*12380*/  ISETP.GE.AND P0, PT, R5, c[0x0][0x3c8], PT ;  /* 0x0000f20005007a0c */ /* 0x000fe40003f06270 */
[----:B------:R-:W-:Y:S02]  /*12390*/  SHF.R.S32.HI R15, RZ, 0x1f, R15 ;  /* 0x0000001fff0f7819 */ /* 0x000fe4000001140f */
[----:B------:R-:W-:Y:S02]  /*123a0*/  IADD3 R13, R248, 0xa0, RZ ;  /* 0x000000a0f80d7810 */ /* 0x000fe40007ffe0ff */
[C---:B-1----:R-:W-:Y:S02]  /*123b0*/  @!P3 LEA R2, P6, R10.reuse, R0, 0x2 ;  /* 0x000000000a02b211 */ /* 0x042fe400078c10ff */
[----:B------:R-:W-:Y:S02]  /*123c0*/  ISETP.GE.AND P4, PT, R13, c[0x0][0x3c8], PT ;  /* 0x0000f2000d007a0c */ /* 0x000fe40003f86270 */
[----:B------:R-:W-:-:S02]  /*123d0*/  @!P3 LEA.HI.X R3, R10, R4, R11, 0x2, P6 ;  /* 0x000000040a03b211 */ /* 0x000fc400030f140b */
[----:B--2---:R-:W-:Y:S02]  /*123e0*/  @!P2 LEA R8, P6, R12, R0, 0x2 ;  /* 0x000000000c08a211 */ /* 0x004fe400078c10ff */
        /* <DEDUP_REMOVED lines=17> */
[----:B-1----:R-:W-:Y:S02]  /*12500*/  @!P0 LEA R2, P6, R5, R0, 0x2 ;  /* 0x0000000005028211 */ /* 0x002fe400078c10ff */
[----:B------:R-:W-:Y:S02]  /*12510*/  ISETP.GE.AND P2, PT, R15, c[0x0][0x3c8], PT ;  /* 0x0000f2000f007a0c */ /* 0x000fe40003f46270 */
[----:B------:R-:W-:Y:S02]  /*12520*/  @!P0 LEA.HI.X R3, R5, R4, R12, 0x2, P6 ;  /* 0x0000000405038211 */ /* 0x000fe400030f140c */
[----:B--2---:R-:W-:-:S02]  /*12530*/  @!P5 LEA R8, P6, R11, R0, 0x2 ;  /* 0x000000000b08d211 */ /* 0x004fc400078c10ff */
[C---:B------:R-:W-:Y:S01]  /*12540*/  IADD3 R12, R248.reuse, 0xb8, RZ ;  /* 0x000000b8f80c7810 */ /* 0x040fe20007ffe0ff */
[----:B------:R1:W-:Y:S01]  /*12550*/  @!P0 ST.E.64 [R2.64], R54 ;  /* 0x0000003602008985 */ /* 0x0003e2000c101b06 */
[----:B------:R-:W-:Y:S02]  /*12560*/  @!P5 LEA.HI.X R9, R11, R4, R14, 0x2, P6 ;  /* 0x000000040b09d211 */ /* 0x000fe400030f140e */
[C---:B------:R-:W-:Y:S02]  /*12570*/  IADD3 R14, R248.reuse, 0xa0, RZ ;  /* 0x000000a0f80e7810 */ /* 0x040fe40007ffe0ff */
[----:B------:R-:W-:Y:S01]  /*12580*/  IADD3 R5, R248, 0xc0, RZ ;  /* 0x000000c0f8057810 */ /* 0x000fe20007ffe0ff */
[----:B------:R2:W-:Y:S01]  /*12590*/  @!P5 ST.E.64 [R8.64], R160 ;  /* 0x000000a00800d985 */ /* 0x0005e2000c101b06 */
[----:B------:R-:W-:Y:S02]  /*125a0*/  SHF.R.S32.HI R14, RZ, 0x1f, R14 ;  /* 0x0000001fff0e7819 */ /* 0x000fe4000001140e */
[----:B------:R-:W-:-:S02]  /*125b0*/  ISETP.GE.AND P1, PT, R12, c[0x0][0x3c8], PT ;  /* 0x0000f2000c007a0c */ /* 0x000fc40003f26270 */
[C---:B---3--:R-:W-:Y:S02]  /*125c0*/  @!P4 LEA R6, P0, R13.reuse, R0, 0x2 ;  /* 0x000000000d06c211 */ /* 0x048fe400078010ff */
[C---:B------:R-:W-:Y:S02]  /*125d0*/  IADD3 R11, R248.reuse, 0xa8, RZ ;  /* 0x000000a8f80b7810 */ /* 0x040fe40007ffe0ff */
[----:B------:R-:W-:Y:S02]  /*125e0*/  @!P4 LEA.HI.X R7, R13, R4, R14, 0x2, P0 ;  /* 0x000000040d07c211 */ /* 0x000fe400000f140e */
[----:B------:R-:W-:Y:S02]  /*125f0*/  ISETP.GE.AND P0, PT, R5, c[0x0][0x3c8], PT ;  /* 0x0000f20005007a0c */ /* 0x000fe40003f06270 */
[----:B------:R-:W-:Y:S01]  /*12600*/  SHF.R.S32.HI R11, RZ, 0x1f, R11 ;  /* 0x0000001fff0b7819 */ /* 0x000fe2000001140b */
[----:B------:R3:W-:Y:S01]  /*12610*/  @!P4 ST.E.64 [R6.64], R74 ;  /* 0x0000004a0600c985 */ /* 0x0007e2000c101b06 */
[----:B------:R-:W-:-:S02]  /*12620*/  IADD3 R14, R248, 0xc8, RZ ;  /* 0x000000c8f80e7810 */ /* 0x000fc40007ffe0ff */
[----:B------:R-:W-:Y:S02]  /*12630*/  IADD3 R13, R248, 0xb8, RZ ;  /* 0x000000b8f80d7810 */ /* 0x000fe40007ffe0ff */
[----:B------:R-:W-:Y:S02]  /*12640*/  ISETP.GE.AND P4, PT, R14, c[0x0][0x3c8], PT ;  /* 0x0000f2000e007a0c */ /* 0x000fe40003f86270 */
[----:B------:R-:W-:Y:S02]  /*12650*/  SHF.R.S32.HI R13, RZ, 0x1f, R13 ;  /* 0x0000001fff0d7819 */ /* 0x000fe4000001140d */
[----:B-1----:R-:W-:-:S04]  /*12660*/  @!P3 LEA R2, P6, R10, R0, 0x2 ;  /* 0x000000000a02b211 */ /* 0x002fc800078c10ff */
[----:B------:R-:W-:Y:S02]  /*12670*/  @!P3 LEA.HI.X R3, R10, R4, R11, 0x2, P6 ;  /* 0x000000040a03b211 */ /* 0x000fe400030f140b */
[C---:B------:R-:W-:Y:S02]  /*12680*/  IADD3 R11, R248.reuse, 0xc0, RZ ;  /* 0x000000c0f80b7810 */ /* 0x040fe40007ffe0ff */
[C---:B--2---:R-:W-:Y:S01]  /*12690*/  @!P2 LEA R8, P5, R15.reuse, R0, 0x2 ;  /* 0x000000000f08a211 */ /* 0x044fe200078a10ff */
[----:B------:R1:W-:Y:S01]  /*126a0*/  @!P3 ST.E.64 [R2.64], R58 ;  /* 0x0000003a0200b985 */ /* 0x0003e2000c101b06 */
[----:B------:R-:W-:Y:S02]  /*126b0*/  IADD3 R10, R248, 0xd0, RZ ;  /* 0x000000d0f80a7810 */ /* 0x000fe40007ffe0ff */
[----:B------:R-:W-:Y:S02]  /*126c0*/  SHF.R.S32.HI R11, RZ, 0x1f, R11 ;  /* 0x0000001fff0b7819 */ /* 0x000fe4000001140b */
[----:B------:R-:W-:-:S02]  /*126d0*/  @!P2 LEA.HI.X R9, R15, R4, R16, 0x2, P5 ;  /* 0x000000040f09a211 */ /* 0x000fc400028f1410 */
[----:B------:R-:W-:Y:S02]  /*126e0*/  ISETP.GE.AND P5, PT, R10, c[0x0][0x3c8], PT ;  /* 0x0000f2000a007a0c */ /* 0x000fe40003fa6270 */
[----:B------:R-:W-:Y:S01]  /*126f0*/  IADD3 R16, R248, 0xc8, RZ ;  /* 0x000000c8f8107810 */ /* 0x000fe20007ffe0ff */
[----:B------:R-:W-:Y:S01]  /*12700*/  @!P2 ST.E.64 [R8.64], R94 ;  /* 0x0000005e0800a985 */ /* 0x000fe2000c101b06 */
[C---:B---3--:R-:W-:Y:S02]  /*12710*/  @!P1 LEA R6, P6, R12.reuse, R0, 0x2 ;  /* 0x000000000c069211 */ /* 0x048fe400078c10ff */
[----:B------:R-:W-:Y:S02]  /*12720*/  SHF.R.S32.HI R16, RZ, 0x1f, R16 ;  /* 0x0000001fff107819 */ /* 0x000fe40000011410 */
[----:B------:R-:W-:Y:S02]  /*12730*/  @!P1 LEA.HI.X R7, R12, R4, R13, 0x2, P6 ;  /* 0x000000040c079211 */ /* 0x000fe400030f140d */
[----:B------:R-:W-:-:S02]  /*12740*/  IADD3 R12, R248, 0xd8, RZ ;  /* 0x000000d8f80c7810 */ /* 0x000fc40007ffe0ff */
[C---:B------:R-:W-:Y:S01]  /*12750*/  IADD3 R15, R248.reuse, 0xe0, RZ ;  /* 0x000000e0f80f7810 */ /* 0x040fe20007ffe0ff */
[----:B------:R2:W-:Y:S01]  /*12760*/  @!P1 ST.E.64 [R6.64], R78 ;  /* 0x0000004e06009985 */ /* 0x0005e2000c101b06 */
[----:B------:R-:W-:Y:S02]  /*12770*/  IADD3 R13, R248, 0xe8, RZ ;  /* 0x000000e8f80d7810 */ /* 0x000fe40007ffe0ff */
[----:B------:R-:W-:Y:S02]  /*12780*/  ISETP.GE.AND P2, PT, R15, c[0x0][0x3c8], PT ;  /* 0x0000f2000f007a0c */ /* 0x000fe40003f46270 */
[----:B------:R-:W-:Y:S02]  /*12790*/  ISETP.GE.AND P1, PT, R13, c[0x0][0x3c8], PT ;  /* 0x0000f2000d007a0c */ /* 0x000fe40003f26270 */
[----:B-1----:R-:W-:-:S04]  /*127a0*/  @!P0 LEA R2, P3, R5, R0, 0x2 ;  /* 0x0000000005028211 */ /* 0x002fc800078610ff */
[----:B------:R-:W-:Y:S02]  /*127b0*/  @!P0 LEA.HI.X R3, R5, R4, R11, 0x2, P3 ;  /* 0x0000000405038211 */ /* 0x000fe400018f140b */
[----:B------:R-:W-:Y:S02]  /*127c0*/  ISETP.GE.AND P3, PT, R12, c[0x0][0x3c8], PT ;  /* 0x0000f2000c007a0c */ /* 0x000fe40003f66270 */
[C---:B------:R-:W-:Y:S01]  /*127d0*/  IADD3 R11, R248.reuse, 0xd0, RZ ;  /* 0x000000d0f80b7810 */ /* 0x040fe20007ffe0ff */
[----:B------:R1:W-:Y:S01]  /*127e0*/  @!P0 ST.E.64 [R2.64], R62 ;  /* 0x0000003e02008985 */ /* 0x0003e2000c101b06 */
[----:B------:R-:W-:Y:S02]  /*127f0*/  IADD3 R5, R248, 0xf0, RZ ;  /* 0x000000f0f8057810 */ /* 0x000fe40007ffe0ff */
[----:B------:R-:W-:Y:S02]  /*12800*/  SHF.R.S32.HI R11, RZ, 0x1f, R11 ;  /* 0x0000001fff0b7819 */ /* 0x000fe4000001140b */
[----:B--2---:R-:W-:-:S04]  /*12810*/  @!P4 LEA R6, P0, R14, R0, 0x2 ;  /* 0x000000000e06c211 */ /* 0x004fc800078010ff */
[----:B------:R-:W-:Y:S02]  /*12820*/  @!P4 LEA.HI.X R7, R14, R4, R16, 0x2, P0 ;  /* 0x000000040e07c211 */ /* 0x000fe400000f1410 */
[C---:B------:R-:W-:Y:S02]  /*12830*/  IADD3 R14, R248.reuse, 0xd8, RZ ;  /* 0x000000d8f80e7810 */ /* 0x040fe40007ffe0ff */
[----:B------:R-:W-:Y:S01]  /*12840*/  ISETP.GE.AND P0, PT, R5, c[0x0][0x3c8], PT ;  /* 0x0000f20005007a0c */ /* 0x000fe20003f06270 */
[----:B------:R2:W-:Y:S01]  /*12850*/  @!P4 ST.E.64 [R6.64], R82 ;  /* 0x000000520600c985 */ /* 0x0005e2000c101b06 */
[----:B------:R-:W-:Y:S02]  /*12860*/  SHF.R.S32.HI R14, RZ, 0x1f, R14 ;  /* 0x0000001fff0e7819 */ /* 0x000fe4000001140e */
[----:B------:R-:W-:-:S04]  /*12870*/  IADD3 R16, R248, 0xe0, RZ ;  /* 0x000000e0f8107810 */ /* 0x000fc80007ffe0ff */
[----:B------:R-:W-:Y:S02]  /*12880*/  SHF.R.S32.HI R16, RZ, 0x1f, R16 ;  /* 0x0000001fff107819 */ /* 0x000fe40000011410 */
[----:B-1----:R-:W-:-:S04]  /*12890*/  @!P5 LEA R2, P6, R10, R0, 0x2 ;  /* 0x000000000a02d211 */ /* 0x002fc800078c10ff */
        /* <DEDUP_REMOVED lines=8> */
[----:B------:R-:W-:-:S02]  /*12920*/  SHF.R.S32.HI R14, RZ, 0x1f, R14 ;  /* 0x0000001fff0e7819 */ /* 0x000fc4000001140e */
[----:B------:R-:W-:Y:S02]  /*12930*/  SHF.R.S32.HI R12, RZ, 0x1f, R12 ;  /* 0x0000001fff0c7819 */ /* 0x000fe4000001140c */
[----:B--2---:R-:W-:Y:S02]  /*12940*/  @!P1 LEA R6, P5, R13, R0, 0x2 ;  /* 0x000000000d069211 */ /* 0x004fe400078a10ff */
[-C--:B------:R-:W-:Y:S02]  /*12950*/  @!P2 LEA.HI.X R9, R15, R4.reuse, R16, 0x2, P6 ;  /* 0x000000040f09a211 */ /* 0x080fe400030f1410 */
[----:B------:R-:W-:-:S03]  /*12960*/  @!P1 LEA.HI.X R7, R13, R4, R14, 0x2, P5 ;  /* 0x000000040d079211 */ /* 0x000fc600028f140e */
[----:B------:R3:W-:Y:S04]  /*12970*/  @!P2 ST.E.64 [R8.64], R98 ;  /* 0x000000620800a985 */ /* 0x0007e8000c101b06 */
[----:B------:R3:W-:Y:S01]  /*12980*/  @!P1 ST.E.64 [R6.64], R90 ;  /* 0x0000005a06009985 */ /* 0x0007e2000c101b06 */
[----:B-1----:R-:W-:-:S04]  /*12990*/  @!P0 LEA R2, P4, R5, R0, 0x2 ;  /* 0x0000000005028211 */ /* 0x002fc800078810ff */
[----:B------:R-:W-:Y:S02]  /*129a0*/  @!P0 LEA.HI.X R3, R5, R4, R12, 0x2, P4 ;  /* 0x0000000405038211 */ /* 0x000fe400020f140c */
[----:B------:R-:W-:-:S03]  /*129b0*/  IADD3 R5, R248, 0xf8, RZ ;  /* 0x000000f8f8057810 */ /* 0x000fc60007ffe0ff */
[----:B------:R3:W-:Y:S01]  /*129c0*/  @!P0 ST.E.64 [R2.64], R66 ;  /* 0x0000004202008985 */ /* 0x0007e2000c101b06 */
[----:B------:R-:W-:-:S13]  /*129d0*/  ISETP.GE.AND P0, PT, R5, c[0x0][0x3c8], PT ;  /* 0x0000f20005007a0c */ /* 0x000fda0003f06270 */
[----:B------:R-:W-:Y:S05]  /*129e0*/  @P0 BRA `(.L_x_2835) ;  /* 0x00000e6000000947 */ /* 0x000fea0003800000 */
[----:B------:R-:W-:Y:S02]  /*129f0*/  IADD3 R12, R248, 0xf8, RZ ;  /* 0x000000f8f80c7810 */ /* 0x000fe40007ffe0ff */
[----:B---3--:R-:W-:Y:S02]  /*12a00*/  LEA R2, P0, R5, R0, 0x2 ;  /* 0x0000000005027211 */ /* 0x008fe400078010ff */
[----:B------:R-:W-:-:S04]  /*12a10*/  SHF.R.S32.HI R12, RZ, 0x1f, R12 ;  /* 0x0000001fff0c7819 */ /* 0x000fc8000001140c */
[----:B------:R-:W-:-:S05]  /*12a20*/  LEA.HI.X R3, R5, R4, R12, 0x2, P0 ;  /* 0x0000000405037211 */ /* 0x000fca00000f140c */
[----:B------:R1:W-:Y:S01]  /*12a30*/  ST.E.64 [R2.64], R38 ;  /* 0x0000002602007985 */ /* 0x0003e2000c101b06 */
[----:B------:R-:W-:Y:S05]  /*12a40*/  BRA `(.L_x_2835) ;  /* 0x00000e0000007947 */ /* 0x000fea0003800000 */
.L_x_2820:
[----:B------:R-:W2:Y:S01]  /*12a50*/  LDL.LU R6, [R1] ;  /* 0x0000000001067983 */ /* 0x000ea20000300800 */
[----:B------:R-:W-:Y:S02]  /*12a60*/  ISETP.NE.U32.AND P1, PT, RZ, c[0x0][0x508], PT ;  /* 0x00014200ff007a0c */ /* 0x000fe40003f25070 */
[----:B------:R-:W-:Y:S01]  /*12a70*/  ISETP.NE.U32.AND P3, PT, RZ, c[0x0][0x500], PT ;  /* 0x00014000ff007a0c */ /* 0x000fe20003f65070 */
[----:B------:R-:W3:Y:S01]  /*12a80*/  LDL.LU R0, [R1+0x24] ;  /* 0x0000240001007983 */ /* 0x000ee20000300800 */
[----:B------:R-:W-:Y:S01]  /*12a90*/  ISETP.NE.AND.EX P1, PT, RZ, c[0x0][0x50c], PT, P1 ;  /* 0x00014300ff007a0c */ /* 0x000fe20003f25310 */
[----:B------:R-:W-:Y:S01]  /*12aa0*/  IMAD.MOV.U32 R8, RZ, RZ, RZ ;  /* 0x000000ffff087224 */ /* 0x000fe200078e00ff */
[----:B------:R-:W-:Y:S01]  /*12ab0*/  ISETP.NE.AND.EX P3, PT, RZ, c[0x0][0x504], PT, P3 ;  /* 0x00014100ff007a0c */ /* 0x000fe20003f65330 */
[----:B------:R-:W-:Y:S01]  /*12ac0*/  IMAD.MOV.U32 R20, RZ, RZ, c[0x0][0x388] ;  /* 0x0000e200ff147624 */ /* 0x000fe200078e00ff */
[----:B------:R-:W-:-:S09]  /*12ad0*/  IADD3 R2, P2, R252, c[0x0][0x500], RZ ;  /* 0x00014000fc027a10 */ /* 0x000fd20007f5e0ff */
[----:B------:R-:W-:Y:S02]  /*12ae0*/  @P1 IADD3 R4, P0, R252, c[0x0][0x508], RZ ;  /* 0x00014200fc041a10 */ /* 0x000fe40007f1e0ff */
[C---:B--2---:R-:W-:Y:S02]  /*12af0*/  IADD3.X R3, R6.reuse, c[0x0][0x504], RZ, P2, !PT ;  /* 0x0001410006037a10 */ /* 0x044fe400017fe4ff */
[----:B-1----:R-:W-:-:S03]  /*12b00*/  @P1 IADD3.X R5, R6, c[0x0][0x50c], RZ, P0, !PT ;  /* 0x0001430006051a10 */ /* 0x002fc600007fe4ff */
        /* <DEDUP_REMOVED lines=9> */
.L_x_2841:
[----:B------:R-:W2:Y:S01]  /*12ba0*/  LDL.LU R0, [R1+0x2c] ;  /* 0x00002c0001007983 */ /* 0x000ea20000300800 */
[----:B------:R-:W-:Y:S01]  /*12bb0*/  BSSY B0, `(.L_x_2842) ;  /* 0x0000038000007945 */ /* 0x000fe20003800000 */
[----:B------:R-:W-:Y:S02]  /*12bc0*/  LOP3.LUT R14, R242, 0xffff, RZ, 0xc0, !PT ;  /* 0x0000fffff20e7812 */ /* 0x000fe400078ec0ff */
[----:B-1----:R-:W1:Y:S01]  /*12bd0*/  S2R R2, SR_TID.X ;  /* 0x0000000000027919 */ /* 0x002e620000002100 */
[----:B------:R-:W-:-:S02]  /*12be0*/  SEL R15, R251, RZ, !P3 ;  /* 0x000000fffb0f7207 */ /* 0x000fc40005800000 */
[----:B-----5:R-:W-:Y:S02]  /*12bf0*/  SHF.R.S32.HI R18, RZ, 0x1f, R8 ;  /* 0x0000001fff127819 */ /* 0x020fe40000011408 */
[----:B-1----:R-:W-:Y:S02]  /*12c00*/  ISETP.GT.AND P0, PT, R2, 0x7f, PT ;  /* 0x0000007f0200780c */ /* 0x002fe40003f04270 */
[----:B--2---:R-:W-:-:S11]  /*12c10*/  SEL R21, R0, RZ, !P3 ;  /* 0x000000ff00157207 */ /* 0x004fd60005800000 */
        /* <DEDUP_REMOVED lines=49> */
.L_x_2843:
[----:B------:R-:W-:Y:S05]  /*12f30*/  BSYNC B0 ;  /* 0x0000000000007941 */ /* 0x000fea0003800000 */
.L_x_2842:
        /* <DEDUP_REMOVED lines=34> */
.L_x_2913:
[----:B------:R-:W-:Y:S05]  /*13160*/  BRA.DIV ~URZ, `(.L_x_2845) ;  /* 0x00003e027f007947 */ /* 0x000fea000b800000 */
[----:B------:R3:W4:Y:S02]  /*13170*/  SHFL.IDX PT, R0, R14, RZ, 0x181f ;  /* 0x00181fff0e007589 */ /* 0x00072400000e0000 */
.L_x_2914:
        /* <DEDUP_REMOVED lines=25> */
.L_x_2847:
[----:B------:R-:W-:Y:S05]  /*13310*/  BSYNC B0 ;  /* 0x0000000000007941 */ /* 0x000fea0003800000 */
.L_x_2846:
[----:B------:R-:W-:Y:S05]  /*13320*/  BRA.DIV ~URZ, `(.L_x_2848) ;  /* 0x00003cb27f007947 */ /* 0x000fea000b800000 */
[----:B--2---:R2:W1:Y:S04]  /*13330*/  SHFL.IDX PT, R4, R5, 0x1, 0x181f ;  /* 0x00381f0005047f89 */ /* 0x00446800000e0000 */
[----:B----4-:R2:W4:Y:S02]  /*13340*/  SHFL.IDX PT, R0, R14, 0x1, 0x181f ;  /* 0x00381f000e007f89 */ /* 0x01052400000e0000 */
.L_x_2915:
        /* <DEDUP_REMOVED lines=24> */
.L_x_2850:
[----:B------:R-:W-:Y:S05]  /*134d0*/  BSYNC B0 ;  /* 0x0000000000007941 */ /* 0x000fea0003800000 */
.L_x_2849:
[----:B------:R-:W-:Y:S05]  /*134e0*/  BRA.DIV ~URZ, `(.L_x_2851) ;  /* 0x00003bc27f007947 */ /* 0x000fea000b800000 */
[----:B-1----:R1:W2:Y:S02]  /*134f0*/  SHFL.IDX PT, R4, R5, 0x2, 0x181f ;  /* 0x00581f0005047f89 */ /* 0x0022a400000e0000 */
.L_x_2916:
[----:B------:R-:W-:Y:S05]  /*13500*/  BRA.DIV ~URZ, `(.L_x_2852) ;  /* 0x00003c127f007947 */ /* 0x000fea000b800000 */
[----:B----4-:R4:W1:Y:S02]  /*13510*/  SHFL.IDX PT, R0, R14, 0x2, 0x181f ;  /* 0x00581f000e007f89 */ /* 0x01086400000e0000 */
.L_x_2917:
        /* <DEDUP_REMOVED lines=24> */
.L_x_2854:
[----:B------:R-:W-:Y:S05]  /*136a0*/  BSYNC B0 ;  /* 0x0000000000007941 */ /* 0x000fea0003800000 */
.L_x_2853:
[----:B------:R-:W-:Y:S05]  /*136b0*/  BRA.DIV ~URZ, `(.L_x_2855) ;  /* 0x00003ad27f007947 */ /* 0x000fea000b800000 */
[----:B--2---:R2:W3:Y:S04]  /*136c0*/  SHFL.IDX PT, R4, R5, 0x3, 0x181f ;  /* 0x00781f0005047f89 */ /* 0x0044e800000e0000 */
[----:B-1----:R2:W1:Y:S02]  /*136d0*/  SHFL.IDX PT, R0, R14, 0x3, 0x181f ;  /* 0x00781f000e007f89 */ /* 0x00246400000e0000 */
.L_x_2918:
        /* <DEDUP_REMOVED lines=23> */
.L_x_2835:
[----:B------:R-:W-:Y:S05]  /*13850*/  BSYNC B1 ;  /* 0x0000000000017941 */ /* 0x000fea0003800000 */
.L_x_2819:
        /* <DEDUP_REMOVED lines=8> */
[----:B---3--:R-:W-:Y:S01]  /*138e0*/  IMAD.MOV.U32 R7, RZ, RZ, RZ ;  /* 0x000000ffff077224 */ /* 0x008fe200078e00ff */
[----:B--2-4-:R-:W-:-:S04]  /*138f0*/  LOP3.LUT R12, R0, 0x1f, RZ, 0xc0, !PT ;  /* 0x0000001f000c7812 */ /* 0x014fc800078ec0ff */
[----:B------:R-:W-:Y:S01]  /*13900*/  ISETP.NE.AND P5, PT, R12, 0x1f, PT ;  /* 0x0000001f0c00780c */ /* 0x000fe20003fa5270 */
[----:B------:R-:W-:Y:S10]  /*13910*/  BRA.DIV ~URZ, `(.L_x_2857) ;  /* 0x000039427f007947 */ /* 0x000ff4000b800000 */
[----:B------:R2:W3:Y:S02]  /*13920*/  SHFL.IDX PT, R9, R106, RZ, 0x1f ;  /* 0x00001fff6a097589 */ /* 0x0004e400000e0000 */
.L_x_2919:
[----:B------:R-:W-:Y:S05]  /*13930*/  BRA.DIV ~URZ, `(.L_x_2858) ;  /* 0x000039927f007947 */ /* 0x000fea000b800000 */
[----:B------:R4:W2:Y:S02]  /*13940*/  SHFL.IDX PT, R8, R106, 0x1, 0x1f ;  /* 0x00201f006a087f89 */ /* 0x0008a400000e0000 */
.L_x_2920:
        /* <DEDUP_REMOVED lines=18> */
.L_x_2921:
        /* <DEDUP_REMOVED lines=16> */
.L_x_2922:
[----:B----4-:R-:W-:Y:S01]  /*13b70*/  IMAD R0, R0, c[0x0][0x538], RZ ;  /* 0x00014e0000007a24 */ /* 0x010fe200078e02ff */
[----:B------:R-:W-:Y:S04]  /*13b80*/  BSSY B1, `(.L_x_2861) ;  /* 0x00000c5000017945 */ /* 0x000fe80003800000 */
[----:B--2---:R-:W-:-:S04]  /*13b90*/  IADD3 R8, R0, R8, RZ ;  /* 0x0000000800087210 */ /* 0x004fc80007ffe0ff */
[----:B---3--:R-:W-:-:S13]  /*13ba0*/  ISETP.GT.AND P6, PT, R8, R9, PT ;  /* 0x000000090800720c */ /* 0x008fda0003fc4270 */
[----:B------:R-:W-:Y:S05]  /*13bb0*/  @P6 BRA `(.L_x_2862) ;  /* 0x0000024000006947 */ /* 0x000fea0003800000 */
.L_x_2866:
        /* <DEDUP_REMOVED lines=16> */
.L_x_2923:
        /* <DEDUP_REMOVED lines=16> */
.L_x_2924:
[----:B--2---:R-:W-:-:S05]  /*13dc0*/  IMAD R0, R0, c[0x0][0x538], RZ ;  /* 0x00014e0000007a24 */ /* 0x004fca00078e02ff */
[----:B------:R-:W-:-:S04]  /*13dd0*/  IADD3 R8, R0, R8, RZ ;  /* 0x0000000800087210 */ /* 0x000fc80007ffe0ff */
[----:B------:R-:W-:-:S13]  /*13de0*/  ISETP.GT.AND P6, PT, R8, R9, PT ;  /* 0x000000090800720c */ /* 0x000fda0003fc4270 */
[----:B-1----:R-:W-:Y:S05]  /*13df0*/  @!P6 BRA `(.L_x_2866) ;  /* 0xfffffdc00000e947 */ /* 0x002fea000383ffff */
.L_x_2862:
[----:B------:R-:W-:-:S05]  /*13e00*/  IADD3 R8, -R0, R8, RZ ;  /* 0x0000000800087210 */ /* 0x000fca0007ffe1ff */
[----:B------:R-:W-:-:S05]  /*13e10*/  IMAD R0, R4, c[0x0][0x538], R8 ;  /* 0x00014e0004007a24 */ /* 0x000fca00078e0208 */
[----:B------:R-:W-:Y:S01]  /*13e20*/  ISETP.GT.AND P0, PT, R0, R9, PT ;  /* 0x000000090000720c */ /* 0x000fe20003f04270 */
[----:B------:R-:W-:-:S12]  /*13e30*/  BRA.DIV ~URZ, `(.L_x_2867) ;  /* 0x000038f27f007947 */ /* 0x000fd8000b800000 */
[----:B------:R-:W-:-:S04]  /*13e40*/  VOTE.ANY R5, PT, !P0 ;  /* 0x0000000000057806 */ /* 0x000fc800040e0100 */
.L_x_2925:
[----:B------:R-:W2:Y:S02]  /*13e50*/  POPC R0, R5 ;  /* 0x0000000500007309 */ /* 0x000ea40000000000 */
[----:B--2---:R-:W-:Y:S01]  /*13e60*/  IADD3 R243, R0, R243, RZ ;  /* 0x000000f300f37210 */ /* 0x004fe20007ffe0ff */
[----:B------:R-:W-:Y:S05]  /*13e70*/  BRA.DIV ~URZ, `(.L_x_2868) ;  /* 0x000039027f007947 */ /* 0x000fea000b800000 */
[----:B------:R2:W3:Y:S04]  /*13e80*/  SHFL.IDX PT, R10, R6, R0, 0x1f ;  /* 0x00001f00060a7589 */ /* 0x0004e800000e0000 */
[----:B------:R2:W4:Y:S02]  /*13e90*/  SHFL.IDX PT, R7, R7, R0, 0x1f ;  /* 0x00001f0007077589 */ /* 0x00052400000e0000 */
.L_x_2926:
[----:B------:R-:W-:Y:S01]  /*13ea0*/  ISETP.NE.AND P0, PT, R5, RZ, PT ;  /* 0x000000ff0500720c */ /* 0x000fe20003f05270 */
[----:B------:R-:W-:-:S12]  /*13eb0*/  BSSY B0, `(.L_x_2869) ;  /* 0x0000005000007945 */ /* 0x000fd80003800000 */
[----:B------:R-:W-:Y:S05]  /*13ec0*/  @!P0 BRA `(.L_x_2870) ;  /* 0x0000003000008947 */ /* 0x000fea0003800000 */
[----:B--2---:R-:W-:Y:S01]  /*13ed0*/  IADD3 R0, R0, -0x1, RZ ;  /* 0xffffffff00007810 */ /* 0x004fe20007ffe0ff */
[----:B------:R-:W-:Y:S05]  /*13ee0*/  BRA.DIV ~URZ, `(.L_x_2871) ;  /* 0x000039627f007947 */ /* 0x000fea000b800000 */
[----:B------:R2:W1:Y:S02]  /*13ef0*/  SHFL.IDX PT, R11, R4, R0, 0x1f ;  /* 0x00001f00040b7589 */ /* 0x00046400000e0000 */
.L_x_2870:
[----:B------:R-:W-:Y:S05]  /*13f00*/  BSYNC B0 ;  /* 0x0000000000007941 */ /* 0x000fea0003800000 */
.L_x_2869:
        /* <DEDUP_REMOVED lines=66> */
.L_x_2873:
        /* <DEDUP_REMOVED lines=66> */
.L_x_2874:
[----:B------:R-:W-:Y:S05]  /*14750*/  BSYNC B0 ;  /* 0x0000000000007941 */ /* 0x000fea0003800000 */
.L_x_2872:
[----:B------:R-:W-:-:S04]  /*14760*/  LOP3.LUT R0, RZ, R0, RZ, 0x33, !PT ;  /* 0x00000000ff007212 */ /* 0x000fc800078e33ff */
[----:B------:R-:W-:Y:S01]  /*14770*/  IADD3 R241, R0, R10, RZ ;  /* 0x0000000a00f17210 */ /* 0x000fe20007ffe0ff */
[----:B------:R-:W-:Y:S05]  /*14780*/  BRA `(.L_x_2875) ;  /* 0x0000004000007947 */ /* 0x000fea0003800000 */
.L_x_2863:
[----:B------:R-:W-:Y:S01]  /*14790*/  IMAD.MOV.U32 R240, RZ, RZ, R9 ;  /* 0x000000fffff07224 */ /* 0x000fe200078e0009 */
[----:B------:R-:W-:Y:S01]  /*147a0*/  MOV R242, RZ ;  /* 0x000000ff00f27202 */ /* 0x000fe20000000f00 */
[----:B------:R-:W-:Y:S01]  /*147b0*/  IMAD.MOV.U32 R241, RZ, RZ, RZ ;  /* 0x000000fffff17224 */ /* 0x000fe200078e00ff */
[----:B------:R-:W-:Y:S02]  /*147c0*/  MOV R243, c[0x0][0x53c] ;  /* 0x00014f0000f37a02 */ /* 0x000fe40000000f00 */
.L_x_2875:
[----:B------:R-:W-:Y:S05]  /*147d0*/  BSYNC B1 ;  /* 0x0000000000017941 */ /* 0x000fea0003800000 */
.L_x_2861:
[----:B------:R-:W-:Y:S01]  /*147e0*/  WARPSYNC 0xffffffff ;  /* 0xffffffff00007948 */ /* 0x000fe20003800000 */
[----:B------:R-:W-:Y:S01]  /*147f0*/  BAR.SYNC.DEFER_BLOCKING 0x4, 0x100 ;  /* 0x0104000000007b1d */ /* 0x000fe20000010000 */
[----:B------:R-:W-:-:S13]  /*14800*/  ISETP.NE.AND P0, PT, R12, RZ, PT ;  /* 0x000000ff0c00720c */ /* 0x000fda0003f05270 */
[----:B------:R2:W-:Y:S04]  /*14810*/  @!P0 STS.128 [0x20100], R240 ;  /* 0x020100f0ff008388 */ /* 0x0005e80000000c00 */
[----:B------:R-:W-:Y:S06]  /*14820*/  BAR.ARV 0x5, 0x100 ;  /* 0x0144000000007b1d */ /* 0x000fec0000002000 */
.L_x_2856:
[----:B-1----:R-:W-:-:S13]  /*14830*/  ISETP.GE.AND P0, PT, R243, c[0x0][0x53c], PT ;  /* 0x00014f00f3007a0c */ /* 0x002fda0003f06270 */
[----:B--23--:R-:W-:Y:S01]  /*14840*/  @P0 CALL.REL.NOINC `(.L_x_2876) ;  /* 0x0000001000000944 */ /* 0x00cfe20003c00000 */
[----:B------:R-:W-:Y:S05]  /*14850*/  BRA `(.L_x_2877) ;  /* 0xfffed34000007947 */ /* 0x000fea000383ffff */
.L_x_2876:
[----:B------:R-:W-:Y:S05]  /*14860*/  EXIT ;  /* 0x000000000000794d */ /* 0x000fea0003800000 */
.L_x_2759:
[----:B------:R-:W-:Y:S01]  /*14870*/  IMAD.MOV.U32 R0, RZ, RZ, R5 ;  /* 0x000000ffff007224 */ /* 0x000fe200078e0005 */
[----:B------:R-:W-:Y:S02]  /*14880*/  MOV R3, 0x1 ;  /* 0x0000000100037802 */ /* 0x000fe40000000f00 */
[----:B------:R-:W-:Y:S02]  /*14890*/  MOV R2, 0x148b0 ;  /* 0x000148b000027802 */ /* 0x000fe40000000f00 */
[----:B--2---:R-:W-:Y:S05]  /*148a0*/  CALL.REL.NOINC `($__internal_47_$__cuda_sm70_shflsync_up_p) ;  /* 0x000030d000007944 */ /* 0x004fea0003c00000 */
[----:B------:R-:W-:Y:S01]  /*148b0*/  MOV R0, R4 ;  /* 0x0000000400007202 */ /* 0x000fe20000000f00 */
[----:B------:R-:W-:Y:S05]  /*148c0*/  BRA `(.L_x_2878) ;  /* 0xfffebb7000007947 */ /* 0x000fea000383ffff */
.L_x_2760:
[----:B------:R-:W-:Y:S01]  /*148d0*/  IMAD.MOV.U32 R0, RZ, RZ, R5 ;  /* 0x000000ffff007224 */ /* 0x000fe200078e0005 */
[----:B------:R-:W-:Y:S02]  /*148e0*/  MOV R3, 0x2 ;  /* 0x0000000200037802 */ /* 0x000fe40000000f00 */
[----:B------:R-:W-:Y:S02]  /*148f0*/  MOV R2, 0x14910 ;  /* 0x0001491000027802 */ /* 0x000fe40000000f00 */
[----:B--2---:R-:W-:Y:S05]  /*14900*/  CALL.REL.NOINC `($__internal_47_$__cuda_sm70_shflsync_up_p) ;  /* 0x0000307000007944 */ /* 0x004fea0003c00000 */
[----:B------:R-:W-:Y:S01]  /*14910*/  SEL R4, R4, RZ, P4 ;  /* 0x000000ff04047207 */ /* 0x000fe20002000000 */
[----:B------:R-:W-:Y:S01]  /*14920*/  IMAD.MOV.U32 R3, RZ, RZ, 0x4 ;  /* 0x00000004ff037424 */ /* 0x000fe200078e00ff */
[----:B------:R-:W-:-:S03]  /*14930*/  MOV R2, 0x14960 ;  /* 0x0001496000027802 */ /* 0x000fc60000000f00 */
[----:B------:R-:W-:Y:S02]  /*14940*/  IMAD.IADD R0, R5, 0x1, R4 ;  /* 0x0000000105007824 */ /* 0x000fe400078e0204 */
[----:B------:R-:W-:Y:S05]  /*14950*/  CALL.REL.NOINC `($__internal_47_$__cuda_sm70_shflsync_up_p) ;  /* 0x0000302000007944 */ /* 0x000fea0003c00000 */
        /* <DEDUP_REMOVED lines=12> */
[----:B------:R-:W-:Y:S02]  /*14a20*/  MOV R220, 0x1f ;  /* 0x0000001f00dc7802 */ /* 0x000fe40000000f00 */
[----:B------:R-:W-:Y:S01]  /*14a30*/  MOV R3, 0x14a70 ;  /* 0x00014a7000037802 */ /* 0x000fe20000000f00 */
[----:B------:R-:W-:-:S04]  /*14a40*/  IMAD.IADD R4, R0, 0x1, R4 ;  /* 0x0000000100047824 */ /* 0x000fc800078e0204 */
[----:B------:R-:W-:Y:S02]  /*14a50*/  IMAD.MOV.U32 R219, RZ, RZ, R4 ;  /* 0x000000ffffdb7224 */ /* 0x000fe400078e0004 */
[----:B------:R-:W-:Y:S05]  /*14a60*/  CALL.REL.NOINC `($__internal_46_$__cuda_sm70_shflsync_idx_p) ;  /* 0x00002eb000007944 */ /* 0x000fea0003c00000 */
[----:B------:R-:W-:Y:S01]  /*14a70*/  MOV R0, R219 ;  /* 0x000000db00007202 */ /* 0x000fe20000000f00 */
[----:B------:R-:W-:Y:S05]  /*14a80*/  BRA `(.L_x_2879) ;  /* 0xfffebab000007947 */ /* 0x000fea000383ffff */
.L_x_2762:
[----:B------:R-:W-:Y:S02]  /*14a90*/  SEL R0, RZ, 0x1, P0 ;  /* 0x00000001ff007807 */ /* 0x000fe40000000000 */
[----:B------:R-:W-:Y:S02]  /*14aa0*/  MOV R2, 0x14ac0 ;  /* 0x00014ac000027802 */ /* 0x000fe40000000f00 */
[----:B--2---:R-:W-:Y:S05]  /*14ab0*/  CALL.REL.NOINC `($__internal_48_$__cuda_sm70_votesync_ballot) ;  /* 0x00002f2000007944 */ /* 0x004fea0003c00000 */
[----:B------:R-:W-:Y:S01]  /*14ac0*/  MOV R6, R0 ;  /* 0x0000000000067202 */ /* 0x000fe20000000f00 */
[----:B------:R-:W-:Y:S05]  /*14ad0*/  BRA `(.L_x_2880) ;  /* 0xfffebaf000007947 */ /* 0x000fea000383ffff */
.L_x_2763:
[----:B------:R-:W-:Y:S01]  /*14ae0*/  IMAD.MOV.U32 R219, RZ, RZ, R9 ;  /* 0x000000ffffdb7224 */ /* 0x000fe200078e0009 */
[----:B------:R-:W-:Y:S01]  /*14af0*/  MOV R2, R0 ;  /* 0x0000000000027202 */ /* 0x000fe20000000f00 */
[----:B------:R-:W-:Y:S01]  /*14b00*/  IMAD.MOV.U32 R220, RZ, RZ, 0x1f ;  /* 0x0000001fffdc7424 */ /* 0x000fe200078e00ff */
[----:B------:R-:W-:Y:S02]  /*14b10*/  MOV R3, 0x14b30 ;  /* 0x00014b3000037802 */ /* 0x000fe40000000f00 */
[----:B------:R-:W-:Y:S05]  /*14b20*/  CALL.REL.NOINC `($__internal_46_$__cuda_sm70_shflsync_idx_p) ;  /* 0x00002df000007944 */ /* 0x000fea0003c00000 */
[----:B------:R-:W-:Y:S01]  /*14b30*/  IMAD.MOV.U32 R12, RZ, RZ, R219 ;  /* 0x000000ffff0c7224 */ /* 0x000fe200078e00db */
[----:B------:R-:W-:Y:S01]  /*14b40*/  MOV R219, R8 ;  /* 0x0000000800db7202 */ /* 0x000fe20000000f00 */
[----:B------:R-:W-:Y:S01]  /*14b50*/  IMAD.MOV.U32 R5, RZ, RZ, RZ ;  /* 0x000000ffff057224 */ /* 0x000fe200078e00ff */
[----:B------:R-:W-:Y:S01]  /*14b60*/  MOV R2, R0 ;  /* 0x0000000000027202 */ /* 0x000fe20000000f00 */
[----:B------:R-:W-:Y:S01]  /*14b70*/  IMAD.MOV.U32 R220, RZ, RZ, 0x1f ;  /* 0x0000001fffdc7424 */ /* 0x000fe200078e00ff */
[----:B------:R-:W-:-:S02]  /*14b80*/  MOV R3, 0x14ba0 ;  /* 0x00014ba000037802 */ /* 0x000fc40000000f00 */
[----:B------:R-:W-:Y:S05]  /*14b90*/  CALL.REL.NOINC `($__internal_46_$__cuda_sm70_shflsync_idx_p) ;  /* 0x00002d8000007944 */ /* 0x000fea0003c00000 */
[----:B------:R-:W-:Y:S01]  /*14ba0*/  MOV R9, R219 ;  /* 0x000000db00097202 */ /* 0x000fe20000000f00 */
[----:B------:R-:W-:Y:S05]  /*14bb0*/  BRA `(.L_x_2881) ;  /* 0xfffeba7000007947 */ /* 0x000fea000383ffff */
.L_x_2766:
[----:B------:R-:W-:Y:S01]  /*14bc0*/  IMAD.MOV.U32 R219, RZ, RZ, R4 ;  /* 0x000000ffffdb7224 */ /* 0x000fe200078e0004 */
[----:B------:R-:W-:Y:S01]  /*14bd0*/  MOV R2, R0 ;  /* 0x0000000000027202 */ /* 0x000fe20000000f00 */
[----:B------:R-:W-:Y:S01]  /*14be0*/  IMAD.MOV.U32 R220, RZ, RZ, 0x1f ;  /* 0x0000001fffdc7424 */ /* 0x000fe200078e00ff */
[----:B------:R-:W-:-:S02]  /*14bf0*/  MOV R3, 0x14c10 ;  /* 0x00014c1000037802 */ /* 0x000fc40000000f00 */
[----:B--23--:R-:W-:Y:S05]  /*14c00*/  CALL.REL.NOINC `($__internal_46_$__cuda_sm70_shflsync_idx_p) ;  /* 0x00002d1000007944 */ /* 0x00cfea0003c00000 */
[----:B------:R-:W-:Y:S01]  /*14c10*/  MOV R5, R219 ;  /* 0x000000db00057202 */ /* 0x000fe20000000f00 */
[----:B------:R-:W-:Y:S05]  /*14c20*/  BRA `(.L_x_2765) ;  /* 0xfffeba6000007947 */ /* 0x000fea000383ffff */
.L_x_2777:
[----:B------:R-:W-:Y:S01]  /*14c30*/  IMAD.MOV.U32 R219, RZ, RZ, R5 ;  /* 0x000000ffffdb7224 */ /* 0x000fe200078e0005 */
[----:B------:R-:W-:Y:S01]  /*14c40*/  MOV R2, RZ ;  /* 0x000000ff00027202 */ /* 0x000fe20000000f00 */
[----:B------:R-:W-:Y:S01]  /*14c50*/  IMAD.MOV.U32 R220, RZ, RZ, 0x181f ;  /* 0x0000181fffdc7424 */ /* 0x000fe200078e00ff */
[----:B------:R-:W-:-:S02]  /*14c60*/  MOV R3, 0x14c80 ;  /* 0x00014c8000037802 */ /* 0x000fc40000000f00 */
[----:B-----5:R-:W-:Y:S05]  /*14c70*/  CALL.REL.NOINC `($__internal_46_$__cuda_sm70_shflsync_idx_p) ;  /* 0x00002ca000007944 */ /* 0x020fea0003c00000 */
[----:B------:R-:W-:Y:S01]  /*14c80*/  MOV R4, R219 ;  /* 0x000000db00047202 */ /* 0x000fe20000000f00 */
[----:B------:R-:W-:Y:S05]  /*14c90*/  BRA `(.L_x_2882) ;  /* 0xfffedd0000007947 */ /* 0x000fea000383ffff */
.L_x_2778:
[----:B------:R-:W-:Y:S01]  /*14ca0*/  IMAD.MOV.U32 R219, RZ, RZ, R14 ;  /* 0x000000ffffdb7224 */ /* 0x000fe200078e000e */
[----:B------:R-:W-:Y:S01]  /*14cb0*/  MOV R2, RZ ;  /* 0x000000ff00027202 */ /* 0x000fe20000000f00 */
[----:B------:R-:W-:Y:S01]  /*14cc0*/  IMAD.MOV.U32 R220, RZ, RZ, 0x181f ;  /* 0x0000181fffdc7424 */ /* 0x000fe200078e00ff */
[----:B------:R-:W-:-:S02]  /*14cd0*/  MOV R3, 0x14cf0 ;  /* 0x00014cf000037802 */ /* 0x000fc40000000f00 */
[----:B-12--5:R-:W-:Y:S05]  /*14ce0*/  CALL.REL.NOINC `($__internal_46_$__cuda_sm70_shflsync_idx_p) ;  /* 0x00002c3000007944 */ /* 0x026fea0003c00000 */
[----:B------:R-:W-:Y:S01]  /*14cf0*/  MOV R0, R219 ;  /* 0x000000db00007202 */ /* 0x000fe20000000f00 */
[----:B------:R-:W-:Y:S05]  /*14d00*/  BRA `(.L_x_2883) ;  /* 0xfffedcb000007947 */ /* 0x000fea000383ffff */
.L_x_2781:
[----:B------:R-:W-:Y:S01]  /*14d10*/  IMAD.MOV.U32 R219, RZ, RZ, R5 ;  /* 0x000000ffffdb7224 */ /* 0x000fe200078e0005 */
[----:B--2---:R-:W-:Y:S01]  /*14d20*/  MOV R2, 0x1 ;  /* 0x0000000100027802 */ /* 0x004fe20000000f00 */
[----:B------:R-:W-:Y:S01]  /*14d30*/  IMAD.MOV.U32 R220, RZ, RZ, 0x181f ;  /* 0x0000181fffdc7424 */ /* 0x000fe200078e00ff */
[----:B------:R-:W-:-:S02]  /*14d40*/  MOV R3, 0x14d60 ;  /* 0x00014d6000037802 */ /* 0x000fc40000000f00 */
[----:B-1-345:R-:W-:Y:S05]  /*14d50*/  CALL.REL.NOINC `($__internal_46_$__cuda_sm70_shflsync_idx_p) ;  /* 0x00002bc000007944 */ /* 0x03afea0003c00000 */
[----:B------:R-:W-:Y:S01]  /*14d60*/  IMAD.MOV.U32 R4, RZ, RZ, R219 ;  /* 0x000000ffff047224 */ /* 0x000fe200078e00db */
[----:B------:R-:W-:Y:S01]  /*14d70*/  MOV R2, 0x1 ;  /* 0x0000000100027802 */ /* 0x000fe20000000f00 */
[----:B------:R-:W-:Y:S01]  /*14d80*/  IMAD.MOV.U32 R219, RZ, RZ, R14 ;  /* 0x000000ffffdb7224 */ /* 0x000fe200078e000e */
[----:B------:R-:W-:-:S02]  /*14d90*/  MOV R220, 0x181f ;  /* 0x0000181f00dc7802 */ /* 0x000fc40000000f00 */
[----:B------:R-:W-:Y:S02]  /*14da0*/  MOV R3, 0x14dc0 ;  /* 0x00014dc000037802 */ /* 0x000fe40000000f00 */
[----:B------:R-:W-:Y:S05]  /*14db0*/  CALL.REL.NOINC `($__internal_46_$__cuda_sm70_shflsync_idx_p) ;  /* 0x00002b6000007944 */ /* 0x000fea0003c00000 */
[----:B------:R-:W-:Y:S01]  /*14dc0*/  MOV R0, R219 ;  /* 0x000000db00007202 */ /* 0x000fe20000000f00 */
[----:B------:R-:W-:Y:S05]  /*14dd0*/  BRA `(.L_x_2884) ;  /* 0xfffedda000007947 */ /* 0x000fea000383ffff */
.L_x_2784:
[----:B------:R-:W-:Y:S01]  /*14de0*/  IMAD.MOV.U32 R219, RZ, RZ, R5 ;  /* 0x000000ffffdb7224 */ /* 0x000fe200078e0005 */
[----:B-1----:R-:W-:Y:S01]  /*14df0*/  MOV R2, 0x2 ;  /* 0x0000000200027802 */ /* 0x002fe20000000f00 */
[----:B------:R-:W-:Y:S01]  /*14e00*/  IMAD.MOV.U32 R220, RZ, RZ, 0x181f ;  /* 0x0000181fffdc7424 */ /* 0x000fe200078e00ff */
[----:B------:R-:W-:Y:S02]  /*14e10*/  MOV R3, 0x14e30 ;  /* 0x00014e3000037802 */ /* 0x000fe40000000f00 */
[----:B--2345:R-:W-:Y:S05]  /*14e20*/  CALL.REL.NOINC `($__internal_46_$__cuda_sm70_shflsync_idx_p) ;  /* 0x00002af000007944 */ /* 0x03cfea0003c00000 */
[----:B------:R-:W-:Y:S01]  /*14e30*/  MOV R4, R219 ;  /* 0x000000db00047202 */ /* 0x000fe20000000f00 */
[----:B------:R-:W-:Y:S05]  /*14e40*/  BRA `(.L_x_2885) ;  /* 0xfffeded000007947 */ /* 0x000fea000383ffff */
.L_x_2785:
[----:B------:R-:W-:Y:S01]  /*14e50*/  IMAD.MOV.U32 R219, RZ, RZ, R14 ;  /* 0x000000ffffdb7224 */ /* 0x000fe200078e000e */
[----:B------:R-:W-:Y:S01]  /*14e60*/  MOV R2, 0x2 ;  /* 0x0000000200027802 */ /* 0x000fe20000000f00 */
[----:B------:R-:W-:Y:S01]  /*14e70*/  IMAD.MOV.U32 R220, RZ, RZ, 0x181f ;  /* 0x0000181fffdc7424 */ /* 0x000fe200078e00ff */
[----:B------:R-:W-:Y:S02]  /*14e80*/  MOV R3, 0x14ea0 ;  /* 0x00014ea000037802 */ /* 0x000fe40000000f00 */
[----:B-12345:R-:W-:Y:S05]  /*14e90*/  CALL.REL.NOINC `($__internal_46_$__cuda_sm70_shflsync_idx_p) ;  /* 0x00002a8000007944 */ /* 0x03efea0003c00000 */
[----:B------:R-:W-:Y:S01]  /*14ea0*/  MOV R0, R219 ;  /* 0x000000db00007202 */ /* 0x000fe20000000f00 */
[----:B------:R-:W-:Y:S05]  /*14eb0*/  BRA `(.L_x_2886) ;  /* 0xfffede8000007947 */ /* 0x000fea000383ffff */
.L_x_2788:
[----:B------:R-:W-:Y:S01]  /*14ec0*/  IMAD.MOV.U32 R219, RZ, RZ, R5 ;  /* 0x000000ffffdb7224 */ /* 0x000fe200078e0005 */
[----:B-1----:R-:W-:Y:S01]  /*14ed0*/  MOV R2, 0x3 ;  /* 0x0000000300027802 */ /* 0x002fe20000000f00 */
[----:B------:R-:W-:Y:S01]  /*14ee0*/  IMAD.MOV.U32 R220, RZ, RZ, 0x181f ;  /* 0x0000181fffdc7424 */ /* 0x000fe200078e00ff */
[----:B------:R-:W-:-:S02]  /*14ef0*/  MOV R3, 0x14f10 ;  /* 0x00014f1000037802 */ /* 0x000fc40000000f00 */
[----:B--2345:R-:W-:Y:S05]  /*14f00*/  CALL.REL.NOINC `($__internal_46_$__cuda_sm70_shflsync_idx_p) ;  /* 0x00002a1000007944 */ /* 0x03cfea0003c00000 */
        /* <DEDUP_REMOVED lines=8> */
.L_x_2791:
[----:B------:R-:W-:Y:S01]  /*14f90*/  IMAD.MOV.U32 R219, RZ, RZ, R5 ;  /* 0x000000ffffdb7224 */ /* 0x000fe200078e0005 */
[----:B------:R-:W-:Y:S01]  /*14fa0*/  MOV R2, RZ ;  /* 0x000000ff00027202 */ /* 0x000fe20000000f00 */
[----:B------:R-:W-:Y:S01]  /*14fb0*/  IMAD.MOV.U32 R220, RZ, RZ, 0x181f ;  /* 0x0000181fffdc7424 */ /* 0x000fe200078e00ff */
[----:B------:R-:W-:Y:S02]  /*14fc0*/  MOV R3, 0x14fe0 ;  /* 0x00014fe000037802 */ /* 0x000fe40000000f00 */
[----:B------:R-:W-:Y:S05]  /*14fd0*/  CALL.REL.NOINC `($__internal_46_$__cuda_sm70_shflsync_idx_p) ;  /* 0x0000294000007944 */ /* 0x000fea0003c00000 */
[----:B------:R-:W-:Y:S01]  /*14fe0*/  MOV R4, R219 ;  /* 0x000000db00047202 */ /* 0x000fe20000000f00 */
[----:B------:R-:W-:Y:S05]  /*14ff0*/  BRA `(.L_x_2888) ;  /* 0xfffefd4000007947 */ /* 0x000fea000383ffff */
.L_x_2792:
[----:B------:R-:W-:Y:S01]  /*15000*/  IMAD.MOV.U32 R219, RZ, RZ, R15 ;  /* 0x000000ffffdb7224 */ /* 0x000fe200078e000f */
[----:B------:R-:W-:Y:S01]  /*15010*/  MOV R2, RZ ;  /* 0x000000ff00027202 */ /* 0x000fe20000000f00 */
[----:B------:R-:W-:Y:S01]  /*15020*/  IMAD.MOV.U32 R220, RZ, RZ, 0x181f ;  /* 0x0000181fffdc7424 */ /* 0x000fe200078e00ff */
[----:B------:R-:W-:Y:S02]  /*15030*/  MOV R3, 0x15050 ;  /* 0x0001505000037802 */ /* 0x000fe40000000f00 */
[----:B-12---:R-:W-:Y:S05]  /*15040*/  CALL.REL.NOINC `($__internal_46_$__cuda_sm70_shflsync_idx_p) ;  /* 0x000028d000007944 */ /* 0x006fea0003c00000 */
[C---:B------:R-:W-:Y:S01]  /*15050*/  IADD3 R10, P0, R219.reuse, R106, RZ ;  /* 0x0000006adb0a7210 */ /* 0x040fe20007f1e0ff */
[----:B------:R-:W-:Y:S01]  /*15060*/  IMAD.MOV.U32 R220, RZ, RZ, 0x181f ;  /* 0x0000181fffdc7424 */ /* 0x000fe200078e00ff */
[----:B------:R-:W-:-:S02]  /*15070*/  IADD3 R8, P5, R219, R107, RZ ;  /* 0x0000006bdb087210 */ /* 0x000fc40007fbe0ff */
[C---:B------:R-:W-:Y:S01]  /*15080*/  IADD3 R6, P2, R219.reuse, R108, RZ ;  /* 0x0000006cdb067210 */ /* 0x040fe20007f5e0ff */
[C---:B------:R-:W-:Y:S01]  /*15090*/  IMAD.X R11, R4.reuse, 0x1, R101, P0 ;  /* 0x00000001040b7824 */ /* 0x040fe200000e0665 */
[----:B------:R-:W-:Y:S01]  /*150a0*/  IADD3 R2, P0, R219, R109, RZ ;  /* 0x0000006ddb027210 */ /* 0x000fe20007f1e0ff */
[C---:B------:R-:W-:Y:S01]  /*150b0*/  IMAD.X R9, R4.reuse, 0x1, R102, P5 ;  /* 0x0000000104097824 */ /* 0x040fe200028e0666 */
[----:B------:R-:W-:Y:S01]  /*150c0*/  ISETP.GE.AND P6, PT, R217, c[0x0][0x1d4], PT ;  /* 0x00007500d9007a0c */ /* 0x000fe20003fc6270 */
[C---:B------:R-:W-:Y:S01]  /*150d0*/  IMAD.X R7, R4.reuse, 0x1, R103, P2 ;  /* 0x0000000104077824 */ /* 0x040fe200010e0667 */
[----:B------:R-:W-:Y:S01]  /*150e0*/  ISETP.GE.AND P5, PT, R223, c[0x0][0x1d4], PT ;  /* 0x00007500df007a0c */ /* 0x000fe20003fa6270 */
[----:B------:R-:W-:Y:S01]  /*150f0*/  IMAD.X R3, R4, 0x1, R104, P0 ;  /* 0x0000000104037824 */ /* 0x000fe200000e0668 */
[----:B------:R-:W-:Y:S01]  /*15100*/  ISETP.GE.AND P2, PT, R224, c[0x0][0x1d4], PT ;  /* 0x00007500e0007a0c */ /* 0x000fe20003f46270 */
[----:B------:R-:W-:Y:S01]  /*15110*/  IMAD.MOV.U32 R219, RZ, RZ, R5 ;  /* 0x000000ffffdb7224 */ /* 0x000fe200078e0005 */
[----:B------:R-:W-:-:S02]  /*15120*/  ISETP.GE.AND P0, PT, R225, c[0x0][0x1d4], PT ;  /* 0x00007500e1007a0c */ /* 0x000fc40003f06270 */
[----:B------:R-:W-:Y:S02]  /*15130*/  SEL R5, RZ, 0x10, P6 ;  /* 0x00000010ff057807 */ /* 0x000fe40003000000 */
[----:B------:R-:W-:Y:S02]  /*15140*/  SEL R14, RZ, 0x10, P5 ;  /* 0x00000010ff0e7807 */ /* 0x000fe40002800000 */
[----:B------:R-:W-:Y:S01]  /*15150*/  SEL R13, RZ, 0x10, P2 ;  /* 0x00000010ff0d7807 */ /* 0x000fe20001000000 */
[----:B------:R-:W-:Y:S01]  /*15160*/  @!PT LDS RZ, [RZ] ;  /* 0x00000000fffff984 */ /* 0x000fe20000000800 */
[----:B------:R-:W-:Y:S01]  /*15170*/  @!PT LDS RZ, [RZ] ;  /* 0x00000000fffff984 */ /* 0x000fe20000000800 */
[----:B------:R-:W-:Y:S01]  /*15180*/  @!PT LDS RZ, [RZ] ;  /* 0x00000000fffff984 */ /* 0x000fe20000000800 */
[----:B------:R1:W-:Y:S01]  /*15190*/  LDGSTS.E.BYPASS.LTC128B.128 [R215+0x8100], [R10.64], !P6 ;  /* 0x081000000ad77fae */ /* 0x0003e2000f101d46 */
[----:B------:R-:W-:-:S03]  /*151a0*/  SEL R12, RZ, 0x10, P0 ;  /* 0x00000010ff0c7807 */ /* 0x000fc60000000000 */
[----:B------:R1:W-:Y:S04]  /*151b0*/  LDGSTS.E.BYPASS.LTC128B.128 [R215+0xa100], [R8.64], !P5 ;  /* 0x0a10000008d77fae */ /* 0x0003e8000e901d46 */
[----:B------:R1:W-:Y:S04]  /*151c0*/  LDGSTS.E.BYPASS.LTC128B.128 [R215+0xc100], [R6.64], !P2 ;  /* 0x0c10000006d77fae */ /* 0x0003e8000d101d46 */
[----:B------:R2:W-:Y:S02]  /*151d0*/  LDGSTS.E.BYPASS.LTC128B.128 [R215+0xe100], [R2.64], !P0 ;  /* 0x0e10000002d77fae */ /* 0x0005e4000c101d46 */
[----:B--2---:R-:W-:Y:S01]  /*151e0*/  IMAD.MOV.U32 R2, RZ, RZ, 0x1 ;  /* 0x00000001ff027424 */ /* 0x004fe200078e00ff */
[----:B------:R-:W-:-:S02]  /*151f0*/  MOV R3, 0x15210 ;  /* 0x0001521000037802 */ /* 0x000fc40000000f00 */
[----:B-1----:R-:W-:Y:S05]  /*15200*/  CALL.REL.NOINC `($__internal_46_$__cuda_sm70_shflsync_idx_p) ;  /* 0x0000271000007944 */ /* 0x002fea0003c00000 */
        /* <DEDUP_REMOVED lines=8> */
.L_x_2793:
[----:B------:R-:W-:Y:S01]  /*15290*/  IMAD.MOV.U32 R219, RZ, RZ, R4 ;  /* 0x000000ffffdb7224 */ /* 0x000fe200078e0004 */
[----:B------:R-:W-:Y:S01]  /*152a0*/  MOV R2, RZ ;  /* 0x000000ff00027202 */ /* 0x000fe20000000f00 */
[----:B------:R-:W-:Y:S01]  /*152b0*/  IMAD.MOV.U32 R220, RZ, RZ, 0x1c1f ;  /* 0x00001c1fffdc7424 */ /* 0x000fe200078e00ff */
[----:B------:R-:W-:Y:S02]  /*152c0*/  MOV R3, 0x152e0 ;  /* 0x000152e000037802 */ /* 0x000fe40000000f00 */
[----:B------:R-:W-:Y:S05]  /*152d0*/  CALL.REL.NOINC `($__internal_46_$__cuda_sm70_shflsync_idx_p) ;  /* 0x0000264000007944 */ /* 0x000fea0003c00000 */
[----:B------:R-:W-:Y:S01]  /*152e0*/  MOV R0, R219 ;  /* 0x000000db00007202 */ /* 0x000fe20000000f00 */
[----:B------:R-:W-:Y:S05]  /*152f0*/  BRA `(.L_x_2890) ;  /* 0xfffefe6000007947 */ /* 0x000fea000383ffff */
.L_x_2794:
[----:B------:R-:W-:Y:S01]  /*15300*/  IMAD.MOV.U32 R219, RZ, RZ, R4 ;  /* 0x000000ffffdb7224 */ /* 0x000fe200078e0004 */
[----:B------:R-:W-:Y:S01]  /*15310*/  MOV R2, 0x1 ;  /* 0x0000000100027802 */ /* 0x000fe20000000f00 */
[----:B------:R-:W-:Y:S01]  /*15320*/  IMAD.MOV.U32 R220, RZ, RZ, 0x1c1f ;  /* 0x00001c1fffdc7424 */ /* 0x000fe200078e00ff */
[----:B------:R-:W-:Y:S02]  /*15330*/  MOV R3, 0x15350 ;  /* 0x0001535000037802 */ /* 0x000fe40000000f00 */
[----:B-1----:R-:W-:Y:S05]  /*15340*/  CALL.REL.NOINC `($__internal_46_$__cuda_sm70_shflsync_idx_p) ;  /* 0x000025d000007944 */ /* 0x002fea0003c00000 */
        /* <DEDUP_REMOVED lines=57> */
[----:B------:R-:W-:Y:S01]  /*156e0*/  ISETP.GT.AND P2, PT, R0, 0x39, PT ;  /* 0x000000390000780c */ /* 0x000fe20003f44270 */
[----:B------:R-:W-:Y:S01]  /*156f0*/  IMAD.MOV.U32 R0, RZ, RZ, 0x2 ;  /* 0x00000002ff007424 */ /* 0x000fe200078e00ff */
[----:B------:R-:W-:Y:S02]  /*15700*/  FSEL R85, R27, -INF , P0 ;  /* 0xff8000001b557808 */ /* 0x000fe40000000000 */
[----:B------:R-:W-:Y:S02]  /*15710*/  FMNMX.FTZ R5, R86, R5, !PT ;  /* 0x0000000556057209 */ /* 0x000fe40007810000 */
[----:B------:R-:W-:Y:S02]  /*15720*/  FMNMX.FTZ R132, R92, R132, !PT ;  /* 0x000000845c847209 */ /* 0x000fe40007810000 */
[----:B------:R-:W-:-:S02]  /*15730*/  FSEL R84, R26, -INF , P2 ;  /* 0xff8000001a547808 */ /* 0x000fc40001000000 */
[----:B------:R-:W-:Y:S01]  /*15740*/  FMNMX.FTZ R5, R85, R5, !PT ;  /* 0x0000000555057209 */ /* 0x000fe20007810000 */
[----:B------:R-:W-:Y:S01]  /*15750*/  IMAD.MOV.U32 R4, RZ, RZ, R132 ;  /* 0x000000ffff047224 */ /* 0x000fe200078e0084 */
[----:B------:R-:W-:Y:S02]  /*15760*/  MOV R2, 0x15790 ;  /* 0x0001579000027802 */ /* 0x000fe40000000f00 */
[----:B------:R-:W-:Y:S02]  /*15770*/  FMNMX.FTZ R5, R84, R5, !PT ;  /* 0x0000000554057209 */ /* 0x000fe40007810000 */
[----:B------:R-:W-:Y:S05]  /*15780*/  CALL.REL.NOINC `($__internal_45_$__cuda_sm70_shflsync_bfly_p) ;  /* 0x0000213000007944 */ /* 0x000fea0003c00000 */
[----:B------:R-:W-:Y:S01]  /*15790*/  FMNMX.FTZ R132, R132, R0, !PT ;  /* 0x0000000084847209 */ /* 0x000fe20007810000 */
[----:B------:R-:W-:Y:S01]  /*157a0*/  IMAD.MOV.U32 R0, RZ, RZ, 0x1 ;  /* 0x00000001ff007424 */ /* 0x000fe200078e00ff */
[----:B------:R-:W-:-:S03]  /*157b0*/  MOV R2, 0x157e0 ;  /* 0x000157e000027802 */ /* 0x000fc60000000f00 */
[----:B------:R-:W-:Y:S02]  /*157c0*/  IMAD.MOV.U32 R4, RZ, RZ, R132 ;  /* 0x000000ffff047224 */ /* 0x000fe400078e0084 */
[----:B------:R-:W-:Y:S05]  /*157d0*/  CALL.REL.NOINC `($__internal_45_$__cuda_sm70_shflsync_bfly_p) ;  /* 0x000020e000007944 */ /* 0x000fea0003c00000 */
[----:B------:R-:W-:Y:S01]  /*157e0*/  FMNMX.FTZ R132, R132, R0, !PT ;  /* 0x0000000084847209 */ /* 0x000fe20007810000 */
[----:B------:R-:W-:Y:S01]  /*157f0*/  IMAD.MOV.U32 R4, RZ, RZ, R5 ;  /* 0x000000ffff047224 */ /* 0x000fe200078e0005 */
[----:B------:R-:W-:Y:S01]  /*15800*/  MOV R2, 0x15830 ;  /* 0x0001583000027802 */ /* 0x000fe20000000f00 */
[----:B------:R-:W-:Y:S02]  /*15810*/  IMAD.MOV.U32 R0, RZ, RZ, 0x2 ;  /* 0x00000002ff007424 */ /* 0x000fe400078e00ff */
[----:B------:R-:W-:Y:S05]  /*15820*/  CALL.REL.NOINC `($__internal_45_$__cuda_sm70_shflsync_bfly_p) ;  /* 0x0000209000007944 */ /* 0x000fea0003c00000 */
[----:B------:R-:W-:Y:S01]  /*15830*/  FMNMX.FTZ R4, R5, R0, !PT ;  /* 0x0000000005047209 */ /* 0x000fe20007810000 */
[----:B------:R-:W-:Y:S01]  /*15840*/  IMAD.MOV.U32 R0, RZ, RZ, 0x1 ;  /* 0x00000001ff007424 */ /* 0x000fe200078e00ff */
[----:B------:R-:W-:Y:S02]  /*15850*/  MOV R2, 0x15870 ;  /* 0x0001587000027802 */ /* 0x000fe40000000f00 */
[----:B------:R-:W-:Y:S05]  /*15860*/  CALL.REL.NOINC `($__internal_45_$__cuda_sm70_shflsync_bfly_p) ;  /* 0x0000205000007944 */ /* 0x000fea0003c00000 */
[----:B------:R-:W-:Y:S01]  /*15870*/  MOV R5, R0 ;  /* 0x0000000000057202 */ /* 0x000fe20000000f00 */
[----:B------:R-:W-:Y:S05]  /*15880*/  BRA `(.L_x_2891) ;  /* 0xfffeff8000007947 */ /* 0x000fea000383ffff */
.L_x_2798:
[----:B------:R-:W-:Y:S01]  /*15890*/  MOV R2, RZ ;  /* 0x000000ff00027202 */ /* 0x000fe20000000f00 */
[----:B------:R-:W-:Y:S01]  /*158a0*/  IMAD.MOV.U32 R219, RZ, RZ, R5 ;  /* 0x000000ffffdb7224 */ /* 0x000fe200078e0005 */
[----:B------:R-:W-:Y:S01]  /*158b0*/  MOV R3, 0x158e0 ;  /* 0x000158e000037802 */ /* 0x000fe20000000f00 */
[----:B------:R-:W-:Y:S02]  /*158c0*/  IMAD.MOV.U32 R220, RZ, RZ, 0x181f ;  /* 0x0000181fffdc7424 */ /* 0x000fe400078e00ff */
[----:B-1234-:R-:W-:Y:S05]  /*158d0*/  CALL.REL.NOINC `($__internal_46_$__cuda_sm70_shflsync_idx_p) ;  /* 0x0000204000007944 */ /* 0x01efea0003c00000 */
[----:B------:R-:W-:Y:S01]  /*158e0*/  MOV R4, R219 ;  /* 0x000000db00047202 */ /* 0x000fe20000000f00 */
[----:B------:R-:W-:-:S05]  /*158f0*/  BRA `(.L_x_2892) ;  /* 0xffff164000007947 */ /* 0x000fca000383ffff */
.L_x_2799:
[----:B------:R-:W-:Y:S01]  /*15900*/  MOV R2, RZ ;  /* 0x000000ff00027202 */ /* 0x000fe20000000f00 */
[----:B------:R-:W-:Y:S01]  /*15910*/  IMAD.MOV.U32 R219, RZ, RZ, R21 ;  /* 0x000000ffffdb7224 */ /* 0x000fe200078e0015 */
[----:B------:R-:W-:Y:S01]  /*15920*/  MOV R3, 0x15950 ;  /* 0x0001595000037802 */ /* 0x000fe20000000f00 */
[----:B------:R-:W-:Y:S02]  /*15930*/  IMAD.MOV.U32 R220, RZ, RZ, 0x181f ;  /* 0x0000181fffdc7424 */ /* 0x000fe400078e00ff */
[----:B-1234-:R-:W-:Y:S05]  /*15940*/  CALL.REL.NOINC `($__internal_46_$__cuda_sm70_shflsync_idx_p) ;  /* 0x00001fd000007944 */ /* 0x01efea0003c00000 */
        /* <DEDUP_REMOVED lines=13> */
[C---:B------:R-:W-:Y:S05]  /*15a20*/  IMAD.X R7, R4.reuse, 0x1, R23, P0 ;  /* 0x0000000104077824 */ /* 0x040fea00000e0617 */
[----:B------:R2:W-:Y:S01]  /*15a30*/  LDGSTS.E.BYPASS.LTC128B.128 [R215+0x2100], [R6.64], !P5 ;  /* 0x0210000006d77fae */ /* 0x0005e2000e901d46 */
[C---:B-1----:R-:W-:Y:S05]  /*15a40*/  IADD3 R2, P0, R219.reuse, R132, RZ ;  /* 0x00000084db027210 */ /* 0x042fea0007f1e0ff */
        /* <DEDUP_REMOVED lines=11> */
[----:B--2---:R-:W-:Y:S05]  /*15b00*/  CALL.REL.NOINC `($__internal_46_$__cuda_sm70_shflsync_idx_p) ;  /* 0x00001e1000007944 */ /* 0x004fea0003c00000 */
[----:B------:R-:W-:Y:S01]  /*15b10*/  MOV R2, 0x1 ;  /* 0x0000000100027802 */ /* 0x000fe20000000f00 */
[----:B------:R-:W-:Y:S01]  /*15b20*/  IMAD.MOV.U32 R4, RZ, RZ, R219 ;  /* 0x000000ffff047224 */ /* 0x000fe200078e00db */
[----:B------:R-:W-:Y:S01]  /*15b30*/  MOV R220, 0x181f ;  /* 0x0000181f00dc7802 */ /* 0x000fe20000000f00 */
[----:B------:R-:W-:Y:S01]  /*15b40*/  IMAD.MOV.U32 R219, RZ, RZ, R21 ;  /* 0x000000ffffdb7224 */ /* 0x000fe200078e0015 */
[----:B------:R-:W-:Y:S02]  /*15b50*/  MOV R3, 0x15b70 ;  /* 0x00015b7000037802 */ /* 0x000fe40000000f00 */
[----:B------:R-:W-:Y:S05]  /*15b60*/  CALL.REL.NOINC `($__internal_46_$__cuda_sm70_shflsync_idx_p) ;  /* 0x00001db000007944 */ /* 0x000fea0003c00000 */
[----:B------:R-:W-:Y:S01]  /*15b70*/  MOV R0, R219 ;  /* 0x000000db00007202 */ /* 0x000fe20000000f00 */
[----:B------:R-:W-:-:S05]  /*15b80*/  BRA `(.L_x_2893) ;  /* 0xffff155000007947 */ /* 0x000fca000383ffff */
.L_x_2802:
[----:B------:R-:W-:Y:S01]  /*15b90*/  MOV R2, RZ ;  /* 0x000000ff00027202 */ /* 0x000fe20000000f00 */
[----:B------:R-:W-:Y:S01]  /*15ba0*/  IMAD.MOV.U32 R219, RZ, RZ, R5 ;  /* 0x000000ffffdb7224 */ /* 0x000fe200078e0005 */
[----:B------:R-:W-:Y:S01]  /*15bb0*/  MOV R3, 0x15be0 ;  /* 0x00015be000037802 */ /* 0x000fe20000000f00 */
[----:B------:R-:W-:Y:S02]  /*15bc0*/  IMAD.MOV.U32 R220, RZ, RZ, 0x181f ;  /* 0x0000181fffdc7424 */ /* 0x000fe400078e00ff */
[----:B-1----:R-:W-:Y:S05]  /*15bd0*/  CALL.REL.NOINC `($__internal_46_$__cuda_sm70_shflsync_idx_p) ;  /* 0x00001d4000007944 */ /* 0x002fea0003c00000 */
[----:B------:R-:W-:Y:S01]  /*15be0*/  MOV R4, R219 ;  /* 0x000000db00047202 */ /* 0x000fe20000000f00 */
[----:B------:R-:W-:-:S05]  /*15bf0*/  BRA `(.L_x_2894) ;  /* 0xffff29f000007947 */ /* 0x000fca000383ffff */
.L_x_2803:
[----:B------:R-:W-:Y:S01]  /*15c00*/  MOV R2, RZ ;  /* 0x000000ff00027202 */ /* 0x000fe20000000f00 */
[----:B------:R-:W-:Y:S01]  /*15c10*/  IMAD.MOV.U32 R219, RZ, RZ, R8 ;  /* 0x000000ffffdb7224 */ /* 0x000fe200078e0008 */
[----:B------:R-:W-:Y:S01]  /*15c20*/  MOV R3, 0x15c50 ;  /* 0x00015c5000037802 */ /* 0x000fe20000000f00 */
[----:B------:R-:W-:Y:S02]  /*15c30*/  IMAD.MOV.U32 R220, RZ, RZ, 0x181f ;  /* 0x0000181fffdc7424 */ /* 0x000fe400078e00ff */
[----:B-123--:R-:W-:Y:S05]  /*15c40*/  CALL.REL.NOINC `($__internal_46_$__cuda_sm70_shflsync_idx_p) ;  /* 0x00001cd000007944 */ /* 0x00efea0003c00000 */
        /* <DEDUP_REMOVED lines=14> */
[C---:B-1----:R-:W-:Y:S05]  /*15d30*/  IADD3 R2, P0, R219.reuse, R21, RZ ;  /* 0x00000015db027210 */ /* 0x042fea0007f1e0ff */
[C---:B------:R-:W-:Y:S01]  /*15d40*/  IMAD.X R3, R4.reuse, 0x1, R13, P0 ;  /* 0x0000000104037824 */ /* 0x040fe200000e060d */
[----:B--2---:R-:W-:Y:S04]  /*15d50*/  SEL R6, RZ, 0x10, P5 ;  /* 0x00000010ff067807 */ /* 0x004fe80002800000 */
        /* <DEDUP_REMOVED lines=10> */
[----:B------:R-:W-:Y:S05]  /*15e00*/  CALL.REL.NOINC `($__internal_46_$__cuda_sm70_shflsync_idx_p) ;  /* 0x00001b1000007944 */ /* 0x000fea0003c00000 */
        /* <DEDUP_REMOVED lines=8> */
.L_x_2804:
[----:B-1----:R-:W-:Y:S01]  /*15e90*/  MOV R2, RZ ;  /* 0x000000ff00027202 */ /* 0x002fe20000000f00 */
[----:B------:R-:W-:Y:S01]  /*15ea0*/  IMAD.MOV.U32 R219, RZ, RZ, R4 ;  /* 0x000000ffffdb7224 */ /* 0x000fe200078e0004 */
[----:B------:R-:W-:Y:S01]  /*15eb0*/  MOV R3, 0x15ee0 ;  /* 0x00015ee000037802 */ /* 0x000fe20000000f00 */
[----:B------:R-:W-:Y:S02]  /*15ec0*/  IMAD.MOV.U32 R220, RZ, RZ, 0x1c1f ;  /* 0x00001c1fffdc7424 */ /* 0x000fe400078e00ff */
[----:B------:R-:W-:Y:S05]  /*15ed0*/  CALL.REL.NOINC `($__internal_46_$__cuda_sm70_shflsync_idx_p) ;  /* 0x00001a4000007944 */ /* 0x000fea0003c00000 */
[----:B------:R-:W-:Y:S01]  /*15ee0*/  MOV R0, R219 ;  /* 0x000000db00007202 */ /* 0x000fe20000000f00 */
[----:B------:R-:W-:-:S05]  /*15ef0*/  BRA `(.L_x_2896) ;  /* 0xffff2b0000007947 */ /* 0x000fca000383ffff */
.L_x_2805:
[----:B------:R-:W-:Y:S01]  /*15f00*/  MOV R2, 0x1 ;  /* 0x0000000100027802 */ /* 0x000fe20000000f00 */
[----:B------:R-:W-:Y:S01]  /*15f10*/  IMAD.MOV.U32 R219, RZ, RZ, R4 ;  /* 0x000000ffffdb7224 */ /* 0x000fe200078e0004 */
[----:B------:R-:W-:Y:S01]  /*15f20*/  MOV R3, 0x15f50 ;  /* 0x00015f5000037802 */ /* 0x000fe20000000f00 */
[----:B------:R-:W-:Y:S02]  /*15f30*/  IMAD.MOV.U32 R220, RZ, RZ, 0x1c1f ;  /* 0x00001c1fffdc7424 */ /* 0x000fe400078e00ff */
[----:B--2---:R-:W-:Y:S05]  /*15f40*/  CALL.REL.NOINC `($__internal_46_$__cuda_sm70_shflsync_idx_p) ;  /* 0x000019d000007944 */ /* 0x004fea0003c00000 */
[----:B------:R-:W-:Y:S01]  /*15f50*/  FMNMX.FTZ R0, R6, R133, !PT ;  /* 0x0000008506007209 */ /* 0x000fe20007810000 */
[----:B------:R-:W-:Y:S03]  /*15f60*/  IMAD.IADD R219, R5, 0x1, R219 ;  /* 0x0000000105db7824 */ /* 0x000fe600078e02db */
[----:B------:R-:W-:Y:S02]  /*15f70*/  FMNMX.FTZ R0, R25, R0, !PT ;  /* 0x0000000019007209 */ /* 0x000fe40007810000 */
[C---:B------:R-:W-:Y:S02]  /*15f80*/  ISETP.GT.AND P6, PT, R219.reuse, RZ, PT ;  /* 0x000000ffdb00720c */ /* 0x040fe40003fc4270 */
[C---:B------:R-:W-:Y:S02]  /*15f90*/  ISETP.GT.AND P5, PT, R219.reuse, 0x1, PT ;  /* 0x00000001db00780c */ /* 0x040fe40003fa4270 */
[----:B------:R-:W-:Y:S02]  /*15fa0*/  FSEL R5, R192, -INF , P6 ;  /* 0xff800000c0057808 */ /* 0x000fe40003000000 */
[----:B------:R-:W-:Y:S02]  /*15fb0*/  ISETP.GT.AND P2, PT, R219, 0x8, PT ;  /* 0x00000008db00780c */ /* 0x000fe40003f44270 */
[----:B------:R-:W-:Y:S02]  /*15fc0*/  FSEL R169, R191, -INF , P5 ;  /* 0xff800000bfa97808 */ /* 0x000fe40002800000 */
[----:B------:R-:W-:Y:S02]  /*15fd0*/  FMNMX.FTZ R2, R5, R134, !PT ;  /* 0x0000008605027209 */ /* 0x000fe40007810000 */
[----:B------:R-:W-:Y:S02]  /*15fe0*/  ISETP.GT.AND P0, PT, R219, 0x9, PT ;  /* 0x00000009db00780c */ /* 0x000fe40003f04270 */
[----:B------:R-:W-:Y:S02]  /*15ff0*/  FSEL R35, R190, -INF , P2 ;  /* 0xff800000be237808 */ /* 0x000fe40001000000 */
[----:B------:R-:W-:Y:S02]  /*16000*/  FMNMX.FTZ R0, R24, R0, !PT ;  /* 0x0000000018007209 */ /* 0x000fe40007810000 */
        /* <DEDUP_REMOVED lines=13> */
[C---:B------:R-:W-:Y:S02]  /*160e0*/  ISETP.GT.AND P0, PT, R219.reuse, 0x19, PT ;  /* 0x00000019db00780c */ /* 0x040fe40003f04270 */
        /* <DEDUP_REMOVED lines=30> */
[----:B------:R-:W-:Y:S02]  /*162d0*/  ISETP.GT.AND P0, PT, R219, 0x39, PT ;  /* 0x00000039db00780c */ /* 0x000fe40003f04270 */
[----:B------:R-:W-:Y:S02]  /*162e0*/  FMNMX.FTZ R4, R13, R4, !PT ;  /* 0x000000040d047209 */ /* 0x000fe40007810000 */
[----:B------:R-:W-:Y:S02]  /*162f0*/  FSEL R8, R170, -INF , P2 ;  /* 0xff800000aa087808 */ /* 0x000fe40001000000 */
[----:B------:R-:W-:Y:S02]  /*16300*/  FMNMX.FTZ R0, R9, R0, !PT ;  /* 0x0000000009007209 */ /* 0x000fe40007810000 */
[----:B------:R-:W-:Y:S02]  /*16310*/  FMNMX.FTZ R4, R12, R4, !PT ;  /* 0x000000040c047209 */ /* 0x000fe40007810000 */
[----:B------:R-:W-:Y:S02]  /*16320*/  FSEL R7, R168, -INF , P0 ;  /* 0xff800000a8077808 */ /* 0x000fe40000000000 */
[----:B------:R-:W-:Y:S01]  /*16330*/  FMNMX.FTZ R168, R8, R0, !PT ;  /* 0x0000000008a87209 */ /* 0x000fe20007810000 */
[----:B------:R-:W-:Y:S01]  /*16340*/  IMAD.MOV.U32 R0, RZ, RZ, 0x2 ;  /* 0x00000002ff007424 */ /* 0x000fe200078e00ff */
[----:B------:R-:W-:Y:S02]  /*16350*/  FMNMX.FTZ R4, R11, R4, !PT ;  /* 0x000000040b047209 */ /* 0x000fe40007810000 */
[----:B------:R-:W-:Y:S02]  /*16360*/  FMNMX.FTZ R168, R7, R168, !PT ;  /* 0x000000a807a87209 */ /* 0x000fe40007810000 */
[----:B------:R-:W-:Y:S02]  /*16370*/  MOV R2, 0x16390 ;  /* 0x0001639000027802 */ /* 0x000fe40000000f00 */
[----:B------:R-:W-:Y:S05]  /*16380*/  CALL.REL.NOINC `($__internal_45_$__cuda_sm70_shflsync_bfly_p) ;  /* 0x0000153000007944 */ /* 0x000fea0003c00000 */
[----:B------:R-:W-:Y:S01]  /*16390*/  FMNMX.FTZ R4, R4, R0, !PT ;  /* 0x0000000004047209 */ /* 0x000fe20007810000 */
[----:B------:R-:W-:Y:S01]  /*163a0*/  IMAD.MOV.U32 R0, RZ, RZ, 0x1 ;  /* 0x00000001ff007424 */ /* 0x000fe200078e00ff */
[----:B------:R-:W-:Y:S02]  /*163b0*/  MOV R2, 0x163d0 ;  /* 0x000163d000027802 */ /* 0x000fe40000000f00 */
        /* <DEDUP_REMOVED lines=10> */
[----:B------:R-:W-:-:S05]  /*16460*/  BRA `(.L_x_2897) ;  /* 0xffff2c4000007947 */ /* 0x000fca000383ffff */
.L_x_2808:
[----:B------:R-:W-:Y:S01]  /*16470*/  MOV R2, RZ ;  /* 0x000000ff00027202 */ /* 0x000fe20000000f00 */
[----:B------:R-:W-:Y:S01]  /*16480*/  IMAD.MOV.U32 R219, RZ, RZ, R4 ;  /* 0x000000ffffdb7224 */ /* 0x000fe200078e0004 */
[----:B------:R-:W-:Y:S01]  /*16490*/  MOV R3, 0x164c0 ;  /* 0x000164c000037802 */ /* 0x000fe20000000f00 */
[----:B------:R-:W-:Y:S02]  /*164a0*/  IMAD.MOV.U32 R220, RZ, RZ, 0x181f ;  /* 0x0000181fffdc7424 */ /* 0x000fe400078e00ff */
[----:B-1234-:R-:W-:Y:S05]  /*164b0*/  CALL.REL.NOINC `($__internal_46_$__cuda_sm70_shflsync_idx_p) ;  /* 0x0000146000007944 */ /* 0x01efea0003c00000 */
[----:B------:R-:W-:Y:S01]  /*164c0*/  MOV R2, R219 ;  /* 0x000000db00027202 */ /* 0x000fe20000000f00 */
[----:B------:R-:W-:-:S05]  /*164d0*/  BRA `(.L_x_2898) ;  /* 0xffff4bb000007947 */ /* 0x000fca000383ffff */
.L_x_2811:
[----:B------:R-:W-:Y:S01]  /*164e0*/  MOV R2, RZ ;  /* 0x000000ff00027202 */ /* 0x000fe20000000f00 */
[----:B------:R-:W-:Y:S01]  /*164f0*/  IMAD.MOV.U32 R219, RZ, RZ, R5 ;  /* 0x000000ffffdb7224 */ /* 0x000fe200078e0005 */
[----:B------:R-:W-:Y:S01]  /*16500*/  MOV R3, 0x16530 ;  /* 0x0001653000037802 */ /* 0x000fe20000000f00 */
[----:B------:R-:W-:Y:S02]  /*16510*/  IMAD.MOV.U32 R220, RZ, RZ, 0x181f ;  /* 0x0000181fffdc7424 */ /* 0x000fe400078e00ff */
[----:B------:R-:W-:Y:S05]  /*16520*/  CALL.REL.NOINC `($__internal_46_$__cuda_sm70_shflsync_idx_p) ;  /* 0x000013f000007944 */ /* 0x000fea0003c00000 */
[----:B------:R-:W-:Y:S01]  /*16530*/  MOV R4, R219 ;  /* 0x000000db00047202 */ /* 0x000fe20000000f00 */
[----:B------:R-:W-:-:S05]  /*16540*/  BRA `(.L_x_2899) ;  /* 0xffff618000007947 */ /* 0x000fca000383ffff */
.L_x_2812:
[----:B------:R-:W-:Y:S01]  /*16550*/  MOV R2, RZ ;  /* 0x000000ff00027202 */ /* 0x000fe20000000f00 */
[----:B------:R-:W-:Y:S01]  /*16560*/  IMAD.MOV.U32 R219, RZ, RZ, R8 ;  /* 0x000000ffffdb7224 */ /* 0x000fe200078e0008 */
[----:B------:R-:W-:Y:S01]  /*16570*/  MOV R3, 0x165a0 ;  /* 0x000165a000037802 */ /* 0x000fe20000000f00 */
[----:B------:R-:W-:Y:S02]  /*16580*/  IMAD.MOV.U32 R220, RZ, RZ, 0x181f ;  /* 0x0000181fffdc7424 */ /* 0x000fe400078e00ff */
[----:B-12---:R-:W-:Y:S05]  /*16590*/  CALL.REL.NOINC `($__internal_46_$__cuda_sm70_shflsync_idx_p) ;  /* 0x0000138000007944 */ /* 0x006fea0003c00000 */
        /* <DEDUP_REMOVED lines=11> */
[C---:B-1----:R-:W-:Y:S05]  /*16650*/  IADD3 R2, P0, R219.reuse, R26, RZ ;  /* 0x0000001adb027210 */ /* 0x042fea0007f1e0ff */
[C---:B------:R-:W-:Y:S01]  /*16660*/  IMAD.X R3, R4.reuse, 0x1, R10, P0 ;  /* 0x0000000104037824 */ /* 0x040fe200000e060a */
[C---:B------:R-:W-:Y:S04]  /*16670*/  IADD3 R6, P0, R219.reuse, R27, RZ ;  /* 0x0000001bdb067210 */ /* 0x040fe80007f1e0ff */
[----:B------:R1:W-:Y:S01]  /*16680*/  LDGSTS.E.BYPASS.LTC128B.128 [R215+0xa100], [R2.64], !P5 ;  /* 0x0a10000002d77fae */ /* 0x0003e2000e901d46 */
[C---:B------:R-:W-:Y:S05]  /*16690*/  IMAD.X R7, R4.reuse, 0x1, R11, P0 ;  /* 0x0000000104077824 */ /* 0x040fea00000e060b */
[----:B------:R2:W-:Y:S01]  /*166a0*/  LDGSTS.E.BYPASS.LTC128B.128 [R215+0xc100], [R6.64], !P4 ;  /* 0x0c10000006d77fae */ /* 0x0005e2000e101d46 */
[----:B-1----:R-:W-:Y:S01]  /*166b0*/  IADD3 R2, P0, R219, R28, RZ ;  /* 0x0000001cdb027210 */ /* 0x002fe20007f1e0ff */
[----:B------:R-:W-:Y:S04]  /*166c0*/  IMAD.MOV.U32 R219, RZ, RZ, R5 ;  /* 0x000000ffffdb7224 */ /* 0x000fe800078e0005 */
[----:B------:R-:W-:Y:S05]  /*166d0*/  IMAD.X R3, R4, 0x1, R12, P0 ;  /* 0x0000000104037824 */ /* 0x000fea00000e060c */
        /* <DEDUP_REMOVED lines=12> */
.L_x_2813:
[----:B------:R-:W-:Y:S02]  /*167a0*/  MOV R0, 0x2 ;  /* 0x0000000200007802 */ /* 0x000fe40000000f00 */
        /* <DEDUP_REMOVED lines=16> */
.L_x_2815:
[----:B------:R-:W-:Y:S01]  /*168b0*/  IMAD.MOV.U32 R4, RZ, RZ, R222 ;  /* 0x000000ffff047224 */ /* 0x000fe200078e00de */
[----:B------:R-:W-:-:S02]  /*168c0*/  MOV R0, 0x2 ;  /* 0x0000000200007802 */ /* 0x000fc40000000f00 */
[----:B------:R-:W-:Y:S02]  /*168d0*/  MOV R2, 0x168f0 ;  /* 0x000168f000027802 */ /* 0x000fe40000000f00 */
[----:B------:R-:W-:Y:S05]  /*168e0*/  CALL.REL.NOINC `($__internal_45_$__cuda_sm70_shflsync_bfly_p) ;  /* 0x00000fd000007944 */ /* 0x000fea0003c00000 */
[----:B------:R-:W-:Y:S05]  /*168f0*/  BRA `(.L_x_2902) ;  /* 0xffff7f5000007947 */ /* 0x000fea000383ffff */
.L_x_2816:
[----:B------:R-:W-:Y:S01]  /*16900*/  IMAD.MOV.U32 R4, RZ, RZ, R5 ;  /* 0x000000ffff047224 */ /* 0x000fe200078e0005 */
[----:B------:R-:W-:Y:S02]  /*16910*/  MOV R0, 0x1 ;  /* 0x0000000100007802 */ /* 0x000fe40000000f00 */
[----:B------:R-:W-:Y:S02]  /*16920*/  MOV R2, 0x16940 ;  /* 0x0001694000027802 */ /* 0x000fe40000000f00 */
[----:B-1----:R-:W-:Y:S05]  /*16930*/  CALL.REL.NOINC `($__internal_45_$__cuda_sm70_shflsync_bfly_p) ;  /* 0x00000f8000007944 */ /* 0x002fea0003c00000 */
[----:B------:R-:W-:Y:S01]  /*16940*/  FADD.FTZ R5, R5, R0 ;  /* 0x0000000005057221 */ /* 0x000fe20000010000 */
[----:B------:R-:W-:Y:S02]  /*16950*/  MOV R4, R221 ;  /* 0x000000dd00047202 */ /* 0x000fe40000000f00 */
[----:B------:R-:W-:Y:S02]  /*16960*/  MOV R0, 0x2 ;  /* 0x0000000200007802 */ /* 0x000fe40000000f00 */
[----:B------:R-:W-:Y:S02]  /*16970*/  MOV R2, 0x16990 ;  /* 0x0001699000027802 */ /* 0x000fe40000000f00 */
[----:B------:R-:W-:Y:S05]  /*16980*/  CALL.REL.NOINC `($__internal_45_$__cuda_sm70_shflsync_bfly_p) ;  /* 0x00000f3000007944 */ /* 0x000fea0003c00000 */
[----:B------:R-:W-:Y:S01]  /*16990*/  FADD.FTZ R4, R221, R0 ;  /* 0x00000000dd047221 */ /* 0x000fe20000010000 */
[----:B------:R-:W-:Y:S02]  /*169a0*/  MOV R0, 0x1 ;  /* 0x0000000100007802 */ /* 0x000fe40000000f00 */
[----:B------:R-:W-:-:S02]  /*169b0*/  MOV R2, 0x169d0 ;  /* 0x000169d000027802 */ /* 0x000fc40000000f00 */
[----:B------:R-:W-:Y:S05]  /*169c0*/  CALL.REL.NOINC `($__internal_45_$__cuda_sm70_shflsync_bfly_p) ;  /* 0x00000ef000007944 */ /* 0x000fea0003c00000 */
[----:B------:R-:W-:Y:S01]  /*169d0*/  MOV R3, R0 ;  /* 0x0000000000037202 */ /* 0x000fe20000000f00 */
[----:B------:R-:W-:Y:S05]  /*169e0*/  BRA `(.L_x_2903) ;  /* 0xffff7ed000007947 */ /* 0x000fea000383ffff */
.L_x_2823:
[----:B--234-:R-:W-:Y:S01]  /*169f0*/  IMAD.MOV.U32 R219, RZ, RZ, R5 ;  /* 0x000000ffffdb7224 */ /* 0x01cfe200078e0005 */
[----:B------:R-:W-:Y:S01]  /*16a00*/  MOV R2, RZ ;  /* 0x000000ff00027202 */ /* 0x000fe20000000f00 */
[----:B------:R-:W-:Y:S01]  /*16a10*/  IMAD.MOV.U32 R220, RZ, RZ, 0x181f ;  /* 0x0000181fffdc7424 */ /* 0x000fe200078e00ff */
[----:B------:R-:W-:-:S02]  /*16a20*/  MOV R3, 0x16a40 ;  /* 0x00016a4000037802 */ /* 0x000fc40000000f00 */
[----:B-1----:R-:W-:Y:S05]  /*16a30*/  CALL.REL.NOINC `($__internal_46_$__cuda_sm70_shflsync_idx_p) ;  /* 0x00000ee000007944 */ /* 0x002fea0003c00000 */
[----:B------:R-:W-:Y:S01]  /*16a40*/  MOV R4, R219 ;  /* 0x000000db00047202 */ /* 0x000fe20000000f00 */
[----:B------:R-:W-:Y:S05]  /*16a50*/  BRA `(.L_x_2904) ;  /* 0xffff9a7000007947 */ /* 0x000fea000383ffff */
.L_x_2824:
[----:B------:R-:W-:Y:S01]  /*16a60*/  IMAD.MOV.U32 R219, RZ, RZ, R14 ;  /* 0x000000ffffdb7224 */ /* 0x000fe200078e000e */
[----:B------:R-:W-:Y:S01]  /*16a70*/  MOV R2, RZ ;  /* 0x000000ff00027202 */ /* 0x000fe20000000f00 */
[----:B------:R-:W-:Y:S01]  /*16a80*/  IMAD.MOV.U32 R220, RZ, RZ, 0x181f ;  /* 0x0000181fffdc7424 */ /* 0x000fe200078e00ff */
[----:B------:R-:W-:-:S02]  /*16a90*/  MOV R3, 0x16ab0 ;  /* 0x00016ab000037802 */ /* 0x000fc40000000f00 */
[----:B-123--:R-:W-:Y:S05]  /*16aa0*/  CALL.REL.NOINC `($__internal_46_$__cuda_sm70_shflsync_idx_p) ;  /* 0x00000e7000007944 */ /* 0x00efea0003c00000 */
[----:B------:R-:W-:Y:S01]  /*16ab0*/  MOV R0, R219 ;  /* 0x000000db00007202 */ /* 0x000fe20000000f00 */
[----:B------:R-:W-:Y:S05]  /*16ac0*/  BRA `(.L_x_2905) ;  /* 0xffff9a2000007947 */ /* 0x000fea000383ffff */
.L_x_2827:
[----:B------:R-:W-:Y:S01]  /*16ad0*/  IMAD.MOV.U32 R219, RZ, RZ, R5 ;  /* 0x000000ffffdb7224 */ /* 0x000fe200078e0005 */
[----:B--2---:R-:W-:Y:S01]  /*16ae0*/  MOV R2, 0x1 ;  /* 0x0000000100027802 */ /* 0x004fe20000000f00 */
[----:B------:R-:W-:Y:S01]  /*16af0*/  IMAD.MOV.U32 R220, RZ, RZ, 0x181f ;  /* 0x0000181fffdc7424 */ /* 0x000fe200078e00ff */
[----:B------:R-:W-:-:S02]  /*16b00*/  MOV R3, 0x16b20 ;  /* 0x00016b2000037802 */ /* 0x000fc40000000f00 */
[----:B-1-34-:R-:W-:Y:S05]  /*16b10*/  CALL.REL.NOINC `($__internal_46_$__cuda_sm70_shflsync_idx_p) ;  /* 0x00000e0000007944 */ /* 0x01afea0003c00000 */
        /* <DEDUP_REMOVED lines=8> */
.L_x_2830:
[----:B------:R-:W-:Y:S01]  /*16ba0*/  IMAD.MOV.U32 R219, RZ, RZ, R5 ;  /* 0x000000ffffdb7224 */ /* 0x000fe200078e0005 */
[----:B-1----:R-:W-:Y:S01]  /*16bb0*/  MOV R2, 0x2 ;  /* 0x0000000200027802 */ /* 0x002fe20000000f00 */
[----:B------:R-:W-:Y:S01]  /*16bc0*/  IMAD.MOV.U32 R220, RZ, RZ, 0x181f ;  /* 0x0000181fffdc7424 */ /* 0x000fe200078e00ff */
[----:B------:R-:W-:Y:S02]  /*16bd0*/  MOV R3, 0x16bf0 ;  /* 0x00016bf000037802 */ /* 0x000fe40000000f00 */
[----:B--234-:R-:W-:Y:S05]  /*16be0*/  CALL.REL.NOINC `($__internal_46_$__cuda_sm70_shflsync_idx_p) ;  /* 0x00000d3000007944 */ /* 0x01cfea0003c00000 */
[----:B------:R-:W-:Y:S01]  /*16bf0*/  MOV R4, R219 ;  /* 0x000000db00047202 */ /* 0x000fe20000000f00 */
[----:B------:R-:W-:Y:S05]  /*16c00*/  BRA `(.L_x_2907) ;  /* 0xffff9c5000007947 */ /* 0x000fea000383ffff */
.L_x_2831:
[----:B------:R-:W-:Y:S01]  /*16c10*/  IMAD.MOV.U32 R219, RZ, RZ, R14 ;  /* 0x000000ffffdb7224 */ /* 0x000fe200078e000e */
[----:B-1----:R-:W-:Y:S01]  /*16c20*/  MOV R2, 0x2 ;  /* 0x0000000200027802 */ /* 0x002fe20000000f00 */
[----:B------:R-:W-:Y:S01]  /*16c30*/  IMAD.MOV.U32 R220, RZ, RZ, 0x181f ;  /* 0x0000181fffdc7424 */ /* 0x000fe200078e00ff */
[----:B------:R-:W-:Y:S02]  /*16c40*/  MOV R3, 0x16c60 ;  /* 0x00016c6000037802 */ /* 0x000fe40000000f00 */
[----:B--234-:R-:W-:Y:S05]  /*16c50*/  CALL.REL.NOINC `($__internal_46_$__cuda_sm70_shflsync_idx_p) ;  /* 0x00000cc000007944 */ /* 0x01cfea0003c00000 */
[----:B------:R-:W-:Y:S01]  /*16c60*/  MOV R0, R219 ;  /* 0x000000db00007202 */ /* 0x000fe20000000f00 */
[----:B------:R-:W-:Y:S05]  /*16c70*/  BRA `(.L_x_2908) ;  /* 0xffff9c0000007947 */ /* 0x000fea000383ffff */
.L_x_2834:
[----:B------:R-:W-:Y:S01]  /*16c80*/  IMAD.MOV.U32 R219, RZ, RZ, R5 ;  /* 0x000000ffffdb7224 */ /* 0x000fe200078e0005 */
[----:B-1----:R-:W-:Y:S01]  /*16c90*/  MOV R2, 0x3 ;  /* 0x0000000300027802 */ /* 0x002fe20000000f00 */
[----:B------:R-:W-:Y:S01]  /*16ca0*/  IMAD.MOV.U32 R220, RZ, RZ, 0x181f ;  /* 0x0000181fffdc7424 */ /* 0x000fe200078e00ff */
[----:B------:R-:W-:-:S02]  /*16cb0*/  MOV R3, 0x16cd0 ;  /* 0x00016cd000037802 */ /* 0x000fc40000000f00 */
[----:B--234-:R-:W-:Y:S05]  /*16cc0*/  CALL.REL.NOINC `($__internal_46_$__cuda_sm70_shflsync_idx_p) ;  /* 0x00000c5000007944 */ /* 0x01cfea0003c00000 */
        /* <DEDUP_REMOVED lines=8> */
.L_x_2836:
[----:B------:R-:W-:Y:S01]  /*16d50*/  IMAD.MOV.U32 R219, RZ, RZ, R5 ;  /* 0x000000ffffdb7224 */ /* 0x000fe200078e0005 */
[----:B------:R-:W-:Y:S01]  /*16d60*/  MOV R2, RZ ;  /* 0x000000ff00027202 */ /* 0x000fe20000000f00 */
[----:B------:R-:W-:Y:S01]  /*16d70*/  IMAD.MOV.U32 R220, RZ, RZ, 0x1c1f ;  /* 0x00001c1fffdc7424 */ /* 0x000fe200078e00ff */
[----:B------:R-:W-:Y:S02]  /*16d80*/  MOV R3, 0x16da0 ;  /* 0x00016da000037802 */ /* 0x000fe40000000f00 */
[----:B------:R-:W-:Y:S05]  /*16d90*/  CALL.REL.NOINC `($__internal_46_$__cuda_sm70_shflsync_idx_p) ;  /* 0x00000b8000007944 */ /* 0x000fea0003c00000 */
[----:B------:R-:W-:Y:S01]  /*16da0*/  MOV R4, R219 ;  /* 0x000000db00047202 */ /* 0x000fe20000000f00 */
[----:B------:R-:W-:Y:S05]  /*16db0*/  BRA `(.L_x_2910) ;  /* 0xffffa02000007947 */ /* 0x000fea000383ffff */
.L_x_2837:
[----:B------:R-:W-:Y:S01]  /*16dc0*/  IMAD.MOV.U32 R219, RZ, RZ, R12 ;  /* 0x000000ffffdb7224 */ /* 0x000fe200078e000c */
[----:B------:R-:W-:Y:S01]  /*16dd0*/  MOV R2, RZ ;  /* 0x000000ff00027202 */ /* 0x000fe20000000f00 */
[----:B------:R-:W-:Y:S01]  /*16de0*/  IMAD.MOV.U32 R220, RZ, RZ, 0x1c1f ;  /* 0x00001c1fffdc7424 */ /* 0x000fe200078e00ff */
[----:B------:R-:W-:Y:S02]  /*16df0*/  MOV R3, 0x16e10 ;  /* 0x00016e1000037802 */ /* 0x000fe40000000f00 */
[----:B-12---:R-:W-:Y:S05]  /*16e00*/  CALL.REL.NOINC `($__internal_46_$__cuda_sm70_shflsync_idx_p) ;  /* 0x00000b1000007944 */ /* 0x006fea0003c00000 */
[----:B------:R-:W-:Y:S01]  /*16e10*/  MOV R0, R219 ;  /* 0x000000db00007202 */ /* 0x000fe20000000f00 */
[----:B------:R-:W-:Y:S05]  /*16e20*/  BRA `(.L_x_2911) ;  /* 0xffff9fd000007947 */ /* 0x000fea000383ffff */
.L_x_2840:
        /* <DEDUP_REMOVED lines=13> */
.L_x_2844:
[----:B------:R-:W-:Y:S01]  /*16f00*/  IMAD.MOV.U32 R219, RZ, RZ, R5 ;  /* 0x000000ffffdb7224 */ /* 0x000fe200078e0005 */
[----:B------:R-:W-:Y:S01]  /*16f10*/  MOV R2, RZ ;  /* 0x000000ff00027202 */ /* 0x000fe20000000f00 */
[----:B------:R-:W-:Y:S01]  /*16f20*/  IMAD.MOV.U32 R220, RZ, RZ, 0x181f ;  /* 0x0000181fffdc7424 */ /* 0x000fe200078e00ff */
[----:B------:R-:W-:Y:S02]  /*16f30*/  MOV R3, 0x16f50 ;  /* 0x00016f5000037802 */ /* 0x000fe40000000f00 */
[----:B------:R-:W-:Y:S05]  /*16f40*/  CALL.REL.NOINC `($__internal_46_$__cuda_sm70_shflsync_idx_p) ;  /* 0x000009d000007944 */ /* 0x000fea0003c00000 */
[----:B------:R-:W-:Y:S01]  /*16f50*/  MOV R4, R219 ;  /* 0x000000db00047202 */ /* 0x000fe20000000f00 */
[----:B------:R-:W-:Y:S05]  /*16f60*/  BRA `(.L_x_2913) ;  /* 0xffffc1f000007947 */ /* 0x000fea000383ffff */
.L_x_2845:
[----:B------:R-:W-:Y:S01]  /*16f70*/  IMAD.MOV.U32 R219, RZ, RZ, R14 ;  /* 0x000000ffffdb7224 */ /* 0x000fe200078e000e */
[----:B------:R-:W-:Y:S01]  /*16f80*/  MOV R2, RZ ;  /* 0x000000ff00027202 */ /* 0x000fe20000000f00 */
[----:B------:R-:W-:Y:S01]  /*16f90*/  IMAD.MOV.U32 R220, RZ, RZ, 0x181f ;  /* 0x0000181fffdc7424 */ /* 0x000fe200078e00ff */
[----:B------:R-:W-:Y:S02]  /*16fa0*/  MOV R3, 0x16fc0 ;  /* 0x00016fc000037802 */ /* 0x000fe40000000f00 */
[----:B-12---:R-:W-:Y:S05]  /*16fb0*/  CALL.REL.NOINC `($__internal_46_$__cuda_sm70_shflsync_idx_p) ;  /* 0x0000096000007944 */ /* 0x006fea0003c00000 */
[----:B------:R-:W-:Y:S01]  /*16fc0*/  MOV R0, R219 ;  /* 0x000000db00007202 */ /* 0x000fe20000000f00 */
[----:B------:R-:W-:Y:S05]  /*16fd0*/  BRA `(.L_x_2914) ;  /* 0xffffc1a000007947 */ /* 0x000fea000383ffff */
.L_x_2848:
        /* <DEDUP_REMOVED lines=13> */
.L_x_2851:
[----:B------:R-:W-:Y:S01]  /*170b0*/  IMAD.MOV.U32 R219, RZ, RZ, R5 ;  /* 0x000000ffffdb7224 */ /* 0x000fe200078e0005 */
[----:B-1----:R-:W-:Y:S01]  /*170c0*/  MOV R2, 0x2 ;  /* 0x0000000200027802 */ /* 0x002fe20000000f00 */
[----:B------:R-:W-:Y:S01]  /*170d0*/  IMAD.MOV.U32 R220, RZ, RZ, 0x181f ;  /* 0x0000181fffdc7424 */ /* 0x000fe200078e00ff */
[----:B------:R-:W-:Y:S02]  /*170e0*/  MOV R3, 0x17100 ;  /* 0x0001710000037802 */ /* 0x000fe40000000f00 */
[----:B--234-:R-:W-:Y:S05]  /*170f0*/  CALL.REL.NOINC `($__internal_46_$__cuda_sm70_shflsync_idx_p) ;  /* 0x0000082000007944 */ /* 0x01cfea0003c00000 */
[----:B------:R-:W-:Y:S01]  /*17100*/  MOV R4, R219 ;  /* 0x000000db00047202 */ /* 0x000fe20000000f00 */
[----:B------:R-:W-:Y:S05]  /*17110*/  BRA `(.L_x_2916) ;  /* 0xffffc3e000007947 */ /* 0x000fea000383ffff */
.L_x_2852:
[----:B------:R-:W-:Y:S01]  /*17120*/  IMAD.MOV.U32 R219, RZ, RZ, R14 ;  /* 0x000000ffffdb7224 */ /* 0x000fe200078e000e */
[----:B------:R-:W-:Y:S01]  /*17130*/  MOV R2, 0x2 ;  /* 0x0000000200027802 */ /* 0x000fe20000000f00 */
[----:B------:R-:W-:Y:S01]  /*17140*/  IMAD.MOV.U32 R220, RZ, RZ, 0x181f ;  /* 0x0000181fffdc7424 */ /* 0x000fe200078e00ff */
[----:B------:R-:W-:Y:S02]  /*17150*/  MOV R3, 0x17170 ;  /* 0x0001717000037802 */ /* 0x000fe40000000f00 */
[----:B-1234-:R-:W-:Y:S05]  /*17160*/  CALL.REL.NOINC `($__internal_46_$__cuda_sm70_shflsync_idx_p) ;  /* 0x000007b000007944 */ /* 0x01efea0003c00000 */
[----:B------:R-:W-:Y:S01]  /*17170*/  MOV R0, R219 ;  /* 0x000000db00007202 */ /* 0x000fe20000000f00 */
[----:B------:R-:W-:Y:S05]  /*17180*/  BRA `(.L_x_2917) ;  /* 0xffffc39000007947 */ /* 0x000fea000383ffff */
.L_x_2855:
        /* <DEDUP_REMOVED lines=13> */
.L_x_2857:
[----:B------:R-:W-:Y:S01]  /*17260*/  IMAD.MOV.U32 R219, RZ, RZ, R106 ;  /* 0x000000ffffdb7224 */ /* 0x000fe200078e006a */
[----:B------:R-:W-:Y:S01]  /*17270*/  MOV R2, RZ ;  /* 0x000000ff00027202 */ /* 0x000fe20000000f00 */
[----:B------:R-:W-:Y:S01]  /*17280*/  IMAD.MOV.U32 R220, RZ, RZ, 0x1f ;  /* 0x0000001fffdc7424 */ /* 0x000fe200078e00ff */
[----:B------:R-:W-:Y:S02]  /*17290*/  MOV R3, 0x172b0 ;  /* 0x000172b000037802 */ /* 0x000fe40000000f00 */
[----:B-1----:R-:W-:Y:S05]  /*172a0*/  CALL.REL.NOINC `($__internal_46_$__cuda_sm70_shflsync_idx_p) ;  /* 0x0000067000007944 */ /* 0x002fea0003c00000 */
[----:B------:R-:W-:Y:S01]  /*172b0*/  MOV R9, R219 ;  /* 0x000000db00097202 */ /* 0x000fe20000000f00 */
[----:B------:R-:W-:Y:S05]  /*172c0*/  BRA `(.L_x_2919) ;  /* 0xffffc66000007947 */ /* 0x000fea000383ffff */
.L_x_2858:
[----:B------:R-:W-:Y:S01]  /*172d0*/  IMAD.MOV.U32 R219, RZ, RZ, R106 ;  /* 0x000000ffffdb7224 */ /* 0x000fe200078e006a */
[----:B------:R-:W-:Y:S01]  /*172e0*/  MOV R2, 0x1 ;  /* 0x0000000100027802 */ /* 0x000fe20000000f00 */
[----:B------:R-:W-:Y:S01]  /*172f0*/  IMAD.MOV.U32 R220, RZ, RZ, 0x1f ;  /* 0x0000001fffdc7424 */ /* 0x000fe200078e00ff */
[----:B------:R-:W-:Y:S02]  /*17300*/  MOV R3, 0x17320 ;  /* 0x0001732000037802 */ /* 0x000fe40000000f00 */
[----:B-123--:R-:W-:Y:S05]  /*17310*/  CALL.REL.NOINC `($__internal_46_$__cuda_sm70_shflsync_idx_p) ;  /* 0x0000060000007944 */ /* 0x00efea0003c00000 */
[----:B------:R-:W-:Y:S01]  /*17320*/  MOV R8, R219 ;  /* 0x000000db00087202 */ /* 0x000fe20000000f00 */
[----:B------:R-:W-:Y:S05]  /*17330*/  BRA `(.L_x_2920) ;  /* 0xffffc61000007947 */ /* 0x000fea000383ffff */
.L_x_2859:
[----:B------:R-:W-:Y:S02]  /*17340*/  MOV R3, 0x1 ;  /* 0x0000000100037802 */ /* 0x000fe40000000f00 */
[----:B------:R-:W-:-:S02]  /*17350*/  MOV R2, 0x17370 ;  /* 0x0001737000027802 */ /* 0x000fc40000000f00 */
[----:B--234-:R-:W-:Y:S05]  /*17360*/  CALL.REL.NOINC `($__internal_47_$__cuda_sm70_shflsync_up_p) ;  /* 0x0000061000007944 */ /* 0x01cfea0003c00000 */
[----:B------:R-:W-:Y:S05]  /*17370*/  BRA `(.L_x_2921) ;  /* 0xffffc6f000007947 */ /* 0x000fea000383ffff */
.L_x_2860:
[----:B------:R-:W-:Y:S02]  /*17380*/  MOV R3, 0x2 ;  /* 0x0000000200037802 */ /* 0x000fe40000000f00 */
[----:B------:R-:W-:-:S02]  /*17390*/  MOV R2, 0x173b0 ;  /* 0x000173b000027802 */ /* 0x000fc40000000f00 */
[----:B--23--:R-:W-:Y:S05]  /*173a0*/  CALL.REL.NOINC `($__internal_47_$__cuda_sm70_shflsync_up_p) ;  /* 0x000005d000007944 */ /* 0x00cfea0003c00000 */
        /* <DEDUP_REMOVED lines=24> */
.L_x_2864:
[----:B------:R-:W-:Y:S02]  /*17530*/  MOV R3, 0x1 ;  /* 0x0000000100037802 */ /* 0x000fe40000000f00 */
[----:B------:R-:W-:Y:S02]  /*17540*/  MOV R2, 0x17560 ;  /* 0x0001756000027802 */ /* 0x000fe40000000f00 */
[----:B------:R-:W-:Y:S05]  /*17550*/  CALL.REL.NOINC `($__internal_47_$__cuda_sm70_shflsync_up_p) ;  /* 0x0000042000007944 */ /* 0x000fea0003c00000 */
[----:B------:R-:W-:Y:S01]  /*17560*/  MOV R2, R4 ;  /* 0x0000000400027202 */ /* 0x000fe20000000f00 */
[----:B------:R-:W-:Y:S05]  /*17570*/  BRA `(.L_x_2923) ;  /* 0xffffc74000007947 */ /* 0x000fea000383ffff */
.L_x_2865:
[----:B------:R-:W-:Y:S02]  /*17580*/  MOV R3, 0x2 ;  /* 0x0000000200037802 */ /* 0x000fe40000000f00 */
[----:B------:R-:W-:Y:S02]  /*17590*/  MOV R2, 0x175b0 ;  /* 0x000175b000027802 */ /* 0x000fe40000000f00 */
        /* <DEDUP_REMOVED lines=25> */
.L_x_2867:
[----:B------:R-:W-:Y:S02]  /*17730*/  SEL R0, RZ, 0x1, P0 ;  /* 0x00000001ff007807 */ /* 0x000fe40000000000 */
[----:B------:R-:W-:Y:S02]  /*17740*/  MOV R2, 0x17760 ;  /* 0x0001776000027802 */ /* 0x000fe40000000f00 */
[----:B-1----:R-:W-:Y:S05]  /*17750*/  CALL.REL.NOINC `($__internal_48_$__cuda_sm70_votesync_ballot) ;  /* 0x0000028000007944 */ /* 0x002fea0003c00000 */
[----:B------:R-:W-:Y:S01]  /*17760*/  MOV R5, R0 ;  /* 0x0000000000057202 */ /* 0x000fe20000000f00 */
[----:B------:R-:W-:Y:S05]  /*17770*/  BRA `(.L_x_2925) ;  /* 0xffffc6d000007947 */ /* 0x000fea000383ffff */
.L_x_2868:
[----:B------:R-:W-:Y:S01]  /*17780*/  IMAD.MOV.U32 R219, RZ, RZ, R6 ;  /* 0x000000ffffdb7224 */ /* 0x000fe200078e0006 */
[----:B------:R-:W-:Y:S01]  /*17790*/  MOV R2, R0 ;  /* 0x0000000000027202 */ /* 0x000fe20000000f00 */
[----:B------:R-:W-:Y:S01]  /*177a0*/  IMAD.MOV.U32 R220, RZ, RZ, 0x1f ;  /* 0x0000001fffdc7424 */ /* 0x000fe200078e00ff */
[----:B------:R-:W-:Y:S02]  /*177b0*/  MOV R3, 0x177d0 ;  /* 0x000177d000037802 */ /* 0x000fe40000000f00 */
[----:B-1----:R-:W-:Y:S05]  /*177c0*/  CALL.REL.NOINC `($__internal_46_$__cuda_sm70_shflsync_idx_p) ;  /* 0x0000015000007944 */ /* 0x002fea0003c00000 */
[----:B------:R-:W-:Y:S01]  /*177d0*/  IMAD.MOV.U32 R10, RZ, RZ, R219 ;  /* 0x000000ffff0a7224 */ /* 0x000fe200078e00db */
[----:B------:R-:W-:Y:S01]  /*177e0*/  MOV R2, R0 ;  /* 0x0000000000027202 */ /* 0x000fe20000000f00 */
[----:B------:R-:W-:Y:S01]  /*177f0*/  IMAD.MOV.U32 R219, RZ, RZ, R7 ;  /* 0x000000ffffdb7224 */ /* 0x000fe200078e0007 */
[----:B------:R-:W-:-:S02]  /*17800*/  MOV R220, 0x1f ;  /* 0x0000001f00dc7802 */ /* 0x000fc40000000f00 */
[----:B------:R-:W-:Y:S02]  /*17810*/  MOV R3, 0x17830 ;  /* 0x0001783000037802 */ /* 0x000fe40000000f00 */
[----:B------:R-:W-:Y:S05]  /*17820*/  CALL.REL.NOINC `($__internal_46_$__cuda_sm70_shflsync_idx_p) ;  /* 0x000000f000007944 */ /* 0x000fea0003c00000 */
[----:B------:R-:W-:Y:S01]  /*17830*/  MOV R7, R219 ;  /* 0x000000db00077202 */ /* 0x000fe20000000f00 */
[----:B------:R-:W-:Y:S05]  /*17840*/  BRA `(.L_x_2926) ;  /* 0xffffc65000007947 */ /* 0x000fea000383ffff */
.L_x_2871:
[----:B------:R-:W-:Y:S01]  /*17850*/  IMAD.MOV.U32 R219, RZ, RZ, R4 ;  /* 0x000000ffffdb7224 */ /* 0x000fe200078e0004 */
[----:B------:R-:W-:Y:S01]  /*17860*/  MOV R2, R0 ;  /* 0x0000000000027202 */ /* 0x000fe20000000f00 */
[----:B------:R-:W-:Y:S01]  /*17870*/  IMAD.MOV.U32 R220, RZ, RZ, 0x1f ;  /* 0x0000001fffdc7424 */ /* 0x000fe200078e00ff */
[----:B------:R-:W-:Y:S02]  /*17880*/  MOV R3, 0x178a0 ;  /* 0x000178a000037802 */ /* 0x000fe40000000f00 */
[----:B-1-34-:R-:W-:Y:S05]  /*17890*/  CALL.REL.NOINC `($__internal_46_$__cuda_sm70_shflsync_idx_p) ;  /* 0x0000008000007944 */ /* 0x01afea0003c00000 */
[----:B------:R-:W-:Y:S01]  /*178a0*/  MOV R11, R219 ;  /* 0x000000db000b7202 */ /* 0x000fe20000000f00 */
[----:B------:R-:W-:Y:S05]  /*178b0*/  BRA `(.L_x_2870) ;  /* 0xffffc64000007947 */ /* 0x000fea000383ffff */
        .weak           $__internal_45_$__cuda_sm70_shflsync_bfly_p
        .type           $__internal_45_$__cuda_sm70_shflsync_bfly_p,@function
        .size           $__internal_45_$__cuda_sm70_shflsync_bfly_p,($__internal_46_$__cuda_sm70_shflsync_idx_p - $__internal_45_$__cuda_sm70_shflsync_bfly_p)
$__internal_45_$__cuda_sm70_shflsync_bfly_p:
[----:B------:R-:W-:Y:S02]  /*178c0*/  MOV R188, 0xffffffff ;  /* 0xffffffff00bc7802 */ /* 0x000fe40000000f00 */
[----:B------:R-:W-:Y:S02]  /*178d0*/  MOV R3, 0x1f ;  /* 0x0000001f00037802 */ /* 0x000fe40000000f00 */
[----:B------:R-:W-:Y:S04]  /*178e0*/  WARPSYNC R188 ;  /* 0x000000bc00007348 */ /* 0x000fe80003800000 */
[----:B------:R1:W2:Y:S02]  /*178f0*/  SHFL.BFLY PT, R0, R4, R0, R3 ;  /* 0x0c00000004007389 */ /* 0x0002a400000e0003 */
[----:B-1----:R-:W-:-:S04]  /*17900*/  MOV R3, 0x0 ;  /* 0x0000000000037802 */ /* 0x002fc80000000f00 */
[----:B--2---:R-:W-:Y:S05]  /*17910*/  RET.REL.NODEC R2 `(_ZN7cutlass13device_kernelIN5flash19enable_sm80_to_sm89INS1_16FlashAttnFwdSm80INS1_25CollectiveMainloopFwdSm80ILi8ELi1ELb0EN4cute5tupleIJNS5_1CILi128EEENS7_ILi64EEENS7_ILi256EEEEEELi256ENS_6half_tEfNS_4arch4Sm80ELb1ELb0ELb1ELb1ELb1ELb0ELb1ELb1EEENS1_21CollectiveEpilogueFwdINS6_IJS8_SA_S9_EEENS6_IJNS7_ILi1EEESI_SI_EEESC_SE_Li256ELb1ELb1ELb1ELb0EEENS1_36VarlenDynamicPersistentTileSchedulerILi128ELi64ELi256ELi256ELb1ELb1ELb0ELb1ELb1ELb1EEEEEEEEEvNT_6ParamsE) ;  /* 0xfffe86e002007950 */ /* 0x004fea0003c3ffff */
        .weak           $__internal_46_$__cuda_sm70_shflsync_idx_p
        .type           $__internal_46_$__cuda_sm70_shflsync_idx_p,@function
        .size           $__internal_46_$__cuda_sm70_shflsync_idx_p,($__internal_47_$__cuda_sm70_shflsync_up_p - $__internal_46_$__cuda_sm70_shflsync_idx_p)
$__internal_46_$__cuda_sm70_shflsync_idx_p:
[----:B------:R-:W-:-:S04]  /*17920*/  MOV R244, 0xffffffff ;  /* 0xffffffff00f47802 */ /* 0x000fc80000000f00 */
[----:B------:R-:W-:Y:S04]  /*17930*/  WARPSYNC R244 ;  /* 0x000000f400007348 */ /* 0x000fe80003800000 */
[----:B------:R1:W2:Y:S02]  /*17940*/  SHFL.IDX PT, R219, R219, R2, R220 ;  /* 0x00000002dbdb7389 */ /* 0x0002a400000e00dc */
[----:B-1----:R-:W-:Y:S02]  /*17950*/  MOV R2, R3 ;  /* 0x0000000300027202 */ /* 0x002fe40000000f00 */
[----:B------:R-:W-:-:S04]  /*17960*/  MOV R3, 0x0 ;  /* 0x0000000000037802 */ /* 0x000fc80000000f00 */
[----:B--2---:R-:W-:Y:S05]  /*17970*/  RET.REL.NODEC R2 `(_ZN7cutlass13device_kernelIN5flash19enable_sm80_to_sm89INS1_16FlashAttnFwdSm80INS1_25CollectiveMainloopFwdSm80ILi8ELi1ELb0EN4cute5tupleIJNS5_1CILi128EEENS7_ILi64EEENS7_ILi256EEEEEELi256ENS_6half_tEfNS_4arch4Sm80ELb1ELb0ELb1ELb1ELb1ELb0ELb1ELb1EEENS1_21CollectiveEpilogueFwdINS6_IJS8_SA_S9_EEENS6_IJNS7_ILi1EEESI_SI_EEESC_SE_Li256ELb1ELb1ELb1ELb0EEENS1_36VarlenDynamicPersistentTileSchedulerILi128ELi64ELi256ELi256ELb1ELb1ELb0ELb1ELb1ELb1EEEEEEEEEvNT_6ParamsE) ;  /* 0xfffe868002007950 */ /* 0x004fea0003c3ffff */
        .weak           $__internal_47_$__cuda_sm70_shflsync_up_p
        .type           $__internal_47_$__cuda_sm70_shflsync_up_p,@function
        .size           $__internal_47_$__cuda_sm70_shflsync_up_p,($__internal_48_$__cuda_sm70_votesync_ballot - $__internal_47_$__cuda_sm70_shflsync_up_p)
$__internal_47_$__cuda_sm70_shflsync_up_p:
[----:B------:R-:W-:Y:S02]  /*17980*/  MOV R4, RZ ;  /* 0x000000ff00047202 */ /* 0x000fe40000000f00 */
[----:B------:R-:W-:-:S04]  /*17990*/  MOV R10, 0xffffffff ;  /* 0xffffffff000a7802 */ /* 0x000fc80000000f00 */
[----:B------:R-:W-:Y:S04]  /*179a0*/  WARPSYNC R10 ;  /* 0x0000000a00007348 */ /* 0x000fe80003800000 */
[----:B------:R1:W2:Y:S02]  /*179b0*/  SHFL.UP PT, R4, R0, R3, R4 ;  /* 0x0400000300047389 */ /* 0x0002a400000e0004 */
[----:B-1----:R-:W-:-:S04]  /*179c0*/  MOV R3, 0x0 ;  /* 0x0000000000037802 */ /* 0x002fc80000000f00 */
[----:B--2---:R-:W-:Y:S05]  /*179d0*/  RET.REL.NODEC R2 `(_ZN7cutlass13device_kernelIN5flash19enable_sm80_to_sm89INS1_16FlashAttnFwdSm80INS1_25CollectiveMainloopFwdSm80ILi8ELi1ELb0EN4cute5tupleIJNS5_1CILi128EEENS7_ILi64EEENS7_ILi256EEEEEELi256ENS_6half_tEfNS_4arch4Sm80ELb1ELb0ELb1ELb1ELb1ELb0ELb1ELb1EEENS1_21CollectiveEpilogueFwdINS6_IJS8_SA_S9_EEENS6_IJNS7_ILi1EEESI_SI_EEESC_SE_Li256ELb1ELb1ELb1ELb0EEENS1_36VarlenDynamicPersistentTileSchedulerILi128ELi64ELi256ELi256ELb1ELb1ELb0ELb1ELb1ELb1EEEEEEEEEvNT_6ParamsE) ;  /* 0xfffe862002007950 */ /* 0x004fea0003c3ffff */
        .weak           $__internal_48_$__cuda_sm70_votesync_ballot
        .type           $__internal_48_$__cuda_sm70_votesync_ballot,@function
        .size           $__internal_48_$__cuda_sm70_votesync_ballot,(.L_x_3290 - $__internal_48_$__cuda_sm70_votesync_ballot)
$__internal_48_$__cuda_sm70_votesync_ballot:
[----:B------:R-:W-:Y:S01]  /*179e0*/  ISETP.NE.U32.AND P0, PT, R0, 0x1, PT ;  /* 0x000000010000780c */ /* 0x000fe20003f05070 */
[----:B------:R-:W-:-:S04]  /*179f0*/  IMAD.MOV.U32 R3, RZ, RZ, -0x1 ;  /* 0xffffffffff037424 */ /* 0x000fc800078e00ff */
[----:B------:R-:W-:Y:S08]  /*17a00*/  WARPSYNC R3 ;  /* 0x0000000300007348 */ /* 0x000ff00003800000 */
[----:B------:R-:W-:-:S04]  /*17a10*/  VOTE.ANY R0, PT, !P0 ;  /* 0x0000000000007806 */ /* 0x000fc800040e0100 */
[----:B------:R-:W-:Y:S01]  /*17a20*/  LOP3.LUT R0, R0, R3, RZ, 0xc0, !PT ;  /* 0x0000000300007212 */ /* 0x000fe200078ec0ff */
[----:B------:R-:W-:-:S04]  /*17a30*/  IMAD.MOV.U32 R3, RZ, RZ, 0x0 ;  /* 0x00000000ff037424 */ /* 0x000fc800078e00ff */
[----:B------:R-:W-:Y:S05]  /*17a40*/  RET.REL.NODEC R2 `(_ZN7cutlass13device_kernelIN5flash19enable_sm80_to_sm89INS1_16FlashAttnFwdSm80INS1_25CollectiveMainloopFwdSm80ILi8ELi1ELb0EN4cute5tupleIJNS5_1CILi128EEENS7_ILi64EEENS7_ILi256EEEEEELi256ENS_6half_tEfNS_4arch4Sm80ELb1ELb0ELb1ELb1ELb1ELb0ELb1ELb1EEENS1_21CollectiveEpilogueFwdINS6_IJS8_SA_S9_EEENS6_IJNS7_ILi1EEESI_SI_EEESC_SE_Li256ELb1ELb1ELb1ELb0EEENS1_36VarlenDynamicPersistentTileSchedulerILi128ELi64ELi256ELi256ELb1ELb1ELb0ELb1ELb1ELb1EEEEEEEEEvNT_6ParamsE) ;  /* 0xfffe85b002007950 */ /* 0x000fea0003c3ffff */
.L_x_2927:
        /* <DEDUP_REMOVED lines=11> */
.L_x_3290:


//--------------------- .text._ZN7cutlass13device_kernelIN5flash19enable_sm80_to_sm89INS1_16FlashAttnFwdSm80INS1_25CollectiveMainloopFwdSm80ILi8ELi1ELb0EN4cute5tupleIJNS5_1CILi128EEENS7_ILi48EEENS7_ILi256EEEEEELi256ENS_6half_tEfNS_4arch4Sm80ELb1ELb0ELb1ELb1ELb1ELb1ELb1ELb1EEENS1_21CollectiveEpilogueFwdINS6_IJS8_SA_S9_EEENS6_IJNS7_ILi1EEESI_SI_EEESC_SE_Li256ELb1ELb1ELb1ELb0EEENS1_36VarlenDynamicPersistentTileSchedulerILi128ELi48ELi256ELi256ELb1ELb1ELb0ELb1ELb1ELb1EEEEEEEEEvNT_6ParamsE --------------------------
	.section	.text._ZN7cutlass13device_kernelIN5flash19enable_sm80_to_sm89INS1_16FlashAttnFwdSm80INS1_25CollectiveMainloopFwdSm80ILi8ELi1ELb0EN4cute5tupleIJNS5_1CILi128EEENS7_ILi48EEENS7_ILi256EEEEEELi256ENS_6half_tEfNS_4arch4Sm80ELb1ELb0ELb1ELb1ELb1ELb1ELb1ELb1EEENS1_21CollectiveEpilogueFwdINS6_IJS8_SA_S9_EEENS6_IJNS7_ILi1EEESI_SI_EEESC_SE_Li256ELb1ELb1ELb1ELb0EEENS1_36VarlenDynamicPersistentTileSchedulerILi128ELi48ELi256ELi256ELb1ELb1ELb0ELb1ELb1ELb1EEEEEEEEEvNT_6ParamsE,"ax",@progbits
	.sectioninfo	@"SHI_REGISTERS=255"
	.align	128
.text._ZN7cutlass13device_kernelIN5flash19enable_sm80_to_sm89INS1_16FlashAttnFwdSm80INS1_25CollectiveMainloopFwdSm80ILi8ELi1ELb0EN4cute5tupleIJNS5_1CILi128EEENS7_ILi48EEENS7_ILi256EEEEEELi256ENS_6half_tEfNS_4arch4Sm80ELb1ELb0ELb1ELb1ELb1ELb1ELb1ELb1EEENS1_21CollectiveEpilogueFwdINS6_IJS8_SA_S9_EEENS6_IJNS7_ILi1EEESI_SI_EEESC_SE_Li256ELb1ELb1ELb1ELb0EEENS1_36VarlenDynamicPersistentTileSchedulerILi128ELi48ELi256ELi256ELb1ELb1ELb0ELb1ELb1ELb1EEEEEEEEEvNT_6ParamsE:
        .type           _ZN7cutlass13device_kernelIN5flash19enable_sm80_to_sm89INS1_16FlashAttnFwdSm80INS1_25CollectiveMainloopFwdSm80ILi8ELi1ELb0EN4cute5tupleIJNS5_1CILi128EEENS7_ILi48EEENS7_ILi256EEEEEELi256ENS_6half_tEfNS_4arch4Sm80ELb1ELb0ELb1ELb1ELb1ELb1ELb1ELb1EEENS1_21CollectiveEpilogueFwdINS6_IJS8_SA_S9_EEENS6_IJNS7_ILi1EEESI_SI_EEESC_SE_Li256ELb1ELb1ELb1ELb0EEENS1_36VarlenDynamicPersistentTileSchedulerILi128ELi48ELi256ELi256ELb1ELb1ELb0ELb1ELb1ELb1EEEEEEEEEvNT_6ParamsE,@function
        .size           _ZN7cutlass13device_kernelIN5flash19enable_sm80_to_sm89INS1_16FlashAttnFwdSm80INS1_25CollectiveMainloopFwdSm80ILi8ELi1ELb0EN4cute5tupleIJNS5_1CILi128EEENS7_ILi48EEENS7_ILi256EEEEEELi256ENS_6half_tEfNS_4arch4Sm80ELb1ELb0ELb1ELb1ELb1ELb1ELb1ELb1EEENS1_21CollectiveEpilogueFwdINS6_IJS8_SA_S9_EEENS6_IJNS7_ILi1EEESI_SI_EEESC_SE_Li256ELb1ELb1ELb1ELb0EEENS1_36VarlenDynamicPersistentTileSchedulerILi128ELi48ELi256ELi256ELb1ELb1ELb0ELb1ELb1ELb1EEEEEEEEEvNT_6ParamsE,(.L_x_3295 - _ZN7cutlass13device_kernelIN5flash19enable_sm80_to_sm89INS1_16FlashAttnFwdSm80INS1_25CollectiveMainloopFwdSm80ILi8ELi1ELb0EN4cute5tupleIJNS5_1CILi128EEENS7_ILi48EEENS7_ILi256EEEEEELi256ENS_6half_tEfNS_4arch4Sm80ELb1ELb0ELb1ELb1ELb1ELb1ELb1ELb1EEENS1_21CollectiveEpilogueFwdINS6_IJS8_SA_S9_EEENS6_IJNS7_ILi1EEESI_SI_EEESC_SE_Li256ELb1ELb1ELb1ELb0EEENS1_36VarlenDynamicPersistentTileSchedulerILi128ELi48ELi256ELi256ELb1ELb1ELb0ELb1ELb1ELb1EEEEEEEEEvNT_6ParamsE)
        .other          _ZN7cutlass13device_kernelIN5flash19enable_sm80_to_sm89INS1_16FlashAttnFwdSm80INS1_25CollectiveMainloopFwdSm80ILi8ELi1ELb0EN4cute5tupleIJNS5_1CILi128EEENS7_ILi48EEENS7_ILi256EEEEEELi256ENS_6half_tEfNS_4arch4Sm80ELb1ELb0ELb1ELb1ELb1ELb1ELb1ELb1EEENS1_21CollectiveEpilogueFwdINS6_IJS8_SA_S9_EEENS6_IJNS7_ILi1EEESI_SI_EEESC_SE_Li256ELb1ELb1ELb1ELb0EEENS1_36VarlenDynamicPersistentTileSchedulerILi128ELi48ELi256ELi256ELb1ELb1ELb0ELb1ELb1ELb1EEEEEEEEEvNT_6ParamsE,@"STO_CUDA_ENTRY STV_DEFAULT"
_ZN7cutlass13device_kernelIN5flash19enable_sm80_to_sm89INS1_16FlashAttnFwdSm80INS1_25CollectiveMainloopFwdSm80ILi8ELi1ELb0EN4cute5tupleIJNS5_1CILi128EEENS7_ILi48EEENS7_ILi256EEEEEELi256ENS_6half_tEfNS_4arch4Sm80ELb1ELb0ELb1ELb1ELb1ELb1ELb1ELb1EEENS1_21CollectiveEpilogueFwdINS6_IJS8_SA_S9_EEENS6_IJNS7_ILi1EEESI_SI_EEESC_SE_Li256ELb1ELb1ELb1ELb0EEENS1_36VarlenDynamicPersistentTileSchedulerILi128ELi48ELi256ELi256ELb1ELb1ELb0ELb1ELb1ELb1EEEEEEEEEvNT_6ParamsE:
        /* <DEDUP_REMOVED lines=54> */
.L_x_2933:
        /* <DEDUP_REMOVED lines=16> */
.L_x_3171:
        /* <DEDUP_REMOVED lines=16> */
.L_x_3172:
[----:B--2---:R-:W-:-:S05]  /*0560*/  IMAD R0, R0, c[0x0][0x538], RZ ;  /* 0x00014e0000007a24 */ /* 0x004fca00078e02ff */
[----:B------:R-:W-:-:S04]  /*0570*/  IADD3 R6, R0, R6, RZ ;  /* 0x0000000600067210 */ /* 0x000fc80007ffe0ff */
[----:B------:R-:W-:-:S13]  /*0580*/  ISETP.GT.AND P0, PT, R6, UR4, PT ;  /* 0x0000000406007c0c */ /* 0x000fda000bf04270 */
[----:B-1----:R-:W-:Y:S05]  /*0590*/  @!P0 BRA `(.L_x_2933) ;  /* 0xfffffdc000008947 */ /* 0x002fea000383ffff */
.L_x_2929:
[----:B------:R-:W-:-:S05]  /*05a0*/  IADD3 R6, -R0, R6, RZ ;  /* 0x0000000600067210 */ /* 0x000fca0007ffe1ff */
[----:B------:R-:W-:-:S05]  /*05b0*/  IMAD R0, R4, c[0x0][0x538], R6 ;  /* 0x00014e0004007a24 */ /* 0x000fca00078e0206 */
[----:B------:R-:W-:Y:S01]  /*05c0*/  ISETP.GT.AND P0, PT, R0, UR4, PT ;  /* 0x0000000400007c0c */ /* 0x000fe2000bf04270 */
[----:B------:R-:W-:-:S12]  /*05d0*/  BRA.DIV ~URZ, `(.L_x_2934) ;  /* 0x00022db27f007947 */ /* 0x000fd8000b800000 */
[----:B------:R-:W-:-:S04]  /*05e0*/  VOTE.ANY R13, PT, !P0 ;  /* 0x00000000000d7806 */ /* 0x000fc800040e0100 */
.L_x_3173:
[----:B------:R-:W1:Y:S02]  /*05f0*/  POPC R0, R13 ;  /* 0x0000000d00007309 */ /* 0x000e640000000000 */
[----:B-1----:R-:W-:-:S05]  /*0600*/  IADD3 R2, R0, R7, RZ ;  /* 0x0000000700027210 */ /* 0x002fca0007ffe0ff */
[----:B------:R1:W-:Y:S01]  /*0610*/  STL [R1+0x1c], R2 ;  /* 0x00001c0201007387 */ /* 0x0003e20000100800 */
[----:B------:R-:W-:Y:S05]  /*0620*/  BRA.DIV ~URZ, `(.L_x_2935) ;  /* 0x00022da27f007947 */ /* 0x000fea000b800000 */
[----:B------:R2:W3:Y:S01]  /*0630*/  SHFL.IDX PT, R12, R9, R0, 0x1f ;  /* 0x00001f00090c7589 */ /* 0x0004e200000e0000 */
[----:B------:R-:W-:-:S03]  /*0640*/  MOV R5, RZ ;  /* 0x000000ff00057202 */ /* 0x000fc60000000f00 */
[----:B------:R2:W4:Y:S04]  /*0650*/  SHFL.IDX PT, R9, R8, R0, 0x1f ;  /* 0x00001f0008097589 */ /* 0x00052800000e0000 */
.L_x_3174:
[----:B------:R-:W-:Y:S01]  /*0660*/  ISETP.NE.AND P0, PT, R13, RZ, PT ;  /* 0x000000ff0d00720c */ /* 0x000fe20003f05270 */
[----:B------:R-:W-:-:S12]  /*0670*/  BSSY B0, `(.L_x_2936) ;  /* 0x0000005000007945 */ /* 0x000fd80003800000 */
[----:B------:R-:W-:Y:S05]  /*0680*/  @!P0 BRA `(.L_x_2937) ;  /* 0x0000003000008947 */ /* 0x000fea0003800000 */
[----:B-1----:R-:W-:Y:S01]  /*0690*/  IADD3 R2, R0, -0x1, RZ ;  /* 0xffffffff00027810 */ /* 0x002fe20007ffe0ff */
[----:B------:R-:W-:Y:S05]  /*06a0*/  BRA.DIV ~URZ, `(.L_x_2938) ;  /* 0x00022e027f007947 */ /* 0x000fea000b800000 */
[----:B------:R1:W2:Y:S02]  /*06b0*/  SHFL.IDX PT, R5, R4, R2, 0x1f ;  /* 0x00001f0204057589 */ /* 0x0002a400000e0000 */
.L_x_2937:
[----:B------:R-:W-:Y:S05]  /*06c0*/  BSYNC B0 ;  /* 0x0000000000007941 */ /* 0x000fea0003800000 */
.L_x_2936:
[----:B--2---:R-:W-:Y:S01]  /*06d0*/  IMAD R0, R5, c[0x0][0x538], R6 ;  /* 0x00014e0005007a24 */ /* 0x004fe200078e0206 */
[----:B----4-:R-:W-:Y:S01]  /*06e0*/  ISETP.NE.AND P0, PT, R9, 0x1, PT ;  /* 0x000000010900780c */ /* 0x010fe20003f05270 */
[----:B------:R-:W-:Y:S03]  /*06f0*/  BSSY B0, `(.L_x_2939) ;  /* 0x0000089000007945 */ /* 0x000fe60003800000 */
[----:B------:R2:W-:Y:S01]  /*0700*/  STL [R1+0x10], R0 ;  /* 0x0000100001007387 */ /* 0x0005e20000100800 */
[----:B------:R-:W-:-:S08]  /*0710*/  IADD3 R11, -R0, UR4, RZ ;  /* 0x00000004000b7c10 */ /* 0x000fd0000fffe1ff */
[----:B------:R-:W-:Y:S05]  /*0720*/  @!P0 BRA `(.L_x_2940) ;  /* 0x000003f000008947 */ /* 0x000fea0003800000 */
[-C--:B--23--:R-:W-:Y:S02]  /*0730*/  IABS R0, R12.reuse ;  /* 0x0000000c00007213 */ /* 0x08cfe40000000000 */
[----:B------:R-:W-:-:S03]  /*0740*/  IABS R6, R12 ;  /* 0x0000000c00067213 */ /* 0x000fc60000000000 */
[----:B------:R-:W-:Y:S01]  /*0750*/  IMAD.MOV.U32 R5, RZ, RZ, R0 ;  /* 0x000000ffff057224 */ /* 0x000fe200078e0000 */
[----:B------:R-:W-:-:S03]  /*0760*/  IABS R0, R9 ;  /* 0x0000000900007213 */ /* 0x000fc60000000000 */
[----:B-1----:R-:W1:Y:S02]  /*0770*/  I2F.RP R2, R5 ;  /* 0x0000000500027306 */ /* 0x002e640000209400 */
        /* <DEDUP_REMOVED lines=58> */
.L_x_2940:
[----:B------:R-:W4:Y:S01]  /*0b20*/  LDL R3, [R1+0x1c] ;  /* 0x00001c0001037983 */ /* 0x000f220000100800 */
[----:B-1----:R-:W-:-:S04]  /*0b30*/  IMAD.MOV.U32 R2, RZ, RZ, 0x4 ;  /* 0x00000004ff027424 */ /* 0x002fc800078e00ff */
[----:B----4-:R-:W-:-:S05]  /*0b40*/  IMAD.WIDE R2, R3, R2, c[0x0][0x590] ;  /* 0x0001640003027625 */ /* 0x010fca00078e0202 */
[----:B------:R-:W4:Y:S02]  /*0b50*/  LDG.E R7, [R2.64] ;  /* 0x0000000602077981 */ /* 0x000f24000c1e1900 */
[----:B---34-:R-:W-:-:S05]  /*0b60*/  IMAD R9, R7, R12, RZ ;  /* 0x0000000c07097224 */ /* 0x018fca00078e02ff */
[-C--:B--2---:R-:W-:Y:S02]  /*0b70*/  IABS R0, R9.reuse ;  /* 0x0000000900007213 */ /* 0x084fe40000000000 */
        /* <DEDUP_REMOVED lines=64> */
.L_x_2941:
[----:B------:R-:W-:Y:S05]  /*0f80*/  BSYNC B0 ;  /* 0x0000000000007941 */ /* 0x000fea0003800000 */
.L_x_2939:
[----:B------:R-:W-:-:S04]  /*0f90*/  LOP3.LUT R0, RZ, R0, RZ, 0x33, !PT ;  /* 0x00000000ff007212 */ /* 0x000fc800078e33ff */
[----:B------:R-:W-:-:S05]  /*0fa0*/  IADD3 R0, R0, R12, RZ ;  /* 0x0000000c00007210 */ /* 0x000fca0007ffe0ff */
[----:B------:R2:W-:Y:S01]  /*0fb0*/  STL [R1+0x14], R0 ;  /* 0x0000140001007387 */ /* 0x0005e20000100800 */
[----:B------:R-:W-:Y:S05]  /*0fc0*/  BRA `(.L_x_2942) ;  /* 0x0000006000007947 */ /* 0x000fea0003800000 */
.L_x_2930:
[----:B------:R-:W-:Y:S01]  /*0fd0*/  MOV R0, UR4 ;  /* 0x0000000400007c02 */ /* 0x000fe20008000f00 */
[----:B------:R-:W-:Y:S04]  /*0fe0*/  STL [R1+0x14], RZ ;  /* 0x000014ff01007387 */ /* 0x000fe80000100800 */
[----:B------:R-:W-:Y:S04]  /*0ff0*/  STL [R1+0x18], RZ ;  /* 0x000018ff01007387 */ /* 0x000fe80000100800 */
[----:B------:R1:W-:Y:S02]  /*1000*/  STL [R1+0x10], R0 ;  /* 0x0000100001007387 */ /* 0x0003e40000100800 */
[----:B-1----:R-:W-:-:S05]  /*1010*/  MOV R0, c[0x0][0x53c] ;  /* 0x00014f0000007a02 */ /* 0x002fca0000000f00 */
[----:B------:R1:W-:Y:S02]  /*1020*/  STL [R1+0x1c], R0 ;  /* 0x00001c0001007387 */ /* 0x0003e40000100800 */
.L_x_2942:
        /* <DEDUP_REMOVED lines=8> */
.L_x_2928:
[----:B-12---:R-:W2:Y:S02]  /*10b0*/  LDL R0, [R1+0x1c] ;  /* 0x00001c0001007983 */ /* 0x006ea40000100800 */
[----:B--2---:R-:W-:-:S13]  /*10c0*/  ISETP.GE.AND P0, PT, R0, c[0x0][0x53c], PT ;  /* 0x00014f0000007a0c */ /* 0x004fda0003f06270 */
[----:B------:R-:W-:Y:S05]  /*10d0*/  @P0 EXIT ;  /* 0x000000000000094d */ /* 0x000fea0003800000 */
[----:B------:R-:W1:Y:S01]  /*10e0*/  S2R R13, SR_TID.X ;  /* 0x00000000000d7919 */ /* 0x000e620000002100 */
[----:B------:R-:W-:Y:S01]  /*10f0*/  IMAD.MOV.U32 R22, RZ, RZ, 0x40 ;  /* 0x00000040ff167424 */ /* 0x000fe200078e00ff */
[----:B------:R-:W-:Y:S01]  /*1100*/  ULDC UR4, c[0x0][0x2ac] ;  /* 0x0000ab0000047ab9 */ /* 0x000fe20000000800 */
[----:B------:R-:W-:Y:S01]  /*1110*/  IMAD.MOV.U32 R21, RZ, RZ, 0x20 ;  /* 0x00000020ff157424 */ /* 0x000fe200078e00ff */
[----:B------:R-:W-:Y:S02]  /*1120*/  ULDC UR5, c[0x0][0x1d0] ;  /* 0x0000740000057ab9 */ /* 0x000fe40000000800 */
[----:B------:R-:W-:Y:S01]  /*1130*/  UIMAD UR5, UR4, UR5, URZ ;  /* 0x00000005040572a4 */ /* 0x000fe2000f8e023f */
[----:B-1----:R-:W-:-:S04]  /*1140*/  SHF.R.S32.HI R12, RZ, 0x1f, R13 ;  /* 0x0000001fff0c7819 */ /* 0x002fc8000001140d */
[CC--:B------:R-:W-:Y:S02]  /*1150*/  LEA.HI R3, R12.reuse, R13.reuse, RZ, 0x4 ;  /* 0x0000000d0c037211 */ /* 0x0c0fe400078f20ff */
[----:B------:R-:W-:Y:S02]  /*1160*/  LEA.HI R8, R12, R13, RZ, 0x2 ;  /* 0x0000000d0c087211 */ /* 0x000fe400078f10ff */
[----:B------:R-:W-:Y:S02]  /*1170*/  LOP3.LUT R0, R3, 0xfffffff0, RZ, 0xc0, !PT ;  /* 0xfffffff003007812 */ /* 0x000fe400078ec0ff */
[----:B---3--:R-:W-:Y:S02]  /*1180*/  SHF.R.S32.HI R4, RZ, 0x4, R3 ;  /* 0x00000004ff047819 */ /* 0x008fe40000011403 */
        /* <DEDUP_REMOVED lines=64> */
[----:B------:R-:W-:Y:S01]  /*1590*/  IADD3 R17, R143, 0x20, RZ ;  /* 0x000000208f117810 */ /* 0x000fe20007ffe0ff */
        /* <DEDUP_REMOVED lines=30> */
[----:B------:R-:W-:Y:S02]  /*1780*/  LOP3.LUT R10, R8, 0xfffffe00, RZ, 0xc0, !PT ;  /* 0xfffffe00080a7812 */ /* 0x000fe400078ec0ff */
[--C-:B------:R-:W-:Y:S02]  /*1790*/  LOP3.LUT R5, R251, 0x38, R3.reuse, 0xf8, !PT ;  /* 0x00000038fb057812 */ /* 0x100fe400078ef803 */
[----:B------:R-:W-:Y:S02]  /*17a0*/  LOP3.LUT R4, R250, 0x38, R3, 0xf8, !PT ;  /* 0x00000038fa047812 */ /* 0x000fe400078ef803 */
[----:B------:R-:W-:Y:S02]  /*17b0*/  SHF.R.U32.HI R28, RZ, 0x3, R33 ;  /* 0x00000003ff1c7819 */ /* 0x000fe40000011621 */
[----:B------:R-:W-:Y:S02]  /*17c0*/  SHF.R.U32.HI R26, RZ, 0x3, R32 ;  /* 0x00000003ff1a7819 */ /* 0x000fe40000011620 */
[----:B------:R-:W-:-:S02]  /*17d0*/  LOP3.LUT R8, R33, 0x38, R3, 0xf8, !PT ;  /* 0x0000003821087812 */ /* 0x000fc400078ef803 */
[----:B------:R-:W-:Y:S02]  /*17e0*/  LOP3.LUT R11, R32, 0x38, R3, 0xf8, !PT ;  /* 0x00000038200b7812 */ /* 0x000fe400078ef803 */
        /* <DEDUP_REMOVED lines=17> */
[CC--:B------:R-:W-:Y:S02]  /*1900*/  IADD3 R4, R13.reuse, R10.reuse, R14 ;  /* 0x0000000a0d047210 */ /* 0x0c0fe40007ffe00e */
[----:B------:R-:W-:Y:S02]  /*1910*/  LOP3.LUT R5, R13, R10, RZ, 0xfc, !PT ;  /* 0x0000000a0d057212 */ /* 0x000fe400078efcff */
[----:B------:R-:W-:Y:S01]  /*1920*/  @P0 IADD3 R23, R0, 0x10, RZ ;  /* 0x0000001000170810 */ /* 0x000fe20007ffe0ff */
[--C-:B------:R-:W-:Y:S01]  /*1930*/  IMAD R0, R149, 0x20, R143.reuse ;  /* 0x0000002095007824 */ /* 0x100fe200078e028f */
[----:B------:R-:W-:-:S02]  /*1940*/  SHF.R.S32.HI R8, RZ, 0x1f, R143 ;  /* 0x0000001fff087819 */ /* 0x000fc4000001148f */
[----:B------:R-:W-:Y:S01]  /*1950*/  LOP3.LUT R8, R19, 0x7ffffffc, RZ, 0xc0, !PT ;  /* 0x7ffffffc13087812 */ /* 0x000fe200078ec0ff */
[----:B------:R-:W-:Y:S01]  /*1960*/  STL [R1+0x38], R23 ;  /* 0x0000381701007387 */ /* 0x000fe20000100800 */
[----:B------:R-:W-:Y:S02]  /*1970*/  LOP3.LUT R10, R6, R34, RZ, 0x3c, !PT ;  /* 0x00000022060a7212 */ /* 0x000fe400078e3cff */
[----:B------:R-:W-:Y:S02]  /*1980*/  SHF.R.S32.HI R19, RZ, 0x1f, R148 ;  /* 0x0000001fff137819 */ /* 0x000fe40000011494 */
[----:B------:R-:W-:Y:S01]  /*1990*/  SHF.R.S32.HI R9, RZ, 0x1f, R146 ;  /* 0x0000001fff097819 */ /* 0x000fe20000011492 */
[----:B------:R1:W-:Y:S01]  /*19a0*/  STL [R1+0x188], R10 ;  /* 0x0001880a01007387 */ /* 0x0003e20000100800 */
[----:B------:R-:W-:Y:S02]  /*19b0*/  IADD3 R147, R144, 0x60, RZ ;  /* 0x0000006090937810 */ /* 0x000fe40007ffe0ff */
[--C-:B------:R-:W-:Y:S01]  /*19c0*/  LOP3.LUT R14, R250, 0x38, R140.reuse, 0xf8, !PT ;  /* 0x00000038fa0e7812 */ /* 0x100fe200078ef88c */
[----:B------:R2:W-:Y:S01]  /*19d0*/  STL [R1+0xdc], R19 ;  /* 0x0000dc1301007387 */ /* 0x0005e20000100800 */
[----:B------:R-:W-:-:S02]  /*19e0*/  LOP3.LUT R13, R33, 0x38, R140, 0xf8, !PT ;  /* 0x00000038210d7812 */ /* 0x000fc400078ef88c */
[----:B------:R-:W-:Y:S01]  /*19f0*/  LOP3.LUT R11, R32, 0x38, R140, 0xf8, !PT ;  /* 0x00000038200b7812 */ /* 0x000fe200078ef88c */
[----:B------:R3:W-:Y:S01]  /*1a00*/  STL [R1+0xd8], R9 ;  /* 0x0000d80901007387 */ /* 0x0007e20000100800 */
[----:B------:R-:W-:Y:S02]  /*1a10*/  SHF.R.S32.HI R6, RZ, 0x1f, R147 ;  /* 0x0000001fff067819 */ /* 0x000fe40000011493 */
[----:B------:R-:W-:Y:S02]  /*1a20*/  LOP3.LUT R14, R12, R14, R29, 0xf6, !PT ;  /* 0x0000000e0c0e7212 */ /* 0x000fe400078ef61d */
[----:B------:R-:W-:Y:S01]  /*1a30*/  LOP3.LUT R11, R25, R11, R26, 0xf6, !PT ;  /* 0x0000000b190b7212 */ /* 0x000fe200078ef61a */
[----:B------:R4:W-:Y:S01]  /*1a40*/  STL [R1+0xd4], R6 ;  /* 0x0000d40601007387 */ /* 0x0009e20000100800 */
[----:B------:R-:W-:Y:S02]  /*1a50*/  LEA R151, R2, 0xa080, 0x1 ;  /* 0x0000a08002977811 */ /* 0x000fe400078e08ff */
[----:B------:R-:W-:-:S02]  /*1a60*/  SHF.R.S32.HI R2, RZ, 0x3, R3 ;  /* 0x00000003ff027819 */ /* 0x000fc40000011403 */
[----:B------:R-:W-:Y:S02]  /*1a70*/  LOP3.LUT R232, R3, 0xfffffff8, RZ, 0xc0, !PT ;  /* 0xfffffff803e87812 */ /* 0x000fe400078ec0ff */
[----:B------:R-:W-:Y:S02]  /*1a80*/  SEL R3, R21, 0xffffffe0, !P4 ;  /* 0xffffffe015037807 */ /* 0x000fe40006000000 */
[----:B------:R-:W-:Y:S02]  /*1a90*/  LEA R200, R4, 0x10080, 0x1 ;  /* 0x0001008004c87811 */ /* 0x000fe400078e08ff */
[----:B-1----:R-:W-:Y:S02]  /*1aa0*/  LOP3.LUT R10, R10, R7, RZ, 0xfc, !PT ;  /* 0x000000070a0a7212 */ /* 0x002fe400078efcff */
[----:B------:R-:W-:Y:S01]  /*1ab0*/  LEA R196, R5, 0x4080, 0x1 ;  /* 0x0000408005c47811 */ /* 0x000fe200078e08ff */
[----:B------:R-:W-:Y:S01]  /*1ac0*/  IMAD.IADD R201, R200, 0x1, R3 ;  /* 0x00000001c8c97824 */ /* 0x000fe200078e0203 */
[----:B------:R-:W-:Y:S01]  /*1ad0*/  IADD3 R220, R140, 0x80, RZ ;  /* 0x000000808cdc7810 */ /* 0x000fe20007ffe0ff */
[----:B--2---:R-:W-:Y:S01]  /*1ae0*/  IMAD R19, R20, 0x8, R30 ;  /* 0x0000000814137824 */ /* 0x004fe200078e021e */
[----:B------:R-:W-:Y:S01]  /*1af0*/  IADD3 R221, R140, 0xc0, RZ ;  /* 0x000000c08cdd7810 */ /* 0x000fe20007ffe0ff */
[----:B------:R-:W-:Y:S01]  /*1b00*/  IMAD.SHL.U32 R219, R10, 0x2, RZ ;  /* 0x000000020adb7824 */ /* 0x000fe200078e00ff */
[----:B------:R-:W-:Y:S01]  /*1b10*/  SHF.R.S32.HI R141, RZ, 0x1f, R140 ;  /* 0x0000001fff8d7819 */ /* 0x000fe2000001148c */
[----:B---3--:R-:W-:Y:S01]  /*1b20*/  IMAD.IADD R9, R31, 0x1, -R8 ;  /* 0x000000011f097824 */ /* 0x008fe200078e0a08 */
[----:B------:R-:W-:Y:S01]  /*1b30*/  STL [R1+0x20], R19 ;  /* 0x0000201301007387 */ /* 0x000fe20000100800 */
[----:B------:R-:W-:Y:S01]  /*1b40*/  SEL R8, R21, 0xffffffe0, !P1 ;  /* 0xffffffe015087807 */ /* 0x000fe20004800000 */
[----:B------:R-:W-:Y:S01]  /*1b50*/  IMAD.IADD R197, R3, 0x1, R196 ;  /* 0x0000000103c57824 */ /* 0x000fe200078e02c4 */
[----:B------:R-:W-:Y:S01]  /*1b60*/  SHF.R.S32.HI R145, RZ, 0x1f, R144 ;  /* 0x0000001fff917819 */ /* 0x000fe20000011490 */
[----:B------:R-:W-:Y:S01]  /*1b70*/  IMAD.SHL.U32 R48, R9, 0x2, RZ ;  /* 0x0000000209307824 */ /* 0x000fe200078e00ff */
[----:B------:R-:W-:-:S02]  /*1b80*/  LOP3.LUT R9, R27, R13, R28, 0xf6, !PT ;  /* 0x0000000d1b097212 */ /* 0x000fc400078ef61c */
[----:B------:R-:W-:Y:S02]  /*1b90*/  LEA R13, R14, 0x10080, 0x1 ;  /* 0x000100800e0d7811 */ /* 0x000fe400078e08ff */
[----:B------:R-:W-:Y:S01]  /*1ba0*/  LEA R10, R9, 0x10080, 0x1 ;  /* 0x00010080090a7811 */ /* 0x000fe200078e08ff */
[----:B------:R-:W-:Y:S01]  /*1bb0*/  STL [R1+0xc], R48 ;  /* 0x00000c3001007387 */ /* 0x000fe20000100800 */
[----:B------:R-:W-:Y:S02]  /*1bc0*/  LEA R9, R11, 0x10080, 0x1 ;  /* 0x000100800b097811 */ /* 0x000fe400078e08ff */
        /* <DEDUP_REMOVED lines=33> */
[C---:B----4-:R-:W-:Y:S01]  /*1de0*/  SEL R6, R22.reuse, 0xffffffc0, !P2 ;  /* 0xffffffc016067807 */ /* 0x050fe20005000000 */
[----:B------:R4:W-:Y:S01]  /*1df0*/  STL [R1+0xbc], R40 ;  /* 0x0000bc2801007387 */ /* 0x0009e20000100800 */
[----:B-1----:R-:W-:Y:S02]  /*1e00*/  SEL R2, R22, 0xffffffc0, !P3 ;  /* 0xffffffc016027807 */ /* 0x002fe40005800000 */
[C---:B------:R-:W-:Y:S01]  /*1e10*/  IADD3 R25, R48.reuse, 0xb8, RZ ;  /* 0x000000b830197810 */ /* 0x040fe20007ffe0ff */
[----:B------:R-:W-:Y:S01]  /*1e20*/  STL [R1+0xb8], R39 ;  /* 0x0000b82701007387 */ /* 0x000fe20000100800 */
[----:B------:R-:W-:Y:S01]  /*1e30*/  IADD3 R22, R48, 0xc0, RZ ;  /* 0x000000c030167810 */ /* 0x000fe20007ffe0ff */
[----:B------:R-:W-:Y:S01]  /*1e40*/  IMAD.IADD R4, R6, 0x1, R23 ;  /* 0x0000000106047824 */ /* 0x000fe200078e0217 */
[C---:B------:R-:W-:Y:S01]  /*1e50*/  IADD3 R21, R48.reuse, 0xc8, RZ ;  /* 0x000000c830157810 */ /* 0x040fe20007ffe0ff */
[----:B------:R1:W-:Y:S01]  /*1e60*/  STL [R1+0xb4], R38 ;  /* 0x0000b42601007387 */ /* 0x0003e20000100800 */
[----:B------:R-:W-:Y:S01]  /*1e70*/  IADD3 R20, R48, 0xd0, RZ ;  /* 0x000000d030147810 */ /* 0x000fe20007ffe0ff */
[----:B------:R-:W-:Y:S01]  /*1e80*/  IMAD.IADD R203, R200, 0x1, R2 ;  /* 0x00000001c8cb7824 */ /* 0x000fe200078e0202 */
[C---:B------:R-:W-:Y:S01]  /*1e90*/  IADD3 R19, R48.reuse, 0xd8, RZ ;  /* 0x000000d830137810 */ /* 0x040fe20007ffe0ff */
[----:B------:R1:W-:Y:S01]  /*1ea0*/  STL [R1+0xb0], R37 ;  /* 0x0000b02501007387 */ /* 0x0003e20000100800 */
[----:B------:R-:W-:Y:S01]  /*1eb0*/  IADD3 R14, R48, 0xe0, RZ ;  /* 0x000000e0300e7810 */ /* 0x000fe20007ffe0ff */
[----:B------:R-:W-:Y:S01]  /*1ec0*/  IMAD.IADD R199, R2, 0x1, R196 ;  /* 0x0000000102c77824 */ /* 0x000fe200078e02c4 */
[C---:B--2---:R-:W-:Y:S01]  /*1ed0*/  IADD3 R13, R48.reuse, 0xe8, RZ ;  /* 0x000000e8300d7810 */ /* 0x044fe20007ffe0ff */
[----:B------:R-:W-:Y:S01]  /*1ee0*/  STL [R1+0xac], R36 ;  /* 0x0000ac2401007387 */ /* 0x000fe20000100800 */
[C---:B---3--:R-:W-:Y:S01]  /*1ef0*/  IADD3 R10, R48.reuse, 0xf0, RZ ;  /* 0x000000f0300a7810 */ /* 0x048fe20007ffe0ff */
[----:B------:R-:W-:Y:S01]  /*1f00*/  IMAD.IADD R202, R201, 0x1, R2 ;  /* 0x00000001c9ca7824 */ /* 0x000fe200078e0202 */
[----:B------:R-:W-:Y:S01]  /*1f10*/  SHF.R.S32.HI R11, RZ, 0x1f, R47 ;  /* 0x0000001fff0b7819 */ /* 0x000fe2000001142f */
[----:B------:R2:W-:Y:S01]  /*1f20*/  STL [R1+0xa8], R35 ;  /* 0x0000a82301007387 */ /* 0x0005e20000100800 */
[----:B-----5:R-:W-:Y:S01]  /*1f30*/  IADD3 R9, R48, 0xf8, RZ ;  /* 0x000000f830097810 */ /* 0x020fe20007ffe0ff */
[----:B------:R-:W-:Y:S01]  /*1f40*/  IMAD.IADD R198, R2, 0x1, R197 ;  /* 0x0000000102c67824 */ /* 0x000fe200078e02c5 */
[----:B------:R-:W-:Y:S01]  /*1f50*/  SHF.R.S32.HI R46, RZ, 0x1f, R46 ;  /* 0x0000001fff2e7819 */ /* 0x000fe2000001142e */
[----:B------:R3:W-:Y:S01]  /*1f60*/  STL [R1+0xa4], R34 ;  /* 0x0000a42201007387 */ /* 0x0007e20000100800 */
[----:B------:R-:W-:-:S02]  /*1f70*/  SHF.R.S32.HI R44, RZ, 0x1f, R44 ;  /* 0x0000001fff2c7819 */ /* 0x000fc4000001142c */
[----:B------:R-:W-:Y:S01]  /*1f80*/  SHF.R.S32.HI R43, RZ, 0x1f, R43 ;  /* 0x0000001fff2b7819 */ /* 0x000fe2000001142b */
[----:B------:R-:W-:Y:S01]  /*1f90*/  STL [R1+0xa0], R33 ;  /* 0x0000a02101007387 */ /* 0x000fe20000100800 */
[----:B------:R-:W-:Y:S02]  /*1fa0*/  SHF.R.S32.HI R41, RZ, 0x1f, R41 ;  /* 0x0000001fff297819 */ /* 0x000fe40000011429 */
[----:B----4-:R-:W-:Y:S01]  /*1fb0*/  SHF.R.S32.HI R40, RZ, 0x1f, R40 ;  /* 0x0000001fff287819 */ /* 0x010fe20000011428 */
[----:B------:R4:W-:Y:S01]  /*1fc0*/  STL [R1+0x9c], R32 ;  /* 0x00009c2001007387 */ /* 0x0009e20000100800 */
[----:B-1----:R-:W-:Y:S02]  /*1fd0*/  SHF.R.S32.HI R38, RZ, 0x1f, R38 ;  /* 0x0000001fff267819 */ /* 0x002fe40000011426 */
[----:B------:R-:W-:Y:S01]  /*1fe0*/  SHF.R.S32.HI R238, RZ, 0x1f, R220 ;  /* 0x0000001fffee7819 */ /* 0x000fe200000114dc */
[----:B------:R1:W-:Y:S01]  /*1ff0*/  STL [R1+0x98], R31 ;  /* 0x0000981f01007387 */ /* 0x0003e20000100800 */
[----:B------:R-:W-:-:S02]  /*2000*/  SHF.R.S32.HI R37, RZ, 0x1f, R37 ;  /* 0x0000001fff257819 */ /* 0x000fc40000011425 */
[----:B------:R-:W-:Y:S01]  /*2010*/  SHF.R.S32.HI R237, RZ, 0x1f, R221 ;  /* 0x0000001fffed7819 */ /* 0x000fe200000114dd */
[----:B------:R-:W-:Y:S01]  /*2020*/  STL [R1+0x94], R30 ;  /* 0x0000941e01007387 */ /* 0x000fe20000100800 */
[----:B------:R-:W-:-:S03]  /*2030*/  SHF.R.S32.HI R236, RZ, 0x1f, R232 ;  /* 0x0000001fffec7819 */ /* 0x000fc600000114e8 */
        /* <DEDUP_REMOVED lines=8> */
[----:B-1----:R-:W-:-:S03]  /*20c0*/  SHF.R.S32.HI R31, RZ, 0x1f, R31 ;  /* 0x0000001fff1f7819 */ /* 0x002fc6000001141f */
[----:B------:R-:W-:Y:S04]  /*20d0*/  STL [R1+0x7c], R22 ;  /* 0x00007c1601007387 */ /* 0x000fe80000100800 */
[----:B------:R1:W-:Y:S01]  /*20e0*/  STL [R1+0x78], R21 ;  /* 0x0000781501007387 */ /* 0x0003e20000100800 */
[----:B-----5:R-:W-:-:S03]  /*20f0*/  SHF.R.S32.HI R29, RZ, 0x1f, R29 ;  /* 0x0000001fff1d7819 */ /* 0x020fc6000001141d */
        /* <DEDUP_REMOVED lines=9> */
[----:B-1----:R-:W-:-:S03]  /*2190*/  SHF.R.S32.HI R21, RZ, 0x1f, R21 ;  /* 0x0000001fff157819 */ /* 0x002fc60000011415 */
[----:B------:R-:W-:Y:S01]  /*21a0*/  STL [R1+0x60], R9 ;  /* 0x0000600901007387 */ /* 0x000fe20000100800 */
[----:B-----5:R-:W-:-:S03]  /*21b0*/  SHF.R.S32.HI R20, RZ, 0x1f, R20 ;  /* 0x0000001fff147819 */ /* 0x020fc60000011414 */
[----:B------:R-:W-:Y:S01]  /*21c0*/  STL [R1+0x170], R46 ;  /* 0x0001702e01007387 */ /* 0x000fe20000100800 */
[----:B--2---:R-:W-:Y:S02]  /*21d0*/  SHF.R.S32.HI R14, RZ, 0x1f, R14 ;  /* 0x0000001fff0e7819 */ /* 0x004fe4000001140e */
[----:B---3--:R-:W-:Y:S02]  /*21e0*/  SHF.R.S32.HI R13, RZ, 0x1f, R13 ;  /* 0x0000001fff0d7819 */ /* 0x008fe4000001140d */
[----:B----4-:R-:W-:-:S05]  /*21f0*/  SHF.R.S32.HI R11, RZ, 0x1f, R45 ;  /* 0x0000001fff0b7819 */ /* 0x010fca000001142d */
        /* <DEDUP_REMOVED lines=34> */
[----:B------:R2:W-:Y:S01]  /*2420*/  STL [R1+0x104], R13 ;  /* 0x0001040d01007387 */ /* 0x0005e20000100800 */
[----:B-1----:R-:W-:Y:S02]  /*2430*/  SHF.R.S32.HI R11, RZ, 0x1f, R10 ;  /* 0x0000001fff0b7819 */ /* 0x002fe4000001140a */
[----:B------:R-:W-:Y:S01]  /*2440*/  SHF.R.S32.HI R10, RZ, 0x1f, R9 ;  /* 0x0000001fff0a7819 */ /* 0x000fe20000011409 */
[----:B------:R-:W-:-:S02]  /*2450*/  IMAD.IADD R9, R24, 0x1, R8 ;  /* 0x0000000118097824 */ /* 0x000fc400078e0208 */
[----:B------:R1:W-:Y:S01]  /*2460*/  STL [R1+0x100], R11 ;  /* 0x0001000b01007387 */ /* 0x0003e20000100800 */
[----:B------:R-:W-:Y:S02]  /*2470*/  IMAD.IADD R8, R8, 0x1, R23 ;  /* 0x0000000108087824 */ /* 0x000fe400078e0217 */
[--C-:B--2---:R-:W-:Y:S01]  /*2480*/  IMAD.IADD R13, R24, 0x1, R6.reuse ;  /* 0x00000001180d7824 */ /* 0x104fe200078e0206 */
[----:B------:R2:W-:Y:S01]  /*2490*/  STL [R1+0xfc], R10 ;  /* 0x0000fc0a01007387 */ /* 0x0005e20000100800 */
[----:B------:R-:W-:-:S03]  /*24a0*/  IMAD.IADD R3, R8, 0x1, R6 ;  /* 0x0000000108037824 */ /* 0x000fc600078e0206 */
[----:B------:R-:W-:Y:S04]  /*24b0*/  STL [R1+0x50], R13 ;  /* 0x0000500d01007387 */ /* 0x000fe80000100800 */
[----:B------:R3:W-:Y:S01]  /*24c0*/  STL [R1+0x40], R9 ;  /* 0x0000400901007387 */ /* 0x0007e20000100800 */
[----:B-1----:R-:W-:Y:S02]  /*24d0*/  LEA R11, R18, 0x10080, 0x1 ;  /* 0x00010080120b7811 */ /* 0x002fe400078e08ff */
[----:B--2---:R-:W-:-:S03]  /*24e0*/  LEA R10, R17, 0x10080, 0x1 ;  /* 0x00010080110a7811 */ /* 0x004fc600078e08ff */
[----:B------:R1:W-:Y:S04]  /*24f0*/  STL [R1+0xf8], R11 ;  /* 0x0000f80b01007387 */ /* 0x0003e80000100800 */
[----:B------:R2:W-:Y:S01]  /*2500*/  STL [R1+0xf4], R10 ;  /* 0x0000f40a01007387 */ /* 0x0005e20000100800 */
[----:B---3--:R-:W-:Y:S01]  /*2510*/  IMAD.IADD R9, R6, 0x1, R9 ;  /* 0x0000000106097824 */ /* 0x008fe200078e0209 */
[----:B-1----:R-:W-:Y:S02]  /*2520*/  LEA R11, R16, 0x10080, 0x1 ;  /* 0x00010080100b7811 */ /* 0x002fe400078e08ff */
[----:B--2---:R-:W-:-:S03]  /*2530*/  LEA R10, R15, 0x10080, 0x1 ;  /* 0x000100800f0a7811 */ /* 0x004fc600078e08ff */
[----:B------:R1:W-:Y:S04]  /*2540*/  STL [R1+0xf0], R11 ;  /* 0x0000f00b01007387 */ /* 0x0003e80000100800 */
[----:B------:R1:W-:Y:S04]  /*2550*/  STL [R1+0xec], R10 ;  /* 0x0000ec0a01007387 */ /* 0x0003e80000100800 */
[----:B------:R1:W-:Y:S04]  /*2560*/  STL [R1+0x4c], R9 ;  /* 0x00004c0901007387 */ /* 0x0003e80000100800 */
[----:B------:R1:W-:Y:S04]  /*2570*/  STL [R1+0x48], R4 ;  /* 0x0000480401007387 */ /* 0x0003e80000100800 */
[----:B------:R1:W-:Y:S04]  /*2580*/  STL [R1+0x3c], R8 ;  /* 0x00003c0801007387 */ /* 0x0003e80000100800 */
[----:B------:R1:W-:Y:S02]  /*2590*/  STL [R1+0x44], R3 ;  /* 0x0000440301007387 */ /* 0x0003e40000100800 */
.L_x_3170:
[----:B-1----:R-:W2:Y:S01]  /*25a0*/  LDL R3, [R1+0x1c] ;  /* 0x00001c0001037983 */ /* 0x002ea20000100800 */
        /* <DEDUP_REMOVED lines=29> */
[----:B------:R3:W4:Y:S01]  /*2780*/  @P4 LDG.E R6, [R2.64] ;  /* 0x0000000602064981 */ /* 0x000722000c1e1900 */
[----:B------:R-:W-:-:S03]  /*2790*/  IADD3.X R9, R17, c[0x0][0x34c], RZ, P2, !PT ;  /* 0x0000d30011097a10 */ /* 0x000fc600017fe4ff */
[----:B------:R1:W-:Y:S04]  /*27a0*/  STL [R1+0x28], R17 ;  /* 0x0000281101007387 */ /* 0x0003e80000100800 */
[----:B------:R1:W5:Y:S01]  /*27b0*/  @P3 LDG.E R138, [R8.64] ;  /* 0x00000006088a3981 */ /* 0x000362000c1e1900 */
[----:B--2---:R-:W-:-:S04]  /*27c0*/  IADD3 R4, P1, R24, c[0x0][0x350], RZ ;  /* 0x0000d40018047a10 */ /* 0x004fc80007f3e0ff */
[----:B------:R-:W-:Y:S02]  /*27d0*/  IADD3.X R5, R17, c[0x0][0x354], RZ, P1, !PT ;  /* 0x0000d50011057a10 */ /* 0x000fe40000ffe4ff */
[----:B---3--:R-:W-:-:S03]  /*27e0*/  IADD3 R2, P0, R24, c[0x0][0x358], RZ ;  /* 0x0000d60018027a10 */ /* 0x008fc60007f1e0ff */
[----:B------:R1:W5:Y:S01]  /*27f0*/  @P5 LDG.E R18, [R4.64] ;  /* 0x0000000604125981 */ /* 0x000362000c1e1900 */
[----:B------:R-:W-:-:S05]  /*2800*/  IADD3.X R3, R17, c[0x0][0x35c], RZ, P0, !PT ;  /* 0x0000d70011037a10 */ /* 0x000fca00007fe4ff */
[----:B------:R1:W5:Y:S01]  /*2810*/  @P6 LDG.E R15, [R2.64] ;  /* 0x00000006020f6981 */ /* 0x000362000c1e1900 */
[----:B------:R-:W-:Y:S03]  /*2820*/  YIELD ;  /* 0x0000000000007946 */ /* 0x000fe60003800000 */
[----:B----4-:R1:W-:Y:S01]  /*2830*/  @P4 STL [R1+0x4], R6 ;  /* 0x0000040601004387 */ /* 0x0103e20000100800 */
[----:B------:R-:W-:Y:S05]  /*2840*/  @P4 BRA `(.L_x_2943) ;  /* 0x0000007000004947 */ /* 0x000fea0003800000 */
[----:B-1----:R-:W-:-:S05]  /*2850*/  MOV R6, c[0x0][0x168] ;  /* 0x00005a0000067a02 */ /* 0x002fca0000000f00 */
[----:B------:R1:W-:Y:S01]  /*2860*/  STL [R1+0x4], R6 ;  /* 0x0000040601007387 */ /* 0x0003e20000100800 */
[----:B------:R-:W-:Y:S05]  /*2870*/  @!P3 BRA `(.L_x_2943) ;  /* 0x000000400000b947 */ /* 0x000fea0003800000 */
[----:B------:R-:W2:Y:S04]  /*2880*/  LDG.E R10, [R8.64] ;  /* 0x00000006080a7981 */ /* 0x000ea8000c1e1900 */
[----:B-1----:R-:W2:Y:S02]  /*2890*/  LDG.E R6, [R8.64+0x4] ;  /* 0x0000040608067981 */ /* 0x002ea4000c1e1900 */
[----:B--2---:R-:W-:-:S05]  /*28a0*/  IADD3 R6, -R10, R6, RZ ;  /* 0x000000060a067210 */ /* 0x004fca0007ffe1ff */
[----:B------:R1:W-:Y:S02]  /*28b0*/  STL [R1+0x4], R6 ;  /* 0x0000040601007387 */ /* 0x0003e40000100800 */
.L_x_2943:
[----:B------:R-:W-:-:S04]  /*28c0*/  ISETP.NE.U32.AND P0, PT, RZ, c[0x0][0x368], PT ;  /* 0x0000da00ff007a0c */ /* 0x000fc80003f05070 */
[----:B------:R-:W-:-:S13]  /*28d0*/  ISETP.NE.AND.EX P0, PT, RZ, c[0x0][0x36c], PT, P0 ;  /* 0x0000db00ff007a0c */ /* 0x000fda0003f05300 */
[----:B------:R-:W-:Y:S05]  /*28e0*/  @!P0 BRA `(.L_x_2944) ;  /* 0x0000004000008947 */ /* 0x000fea0003800000 */
[----:B-1----:R-:W-:-:S04]  /*28f0*/  IADD3 R4, P0, R24, c[0x0][0x368], RZ ;  /* 0x0000da0018047a10 */ /* 0x002fc80007f1e0ff */
[----:B------:R-:W-:-:S05]  /*2900*/  IADD3.X R5, R17, c[0x0][0x36c], RZ, P0, !PT ;  /* 0x0000db0011057a10 */ /* 0x000fca00007fe4ff */
[----:B------:R1:W5:Y:S01]  /*2910*/  LDG.E R16, [R4.64] ;  /* 0x0000000604107981 */ /* 0x000362000c1e1900 */
[----:B------:R-:W-:Y:S05]  /*2920*/  BRA `(.L_x_2945) ;  /* 0x0000005000007947 */ /* 0x000fea0003800000 */
.L_x_2944:
[----:B------:R-:W-:Y:S01]  /*2930*/  MOV R16, UR5 ;  /* 0x0000000500107c02 */ /* 0x000fe20008000f00 */
[----:B------:R-:W-:Y:S05]  /*2940*/  @!P5 BRA `(.L_x_2945) ;  /* 0x000000300000d947 */ /* 0x000fea0003800000 */
[----:B-1----:R1:W2:Y:S04]  /*2950*/  LDG.E R6, [R4.64] ;  /* 0x0000000604067981 */ /* 0x0022a8000c1e1900 */
[----:B-1----:R-:W2:Y:S02]  /*2960*/  LDG.E R4, [R4.64+0x4] ;  /* 0x0000040604047981 */ /* 0x002ea4000c1e1900 */
[----:B--2---:R-:W-:Y:S02]  /*2970*/  IADD3 R16, -R6, R4, RZ ;  /* 0x0000000406107210 */ /* 0x004fe40007ffe1ff */
.L_x_2945:
[----:B-1----:R-:W2:Y:S04]  /*2980*/  LDL R4, [R1+0x4] ;  /* 0x0000040001047983 */ /* 0x002ea80000100800 */
[----:B------:R-:W3:Y:S04]  /*2990*/  LDL.LU R6, [R1+0x14] ;  /* 0x0000140001067983 */ /* 0x000ee80000300800 */
[----:B------:R1:W4:Y:S04]  /*29a0*/  @P6 LDG.E R5, [R2.64] ;  /* 0x0000000602056981 */ /* 0x000328000c1e1900 */
[----:B------:R-:W3:Y:S01]  /*29b0*/  LDL R19, [R1+0x18] ;  /* 0x0000180001137983 */ /* 0x000ee20000100800 */
[----:B------:R-:W-:-:S04]  /*29c0*/  ISETP.NE.U32.AND P0, PT, RZ, c[0x0][0x378], PT ;  /* 0x0000de00ff007a0c */ /* 0x000fc80003f05070 */
[----:B------:R-:W-:Y:S01]  /*29d0*/  ISETP.NE.AND.EX P1, PT, RZ, c[0x0][0x37c], PT, P0 ;  /* 0x0000df00ff007a0c */ /* 0x000fe20003f25300 */
[----:B--2---:R-:W-:Y:S02]  /*29e0*/  IMAD.MOV.U32 R8, RZ, RZ, R4 ;  /* 0x000000ffff087224 */ /* 0x004fe400078e0004 */
[----:B------:R1:W4:Y:S01]  /*29f0*/  @P6 LDG.E R4, [R2.64+0x4] ;  /* 0x0000040602046981 */ /* 0x000322000c1e1900 */
[----:B-----5:R-:W-:Y:S02]  /*2a00*/  IMAD.MOV.U32 R130, RZ, RZ, R16 ;  /* 0x000000ffff827224 */ /* 0x020fe400078e0010 */
[----:B------:R-:W-:-:S05]  /*2a10*/  IMAD.MOV.U32 R9, RZ, RZ, c[0x0][0x2c4] ;  /* 0x0000b100ff097624 */ /* 0x000fca00078e00ff */
[----:B------:R-:W-:Y:S02]  /*2a20*/  ISETP.NE.AND P2, PT, R9, 0x1, PT ;  /* 0x000000010900780c */ /* 0x000fe40003f45270 */
[----:B-1----:R-:W-:-:S04]  /*2a30*/  @P1 IADD3 R2, P0, R24, c[0x0][0x378], RZ ;  /* 0x0000de0018021a10 */ /* 0x002fc80007f1e0ff */
[----:B------:R-:W-:-:S05]  /*2a40*/  @P1 IADD3.X R3, R17, c[0x0][0x37c], RZ, P0, !PT ;  /* 0x0000df0011031a10 */ /* 0x000fca00007fe4ff */
[----:B------:R3:W5:Y:S01]  /*2a50*/  @P1 LDG.E R130, [R2.64] ;  /* 0x0000000602821981 */ /* 0x000762000c1e1900 */
[----:B------:R-:W-:Y:S02]  /*2a60*/  IMAD.IADD R10, R16, 0x1, -R252 ;  /* 0x00000001100a7824 */ /* 0x000fe400078e0afc */
[----:B---3--:R-:W-:Y:S02]  /*2a70*/  IMAD.SHL.U32 R3, R6, 0x80, RZ ;  /* 0x0000008006037824 */ /* 0x008fe400078e00ff */
[----:B------:R-:W-:-:S03]  /*2a80*/  IMAD.MOV.U32 R2, RZ, RZ, c[0x0][0x228] ;  /* 0x00008a00ff027624 */ /* 0x000fc600078e00ff */
[----:B------:R1:W-:Y:S02]  /*2a90*/  STL [R1], R3 ;  /* 0x0000000301007387 */ /* 0x0003e40000100800 */
[----:B-1----:R-:W-:Y:S01]  /*2aa0*/  IADD3 R3, R3, 0x7f, RZ ;  /* 0x0000007f03037810 */ /* 0x002fe20007ffe0ff */
[----:B------:R-:W-:Y:S01]  /*2ab0*/  BSSY B0, `(.L_x_2946) ;  /* 0x000003c000007945 */ /* 0x000fe20003800000 */
[----:B------:R-:W-:-:S04]  /*2ac0*/  LOP3.LUT R235, R235, 0xffffffdf, RZ, 0xc0, !PT ;  /* 0xffffffdfebeb7812 */ /* 0x000fc800078ec0ff */
[----:B------:R-:W-:Y:S01]  /*2ad0*/  @P2 LOP3.LUT R235, R235, 0x20, RZ, 0xfc, !PT ;  /* 0x00000020ebeb2812 */ /* 0x000fe200078efcff */
[----:B----4-:R-:W-:Y:S02]  /*2ae0*/  @P6 IMAD.IADD R2, R4, 0x1, -R5 ;  /* 0x0000000104026824 */ /* 0x010fe400078e0a05 */
[----:B------:R-:W-:-:S04]  /*2af0*/  @P2 IMAD.HI.U32 R4, R3, c[0x0][0x2c8], RZ ;  /* 0x0000b20003042a27 */ /* 0x000fc800078e00ff */
[----:B------:R-:W-:Y:S01]  /*2b00*/  IMAD.IADD R6, R10, 0x1, R2 ;  /* 0x000000010a067824 */ /* 0x000fe200078e0202 */
[----:B------:R-:W-:-:S04]  /*2b10*/  @P2 SHF.R.U32.HI R3, RZ, c[0x0][0x2cc], R4 ;  /* 0x0000b300ff032a19 */ /* 0x000fc80000011604 */
[C---:B------:R-:W-:Y:S01]  /*2b20*/  IADD3 R139, R6.reuse, 0x30, -R8 ;  /* 0x00000030068b7810 */ /* 0x040fe20007ffe808 */
[----:B------:R1:W-:Y:S01]  /*2b30*/  STL [R1+0x8], R6 ;  /* 0x0000080601007387 */ /* 0x0003e20000100800 */
[----:B------:R-:W-:-:S03]  /*2b40*/  IADD3 R5, R6, 0x2f, RZ ;  /* 0x0000002f06057810 */ /* 0x000fc60007ffe0ff */
[----:B------:R-:W-:Y:S02]  /*2b50*/  IMAD.IADD R4, R139, 0x1, R3 ;  /* 0x000000018b047824 */ /* 0x000fe400078e0203 */
[----:B------:R-:W-:-:S04]  /*2b60*/  IMAD.HI R3, R5, 0x2aaaaaab, RZ ;  /* 0x2aaaaaab05037827 */ /* 0x000fc800078e02ff */
[----:B------:R-:W-:Y:S01]  /*2b70*/  IMAD.HI R8, R4, 0x2aaaaaab, RZ ;  /* 0x2aaaaaab04087827 */ /* 0x000fe200078e02ff */
[C---:B------:R-:W-:Y:S02]  /*2b80*/  LOP3.LUT R4, R19.reuse, 0xff0000, RZ, 0xc0, !PT ;  /* 0x00ff000013047812 */ /* 0x040fe400078ec0ff */
[----:B-1----:R-:W-:-:S04]  /*2b90*/  LOP3.LUT R6, R19, 0xff000000, RZ, 0xc0, !PT ;  /* 0xff00000013067812 */ /* 0x002fc800078ec0ff */
[----:B------:R-:W-:Y:S02]  /*2ba0*/  SHF.R.U32.HI R5, RZ, 0x8, R6 ;  /* 0x00000008ff057819 */ /* 0x000fe40000011606 */
[----:B------:R-:W-:Y:S02]  /*2bb0*/  SHF.R.U32.HI R6, RZ, 0x1f, R3 ;  /* 0x0000001fff067819 */ /* 0x000fe40000011603 */
[----:B------:R-:W-:Y:S02]  /*2bc0*/  LEA.HI R4, R4, R5, RZ, 0x10 ;  /* 0x0000000504047211 */ /* 0x000fe400078f80ff */
[----:B------:R-:W-:Y:S02]  /*2bd0*/  SHF.R.U32.HI R9, RZ, 0x1f, R8 ;  /* 0x0000001fff097819 */ /* 0x000fe40000011608 */
[----:B------:R-:W-:Y:S02]  /*2be0*/  SHF.R.U32.HI R11, RZ, 0x10, R4 ;  /* 0x00000010ff0b7819 */ /* 0x000fe40000011604 */
[----:B------:R-:W-:-:S02]  /*2bf0*/  LOP3.LUT R21, R4, 0xff, RZ, 0xc0, !PT ;  /* 0x000000ff04157812 */ /* 0x000fc400078ec0ff */
[----:B------:R-:W-:Y:S02]  /*2c00*/  LEA.HI.SX32 R137, R3, R6, 0x1d ;  /* 0x0000000603897211 */ /* 0x000fe400078feaff */
[----:B------:R-:W-:Y:S01]  /*2c10*/  LEA.HI.SX32 R3, R8, R9, 0x1d ;  /* 0x0000000908037211 */ /* 0x000fe200078feaff */
[----:B------:R1:W-:Y:S03]  /*2c20*/  STL [R1+0x14], R11 ;  /* 0x0000140b01007387 */ /* 0x0003e60000100800 */
[----:B------:R-:W-:Y:S01]  /*2c30*/  IMNMX R6, R137, R3, PT ;  /* 0x0000000389067217 */ /* 0x000fe20003800200 */
[----:B------:R1:W-:Y:S03]  /*2c40*/  STL [R1+0x54], R21 ;  /* 0x0000541501007387 */ /* 0x0003e60000100800 */
[----:B------:R-:W-:-:S02]  /*2c50*/  ISETP.GE.AND P0, PT, R6, 0x1, PT ;  /* 0x000000010600780c */ /* 0x000fc40003f06270 */
[----:B------:R-:W-:Y:S01]  /*2c60*/  ISETP.NE.AND P1, PT, R11, RZ, PT ;  /* 0x000000ff0b00720c */ /* 0x000fe20003f25270 */
[----:B------:R-:W-:-:S03]  /*2c70*/  IMAD.MOV.U32 R3, RZ, RZ, RZ ;  /* 0x000000ffff037224 */ /* 0x000fc600078e00ff */
[----:B------:R-:W-:-:S07]  /*2c80*/  SEL R127, R11, c[0x0][0x338], P1 ;  /* 0x0000ce000b7f7a07 */ /* 0x000fce0000800000 */
[----:B------:R-:W-:Y:S05]  /*2c90*/  @!P0 BRA `(.L_x_2947) ;  /* 0x000001d000008947 */ /* 0x000fea0003800000 */
[----:B------:R-:W-:Y:S01]  /*2ca0*/  IABS R3, R127 ;  /* 0x0000007f00037213 */ /* 0x000fe20000000000 */
[----:B------:R-:W-:Y:S01]  /*2cb0*/  IMAD.MOV.U32 R8, RZ, RZ, RZ ;  /* 0x000000ffff087224 */ /* 0x000fe200078e00ff */
        /* <DEDUP_REMOVED lines=27> */
.L_x_2947:
[----:B------:R-:W-:Y:S05]  /*2e70*/  BSYNC B0 ;  /* 0x0000000000007941 */ /* 0x000fea0003800000 */
.L_x_2946:
        /* <DEDUP_REMOVED lines=20> */
[----:B------:R-:W-:Y:S01]  /*2fc0*/  SHF.R.S32.HI R23, RZ, 0x1f, R143 ;  /* 0x0000001fff177819 */ /* 0x000fe2000001148f */
[----:B------:R-:W-:Y:S01]  /*2fd0*/  IMAD.MOV.U32 R132, RZ, RZ, 0x30 ;  /* 0x00000030ff847424 */ /* 0x000fe200078e00ff */
[----:B------:R-:W-:Y:S01]  /*2fe0*/  IADD3 R106, P0, R143, R15, RZ ;  /* 0x0000000f8f6a7210 */ /* 0x000fe20007f1e0ff */
[----:B------:R-:W-:Y:S01]  /*2ff0*/  IMAD.MOV.U32 R154, RZ, RZ, c[0x0][0x238] ;  /* 0x00008e00ff9a7624 */ /* 0x000fe200078e00ff */
[----:B------:R-:W-:Y:S01]  /*3000*/  IADD3 R39, R3, -0x1, RZ ;  /* 0xffffffff03277810 */ /* 0x000fe20007ffe0ff */
[----:B------:R-:W-:Y:S01]  /*3010*/  IMAD R153, R132, c[0x0][0x23c], RZ ;  /* 0x00008f0084997a24 */ /* 0x000fe200078e02ff */
[----:B------:R-:W-:Y:S01]  /*3020*/  LEA.HI.X.SX32 R107, R15, R23, 0x1, P0 ;  /* 0x000000170f6b7211 */ /* 0x000fe200000f0eff */
[----:B------:R-:W-:Y:S01]  /*3030*/  IMAD.WIDE.U32 R4, R106, c[0x0][0x238], R140 ;  /* 0x00008e006a047a25 */ /* 0x000fe200078e008c */
[----:B------:R-:W-:Y:S02]  /*3040*/  LOP3.LUT R28, R19, 0xffff, RZ, 0xc0, !PT ;  /* 0x0000ffff131c7812 */ /* 0x000fe400078ec0ff */
[----:B------:R-:W-:Y:S01]  /*3050*/  SEL R19, R20, RZ, !P6 ;  /* 0x000000ff14137207 */ /* 0x000fe20007000000 */
[----:B------:R-:W-:Y:S01]  /*3060*/  IMAD R6, R107, c[0x0][0x238], RZ ;  /* 0x00008e006b067a24 */ /* 0x000fe200078e02ff */
[----:B-1----:R-:W-:Y:S01]  /*3070*/  SEL R21, R22, RZ, !P6 ;  /* 0x000000ff16157207 */ /* 0x002fe20007000000 */
[----:B------:R-:W-:Y:S01]  /*3080*/  IMAD.WIDE.U32 R128, R132, c[0x0][0x238], RZ ;  /* 0x00008e0084807a25 */ /* 0x000fe200078e00ff */
[----:B------:R-:W-:-:S02]  /*3090*/  ISETP.NE.U32.AND P4, PT, RZ, c[0x0][0x340], PT ;  /* 0x0000d000ff007a0c */ /* 0x000fc40003f85070 */
[----:B------:R-:W-:Y:S01]  /*30a0*/  SHF.R.S32.HI R9, RZ, 0x1f, R39 ;  /* 0x0000001fff097819 */ /* 0x000fe20000011427 */
[----:B------:R-:W-:Y:S01]  /*30b0*/  IMAD R6, R106, c[0x0][0x23c], R6 ;  /* 0x00008f006a067a24 */ /* 0x000fe200078e0206 */
[----:B------:R-:W-:Y:S01]  /*30c0*/  IADD3 R153, R129, R153, RZ ;  /* 0x0000009981997210 */ /* 0x000fe20007ffe0ff */
[----:B------:R-:W-:Y:S01]  /*30d0*/  IMAD R3, R19, c[0x0][0x248], RZ ;  /* 0x0000920013037a24 */ /* 0x000fe200078e02ff */
[----:B------:R-:W-:Y:S01]  /*30e0*/  ISETP.NE.AND.EX P4, PT, RZ, c[0x0][0x344], PT, P4 ;  /* 0x0000d100ff007a0c */ /* 0x000fe20003f85340 */
[----:B------:R-:W-:Y:S01]  /*30f0*/  IMAD.IADD R5, R5, 0x1, R6 ;  /* 0x0000000105057824 */ /* 0x000fe200078e0206 */
[----:B------:R-:W-:Y:S01]  /*3100*/  SHF.L.U32 R157, R154, 0x5, RZ ;  /* 0x000000059a9d7819 */ /* 0x000fe200000006ff */
[----:B------:R-:W-:Y:S01]  /*3110*/  IMAD R6, R39, -0x30, R2 ;  /* 0xffffffd027067824 */ /* 0x000fe200078e0202 */
[----:B------:R-:W-:Y:S01]  /*3120*/  ISETP.GE.AND P5, PT, R140, c[0x0][0x1d4], PT ;  /* 0x000075008c007a0c */ /* 0x000fe20003fa6270 */
[----:B------:R-:W-:Y:S01]  /*3130*/  IMAD.WIDE.U32 R4, R28, c[0x0][0x240], R4 ;  /* 0x000090001c047a25 */ /* 0x000fe200078e0004 */
[----:B------:R-:W-:-:S02]  /*3140*/  MOV R136, 0x5 ;  /* 0x0000000500887802 */ /* 0x000fc40000000f00 */
[----:B------:R-:W-:Y:S01]  /*3150*/  IMNMX R6, R6, 0x30, PT ;  /* 0x0000003006067817 */ /* 0x000fe20003800200 */
[----:B------:R-:W-:Y:S01]  /*3160*/  IMAD R8, R21, c[0x0][0x24c], R3 ;  /* 0x0000930015087a24 */ /* 0x000fe200078e0203 */
[----:B------:R-:W-:Y:S01]  /*3170*/  SHF.L.U64.HI R154, R154, R136, c[0x0][0x23c] ;  /* 0x00008f009a9a7619 */ /* 0x000fe20000010288 */
[----:B------:R-:W-:Y:S01]  /*3180*/  IMAD R5, R28, c[0x0][0x244], R5 ;  /* 0x000091001c057a24 */ /* 0x000fe200078e0205 */
[----:B------:R-:W-:Y:S01]  /*3190*/  LOP3.LUT R235, R235, 0xfffffff7, RZ, 0xc0, !PT ;  /* 0xfffffff7ebeb7812 */ /* 0x000fe200078ec0ff */
[----:B------:R-:W-:Y:S01]  /*31a0*/  IMAD.IADD R3, R6, 0x1, -R143 ;  /* 0x0000000106037824 */ /* 0x000fe200078e0a8f */
[----:B------:R-:W-:Y:S01]  /*31b0*/  ISETP.GE.AND P6, PT, R220, c[0x0][0x1d4], PT ;  /* 0x00007500dc007a0c */ /* 0x000fe20003fc6270 */
[----:B------:R-:W-:Y:S02]  /*31c0*/  IMAD.WIDE.U32 R110, R21, c[0x0][0x248], R4 ;  /* 0x00009200156e7a25 */ /* 0x000fe400078e0004 */
[----:B------:R-:W-:Y:S02]  /*31d0*/  @P5 LOP3.LUT R235, R235, 0x8, RZ, 0xfc, !PT ;  /* 0x00000008ebeb5812 */ /* 0x000fe400078efcff */
[----:B------:R-:W-:Y:S01]  /*31e0*/  ISETP.GE.AND P1, PT, R3, 0x1, PT ;  /* 0x000000010300780c */ /* 0x000fe20003f26270 */
[----:B------:R-:W-:Y:S01]  /*31f0*/  IMAD R6, R153, R39, RZ ;  /* 0x0000002799067224 */ /* 0x000fe200078e02ff */
[----:B------:R-:W-:Y:S01]  /*3200*/  ISETP.GT.AND P0, PT, R3, 0x20, PT ;  /* 0x000000200300780c */ /* 0x000fe20003f04270 */
[----:B------:R-:W-:Y:S01]  /*3210*/  IMAD.IADD R109, R111, 0x1, R8 ;  /* 0x000000016f6d7824 */ /* 0x000fe200078e0208 */
[----:B------:R-:W-:Y:S01]  /*3220*/  ISETP.GE.AND P5, PT, R221, c[0x0][0x1d4], PT ;  /* 0x00007500dd007a0c */ /* 0x000fe20003fa6270 */
[----:B------:R-:W-:-:S02]  /*3230*/  IMAD.MOV.U32 R108, RZ, RZ, R110 ;  /* 0x000000ffff6c7224 */ /* 0x000fc400078e006e */
[-C--:B------:R-:W-:Y:S02]  /*3240*/  IMAD R4, R9, R128.reuse, R6 ;  /* 0x0000008009047224 */ /* 0x080fe400078e0206 */
[----:B------:R-:W-:-:S04]  /*3250*/  IMAD.WIDE.U32 R10, R39, R128, R108 ;  /* 0x00000080270a7225 */ /* 0x000fc800078e006c */
[----:B------:R-:W-:Y:S01]  /*3260*/  IMAD.IADD R3, R11, 0x1, R4 ;  /* 0x000000010b037824 */ /* 0x000fe200078e0204 */
[C---:B------:R-:W-:Y:S02]  /*3270*/  @P1 LEA R8, P3, R10.reuse, c[0x0][0x220], 0x1 ;  /* 0x000088000a081a11 */ /* 0x040fe400078608ff */
[----:B------:R-:W-:Y:S02]  /*3280*/  @P0 IADD3 R5, P2, R157, R10, RZ ;  /* 0x0000000a9d050210 */ /* 0x000fe40007f5e0ff */
[----:B------:R-:W-:Y:S02]  /*3290*/  @P1 LEA.HI.X R9, R10, c[0x0][0x224], R3, 0x1, P3 ;  /* 0x000089000a091a11 */ /* 0x000fe400018f0c03 */
[----:B------:R-:W-:Y:S01]  /*32a0*/  @P4 IADD3 R10, P3, R24, c[0x0][0x340], RZ ;  /* 0x0000d000180a4a10 */ /* 0x000fe20007f7e0ff */
[----:B------:R-:W-:Y:S01]  /*32b0*/  @P0 IMAD.X R6, R3, 0x1, R154, P2 ;  /* 0x0000000103060824 */ /* 0x000fe200010e069a */
[----:B------:R-:W-:Y:S02]  /*32c0*/  @P0 LEA R4, P2, R5, c[0x0][0x220], 0x1 ;  /* 0x0000880005040a11 */ /* 0x000fe400078408ff */
[----:B------:R-:W-:-:S02]  /*32d0*/  @P4 IADD3.X R11, R17, c[0x0][0x344], RZ, P3, !PT ;  /* 0x0000d100110b4a10 */ /* 0x000fc40001ffe4ff */
[----:B------:R-:W-:Y:S02]  /*32e0*/  @P0 LEA.HI.X R5, R5, c[0x0][0x224], R6, 0x1, P2 ;  /* 0x0000890005050a11 */ /* 0x000fe400010f0c06 */
[----:B------:R-:W-:Y:S01]  /*32f0*/  ISETP.GE.AND P2, PT, R142, c[0x0][0x1d4], PT ;  /* 0x000075008e007a0c */ /* 0x000fe20003f46270 */
[----:B------:R1:W2:Y:S01]  /*3300*/  @P4 LDG.E R13, [R10.64] ;  /* 0x000000060a0d4981 */ /* 0x0002a2000c1e1900 */
[----:B------:R-:W-:Y:S01]  /*3310*/  LOP3.LUT P3, RZ, R235, 0x8, RZ, 0xc0, !PT ;  /* 0x00000008ebff7812 */ /* 0x000fe2000786c0ff */
[----:B------:R-:W-:Y:S01]  /*3320*/  IMAD R3, R23, c[0x0][0x280], RZ ;  /* 0x0000a00017037a24 */ /* 0x000fe200078e02ff */
[----:B------:R-:W-:-:S03]  /*3330*/  LOP3.LUT R235, R235, 0xfffffffb, RZ, 0xc0, !PT ;  /* 0xfffffffbebeb7812 */ /* 0x000fc600078ec0ff */
[----:B------:R-:W-:Y:S02]  /*3340*/  IMAD R3, R143, c[0x0][0x284], R3 ;  /* 0x0000a1008f037a24 */ /* 0x000fe400078e0203 */
[----:B------:R-:W-:-:S04]  /*3350*/  IMAD.IADD R126, R16, 0x1, R18 ;  /* 0x00000001107e7824 */ /* 0x000fc800078e0212 */
[----:B------:R-:W-:Y:S02]  /*3360*/  @P2 LOP3.LUT R235, R235, 0x4, RZ, 0xfc, !PT ;  /* 0x00000004ebeb2812 */ /* 0x000fe400078efcff */
[----:B------:R-:W-:Y:S01]  /*3370*/  @!PT LDS RZ, [RZ] ;  /* 0x00000000fffff984 */ /* 0x000fe20000000800 */
[----:B------:R-:W-:Y:S01]  /*3380*/  @!PT LDS RZ, [RZ] ;  /* 0x00000000fffff984 */ /* 0x000fe20000000800 */
[----:B------:R-:W-:Y:S01]  /*3390*/  @!PT LDS RZ, [RZ] ;  /* 0x00000000fffff984 */ /* 0x000fe20000000800 */
[----:B------:R3:W-:Y:S01]  /*33a0*/  @P1 LDGSTS.E.BYPASS.LTC128B.128 [R216+0xa080], [R8.64], !P3 ;  /* 0x0a08000008d81fae */ /* 0x0007e2000d901d46 */
[----:B------:R-:W-:Y:S02]  /*33b0*/  SHF.R.U32.HI R30, RZ, 0x3, R251 ;  /* 0x00000003ff1e7819 */ /* 0x000fe400000116fb */
[----:B------:R-:W-:Y:S01]  /*33c0*/  SHF.R.U32.HI R29, RZ, 0x3, R250 ;  /* 0x00000003ff1d7819 */ /* 0x000fe200000116fa */
[----:B------:R3:W-:Y:S01]  /*33d0*/  @P1 LDGSTS.E.BYPASS.LTC128B.128 [R216+0xb880], [R8.64+0x80], !P2 ;  /* 0x0b88008008d81fae */ /* 0x0007e2000d101d46 */
[----:B------:R-:W-:-:S03]  /*33e0*/  LOP3.LUT R235, R235, 0xfffffffd, RZ, 0xc0, !PT ;  /* 0xfffffffdebeb7812 */ /* 0x000fc600078ec0ff */
[----:B------:R3:W-:Y:S01]  /*33f0*/  @P1 LDGSTS.E.BYPASS.LTC128B.128 [R216+0xd080], [R8.64+0x100], !P6 ;  /* 0x0d08010008d81fae */ /* 0x0007e2000f101d46 */
[----:B------:R-:W-:-:S03]  /*3400*/  @P6 LOP3.LUT R235, R235, 0x2, RZ, 0xfc, !PT ;  /* 0x00000002ebeb6812 */ /* 0x000fc600078efcff */
[----:B------:R3:W-:Y:S01]  /*3410*/  @P1 LDGSTS.E.BYPASS.LTC128B.128 [R216+0xe880], [R8.64+0x180], !P5 ;  /* 0x0e88018008d81fae */ /* 0x0007e2000e901d46 */
[----:B-1----:R-:W-:Y:S01]  /*3420*/  IMAD.WIDE.U32 R10, R143, c[0x0][0x280], R140 ;  /* 0x0000a0008f0a7a25 */ /* 0x002fe200078e008c */
[----:B------:R-:W-:Y:S02]  /*3430*/  ISETP.GE.AND P1, PT, R140, c[0x0][0x27c], PT ;  /* 0x00009f008c007a0c */ /* 0x000fe40003f26270 */
[----:B------:R1:W-:Y:S01]  /*3440*/  @P0 LDGSTS.E.BYPASS.LTC128B.128 [R219+0xb080], [R4.64], !P3 ;  /* 0x0b08000004db0fae */ /* 0x0003e2000d901d46 */
[----:B------:R-:W-:Y:S01]  /*3450*/  IMAD.IADD R15, R3, 0x1, R11 ;  /* 0x00000001030f7824 */ /* 0x000fe200078e020b */
[----:B------:R-:W-:Y:S02]  /*3460*/  MOV R131, c[0x0][0x280] ;  /* 0x0000a00000837a02 */ /* 0x000fe40000000f00 */
[----:B------:R1:W-:Y:S01]  /*3470*/  @P0 LDGSTS.E.BYPASS.LTC128B.128 [R219+0xc880], [R4.64+0x80], !P2 ;  /* 0x0c88008004db0fae */ /* 0x0003e2000d101d46 */
[----:B------:R-:W-:Y:S01]  /*3480*/  ISETP.GE.AND P2, PT, R142, c[0x0][0x27c], PT ;  /* 0x00009f008e007a0c */ /* 0x000fe20003f46270 */
[----:B------:R-:W-:Y:S01]  /*3490*/  IMAD.MOV.U32 R14, RZ, RZ, R10 ;  /* 0x000000ffff0e7224 */ /* 0x000fe200078e000a */
[----:B------:R-:W-:Y:S01]  /*34a0*/  SEL R6, RZ, c[0x0][0x27c], !P1 ;  /* 0x00009f00ff067a07 */ /* 0x000fe20004800000 */
[----:B------:R-:W-:Y:S01]  /*34b0*/  IMAD.WIDE.U32 R10, R143, c[0x0][0x290], R144 ;  /* 0x0000a4008f0a7a25 */ /* 0x000fe200078e0090 */
[----:B------:R-:W-:Y:S01]  /*34c0*/  SEL R18, RZ, c[0x0][0x27c], !P2 ;  /* 0x00009f00ff127a07 */ /* 0x000fe20005000000 */
[----:B------:R1:W-:Y:S01]  /*34d0*/  @P0 LDGSTS.E.BYPASS.LTC128B.128 [R219+0xe080], [R4.64+0x100], !P6 ;  /* 0x0e08010004db0fae */ /* 0x0003e2000f101d46 */
[----:B------:R-:W-:-:S03]  /*34e0*/  LOP3.LUT R235, R235, 0xfffffffe, RZ, 0xc0, !PT ;  /* 0xfffffffeebeb7812 */ /* 0x000fc600078ec0ff */
[----:B------:R1:W-:Y:S01]  /*34f0*/  @P0 LDGSTS.E.BYPASS.LTC128B.128 [R219+0xf880], [R4.64+0x180], !P5 ;  /* 0x0f88018004db0fae */ /* 0x0003e2000e901d46 */
[----:B---3--:R-:W-:-:S03]  /*3500*/  IMAD.WIDE.U32 R8, R143, c[0x0][0x280], R144 ;  /* 0x0000a0008f087a25 */ /* 0x008fc600078e0090 */
[----:B------:R-:W0:Y:S01]  /*3510*/  LDGDEPBAR ;  /* 0x00000000000079af */ /* 0x000e220000000000 */
[----:B------:R-:W-:Y:S01]  /*3520*/  IMAD.MOV.U32 R156, RZ, RZ, c[0x0][0x290] ;  /* 0x0000a400ff9c7624 */ /* 0x000fe200078e00ff */
[----:B------:R-:W-:Y:S01]  /*3530*/  IADD3 R17, R9, R3, RZ ;  /* 0x0000000309117210 */ /* 0x000fe20007ffe0ff */
[----:B------:R-:W-:Y:S01]  /*3540*/  IMAD R3, R23, c[0x0][0x290], RZ ;  /* 0x0000a40017037a24 */ /* 0x000fe200078e02ff */
[----:B------:R-:W-:Y:S01]  /*3550*/  MOV R16, R8 ;  /* 0x0000000800107202 */ /* 0x000fe20000000f00 */
[----:B------:R-:W-:Y:S01]  /*3560*/  IMAD.WIDE.U32 R8, R143, c[0x0][0x290], R140 ;  /* 0x0000a4008f087a25 */ /* 0x000fe200078e008c */
[----:B------:R-:W-:Y:S02]  /*3570*/  SHF.L.U32 R155, R131, 0x5, RZ ;  /* 0x00000005839b7819 */ /* 0x000fe400000006ff */
[----:B------:R-:W-:Y:S01]  /*3580*/  @P5 LOP3.LUT R235, R235, 0x1, RZ, 0xfc, !PT ;  /* 0x00000001ebeb5812 */ /* 0x000fe200078efcff */
[----:B------:R-:W-:-:S04]  /*3590*/  IMAD R3, R143, c[0x0][0x294], R3 ;  /* 0x0000a5008f037a24 */ /* 0x000fc800078e0203 */
[----:B------:R-:W-:Y:S02]  /*35a0*/  IMAD.IADD R11, R11, 0x1, R3 ;  /* 0x000000010b0b7824 */ /* 0x000fe400078e0203 */
[----:B------:R-:W-:Y:S01]  /*35b0*/  IMAD.IADD R9, R3, 0x1, R9 ;  /* 0x0000000103097824 */ /* 0x000fe200078e0209 */
[----:B------:R-:W-:Y:S01]  /*35c0*/  IADD3 R3, R140, R6, RZ ;  /* 0x000000068c037210 */ /* 0x000fe20007ffe0ff */
[----:B-1----:R-:W-:-:S04]  /*35d0*/  IMAD.WIDE.U32 R4, R28, c[0x0][0x260], R140 ;  /* 0x000098001c047a25 */ /* 0x002fc800078e008c */
[----:B------:R-:W-:Y:S01]  /*35e0*/  IMAD.IADD R6, R142, 0x1, R18 ;  /* 0x000000018e067824 */ /* 0x000fe200078e0212 */
[----:B------:R-:W-:Y:S01]  /*35f0*/  SHF.R.S32.HI R18, RZ, 0x1f, R3 ;  /* 0x0000001fff127819 */ /* 0x000fe20000011403 */
[----:B------:R-:W-:-:S04]  /*3600*/  IMAD R5, R28, c[0x0][0x264], R5 ;  /* 0x000099001c057a24 */ /* 0x000fc800078e0205 */
[----:B------:R-:W-:Y:S01]  /*3610*/  IMAD.WIDE.U32 R90, R21, c[0x0][0x268], R4 ;  /* 0x00009a00155a7a25 */ /* 0x000fe200078e0004 */
[CC--:B------:R-:W-:Y:S02]  /*3620*/  LEA.HI R5, R18.reuse, R3.reuse, RZ, 0x6 ;  /* 0x0000000312057211 */ /* 0x0c0fe400078f30ff */
[----:B------:R-:W-:-:S04]  /*3630*/  LEA.HI R4, R18, R3, RZ, 0x3 ;  /* 0x0000000312047211 */ /* 0x000fc800078f18ff */
[----:B------:R-:W-:Y:S01]  /*3640*/  LOP3.LUT R18, R250, 0x38, R4, 0xf8, !PT ;  /* 0x00000038fa127812 */ /* 0x000fe200078ef804 */
[----:B------:R-:W-:Y:S01]  /*3650*/  WARPSYNC 0xffffffff ;  /* 0xffffffff00007948 */ /* 0x000fe20003800000 */
[----:B------:R-:W-:Y:S01]  /*3660*/  IMAD R150, R132, c[0x0][0x284], RZ ;  /* 0x0000a10084967a24 */ /* 0x000fe200078e02ff */
[----:B------:R-:W-:Y:S01]  /*3670*/  LOP3.LUT R86, R4, 0xfffffff8, RZ, 0xc0, !PT ;  /* 0xfffffff804567812 */ /* 0x000fe200078ec0ff */
[C---:B------:R-:W-:Y:S02]  /*3680*/  IMAD R152, R132.reuse, c[0x0][0x294], RZ ;  /* 0x0000a50084987a24 */ /* 0x040fe400078e02ff */
[----:B------:R-:W-:Y:S01]  /*3690*/  IMAD.WIDE.U32 R134, R132, c[0x0][0x280], RZ ;  /* 0x0000a00084867a25 */ /* 0x000fe200078e00ff */
[----:B------:R-:W-:-:S03]  /*36a0*/  SHF.L.U64.HI R131, R131, R136, c[0x0][0x284] ;  /* 0x0000a10083837619 */ /* 0x000fc60000010288 */
[----:B-----5:R-:W-:-:S04]  /*36b0*/  IMAD.WIDE.U32 R98, R130, c[0x0][0x280], R16 ;  /* 0x0000a00082627a25 */ /* 0x020fc800078e0010 */
[----:B------:R-:W-:Y:S01]  /*36c0*/  IMAD.WIDE.U32 R92, R130, c[0x0][0x290], R8 ;  /* 0x0000a400825c7a25 */ /* 0x000fe200078e0008 */
[----:B------:R-:W-:-:S03]  /*36d0*/  SHF.L.U64.HI R136, R156, R136, c[0x0][0x294] ;  /* 0x0000a5009c887619 */ /* 0x000fc60000010288 */
[----:B------:R-:W-:-:S04]  /*36e0*/  IMAD.WIDE.U32 R132, R132, c[0x0][0x290], RZ ;  /* 0x0000a40084847a25 */ /* 0x000fc800078e00ff */
[----:B------:R-:W-:-:S04]  /*36f0*/  IMAD.WIDE.U32 R116, R28, c[0x0][0x1e8], RZ ;  /* 0x00007a001c747a25 */ /* 0x000fc800078e00ff */
[----:B------:R-:W-:-:S04]  /*3700*/  IMAD.WIDE.U32 R114, R28, c[0x0][0x210], RZ ;  /* 0x000084001c727a25 */ /* 0x000fc800078e00ff */
[----:B------:R-:W-:-:S04]  /*3710*/  IMAD.WIDE.U32 R96, R130, c[0x0][0x280], R14 ;  /* 0x0000a00082607a25 */ /* 0x000fc800078e000e */
[----:B------:R-:W-:Y:S01]  /*3720*/  IMAD.WIDE.U32 R94, R130, c[0x0][0x290], R10 ;  /* 0x0000a400825e7a25 */ /* 0x000fe200078e000a */
[----:B------:R-:W-:Y:S02]  /*3730*/  IADD3 R150, R135, R150, RZ ;  /* 0x0000009687967210 */ /* 0x000fe40007ffe0ff */
[----:B------:R-:W-:Y:S01]  /*3740*/  SHF.R.S32.HI R73, RZ, 0x3, R4 ;  /* 0x00000003ff497819 */ /* 0x000fe20000011404 */
[----:B------:R-:W-:Y:S01]  /*3750*/  IMAD.SHL.U32 R156, R156, 0x20, RZ ;  /* 0x000000209c9c7824 */ /* 0x000fe200078e00ff */
[----:B------:R-:W-:Y:S01]  /*3760*/  SHF.R.S32.HI R102, RZ, 0x1f, R86 ;  /* 0x0000001fff667819 */ /* 0x000fe20000011456 */
[----:B------:R-:W-:Y:S02]  /*3770*/  IMAD.IADD R152, R133, 0x1, R152 ;  /* 0x0000000185987824 */ /* 0x000fe400078e0298 */
[C---:B------:R-:W-:Y:S02]  /*3780*/  IMAD R125, R28.reuse, c[0x0][0x1ec], R117 ;  /* 0x00007b001c7d7a24 */ /* 0x040fe400078e0275 */
[----:B------:R-:W-:Y:S01]  /*3790*/  IMAD R124, R28, c[0x0][0x214], R115 ;  /* 0x000085001c7c7a24 */ /* 0x000fe200078e0273 */
[----:B--2---:R-:W-:-:S02]  /*37a0*/  @P4 SHF.R.S32.HI R26, RZ, 0x1f, R13 ;  /* 0x0000001fff1a4819 */ /* 0x004fc4000001140d */
[----:B------:R-:W-:Y:S01]  /*37b0*/  @!P4 MOV R26, R20 ;  /* 0x00000014001ac202 */ /* 0x000fe20000000f00 */
[----:B------:R-:W-:Y:S01]  /*37c0*/  IMAD R20, R19, c[0x0][0x268], RZ ;  /* 0x00009a0013147a24 */ /* 0x000fe200078e02ff */
[----:B------:R-:W-:-:S03]  /*37d0*/  SHF.R.S32.HI R19, RZ, 0x1f, R6 ;  /* 0x0000001fff137819 */ /* 0x000fc60000011406 */
[----:B------:R-:W-:Y:S01]  /*37e0*/  IMAD R27, R21, c[0x0][0x26c], R20 ;  /* 0x00009b00151b7a24 */ /* 0x000fe200078e0214 */
[CC--:B------:R-:W-:Y:S02]  /*37f0*/  LEA.HI R20, R19.reuse, R6.reuse, RZ, 0x6 ;  /* 0x0000000613147211 */ /* 0x0c0fe400078f30ff */
[----:B------:R-:W-:Y:S02]  /*3800*/  LEA.HI R3, R19, R6, RZ, 0x3 ;  /* 0x0000000613037211 */ /* 0x000fe400078f18ff */
[----:B------:R-:W-:Y:S02]  /*3810*/  SHF.R.S32.HI R6, RZ, 0x6, R5 ;  /* 0x00000006ff067819 */ /* 0x000fe40000011405 */
[C---:B------:R-:W-:Y:S02]  /*3820*/  LOP3.LUT R19, R251.reuse, 0x38, R4, 0xf8, !PT ;  /* 0x00000038fb137812 */ /* 0x040fe400078ef804 */
[----:B------:R-:W-:Y:S01]  /*3830*/  SHF.R.S32.HI R5, RZ, 0x6, R20 ;  /* 0x00000006ff057819 */ /* 0x000fe20000011414 */
[----:B------:R-:W-:Y:S01]  /*3840*/  @!P4 IMAD.MOV.U32 R13, RZ, RZ, R22 ;  /* 0x000000ffff0dc224 */ /* 0x000fe200078e0016 */
[----:B------:R-:W-:-:S02]  /*3850*/  LOP3.LUT R21, R251, 0x38, R3, 0xf8, !PT ;  /* 0x00000038fb157812 */ /* 0x000fc400078ef803 */
[----:B------:R-:W-:Y:S01]  /*3860*/  LOP3.LUT R23, R250, 0x38, R3, 0xf8, !PT ;  /* 0x00000038fa177812 */ /* 0x000fe200078ef803 */
[C-C-:B------:R-:W-:Y:S01]  /*3870*/  IMAD R25, R6.reuse, 0xc00, R7.reuse ;  /* 0x00000c0006197824 */ /* 0x140fe200078e0207 */
[-C--:B------:R-:W-:Y:S01]  /*3880*/  LOP3.LUT R22, R19, R30.reuse, RZ, 0x3c, !PT ;  /* 0x0000001e13167212 */ /* 0x080fe200078e3cff */
[--C-:B------:R-:W-:Y:S01]  /*3890*/  IMAD R24, R6, 0xc00, R12.reuse ;  /* 0x00000c0006187824 */ /* 0x100fe200078e020c */
[-C--:B------:R-:W-:Y:S01]  /*38a0*/  LOP3.LUT R19, R18, R29.reuse, RZ, 0x3c, !PT ;  /* 0x0000001d12137212 */ /* 0x080fe200078e3cff */
[----:B------:R-:W-:Y:S01]  /*38b0*/  IMAD R20, R5, 0xc00, R7 ;  /* 0x00000c0005147824 */ /* 0x000fe200078e0207 */
[----:B------:R-:W-:Y:S01]  /*38c0*/  LOP3.LUT R18, R21, R30, RZ, 0x3c, !PT ;  /* 0x0000001e15127212 */ /* 0x000fe200078e3cff */
[----:B------:R-:W-:Y:S01]  /*38d0*/  IMAD R6, R5, 0xc00, R12 ;  /* 0x00000c0005067824 */ /* 0x000fe200078e020c */
[----:B------:R-:W-:-:S03]  /*38e0*/  LOP3.LUT R5, R23, R29, RZ, 0x3c, !PT ;  /* 0x0000001d17057212 */ /* 0x000fc600078e3cff */
[----:B------:R-:W-:Y:S02]  /*38f0*/  IMAD.IADD R21, R20, 0x1, R18 ;  /* 0x0000000114157824 */ /* 0x000fe400078e0212 */
[----:B------:R-:W-:Y:S01]  /*3900*/  IMAD.IADD R20, R6, 0x1, R5 ;  /* 0x0000000106147824 */ /* 0x000fe200078e0205 */
[----:B------:R-:W-:Y:S01]  /*3910*/  SHF.R.S32.HI R6, RZ, 0x1f, R130 ;  /* 0x0000001fff067819 */ /* 0x000fe20000011482 */
[----:B------:R-:W-:Y:S01]  /*3920*/  IMAD.IADD R23, R25, 0x1, R22 ;  /* 0x0000000119177824 */ /* 0x000fe200078e0216 */
[----:B------:R-:W-:Y:S01]  /*3930*/  IADD3 R22, R24, R19, RZ ;  /* 0x0000001318167210 */ /* 0x000fe20007ffe0ff */
[----:B------:R-:W-:Y:S01]  /*3940*/  IMAD.MOV.U32 R5, RZ, RZ, c[0x0][0x27c] ;  /* 0x00009f00ff057624 */ /* 0x000fe200078e00ff */
[----:B------:R-:W-:Y:S01]  /*3950*/  SHF.R.S32.HI R72, RZ, 0x3, R3 ;  /* 0x00000003ff487819 */ /* 0x000fe20000011403 */
[C---:B------:R-:W-:Y:S01]  /*3960*/  IMAD R19, R6.reuse, c[0x0][0x280], RZ ;  /* 0x0000a00006137a24 */ /* 0x040fe200078e02ff */
[----:B------:R-:W-:Y:S01]  /*3970*/  LOP3.LUT R85, R3, 0xfffffff8, RZ, 0xc0, !PT ;  /* 0xfffffff803557812 */ /* 0x000fe200078ec0ff */
[----:B------:R-:W-:-:S02]  /*3980*/  IMAD R18, R6, c[0x0][0x290], RZ ;  /* 0x0000a40006127a24 */ /* 0x000fc400078e02ff */
[----:B------:R-:W-:Y:S02]  /*3990*/  IMAD R3, R26, c[0x0][0x2b0], RZ ;  /* 0x0000ac001a037a24 */ /* 0x000fe400078e02ff */
[----:B------:R-:W-:Y:S02]  /*39a0*/  IMAD.SHL.U32 R75, R5, 0x2, RZ ;  /* 0x00000002054b7824 */ /* 0x000fe400078e00ff */
[C---:B------:R-:W-:Y:S02]  /*39b0*/  IMAD R6, R130.reuse, c[0x0][0x284], R19 ;  /* 0x0000a10082067a24 */ /* 0x040fe400078e0213 */
[----:B------:R-:W-:Y:S02]  /*39c0*/  IMAD R5, R130, c[0x0][0x294], R18 ;  /* 0x0000a50082057a24 */ /* 0x000fe400078e0212 */
[C---:B------:R-:W-:Y:S02]  /*39d0*/  IMAD R3, R13.reuse, c[0x0][0x2b4], R3 ;  /* 0x0000ad000d037a24 */ /* 0x040fe400078e0203 */
[----:B------:R-:W-:Y:S01]  /*39e0*/  IMAD.WIDE.U32 R112, R13, c[0x0][0x2b0], RZ ;  /* 0x0000ac000d707a25 */ /* 0x000fe200078e00ff */
[----:B------:R-:W-:-:S02]  /*39f0*/  IADD3 R105, R99, R6, RZ ;  /* 0x0000000663697210 */ /* 0x000fc40007ffe0ff */
[----:B------:R-:W-:Y:S01]  /*3a00*/  IADD3 R100, R5, R93, RZ ;  /* 0x0000005d05647210 */ /* 0x000fe20007ffe0ff */
[----:B------:R-:W-:Y:S01]  /*3a10*/  IMAD.IADD R89, R91, 0x1, R27 ;  /* 0x000000015b597824 */ /* 0x000fe200078e021b */
[----:B------:R-:W-:Y:S01]  /*3a20*/  SHF.R.S32.HI R101, RZ, 0x1f, R85 ;  /* 0x0000001fff657819 */ /* 0x000fe20000011455 */
[----:B------:R-:W-:Y:S01]  /*3a30*/  IMAD.IADD R103, R6, 0x1, R97 ;  /* 0x0000000106677824 */ /* 0x000fe200078e0261 */
[----:B------:R-:W-:Y:S01]  /*3a40*/  SHF.L.U32 R121, R21, 0x1, RZ ;  /* 0x0000000115797819 */ /* 0x000fe200000006ff */
[----:B------:R-:W-:Y:S01]  /*3a50*/  IMAD.IADD R104, R95, 0x1, R5 ;  /* 0x000000015f687824 */ /* 0x000fe200078e0205 */
[----:B------:R-:W-:Y:S01]  /*3a60*/  IADD3 R119, R113, R3, RZ ;  /* 0x0000000371777210 */ /* 0x000fe20007ffe0ff */
[----:B------:R-:W-:Y:S02]  /*3a70*/  IMAD.SHL.U32 R123, R23, 0x2, RZ ;  /* 0x00000002177b7824 */ /* 0x000fe400078e00ff */
[----:B------:R-:W-:Y:S02]  /*3a80*/  IMAD.SHL.U32 R122, R22, 0x2, RZ ;  /* 0x00000002167a7824 */ /* 0x000fe400078e00ff */
[----:B------:R-:W-:Y:S01]  /*3a90*/  IMAD.SHL.U32 R120, R20, 0x2, RZ ;  /* 0x0000000214787824 */ /* 0x000fe200078e00ff */
[----:B------:R-:W-:Y:S06]  /*3aa0*/  BAR.SYNC.DEFER_BLOCKING 0x0 ;  /* 0x0000000000007b1d */ /* 0x000fec0000010000 */
.L_x_2989:
[----:B------:R-:W-:Y:S01]  /*3ab0*/  MOV R83, RZ ;  /* 0x000000ff00537202 */ /* 0x000fe20000000f00 */
[----:B-1--4-:R-:W-:Y:S01]  /*3ac0*/  IMAD.MOV.U32 R4, RZ, RZ, c[0x0][0x2b8] ;  /* 0x0000ae00ff047624 */ /* 0x012fe200078e00ff */
[----:B------:R-:W-:Y:S04]  /*3ad0*/  DEPBAR.LE SB0, 0x0 ;  /* 0x000080000000791a */ /* 0x000fe80000000000 */
[----:B------:R-:W-:Y:S01]  /*3ae0*/  ISETP.NE.AND P0, PT, R4, 0x1, PT ;  /* 0x000000010400780c */ /* 0x000fe20003f05270 */
[----:B------:R-:W-:Y:S01]  /*3af0*/  IMAD R3, R39, 0x30, R0 ;  /* 0x0000003027037824 */ /* 0x000fe200078e0200 */
[----:B------:R-:W-:Y:S01]  /*3b00*/  WARPSYNC 0xffffffff ;  /* 0xffffffff00007948 */ /* 0x000fe20003800000 */
[----:B------:R-:W-:Y:S02]  /*3b10*/  BSSY B2, `(.L_x_2949) ;  /* 0x0000545000027945 */ /* 0x000fe40003800000 */
[----:B------:R-:W-:Y:S04]  /*3b20*/  IMAD.IADD R5, R126, 0x1, R3 ;  /* 0x000000017e057824 */ /* 0x000fe800078e0203 */
[--C-:B------:R-:W-:Y:S04]  /*3b30*/  IMAD.MOV.U32 R4, RZ, RZ, R5.reuse ;  /* 0x000000ffff047224 */ /* 0x100fe800078e0005 */
        /* <DEDUP_REMOVED lines=25> */
[----:B------:R-:W-:Y:S02]  /*3cd0*/  LEA.HI.X R80, R3, c[0x0][0x1cc], R4, 0x1, P0 ;  /* 0x0000730003507a11 */ /* 0x000fe400000f0c04 */
[----:B------:R-:W-:Y:S04]  /*3ce0*/  MOV R3, c[0x0][0x27c] ;  /* 0x00009f0000037a02 */ /* 0x000fe80000000f00 */
[----:B------:R-:W-:Y:S11]  /*3cf0*/  ISETP.GE.AND P0, PT, R3, 0x1, PT ;  /* 0x000000010300780c */ /* 0x000ff60003f06270 */
[----:B------:R-:W-:Y:S02]  /*3d00*/  @!UPT UIADD3 URZ, URZ, URZ, URZ ;  /* 0x0000003f3f3ff290 */ /* 0x000fe4000fffe03f */
[----:B------:R-:W-:-:S05]  /*3d10*/  @!P0 BRA `(.L_x_2950) ;  /* 0x00004ec000008947 */ /* 0x000fca0003800000 */
[-C--:B------:R-:W-:Y:S01]  /*3d20*/  IMAD R6, R150, R39.reuse, RZ ;  /* 0x0000002796067224 */ /* 0x080fe200078e02ff */
[----:B------:R-:W-:Y:S01]  /*3d30*/  ULDC.U8 UR4, c[0x0][0x298] ;  /* 0x0000a60000047ab9 */ /* 0x000fe20000000000 */
[-C--:B------:R-:W-:Y:S01]  /*3d40*/  IMAD R5, R152, R39.reuse, RZ ;  /* 0x0000002798057224 */ /* 0x080fe200078e02ff */
[----:B------:R-:W-:Y:S01]  /*3d50*/  ISETP.NE.AND P0, PT, RZ, UR4, PT ;  /* 0x00000004ff007c0c */ /* 0x000fe2000bf05270 */
[----:B------:R-:W-:Y:S01]  /*3d60*/  IMAD R3, R39, -0x30, R2 ;  /* 0xffffffd027037824 */ /* 0x000fe200078e0202 */
[----:B------:R-:W-:Y:S01]  /*3d70*/  SHF.R.S32.HI R4, RZ, 0x1f, R39 ;  /* 0x0000001fff047819 */ /* 0x000fe20000011427 */
[-C--:B------:R-:W-:Y:S03]  /*3d80*/  IMAD.WIDE.U32 R68, R134, R39.reuse, RZ ;  /* 0x0000002786447225 */ /* 0x080fe600078e00ff */
[----:B------:R-:W-:Y:S01]  /*3d90*/  IMNMX R82, R3, 0x30, PT ;  /* 0x0000003003527817 */ /* 0x000fe20003800200 */
[C---:B------:R-:W-:Y:S02]  /*3da0*/  IMAD R6, R4.reuse, R134, R6 ;  /* 0x0000008604067224 */ /* 0x040fe400078e0206 */
        /* <DEDUP_REMOVED lines=49> */
.L_x_2953:
[----:B------:R-:W-:Y:S05]  /*40c0*/  BSYNC B0 ;  /* 0x0000000000007941 */ /* 0x000fea0003800000 */
.L_x_2952:
        /* <DEDUP_REMOVED lines=70> */
.L_x_2955:
[----:B------:R-:W-:Y:S05]  /*4530*/  BSYNC B0 ;  /* 0x0000000000007941 */ /* 0x000fea0003800000 */
.L_x_2954:
        /* <DEDUP_REMOVED lines=91> */
.L_x_2959:
[----:B------:R-:W-:Y:S05]  /*4af0*/  BSYNC B0 ;  /* 0x0000000000007941 */ /* 0x000fea0003800000 */
.L_x_2958:
        /* <DEDUP_REMOVED lines=58> */
.L_x_2961:
[----:B------:R-:W-:Y:S05]  /*4ea0*/  BSYNC B0 ;  /* 0x0000000000007941 */ /* 0x000fea0003800000 */
.L_x_2960:
        /* <DEDUP_REMOVED lines=58> */
.L_x_2963:
[----:B------:R-:W-:Y:S05]  /*5250*/  BSYNC B0 ;  /* 0x0000000000007941 */ /* 0x000fea0003800000 */
.L_x_2962:
        /* <DEDUP_REMOVED lines=56> */
.L_x_2957:
[----:B-123--:R-:W-:Y:S05]  /*55e0*/  BSYNC B1 ;  /* 0x0000000000017941 */ /* 0x00efea0003800000 */
.L_x_2956:
        /* <DEDUP_REMOVED lines=61> */
.L_x_2966:
[----:B------:R-:W-:Y:S05]  /*59c0*/  BSYNC B0 ;  /* 0x0000000000007941 */ /* 0x000fea0003800000 */
.L_x_2965:
        /* <DEDUP_REMOVED lines=10> */
[----:B------:R-:W-:Y:S01]  /*5a70*/  @!P0 SHF.R.U32.HI R9, RZ, 0x10, R23 ;  /* 0x00000010ff098819 */ /* 0x000fe20000011617 */
[----:B------:R-:W-:Y:S01]  /*5a80*/  @!P0 HADD2.F32 R8, -RZ, R58.H1_H1 ;  /* 0x3000003aff088230 */ /* 0x000fe20000004100 */
[----:B------:R-:W-:Y:S03]  /*5a90*/  @!P0 SHF.R.U32.HI R11, RZ, 0x10, R51 ;  /* 0x00000010ff0b8819 */ /* 0x000fe60000011633 */
[----:B------:R-:W-:Y:S02]  /*5aa0*/  @!P0 HADD2.F32 R9, -RZ, R9.H0_H0 ;  /* 0x20000009ff098230 */ /* 0x000fe40000004100 */
[----:B------:R-:W-:Y:S01]  /*5ab0*/  @!P0 HADD2.F32 R11, -RZ, R11.H0_H0 ;  /* 0x2000000bff0b8230 */ /* 0x000fe20000004100 */
[----:B--2---:R-:W-:Y:S05]  /*5ac0*/  @!P0 MOV R4, R16 ;  /* 0x0000001000048202 */ /* 0x004fea0000000f00 */
[--C-:B------:R-:W-:Y:S02]  /*5ad0*/  @!P0 HADD2.F32 R6, -RZ, R4.reuse.H1_H1 ;  /* 0x30000004ff068230 */ /* 0x100fe40000004100 */
[----:B------:R-:W-:Y:S03]  /*5ae0*/  @!P0 HADD2.F32 R4, -RZ, R4.H0_H0 ;  /* 0x20000004ff048230 */ /* 0x000fe60000004100 */
[-C--:B------:R-:W-:Y:S02]  /*5af0*/  @!P0 FMUL.FTZ R5, R6, R3.reuse ;  /* 0x0000000306058220 */ /* 0x080fe40000410000 */
[C---:B------:R-:W-:Y:S02]  /*5b00*/  @!P0 FMUL.FTZ R3, R4.reuse, R3 ;  /* 0x0000000304038220 */ /* 0x040fe40000410000 */
[-C--:B------:R-:W-:Y:S01]  /*5b10*/  @!P0 FFMA.FTZ R28, R4, R8.reuse, -R5 ;  /* 0x00000008041c8223 */ /* 0x080fe20000010805 */
[----:B------:R-:W-:Y:S01]  /*5b20*/  @!P0 SHF.R.U64 R4, R22, 0x10, R23 ;  /* 0x0000001016048819 */ /* 0x000fe20000001217 */
[----:B------:R-:W-:Y:S01]  /*5b30*/  @!P0 FFMA.FTZ R3, R6, R8, R3 ;  /* 0x0000000806038223 */ /* 0x000fe20000010003 */
[----:B------:R-:W-:Y:S02]  /*5b40*/  @!P0 MOV R5, R17 ;  /* 0x0000001100058202 */ /* 0x000fe40000000f00 */
[----:B------:R-:W-:Y:S01]  /*5b50*/  @!P0 SHF.R.U64 R6, R50, 0x10, R51 ;  /* 0x0000001032068819 */ /* 0x000fe20000001233 */
[----:B------:R-:W-:Y:S02]  /*5b60*/  @!P0 HADD2.F32 R4, -RZ, R4.H0_H0 ;  /* 0x20000004ff048230 */ /* 0x000fe40000004100 */
[--C-:B------:R-:W-:Y:S02]  /*5b70*/  @!P0 HADD2.F32 R8, -RZ, R5.reuse.H1_H1 ;  /* 0x30000005ff088230 */ /* 0x100fe40000004100 */
[----:B------:R-:W-:Y:S02]  /*5b80*/  @!P0 HADD2.F32 R5, -RZ, R5.H0_H0 ;  /* 0x20000005ff058230 */ /* 0x000fe40000004100 */
[----:B------:R-:W-:Y:S01]  /*5b90*/  @!P0 HADD2.F32 R10, -RZ, R6.H0_H0 ;  /* 0x20000006ff0a8230 */ /* 0x000fe20000004100 */
[CC--:B------:R-:W-:Y:S02]  /*5ba0*/  @!P0 FMUL.FTZ R6, R8.reuse, R4.reuse ;  /* 0x0000000408068220 */ /* 0x0c0fe40000410000 */
[C---:B------:R-:W-:Y:S02]  /*5bb0*/  @!P0 FMUL.FTZ R4, R5.reuse, R4 ;  /* 0x0000000405048220 */ /* 0x040fe40000410000 */
[----:B------:R-:W-:Y:S01]  /*5bc0*/  @!P0 FFMA.FTZ R21, R5, R10, -R6 ;  /* 0x0000000a05158223 */ /* 0x000fe20000010806 */
        /* <DEDUP_REMOVED lines=10> */
[-C--:B------:R-:W-:Y:S01]  /*5c70*/  @!P0 FFMA.FTZ R20, R6, R10.reuse, -R13 ;  /* 0x0000000a06148223 */ /* 0x080fe2000001080d */
[----:B------:R-:W-:Y:S01]  /*5c80*/  @!P0 MOV R6, R19 ;  /* 0x0000001300068202 */ /* 0x000fe20000000f00 */
[----:B------:R-:W-:Y:S04]  /*5c90*/  @!P0 FFMA.FTZ R5, R8, R10, R5 ;  /* 0x0000000a08058223 */ /* 0x000fe80000010005 */
[--C-:B------:R-:W-:Y:S01]  /*5ca0*/  @!P0 HADD2.F32 R8, -RZ, R6.reuse.H0_H0 ;  /* 0x20000006ff088230 */ /* 0x100fe20000004100 */
[----:B------:R-:W-:Y:S01]  /*5cb0*/  @!P0 F2FP.PACK_AB R5, R5, R20 ;  /* 0x000000140505823e */ /* 0x000fe200000000ff */
[----:B------:R-:W-:Y:S03]  /*5cc0*/  @!P0 HADD2.F32 R10, -RZ, R6.H1_H1 ;  /* 0x30000006ff0a8230 */ /* 0x000fe60000004100 */
[----:B------:R-:W-:Y:S01]  /*5cd0*/  @!P0 MOV R18, R5 ;  /* 0x0000000500128202 */ /* 0x000fe20000000f00 */
        /* <DEDUP_REMOVED lines=9> */
.L_x_2968:
[----:B------:R-:W-:Y:S05]  /*5d70*/  BSYNC B0 ;  /* 0x0000000000007941 */ /* 0x000fea0003800000 */
.L_x_2967:
        /* <DEDUP_REMOVED lines=58> */
.L_x_2970:
[----:B------:R-:W-:Y:S05]  /*6120*/  BSYNC B0 ;  /* 0x0000000000007941 */ /* 0x000fea0003800000 */
.L_x_2969:
        /* <DEDUP_REMOVED lines=58> */
.L_x_2951:
        /* <DEDUP_REMOVED lines=36> */
.L_x_2972:
[----:B------:R-:W-:Y:S05]  /*6710*/  BSYNC B0 ;  /* 0x0000000000007941 */ /* 0x000fea0003800000 */
.L_x_2971:
        /* <DEDUP_REMOVED lines=61> */
.L_x_2974:
[----:B------:R-:W-:Y:S05]  /*6af0*/  BSYNC B0 ;  /* 0x0000000000007941 */ /* 0x000fea0003800000 */
.L_x_2973:
        /* <DEDUP_REMOVED lines=152> */
.L_x_2978:
[----:B------:R-:W-:Y:S05]  /*7480*/  BSYNC B0 ;  /* 0x0000000000007941 */ /* 0x000fea0003800000 */
.L_x_2977:
        /* <DEDUP_REMOVED lines=121> */
.L_x_2976:
[----:B-123--:R-:W-:Y:S05]  /*7c20*/  BSYNC B1 ;  /* 0x0000000000017941 */ /* 0x00efea0003800000 */
.L_x_2975:
        /* <DEDUP_REMOVED lines=125> */
.L_x_2980:
[----:B------:R-:W-:Y:S05]  /*8400*/  BSYNC B0 ;  /* 0x0000000000007941 */ /* 0x000fea0003800000 */
.L_x_2979:
        /* <DEDUP_REMOVED lines=20> */
[--C-:B------:R-:W-:Y:S01]  /*8550*/  @!P0 SHF.R.U64 R22, R64, 0x10, R65.reuse ;  /* 0x0000001040168819 */ /* 0x100fe20000001241 */
[----:B------:R-:W-:Y:S01]  /*8560*/  IMAD R3, R3, 0xc00, R12 ;  /* 0x00000c0003037824 */ /* 0x000fe200078e020c */
[----:B------:R-:W-:Y:S02]  /*8570*/  LOP3.LUT R4, R4, R30, RZ, 0x3c, !PT ;  /* 0x0000001e04047212 */ /* 0x000fe400078e3cff */
[----:B------:R-:W-:Y:S03]  /*8580*/  @!P0 SHF.R.U32.HI R20, RZ, 0x10, R65 ;  /* 0x00000010ff148819 */ /* 0x000fe60000011641 */
[----:B------:R-:W-:Y:S01]  /*8590*/  IMAD.IADD R3, R3, 0x1, R4 ;  /* 0x0000000103037824 */ /* 0x000fe200078e0204 */
[----:B------:R-:W-:Y:S02]  /*85a0*/  @!P0 HADD2.F32 R4, -RZ, R37.H0_H0 ;  /* 0x20000025ff048230 */ /* 0x000fe40000004100 */
[----:B------:R-:W-:Y:S01]  /*85b0*/  @!P0 HADD2.F32 R20, -RZ, R20.H0_H0 ;  /* 0x20000014ff148230 */ /* 0x000fe20000004100 */
[----:B--2---:R-:W-:Y:S01]  /*85c0*/  @!P0 IMAD.MOV.U32 R8, RZ, RZ, R16 ;  /* 0x000000ffff088224 */ /* 0x004fe200078e0010 */
[----:B------:R-:W-:Y:S04]  /*85d0*/  SHF.L.U32 R3, R3, 0x1, RZ ;  /* 0x0000000103037819 */ /* 0x000fe800000006ff */
[----:B------:R-:W-:Y:S01]  /*85e0*/  @!P0 HADD2.F32 R5, -RZ, R8.H0_H0 ;  /* 0x20000008ff058230 */ /* 0x000fe20000004100 */
[----:B------:R2:W4:Y:S04]  /*85f0*/  LDS.128 R28, [R3+0xa080] ;  /* 0x00a08000031c7984 */ /* 0x0005280000000c00 */
[C---:B--2---:R-:W-:Y:S02]  /*8600*/  @!P0 FMUL.FTZ R3, R5.reuse, R4 ;  /* 0x0000000405038220 */ /* 0x044fe40000410000 */
[----:B----4-:R-:W-:Y:S01]  /*8610*/  @!P0 IMAD.MOV.U32 R15, RZ, RZ, R29 ;  /* 0x000000ffff0f8224 */ /* 0x010fe200078e001d */
        /* <DEDUP_REMOVED lines=23> */
[----:B------:R-:W-:Y:S01]  /*8790*/  @!P0 HADD2.F32 R22, -RZ, R71.H1_H1 ;  /* 0x30000047ff168230 */ /* 0x000fe20000004100 */
[----:B------:R-:W-:Y:S02]  /*87a0*/  @!P0 MOV R17, R24 ;  /* 0x0000001800118202 */ /* 0x000fe40000000f00 */
[C---:B------:R-:W-:Y:S01]  /*87b0*/  @!P0 FFMA.FTZ R8, R4.reuse, R9, -R8 ;  /* 0x0000000904088223 */ /* 0x040fe20000010808 */
[----:B------:R-:W-:Y:S01]  /*87c0*/  @!P0 MOV R23, R31 ;  /* 0x0000001f00178202 */ /* 0x000fe20000000f00 */
[----:B------:R-:W-:Y:S01]  /*87d0*/  @!P0 FMUL.FTZ R4, R4, R10 ;  /* 0x0000000a04048220 */ /* 0x000fe20000410000 */
[----:B------:R-:W-:Y:S01]  /*87e0*/  @!P0 HADD2.F32 R10, -RZ, R25.H0_H0 ;  /* 0x20000019ff0a8230 */ /* 0x000fe20000004100 */
[----:B------:R-:W-:Y:S02]  /*87f0*/  @!P0 SHF.R.U32.HI R24, RZ, 0x10, R67 ;  /* 0x00000010ff188819 */ /* 0x000fe40000011643 */
        /* <DEDUP_REMOVED lines=8> */
[----:B------:R-:W-:Y:S01]  /*8880*/  @!P0 SHF.R.U64 R26, R66, 0x10, R67 ;  /* 0x00000010421a8819 */ /* 0x000fe20000001243 */
[----:B------:R-:W-:Y:S01]  /*8890*/  @!P0 HADD2.F32 R9, -RZ, R13.H0_H0 ;  /* 0x2000000dff098230 */ /* 0x000fe20000004100 */
[-C--:B------:R-:W-:Y:S01]  /*88a0*/  @!P0 FMUL.FTZ R20, R10, R8.reuse ;  /* 0x000000080a148220 */ /* 0x080fe20000410000 */
[--C-:B------:R-:W-:Y:S01]  /*88b0*/  @!P0 HADD2.F32 R21, -RZ, R23.reuse.H0_H0 ;  /* 0x20000017ff158230 */ /* 0x100fe20000004100 */
[--C-:B------:R-:W-:Y:S01]  /*88c0*/  @!P0 SHF.R.U32.HI R14, RZ, 0x10, R35.reuse ;  /* 0x00000010ff0e8819 */ /* 0x100fe20000011623 */
[----:B------:R-:W-:Y:S01]  /*88d0*/  @!P0 HADD2.F32 R23, -RZ, R23.H1_H1 ;  /* 0x30000017ff178230 */ /* 0x000fe20000004100 */
[C---:B------:R-:W-:Y:S01]  /*88e0*/  @!P0 FMUL.FTZ R8, R9.reuse, R8 ;  /* 0x0000000809088220 */ /* 0x040fe20000410000 */
[----:B------:R-:W-:Y:S01]  /*88f0*/  @!P0 SHF.R.U64 R15, R34, 0x10, R35 ;  /* 0x00000010220f8819 */ /* 0x000fe20000001223 */
        /* <DEDUP_REMOVED lines=9> */
[----:B------:R-:W-:Y:S01]  /*8990*/  @!P0 HADD2.F32 R24, -RZ, R24.H0_H0 ;  /* 0x20000018ff188230 */ /* 0x000fe20000004100 */
[----:B------:R-:W-:Y:S01]  /*89a0*/  @!P0 IMAD.MOV.U32 R29, RZ, RZ, R5 ;  /* 0x000000ffff1d8224 */ /* 0x000fe200078e0005 */
[----:B------:R-:W-:Y:S01]  /*89b0*/  @!P0 HADD2.F32 R11, -RZ, R11.H1_H1 ;  /* 0x3000000bff0b8230 */ /* 0x000fe20000004100 */
[C---:B------:R-:W-:Y:S01]  /*89c0*/  @!P0 FFMA.FTZ R32, R9.reuse, R22, -R27 ;  /* 0x0000001609208223 */ /* 0x040fe2000001081b */
[----:B------:R-:W-:Y:S01]  /*89d0*/  @!P0 HADD2.F32 R15, -RZ, R25.H1_H1 ;  /* 0x30000019ff0f8230 */ /* 0x000fe20000004100 */
[----:B------:R-:W-:Y:S02]  /*89e0*/  @!P0 FMUL.FTZ R10, R9, R10 ;  /* 0x0000000a090a8220 */ /* 0x000fe40000410000 */
[----:B------:R-:W-:Y:S04]  /*89f0*/  @!P0 FMUL.FTZ R9, R23, R20 ;  /* 0x0000001417098220 */ /* 0x000fe80000410000 */
[C---:B------:R-:W-:Y:S01]  /*8a00*/  @!P0 FFMA.FTZ R25, R11.reuse, R24, -R9 ;  /* 0x000000180b198223 */ /* 0x040fe20000010809 */
[----:B------:R-:W-:Y:S01]  /*8a10*/  @!P0 HADD2.F32 R9, -RZ, R13.H1_H1 ;  /* 0x3000000dff098230 */ /* 0x000fe20000004100 */
[----:B------:R-:W-:Y:S01]  /*8a20*/  @!P0 FMUL.FTZ R11, R11, R20 ;  /* 0x000000140b0b8220 */ /* 0x000fe20000410000 */
[----:B------:R-:W-:Y:S01]  /*8a30*/  @!P0 HADD2.F32 R20, -RZ, R26.H0_H0 ;  /* 0x2000001aff148230 */ /* 0x000fe20000004100 */
[----:B---3--:R-:W-:Y:S01]  /*8a40*/  LEA R26, P3, R85, R44, 0x1 ;  /* 0x0000002c551a7211 */ /* 0x008fe200078608ff */
[----:B------:R-:W-:Y:S01]  /*8a50*/  @!P0 FMUL.FTZ R13, R15, R14 ;  /* 0x0000000e0f0d8220 */ /* 0x000fe20000410000 */
[----:B------:R-:W-:Y:S02]  /*8a60*/  @!P0 F2FP.PACK_AB R25, R25, R32 ;  /* 0x000000201919823e */ /* 0x000fe400000000ff */
[----:B------:R-:W-:Y:S01]  /*8a70*/  LEA.HI.X R27, R85, R45, R101, 0x1, P3 ;  /* 0x0000002d551b7211 */ /* 0x000fe200018f0c65 */
[C---:B------:R-:W-:Y:S01]  /*8a80*/  @!P0 FFMA.FTZ R13, R9.reuse, R20, -R13 ;  /* 0x00000014090d8223 */ /* 0x040fe2000001080d */
[----:B------:R-:W-:Y:S01]  /*8a90*/  @!P0 MOV R19, R25 ;  /* 0x0000001900138202 */ /* 0x000fe20000000f00 */
[----:B------:R-:W-:Y:S03]  /*8aa0*/  @!P0 FMUL.FTZ R9, R9, R14 ;  /* 0x0000000e09098220 */ /* 0x000fe60000410000 */
[----:B------:R-:W-:Y:S01]  /*8ab0*/  @!P0 F2FP.PACK_AB R14, R13, R33 ;  /* 0x000000210d0e823e */ /* 0x000fe200000000ff */
[----:B------:R-:W-:Y:S01]  /*8ac0*/  @!P0 FFMA.FTZ R9, R15, R20, R9 ;  /* 0x000000140f098223 */ /* 0x000fe20000010009 */
[----:B------:R-:W-:Y:S01]  /*8ad0*/  @!P0 F2FP.PACK_AB R13, R4, R3 ;  /* 0x00000003040d823e */ /* 0x000fe200000000ff */
[----:B------:R-:W-:Y:S02]  /*8ae0*/  @!P0 FFMA.FTZ R10, R21, R22, R10 ;  /* 0x00000016150a8223 */ /* 0x000fe4000001000a */
[----:B------:R-:W-:Y:S01]  /*8af0*/  @!P0 IMAD.MOV.U32 R18, RZ, RZ, R14 ;  /* 0x000000ffff128224 */ /* 0x000fe200078e000e */
[----:B------:R-:W-:Y:S01]  /*8b00*/  @!P0 F2FP.PACK_AB R4, R9, R8 ;  /* 0x000000080904823e */ /* 0x000fe200000000ff */
[----:B------:R-:W-:Y:S01]  /*8b10*/  @!P0 FFMA.FTZ R11, R23, R24, R11 ;  /* 0x00000018170b8223 */ /* 0x000fe2000001000b */
[----:B------:R-:W-:Y:S02]  /*8b20*/  @!P0 MOV R28, R13 ;  /* 0x0000000d001c8202 */ /* 0x000fe40000000f00 */
[----:B------:R2:W-:Y:S01]  /*8b30*/  ST.E.128 [R26.64], R16 ;  /* 0x000000101a007985 */ /* 0x0005e2000c101d06 */
[----:B------:R-:W-:Y:S02]  /*8b40*/  @!P0 MOV R30, R4 ;  /* 0x00000004001e8202 */ /* 0x000fe40000000f00 */
[----:B------:R-:W-:Y:S04]  /*8b50*/  @!P0 F2FP.PACK_AB R3, R11, R10 ;  /* 0x0000000a0b03823e */ /* 0x000fe800000000ff */
        /* <DEDUP_REMOVED lines=8> */
.L_x_2950:
        /* <DEDUP_REMOVED lines=30> */
.L_x_2982:
[----:B-12---:R-:W-:Y:S05]  /*8dc0*/  BSYNC B0 ;  /* 0x0000000000007941 */ /* 0x006fea0003800000 */
.L_x_2981:
        /* <DEDUP_REMOVED lines=25> */
.L_x_2964:
[----:B------:R-:W-:Y:S05]  /*8f60*/  BSYNC B2 ;  /* 0x0000000000027941 */ /* 0x000fea0003800000 */
.L_x_2949:
        /* <DEDUP_REMOVED lines=10> */
[C---:B------:R-:W-:Y:S05]  /*9010*/  @P3 IADD3 R13, P0, R8.reuse, 0x20, RZ ;  /* 0x00000020080d3810 */ /* 0x040fea0007f1e0ff */
[----:B------:R-:W-:Y:S01]  /*9020*/  @P3 IMAD.X R14, RZ, RZ, R9, P0 ;  /* 0x000000ffff0e3224 */ /* 0x000fe200000e0609 */
[----:B------:R-:W-:Y:S11]  /*9030*/  ISETP.GE.AND P0, PT, R3, 0x1, PT ;  /* 0x000000010300780c */ /* 0x000ff60003f06270 */
[----:B------:R-:W-:Y:S02]  /*9040*/  @!UPT UIADD3 URZ, URZ, URZ, URZ ;  /* 0x0000003f3f3ff290 */ /* 0x000fe4000fffe03f */
[-C--:B------:R-:W-:Y:S01]  /*9050*/  @P0 MOV R4, R90.reuse ;  /* 0x0000005a00040202 */ /* 0x080fe20000000f00 */
[----:B------:R-:W-:Y:S02]  /*9060*/  @P0 IMAD.MOV.U32 R5, RZ, RZ, R89 ;  /* 0x000000ffff050224 */ /* 0x000fe400078e0059 */
[----:B------:R-:W-:Y:S02]  /*9070*/  @P0 IMAD R3, R9, c[0x0][0x258], RZ ;  /* 0x0000960009030a24 */ /* 0x000fe400078e02ff */
[C---:B------:R-:W-:Y:S04]  /*9080*/  @P0 IMAD.WIDE.U32 R4, R8.reuse, c[0x0][0x258], R4 ;  /* 0x0000960008040a25 */ /* 0x040fe800078e0004 */
[----:B------:R-:W-:Y:S01]  /*9090*/  @P0 IMAD R3, R8, c[0x0][0x25c], R3 ;  /* 0x0000970008030a24 */ /* 0x000fe200078e0203 */
[C---:B------:R-:W-:Y:S01]  /*90a0*/  @P0 LEA R10, P4, R4.reuse, c[0x0][0x250], 0x1 ;  /* 0x00009400040a0a11 */ /* 0x040fe200078808ff */
[----:B------:R-:W-:Y:S01]  /*90b0*/  @P3 IMAD.MOV.U32 R9, RZ, RZ, R89 ;  /* 0x000000ffff093224 */ /* 0x000fe200078e0059 */
[----:B------:R-:W-:Y:S02]  /*90c0*/  @P3 MOV R8, R90 ;  /* 0x0000005a00083202 */ /* 0x000fe40000000f00 */
[----:B------:R-:W-:Y:S03]  /*90d0*/  @P0 IADD3 R3, R5, R3, RZ ;  /* 0x0000000305030210 */ /* 0x000fe60007ffe0ff */
[----:B------:R-:W-:Y:S01]  /*90e0*/  @P3 IMAD.WIDE.U32 R8, R13, c[0x0][0x258], R8 ;  /* 0x000096000d083a25 */ /* 0x000fe200078e0008 */
[----:B------:R-:W-:Y:S03]  /*90f0*/  @P0 LEA.HI.X R11, R4, c[0x0][0x254], R3, 0x1, P4 ;  /* 0x00009500040b0a11 */ /* 0x000fe600020f0c03 */
[----:B------:R-:W-:Y:S02]  /*9100*/  IMAD R3, R87, c[0x0][0x208], RZ ;  /* 0x0000820057037a24 */ /* 0x000fe400078e02ff */
[----:B------:R-:W-:Y:S01]  /*9110*/  @!PT LDS RZ, [RZ] ;  /* 0x00000000fffff984 */ /* 0x000fe20000000800 */
[----:B------:R-:W-:Y:S01]  /*9120*/  @!PT LDS RZ, [RZ] ;  /* 0x00000000fffff984 */ /* 0x000fe20000000800 */
[----:B------:R-:W-:Y:S01]  /*9130*/  @!PT LDS RZ, [RZ] ;  /* 0x00000000fffff984 */ /* 0x000fe20000000800 */
[----:B------:R2:W-:Y:S01]  /*9140*/  @P0 LDGSTS.E.BYPASS.LTC128B.128 [R216+0x4080], [R10.64], !P1 ;  /* 0x040800000ad80fae */ /* 0x0005e2000c901d46 */
[C---:B------:R-:W-:Y:S04]  /*9150*/  IMAD.WIDE.U32 R4, R84.reuse, c[0x0][0x208], RZ ;  /* 0x0000820054047a25 */ /* 0x040fe800078e00ff */
[----:B------:R-:W-:Y:S04]  /*9160*/  IMAD R3, R84, c[0x0][0x20c], R3 ;  /* 0x0000830054037a24 */ /* 0x000fe800078e0203 */
[----:B------:R-:W-:Y:S04]  /*9170*/  IMAD.IADD R5, R5, 0x1, R3 ;  /* 0x0000000105057824 */ /* 0x000fe800078e0203 */
        /* <DEDUP_REMOVED lines=29> */
[CC--:B------:R-:W-:Y:S04]  /*9350*/  @!P0 LEA R8, P4, R140.reuse, R3.reuse, 0x1 ;  /* 0x000000038c088211 */ /* 0x0c0fe800078808ff */
[-C--:B----4-:R-:W-:Y:S02]  /*9360*/  @!P0 LEA.HI.X R9, R140, R4.reuse, R141, 0x1, P4 ;  /* 0x000000048c098211 */ /* 0x090fe400020f0c8d */
[CC--:B------:R-:W-:Y:S04]  /*9370*/  @!P5 LEA R14, P4, R232.reuse, R3.reuse, 0x1 ;  /* 0x00000003e80ed211 */ /* 0x0c0fe800078808ff */
[-C--:B------:R-:W-:Y:S02]  /*9380*/  @!P5 LEA.HI.X R15, R232, R4.reuse, R236, 0x1, P4 ;  /* 0x00000004e80fd211 */ /* 0x080fe400020f0cec */
[C---:B------:R-:W-:Y:S11]  /*9390*/  ISETP.GE.AND P4, PT, R220.reuse, c[0x0][0x1d4], PT ;  /* 0x00007500dc007a0c */ /* 0x040ff60003f86270 */
[----:B------:R-:W-:Y:S02]  /*93a0*/  @!UPT UIADD3 URZ, URZ, URZ, URZ ;  /* 0x0000003f3f3ff290 */ /* 0x000fe4000fffe03f */
[CC--:B--2---:R-:W-:Y:S04]  /*93b0*/  @!P4 LEA R10, P6, R220.reuse, R3.reuse, 0x1 ;  /* 0x00000003dc0ac211 */ /* 0x0c4fe800078c08ff */
        /* <DEDUP_REMOVED lines=11> */
.L_x_2984:
[----:B---3--:R-:W-:Y:S05]  /*9470*/  BSYNC B0 ;  /* 0x0000000000007941 */ /* 0x008fea0003800000 */
.L_x_2983:
        /* <DEDUP_REMOVED lines=25> */
.L_x_2986:
[----:B------:R-:W-:Y:S05]  /*9610*/  BSYNC B0 ;  /* 0x0000000000007941 */ /* 0x000fea0003800000 */
.L_x_2985:
[----:B------:R-:W-:Y:S01]  /*9620*/  ISETP.GT.AND P5, PT, R39, R118, PT ;  /* 0x000000762700720c */ /* 0x000fe20003fa4270 */
[----:B------:R-:W-:Y:S01]  /*9630*/  @!UPT UIADD3 URZ, URZ, URZ, URZ ;  /* 0x0000003f3f3ff290 */ /* 0x000fe2000fffe03f */
[----:B------:R-:W-:Y:S11]  /*9640*/  BSSY B0, `(.L_x_2987) ;  /* 0x000002a000007945 */ /* 0x000ff60003800000 */
[----:B------:R-:W-:-:S05]  /*9650*/  @!P5 BRA `(.L_x_2988) ;  /* 0x000002800000d947 */ /* 0x000fca0003800000 */
[----:B-1----:R-:W-:Y:S01]  /*9660*/  IADD3 R3, R39, -0x1, RZ ;  /* 0xffffffff27037810 */ /* 0x002fe20007ffe0ff */
[----:B----4-:R-:W-:Y:S01]  /*9670*/  IMAD.MOV.U32 R4, RZ, RZ, R110 ;  /* 0x000000ffff047224 */ /* 0x010fe200078e006e */
[----:B--2---:R-:W-:Y:S01]  /*9680*/  P2R R11, PR, RZ, 0x4 ;  /* 0x00000004ff0b7803 */ /* 0x004fe20000000000 */
[----:B------:R-:W-:Y:S01]  /*9690*/  IMAD.MOV.U32 R5, RZ, RZ, R109 ;  /* 0x000000ffff057224 */ /* 0x000fe200078e006d */
[----:B------:R-:W-:Y:S01]  /*96a0*/  SHF.R.S32.HI R8, RZ, 0x1f, R3 ;  /* 0x0000001fff087819 */ /* 0x000fe20000011403 */
[----:B---3--:R-:W-:Y:S01]  /*96b0*/  IMAD R6, R153, R3, RZ ;  /* 0x0000000399067224 */ /* 0x008fe200078e02ff */
        /* <DEDUP_REMOVED lines=34> */
.L_x_2988:
[----:B------:R-:W-:Y:S05]  /*98e0*/  BSYNC B0 ;  /* 0x0000000000007941 */ /* 0x000fea0003800000 */
.L_x_2987:
[----:B------:R-:W0:Y:S01]  /*98f0*/  LDGDEPBAR ;  /* 0x00000000000079af */ /* 0x000e220000000000 */
[----:B------:R-:W-:Y:S01]  /*9900*/  IADD3 R39, R39, -0x1, RZ ;  /* 0xffffffff27277810 */ /* 0x000fe20007ffe0ff */
[----:B------:R-:W-:-:S05]  /*9910*/  @P5 BRA `(.L_x_2989) ;  /* 0xffffa19000005947 */ /* 0x000fca000383ffff */
[----:B------:R-:W-:Y:S01]  /*9920*/  WARPSYNC 0xffffffff ;  /* 0xffffffff00007948 */ /* 0x000fe20003800000 */
[----:B------:R-:W-:Y:S06]  /*9930*/  BAR.SYNC.DEFER_BLOCKING 0x0 ;  /* 0x0000000000007b1d */ /* 0x000fec0000010000 */
.L_x_2948:
[----:B--2---:R-:W2:Y:S01]  /*9940*/  LDL R14, [R1] ;  /* 0x00000000010e7983 */ /* 0x004ea20000100800 */
[----:B------:R-:W-:-:S05]  /*9950*/  IMAD.MOV.U32 R2, RZ, RZ, c[0x0][0x2c4] ;  /* 0x0000b100ff027624 */ /* 0x000fca00078e00ff */
[----:B------:R-:W-:Y:S01]  /*9960*/  ISETP.NE.AND P3, PT, R2, 0x1, PT ;  /* 0x000000010200780c */ /* 0x000fe20003f65270 */
[----:B------:R-:W-:Y:S01]  /*9970*/  BSSY B0, `(.L_x_2990) ;  /* 0x0000028000007945 */ /* 0x000fe20003800000 */
[----:B--2---:R-:W-:-:S11]  /*9980*/  IADD3 R2, R14, 0x7f, RZ ;  /* 0x0000007f0e027810 */ /* 0x004fd60007ffe0ff */
[----:B-1----:R-:W-:-:S05]  /*9990*/  @P3 IMAD.HI.U32 R3, R2, c[0x0][0x2c8], RZ ;  /* 0x0000b20002033a27 */ /* 0x002fca00078e00ff */
[----:B------:R-:W-:-:S05]  /*99a0*/  @P3 SHF.R.U32.HI R2, RZ, c[0x0][0x2cc], R3 ;  /* 0x0000b300ff023a19 */ /* 0x000fca0000011603 */
[----:B------:R-:W-:-:S04]  /*99b0*/  IMAD.IADD R2, R139, 0x1, R2 ;  /* 0x000000018b027824 */ /* 0x000fc800078e0202 */
[----:B------:R-:W-:-:S05]  /*99c0*/  IMAD.HI R2, R2, 0x2aaaaaab, RZ ;  /* 0x2aaaaaab02027827 */ /* 0x000fca00078e02ff */
[----:B------:R-:W-:-:S04]  /*99d0*/  SHF.R.U32.HI R3, RZ, 0x1f, R2 ;  /* 0x0000001fff037819 */ /* 0x000fc80000011602 */
[----:B------:R-:W-:-:S04]  /*99e0*/  LEA.HI.SX32 R2, R2, R3, 0x1d ;  /* 0x0000000302027211 */ /* 0x000fc800078feaff */
[----:B---3--:R-:W-:-:S04]  /*99f0*/  IMNMX R6, R137, R2, PT ;  /* 0x0000000289067217 */ /* 0x008fc80003800200 */
[----:B------:R-:W-:Y:S01]  /*9a00*/  ISETP.GE.AND P0, PT, R6, 0x1, PT ;  /* 0x000000010600780c */ /* 0x000fe20003f06270 */
[----:B------:R-:W-:-:S12]  /*9a10*/  IMAD.MOV.U32 R2, RZ, RZ, RZ ;  /* 0x000000ffff027224 */ /* 0x000fd800078e00ff */
[----:B------:R-:W-:Y:S05]  /*9a20*/  @!P0 BRA `(.L_x_2991) ;  /* 0x000001c000008947 */ /* 0x000fea0003800000 */
[----:B------:R-:W-:Y:S02]  /*9a30*/  IABS R3, R127 ;  /* 0x0000007f00037213 */ /* 0x000fe40000000000 */
[----:B------:R-:W-:Y:S02]  /*9a40*/  IADD3 R8, R127, -0x1, R6 ;  /* 0xffffffff7f087810 */ /* 0x000fe40007ffe006 */
        /* <DEDUP_REMOVED lines=26> */
.L_x_2991:
[----:B------:R-:W-:Y:S05]  /*9bf0*/  BSYNC B0 ;  /* 0x0000000000007941 */ /* 0x000fea0003800000 */
.L_x_2990:
[----:B------:R-:W2:Y:S01]  /*9c00*/  LDL R3, [R1+0x54] ;  /* 0x0000540001037983 */ /* 0x000ea20000100800 */
        /* <DEDUP_REMOVED lines=68> */
[----:B------:R-:W-:-:S04]  /*a050*/  IMNMX R217, R6, R3, PT ;  /* 0x0000000306d97217 */ /* 0x000fc80003800200 */
[----:B------:R-:W-:-:S13]  /*a060*/  ISETP.GT.AND P0, PT, R217, R239, PT ;  /* 0x000000efd900720c */ /* 0x000fda0003f04270 */
[----:B------:R-:W-:Y:S05]  /*a070*/  @!P0 BRA `(.L_x_2992) ;  /* 0x00013d0000008947 */ /* 0x000fea0003800000 */
[----:B------:R-:W2:Y:S04]  /*a080*/  LDL R9, [R1+0x24] ;  /* 0x0000240001097983 */ /* 0x000ea80000100800 */
[----:B----4-:R-:W3:Y:S04]  /*a090*/  LDL R4, [R1+0x28] ;  /* 0x0000280001047983 */ /* 0x010ee80000100800 */
[----:B------:R-:W4:Y:S04]  /*a0a0*/  LDL R5, [R1+0x18] ;  /* 0x0000180001057983 */ /* 0x000f280000100800 */
[----:B------:R-:W4:Y:S04]  /*a0b0*/  LDL R8, [R1+0x30] ;  /* 0x0000300001087983 */ /* 0x000f280000100800 */
[----:B------:R-:W4:Y:S01]  /*a0c0*/  LDL R10, [R1+0x2c] ;  /* 0x00002c00010a7983 */ /* 0x000f220000100800 */
[----:B------:R-:W-:-:S04]  /*a0d0*/  ISETP.NE.U32.AND P0, PT, RZ, c[0x0][0x340], PT ;  /* 0x0000d000ff007a0c */ /* 0x000fc80003f05070 */
[----:B------:R-:W-:Y:S01]  /*a0e0*/  ISETP.NE.AND.EX P1, PT, RZ, c[0x0][0x344], PT, P0 ;  /* 0x0000d100ff007a0c */ /* 0x000fe20003f25300 */
[----:B------:R-:W-:-:S12]  /*a0f0*/  IMAD.IADD R6, R0, 0x1, R14 ;  /* 0x0000000100067824 */ /* 0x000fd800078e020e */
[----:B--2---:R-:W-:-:S04]  /*a100*/  @P1 IADD3 R2, P0, R9, c[0x0][0x340], RZ ;  /* 0x0000d00009021a10 */ /* 0x004fc80007f1e0ff */
[----:B---3--:R-:W-:-:S05]  /*a110*/  @P1 IADD3.X R3, R4, c[0x0][0x344], RZ, P0, !PT ;  /* 0x0000d10004031a10 */ /* 0x008fca00007fe4ff */
[----:B------:R1:W5:Y:S01]  /*a120*/  @P1 LDG.E R13, [R2.64] ;  /* 0x00000006020d1981 */ /* 0x000362000c1e1900 */
[----:B------:R-:W-:Y:S01]  /*a130*/  ISETP.NE.U32.AND P0, PT, RZ, c[0x0][0x348], PT ;  /* 0x0000d200ff007a0c */ /* 0x000fe20003f05070 */
[----:B------:R-:W-:Y:S01]  /*a140*/  @P3 IMAD.HI.U32 R9, R6, c[0x0][0x2c8], RZ ;  /* 0x0000b20006093a27 */ /* 0x000fe200078e00ff */
[----:B----4-:R-:W-:Y:S02]  /*a150*/  LOP3.LUT R241, R5, 0xffff, RZ, 0xc0, !PT ;  /* 0x0000ffff05f17812 */ /* 0x010fe400078ec0ff */
[----:B------:R-:W-:Y:S01]  /*a160*/  ISETP.NE.AND.EX P0, PT, RZ, c[0x0][0x34c], PT, P0 ;  /* 0x0000d300ff007a0c */ /* 0x000fe20003f05300 */
[----:B------:R-:W-:Y:S01]  /*a170*/  IMAD.IADD R16, R143, 0x1, R14 ;  /* 0x000000018f107824 */ /* 0x000fe200078e020e */
[----:B------:R-:W-:Y:S02]  /*a180*/  ISETP.GE.AND P5, PT, R140, c[0x0][0x198], PT ;  /* 0x000066008c007a0c */ /* 0x000fe40003fa6270 */
[----:B------:R-:W-:Y:S02]  /*a190*/  SEL R8, R8, RZ, !P0 ;  /* 0x000000ff08087207 */ /* 0x000fe40004000000 */
[----:B------:R-:W-:-:S02]  /*a1a0*/  ISETP.GE.AND P4, PT, R142, c[0x0][0x198], PT ;  /* 0x000066008e007a0c */ /* 0x000fc40003f86270 */
[----:B------:R-:W-:Y:S01]  /*a1b0*/  ISETP.GE.AND P2, PT, R221, c[0x0][0x198], PT ;  /* 0x00006600dd007a0c */ /* 0x000fe20003f46270 */
[----:B------:R-:W-:Y:S01]  /*a1c0*/  IMAD R8, R8, c[0x0][0x1c0], RZ ;  /* 0x0000700008087a24 */ /* 0x000fe200078e02ff */
[----:B------:R-:W-:Y:S02]  /*a1d0*/  IADD3 R125, R217, -0x1, RZ ;  /* 0xffffffffd97d7810 */ /* 0x000fe40007ffe0ff */
[----:B-1----:R-:W-:-:S05]  /*a1e0*/  SHF.R.S32.HI R2, RZ, 0x1f, R138 ;  /* 0x0000001fff027819 */ /* 0x002fca000001148a */
[----:B------:R-:W-:Y:S02]  /*a1f0*/  IMAD R4, R2, c[0x0][0x178], RZ ;  /* 0x00005e0002047a24 */ /* 0x000fe400078e02ff */
[----:B------:R-:W-:-:S04]  /*a200*/  IMAD.WIDE.U32 R2, R138, c[0x0][0x178], RZ ;  /* 0x00005e008a027a25 */ /* 0x000fc800078e00ff */
[----:B------:R-:W-:-:S04]  /*a210*/  IMAD R4, R138, c[0x0][0x17c], R4 ;  /* 0x00005f008a047a24 */ /* 0x000fc800078e0204 */
[----:B------:R-:W-:-:S04]  /*a220*/  IMAD.IADD R3, R3, 0x1, R4 ;  /* 0x0000000103037824 */ /* 0x000fc800078e0204 */
[C---:B------:R-:W-:Y:S01]  /*a230*/  IMAD.WIDE.U32 R4, R241.reuse, c[0x0][0x1b8], R2 ;  /* 0x00006e00f1047a25 */ /* 0x040fe200078e0002 */
[----:B------:R-:W-:Y:S02]  /*a240*/  MOV R2, R6 ;  /* 0x0000000600027202 */ /* 0x000fe40000000f00 */
[----:B------:R-:W-:Y:S01]  /*a250*/  SEL R3, R10, RZ, !P0 ;  /* 0x000000ff0a037207 */ /* 0x000fe20004000000 */
[----:B------:R-:W-:Y:S01]  /*a260*/  IMAD R5, R241, c[0x0][0x1bc], R5 ;  /* 0x00006f00f1057a24 */ /* 0x000fe200078e0205 */
[----:B------:R-:W-:Y:S02]  /*a270*/  @P3 SHF.R.U32.HI R2, RZ, c[0x0][0x2cc], R9 ;  /* 0x0000b300ff023a19 */ /* 0x000fe40000011609 */
[----:B------:R-:W-:Y:S01]  /*a280*/  ISETP.GE.AND P3, PT, R220, c[0x0][0x198], PT ;  /* 0x00006600dc007a0c */ /* 0x000fe20003f66270 */
[C---:B------:R-:W-:Y:S01]  /*a290*/  IMAD R8, R3.reuse, c[0x0][0x1c4], R8 ;  /* 0x0000710003087a24 */ /* 0x040fe200078e0208 */
[----:B------:R-:W-:Y:S01]  /*a2a0*/  SHF.R.S32.HI R9, RZ, 0x1f, R2 ;  /* 0x0000001fff097819 */ /* 0x000fe20000011402 */
[----:B------:R-:W-:-:S04]  /*a2b0*/  IMAD.WIDE.U32 R4, R3, c[0x0][0x1c0], R4 ;  /* 0x0000700003047a25 */ /* 0x000fc800078e0004 */
[----:B------:R-:W-:Y:S01]  /*a2c0*/  IMAD.MOV R3, RZ, RZ, -R2 ;  /* 0x000000ffff037224 */ /* 0x000fe200078e0a02 */
[----:B------:R-:W-:-:S03]  /*a2d0*/  IADD3 R5, R5, R8, RZ ;  /* 0x0000000805057210 */ /* 0x000fc60007ffe0ff */
[----:B------:R-:W-:Y:S02]  /*a2e0*/  IMAD R6, R3, c[0x0][0x2c4], R6 ;  /* 0x0000b10003067a24 */ /* 0x000fe400078e0206 */
[----:B------:R-:W-:-:S03]  /*a2f0*/  IMAD R3, R9, c[0x0][0x1b0], RZ ;  /* 0x00006c0009037a24 */ /* 0x000fc600078e02ff */
[----:B------:R-:W-:Y:S01]  /*a300*/  SHF.R.S32.HI R8, RZ, 0x1f, R6 ;  /* 0x0000001fff087819 */ /* 0x000fe20000011406 */
[C---:B------:R-:W-:Y:S02]  /*a310*/  IMAD R9, R2.reuse, c[0x0][0x1b4], R3 ;  /* 0x00006d0002097a24 */ /* 0x040fe400078e0203 */
[----:B------:R-:W-:-:S04]  /*a320*/  IMAD.WIDE.U32 R2, R2, c[0x0][0x1b0], R4 ;  /* 0x00006c0002027a25 */ /* 0x000fc800078e0004 */
[----:B------:R-:W-:Y:S02]  /*a330*/  IMAD R4, R8, c[0x0][0x1a8], RZ ;  /* 0x00006a0008047a24 */ /* 0x000fe400078e02ff */
[----:B------:R-:W-:Y:S02]  /*a340*/  IMAD.IADD R3, R3, 0x1, R9 ;  /* 0x0000000103037824 */ /* 0x000fe400078e0209 */
[C---:B------:R-:W-:Y:S02]  /*a350*/  IMAD R4, R6.reuse, c[0x0][0x1ac], R4 ;  /* 0x00006b0006047a24 */ /* 0x040fe400078e0204 */
[----:B------:R-:W-:-:S05]  /*a360*/  IMAD.WIDE.U32 R2, R6, c[0x0][0x1a8], R2 ;  /* 0x00006a0006027a25 */ /* 0x000fca00078e0002 */
[----:B------:R-:W-:Y:S02]  /*a370*/  IADD3 R3, R3, R4, RZ ;  /* 0x0000000403037210 */ /* 0x000fe40007ffe0ff */
[----:B------:R-:W-:-:S04]  /*a380*/  LEA R6, P0, R2, c[0x0][0x160], 0x1 ;  /* 0x0000580002067a11 */ /* 0x000fc800078008ff */
[----:B------:R-:W-:Y:S02]  /*a390*/  LEA.HI.X R5, R2, c[0x0][0x164], R3, 0x1, P0 ;  /* 0x0000590002057a11 */ /* 0x000fe400000f0c03 */
[----:B------:R-:W-:Y:S01]  /*a3a0*/  @!P1 MOV R13, R10 ;  /* 0x0000000a000d9202 */ /* 0x000fe20000000f00 */
[----:B------:R-:W-:Y:S05]  /*a3b0*/  BRA.DIV ~URZ, `(.L_x_2993) ;  /* 0x000191527f007947 */ /* 0x000fea000b800000 */
[----:B------:R1:W2:Y:S02]  /*a3c0*/  SHFL.IDX PT, R4, R5, RZ, 0x181f ;  /* 0x00181fff05047589 */ /* 0x0002a400000e0000 */
.L_x_3175:
[----:B------:R-:W-:Y:S05]  /*a3d0*/  BRA.DIV ~URZ, `(.L_x_2994) ;  /* 0x000191a27f007947 */ /* 0x000fea000b800000 */
[----:B------:R3:W4:Y:S02]  /*a3e0*/  SHFL.IDX PT, R2, R6, RZ, 0x181f ;  /* 0x00181fff06027589 */ /* 0x00072400000e0000 */
.L_x_3176:
[----:B---3--:R-:W3:Y:S01]  /*a3f0*/  LDL R3, [R1+0x4] ;  /* 0x0000040001037983 */ /* 0x008ee20000100800 */
[----:B------:R-:W-:Y:S01]  /*a400*/  LOP3.LUT R235, R235, 0xfffffffb, RZ, 0xc0, !PT ;  /* 0xfffffffbebeb7812 */ /* 0x000fe200078ec0ff */
[----:B------:R-:W-:Y:S01]  /*a410*/  BSSY B0, `(.L_x_2995) ;  /* 0x0000014000007945 */ /* 0x000fe20003800000 */
[----:B---3--:R-:W-:-:S05]  /*a420*/  IMAD R68, R3, c[0x0][0x2c4], RZ ;  /* 0x0000b10003447a24 */ /* 0x008fca00078e02ff */
        /* <DEDUP_REMOVED lines=18> */
.L_x_2996:
[----:B------:R-:W-:Y:S05]  /*a550*/  BSYNC B0 ;  /* 0x0000000000007941 */ /* 0x000fea0003800000 */
.L_x_2995:
[----:B------:R-:W-:Y:S05]  /*a560*/  BRA.DIV ~URZ, `(.L_x_2997) ;  /* 0x000190827f007947 */ /* 0x000fea000b800000 */
[----:B--2---:R2:W3:Y:S04]  /*a570*/  SHFL.IDX PT, R4, R5, 0x1, 0x181f ;  /* 0x00381f0005047f89 */ /* 0x0044e800000e0000 */
[----:B----4-:R2:W4:Y:S02]  /*a580*/  SHFL.IDX PT, R2, R6, 0x1, 0x181f ;  /* 0x00381f0006027f89 */ /* 0x01052400000e0000 */
.L_x_3177:
[----:B------:R-:W-:Y:S01]  /*a590*/  IADD3 R3, R16, 0x20, RZ ;  /* 0x0000002010037810 */ /* 0x000fe20007ffe0ff */
[----:B------:R-:W-:Y:S01]  /*a5a0*/  BSSY B0, `(.L_x_2998) ;  /* 0x0000014000007945 */ /* 0x000fe20003800000 */
[----:B------:R-:W-:Y:S02]  /*a5b0*/  LOP3.LUT R235, R235, 0xfffffff7, RZ, 0xc0, !PT ;  /* 0xfffffff7ebeb7812 */ /* 0x000fe400078ec0ff */
[----:B------:R-:W-:-:S13]  /*a5c0*/  ISETP.GE.AND P0, PT, R3, R68, PT ;  /* 0x000000440300720c */ /* 0x000fda0003f06270 */
[----:B------:R-:W-:Y:S01]  /*a5d0*/  @P0 LOP3.LUT R235, R235, 0x8, RZ, 0xfc, !PT ;  /* 0x00000008ebeb0812 */ /* 0x000fe200078efcff */
[----:B------:R-:W-:Y:S05]  /*a5e0*/  @P0 BRA `(.L_x_2999) ;  /* 0x000000f000000947 */ /* 0x000fea0003800000 */
[----:B----4-:R-:W-:-:S04]  /*a5f0*/  LEA R14, P0, R140, R2, 0x1 ;  /* 0x000000028c0e7211 */ /* 0x010fc800078008ff */
[----:B---3--:R-:W-:Y:S02]  /*a600*/  LEA.HI.X R15, R140, R4, R141, 0x1, P0 ;  /* 0x000000048c0f7211 */ /* 0x008fe400000f0c8d */
        /* <DEDUP_REMOVED lines=13> */
.L_x_2999:
[----:B------:R-:W-:Y:S05]  /*a6e0*/  BSYNC B0 ;  /* 0x0000000000007941 */ /* 0x000fea0003800000 */
.L_x_2998:
[----:B------:R-:W-:Y:S05]  /*a6f0*/  BRA.DIV ~URZ, `(.L_x_3000) ;  /* 0x00018fc27f007947 */ /* 0x000fea000b800000 */
[----:B---3--:R3:W1:Y:S02]  /*a700*/  SHFL.IDX PT, R4, R5, 0x2, 0x181f ;  /* 0x00581f0005047f89 */ /* 0x00866400000e0000 */
.L_x_3178:
[----:B------:R-:W-:Y:S05]  /*a710*/  BRA.DIV ~URZ, `(.L_x_3001) ;  /* 0x000190127f007947 */ /* 0x000fea000b800000 */
[----:B----4-:R4:W2:Y:S02]  /*a720*/  SHFL.IDX PT, R2, R6, 0x2, 0x181f ;  /* 0x00581f0006027f89 */ /* 0x0108a400000e0000 */
.L_x_3179:
[----:B------:R-:W-:Y:S01]  /*a730*/  IADD3 R3, R16, 0x40, RZ ;  /* 0x0000004010037810 */ /* 0x000fe20007ffe0ff */
[----:B------:R-:W-:Y:S01]  /*a740*/  BSSY B0, `(.L_x_3002) ;  /* 0x0000014000007945 */ /* 0x000fe20003800000 */
[----:B------:R-:W-:Y:S02]  /*a750*/  LOP3.LUT R235, R235, 0xffffffef, RZ, 0xc0, !PT ;  /* 0xffffffefebeb7812 */ /* 0x000fe400078ec0ff */
[----:B------:R-:W-:-:S13]  /*a760*/  ISETP.GE.AND P0, PT, R3, R68, PT ;  /* 0x000000440300720c */ /* 0x000fda0003f06270 */
[----:B------:R-:W-:Y:S01]  /*a770*/  @P0 LOP3.LUT R235, R235, 0x10, RZ, 0xfc, !PT ;  /* 0x00000010ebeb0812 */ /* 0x000fe200078efcff */
[----:B------:R-:W-:Y:S05]  /*a780*/  @P0 BRA `(.L_x_3003) ;  /* 0x000000f000000947 */ /* 0x000fea0003800000 */
[----:B--2---:R-:W-:-:S04]  /*a790*/  LEA R14, P0, R140, R2, 0x1 ;  /* 0x000000028c0e7211 */ /* 0x004fc800078008ff */
        /* <DEDUP_REMOVED lines=14> */
.L_x_3003:
[----:B------:R-:W-:Y:S05]  /*a880*/  BSYNC B0 ;  /* 0x0000000000007941 */ /* 0x000fea0003800000 */
.L_x_3002:
[----:B------:R-:W-:Y:S05]  /*a890*/  BRA.DIV ~URZ, `(.L_x_3004) ;  /* 0x00018f027f007947 */ /* 0x000fea000b800000 */
[----:B-1----:R1:W3:Y:S04]  /*a8a0*/  SHFL.IDX PT, R4, R5, 0x3, 0x181f ;  /* 0x00781f0005047f89 */ /* 0x0022e800000e0000 */
[----:B--2---:R1:W2:Y:S02]  /*a8b0*/  SHFL.IDX PT, R2, R6, 0x3, 0x181f ;  /* 0x00781f0006027f89 */ /* 0x0042a400000e0000 */
.L_x_3180:
[----:B------:R-:W-:Y:S01]  /*a8c0*/  IADD3 R3, R16, 0x60, RZ ;  /* 0x0000006010037810 */ /* 0x000fe20007ffe0ff */
[----:B-----5:R-:W-:Y:S01]  /*a8d0*/  IMAD.WIDE.U32 R246, R13, c[0x0][0x2b0], RZ ;  /* 0x0000ac000df67a25 */ /* 0x020fe200078e00ff */
[----:B------:R-:W-:Y:S02]  /*a8e0*/  LOP3.LUT R235, R235, 0xfffffffe, RZ, 0xc0, !PT ;  /* 0xfffffffeebeb7812 */ /* 0x000fe400078ec0ff */
[----:B------:R-:W-:-:S13]  /*a8f0*/  ISETP.GE.AND P1, PT, R3, R68, PT ;  /* 0x000000440300720c */ /* 0x000fda0003f26270 */
[C---:B--2---:R-:W-:Y:S02]  /*a900*/  @!P1 LEA R14, P0, R140.reuse, R2, 0x1 ;  /* 0x000000028c0e9211 */ /* 0x044fe400078008ff */
        /* <DEDUP_REMOVED lines=13> */
[----:B------:R-:W-:-:S05]  /*a9e0*/  @!P1 LEA.HI.X R3, R221, R4, R237, 0x1, P0 ;  /* 0x00000004dd039211 */ /* 0x000fca00000f0ced */
[----:B------:R3:W-:Y:S04]  /*a9f0*/  @!P1 LDGSTS.E.BYPASS.LTC128B.128 [R219+0x1f080], [R2.64], !P2 ;  /* 0x1f08000002db9fae */ /* 0x0007e8000d101d46 */
[----:B------:R-:W0:Y:S01]  /*aa00*/  LDGDEPBAR ;  /* 0x00000000000079af */ /* 0x000e220000000000 */
[----:B------:R-:W-:Y:S01]  /*aa10*/  WARPSYNC 0xffffffff ;  /* 0xffffffff00007948 */ /* 0x000fe20003800000 */
[----:B---3--:R-:W-:-:S05]  /*aa20*/  SHF.R.S32.HI R2, RZ, 0x1f, R13 ;  /* 0x0000001fff027819 */ /* 0x008fca000001140d */
[----:B------:R-:W-:-:S04]  /*aa30*/  IMAD R2, R2, c[0x0][0x2b0], RZ ;  /* 0x0000ac0002027a24 */ /* 0x000fc800078e02ff */
[----:B------:R-:W-:-:S04]  /*aa40*/  IMAD R2, R13, c[0x0][0x2b4], R2 ;  /* 0x0000ad000d027a24 */ /* 0x000fc800078e0202 */
[----:B------:R-:W-:Y:S02]  /*aa50*/  IMAD.IADD R249, R247, 0x1, R2 ;  /* 0x00000001f7f97824 */ /* 0x000fe400078e0202 */
[----:B--2---:R-:W2:Y:S01]  /*aa60*/  LDL R17, [R1+0x8] ;  /* 0x0000080001117983 */ /* 0x004ea20000100800 */
[----:B------:R-:W-:Y:S01]  /*aa70*/  IMAD.MOV.U32 R124, RZ, RZ, 0x30 ;  /* 0x00000030ff7c7424 */ /* 0x000fe200078e00ff */
[----:B------:R-:W-:Y:S01]  /*aa80*/  LOP3.LUT R235, R235, 0xfffffffd, RZ, 0xc0, !PT ;  /* 0xfffffffdebeb7812 */ /* 0x000fe200078ec0ff */
[----:B------:R-:W-:Y:S02]  /*aa90*/  IMAD.MOV.U32 R2, RZ, RZ, c[0x0][0x2b8] ;  /* 0x0000ae00ff027624 */ /* 0x000fe400078e00ff */
[----:B------:R-:W-:Y:S02]  /*aaa0*/  IMAD R124, R217, R124, -0x30 ;  /* 0xffffffd0d97c7424 */ /* 0x000fe400078e027c */
[----:B------:R-:W-:Y:S01]  /*aab0*/  IMAD.MOV.U32 R222, RZ, RZ, RZ ;  /* 0x000000ffffde7224 */ /* 0x000fe200078e00ff */
[----:B------:R-:W-:Y:S01]  /*aac0*/  BAR.SYNC.DEFER_BLOCKING 0x0 ;  /* 0x0000000000007b1d */ /* 0x000fe20000010000 */
[----:B------:R-:W-:Y:S01]  /*aad0*/  ISETP.NE.AND P1, PT, R2, 0x1, PT ;  /* 0x000000010200780c */ /* 0x000fe20003f25270 */
[----:B------:R-:W-:-:S12]  /*aae0*/  IMAD.IADD R3, R0, 0x1, R124 ;  /* 0x0000000100037824 */ /* 0x000fd800078e027c */
[----:B------:R-:W-:Y:S02]  /*aaf0*/  @P1 LOP3.LUT R235, R235, 0x2, RZ, 0xfc, !PT ;  /* 0x00000002ebeb1812 */ /* 0x000fe400078efcff */
[C---:B--2---:R-:W-:Y:S01]  /*ab00*/  ISETP.GE.AND P0, PT, R3.reuse, R17, PT ;  /* 0x000000110300720c */ /* 0x044fe20003f06270 */
[----:B------:R-:W-:-:S03]  /*ab10*/  IMAD.IADD R3, R3, 0x1, R252 ;  /* 0x0000000103037824 */ /* 0x000fc600078e02fc */
[----:B------:R-:W-:Y:S01]  /*ab20*/  ISETP.GT.OR P0, PT, R0, 0x2f, P0 ;  /* 0x0000002f0000780c */ /* 0x000fe20000704670 */
[----:B------:R-:W-:-:S04]  /*ab30*/  @P1 IMAD.HI.U32 R4, R3, c[0x0][0x2bc], RZ ;  /* 0x0000af0003041a27 */ /* 0x000fc800078e00ff */
[----:B------:R-:W-:Y:S01]  /*ab40*/  IMAD.MOV.U32 R2, RZ, RZ, R3 ;  /* 0x000000ffff027224 */ /* 0x000fe200078e0003 */
[----:B------:R-:W-:-:S07]  /*ab50*/  @P1 SHF.R.U32.HI R2, RZ, c[0x0][0x2c0], R4 ;  /* 0x0000b000ff021a19 */ /* 0x000fce0000011604 */
[----:B-1----:R-:W-:-:S04]  /*ab60*/  @!P0 IADD3 R5, P1, R2, R246, RZ ;  /* 0x000000f602058210 */ /* 0x002fc80007f3e0ff */
[----:B----4-:R-:W-:Y:S02]  /*ab70*/  @!P0 LEA.HI.X.SX32 R6, R2, R249, 0x1, P1 ;  /* 0x000000f902068211 */ /* 0x010fe400008f0eff */
[----:B------:R-:W-:-:S04]  /*ab80*/  @!P0 LEA R4, P1, R5, c[0x0][0x2a0], 0x2 ;  /* 0x0000a80005048a11 */ /* 0x000fc800078210ff */
[----:B------:R-:W-:-:S05]  /*ab90*/  @!P0 LEA.HI.X R5, R5, c[0x0][0x2a4], R6, 0x2, P1 ;  /* 0x0000a90005058a11 */ /* 0x000fca00008f1406 */
[----:B------:R1:W2:Y:S01]  /*aba0*/  @!P0 LDG.E R222, [R4.64] ;  /* 0x0000000604de8981 */ /* 0x0002a2000c1e1900 */
        /* <DEDUP_REMOVED lines=8> */
[----:B-1----:R-:W-:-:S04]  /*ac30*/  IMAD R4, R122, c[0x0][0x1e0], RZ ;  /* 0x000078007a047a24 */ /* 0x002fc800078e02ff */
[----:B------:R-:W-:-:S04]  /*ac40*/  IMAD R4, R223, c[0x0][0x1e4], R4 ;  /* 0x00007900df047a24 */ /* 0x000fc800078e0204 */
[----:B------:R-:W-:Y:S01]  /*ac50*/  IMAD.IADD R3, R3, 0x1, R4 ;  /* 0x0000000103037824 */ /* 0x000fe200078e0204 */
[----:B--2---:R-:W-:-:S03]  /*ac60*/  SHF.R.S32.HI R123, RZ, 0x1f, R222 ;  /* 0x0000001fff7b7819 */ /* 0x004fc600000114de */
[----:B------:R-:W-:-:S04]  /*ac70*/  IMAD.WIDE.U32 R2, R222, c[0x0][0x1f0], R2 ;  /* 0x00007c00de027a25 */ /* 0x000fc800078e0002 */
[----:B------:R-:W-:Y:S01]  /*ac80*/  IMAD R4, R123, c[0x0][0x1f0], RZ ;  /* 0x00007c007b047a24 */ /* 0x000fe200078e02ff */
[----:B------:R-:W-:-:S03]  /*ac90*/  IADD3 R2, P0, R2, R244, RZ ;  /* 0x000000f402027210 */ /* 0x000fc60007f1e0ff */
[----:B------:R-:W-:-:S05]  /*aca0*/  IMAD R4, R222, c[0x0][0x1f4], R4 ;  /* 0x00007d00de047a24 */ /* 0x000fca00078e0204 */
[----:B------:R-:W-:Y:S02]  /*acb0*/  IADD3.X R3, R248, R3, R4, P0, !PT ;  /* 0x00000003f8037210 */ /* 0x000fe400007fe404 */
[C---:B------:R-:W-:Y:S02]  /*acc0*/  LEA R6, P0, R2.reuse, c[0x0][0x1c8], 0x1 ;  /* 0x0000720002067a11 */ /* 0x040fe400078008ff */
[----:B------:R-:W-:Y:S02]  /*acd0*/  IMNMX R4, R121, 0x30, PT ;  /* 0x0000003079047817 */ /* 0x000fe40003800200 */
[----:B------:R-:W-:Y:S02]  /*ace0*/  LEA.HI.X R14, R2, c[0x0][0x1cc], R3, 0x1, P0 ;  /* 0x00007300020e7a11 */ /* 0x000fe400000f0c03 */
[----:B------:R-:W1:Y:S01]  /*acf0*/  SHFL.IDX PT, R2, R6, RZ, 0x181f ;  /* 0x00181fff06027589 */ /* 0x000e6200000e0000 */
[----:B------:R-:W-:-:S03]  /*ad00*/  IMAD.IADD R13, R4, 0x1, -R143 ;  /* 0x00000001040d7824 */ /* 0x000fc600078e0a8f */
[----:B------:R-:W2:Y:S02]  /*ad10*/  SHFL.IDX PT, R3, R14, RZ, 0x181f ;  /* 0x00181fff0e037589 */ /* 0x000ea400000e0000 */
[----:B------:R-:W-:-:S13]  /*ad20*/  ISETP.GE.AND P0, PT, R13, 0x1, PT ;  /* 0x000000010d00780c */ /* 0x000fda0003f06270 */
[----:B-1----:R-:W-:-:S04]  /*ad30*/  @P0 LEA R4, P1, R140, R2, 0x1 ;  /* 0x000000028c040211 */ /* 0x002fc800078208ff */
[----:B--2---:R-:W-:Y:S02]  /*ad40*/  @P0 LEA.HI.X R5, R140, R3, R141, 0x1, P1 ;  /* 0x000000038c050211 */ /* 0x004fe400008f0c8d */
[----:B------:R-:W-:-:S04]  /*ad50*/  @P0 LEA R10, P1, R232, R2, 0x1 ;  /* 0x00000002e80a0211 */ /* 0x000fc800078208ff */
[----:B------:R-:W-:Y:S02]  /*ad60*/  @P0 LEA.HI.X R11, R232, R3, R236, 0x1, P1 ;  /* 0x00000003e80b0211 */ /* 0x000fe400008f0cec */
[----:B------:R-:W-:-:S04]  /*ad70*/  @P0 LEA R8, P1, R220, R2, 0x1 ;  /* 0x00000002dc080211 */ /* 0x000fc800078208ff */
[----:B------:R-:W-:Y:S02]  /*ad80*/  @P0 LEA.HI.X R9, R220, R3, R238, 0x1, P1 ;  /* 0x00000003dc090211 */ /* 0x000fe400008f0cee */
[----:B------:R-:W-:-:S13]  /*ad90*/  @P0 ISETP.GE.AND P1, PT, R140, c[0x0][0x1d4], PT ;  /* 0x000075008c000a0c */ /* 0x000fda0003f26270 */
[----:B------:R-:W-:Y:S01]  /*ada0*/  @!PT LDS RZ, [RZ] ;  /* 0x00000000fffff984 */ /* 0x000fe20000000800 */
[----:B------:R1:W-:Y:S01]  /*adb0*/  @P0 LDGSTS.E.BYPASS.LTC128B.128 [R216+0xa080], [R4.64], !P1 ;  /* 0x0a08000004d80fae */ /* 0x0003e2000c901d46 */
[----:B------:R-:W-:-:S04]  /*adc0*/  @P0 LEA R2, P1, R221, R2, 0x1 ;  /* 0x00000002dd020211 */ /* 0x000fc800078208ff */
[----:B------:R-:W-:Y:S02]  /*add0*/  @P0 LEA.HI.X R3, R221, R3, R237, 0x1, P1 ;  /* 0x00000003dd030211 */ /* 0x000fe400008f0ced */
[----:B------:R-:W-:-:S13]  /*ade0*/  @P0 ISETP.GE.AND P1, PT, R142, c[0x0][0x1d4], PT ;  /* 0x000075008e000a0c */ /* 0x000fda0003f26270 */
[----:B------:R2:W-:Y:S01]  /*adf0*/  @P0 LDGSTS.E.BYPASS.LTC128B.128 [R216+0xb880], [R10.64], !P1 ;  /* 0x0b8800000ad80fae */ /* 0x0005e2000c901d46 */
[----:B------:R-:W-:-:S13]  /*ae00*/  @P0 ISETP.GE.AND P1, PT, R220, c[0x0][0x1d4], PT ;  /* 0x00007500dc000a0c */ /* 0x000fda0003f26270 */
[----:B------:R3:W-:Y:S01]  /*ae10*/  @P0 LDGSTS.E.BYPASS.LTC128B.128 [R216+0xd080], [R8.64], !P1 ;  /* 0x0d08000008d80fae */ /* 0x0007e2000c901d46 */
[----:B------:R-:W-:-:S13]  /*ae20*/  @P0 ISETP.GE.AND P1, PT, R221, c[0x0][0x1d4], PT ;  /* 0x00007500dd000a0c */ /* 0x000fda0003f26270 */
[----:B------:R4:W-:Y:S01]  /*ae30*/  @P0 LDGSTS.E.BYPASS.LTC128B.128 [R216+0xe880], [R2.64], !P1 ;  /* 0x0e88000002d80fae */ /* 0x0009e2000c901d46 */
[----:B------:R-:W-:-:S03]  /*ae40*/  ISETP.GE.AND P0, PT, R13, 0x21, PT ;  /* 0x000000210d00780c */ /* 0x000fc60003f06270 */
[----:B----4-:R-:W1:Y:S04]  /*ae50*/  SHFL.IDX PT, R2, R6, 0x1, 0x181f ;  /* 0x00381f0006027f89 */ /* 0x010e6800000e0000 */
[----:B------:R-:W4:Y:S06]  /*ae60*/  SHFL.IDX PT, R3, R14, 0x1, 0x181f ;  /* 0x00381f000e037f89 */ /* 0x000f2c00000e0000 */
[----:B-1----:R-:W-:-:S04]  /*ae70*/  @P0 LEA R4, P1, R140, R2, 0x1 ;  /* 0x000000028c040211 */ /* 0x002fc800078208ff */
[----:B----4-:R-:W-:Y:S02]  /*ae80*/  @P0 LEA.HI.X R5, R140, R3, R141, 0x1, P1 ;  /* 0x000000038c050211 */ /* 0x010fe400008f0c8d */
[----:B--2---:R-:W-:-:S04]  /*ae90*/  @P0 LEA R10, P1, R232, R2, 0x1 ;  /* 0x00000002e80a0211 */ /* 0x004fc800078208ff */
[----:B------:R-:W-:Y:S02]  /*aea0*/  @P0 LEA.HI.X R11, R232, R3, R236, 0x1, P1 ;  /* 0x00000003e80b0211 */ /* 0x000fe400008f0cec */
[----:B---3--:R-:W-:-:S04]  /*aeb0*/  @P0 LEA R8, P1, R220, R2, 0x1 ;  /* 0x00000002dc080211 */ /* 0x008fc800078208ff */
[----:B------:R-:W-:Y:S02]  /*aec0*/  @P0 LEA.HI.X R9, R220, R3, R238, 0x1, P1 ;  /* 0x00000003dc090211 */ /* 0x000fe400008f0cee */
[----:B------:R-:W-:-:S13]  /*aed0*/  @P0 ISETP.GE.AND P1, PT, R140, c[0x0][0x1d4], PT ;  /* 0x000075008c000a0c */ /* 0x000fda0003f26270 */
        /* <DEDUP_REMOVED lines=14> */
.L_x_3005:
[----:B------:R-:W-:Y:S01]  /*afc0*/  ULDC.U8 UR4, c[0x0][0x298] ;  /* 0x0000a60000047ab9 */ /* 0x000fe20000000000 */
[----:B-1----:R-:W-:Y:S01]  /*afd0*/  SHF.R.S32.HI R2, RZ, 0x1f, R130 ;  /* 0x0000001fff027819 */ /* 0x002fe20000011482 */
[----:B------:R-:W-:Y:S01]  /*afe0*/  IMAD.WIDE.U32 R8, R130, c[0x0][0x280], RZ ;  /* 0x0000a00082087a25 */ /* 0x000fe200078e00ff */
        /* <DEDUP_REMOVED lines=15> */
[----:B------:R1:W5:Y:S11]  /*b0e0*/  LDL R103, [R1+0xd4] ;  /* 0x0000d40001677983 */ /* 0x0003760000100800 */
        /* <DEDUP_REMOVED lines=39> */
[----:B------:R-:W-:-:S03]  /*b360*/  @!P3 SHF.L.U64.HI R6, R144, 0x1, R145 ;  /* 0x000000019006b819 */ /* 0x000fc60000010291 */
[----:B-----5:R-:W-:Y:S02]  /*b370*/  @!P1 SHF.L.U64.HI R9, R146, 0x1, R107 ;  /* 0x0000000192099819 */ /* 0x020fe4000001026b */
[----:B---3--:R-:W-:-:S05]  /*b380*/  @!P3 IADD3 R20, P0, R4, R8, RZ ;  /* 0x000000080414b210 */ /* 0x008fca0007f1e0ff */
[----:B--2---:R-:W-:Y:S01]  /*b390*/  @!P3 IMAD.X R21, R5, 0x1, R6, P0 ;  /* 0x000000010515b824 */ /* 0x004fe200000e0606 */
[----:B----4-:R-:W-:Y:S02]  /*b3a0*/  @!P3 IADD3 R18, P0, R2, R8, RZ ;  /* 0x000000080212b210 */ /* 0x010fe40007f1e0ff */
[C---:B------:R-:W-:Y:S01]  /*b3b0*/  @!P2 SHF.L.U64.HI R8, R148.reuse, 0x1, R108 ;  /* 0x000000019408a819 */ /* 0x040fe2000001026c */
[----:B------:R-:W-:Y:S01]  /*b3c0*/  CS2R R28, SRZ ;  /* 0x00000000001c7805 */ /* 0x000fe2000001ff00 */
[----:B------:R2:W5:Y:S01]  /*b3d0*/  @!P3 LD.E.64 R22, [R20.64] ;  /* 0x000000061416b980 */ /* 0x000562000c101b00 */
        /* <DEDUP_REMOVED lines=30> */
.L_x_3009:
[----:B------:R-:W-:Y:S05]  /*b5c0*/  BSYNC B0 ;  /* 0x0000000000007941 */ /* 0x000fea0003800000 */
.L_x_3008:
[----:B-1--45:R-:W-:Y:S01]  /*b5d0*/  IMAD.MOV.U32 R2, RZ, RZ, R33 ;  /* 0x000000ffff027224 */ /* 0x032fe200078e0021 */
[----:B------:R-:W-:Y:S01]  /*b5e0*/  LOP3.LUT P0, RZ, R235, 0x8, RZ, 0xc0, !PT ;  /* 0x00000008ebff7812 */ /* 0x000fe2000780c0ff */
[----:B------:R-:W-:Y:S01]  /*b5f0*/  IMAD.MOV.U32 R3, RZ, RZ, R32 ;  /* 0x000000ffff037224 */ /* 0x000fe200078e0020 */
[----:B------:R-:W-:Y:S01]  /*b600*/  MOV R6, R29 ;  /* 0x0000001d00067202 */ /* 0x000fe20000000f00 */
[----:B--2---:R-:W-:Y:S01]  /*b610*/  IMAD.MOV.U32 R5, RZ, RZ, R16 ;  /* 0x000000ffff057224 */ /* 0x004fe200078e0010 */
[----:B------:R-:W-:Y:S01]  /*b620*/  PRMT R90, R90, 0x5410, R2 ;  /* 0x000054105a5a7816 */ /* 0x000fe20000000002 */
[----:B---3--:R-:W-:Y:S01]  /*b630*/  IMAD.MOV.U32 R4, RZ, RZ, R17 ;  /* 0x000000ffff047224 */ /* 0x008fe200078e0011 */
        /* <DEDUP_REMOVED lines=57> */
[----:B-1----:R-:W-:Y:S02]  /*b9d0*/  @!P1 IADD3 R10, P0, R4, R6, RZ ;  /* 0x00000006040a9210 */ /* 0x002fe40007f1e0ff */
[----:B--2---:R-:W-:-:S05]  /*b9e0*/  @!P1 SHF.L.U64.HI R9, R146, 0x1, R107 ;  /* 0x0000000192099819 */ /* 0x004fca000001026b */
[----:B------:R-:W-:Y:S01]  /*b9f0*/  @!P1 IMAD.X R11, R5, 0x1, R9, P0 ;  /* 0x00000001050b9824 */ /* 0x000fe200000e0609 */
[----:B------:R-:W-:-:S05]  /*ba00*/  @!P1 IADD3 R8, P0, R2, R6, RZ ;  /* 0x0000000602089210 */ /* 0x000fca0007f1e0ff */
[----:B------:R-:W-:Y:S01]  /*ba10*/  @!P1 IMAD.X R9, R3, 0x1, R9, P0 ;  /* 0x0000000103099824 */ /* 0x000fe200000e0609 */
[----:B------:R-:W-:Y:S01]  /*ba20*/  ISETP.GE.AND P0, PT, R147, c[0x0][0x27c], PT ;  /* 0x00009f0093007a0c */ /* 0x000fe20003f06270 */
[----:B------:R-:W-:Y:S01]  /*ba30*/  CS2R R44, SRZ ;  /* 0x00000000002c7805 */ /* 0x000fe2000001ff00 */
[----:B------:R-:W-:-:S05]  /*ba40*/  CS2R R46, SRZ ;  /* 0x00000000002e7805 */ /* 0x000fca000001ff00 */
[----:B------:R1:W5:Y:S04]  /*ba50*/  @!P1 LD.E.64 R44, [R10.64] ;  /* 0x000000060a2c9980 */ /* 0x000368000c101b00 */
[----:B------:R2:W5:Y:S02]  /*ba60*/  @!P1 LD.E.64 R46, [R8.64] ;  /* 0x00000006082e9980 */ /* 0x000564000c101b00 */
[----:B------:R-:W-:-:S05]  /*ba70*/  @!P0 IMAD.SHL.U32 R6, R147, 0x2, RZ ;  /* 0x0000000293068824 */ /* 0x000fca00078e00ff */
[----:B------:R-:W-:Y:S01]  /*ba80*/  @!P0 IADD3 R4, P1, R4, R6, RZ ;  /* 0x0000000604048210 */ /* 0x000fe20007f3e0ff */
[----:B------:R-:W-:Y:S01]  /*ba90*/  CS2R R54, SRZ ;  /* 0x0000000000367805 */ /* 0x000fe2000001ff00 */
[----:B------:R-:W-:Y:S01]  /*baa0*/  CS2R R48, SRZ ;  /* 0x0000000000307805 */ /* 0x000fe2000001ff00 */
[----:B--2---:R-:W-:-:S05]  /*bab0*/  @!P0 SHF.L.U64.HI R8, R147, 0x1, R103 ;  /* 0x0000000193088819 */ /* 0x004fca0000010267 */
[----:B------:R-:W-:Y:S01]  /*bac0*/  @!P0 IMAD.X R5, R5, 0x1, R8, P1 ;  /* 0x0000000105058824 */ /* 0x000fe200008e0608 */
[----:B------:R-:W-:-:S04]  /*bad0*/  @!P0 IADD3 R2, P1, R2, R6, RZ ;  /* 0x0000000602028210 */ /* 0x000fc80007f3e0ff */
[----:B------:R1:W5:Y:S01]  /*bae0*/  @!P0 LD.E.64 R54, [R4.64] ;  /* 0x0000000604368980 */ /* 0x000362000c101b00 */
[----:B------:R-:W-:-:S05]  /*baf0*/  @!P0 IMAD.X R3, R3, 0x1, R8, P1 ;  /* 0x0000000103038824 */ /* 0x000fca00008e0608 */
[----:B------:R1:W5:Y:S03]  /*bb00*/  @!P0 LD.E.64 R48, [R2.64] ;  /* 0x0000000602308980 */ /* 0x000366000c101b00 */
.L_x_3011:
[----:B------:R-:W-:Y:S05]  /*bb10*/  BSYNC B0 ;  /* 0x0000000000007941 */ /* 0x000fea0003800000 */
.L_x_3010:
[----:B-12--5:R-:W-:Y:S01]  /*bb20*/  IMAD.MOV.U32 R5, RZ, RZ, R54 ;  /* 0x000000ffff057224 */ /* 0x026fe200078e0036 */
[----:B------:R-:W-:Y:S01]  /*bb30*/  LOP3.LUT P0, RZ, R235, 0x10, RZ, 0xc0, !PT ;  /* 0x00000010ebff7812 */ /* 0x000fe2000780c0ff */
[----:B----4-:R-:W-:Y:S01]  /*bb40*/  IMAD.MOV.U32 R3, RZ, RZ, R44 ;  /* 0x000000ffff037224 */ /* 0x010fe200078e002c */
[----:B------:R-:W-:Y:S01]  /*bb50*/  MOV R9, R41 ;  /* 0x0000002900097202 */ /* 0x000fe20000000f00 */
[----:B------:R-:W-:Y:S01]  /*bb60*/  IMAD.MOV.U32 R2, RZ, RZ, R45 ;  /* 0x000000ffff027224 */ /* 0x000fe200078e002d */
[----:B------:R-:W-:Y:S01]  /*bb70*/  PRMT R97, R97, 0x5410, R5 ;  /* 0x0000541061617816 */ /* 0x000fe20000000005 */
[----:B---3--:R-:W-:Y:S01]  /*bb80*/  IMAD.MOV.U32 R4, RZ, RZ, R55 ;  /* 0x000000ffff047224 */ /* 0x008fe200078e0037 */
        /* <DEDUP_REMOVED lines=19> */
[----:B------:R1:W2:Y:S01]  /*bcc0*/  SHFL.IDX PT, R5, R30, 0x2, 0x181f ;  /* 0x00581f001e057f89 */ /* 0x0002a200000e0000 */
[----:B------:R-:W-:Y:S01]  /*bcd0*/  PRMT R93, R3, 0x5410, R2 ;  /* 0x00005410035d7816 */ /* 0x000fe20000000002 */
[----:B------:R-:W-:Y:S01]  /*bce0*/  CS2R R80, SRZ ;  /* 0x0000000000507805 */ /* 0x000fe2000001ff00 */
[----:B------:R-:W-:Y:S01]  /*bcf0*/  PRMT R91, R10, 0x5410, R9 ;  /* 0x000054100a5b7816 */ /* 0x000fe20000000009 */
        /* <DEDUP_REMOVED lines=21> */
[----:B---3--:R-:W-:-:S05]  /*be50*/  @!P0 IADD3 R8, P1, R4, R6, RZ ;  /* 0x0000000604088210 */ /* 0x008fca0007f3e0ff */
[----:B--2---:R-:W-:Y:S01]  /*be60*/  @!P0 IMAD.X R9, R5, 0x1, R10, P1 ;  /* 0x0000000105098824 */ /* 0x004fe200008e060a */
[----:B-1----:R-:W-:-:S04]  /*be70*/  @!P0 IADD3 R14, P1, R2, R6, RZ ;  /* 0x00000006020e8210 */ /* 0x002fc80007f3e0ff */
[----:B------:R1:W5:Y:S01]  /*be80*/  @!P0 LD.E.64 R50, [R8.64] ;  /* 0x0000000608328980 */ /* 0x000362000c101b00 */
[----:B----4-:R-:W-:Y:S01]  /*be90*/  @!P0 IMAD.X R15, R3, 0x1, R10, P1 ;  /* 0x00000001030f8824 */ /* 0x010fe200008e060a */
        /* <DEDUP_REMOVED lines=21> */
[----:B-1----:R-:W-:-:S06]  /*bff0*/  @!P1 IADD3 R8, P2, R2, R6, RZ ;  /* 0x0000000602089210 */ /* 0x002fcc0007f5e0ff */
[----:B------:R-:W-:Y:S02]  /*c000*/  @!P0 IMAD.SHL.U32 R6, R147, 0x2, RZ ;  /* 0x0000000293068824 */ /* 0x000fe400078e00ff */
[----:B------:R-:W-:-:S03]  /*c010*/  @!P1 IMAD.X R9, R3, 0x1, R10, P2 ;  /* 0x0000000103099824 */ /* 0x000fc600010e060a */
[-C--:B------:R-:W-:Y:S02]  /*c020*/  @!P0 IADD3 R4, P2, R4, R6.reuse, RZ ;  /* 0x0000000604048210 */ /* 0x080fe40007f5e0ff */
[----:B------:R2:W5:Y:S01]  /*c030*/  @!P1 LD.E.64 R60, [R8.64] ;  /* 0x00000006083c9980 */ /* 0x000562000c101b00 */
[----:B------:R-:W-:Y:S02]  /*c040*/  @!P0 IADD3 R2, P1, R2, R6, RZ ;  /* 0x0000000602028210 */ /* 0x000fe40007f3e0ff */
[----:B------:R-:W-:-:S05]  /*c050*/  @!P0 SHF.L.U64.HI R6, R147, 0x1, R103 ;  /* 0x0000000193068819 */ /* 0x000fca0000010267 */
[--C-:B------:R-:W-:Y:S02]  /*c060*/  @!P0 IMAD.X R5, R5, 0x1, R6.reuse, P2 ;  /* 0x0000000105058824 */ /* 0x100fe400010e0606 */
[----:B------:R-:W-:-:S03]  /*c070*/  @!P0 IMAD.X R3, R3, 0x1, R6, P1 ;  /* 0x0000000103038824 */ /* 0x000fc600008e0606 */
[----:B------:R2:W5:Y:S04]  /*c080*/  @!P0 LD.E.64 R66, [R4.64] ;  /* 0x0000000604428980 */ /* 0x000568000c101b00 */
[----:B------:R2:W5:Y:S02]  /*c090*/  @!P0 LD.E.64 R64, [R2.64] ;  /* 0x0000000602408980 */ /* 0x000564000c101b00 */
.L_x_3013:
[----:B------:R-:W-:Y:S05]  /*c0a0*/  BSYNC B0 ;  /* 0x0000000000007941 */ /* 0x000fea0003800000 */
.L_x_3012:
[----:B--2-45:R-:W-:Y:S01]  /*c0b0*/  IMAD.MOV.U32 R3, RZ, RZ, R66 ;  /* 0x000000ffff037224 */ /* 0x034fe200078e0042 */
[----:B------:R-:W-:Y:S01]  /*c0c0*/  LOP3.LUT P0, RZ, R235, 0x1, RZ, 0xc0, !PT ;  /* 0x00000001ebff7812 */ /* 0x000fe2000780c0ff */
[----:B-1----:R-:W-:Y:S01]  /*c0d0*/  IMAD.MOV.U32 R2, RZ, RZ, R67 ;  /* 0x000000ffff027224 */ /* 0x002fe200078e0043 */
[----:B------:R-:W1:Y:S01]  /*c0e0*/  SHFL.IDX PT, R5, R30, 0x3, 0x181f ;  /* 0x00781f001e057f89 */ /* 0x000e6200000e0000 */
[----:B------:R-:W-:Y:S01]  /*c0f0*/  IMAD.MOV.U32 R8, RZ, RZ, R56 ;  /* 0x000000ffff087224 */ /* 0x000fe200078e0038 */
[----:B------:R-:W-:Y:S01]  /*c100*/  BSSY B0, `(.L_x_3014) ;  /* 0x000004f000007945 */ /* 0x000fe20003800000 */
[----:B------:R-:W-:Y:S01]  /*c110*/  IMAD.MOV.U32 R6, RZ, RZ, R57 ;  /* 0x000000ffff067224 */ /* 0x000fe200078e0039 */
[----:B------:R-:W-:Y:S01]  /*c120*/  PRMT R106, R3, 0x5410, R2 ;  /* 0x00005410036a7816 */ /* 0x000fe20000000002 */
[----:B------:R-:W-:Y:S01]  /*c130*/  IMAD.MOV.U32 R3, RZ, RZ, R62 ;  /* 0x000000ffff037224 */ /* 0x000fe200078e003e */
[----:B---3--:R2:W3:Y:S01]  /*c140*/  SHFL.IDX PT, R4, R31, 0x3, 0x181f ;  /* 0x00781f001f047f89 */ /* 0x0084e200000e0000 */
[----:B------:R-:W-:Y:S01]  /*c150*/  IMAD.MOV.U32 R2, RZ, RZ, R63 ;  /* 0x000000ffff027224 */ /* 0x000fe200078e003f */
[----:B------:R-:W-:Y:S01]  /*c160*/  PRMT R99, R8, 0x5410, R6 ;  /* 0x0000541008637816 */ /* 0x000fe20000000006 */
[----:B------:R-:W-:Y:S01]  /*c170*/  IMAD.MOV.U32 R6, RZ, RZ, R53 ;  /* 0x000000ffff067224 */ /* 0x000fe200078e0035 */
[----:B------:R-:W-:Y:S01]  /*c180*/  MOV R8, R52 ;  /* 0x0000003400087202 */ /* 0x000fe20000000f00 */
[----:B------:R-:W-:Y:S01]  /*c190*/  CS2R R76, SRZ ;  /* 0x00000000004c7805 */ /* 0x000fe2000001ff00 */
[----:B------:R-:W-:Y:S01]  /*c1a0*/  PRMT R102, R3, 0x5410, R2 ;  /* 0x0000541003667816 */ /* 0x000fe20000000002 */
[----:B------:R-:W-:Y:S01]  /*c1b0*/  IMAD.MOV.U32 R2, RZ, RZ, R59 ;  /* 0x000000ffff027224 */ /* 0x000fe200078e003b */
[----:B------:R-:W-:Y:S01]  /*c1c0*/  MOV R3, R58 ;  /* 0x0000003a00037202 */ /* 0x000fe20000000f00 */
[----:B------:R-:W-:Y:S01]  /*c1d0*/  CS2R R72, SRZ ;  /* 0x0000000000487805 */ /* 0x000fe2000001ff00 */
[----:B------:R-:W-:Y:S01]  /*c1e0*/  PRMT R95, R8, 0x5410, R6 ;  /* 0x00005410085f7816 */ /* 0x000fe20000000006 */
[----:B------:R-:W-:Y:S01]  /*c1f0*/  CS2R R78, SRZ ;  /* 0x00000000004e7805 */ /* 0x000fe2000001ff00 */
[----:B------:R-:W-:Y:S01]  /*c200*/  PRMT R100, R3, 0x5410, R2 ;  /* 0x0000541003647816 */ /* 0x000fe20000000002 */
[----:B------:R-:W-:Y:S01]  /*c210*/  IMAD.MOV.U32 R2, RZ, RZ, R51 ;  /* 0x000000ffff027224 */ /* 0x000fe200078e0033 */
[----:B------:R-:W-:Y:S01]  /*c220*/  CS2R R74, SRZ ;  /* 0x00000000004a7805 */ /* 0x000fe2000001ff00 */
[----:B------:R-:W-:Y:S01]  /*c230*/  IMAD.MOV.U32 R3, RZ, RZ, R50 ;  /* 0x000000ffff037224 */ /* 0x000fe200078e0032 */
[----:B------:R-:W-:-:S02]  /*c240*/  CS2R R70, SRZ ;  /* 0x0000000000467805 */ /* 0x000fc4000001ff00 */
[----:B------:R-:W-:Y:S01]  /*c250*/  PRMT R98, R2, 0x7610, R98 ;  /* 0x0000761002627816 */ /* 0x000fe20000000062 */
[----:B------:R-:W-:Y:S01]  /*c260*/  IMAD.MOV.U32 R2, RZ, RZ, R65 ;  /* 0x000000ffff027224 */ /* 0x000fe200078e0041 */
[----:B------:R-:W-:Y:S02]  /*c270*/  PRMT R96, R96, 0x5410, R3 ;  /* 0x0000541060607816 */ /* 0x000fe40000000003 */
[----:B------:R-:W-:Y:S01]  /*c280*/  MOV R3, R64 ;  /* 0x0000004000037202 */ /* 0x000fe20000000f00 */
[----:B--2---:R-:W-:Y:S01]  /*c290*/  CS2R R30, SRZ ;  /* 0x00000000001e7805 */ /* 0x004fe2000001ff00 */
[----:B------:R-:W-:Y:S02]  /*c2a0*/  PRMT R105, R2, 0x7610, R105 ;  /* 0x0000761002697816 */ /* 0x000fe40000000069 */
[----:B------:R-:W-:Y:S01]  /*c2b0*/  PRMT R104, R3, 0x7610, R104 ;  /* 0x0000761003687816 */ /* 0x000fe20000000068 */
[----:B------:R-:W-:Y:S01]  /*c2c0*/  IMAD.MOV.U32 R3, RZ, RZ, R60 ;  /* 0x000000ffff037224 */ /* 0x000fe200078e003c */
[----:B------:R-:W-:-:S04]  /*c2d0*/  MOV R2, R61 ;  /* 0x0000003d00027202 */ /* 0x000fc80000000f00 */
[----:B------:R-:W-:Y:S02]  /*c2e0*/  PRMT R101, R3, 0x5410, R2 ;  /* 0x0000541003657816 */ /* 0x000fe40000000002 */
[----:B------:R-:W2:Y:S04]  /*c2f0*/  SHFL.IDX PT, R3, R26, 0x3, 0x181f ;  /* 0x00781f001a037f89 */ /* 0x000ea800000e0000 */
[----:B------:R4:W1:Y:S02]  /*c300*/  SHFL.IDX PT, R2, R27, 0x3, 0x181f ;  /* 0x00781f001b027f89 */ /* 0x00086400000e0000 */
        /* <DEDUP_REMOVED lines=46> */
.L_x_3015:
[----:B-123--:R-:W-:Y:S05]  /*c5f0*/  BSYNC B0 ;  /* 0x0000000000007941 */ /* 0x00efea0003800000 */
.L_x_3014:
[----:B------:R-:W2:Y:S01]  /*c600*/  LDL R4, [R1] ;  /* 0x0000000001047983 */ /* 0x000ea20000100800 */
        /* <DEDUP_REMOVED lines=17> */
[----:B------:R-:W-:Y:S02]  /*c720*/  PRMT R111, R3, 0x5410, R2 ;  /* 0x00005410036f7816 */ /* 0x000fe40000000002 */
[----:B------:R-:W-:-:S04]  /*c730*/  MOV R2, R74 ;  /* 0x0000004a00027202 */ /* 0x000fc80000000f00 */
[----:B------:R-:W-:Y:S01]  /*c740*/  PRMT R109, R2, 0x7610, R109 ;  /* 0x00007610026d7816 */ /* 0x000fe2000000006d */
[----:B------:R-:W-:-:S05]  /*c750*/  IMAD.MOV.U32 R2, RZ, RZ, R75 ;  /* 0x000000ffff027224 */ /* 0x000fca00078e004b */
        /* <DEDUP_REMOVED lines=8> */
[----:B------:R-:W-:Y:S01]  /*c7e0*/  PRMT R103, R103, 0x5410, R2 ;  /* 0x0000541067677816 */ /* 0x000fe20000000002 */
[----:B------:R-:W-:Y:S01]  /*c7f0*/  BAR.SYNC.DEFER_BLOCKING 0x0 ;  /* 0x0000000000007b1d */ /* 0x000fe20000010000 */
[----:B--2---:R-:W-:-:S05]  /*c800*/  IMAD.IADD R3, R68, 0x1, -R4 ;  /* 0x0000000144037824 */ /* 0x004fca00078e0a04 */
[----:B------:R-:W-:-:S04]  /*c810*/  IMNMX R68, R3, 0x80, PT ;  /* 0x0000008003447817 */ /* 0x000fc80003800200 */
[----:B------:R-:W-:-:S13]  /*c820*/  ISETP.GE.AND P0, PT, R143, R68, PT ;  /* 0x000000448f00720c */ /* 0x000fda0003f06270 */
        /* <DEDUP_REMOVED lines=10> */
[----:B------:R-:W-:Y:S02]  /*c8d0*/  HADD2.F32 R5, -RZ, R4.H0_H0 ;  /* 0x20000004ff057230 */ /* 0x000fe40000004100 */
[----:B-1----:R-:W-:-:S02]  /*c8e0*/  HADD2.F32 R2, -RZ, R11.H1_H1 ;  /* 0x3000000bff027230 */ /* 0x002fc40000004100 */
[----:B------:R-:W-:-:S03]  /*c8f0*/  HADD2.F32 R3, -RZ, R11.H0_H0 ;  /* 0x2000000bff037230 */ /* 0x000fc60000004100 */
[----:B------:R-:W-:-:S04]  /*c900*/  FMUL.FTZ R4, R2, R6 ;  /* 0x0000000602047220 */ /* 0x000fc80000410000 */
[C---:B------:R-:W-:Y:S02]  /*c910*/  FFMA.FTZ R4, R3.reuse, R5, -R4 ;  /* 0x0000000503047223 */ /* 0x040fe40000010804 */
[----:B------:R-:W-:-:S04]  /*c920*/  FMUL.FTZ R3, R3, R6 ;  /* 0x0000000603037220 */ /* 0x000fc80000410000 */
[----:B------:R-:W-:Y:S01]  /*c930*/  FFMA.FTZ R2, R2, R5, R3 ;  /* 0x0000000502027223 */ /* 0x000fe20000010003 */
[----:B------:R-:W-:Y:S02]  /*c940*/  HADD2.F32 R5, -RZ, R8.H0_H0 ;  /* 0x20000008ff057230 */ /* 0x000fe40000004100 */
[----:B------:R-:W-:Y:S02]  /*c950*/  HADD2.F32 R3, -RZ, R82.H0_H0 ;  /* 0x20000052ff037230 */ /* 0x000fe40000004100 */
[----:B------:R-:W-:Y:S01]  /*c960*/  F2FP.PACK_AB R11, R2, R4 ;  /* 0x00000004020b723e */ /* 0x000fe200000000ff */
[----:B------:R-:W-:Y:S02]  /*c970*/  HADD2.F32 R2, -RZ, R69.H0_H0 ;  /* 0x20000045ff027230 */ /* 0x000fe40000004100 */
[----:B------:R-:W-:-:S05]  /*c980*/  HADD2.F32 R4, -RZ, R8.H1_H1 ;  /* 0x30000008ff047230 */ /* 0x000fca0000004100 */
[CC--:B------:R-:W-:Y:S02]  /*c990*/  FMUL.FTZ R6, R4.reuse, R2.reuse ;  /* 0x0000000204067220 */ /* 0x0c0fe40000410000 */
[C---:B------:R-:W-:Y:S02]  /*c9a0*/  FMUL.FTZ R2, R5.reuse, R2 ;  /* 0x0000000205027220 */ /* 0x040fe40000410000 */
[-C--:B------:R-:W-:Y:S01]  /*c9b0*/  FFMA.FTZ R13, R5, R3.reuse, -R6 ;  /* 0x00000003050d7223 */ /* 0x080fe20000010806 */
[--C-:B------:R-:W-:Y:S01]  /*c9c0*/  HADD2.F32 R5, -RZ, R10.reuse.H0_H0 ;  /* 0x2000000aff057230 */ /* 0x100fe20000004100 */
[----:B------:R-:W-:Y:S01]  /*c9d0*/  FFMA.FTZ R8, R4, R3, R2 ;  /* 0x0000000304087223 */ /* 0x000fe20000010002 */
[----:B------:R-:W-:Y:S02]  /*c9e0*/  HADD2.F32 R2, -RZ, R69.H1_H1 ;  /* 0x30000045ff027230 */ /* 0x000fe40000004100 */
[----:B------:R-:W-:Y:S02]  /*c9f0*/  HADD2.F32 R4, -RZ, R10.H1_H1 ;  /* 0x3000000aff047230 */ /* 0x000fe40000004100 */
[----:B------:R-:W-:Y:S01]  /*ca00*/  HADD2.F32 R3, -RZ, R82.H1_H1 ;  /* 0x30000052ff037230 */ /* 0x000fe20000004100 */
[----:B------:R-:W-:Y:S01]  /*ca10*/  F2FP.PACK_AB R8, R8, R13 ;  /* 0x0000000d0808723e */ /* 0x000fe200000000ff */
[----:B------:R-:W-:Y:S01]  /*ca20*/  HADD2.F32 R10, -RZ, R14.H0_H0 ;  /* 0x2000000eff0a7230 */ /* 0x000fe20000004100 */
[----:B------:R-:W-:-:S02]  /*ca30*/  FMUL.FTZ R6, R4, R2 ;  /* 0x0000000204067220 */ /* 0x000fc40000410000 */
[C---:B------:R-:W-:Y:S02]  /*ca40*/  FMUL.FTZ R2, R5.reuse, R2 ;  /* 0x0000000205027220 */ /* 0x040fe40000410000 */
[-C--:B------:R-:W-:Y:S02]  /*ca50*/  FFMA.FTZ R6, R5, R3.reuse, -R6 ;  /* 0x0000000305067223 */ /* 0x080fe40000010806 */
[----:B------:R-:W-:Y:S01]  /*ca60*/  FFMA.FTZ R5, R4, R3, R2 ;  /* 0x0000000304057223 */ /* 0x000fe20000010002 */
[--C-:B------:R-:W-:Y:S02]  /*ca70*/  HADD2.F32 R2, -RZ, R9.reuse.H1_H1 ;  /* 0x30000009ff027230 */ /* 0x100fe40000004100 */
[----:B------:R-:W-:Y:S02]  /*ca80*/  HADD2.F32 R3, -RZ, R9.H0_H0 ;  /* 0x20000009ff037230 */ /* 0x000fe40000004100 */
[----:B------:R-:W-:Y:S01]  /*ca90*/  HADD2.F32 R9, -RZ, R15.H0_H0 ;  /* 0x2000000fff097230 */ /* 0x000fe20000004100 */
[----:B------:R-:W-:-:S04]  /*caa0*/  FMUL.FTZ R4, R2, R10 ;  /* 0x0000000a02047220 */ /* 0x000fc80000410000 */
[C---:B------:R-:W-:Y:S02]  /*cab0*/  FFMA.FTZ R4, R3.reuse, R9, -R4 ;  /* 0x0000000903047223 */ /* 0x040fe40000010804 */
[----:B------:R-:W-:Y:S01]  /*cac0*/  FMUL.FTZ R3, R3, R10 ;  /* 0x0000000a03037220 */ /* 0x000fe20000410000 */
[----:B------:R-:W-:-:S03]  /*cad0*/  F2FP.PACK_AB R10, R5, R6 ;  /* 0x00000006050a723e */ /* 0x000fc600000000ff */
[----:B------:R-:W-:-:S05]  /*cae0*/  FFMA.FTZ R3, R2, R9, R3 ;  /* 0x0000000902037223 */ /* 0x000fca0000010003 */
[----:B------:R-:W-:-:S05]  /*caf0*/  F2FP.PACK_AB R9, R3, R4 ;  /* 0x000000040309723e */ /* 0x000fca00000000ff */
[----:B------:R1:W-:Y:S02]  /*cb00*/  STS.128 [R216+0x10080], R8 ;  /* 0x01008008d8007388 */ /* 0x0003e40000000c00 */
.L_x_3019:
[----:B------:R-:W-:Y:S05]  /*cb10*/  BSYNC B0 ;  /* 0x0000000000007941 */ /* 0x000fea0003800000 */
.L_x_3018:
        /* <DEDUP_REMOVED lines=45> */
.L_x_3021:
[----:B------:R-:W-:Y:S05]  /*cdf0*/  BSYNC B0 ;  /* 0x0000000000007941 */ /* 0x000fea0003800000 */
.L_x_3020:
        /* <DEDUP_REMOVED lines=45> */
.L_x_3023:
[----:B------:R-:W-:Y:S05]  /*d0d0*/  BSYNC B0 ;  /* 0x0000000000007941 */ /* 0x000fea0003800000 */
.L_x_3022:
        /* <DEDUP_REMOVED lines=12> */
[C---:B------:R-:W-:Y:S01]  /*d1a0*/  FFMA.FTZ R16, R3.reuse, R5, -R4 ;  /* 0x0000000503107223 */ /* 0x040fe20000010804 */
[----:B------:R-:W-:Y:S01]  /*d1b0*/  HADD2.F32 R4, -RZ, R8.H1_H1 ;  /* 0x30000008ff047230 */ /* 0x000fe20000004100 */
[----:B------:R-:W-:-:S04]  /*d1c0*/  FMUL.FTZ R3, R3, R6 ;  /* 0x0000000603037220 */ /* 0x000fc80000410000 */
[----:B------:R-:W-:Y:S01]  /*d1d0*/  FFMA.FTZ R11, R2, R5, R3 ;  /* 0x00000005020b7223 */ /* 0x000fe20000010003 */
[----:B------:R-:W-:Y:S02]  /*d1e0*/  HADD2.F32 R2, -RZ, R87.H1_H1 ;  /* 0x30000057ff027230 */ /* 0x000fe40000004100 */
[----:B------:R-:W-:Y:S02]  /*d1f0*/  HADD2.F32 R5, -RZ, R8.H0_H0 ;  /* 0x20000008ff057230 */ /* 0x000fe40000004100 */
[--C-:B------:R-:W-:Y:S01]  /*d200*/  HADD2.F32 R3, -RZ, R89.reuse.H1_H1 ;  /* 0x30000059ff037230 */ /* 0x100fe20000004100 */
[C---:B------:R-:W-:Y:S01]  /*d210*/  FMUL.FTZ R6, R4.reuse, R2 ;  /* 0x0000000204067220 */ /* 0x040fe20000410000 */
[----:B------:R-:W-:Y:S01]  /*d220*/  F2FP.PACK_AB R11, R11, R16 ;  /* 0x000000100b0b723e */ /* 0x000fe200000000ff */
[C---:B------:R-:W-:Y:S02]  /*d230*/  FMUL.FTZ R2, R5.reuse, R2 ;  /* 0x0000000205027220 */ /* 0x040fe40000410000 */
[-C--:B------:R-:W-:Y:S01]  /*d240*/  FFMA.FTZ R13, R5, R3.reuse, -R6 ;  /* 0x00000003050d7223 */ /* 0x080fe20000010806 */
[----:B------:R-:W-:Y:S01]  /*d250*/  HADD2.F32 R5, -RZ, R10.H0_H0 ;  /* 0x2000000aff057230 */ /* 0x000fe20000004100 */
[----:B------:R-:W-:Y:S01]  /*d260*/  FFMA.FTZ R8, R4, R3, R2 ;  /* 0x0000000304087223 */ /* 0x000fe20000010002 */
[----:B------:R-:W-:-:S02]  /*d270*/  HADD2.F32 R2, -RZ, R89.H0_H0 ;  /* 0x20000059ff027230 */ /* 0x000fc40000004100 */
[----:B------:R-:W-:Y:S02]  /*d280*/  HADD2.F32 R4, -RZ, R10.H1_H1 ;  /* 0x3000000aff047230 */ /* 0x000fe40000004100 */
[----:B------:R-:W-:Y:S01]  /*d290*/  HADD2.F32 R3, -RZ, R90.H1_H1 ;  /* 0x3000005aff037230 */ /* 0x000fe20000004100 */
[----:B------:R-:W-:Y:S02]  /*d2a0*/  F2FP.PACK_AB R8, R8, R13 ;  /* 0x0000000d0808723e */ /* 0x000fe400000000ff */
[CC--:B------:R-:W-:Y:S02]  /*d2b0*/  FMUL.FTZ R6, R4.reuse, R2.reuse ;  /* 0x0000000204067220 */ /* 0x0c0fe40000410000 */
[C---:B------:R-:W-:Y:S02]  /*d2c0*/  FMUL.FTZ R2, R5.reuse, R2 ;  /* 0x0000000205027220 */ /* 0x040fe40000410000 */
[-C--:B------:R-:W-:Y:S02]  /*d2d0*/  FFMA.FTZ R10, R5, R3.reuse, -R6 ;  /* 0x00000003050a7223 */ /* 0x080fe40000010806 */
[----:B------:R-:W-:Y:S01]  /*d2e0*/  FFMA.FTZ R6, R4, R3, R2 ;  /* 0x0000000304067223 */ /* 0x000fe20000010002 */
[----:B------:R-:W-:-:S02]  /*d2f0*/  HADD2.F32 R4, -RZ, R14.H0_H0 ;  /* 0x2000000eff047230 */ /* 0x000fc40000004100 */
[--C-:B------:R-:W-:Y:S02]  /*d300*/  HADD2.F32 R2, -RZ, R9.reuse.H1_H1 ;  /* 0x30000009ff027230 */ /* 0x100fe40000004100 */
[----:B------:R-:W-:Y:S01]  /*d310*/  HADD2.F32 R3, -RZ, R9.H0_H0 ;  /* 0x20000009ff037230 */ /* 0x000fe20000004100 */
[----:B------:R-:W-:Y:S01]  /*d320*/  F2FP.PACK_AB R10, R6, R10 ;  /* 0x0000000a060a723e */ /* 0x000fe200000000ff */
[----:B------:R-:W-:Y:S01]  /*d330*/  HADD2.F32 R9, -RZ, R15.H0_H0 ;  /* 0x2000000fff097230 */ /* 0x000fe20000004100 */
[CC--:B------:R-:W-:Y:S02]  /*d340*/  FMUL.FTZ R5, R2.reuse, R4.reuse ;  /* 0x0000000402057220 */ /* 0x0c0fe40000410000 */
[C---:B------:R-:W-:Y:S02]  /*d350*/  FMUL.FTZ R4, R3.reuse, R4 ;  /* 0x0000000403047220 */ /* 0x040fe40000410000 */
[-C--:B------:R-:W-:Y:S02]  /*d360*/  FFMA.FTZ R3, R3, R9.reuse, -R5 ;  /* 0x0000000903037223 */ /* 0x080fe40000010805 */
[----:B------:R-:W-:-:S05]  /*d370*/  FFMA.FTZ R2, R2, R9, R4 ;  /* 0x0000000902027223 */ /* 0x000fca0000010004 */
[----:B------:R-:W-:-:S05]  /*d380*/  F2FP.PACK_AB R9, R2, R3 ;  /* 0x000000030209723e */ /* 0x000fca00000000ff */
[----:B------:R1:W-:Y:S02]  /*d390*/  STS.128 [R216+0x1c080], R8 ;  /* 0x01c08008d8007388 */ /* 0x0003e40000000c00 */
.L_x_3017:
[----:B------:R-:W-:Y:S05]  /*d3a0*/  BSYNC B1 ;  /* 0x0000000000017941 */ /* 0x000fea0003800000 */
.L_x_3016:
        /* <DEDUP_REMOVED lines=9> */
[----:B------:R-:W-:-:S03]  /*d440*/  SHF.R.U32.HI R3, RZ, 0x10, R39 ;  /* 0x00000010ff037819 */ /* 0x000fc60000011627 */
[----:B------:R-:W-:Y:S02]  /*d450*/  HADD2.F32 R2, -RZ, R2.H0_H0 ;  /* 0x20000002ff027230 */ /* 0x000fe40000004100 */
[----:B------:R-:W-:Y:S02]  /*d460*/  HADD2.F32 R3, -RZ, R3.H0_H0 ;  /* 0x20000003ff037230 */ /* 0x000fe40000004100 */
[--C-:B-1----:R-:W-:Y:S02]  /*d470*/  HADD2.F32 R4, -RZ, R11.reuse.H1_H1 ;  /* 0x3000000bff047230 */ /* 0x102fe40000004100 */
[----:B------:R-:W-:-:S03]  /*d480*/  HADD2.F32 R5, -RZ, R11.H0_H0 ;  /* 0x2000000bff057230 */ /* 0x000fc60000004100 */
[CC--:B------:R-:W-:Y:S02]  /*d490*/  FMUL.FTZ R6, R4.reuse, R2.reuse ;  /* 0x0000000204067220 */ /* 0x0c0fe40000410000 */
[C---:B------:R-:W-:Y:S02]  /*d4a0*/  FMUL.FTZ R2, R5.reuse, R2 ;  /* 0x0000000205027220 */ /* 0x040fe40000410000 */
[-C--:B------:R-:W-:Y:S01]  /*d4b0*/  FFMA.FTZ R15, R5, R3.reuse, -R6 ;  /* 0x00000003050f7223 */ /* 0x080fe20000010806 */
[--C-:B------:R-:W-:Y:S01]  /*d4c0*/  HADD2.F32 R5, -RZ, R8.reuse.H0_H0 ;  /* 0x20000008ff057230 */ /* 0x100fe20000004100 */
[----:B------:R-:W-:Y:S01]  /*d4d0*/  FFMA.FTZ R11, R4, R3, R2 ;  /* 0x00000003040b7223 */ /* 0x000fe20000010002 */
[----:B------:R-:W-:Y:S01]  /*d4e0*/  HADD2.F32 R4, -RZ, R8.H1_H1 ;  /* 0x30000008ff047230 */ /* 0x000fe20000004100 */
[----:B------:R-:W-:Y:S01]  /*d4f0*/  SHF.R.U64 R8, R36, 0x10, R37 ;  /* 0x0000001024087819 */ /* 0x000fe20000001225 */
[----:B------:R-:W-:Y:S02]  /*d500*/  HADD2.F32 R2, -RZ, R87.H0_H0 ;  /* 0x20000057ff027230 */ /* 0x000fe40000004100 */
[----:B------:R-:W-:Y:S01]  /*d510*/  HADD2.F32 R3, -RZ, R88.H1_H1 ;  /* 0x30000058ff037230 */ /* 0x000fe20000004100 */
[----:B------:R-:W-:Y:S01]  /*d520*/  F2FP.PACK_AB R11, R11, R15 ;  /* 0x0000000f0b0b723e */ /* 0x000fe200000000ff */
[----:B------:R-:W-:Y:S01]  /*d530*/  HADD2.F32 R8, -RZ, R8.H0_H0 ;  /* 0x20000008ff087230 */ /* 0x000fe20000004100 */
[----:B------:R-:W-:-:S02]  /*d540*/  FMUL.FTZ R6, R4, R2 ;  /* 0x0000000204067220 */ /* 0x000fc40000410000 */
        /* <DEDUP_REMOVED lines=17> */
[----:B------:R-:W-:Y:S01]  /*d660*/  FMUL.FTZ R4, R3, R8 ;  /* 0x0000000803047220 */ /* 0x000fe20000410000 */
[----:B------:R-:W-:Y:S01]  /*d670*/  F2FP.PACK_AB R8, R13, R14 ;  /* 0x0000000e0d08723e */ /* 0x000fe200000000ff */
[-C--:B------:R-:W-:Y:S02]  /*d680*/  FFMA.FTZ R3, R3, R9.reuse, -R5 ;  /* 0x0000000903037223 */ /* 0x080fe40000010805 */
[----:B------:R-:W-:-:S05]  /*d690*/  FFMA.FTZ R2, R2, R9, R4 ;  /* 0x0000000902027223 */ /* 0x000fca0000010004 */
[----:B------:R-:W-:-:S05]  /*d6a0*/  F2FP.PACK_AB R9, R2, R3 ;  /* 0x000000030209723e */ /* 0x000fca00000000ff */
[----:B------:R1:W-:Y:S02]  /*d6b0*/  STS.128 [R216+0x11080], R8 ;  /* 0x01108008d8007388 */ /* 0x0003e40000000c00 */
.L_x_3027:
[----:B------:R-:W-:Y:S05]  /*d6c0*/  BSYNC B0 ;  /* 0x0000000000007941 */ /* 0x000fea0003800000 */
.L_x_3026:
        /* <DEDUP_REMOVED lines=18> */
[----:B------:R-:W-:Y:S01]  /*d7f0*/  HADD2.F32 R3, -RZ, R92.H0_H0 ;  /* 0x2000005cff037230 */ /* 0x000fe20000004100 */
        /* <DEDUP_REMOVED lines=26> */
.L_x_3029:
[----:B------:R-:W-:Y:S05]  /*d9a0*/  BSYNC B0 ;  /* 0x0000000000007941 */ /* 0x000fea0003800000 */
.L_x_3028:
[----:B------:R-:W-:Y:S01]  /*d9b0*/  ISETP.GE.AND P0, PT, R146, c[0x0][0x27c], PT ;  /* 0x00009f0092007a0c */ /* 0x000fe20003f06270 */
[----:B------:R-:W-:-:S12]  /*d9c0*/  BSSY B0, `(.L_x_3030) ;  /* 0x000002c000007945 */ /* 0x000fd80003800000 */
[----:B------:R-:W-:Y:S05]  /*d9d0*/  @P0 BRA `(.L_x_3031) ;  /* 0x000002a000000947 */ /* 0x000fea0003800000 */
[----:B-1----:R-:W1:Y:S01]  /*d9e0*/  LDS.128 R8, [R216+0x19080] ;  /* 0x01908000d8087984 */ /* 0x002e620000000c00 */
[----:B------:R-:W-:Y:S02]  /*d9f0*/  SHF.R.U32.HI R2, RZ, 0x10, R47 ;  /* 0x00000010ff027819 */ /* 0x000fe4000001162f */
[--C-:B------:R-:W-:Y:S02]  /*da00*/  SHF.R.U32.HI R3, RZ, 0x10, R45.reuse ;  /* 0x00000010ff037819 */ /* 0x100fe4000001162d */
[----:B------:R-:W-:Y:S01]  /*da10*/  SHF.R.U64 R13, R44, 0x10, R45 ;  /* 0x000000102c0d7819 */ /* 0x000fe2000000122d */
[----:B------:R-:W-:Y:S02]  /*da20*/  HADD2.F32 R2, -RZ, R2.H0_H0 ;  /* 0x20000002ff027230 */ /* 0x000fe40000004100 */
[----:B------:R-:W-:Y:S02]  /*da30*/  HADD2.F32 R3, -RZ, R3.H0_H0 ;  /* 0x20000003ff037230 */ /* 0x000fe40000004100 */
[----:B-1----:R-:W-:-:S02]  /*da40*/  HADD2.F32 R4, -RZ, R11.H1_H1 ;  /* 0x3000000bff047230 */ /* 0x002fc40000004100 */
[----:B------:R-:W-:Y:S01]  /*da50*/  HADD2.F32 R5, -RZ, R11.H0_H0 ;  /* 0x2000000bff057230 */ /* 0x000fe20000004100 */
[----:B------:R-:W-:Y:S02]  /*da60*/  SHF.R.U64 R11, R46, 0x10, R47 ;  /* 0x000000102e0b7819 */ /* 0x000fe4000000122f */
[CC--:B------:R-:W-:Y:S02]  /*da70*/  FMUL.FTZ R6, R4.reuse, R2.reuse ;  /* 0x0000000204067220 */ /* 0x0c0fe40000410000 */
[C---:B------:R-:W-:Y:S01]  /*da80*/  FMUL.FTZ R2, R5.reuse, R2 ;  /* 0x0000000205027220 */ /* 0x040fe20000410000 */
[----:B------:R-:W-:Y:S01]  /*da90*/  HADD2.F32 R18, -RZ, R11.H0_H0 ;  /* 0x2000000bff127230 */ /* 0x000fe20000004100 */
[-C--:B------:R-:W-:Y:S01]  /*daa0*/  FFMA.FTZ R17, R5, R3.reuse, -R6 ;  /* 0x0000000305117223 */ /* 0x080fe20000010806 */
[----:B------:R-:W-:Y:S01]  /*dab0*/  HADD2.F32 R5, -RZ, R8.H0_H0 ;  /* 0x20000008ff057230 */ /* 0x000fe20000004100 */
[----:B------:R-:W-:Y:S01]  /*dac0*/  FFMA.FTZ R16, R4, R3, R2 ;  /* 0x0000000304107223 */ /* 0x000fe20000010002 */
[----:B------:R-:W-:-:S02]  /*dad0*/  HADD2.F32 R2, -RZ, R93.H0_H0 ;  /* 0x2000005dff027230 */ /* 0x000fc40000004100 */
[----:B------:R-:W-:Y:S02]  /*dae0*/  HADD2.F32 R4, -RZ, R8.H1_H1 ;  /* 0x30000008ff047230 */ /* 0x000fe40000004100 */
[----:B------:R-:W-:Y:S02]  /*daf0*/  HADD2.F32 R3, -RZ, R94.H0_H0 ;  /* 0x2000005eff037230 */ /* 0x000fe40000004100 */
[----:B------:R-:W-:Y:S01]  /*db00*/  HADD2.F32 R8, -RZ, R10.H1_H1 ;  /* 0x3000000aff087230 */ /* 0x000fe20000004100 */
[CC--:B------:R-:W-:Y:S01]  /*db10*/  FMUL.FTZ R6, R4.reuse, R2.reuse ;  /* 0x0000000204067220 */ /* 0x0c0fe20000410000 */
[----:B------:R-:W-:Y:S01]  /*db20*/  HADD2.F32 R11, -RZ, R13.H0_H0 ;  /* 0x2000000dff0b7230 */ /* 0x000fe20000004100 */
[C---:B------:R-:W-:Y:S02]  /*db30*/  FMUL.FTZ R2, R5.reuse, R2 ;  /* 0x0000000205027220 */ /* 0x040fe40000410000 */
[-C--:B------:R-:W-:Y:S01]  /*db40*/  FFMA.FTZ R15, R5, R3.reuse, -R6 ;  /* 0x00000003050f7223 */ /* 0x080fe20000010806 */
[----:B------:R-:W-:Y:S01]  /*db50*/  HADD2.F32 R6, -RZ, R93.H1_H1 ;  /* 0x3000005dff067230 */ /* 0x000fe20000004100 */
[----:B------:R-:W-:Y:S01]  /*db60*/  FFMA.FTZ R14, R4, R3, R2 ;  /* 0x00000003040e7223 */ /* 0x000fe20000010002 */
[----:B------:R-:W-:-:S02]  /*db70*/  HADD2.F32 R2, -RZ, R94.H1_H1 ;  /* 0x3000005eff027230 */ /* 0x000fc40000004100 */
[----:B------:R-:W-:Y:S01]  /*db80*/  HADD2.F32 R3, -RZ, R10.H0_H0 ;  /* 0x2000000aff037230 */ /* 0x000fe20000004100 */
[-C--:B------:R-:W-:Y:S01]  /*db90*/  FMUL.FTZ R10, R8, R6.reuse ;  /* 0x00000006080a7220 */ /* 0x080fe20000410000 */
[--C-:B------:R-:W-:Y:S02]  /*dba0*/  HADD2.F32 R4, -RZ, R9.reuse.H1_H1 ;  /* 0x30000009ff047230 */ /* 0x100fe40000004100 */
[----:B------:R-:W-:Y:S01]  /*dbb0*/  HADD2.F32 R5, -RZ, R9.H0_H0 ;  /* 0x20000009ff057230 */ /* 0x000fe20000004100 */
[C---:B------:R-:W-:Y:S02]  /*dbc0*/  FMUL.FTZ R6, R3.reuse, R6 ;  /* 0x0000000603067220 */ /* 0x040fe40000410000 */
[----:B------:R-:W-:Y:S02]  /*dbd0*/  FFMA.FTZ R10, R3, R2, -R10 ;  /* 0x00000002030a7223 */ /* 0x000fe4000001080a */
[-C--:B------:R-:W-:Y:S02]  /*dbe0*/  FMUL.FTZ R3, R4, R18.reuse ;  /* 0x0000001204037220 */ /* 0x080fe40000410000 */
[----:B------:R-:W-:-:S02]  /*dbf0*/  FMUL.FTZ R9, R5, R18 ;  /* 0x0000001205097220 */ /* 0x000fc40000410000 */
[----:B------:R-:W-:Y:S02]  /*dc00*/  FFMA.FTZ R5, R5, R11, -R3 ;  /* 0x0000000b05057223 */ /* 0x000fe40000010803 */
[----:B------:R-:W-:Y:S01]  /*dc10*/  FFMA.FTZ R2, R8, R2, R6 ;  /* 0x0000000208027223 */ /* 0x000fe20000010006 */
[----:B------:R-:W-:Y:S01]  /*dc20*/  F2FP.PACK_AB R8, R14, R15 ;  /* 0x0000000f0e08723e */ /* 0x000fe200000000ff */
[----:B------:R-:W-:Y:S01]  /*dc30*/  FFMA.FTZ R3, R4, R11, R9 ;  /* 0x0000000b04037223 */ /* 0x000fe20000010009 */
[----:B------:R-:W-:Y:S02]  /*dc40*/  F2FP.PACK_AB R11, R16, R17 ;  /* 0x00000011100b723e */ /* 0x000fe400000000ff */
[----:B------:R-:W-:Y:S02]  /*dc50*/  F2FP.PACK_AB R10, R2, R10 ;  /* 0x0000000a020a723e */ /* 0x000fe400000000ff */
[----:B------:R-:W-:-:S05]  /*dc60*/  F2FP.PACK_AB R9, R3, R5 ;  /* 0x000000050309723e */ /* 0x000fca00000000ff */
[----:B------:R1:W-:Y:S02]  /*dc70*/  STS.128 [R216+0x19080], R8 ;  /* 0x01908008d8007388 */ /* 0x0003e40000000c00 */
.L_x_3031:
[----:B------:R-:W-:Y:S05]  /*dc80*/  BSYNC B0 ;  /* 0x0000000000007941 */ /* 0x000fea0003800000 */
.L_x_3030:
[----:B------:R-:W-:-:S13]  /*dc90*/  ISETP.GE.AND P0, PT, R147, c[0x0][0x27c], PT ;  /* 0x00009f0093007a0c */ /* 0x000fda0003f06270 */
[----:B------:R-:W-:Y:S05]  /*dca0*/  @P0 BRA `(.L_x_3025) ;  /* 0x000002a000000947 */ /* 0x000fea0003800000 */
[----:B-1----:R-:W1:Y:S01]  /*dcb0*/  LDS.128 R8, [R216+0x1d080] ;  /* 0x01d08000d8087984 */ /* 0x002e620000000c00 */
[----:B------:R-:W-:Y:S02]  /*dcc0*/  SHF.R.U32.HI R2, RZ, 0x10, R49 ;  /* 0x00000010ff027819 */ /* 0x000fe40000011631 */
[----:B------:R-:W-:Y:S02]  /*dcd0*/  SHF.R.U32.HI R3, RZ, 0x10, R55 ;  /* 0x00000010ff037819 */ /* 0x000fe40000011637 */
[----:B------:R-:W-:Y:S02]  /*dce0*/  SHF.R.U64 R17, R48, 0x10, R49 ;  /* 0x0000001030117819 */ /* 0x000fe40000001231 */
[----:B------:R-:W-:Y:S01]  /*dcf0*/  SHF.R.U64 R18, R54, 0x10, R55 ;  /* 0x0000001036127819 */ /* 0x000fe20000001237 */
[----:B------:R-:W-:Y:S02]  /*dd00*/  HADD2.F32 R20, -RZ, R3.H0_H0 ;  /* 0x20000003ff147230 */ /* 0x000fe40000004100 */
[----:B------:R-:W-:-:S02]  /*dd10*/  HADD2.F32 R3, -RZ, R97.H1_H1 ;  /* 0x30000061ff037230 */ /* 0x000fc40000004100 */
[----:B------:R-:W-:Y:S02]  /*dd20*/  HADD2.F32 R18, -RZ, R18.H0_H0 ;  /* 0x20000012ff127230 */ /* 0x000fe40000004100 */
[--C-:B-1----:R-:W-:Y:S02]  /*dd30*/  HADD2.F32 R15, -RZ, R10.reuse.H0_H0 ;  /* 0x2000000aff0f7230 */ /* 0x102fe40000004100 */
[----:B------:R-:W-:Y:S02]  /*dd40*/  HADD2.F32 R6, -RZ, R10.H1_H1 ;  /* 0x3000000aff067230 */ /* 0x000fe40000004100 */
[--C-:B------:R-:W-:Y:S02]  /*dd50*/  HADD2.F32 R5, -RZ, R11.reuse.H1_H1 ;  /* 0x3000000bff057230 */ /* 0x100fe40000004100 */
[----:B------:R-:W-:Y:S02]  /*dd60*/  HADD2.F32 R10, -RZ, R2.H0_H0 ;  /* 0x20000002ff0a7230 */ /* 0x000fe40000004100 */
[----:B------:R-:W-:-:S02]  /*dd70*/  HADD2.F32 R14, -RZ, R11.H0_H0 ;  /* 0x2000000bff0e7230 */ /* 0x000fc40000004100 */
[--C-:B------:R-:W-:Y:S02]  /*dd80*/  HADD2.F32 R13, -RZ, R8.reuse.H0_H0 ;  /* 0x20000008ff0d7230 */ /* 0x100fe40000004100 */
[----:B------:R-:W-:Y:S02]  /*dd90*/  HADD2.F32 R11, -RZ, R8.H1_H1 ;  /* 0x30000008ff0b7230 */ /* 0x000fe40000004100 */
[--C-:B------:R-:W-:Y:S02]  /*dda0*/  HADD2.F32 R8, -RZ, R9.reuse.H0_H0 ;  /* 0x20000009ff087230 */ /* 0x100fe40000004100 */
[----:B------:R-:W-:Y:S01]  /*ddb0*/  HADD2.F32 R4, -RZ, R9.H1_H1 ;  /* 0x30000009ff047230 */ /* 0x000fe20000004100 */
[-C--:B------:R-:W-:Y:S01]  /*ddc0*/  FMUL.FTZ R9, R5, R10.reuse ;  /* 0x0000000a05097220 */ /* 0x080fe20000410000 */
[----:B------:R-:W-:Y:S01]  /*ddd0*/  HADD2.F32 R2, -RZ, R96.H0_H0 ;  /* 0x20000060ff027230 */ /* 0x000fe20000004100 */
[C---:B------:R-:W-:Y:S02]  /*dde0*/  FMUL.FTZ R10, R14.reuse, R10 ;  /* 0x0000000a0e0a7220 */ /* 0x040fe40000410000 */
[----:B------:R-:W-:-:S02]  /*ddf0*/  FFMA.FTZ R19, R14, R20, -R9 ;  /* 0x000000140e137223 */ /* 0x000fc40000010809 */
[-C--:B------:R-:W-:Y:S02]  /*de00*/  FMUL.FTZ R16, R11, R2.reuse ;  /* 0x000000020b107220 */ /* 0x080fe40000410000 */
[C---:B------:R-:W-:Y:S01]  /*de10*/  FMUL.FTZ R9, R13.reuse, R2 ;  /* 0x000000020d097220 */ /* 0x040fe20000410000 */
[----:B------:R-:W-:Y:S01]  /*de20*/  HADD2.F32 R2, -RZ, R97.H0_H0 ;  /* 0x20000061ff027230 */ /* 0x000fe20000004100 */
[-C--:B------:R-:W-:Y:S02]  /*de30*/  FFMA.FTZ R16, R13, R3.reuse, -R16 ;  /* 0x000000030d107223 */ /* 0x080fe40000010810 */
[----:B------:R-:W-:Y:S01]  /*de40*/  FFMA.FTZ R13, R11, R3, R9 ;  /* 0x000000030b0d7223 */ /* 0x000fe20000010009 */
[----:B------:R-:W-:Y:S01]  /*de50*/  HADD2.F32 R11, -RZ, R17.H0_H0 ;  /* 0x20000011ff0b7230 */ /* 0x000fe20000004100 */
[----:B------:R-:W-:Y:S01]  /*de60*/  FFMA.FTZ R14, R5, R20, R10 ;  /* 0x00000014050e7223 */ /* 0x000fe2000001000a */
[----:B------:R-:W-:Y:S01]  /*de70*/  HADD2.F32 R3, -RZ, R98.H1_H1 ;  /* 0x30000062ff037230 */ /* 0x000fe20000004100 */
[----:B------:R-:W-:-:S02]  /*de80*/  FMUL.FTZ R5, R6, R2 ;  /* 0x0000000206057220 */ /* 0x000fc40000410000 */
[C---:B------:R-:W-:Y:S02]  /*de90*/  FMUL.FTZ R2, R15.reuse, R2 ;  /* 0x000000020f027220 */ /* 0x040fe40000410000 */
[-C--:B------:R-:W-:Y:S02]  /*dea0*/  FMUL.FTZ R9, R4, R11.reuse ;  /* 0x0000000b04097220 */ /* 0x080fe40000410000 */
[----:B------:R-:W-:Y:S02]  /*deb0*/  FMUL.FTZ R11, R8, R11 ;  /* 0x0000000b080b7220 */ /* 0x000fe40000410000 */
[-C--:B------:R-:W-:Y:S02]  /*dec0*/  FFMA.FTZ R10, R15, R3.reuse, -R5 ;  /* 0x000000030f0a7223 */ /* 0x080fe40000010805 */
[----:B------:R-:W-:Y:S02]  /*ded0*/  FFMA.FTZ R3, R6, R3, R2 ;  /* 0x0000000306037223 */ /* 0x000fe40000010002 */
[----:B------:R-:W-:Y:S01]  /*dee0*/  FFMA.FTZ R5, R8, R18, -R9 ;  /* 0x0000001208057223 */ /* 0x000fe20000010809 */
[----:B------:R-:W-:Y:S01]  /*def0*/  F2FP.PACK_AB R8, R13, R16 ;  /* 0x000000100d08723e */ /* 0x000fe200000000ff */
[----:B------:R-:W-:Y:S01]  /*df00*/  FFMA.FTZ R2, R4, R18, R11 ;  /* 0x0000001204027223 */ /* 0x000fe2000001000b */
[----:B------:R-:W-:-:S02]  /*df10*/  F2FP.PACK_AB R11, R14, R19 ;  /* 0x000000130e0b723e */ /* 0x000fc400000000ff */
[----:B------:R-:W-:Y:S02]  /*df20*/  F2FP.PACK_AB R10, R3, R10 ;  /* 0x0000000a030a723e */ /* 0x000fe400000000ff */
[----:B------:R-:W-:-:S05]  /*df30*/  F2FP.PACK_AB R9, R2, R5 ;  /* 0x000000050209723e */ /* 0x000fca00000000ff */
[----:B------:R1:W-:Y:S02]  /*df40*/  STS.128 [R216+0x1d080], R8 ;  /* 0x01d08008d8007388 */ /* 0x0003e40000000c00 */
.L_x_3025:
[----:B------:R-:W-:Y:S05]  /*df50*/  BSYNC B1 ;  /* 0x0000000000017941 */ /* 0x000fea0003800000 */
.L_x_3024:
        /* <DEDUP_REMOVED lines=30> */
[----:B------:R-:W-:Y:S01]  /*e140*/  HADD2.F32 R2, -RZ, R95.H1_H1 ;  /* 0x3000005fff027230 */ /* 0x000fe20000004100 */
[-C--:B------:R-:W-:Y:S02]  /*e150*/  FFMA.FTZ R16, R13, R3.reuse, -R16 ;  /* 0x000000030d107223 */ /* 0x080fe40000010810 */
[----:B------:R-:W-:Y:S01]  /*e160*/  FFMA.FTZ R13, R11, R3, R9 ;  /* 0x000000030b0d7223 */ /* 0x000fe20000010009 */
[----:B------:R-:W-:Y:S01]  /*e170*/  HADD2.F32 R11, -RZ, R17.H0_H0 ;  /* 0x20000011ff0b7230 */ /* 0x000fe20000004100 */
[----:B------:R-:W-:Y:S01]  /*e180*/  FFMA.FTZ R14, R5, R20, R10 ;  /* 0x00000014050e7223 */ /* 0x000fe2000001000a */
[----:B------:R-:W-:Y:S01]  /*e190*/  HADD2.F32 R3, -RZ, R98.H0_H0 ;  /* 0x20000062ff037230 */ /* 0x000fe20000004100 */
        /* <DEDUP_REMOVED lines=13> */
.L_x_3035:
[----:B------:R-:W-:Y:S05]  /*e270*/  BSYNC B0 ;  /* 0x0000000000007941 */ /* 0x000fea0003800000 */
.L_x_3034:
        /* <DEDUP_REMOVED lines=9> */
[----:B------:R-:W-:-:S02]  /*e310*/  HADD2.F32 R3, -RZ, R100.H0_H0 ;  /* 0x20000064ff037230 */ /* 0x000fc40000004100 */
        /* <DEDUP_REMOVED lines=35> */
.L_x_3037:
[----:B------:R-:W-:Y:S05]  /*e550*/  BSYNC B0 ;  /* 0x0000000000007941 */ /* 0x000fea0003800000 */
.L_x_3036:
        /* <DEDUP_REMOVED lines=45> */
.L_x_3039:
[----:B------:R-:W-:Y:S05]  /*e830*/  BSYNC B0 ;  /* 0x0000000000007941 */ /* 0x000fea0003800000 */
.L_x_3038:
        /* <DEDUP_REMOVED lines=44> */
.L_x_3033:
[----:B------:R-:W-:Y:S05]  /*eb00*/  BSYNC B1 ;  /* 0x0000000000017941 */ /* 0x000fea0003800000 */
.L_x_3032:
        /* <DEDUP_REMOVED lines=48> */
.L_x_3042:
[----:B------:R-:W-:Y:S05]  /*ee10*/  BSYNC B0 ;  /* 0x0000000000007941 */ /* 0x000fea0003800000 */
.L_x_3041:
        /* <DEDUP_REMOVED lines=45> */
.L_x_3044:
[----:B------:R-:W-:Y:S05]  /*f0f0*/  BSYNC B0 ;  /* 0x0000000000007941 */ /* 0x000fea0003800000 */
.L_x_3043:
        /* <DEDUP_REMOVED lines=45> */
.L_x_3046:
[----:B------:R-:W-:Y:S05]  /*f3d0*/  BSYNC B0 ;  /* 0x0000000000007941 */ /* 0x000fea0003800000 */
.L_x_3045:
        /* <DEDUP_REMOVED lines=43> */
[----:B------:R1:W-:Y:S01]  /*f690*/  STS.128 [R216+0x1f080], R8 ;  /* 0x01f08008d8007388 */ /* 0x0003e20000000c00 */
[----:B------:R-:W-:Y:S05]  /*f6a0*/  BRA `(.L_x_3040) ;  /* 0x000047a000007947 */ /* 0x000fea0003800000 */
.L_x_3007:
        /* <DEDUP_REMOVED lines=24> */
[----:B------:R-:W-:-:S05]  /*f830*/  MOV R5, R6 ;  /* 0x0000000600057202 */ /* 0x000fca0000000f00 */
[----:B------:R-:W-:-:S04]  /*f840*/  IMAD.WIDE.U32 R4, R2, c[0x0][0x290], R4 ;  /* 0x0000a40002047a25 */ /* 0x000fc800078e0004 */
[----:B------:R-:W-:Y:S01]  /*f850*/  IMAD R2, R2, c[0x0][0x294], R3 ;  /* 0x0000a50002027a24 */ /* 0x000fe200078e0203 */
[C---:B------:R-:W-:Y:S01]  /*f860*/  LEA R16, P0, R4.reuse, c[0x0][0x288], 0x1 ;  /* 0x0000a20004107a11 */ /* 0x040fe200078008ff */
[----:B------:R1:W2:Y:S02]  /*f870*/  SHFL.IDX PT, R3, R18, RZ, 0x181f ;  /* 0x00181fff12037589 */ /* 0x0002a400000e0000 */
[----:B------:R-:W-:Y:S02]  /*f880*/  IMAD.IADD R2, R5, 0x1, R2 ;  /* 0x0000000105027824 */ /* 0x000fe400078e0202 */
[----:B------:R1:W3:Y:S03]  /*f890*/  SHFL.IDX PT, R6, R16, RZ, 0x181f ;  /* 0x00181fff10067589 */ /* 0x0002e600000e0000 */
[----:B------:R-:W-:Y:S01]  /*f8a0*/  LEA.HI.X R15, R4, c[0x0][0x28c], R2, 0x1, P0 ;  /* 0x0000a300040f7a11 */ /* 0x000fe200000f0c02 */
        /* <DEDUP_REMOVED lines=10> */
[----:B--2---:R-:W-:-:S05]  /*f950*/  @!P1 IADD3 R10, P0, R3, R2, RZ ;  /* 0x00000002030a9210 */ /* 0x004fca0007f1e0ff */
[--C-:B----4-:R-:W-:Y:S01]  /*f960*/  @!P1 IMAD.X R11, R5, 0x1, R4.reuse, P0 ;  /* 0x00000001050b9824 */ /* 0x110fe200000e0604 */
        /* <DEDUP_REMOVED lines=17> */
.L_x_3048:
[----:B------:R-:W-:Y:S05]  /*fa80*/  BSYNC B0 ;  /* 0x0000000000007941 */ /* 0x000fea0003800000 */
.L_x_3047:
[----:B-12--5:R-:W-:Y:S01]  /*fa90*/  IMAD.MOV.U32 R3, RZ, RZ, R30 ;  /* 0x000000ffff037224 */ /* 0x026fe200078e001e */
[----:B------:R-:W-:Y:S01]  /*faa0*/  LOP3.LUT P0, RZ, R235, 0x8, RZ, 0xc0, !PT ;  /* 0x00000008ebff7812 */ /* 0x000fe2000780c0ff */
[----:B------:R-:W-:Y:S01]  /*fab0*/  IMAD.MOV.U32 R2, RZ, RZ, R31 ;  /* 0x000000ffff027224 */ /* 0x000fe200078e001f */
[----:B------:R1:W2:Y:S01]  /*fac0*/  SHFL.IDX PT, R10, R17, 0x1, 0x181f ;  /* 0x00381f00110a7f89 */ /* 0x0002a200000e0000 */
[----:B----4-:R-:W-:Y:S01]  /*fad0*/  IMAD.MOV.U32 R5, RZ, RZ, R28 ;  /* 0x000000ffff057224 */ /* 0x010fe200078e001c */
        /* <DEDUP_REMOVED lines=26> */
[----:B------:R-:W-:Y:S01]  /*fc80*/  BSSY B0, `(.L_x_3049) ;  /* 0x0000028000007945 */ /* 0x000fe20003800000 */
[----:B------:R-:W-:Y:S01]  /*fc90*/  PRMT R50, R4, 0x7610, R50 ;  /* 0x0000761004327816 */ /* 0x000fe20000000032 */
[----:B------:R1:W3:Y:S01]  /*fca0*/  SHFL.IDX PT, R11, R15, 0x1, 0x181f ;  /* 0x00381f000f0b7f89 */ /* 0x0002e200000e0000 */
[----:B------:R-:W-:Y:S01]  /*fcb0*/  PRMT R14, R3, 0x5410, R5 ;  /* 0x00005410030e7816 */ /* 0x000fe20000000005 */
[----:B------:R-:W-:Y:S01]  /*fcc0*/  CS2R R56, SRZ ;  /* 0x0000000000387805 */ /* 0x000fe2000001ff00 */
[----:B------:R-:W-:Y:S01]  /*fcd0*/  PRMT R13, R2, 0x7610, R13 ;  /* 0x00007610020d7816 */ /* 0x000fe2000000000d */
[----:B------:R1:W1:Y:S01]  /*fce0*/  SHFL.IDX PT, R9, R16, 0x1, 0x181f ;  /* 0x00381f0010097f89 */ /* 0x00026200000e0000 */
[----:B------:R-:W-:Y:S01]  /*fcf0*/  CS2R R42, SRZ ;  /* 0x00000000002a7805 */ /* 0x000fe2000001ff00 */
[----:B------:R-:W-:Y:S01]  /*fd00*/  CS2R R40, SRZ ;  /* 0x0000000000287805 */ /* 0x000fe2000001ff00 */
[----:B------:R-:W-:Y:S01]  /*fd10*/  CS2R R54, SRZ ;  /* 0x0000000000367805 */ /* 0x000fe2000001ff00 */
[----:B------:R-:W-:Y:S01]  /*fd20*/  CS2R R52, SRZ ;  /* 0x0000000000347805 */ /* 0x000fe2000001ff00 */
[----:B------:R-:W-:Y:S01]  /*fd30*/  CS2R R46, SRZ ;  /* 0x00000000002e7805 */ /* 0x000fe2000001ff00 */
[----:B------:R-:W-:Y:S01]  /*fd40*/  CS2R R44, SRZ ;  /* 0x00000000002c7805 */ /* 0x000fe2000001ff00 */
[----:B------:R-:W-:Y:S05]  /*fd50*/  @P0 BRA `(.L_x_3050) ;  /* 0x000001a000000947 */ /* 0x000fea0003800000 */
[----:B--2---:R-:W-:Y:S01]  /*fd60*/  ISETP.GE.AND P1, PT, R140, c[0x0][0x27c], PT ;  /* 0x00009f008c007a0c */ /* 0x004fe20003f26270 */
[----:B------:R-:W-:Y:S01]  /*fd70*/  CS2R R42, SRZ ;  /* 0x00000000002a7805 */ /* 0x000fe2000001ff00 */
[----:B------:R-:W-:Y:S01]  /*fd80*/  CS2R R40, SRZ ;  /* 0x0000000000287805 */ /* 0x000fe2000001ff00 */
[----:B------:R-:W-:Y:S01]  /*fd90*/  CS2R R46, SRZ ;  /* 0x00000000002e7805 */ /* 0x000fe2000001ff00 */
[----:B------:R-:W-:-:S09]  /*fda0*/  CS2R R44, SRZ ;  /* 0x00000000002c7805 */ /* 0x000fd2000001ff00 */
[C---:B------:R-:W-:Y:S01]  /*fdb0*/  @!P1 IMAD.SHL.U32 R2, R140.reuse, 0x2, RZ ;  /* 0x000000028c029824 */ /* 0x040fe200078e00ff */
[----:B------:R-:W-:-:S04]  /*fdc0*/  @!P1 SHF.L.U64.HI R3, R140, 0x1, R141 ;  /* 0x000000018c039819 */ /* 0x000fc8000001028d */
[----:B----4-:R-:W-:-:S05]  /*fdd0*/  @!P1 IADD3 R4, P0, R8, R2, RZ ;  /* 0x0000000208049210 */ /* 0x010fca0007f1e0ff */
        /* <DEDUP_REMOVED lines=18> */
.L_x_3050:
[----:B--2---:R-:W-:Y:S05]  /*ff00*/  BSYNC B0 ;  /* 0x0000000000007941 */ /* 0x004fea0003800000 */
.L_x_3049:
[----:B-1---5:R-:W-:Y:S01]  /*ff10*/  IMAD.MOV.U32 R5, RZ, RZ, R58 ;  /* 0x000000ffff057224 */ /* 0x022fe200078e003a */
[----:B------:R-:W-:Y:S01]  /*ff20*/  LOP3.LUT P0, RZ, R235, 0x10, RZ, 0xc0, !PT ;  /* 0x00000010ebff7812 */ /* 0x000fe2000780c0ff */
[----:B------:R-:W-:Y:S01]  /*ff30*/  IMAD.MOV.U32 R4, RZ, RZ, R59 ;  /* 0x000000ffff047224 */ /* 0x000fe200078e003b */
[----:B------:R1:W2:Y:S01]  /*ff40*/  SHFL.IDX PT, R10, R17, 0x2, 0x181f ;  /* 0x00581f00110a7f89 */ /* 0x0002a200000e0000 */
        /* <DEDUP_REMOVED lines=25> */
[----:B---3--:R1:W3:Y:S01]  /*100e0*/  SHFL.IDX PT, R6, R18, 0x2, 0x181f ;  /* 0x00581f0012067f89 */ /* 0x0082e200000e0000 */
[----:B------:R-:W-:Y:S01]  /*100f0*/  IMAD.MOV.U32 R2, RZ, RZ, R45 ;  /* 0x000000ffff027224 */ /* 0x000fe200078e002d */
[----:B------:R-:W-:Y:S01]  /*10100*/  BSSY B0, `(.L_x_3051) ;  /* 0x000002b000007945 */ /* 0x000fe20003800000 */
[----:B------:R-:W-:Y:S01]  /*10110*/  PRMT R99, R5, 0x7610, R99 ;  /* 0x0000761005637816 */ /* 0x000fe20000000063 */
[----:B------:R1:W4:Y:S01]  /*10120*/  SHFL.IDX PT, R9, R15, 0x2, 0x181f ;  /* 0x00581f000f097f89 */ /* 0x00032200000e0000 */
[----:B------:R-:W-:Y:S01]  /*10130*/  PRMT R100, R4, 0x7610, R100 ;  /* 0x0000761004647816 */ /* 0x000fe20000000064 */
[----:B------:R-:W-:Y:S01]  /*10140*/  CS2R R94, SRZ ;  /* 0x00000000005e7805 */ /* 0x000fe2000001ff00 */
[----:B------:R-:W-:Y:S01]  /*10150*/  PRMT R98, R98, 0x5410, R3 ;  /* 0x0000541062627816 */ /* 0x000fe20000000003 */
[----:B----4-:R1:W4:Y:S01]  /*10160*/  SHFL.IDX PT, R8, R16, 0x2, 0x181f ;  /* 0x00581f0010087f89 */ /* 0x01032200000e0000 */
        /* <DEDUP_REMOVED lines=12> */
[----:B------:R-:W-:-:S11]  /*10230*/  CS2R R60, SRZ ;  /* 0x00000000003c7805 */ /* 0x000fd6000001ff00 */
[C---:B------:R-:W-:Y:S01]  /*10240*/  @!P1 IMAD.SHL.U32 R2, R140.reuse, 0x2, RZ ;  /* 0x000000028c029824 */ /* 0x040fe200078e00ff */
[----:B------:R-:W-:-:S04]  /*10250*/  @!P1 SHF.L.U64.HI R3, R140, 0x1, R141 ;  /* 0x000000018c039819 */ /* 0x000fc8000001028d */
[-C--:B---3--:R-:W-:Y:S02]  /*10260*/  @!P1 IADD3 R4, P0, R6, R2.reuse, RZ ;  /* 0x0000000206049210 */ /* 0x088fe40007f1e0ff */
[----:B----4-:R-:W-:-:S03]  /*10270*/  @!P1 IADD3 R2, P2, R8, R2, RZ ;  /* 0x0000000208029210 */ /* 0x010fc60007f5e0ff */
[--C-:B------:R-:W-:Y:S01]  /*10280*/  @!P1 IMAD.X R5, R10, 0x1, R3.reuse, P0 ;  /* 0x000000010a059824 */ /* 0x100fe200000e0603 */
[----:B------:R-:W-:Y:S01]  /*10290*/  ISETP.GE.AND P0, PT, R142, c[0x0][0x27c], PT ;  /* 0x00009f008e007a0c */ /* 0x000fe20003f06270 */
[----:B------:R-:W-:Y:S01]  /*102a0*/  CS2R R66, SRZ ;  /* 0x0000000000427805 */ /* 0x000fe2000001ff00 */
[----:B------:R-:W-:Y:S01]  /*102b0*/  CS2R R64, SRZ ;  /* 0x0000000000407805 */ /* 0x000fe2000001ff00 */
[----:B------:R-:W-:Y:S01]  /*102c0*/  @!P1 IMAD.X R3, R9, 0x1, R3, P2 ;  /* 0x0000000109039824 */ /* 0x000fe200010e0603 */
[----:B------:R2:W5:Y:S04]  /*102d0*/  @!P1 LD.E.128 R60, [R4.64] ;  /* 0x00000006043c9980 */ /* 0x000568000c101d00 */
[----:B------:R3:W5:Y:S01]  /*102e0*/  @!P1 LD.E.128 R64, [R2.64] ;  /* 0x0000000602409980 */ /* 0x000762000c101d00 */
[----:B------:R-:W-:Y:S01]  /*102f0*/  CS2R R78, SRZ ;  /* 0x00000000004e7805 */ /* 0x000fe2000001ff00 */
[----:B------:R-:W-:Y:S01]  /*10300*/  CS2R R76, SRZ ;  /* 0x00000000004c7805 */ /* 0x000fe2000001ff00 */
[----:B------:R-:W-:Y:S01]  /*10310*/  CS2R R74, SRZ ;  /* 0x00000000004a7805 */ /* 0x000fe2000001ff00 */
[----:B------:R-:W-:Y:S01]  /*10320*/  CS2R R72, SRZ ;  /* 0x0000000000487805 */ /* 0x000fe2000001ff00 */
[C---:B---3--:R-:W-:Y:S01]  /*10330*/  @!P0 IMAD.SHL.U32 R2, R232.reuse, 0x2, RZ ;  /* 0x00000002e8028824 */ /* 0x048fe200078e00ff */
[----:B------:R-:W-:-:S04]  /*10340*/  @!P0 SHF.L.U64.HI R3, R232, 0x1, R236 ;  /* 0x00000001e8038819 */ /* 0x000fc800000102ec */
[-C--:B--2---:R-:W-:Y:S02]  /*10350*/  @!P0 IADD3 R4, P2, R6, R2.reuse, RZ ;  /* 0x0000000206048210 */ /* 0x084fe40007f5e0ff */
[----:B------:R-:W-:-:S03]  /*10360*/  @!P0 IADD3 R2, P1, R8, R2, RZ ;  /* 0x0000000208028210 */ /* 0x000fc60007f3e0ff */
[--C-:B------:R-:W-:Y:S02]  /*10370*/  @!P0 IMAD.X R5, R10, 0x1, R3.reuse, P2 ;  /* 0x000000010a058824 */ /* 0x100fe400010e0603 */
[----:B------:R-:W-:-:S03]  /*10380*/  @!P0 IMAD.X R3, R9, 0x1, R3, P1 ;  /* 0x0000000109038824 */ /* 0x000fc600008e0603 */
[----:B------:R2:W5:Y:S04]  /*10390*/  @!P0 LD.E.128 R76, [R4.64] ;  /* 0x00000006044c8980 */ /* 0x000568000c101d00 */
[----:B------:R2:W5:Y:S02]  /*103a0*/  @!P0 LD.E.128 R72, [R2.64] ;  /* 0x0000000602488980 */ /* 0x000564000c101d00 */
.L_x_3052:
[----:B--2---:R-:W-:Y:S05]  /*103b0*/  BSYNC B0 ;  /* 0x0000000000007941 */ /* 0x004fea0003800000 */
.L_x_3051:
[----:B-----5:R-:W-:Y:S01]  /*103c0*/  IMAD.MOV.U32 R2, RZ, RZ, R79 ;  /* 0x000000ffff027224 */ /* 0x020fe200078e004f */
[----:B------:R-:W-:Y:S01]  /*103d0*/  LOP3.LUT P0, RZ, R235, 0x1, RZ, 0xc0, !PT ;  /* 0x00000001ebff7812 */ /* 0x000fe2000780c0ff */
[----:B------:R-:W-:Y:S01]  /*103e0*/  IMAD.MOV.U32 R3, RZ, RZ, R78 ;  /* 0x000000ffff037224 */ /* 0x000fe200078e004e */
[----:B------:R2:W1:Y:S01]  /*103f0*/  SHFL.IDX PT, R10, R17, 0x3, 0x181f ;  /* 0x00781f00110a7f89 */ /* 0x00046200000e0000 */
[----:B------:R-:W-:Y:S01]  /*10400*/  BSSY B0, `(.L_x_3053) ;  /* 0x0000042000007945 */ /* 0x000fe20003800000 */
[----:B------:R-:W-:Y:S01]  /*10410*/  PRMT R112, R112, 0x5410, R2 ;  /* 0x0000541070707816 */ /* 0x000fe20000000002 */
[----:B------:R-:W-:Y:S01]  /*10420*/  IMAD.MOV.U32 R2, RZ, RZ, R77 ;  /* 0x000000ffff027224 */ /* 0x000fe200078e004d */
[----:B------:R-:W-:Y:S01]  /*10430*/  PRMT R113, R3, 0x7610, R113 ;  /* 0x0000761003717816 */ /* 0x000fe20000000071 */
[----:B------:R-:W-:Y:S01]  /*10440*/  IMAD.MOV.U32 R3, RZ, RZ, R76 ;  /* 0x000000ffff037224 */ /* 0x000fe200078e004c */
[----:B---3--:R2:W3:Y:S01]  /*10450*/  SHFL.IDX PT, R6, R18, 0x3, 0x181f ;  /* 0x00781f0012067f89 */ /* 0x0084e200000e0000 */
[----:B------:R-:W-:Y:S01]  /*10460*/  CS2R R92, SRZ ;  /* 0x00000000005c7805 */ /* 0x000fe2000001ff00 */
[----:B------:R-:W-:Y:S01]  /*10470*/  PRMT R110, R110, 0x5410, R2 ;  /* 0x000054106e6e7816 */ /* 0x000fe20000000002 */
[----:B------:R-:W-:Y:S01]  /*10480*/  IMAD.MOV.U32 R2, RZ, RZ, R63 ;  /* 0x000000ffff027224 */ /* 0x000fe200078e003f */
[----:B------:R-:W-:Y:S01]  /*10490*/  PRMT R112, R3, 0x7610, R112 ;  /* 0x0000761003707816 */ /* 0x000fe20000000070 */
[----:B------:R-:W-:Y:S01]  /*104a0*/  IMAD.MOV.U32 R3, RZ, RZ, R62 ;  /* 0x000000ffff037224 */ /* 0x000fe200078e003e */
[----:B------:R2:W4:Y:S01]  /*104b0*/  SHFL.IDX PT, R9, R15, 0x3, 0x181f ;  /* 0x00781f000f097f89 */ /* 0x00052200000e0000 */
[----:B------:R-:W-:Y:S01]  /*104c0*/  CS2R R86, SRZ ;  /* 0x0000000000567805 */ /* 0x000fe2000001ff00 */
[----:B------:R-:W-:Y:S01]  /*104d0*/  PRMT R109, R2, 0x7610, R109 ;  /* 0x00007610026d7816 */ /* 0x000fe2000000006d */
[----:B------:R-:W-:Y:S01]  /*104e0*/  IMAD.MOV.U32 R2, RZ, RZ, R61 ;  /* 0x000000ffff027224 */ /* 0x000fe200078e003d */
[----:B------:R-:W-:Y:S01]  /*104f0*/  PRMT R108, R108, 0x5410, R3 ;  /* 0x000054106c6c7816 */ /* 0x000fe20000000003 */
[----:B------:R-:W-:Y:S01]  /*10500*/  IMAD.MOV.U32 R3, RZ, RZ, R60 ;  /* 0x000000ffff037224 */ /* 0x000fe200078e003c */
[----:B----4-:R2:W4:Y:S01]  /*10510*/  SHFL.IDX PT, R8, R16, 0x3, 0x181f ;  /* 0x00781f0010087f89 */ /* 0x01052200000e0000 */
[----:B------:R-:W-:Y:S01]  /*10520*/  CS2R R84, SRZ ;  /* 0x0000000000547805 */ /* 0x000fe2000001ff00 */
[----:B------:R-:W-:Y:S01]  /*10530*/  PRMT R106, R106, 0x5410, R2 ;  /* 0x000054106a6a7816 */ /* 0x000fe20000000002 */
[----:B------:R-:W-:Y:S01]  /*10540*/  IMAD.MOV.U32 R2, RZ, RZ, R75 ;  /* 0x000000ffff027224 */ /* 0x000fe200078e004b */
[----:B------:R-:W-:Y:S01]  /*10550*/  PRMT R108, R3, 0x7610, R108 ;  /* 0x00007610036c7816 */ /* 0x000fe2000000006c */
[----:B------:R-:W-:Y:S01]  /*10560*/  CS2R R90, SRZ ;  /* 0x00000000005a7805 */ /* 0x000fe2000001ff00 */
        /* <DEDUP_REMOVED lines=10> */
[----:B------:R-:W-:-:S04]  /*10610*/  MOV R2, R67 ;  /* 0x0000004300027202 */ /* 0x000fc80000000f00 */
[----:B------:R-:W-:Y:S01]  /*10620*/  PRMT R107, R3, 0x5410, R2 ;  /* 0x00005410036b7816 */ /* 0x000fe20000000002 */
[----:B------:R-:W-:Y:S02]  /*10630*/  IMAD.MOV.U32 R3, RZ, RZ, R64 ;  /* 0x000000ffff037224 */ /* 0x000fe400078e0040 */
[----:B------:R-:W-:-:S03]  /*10640*/  IMAD.MOV.U32 R2, RZ, RZ, R65 ;  /* 0x000000ffff027224 */ /* 0x000fc600078e0041 */
[----:B------:R-:W-:Y:S02]  /*10650*/  PRMT R106, R3, 0x7610, R106 ;  /* 0x00007610036a7816 */ /* 0x000fe4000000006a */
        /* <DEDUP_REMOVED lines=18> */
[----:B------:R-:W-:Y:S01]  /*10780*/  CS2R R90, SRZ ;  /* 0x00000000005a7805 */ /* 0x000fe2000001ff00 */
[----:B------:R-:W-:Y:S01]  /*10790*/  CS2R R88, SRZ ;  /* 0x0000000000587805 */ /* 0x000fe2000001ff00 */
[C---:B-1----:R-:W-:Y:S01]  /*107a0*/  @!P0 IMAD.SHL.U32 R2, R232.reuse, 0x2, RZ ;  /* 0x00000002e8028824 */ /* 0x042fe200078e00ff */
[----:B------:R-:W-:-:S04]  /*107b0*/  @!P0 SHF.L.U64.HI R3, R232, 0x1, R236 ;  /* 0x00000001e8038819 */ /* 0x000fc800000102ec */
[-C--:B------:R-:W-:Y:S02]  /*107c0*/  @!P0 IADD3 R4, P2, R6, R2.reuse, RZ ;  /* 0x0000000206048210 */ /* 0x080fe40007f5e0ff */
[----:B------:R-:W-:-:S03]  /*107d0*/  @!P0 IADD3 R2, P1, R8, R2, RZ ;  /* 0x0000000208028210 */ /* 0x000fc60007f3e0ff */
[--C-:B------:R-:W-:Y:S02]  /*107e0*/  @!P0 IMAD.X R5, R10, 0x1, R3.reuse, P2 ;  /* 0x000000010a058824 */ /* 0x100fe400010e0603 */
[----:B------:R-:W-:-:S03]  /*107f0*/  @!P0 IMAD.X R3, R9, 0x1, R3, P1 ;  /* 0x0000000109038824 */ /* 0x000fc600008e0603 */
[----:B------:R1:W5:Y:S04]  /*10800*/  @!P0 LD.E.128 R92, [R4.64] ;  /* 0x00000006045c8980 */ /* 0x000368000c101d00 */
[----:B------:R1:W5:Y:S02]  /*10810*/  @!P0 LD.E.128 R88, [R2.64] ;  /* 0x0000000602588980 */ /* 0x000364000c101d00 */
.L_x_3054:
[----:B-1234-:R-:W-:Y:S05]  /*10820*/  BSYNC B0 ;  /* 0x0000000000007941 */ /* 0x01efea0003800000 */
.L_x_3053:
[----:B------:R-:W2:Y:S01]  /*10830*/  LDL R4, [R1] ;  /* 0x0000000001047983 */ /* 0x000ea20000100800 */
[----:B-----5:R-:W-:Y:S01]  /*10840*/  IMAD.MOV.U32 R3, RZ, RZ, R94 ;  /* 0x000000ffff037224 */ /* 0x020fe200078e005e */
[----:B------:R-:W-:-:S04]  /*10850*/  DEPBAR.LE SB0, 0x1 ;  /* 0x000080400000791a */ /* 0x000fc80000000000 */
[----:B------:R-:W-:Y:S01]  /*10860*/  IMAD.MOV.U32 R2, RZ, RZ, R95 ;  /* 0x000000ffff027224 */ /* 0x000fe200078e005f */
[----:B------:R-:W-:Y:S01]  /*10870*/  PRMT R120, R3, 0x7610, R120 ;  /* 0x0000761003787816 */ /* 0x000fe20000000078 */
[----:B------:R-:W-:Y:S01]  /*10880*/  IMAD.MOV.U32 R3, RZ, RZ, R92 ;  /* 0x000000ffff037224 */ /* 0x000fe200078e005c */
[----:B------:R-:W-:Y:S02]  /*10890*/  BSSY B1, `(.L_x_3055) ;  /* 0x00000e8000017945 */ /* 0x000fe40003800000 */
        /* <DEDUP_REMOVED lines=23> */
[----:B------:R-:W-:Y:S01]  /*10a10*/  IMAD.MOV.U32 R2, RZ, RZ, R80 ;  /* 0x000000ffff027224 */ /* 0x000fe200078e0050 */
[----:B------:R-:W-:Y:S01]  /*10a20*/  BAR.SYNC.DEFER_BLOCKING 0x0 ;  /* 0x0000000000007b1d */ /* 0x000fe20000010000 */
[----:B--2---:R-:W-:-:S03]  /*10a30*/  IMAD.IADD R3, R68, 0x1, -R4 ;  /* 0x0000000144037824 */ /* 0x004fc600078e0a04 */
[----:B------:R-:W-:Y:S01]  /*10a40*/  PRMT R68, R68, 0x5410, R2 ;  /* 0x0000541044447816 */ /* 0x000fe20000000002 */
[----:B------:R-:W-:Y:S01]  /*10a50*/  IMAD.MOV.U32 R2, RZ, RZ, R81 ;  /* 0x000000ffff027224 */ /* 0x000fe200078e0051 */
[----:B------:R-:W-:-:S04]  /*10a60*/  IMNMX R51, R3, 0x80, PT ;  /* 0x0000008003337817 */ /* 0x000fc80003800200 */
[----:B------:R-:W-:Y:S02]  /*10a70*/  PRMT R68, R2, 0x7610, R68 ;  /* 0x0000761002447816 */ /* 0x000fe40000000044 */
        /* <DEDUP_REMOVED lines=22> */
[----:B------:R-:W2:Y:S02]  /*10be0*/  LDS.128 R8, [R36+0x10080] ;  /* 0x0100800024087984 */ /* 0x000ea40000000c00 */
[----:B------:R-:W-:Y:S02]  /*10bf0*/  HADD2.F32 R13, -RZ, R13.H0_H0 ;  /* 0x2000000dff0d7230 */ /* 0x000fe40000004100 */
        /* <DEDUP_REMOVED lines=11> */
[----:B------:R-:W-:Y:S01]  /*10cb0*/  HADD2.F32 R2, -RZ, R9.H1_H1 ;  /* 0x30000009ff027230 */ /* 0x000fe20000004100 */
[----:B------:R-:W-:Y:S01]  /*10cc0*/  SHF.R.U64 R9, R26, 0x10, R27 ;  /* 0x000000101a097819 */ /* 0x000fe2000000121b */
[----:B------:R-:W-:Y:S01]  /*10cd0*/  HADD2.F32 R6, -RZ, R4.H0_H0 ;  /* 0x20000004ff067230 */ /* 0x000fe20000004100 */
[CC--:B------:R-:W-:Y:S01]  /*10ce0*/  FMUL.FTZ R4, R3.reuse, R5.reuse ;  /* 0x0000000503047220 */ /* 0x0c0fe20000410000 */
        /* <DEDUP_REMOVED lines=8> */
[CC--:B------:R-:W-:Y:S01]  /*10d70*/  FMUL.FTZ R6, R4.reuse, R2.reuse ;  /* 0x0000000204067220 */ /* 0x0c0fe20000410000 */
[----:B------:R-:W-:Y:S01]  /*10d80*/  F2FP.PACK_AB R17, R15, R39 ;  /* 0x000000270f11723e */ /* 0x000fe200000000ff */
[C---:B------:R-:W-:Y:S01]  /*10d90*/  FMUL.FTZ R2, R5.reuse, R2 ;  /* 0x0000000205027220 */ /* 0x040fe20000410000 */
[----:B------:R-:W-:Y:S01]  /*10da0*/  HADD2.F32 R15, -RZ, R38.H0_H0 ;  /* 0x20000026ff0f7230 */ /* 0x000fe20000004100 */
        /* <DEDUP_REMOVED lines=9> */
[----:B------:R-:W-:Y:S01]  /*10e40*/  HADD2.F32 R5, -RZ, R19.H0_H0 ;  /* 0x20000013ff057230 */ /* 0x000fe20000004100 */
[----:B------:R-:W-:Y:S01]  /*10e50*/  FFMA.FTZ R24, R4, R3, R2 ;  /* 0x0000000304187223 */ /* 0x000fe20000010002 */
[----:B------:R-:W-:Y:S02]  /*10e60*/  HADD2.F32 R2, -RZ, R50.H0_H0 ;  /* 0x20000032ff027230 */ /* 0x000fe40000004100 */
[----:B------:R-:W-:Y:S02]  /*10e70*/  HADD2.F32 R4, -RZ, R11.H0_H0 ;  /* 0x2000000bff047230 */ /* 0x000fe40000004100 */
[----:B------:R-:W-:-:S03]  /*10e80*/  HADD2.F32 R3, -RZ, R69.H0_H0 ;  /* 0x20000045ff037230 */ /* 0x000fc60000004100 */
        /* <DEDUP_REMOVED lines=8> */
[----:B------:R-:W-:-:S02]  /*10f10*/  HADD2.F32 R8, -RZ, R16.H1_H1 ;  /* 0x30000010ff087230 */ /* 0x000fc40000004100 */
        /* <DEDUP_REMOVED lines=10> */
[C---:B------:R-:W-:Y:S02]  /*10fc0*/  FFMA.FTZ R3, R8.reuse, R15, -R3 ;  /* 0x0000000f08037223 */ /* 0x040fe40000010803 */
[----:B------:R-:W-:Y:S01]  /*10fd0*/  FMUL.FTZ R5, R8, R22 ;  /* 0x0000001608057220 */ /* 0x000fe20000410000 */
[----:B------:R-:W-:Y:S02]  /*10fe0*/  F2FP.PACK_AB R11, R11, R14 ;  /* 0x0000000e0b0b723e */ /* 0x000fe400000000ff */
[----:B------:R-:W-:Y:S01]  /*10ff0*/  F2FP.PACK_AB R16, R3, R21 ;  /* 0x000000150310723e */ /* 0x000fe200000000ff */
[----:B------:R-:W-:Y:S01]  /*11000*/  HADD2.F32 R3, -RZ, R10.H1_H1 ;  /* 0x3000000aff037230 */ /* 0x000fe20000004100 */
[----:B------:R-:W-:Y:S01]  /*11010*/  FFMA.FTZ R5, R4, R15, R5 ;  /* 0x0000000f04057223 */ /* 0x000fe20000010005 */
[----:B------:R-:W-:-:S04]  /*11020*/  HADD2.F32 R10, -RZ, R9.H0_H0 ;  /* 0x20000009ff0a7230 */ /* 0x000fc80000004100 */
[----:B------:R-:W-:Y:S01]  /*11030*/  F2FP.PACK_AB R8, R5, R37 ;  /* 0x000000250508723e */ /* 0x000fe200000000ff */
[CC--:B------:R-:W-:Y:S02]  /*11040*/  FMUL.FTZ R9, R3.reuse, R10.reuse ;  /* 0x0000000a03097220 */ /* 0x0c0fe40000410000 */
[C---:B------:R-:W-:Y:S02]  /*11050*/  FMUL.FTZ R2, R6.reuse, R10 ;  /* 0x0000000a06027220 */ /* 0x040fe40000410000 */
[-C--:B------:R-:W-:Y:S02]  /*11060*/  FFMA.FTZ R9, R6, R13.reuse, -R9 ;  /* 0x0000000d06097223 */ /* 0x080fe40000010809 */
[----:B------:R-:W-:-:S03]  /*11070*/  FFMA.FTZ R2, R3, R13, R2 ;  /* 0x0000000d03027223 */ /* 0x000fc60000010002 */
[----:B------:R-:W-:Y:S02]  /*11080*/  F2FP.PACK_AB R18, R9, R20 ;  /* 0x000000140912723e */ /* 0x000fe400000000ff */
[----:B------:R-:W-:Y:S02]  /*11090*/  F2FP.PACK_AB R9, R48, R49 ;  /* 0x000000313009723e */ /* 0x000fe400000000ff */
[----:B------:R-:W-:Y:S01]  /*110a0*/  F2FP.PACK_AB R10, R2, R24 ;  /* 0x00000018020a723e */ /* 0x000fe200000000ff */
[----:B------:R1:W-:Y:S04]  /*110b0*/  STS.128 [R216+0x10080], R16 ;  /* 0x01008010d8007388 */ /* 0x0003e80000000c00 */
[----:B------:R1:W-:Y:S02]  /*110c0*/  STS.128 [R36+0x10080], R8 ;  /* 0x0100800824007388 */ /* 0x0003e40000000c00 */
.L_x_3058:
[----:B------:R-:W-:Y:S05]  /*110d0*/  BSYNC B0 ;  /* 0x0000000000007941 */ /* 0x000fea0003800000 */
.L_x_3057:
[----:B------:R-:W-:-:S13]  /*110e0*/  ISETP.GE.AND P0, PT, R142, c[0x0][0x27c], PT ;  /* 0x00009f008e007a0c */ /* 0x000fda0003f06270 */
[----:B------:R-:W-:Y:S05]  /*110f0*/  @P0 BRA `(.L_x_3056) ;  /* 0x0000061000000947 */ /* 0x000fea0003800000 */
[----:B------:R-:W2:Y:S04]  /*11100*/  LDL R3, [R1+0xe0] ;  /* 0x0000e00001037983 */ /* 0x000ea80000100800 */
[----:B------:R-:W3:Y:S01]  /*11110*/  LDL R37, [R1+0xf8] ;  /* 0x0000f80001257983 */ /* 0x000ee20000100800 */
[----:B------:R-:W-:Y:S02]  /*11120*/  MOV R2, c[0x0][0x27c] ;  /* 0x00009f0000027a02 */ /* 0x000fe40000000f00 */
[----:B------:R-:W-:Y:S02]  /*11130*/  SHF.R.U64 R26, R28, 0x10, R29 ;  /* 0x000000101c1a7819 */ /* 0x000fe4000000121d */
[----:B------:R-:W-:Y:S02]  /*11140*/  SHF.R.U64 R24, R32, 0x10, R33 ;  /* 0x0000001020187819 */ /* 0x000fe40000001221 */
[----:B------:R-:W-:-:S03]  /*11150*/  SHF.R.U64 R13, R30, 0x10, R31 ;  /* 0x000000101e0d7819 */ /* 0x000fc6000000121f */
[----:B------:R-:W-:Y:S02]  /*11160*/  HADD2.F32 R24, -RZ, R24.H0_H0 ;  /* 0x20000018ff187230 */ /* 0x000fe40000004100 */
[----:B------:R-:W-:Y:S01]  /*11170*/  HADD2.F32 R13, -RZ, R13.H0_H0 ;  /* 0x2000000dff0d7230 */ /* 0x000fe20000004100 */
[----:B--2---:R-:W-:-:S04]  /*11180*/  LEA.HI R2, R2, R3, RZ, 0x1d ;  /* 0x0000000302027211 */ /* 0x004fc800078fe8ff */
[----:B------:R-:W-:Y:S01]  /*11190*/  SHF.R.S32.HI R3, RZ, 0x1f, R2 ;  /* 0x0000001fff037819 */ /* 0x000fe20000011402 */
[----:B-1-3--:R-:W1:Y:S03]  /*111a0*/  LDS.128 R16, [R37] ;  /* 0x0000000025107984 */ /* 0x00ae660000000c00 */
[----:B------:R-:W-:Y:S02]  /*111b0*/  LEA.HI R3, R3, R2, RZ, 0x3 ;  /* 0x0000000203037211 */ /* 0x000fe400078f18ff */
[----:B------:R-:W-:-:S04]  /*111c0*/  SHF.L.U32 R2, R2, 0x3, RZ ;  /* 0x0000000302027819 */ /* 0x000fc800000006ff */
        /* <DEDUP_REMOVED lines=17> */
[----:B------:R-:W-:-:S03]  /*112e0*/  SHF.R.U32.HI R4, RZ, 0x10, R29 ;  /* 0x00000010ff047819 */ /* 0x000fc6000001161d */
[----:B------:R-:W-:Y:S02]  /*112f0*/  HADD2.F32 R5, -RZ, R2.H0_H0 ;  /* 0x20000002ff057230 */ /* 0x000fe40000004100 */
[----:B------:R-:W-:Y:S01]  /*11300*/  HADD2.F32 R2, -RZ, R9.H1_H1 ;  /* 0x30000009ff027230 */ /* 0x000fe20000004100 */
[----:B------:R-:W-:Y:S01]  /*11310*/  SHF.R.U64 R9, R34, 0x10, R35 ;  /* 0x0000001022097819 */ /* 0x000fe20000001223 */
[----:B------:R-:W-:Y:S01]  /*11320*/  HADD2.F32 R6, -RZ, R4.H0_H0 ;  /* 0x20000004ff067230 */ /* 0x000fe20000004100 */
[CC--:B------:R-:W-:Y:S02]  /*11330*/  FMUL.FTZ R4, R3.reuse, R5.reuse ;  /* 0x0000000503047220 */ /* 0x0c0fe40000410000 */
[C---:B------:R-:W-:Y:S02]  /*11340*/  FMUL.FTZ R5, R2.reuse, R5 ;  /* 0x0000000502057220 */ /* 0x040fe40000410000 */
[-C--:B------:R-:W-:Y:S01]  /*11350*/  FFMA.FTZ R28, R2, R6.reuse, R4 ;  /* 0x00000006021c7223 */ /* 0x080fe20000010004 */
[----:B------:R-:W-:Y:S01]  /*11360*/  HADD2.F32 R2, -RZ, R70.H1_H1 ;  /* 0x30000046ff027230 */ /* 0x000fe20000004100 */
[----:B------:R-:W-:Y:S01]  /*11370*/  FFMA.FTZ R15, R3, R6, -R5 ;  /* 0x00000006030f7223 */ /* 0x000fe20000010805 */
[----:B------:R-:W-:-:S02]  /*11380*/  HADD2.F32 R4, -RZ, R8.H0_H0 ;  /* 0x20000008ff047230 */ /* 0x000fc40000004100 */
[----:B------:R-:W-:Y:S02]  /*11390*/  HADD2.F32 R5, -RZ, R16.H0_H0 ;  /* 0x20000010ff057230 */ /* 0x000fe40000004100 */
[--C-:B------:R-:W-:Y:S01]  /*113a0*/  HADD2.F32 R3, -RZ, R71.reuse.H1_H1 ;  /* 0x30000047ff037230 */ /* 0x100fe20000004100 */
[CC--:B------:R-:W-:Y:S01]  /*113b0*/  FMUL.FTZ R6, R4.reuse, R2.reuse ;  /* 0x0000000204067220 */ /* 0x0c0fe20000410000 */
[----:B------:R-:W-:Y:S01]  /*113c0*/  F2FP.PACK_AB R17, R15, R27 ;  /* 0x0000001b0f11723e */ /* 0x000fe200000000ff */
[C---:B------:R-:W-:Y:S01]  /*113d0*/  FMUL.FTZ R2, R5.reuse, R2 ;  /* 0x0000000205027220 */ /* 0x040fe20000410000 */
[----:B------:R-:W-:Y:S01]  /*113e0*/  HADD2.F32 R15, -RZ, R26.H0_H0 ;  /* 0x2000001aff0f7230 */ /* 0x000fe20000004100 */
[-C--:B------:R-:W-:Y:S01]  /*113f0*/  FFMA.FTZ R22, R5, R3.reuse, -R6 ;  /* 0x0000000305167223 */ /* 0x080fe20000010806 */
[----:B------:R-:W-:Y:S01]  /*11400*/  HADD2.F32 R5, -RZ, R18.H0_H0 ;  /* 0x20000012ff057230 */ /* 0x000fe20000004100 */
[----:B------:R-:W-:Y:S01]  /*11410*/  FFMA.FTZ R25, R4, R3, R2 ;  /* 0x0000000304197223 */ /* 0x000fe20000010002 */
[----:B------:R-:W-:-:S02]  /*11420*/  HADD2.F32 R2, -RZ, R71.H0_H0 ;  /* 0x20000047ff027230 */ /* 0x000fc40000004100 */
        /* <DEDUP_REMOVED lines=44> */
[----:B------:R1:W-:Y:S04]  /*116f0*/  STS.128 [R37], R16 ;  /* 0x0000001025007388 */ /* 0x0003e80000000c00 */
[----:B------:R1:W-:Y:S02]  /*11700*/  STS.128 [R21+0x10080], R8 ;  /* 0x0100800815007388 */ /* 0x0003e40000000c00 */
.L_x_3056:
[----:B------:R-:W-:Y:S05]  /*11710*/  BSYNC B1 ;  /* 0x0000000000017941 */ /* 0x000fea0003800000 */
.L_x_3055:
        /* <DEDUP_REMOVED lines=8> */
[----:B------:R-:W2:Y:S01]  /*117a0*/  LDL R32, [R1+0x180] ;  /* 0x0001800001207983 */ /* 0x000ea20000100800 */
[----:B------:R-:W-:Y:S02]  /*117b0*/  MOV R3, c[0x0][0x27c] ;  /* 0x00009f0000037a02 */ /* 0x000fe40000000f00 */
[----:B------:R-:W-:Y:S02]  /*117c0*/  SHF.R.U64 R13, R44, 0x10, R45 ;  /* 0x000000102c0d7819 */ /* 0x000fe4000000122d */
[----:B------:R-:W-:Y:S02]  /*117d0*/  LEA.HI R3, R3, R149, RZ, 0x1d ;  /* 0x0000009503037211 */ /* 0x000fe400078fe8ff */
[----:B------:R-:W-:Y:S02]  /*117e0*/  SHF.R.U64 R24, R40, 0x10, R41 ;  /* 0x0000001028187819 */ /* 0x000fe40000001229 */
[----:B------:R-:W-:Y:S02]  /*117f0*/  SHF.R.S32.HI R2, RZ, 0x1f, R3 ;  /* 0x0000001fff027819 */ /* 0x000fe40000011403 */
[----:B------:R-:W-:-:S02]  /*11800*/  SHF.R.U64 R14, R42, 0x10, R43 ;  /* 0x000000102a0e7819 */ /* 0x000fc4000000122b */
[----:B------:R-:W-:Y:S02]  /*11810*/  LEA.HI R2, R2, R3, RZ, 0x3 ;  /* 0x0000000302027211 */ /* 0x000fe400078f18ff */
[----:B------:R-:W-:Y:S02]  /*11820*/  SHF.L.U32 R3, R3, 0x3, RZ ;  /* 0x0000000303037819 */ /* 0x000fe400000006ff */
[----:B------:R-:W-:Y:S02]  /*11830*/  SHF.L.U32 R2, R2, 0xa, RZ ;  /* 0x0000000a02027819 */ /* 0x000fe400000006ff */
[----:B------:R-:W-:Y:S02]  /*11840*/  LOP3.LUT R3, R250, 0x38, R3, 0xf8, !PT ;  /* 0x00000038fa037812 */ /* 0x000fe400078ef803 */
[----:B------:R-:W-:Y:S02]  /*11850*/  LOP3.LUT R2, R2, 0x7fffe000, RZ, 0xc0, !PT ;  /* 0x7fffe00002027812 */ /* 0x000fe400078ec0ff */
[----:B------:R-:W-:-:S04]  /*11860*/  LOP3.LUT R3, R3, R31, RZ, 0x3c, !PT ;  /* 0x0000001f03037212 */ /* 0x000fc800078e3cff */
[----:B------:R-:W-:Y:S01]  /*11870*/  IADD3 R2, R3, R2, R12 ;  /* 0x0000000203027210 */ /* 0x000fe20007ffe00c */
[----:B------:R-:W-:-:S03]  /*11880*/  HADD2.F32 R3, -RZ, R98.H0_H0 ;  /* 0x20000062ff037230 */ /* 0x000fc60000004100 */
[----:B------:R-:W-:Y:S01]  /*11890*/  SHF.L.U32 R20, R2, 0x1, RZ ;  /* 0x0000000102147819 */ /* 0x000fe200000006ff */
[----:B------:R-:W-:-:S04]  /*118a0*/  HADD2.F32 R2, -RZ, R97.H1_H1 ;  /* 0x30000061ff027230 */ /* 0x000fc80000004100 */
[----:B-1----:R-:W1:Y:S02]  /*118b0*/  LDS.128 R16, [R20+0x10080] ;  /* 0x0100800014107984 */ /* 0x002e640000000c00 */
[----:B-1----:R-:W-:-:S05]  /*118c0*/  HADD2.F32 R4, -RZ, R17.H0_H0 ;  /* 0x20000011ff047230 */ /* 0x002fca0000004100 */
[----:B------:R-:W-:Y:S01]  /*118d0*/  FMUL.FTZ R6, R4, R2 ;  /* 0x0000000204067220 */ /* 0x000fe20000410000 */
[----:B--2---:R-:W1:Y:S02]  /*118e0*/  LDS.128 R8, [R32] ;  /* 0x0000000020087984 */ /* 0x004e640000000c00 */
[----:B-1----:R-:W-:-:S05]  /*118f0*/  HADD2.F32 R5, -RZ, R9.H0_H0 ;  /* 0x20000009ff057230 */ /* 0x002fca0000004100 */
        /* <DEDUP_REMOVED lines=18> */
[CC--:B------:R-:W-:Y:S02]  /*11a20*/  FMUL.FTZ R6, R4.reuse, R2.reuse ;  /* 0x0000000204067220 */ /* 0x0c0fe40000410000 */
[C---:B------:R-:W-:Y:S02]  /*11a30*/  FMUL.FTZ R2, R5.reuse, R2 ;  /* 0x0000000205027220 */ /* 0x040fe40000410000 */
        /* <DEDUP_REMOVED lines=22> */
[----:B------:R-:W-:Y:S02]  /*11ba0*/  HADD2.F32 R2, -RZ, R19.H1_H1 ;  /* 0x30000013ff027230 */ /* 0x000fe40000004100 */
[----:B------:R-:W-:-:S03]  /*11bb0*/  HADD2.F32 R5, -RZ, R4.H0_H0 ;  /* 0x20000004ff057230 */ /* 0x000fc60000004100 */
[----:B------:R-:W-:-:S04]  /*11bc0*/  FMUL.FTZ R4, R2, R6 ;  /* 0x0000000602047220 */ /* 0x000fc80000410000 */
[C---:B------:R-:W-:Y:S02]  /*11bd0*/  FFMA.FTZ R15, R3.reuse, R5, -R4 ;  /* 0x00000005030f7223 */ /* 0x040fe40000010804 */
[----:B------:R-:W-:-:S03]  /*11be0*/  FMUL.FTZ R3, R3, R6 ;  /* 0x0000000603037220 */ /* 0x000fc60000410000 */
[----:B------:R-:W-:Y:S01]  /*11bf0*/  F2FP.PACK_AB R19, R15, R21 ;  /* 0x000000150f13723e */ /* 0x000fe200000000ff */
[----:B------:R-:W-:Y:S01]  /*11c00*/  FFMA.FTZ R11, R2, R5, R3 ;  /* 0x00000005020b7223 */ /* 0x000fe20000010003 */
[----:B------:R-:W-:Y:S02]  /*11c10*/  HADD2.F32 R3, -RZ, R8.H1_H1 ;  /* 0x30000008ff037230 */ /* 0x000fe40000004100 */
[----:B------:R-:W-:Y:S02]  /*11c20*/  HADD2.F32 R5, -RZ, R13.H0_H0 ;  /* 0x2000000dff057230 */ /* 0x000fe40000004100 */
[----:B------:R-:W-:Y:S01]  /*11c30*/  HADD2.F32 R2, -RZ, R16.H1_H1 ;  /* 0x30000010ff027230 */ /* 0x000fe20000004100 */
[----:B------:R-:W-:Y:S01]  /*11c40*/  F2FP.PACK_AB R11, R11, R17 ;  /* 0x000000110b0b723e */ /* 0x000fe200000000ff */
[----:B------:R-:W-:Y:S01]  /*11c50*/  HADD2.F32 R8, -RZ, R24.H0_H0 ;  /* 0x20000018ff087230 */ /* 0x000fe20000004100 */
[-C--:B------:R-:W-:Y:S01]  /*11c60*/  FMUL.FTZ R4, R3, R5.reuse ;  /* 0x0000000503047220 */ /* 0x080fe20000410000 */
[----:B------:R-:W-:Y:S01]  /*11c70*/  F2FP.PACK_AB R17, R27, R30 ;  /* 0x0000001e1b11723e */ /* 0x000fe200000000ff */
[----:B------:R-:W-:-:S02]  /*11c80*/  FMUL.FTZ R5, R2, R5 ;  /* 0x0000000502057220 */ /* 0x000fc40000410000 */
[-C--:B------:R-:W-:Y:S01]  /*11c90*/  FFMA.FTZ R6, R2, R8.reuse, R4 ;  /* 0x0000000802067223 */ /* 0x080fe20000010004 */
[----:B------:R-:W-:Y:S01]  /*11ca0*/  HADD2.F32 R2, -RZ, R18.H1_H1 ;  /* 0x30000012ff027230 */ /* 0x000fe20000004100 */
[----:B------:R-:W-:Y:S01]  /*11cb0*/  FFMA.FTZ R13, R3, R8, -R5 ;  /* 0x00000008030d7223 */ /* 0x000fe20000010805 */
[----:B------:R-:W-:Y:S02]  /*11cc0*/  HADD2.F32 R3, -RZ, R10.H1_H1 ;  /* 0x3000000aff037230 */ /* 0x000fe40000004100 */
[----:B------:R-:W-:Y:S01]  /*11cd0*/  HADD2.F32 R5, -RZ, R9.H0_H0 ;  /* 0x20000009ff057230 */ /* 0x000fe20000004100 */
[----:B------:R-:W-:Y:S01]  /*11ce0*/  F2FP.PACK_AB R9, R26, R29 ;  /* 0x0000001d1a09723e */ /* 0x000fe200000000ff */
[----:B------:R-:W-:Y:S01]  /*11cf0*/  HADD2.F32 R8, -RZ, R14.H0_H0 ;  /* 0x2000000eff087230 */ /* 0x000fe20000004100 */
[----:B------:R-:W-:Y:S02]  /*11d00*/  F2FP.PACK_AB R16, R13, R28 ;  /* 0x0000001c0d10723e */ /* 0x000fe400000000ff */
[----:B------:R-:W-:-:S02]  /*11d10*/  FMUL.FTZ R4, R3, R5 ;  /* 0x0000000503047220 */ /* 0x000fc40000410000 */
[C---:B------:R-:W-:Y:S02]  /*11d20*/  FMUL.FTZ R5, R2.reuse, R5 ;  /* 0x0000000502057220 */ /* 0x040fe40000410000 */
[-C--:B------:R-:W-:Y:S02]  /*11d30*/  FFMA.FTZ R2, R2, R8.reuse, R4 ;  /* 0x0000000802027223 */ /* 0x080fe40000010004 */
[----:B------:R-:W-:Y:S01]  /*11d40*/  FFMA.FTZ R3, R3, R8, -R5 ;  /* 0x0000000803037223 */ /* 0x000fe20000010805 */
[----:B------:R-:W-:Y:S02]  /*11d50*/  F2FP.PACK_AB R8, R6, R23 ;  /* 0x000000170608723e */ /* 0x000fe400000000ff */
[----:B------:R-:W-:Y:S02]  /*11d60*/  F2FP.PACK_AB R10, R2, R22 ;  /* 0x00000016020a723e */ /* 0x000fe400000000ff */
[----:B------:R-:W-:-:S05]  /*11d70*/  F2FP.PACK_AB R18, R3, R25 ;  /* 0x000000190312723e */ /* 0x000fca00000000ff */
[----:B------:R1:W-:Y:S04]  /*11d80*/  STS.128 [R32], R16 ;  /* 0x0000001020007388 */ /* 0x0003e80000000c00 */
[----:B------:R1:W-:Y:S02]  /*11d90*/  STS.128 [R20+0x10080], R8 ;  /* 0x0100800814007388 */ /* 0x0003e40000000c00 */
.L_x_3062:
[----:B------:R-:W-:Y:S05]  /*11da0*/  BSYNC B0 ;  /* 0x0000000000007941 */ /* 0x000fea0003800000 */
.L_x_3061:
[----:B------:R-:W-:-:S13]  /*11db0*/  ISETP.GE.AND P0, PT, R142, c[0x0][0x27c], PT ;  /* 0x00009f008e007a0c */ /* 0x000fda0003f06270 */
[----:B------:R-:W-:Y:S05]  /*11dc0*/  @P0 BRA `(.L_x_3060) ;  /* 0x0000061000000947 */ /* 0x000fea0003800000 */
[----:B------:R-:W2:Y:S04]  /*11dd0*/  LDL R3, [R1+0xe0] ;  /* 0x0000e00001037983 */ /* 0x000ea80000100800 */
[----:B------:R-:W3:Y:S01]  /*11de0*/  LDL R29, [R1+0xf4] ;  /* 0x0000f400011d7983 */ /* 0x000ee20000100800 */
[----:B------:R-:W-:-:S04]  /*11df0*/  MOV R2, c[0x0][0x27c] ;  /* 0x00009f0000027a02 */ /* 0x000fc80000000f00 */
        /* <DEDUP_REMOVED lines=14> */
[----:B-1----:R-:W-:-:S05]  /*11ee0*/  HADD2.F32 R5, -RZ, R9.H0_H0 ;  /* 0x20000009ff057230 */ /* 0x002fca0000004100 */
[----:B------:R-:W-:Y:S01]  /*11ef0*/  FMUL.FTZ R6, R5, R2 ;  /* 0x0000000205067220 */ /* 0x000fe20000410000 */
[----:B--2---:R-:W-:-:S05]  /*11f00*/  HADD2.F32 R4, -RZ, R17.H0_H0 ;  /* 0x20000011ff047230 */ /* 0x004fca0000004100 */
        /* <DEDUP_REMOVED lines=20> */
[----:B------:R-:W-:Y:S01]  /*12050*/  HADD2.F32 R4, -RZ, R18.H0_H0 ;  /* 0x20000012ff047230 */ /* 0x000fe20000004100 */
[----:B------:R-:W-:Y:S01]  /*12060*/  FFMA.FTZ R24, R5, R3, -R2 ;  /* 0x0000000305187223 */ /* 0x000fe20000010802 */
[----:B------:R-:W-:Y:S02]  /*12070*/  HADD2.F32 R2, -RZ, R103.H0_H0 ;  /* 0x20000067ff027230 */ /* 0x000fe40000004100 */
        /* <DEDUP_REMOVED lines=23> */
[----:B------:R-:W-:Y:S01]  /*121f0*/  SHF.R.U64 R4, R56, 0x10, R57 ;  /* 0x0000001038047819 */ /* 0x000fe20000001239 */
[----:B------:R-:W-:Y:S01]  /*12200*/  FFMA.FTZ R14, R5, R3, -R2 ;  /* 0x00000003050e7223 */ /* 0x000fe20000010802 */
[----:B------:R-:W-:Y:S01]  /*12210*/  SHF.R.U64 R2, R52, 0x10, R53 ;  /* 0x0000001034027819 */ /* 0x000fe20000001235 */
[----:B------:R-:W-:Y:S01]  /*12220*/  HADD2.F32 R3, -RZ, R8.H1_H1 ;  /* 0x30000008ff037230 */ /* 0x000fe20000004100 */
[----:B------:R-:W-:Y:S01]  /*12230*/  SHF.R.U64 R6, R54, 0x10, R55 ;  /* 0x0000001036067819 */ /* 0x000fe20000001237 */
[----:B------:R-:W-:Y:S01]  /*12240*/  HADD2.F32 R9, -RZ, R4.H0_H0 ;  /* 0x20000004ff097230 */ /* 0x000fe20000004100 */
[----:B------:R-:W-:Y:S01]  /*12250*/  F2FP.PACK_AB R19, R14, R17 ;  /* 0x000000110e13723e */ /* 0x000fe200000000ff */
[----:B------:R-:W-:Y:S01]  /*12260*/  HADD2.F32 R5, -RZ, R2.H0_H0 ;  /* 0x20000002ff057230 */ /* 0x000fe20000004100 */
[----:B------:R-:W-:Y:S01]  /*12270*/  F2FP.PACK_AB R17, R26, R28 ;  /* 0x0000001c1a11723e */ /* 0x000fe200000000ff */
[----:B------:R-:W-:Y:S01]  /*12280*/  HADD2.F32 R2, -RZ, R16.H1_H1 ;  /* 0x30000010ff027230 */ /* 0x000fe20000004100 */
[----:B------:R-:W-:Y:S01]  /*12290*/  F2FP.PACK_AB R11, R11, R15 ;  /* 0x0000000f0b0b723e */ /* 0x000fe200000000ff */
[----:B------:R-:W-:Y:S01]  /*122a0*/  HADD2.F32 R6, -RZ, R6.H0_H0 ;  /* 0x20000006ff067230 */ /* 0x000fe20000004100 */
[----:B------:R-:W-:-:S02]  /*122b0*/  FMUL.FTZ R4, R3, R5 ;  /* 0x0000000503047220 */ /* 0x000fc40000410000 */
[C---:B------:R-:W-:Y:S02]  /*122c0*/  FMUL.FTZ R5, R2.reuse, R5 ;  /* 0x0000000502057220 */ /* 0x040fe40000410000 */
[-C--:B------:R-:W-:Y:S01]  /*122d0*/  FFMA.FTZ R8, R2, R9.reuse, R4 ;  /* 0x0000000902087223 */ /* 0x080fe20000010004 */
[----:B------:R-:W-:Y:S01]  /*122e0*/  SHF.R.U64 R4, R58, 0x10, R59 ;  /* 0x000000103a047819 */ /* 0x000fe2000000123b */
[----:B------:R-:W-:Y:S01]  /*122f0*/  FFMA.FTZ R13, R3, R9, -R5 ;  /* 0x00000009030d7223 */ /* 0x000fe20000010805 */
[----:B------:R-:W-:Y:S02]  /*12300*/  HADD2.F32 R2, -RZ, R18.H1_H1 ;  /* 0x30000012ff027230 */ /* 0x000fe40000004100 */
[----:B------:R-:W-:Y:S01]  /*12310*/  HADD2.F32 R3, -RZ, R10.H1_H1 ;  /* 0x3000000aff037230 */ /* 0x000fe20000004100 */
[----:B------:R-:W-:Y:S01]  /*12320*/  F2FP.PACK_AB R8, R8, R23 ;  /* 0x000000170808723e */ /* 0x000fe200000000ff */
[----:B------:R-:W-:Y:S01]  /*12330*/  HADD2.F32 R9, -RZ, R4.H0_H0 ;  /* 0x20000004ff097230 */ /* 0x000fe20000004100 */
[----:B------:R-:W-:Y:S01]  /*12340*/  FMUL.FTZ R5, R2, R6 ;  /* 0x0000000602057220 */ /* 0x000fe20000410000 */
[----:B------:R-:W-:Y:S01]  /*12350*/  F2FP.PACK_AB R16, R13, R24 ;  /* 0x000000180d10723e */ /* 0x000fe200000000ff */
[----:B------:R-:W-:-:S02]  /*12360*/  FMUL.FTZ R4, R3, R6 ;  /* 0x0000000603047220 */ /* 0x000fc40000410000 */
[-C--:B------:R-:W-:Y:S02]  /*12370*/  FFMA.FTZ R3, R3, R9.reuse, -R5 ;  /* 0x0000000903037223 */ /* 0x080fe40000010805 */
[----:B------:R-:W-:Y:S01]  /*12380*/  FFMA.FTZ R2, R2, R9, R4 ;  /* 0x0000000902027223 */ /* 0x000fe20000010004 */
[----:B------:R-:W-:Y:S02]  /*12390*/  F2FP.PACK_AB R9, R25, R27 ;  /* 0x0000001b1909723e */ /* 0x000fe400000000ff */
[----:B------:R-:W-:Y:S02]  /*123a0*/  F2FP.PACK_AB R18, R3, R21 ;  /* 0x000000150312723e */ /* 0x000fe400000000ff */
[----:B------:R-:W-:-:S03]  /*123b0*/  F2FP.PACK_AB R10, R2, R22 ;  /* 0x00000016020a723e */ /* 0x000fc600000000ff */
[----:B------:R1:W-:Y:S04]  /*123c0*/  STS.128 [R29], R16 ;  /* 0x000000101d007388 */ /* 0x0003e80000000c00 */
[----:B------:R1:W-:Y:S02]  /*123d0*/  STS.128 [R20+0x10080], R8 ;  /* 0x0100800814007388 */ /* 0x0003e40000000c00 */
.L_x_3060:
[----:B------:R-:W-:Y:S05]  /*123e0*/  BSYNC B1 ;  /* 0x0000000000017941 */ /* 0x000fea0003800000 */
.L_x_3059:
        /* <DEDUP_REMOVED lines=17> */
[----:B------:R-:W-:Y:S01]  /*12500*/  HADD2.F32 R5, -RZ, R106.H1_H1 ;  /* 0x3000006aff057230 */ /* 0x000fe20000004100 */
[----:B-1----:R-:W-:Y:S02]  /*12510*/  SHF.R.U32.HI R9, RZ, 0x10, R61 ;  /* 0x00000010ff097819 */ /* 0x002fe4000001163d */
[----:B------:R-:W-:-:S02]  /*12520*/  LEA.HI R2, R2, R149, RZ, 0x1d ;  /* 0x0000009502027211 */ /* 0x000fc400078fe8ff */
[----:B------:R-:W-:Y:S01]  /*12530*/  SHF.R.U32.HI R15, RZ, 0x10, R67 ;  /* 0x00000010ff0f7819 */ /* 0x000fe20000011643 */
[----:B------:R-:W-:Y:S01]  /*12540*/  HADD2.F32 R40, -RZ, R9.H0_H0 ;  /* 0x20000009ff287230 */ /* 0x000fe20000004100 */
        /* <DEDUP_REMOVED lines=13> */
[----:B------:R-:W-:Y:S01]  /*12620*/  HADD2.F32 R2, -RZ, R105.H1_H1 ;  /* 0x30000069ff027230 */ /* 0x000fe20000004100 */
[----:B------:R-:W-:Y:S01]  /*12630*/  SHF.R.U64 R28, R64, 0x10, R65 ;  /* 0x00000010401c7819 */ /* 0x000fe20000001241 */
[----:B------:R-:W-:Y:S01]  /*12640*/  HADD2.F32 R39, -RZ, R27.H0_H0 ;  /* 0x2000001bff277230 */ /* 0x000fe20000004100 */
[----:B------:R-:W-:Y:S01]  /*12650*/  SHF.R.U64 R30, R60, 0x10, R61 ;  /* 0x000000103c1e7819 */ /* 0x000fe2000000123d */
[----:B------:R-:W1:Y:S01]  /*12660*/  LDS.128 R16, [R24+0x10080] ;  /* 0x0100800018107984 */ /* 0x000e620000000c00 */
[----:B------:R-:W-:-:S02]  /*12670*/  SHF.R.U64 R32, R66, 0x10, R67 ;  /* 0x0000001042207819 */ /* 0x000fc40000001243 */
[----:B------:R-:W-:Y:S01]  /*12680*/  SHF.R.U64 R36, R62, 0x10, R63 ;  /* 0x000000103e247819 */ /* 0x000fe2000000123f */
[----:B------:R-:W-:Y:S02]  /*12690*/  HADD2.F32 R27, -RZ, R30.H0_H0 ;  /* 0x2000001eff1b7230 */ /* 0x000fe40000004100 */
[----:B-1----:R-:W-:-:S05]  /*126a0*/  HADD2.F32 R3, -RZ, R17.H0_H0 ;  /* 0x20000011ff037230 */ /* 0x002fca0000004100 */
[-C--:B------:R-:W-:Y:S01]  /*126b0*/  FMUL.FTZ R14, R3, R2.reuse ;  /* 0x00000002030e7220 */ /* 0x080fe20000410000 */
[----:B---3--:R-:W1:Y:S02]  /*126c0*/  LDS.128 R20, [R44] ;  /* 0x000000002c147984 */ /* 0x008e640000000c00 */
[--C-:B-1----:R-:W-:Y:S02]  /*126d0*/  HADD2.F32 R6, -RZ, R21.reuse.H0_H0 ;  /* 0x20000015ff067230 */ /* 0x102fe40000004100 */
[----:B------:R-:W-:Y:S02]  /*126e0*/  HADD2.F32 R21, -RZ, R21.H1_H1 ;  /* 0x30000015ff157230 */ /* 0x000fe40000004100 */
[----:B------:R-:W-:Y:S01]  /*126f0*/  HADD2.F32 R13, -RZ, R20.H0_H0 ;  /* 0x20000014ff0d7230 */ /* 0x000fe20000004100 */
[----:B------:R-:W-:Y:S01]  /*12700*/  FMUL.FTZ R8, R6, R2 ;  /* 0x0000000206087220 */ /* 0x000fe20000410000 */
[----:B------:R-:W-:Y:S01]  /*12710*/  HADD2.F32 R2, -RZ, R17.H1_H1 ;  /* 0x30000011ff027230 */ /* 0x000fe20000004100 */
[-C--:B------:R-:W-:Y:S01]  /*12720*/  FMUL.FTZ R4, R21, R10.reuse ;  /* 0x0000000a15047220 */ /* 0x080fe20000410000 */
[----:B------:R-:W-:Y:S01]  /*12730*/  HADD2.F32 R11, -RZ, R22.H0_H0 ;  /* 0x20000016ff0b7230 */ /* 0x000fe20000004100 */
        /* <DEDUP_REMOVED lines=8> */
[----:B------:R-:W-:Y:S01]  /*127c0*/  FFMA.FTZ R34, R6, R5, -R14 ;  /* 0x0000000506227223 */ /* 0x000fe2000001080e */
[----:B------:R-:W-:Y:S01]  /*127d0*/  HADD2.F32 R9, -RZ, R23.H0_H0 ;  /* 0x20000017ff097230 */ /* 0x000fe20000004100 */
[C---:B------:R-:W-:Y:S01]  /*127e0*/  FMUL.FTZ R29, R2.reuse, R3 ;  /* 0x00000003021d7220 */ /* 0x040fe20000410000 */
[----:B------:R-:W-:Y:S01]  /*127f0*/  HADD2.F32 R3, -RZ, R107.H1_H1 ;  /* 0x3000006bff037230 */ /* 0x000fe20000004100 */
[----:B------:R-:W-:Y:S01]  /*12800*/  FFMA.FTZ R35, R2, R10, R8 ;  /* 0x0000000a02237223 */ /* 0x000fe20000010008 */
[----:B------:R-:W-:Y:S01]  /*12810*/  HADD2.F32 R2, -RZ, R18.H0_H0 ;  /* 0x20000012ff027230 */ /* 0x000fe20000004100 */
[----:B------:R-:W-:Y:S01]  /*12820*/  FMUL.FTZ R5, R11, R4 ;  /* 0x000000040b057220 */ /* 0x000fe20000410000 */
[----:B------:R-:W-:Y:S01]  /*12830*/  HADD2.F32 R8, -RZ, R108.H1_H1 ;  /* 0x3000006cff087230 */ /* 0x000fe20000004100 */
[----:B------:R-:W-:Y:S01]  /*12840*/  FFMA.FTZ R13, R13, R10, -R29 ;  /* 0x0000000a0d0d7223 */ /* 0x000fe2000001081d */
[----:B------:R-:W-:Y:S01]  /*12850*/  HADD2.F32 R6, -RZ, R23.H1_H1 ;  /* 0x30000017ff067230 */ /* 0x000fe20000004100 */
[C---:B------:R-:W-:Y:S01]  /*12860*/  FMUL.FTZ R26, R2.reuse, R4 ;  /* 0x00000004021a7220 */ /* 0x040fe20000410000 */
[----:B------:R-:W-:Y:S01]  /*12870*/  HADD2.F32 R17, -RZ, R28.H0_H0 ;  /* 0x2000001cff117230 */ /* 0x000fe20000004100 */
[-C--:B------:R-:W-:Y:S01]  /*12880*/  FFMA.FTZ R33, R2, R8.reuse, R5 ;  /* 0x0000000802217223 */ /* 0x080fe20000010005 */
[----:B------:R-:W-:Y:S01]  /*12890*/  HADD2.F32 R2, -RZ, R19.H0_H0 ;  /* 0x20000013ff027230 */ /* 0x000fe20000004100 */
[----:B------:R-:W-:Y:S01]  /*128a0*/  FMUL.FTZ R4, R9, R3 ;  /* 0x0000000309047220 */ /* 0x000fe20000410000 */
[----:B------:R-:W-:Y:S01]  /*128b0*/  HADD2.F32 R5, -RZ, R109.H0_H0 ;  /* 0x2000006dff057230 */ /* 0x000fe20000004100 */
[----:B------:R-:W-:-:S02]  /*128c0*/  FFMA.FTZ R10, R11, R8, -R26 ;  /* 0x000000080b0a7223 */ /* 0x000fc4000001081a */
[C---:B------:R-:W-:Y:S02]  /*128d0*/  FMUL.FTZ R23, R2.reuse, R3 ;  /* 0x0000000302177220 */ /* 0x040fe40000410000 */
[----:B------:R-:W-:Y:S01]  /*128e0*/  FFMA.FTZ R25, R2, R5, R4 ;  /* 0x0000000502197223 */ /* 0x000fe20000010004 */
[----:B------:R-:W-:Y:S01]  /*128f0*/  HADD2.F32 R2, -RZ, R19.H1_H1 ;  /* 0x30000013ff027230 */ /* 0x000fe20000004100 */
[----:B------:R-:W-:Y:S01]  /*12900*/  FMUL.FTZ R3, R6, R15 ;  /* 0x0000000f06037220 */ /* 0x000fe20000410000 */
[----:B------:R-:W-:Y:S01]  /*12910*/  HADD2.F32 R4, -RZ, R20.H1_H1 ;  /* 0x30000014ff047230 */ /* 0x000fe20000004100 */
[----:B------:R-:W-:Y:S01]  /*12920*/  FFMA.FTZ R5, R9, R5, -R23 ;  /* 0x0000000509057223 */ /* 0x000fe20000010817 */
[----:B------:R-:W-:Y:S01]  /*12930*/  F2FP.PACK_AB R9, R37, R38 ;  /* 0x000000262509723e */ /* 0x000fe200000000ff */
[C---:B------:R-:W-:Y:S01]  /*12940*/  FMUL.FTZ R19, R2.reuse, R15 ;  /* 0x0000000f02137220 */ /* 0x040fe20000410000 */
[----:B------:R-:W-:Y:S01]  /*12950*/  HADD2.F32 R15, -RZ, R32.H0_H0 ;  /* 0x20000020ff0f7230 */ /* 0x000fe20000004100 */
[----:B------:R-:W-:Y:S01]  /*12960*/  FFMA.FTZ R20, R2, R39, R3 ;  /* 0x0000002702147223 */ /* 0x000fe20000010003 */
[----:B------:R-:W-:Y:S01]  /*12970*/  HADD2.F32 R2, -RZ, R16.H1_H1 ;  /* 0x30000010ff027230 */ /* 0x000fe20000004100 */
[----:B------:R-:W-:Y:S01]  /*12980*/  FMUL.FTZ R14, R4, R17 ;  /* 0x00000011040e7220 */ /* 0x000fe20000410000 */
[----:B------:R-:W-:-:S02]  /*12990*/  HADD2.F32 R3, -RZ, R22.H1_H1 ;  /* 0x30000016ff037230 */ /* 0x000fc40000004100 */
[----:B------:R-:W-:Y:S01]  /*129a0*/  F2FP.PACK_AB R11, R20, R25 ;  /* 0x00000019140b723e */ /* 0x000fe200000000ff */
[C---:B------:R-:W-:Y:S02]  /*129b0*/  FMUL.FTZ R16, R2.reuse, R17 ;  /* 0x0000001102107220 */ /* 0x040fe40000410000 */
[----:B------:R-:W-:Y:S01]  /*129c0*/  FFMA.FTZ R17, R2, R27, R14 ;  /* 0x0000001b02117223 */ /* 0x000fe2000001000e */
[----:B------:R-:W-:Y:S01]  /*129d0*/  HADD2.F32 R2, -RZ, R18.H1_H1 ;  /* 0x30000012ff027230 */ /* 0x000fe20000004100 */
[----:B------:R-:W-:Y:S01]  /*129e0*/  FMUL.FTZ R14, R3, R15 ;  /* 0x0000000f030e7220 */ /* 0x000fe20000410000 */
[----:B------:R-:W-:Y:S01]  /*129f0*/  HADD2.F32 R18, -RZ, R36.H0_H0 ;  /* 0x20000024ff127230 */ /* 0x000fe20000004100 */
[----:B------:R-:W-:Y:S01]  /*12a00*/  FFMA.FTZ R4, R4, R27, -R16 ;  /* 0x0000001b04047223 */ /* 0x000fe20000010810 */
[----:B------:R-:W-:Y:S01]  /*12a10*/  F2FP.PACK_AB R8, R17, R35 ;  /* 0x000000231108723e */ /* 0x000fe200000000ff */
[C---:B------:R-:W-:Y:S02]  /*12a20*/  FMUL.FTZ R15, R2.reuse, R15 ;  /* 0x0000000f020f7220 */ /* 0x040fe40000410000 */
[----:B------:R-:W-:Y:S01]  /*12a30*/  FFMA.FTZ R22, R2, R18, R14 ;  /* 0x0000001202167223 */ /* 0x000fe2000001000e */
[----:B------:R-:W-:Y:S01]  /*12a40*/  F2FP.PACK_AB R16, R4, R13 ;  /* 0x0000000d0410723e */ /* 0x000fe200000000ff */
[----:B------:R-:W-:-:S02]  /*12a50*/  FFMA.FTZ R14, R21, R40, -R31 ;  /* 0x00000028150e7223 */ /* 0x000fc4000001081f */
[----:B------:R-:W-:Y:S02]  /*12a60*/  FFMA.FTZ R2, R6, R39, -R19 ;  /* 0x0000002706027223 */ /* 0x000fe40000010813 */
[----:B------:R-:W-:Y:S01]  /*12a70*/  FFMA.FTZ R3, R3, R18, -R15 ;  /* 0x0000001203037223 */ /* 0x000fe2000001080f */
[----:B------:R-:W-:Y:S02]  /*12a80*/  F2FP.PACK_AB R17, R14, R34 ;  /* 0x000000220e11723e */ /* 0x000fe400000000ff */
[----:B------:R-:W-:Y:S02]  /*12a90*/  F2FP.PACK_AB R19, R2, R5 ;  /* 0x000000050213723e */ /* 0x000fe400000000ff */
[----:B------:R-:W-:Y:S02]  /*12aa0*/  F2FP.PACK_AB R18, R3, R10 ;  /* 0x0000000a0312723e */ /* 0x000fe400000000ff */
[----:B------:R-:W-:-:S03]  /*12ab0*/  F2FP.PACK_AB R10, R22, R33 ;  /* 0x00000021160a723e */ /* 0x000fc600000000ff */
[----:B------:R1:W-:Y:S04]  /*12ac0*/  STS.128 [R44], R16 ;  /* 0x000000102c007388 */ /* 0x0003e80000000c00 */
[----:B------:R1:W-:Y:S02]  /*12ad0*/  STS.128 [R24+0x10080], R8 ;  /* 0x0100800818007388 */ /* 0x0003e40000000c00 */
.L_x_3066:
[----:B------:R-:W-:Y:S05]  /*12ae0*/  BSYNC B0 ;  /* 0x0000000000007941 */ /* 0x000fea0003800000 */
.L_x_3065:
[----:B------:R-:W-:-:S13]  /*12af0*/  ISETP.GE.AND P0, PT, R142, c[0x0][0x27c], PT ;  /* 0x00009f008e007a0c */ /* 0x000fda0003f06270 */
[----:B------:R-:W-:Y:S05]  /*12b00*/  @P0 BRA `(.L_x_3064) ;  /* 0x0000061000000947 */ /* 0x000fea0003800000 */
[----:B------:R-:W3:Y:S04]  /*12b10*/  LDL R3, [R1+0xe0] ;  /* 0x0000e00001037983 */ /* 0x000ee80000100800 */
[----:B------:R-:W4:Y:S01]  /*12b20*/  LDL R45, [R1+0xf0] ;  /* 0x0000f000012d7983 */ /* 0x000f220000100800 */
[----:B------:R-:W-:Y:S02]  /*12b30*/  MOV R2, c[0x0][0x27c] ;  /* 0x00009f0000027a02 */ /* 0x000fe40000000f00 */
[----:B------:R-:W-:Y:S02]  /*12b40*/  SHF.R.U32.HI R5, RZ, 0x10, R73 ;  /* 0x00000010ff057819 */ /* 0x000fe40000011649 */
[----:B------:R-:W-:Y:S02]  /*12b50*/  SHF.R.U32.HI R28, RZ, 0x10, R77 ;  /* 0x00000010ff1c7819 */ /* 0x000fe4000001164d */
[----:B------:R-:W-:-:S02]  /*12b60*/  SHF.R.U32.HI R30, RZ, 0x10, R75 ;  /* 0x00000010ff1e7819 */ /* 0x000fc4000001164b */
[----:B------:R-:W-:Y:S01]  /*12b70*/  SHF.R.U64 R35, R72, 0x10, R73 ;  /* 0x0000001048237819 */ /* 0x000fe20000001249 */
[----:B-1----:R-:W-:Y:S01]  /*12b80*/  HADD2.F32 R44, -RZ, R28.H0_H0 ;  /* 0x2000001cff2c7230 */ /* 0x002fe20000004100 */
[----:B------:R-:W-:Y:S02]  /*12b90*/  SHF.R.U32.HI R34, RZ, 0x10, R79 ;  /* 0x00000010ff227819 */ /* 0x000fe4000001164f */
[----:B------:R-:W-:Y:S02]  /*12ba0*/  SHF.R.U64 R36, R74, 0x10, R75 ;  /* 0x000000104a247819 */ /* 0x000fe4000000124b */
[----:B------:R-:W-:Y:S02]  /*12bb0*/  SHF.R.U64 R39, R76, 0x10, R77 ;  /* 0x000000104c277819 */ /* 0x000fe4000000124d */
[----:B---3--:R-:W-:-:S04]  /*12bc0*/  LEA.HI R2, R2, R3, RZ, 0x1d ;  /* 0x0000000302027211 */ /* 0x008fc800078fe8ff */
[----:B------:R-:W-:Y:S01]  /*12bd0*/  SHF.R.S32.HI R3, RZ, 0x1f, R2 ;  /* 0x0000001fff037819 */ /* 0x000fe20000011402 */
[----:B----4-:R-:W1:Y:S01]  /*12be0*/  LDS.128 R8, [R45] ;  /* 0x000000002d087984 */ /* 0x010e620000000c00 */
[----:B------:R-:W-:Y:S02]  /*12bf0*/  SHF.L.U32 R4, R2, 0x3, RZ ;  /* 0x0000000302047819 */ /* 0x000fe400000006ff */
[----:B------:R-:W-:Y:S02]  /*12c00*/  LEA.HI R2, R3, R2, RZ, 0x3 ;  /* 0x0000000203027211 */ /* 0x000fe400078f18ff */
[----:B------:R-:W-:Y:S01]  /*12c10*/  LOP3.LUT R3, R43, 0x38, R4, 0xf8, !PT ;  /* 0x000000382b037812 */ /* 0x000fe200078ef804 */
[----:B------:R-:W-:Y:S01]  /*12c20*/  HADD2.F32 R43, -RZ, R34.H0_H0 ;  /* 0x20000022ff2b7230 */ /* 0x000fe20000004100 */
[----:B------:R-:W-:Y:S02]  /*12c30*/  SHF.L.U32 R2, R2, 0xa, RZ ;  /* 0x0000000a02027819 */ /* 0x000fe400000006ff */
[----:B------:R-:W-:-:S02]  /*12c40*/  LOP3.LUT R3, R3, R42, RZ, 0x3c, !PT ;  /* 0x0000002a03037212 */ /* 0x000fc400078e3cff */
[----:B------:R-:W-:-:S04]  /*12c50*/  LOP3.LUT R2, R2, 0x7fffe000, RZ, 0xc0, !PT ;  /* 0x7fffe00002027812 */ /* 0x000fc800078ec0ff */
[----:B-----5:R-:W-:Y:S02]  /*12c60*/  IADD3 R2, R3, R2, R41 ;  /* 0x0000000203027210 */ /* 0x020fe40007ffe029 */
[----:B------:R-:W-:Y:S02]  /*12c70*/  SHF.R.U64 R41, R78, 0x10, R79 ;  /* 0x000000104e297819 */ /* 0x000fe4000000124f */
[----:B------:R-:W-:Y:S01]  /*12c80*/  SHF.L.U32 R29, R2, 0x1, RZ ;  /* 0x00000001021d7819 */ /* 0x000fe200000006ff */
[----:B------:R-:W-:Y:S02]  /*12c90*/  HADD2.F32 R2, -RZ, R109.H1_H1 ;  /* 0x3000006dff027230 */ /* 0x000fe40000004100 */
[----:B------:R-:W-:Y:S02]  /*12ca0*/  HADD2.F32 R34, -RZ, R41.H0_H0 ;  /* 0x20000029ff227230 */ /* 0x000fe40000004100 */
[----:B------:R-:W3:Y:S01]  /*12cb0*/  LDS.128 R16, [R29+0x10080] ;  /* 0x010080001d107984 */ /* 0x000ee20000000c00 */
[----:B-1----:R-:W-:-:S02]  /*12cc0*/  HADD2.F32 R26, -RZ, R9.H0_H0 ;  /* 0x20000009ff1a7230 */ /* 0x002fc40000004100 */
[--C-:B------:R-:W-:Y:S02]  /*12cd0*/  HADD2.F32 R22, -RZ, R10.reuse.H0_H0 ;  /* 0x2000000aff167230 */ /* 0x100fe40000004100 */
[----:B------:R-:W-:Y:S01]  /*12ce0*/  HADD2.F32 R25, -RZ, R10.H1_H1 ;  /* 0x3000000aff197230 */ /* 0x000fe20000004100 */
[----:B------:R-:W-:Y:S01]  /*12cf0*/  FMUL.FTZ R6, R26, R2 ;  /* 0x000000021a067220 */ /* 0x000fe20000410000 */
[----:B------:R-:W-:Y:S02]  /*12d00*/  HADD2.F32 R23, -RZ, R9.H1_H1 ;  /* 0x30000009ff177230 */ /* 0x000fe40000004100 */
[--C-:B------:R-:W-:Y:S02]  /*12d10*/  HADD2.F32 R24, -RZ, R8.reuse.H0_H0 ;  /* 0x20000008ff187230 */ /* 0x100fe40000004100 */
[----:B------:R-:W-:Y:S02]  /*12d20*/  HADD2.F32 R27, -RZ, R8.H1_H1 ;  /* 0x30000008ff1b7230 */ /* 0x000fe40000004100 */
[----:B------:R-:W-:-:S02]  /*12d30*/  HADD2.F32 R8, -RZ, R110.H1_H1 ;  /* 0x3000006eff087230 */ /* 0x000fc40000004100 */
[--C-:B------:R-:W-:Y:S02]  /*12d40*/  HADD2.F32 R21, -RZ, R11.reuse.H0_H0 ;  /* 0x2000000bff157230 */ /* 0x100fe40000004100 */
[----:B------:R-:W-:Y:S02]  /*12d50*/  HADD2.F32 R20, -RZ, R11.H1_H1 ;  /* 0x3000000bff147230 */ /* 0x000fe40000004100 */
[----:B---3--:R-:W-:Y:S02]  /*12d60*/  HADD2.F32 R4, -RZ, R17.H0_H0 ;  /* 0x20000011ff047230 */ /* 0x008fe40000004100 */
[--C-:B------:R-:W-:Y:S02]  /*12d70*/  HADD2.F32 R10, -RZ, R16.reuse.H0_H0 ;  /* 0x20000010ff0a7230 */ /* 0x100fe40000004100 */
[----:B------:R-:W-:Y:S01]  /*12d80*/  HADD2.F32 R15, -RZ, R16.H1_H1 ;  /* 0x30000010ff0f7230 */ /* 0x000fe20000004100 */
[C---:B------:R-:W-:Y:S01]  /*12d90*/  FMUL.FTZ R33, R4.reuse, R2 ;  /* 0x0000000204217220 */ /* 0x040fe20000410000 */
[----:B------:R-:W-:Y:S01]  /*12da0*/  HADD2.F32 R16, -RZ, R5.H0_H0 ;  /* 0x20000005ff107230 */ /* 0x000fe20000004100 */
[----:B------:R-:W-:Y:S01]  /*12db0*/  FFMA.FTZ R42, R4, R8, R6 ;  /* 0x00000008042a7223 */ /* 0x000fe20000010006 */
[----:B------:R-:W-:-:S02]  /*12dc0*/  HADD2.F32 R3, -RZ, R17.H1_H1 ;  /* 0x30000011ff037230 */ /* 0x000fc40000004100 */
[----:B------:R-:W-:Y:S01]  /*12dd0*/  HADD2.F32 R5, -RZ, R110.H0_H0 ;  /* 0x2000006eff057230 */ /* 0x000fe20000004100 */
[-C--:B------:R-:W-:Y:S01]  /*12de0*/  FMUL.FTZ R2, R23, R16.reuse ;  /* 0x0000001017027220 */ /* 0x080fe20000410000 */
[----:B------:R-:W-:Y:S01]  /*12df0*/  HADD2.F32 R6, -RZ, R112.H0_H0 ;  /* 0x20000070ff067230 */ /* 0x000fe20000004100 */
[C---:B------:R-:W-:Y:S01]  /*12e00*/  FMUL.FTZ R32, R3.reuse, R16 ;  /* 0x0000001003207220 */ /* 0x040fe20000410000 */
[----:B------:R-:W-:Y:S01]  /*12e10*/  HADD2.F32 R11, -RZ, R19.H0_H0 ;  /* 0x20000013ff0b7230 */ /* 0x000fe20000004100 */
[-C--:B------:R-:W-:Y:S01]  /*12e20*/  FMUL.FTZ R4, R24, R5.reuse ;  /* 0x0000000518047220 */ /* 0x080fe20000410000 */
[----:B------:R-:W-:Y:S01]  /*12e30*/  HADD2.F32 R17, -RZ, R30.H0_H0 ;  /* 0x2000001eff117230 */ /* 0x000fe20000004100 */
[----:B------:R-:W-:Y:S01]  /*12e40*/  FFMA.FTZ R40, R3, R44, R2 ;  /* 0x0000002c03287223 */ /* 0x000fe20000010002 */
[--C-:B------:R-:W-:Y:S01]  /*12e50*/  HADD2.F32 R2, -RZ, R111.reuse.H1_H1 ;  /* 0x3000006fff027230 */ /* 0x100fe20000004100 */
[C---:B------:R-:W-:Y:S01]  /*12e60*/  FFMA.FTZ R37, R10.reuse, R6, R4 ;  /* 0x000000060a257223 */ /* 0x040fe20000010004 */
[----:B------:R-:W-:Y:S01]  /*12e70*/  HADD2.F32 R3, -RZ, R111.H0_H0 ;  /* 0x2000006fff037230 */ /* 0x000fe20000004100 */
[----:B------:R-:W-:Y:S01]  /*12e80*/  FMUL.FTZ R31, R10, R5 ;  /* 0x000000050a1f7220 */ /* 0x000fe20000410000 */
[----:B------:R-:W-:Y:S01]  /*12e90*/  HADD2.F32 R4, -RZ, R112.H1_H1 ;  /* 0x30000070ff047230 */ /* 0x000fe20000004100 */
[-C--:B------:R-:W-:Y:S01]  /*12ea0*/  FMUL.FTZ R10, R21, R2.reuse ;  /* 0x00000002150a7220 */ /* 0x080fe20000410000 */
[--C-:B------:R-:W-:Y:S01]  /*12eb0*/  HADD2.F32 R14, -RZ, R18.reuse.H0_H0 ;  /* 0x20000012ff0e7230 */ /* 0x100fe20000004100 */
[----:B------:R-:W-:Y:S01]  /*12ec0*/  FMUL.FTZ R16, R22, R3 ;  /* 0x0000000316107220 */ /* 0x000fe20000410000 */
[----:B------:R-:W-:Y:S01]  /*12ed0*/  HADD2.F32 R13, -RZ, R18.H1_H1 ;  /* 0x30000012ff0d7230 */ /* 0x000fe20000004100 */
[C---:B------:R-:W-:Y:S01]  /*12ee0*/  FMUL.FTZ R18, R11.reuse, R2 ;  /* 0x000000020b127220 */ /* 0x040fe20000410000 */
[----:B------:R-:W-:Y:S01]  /*12ef0*/  HADD2.F32 R9, -RZ, R19.H1_H1 ;  /* 0x30000013ff097230 */ /* 0x000fe20000004100 */
[----:B------:R-:W-:Y:S01]  /*12f00*/  FFMA.FTZ R19, R11, R4, R10 ;  /* 0x000000040b137223 */ /* 0x000fe2000001000a */
[----:B------:R-:W-:Y:S01]  /*12f10*/  HADD2.F32 R5, -RZ, R113.H0_H0 ;  /* 0x20000071ff057230 */ /* 0x000fe20000004100 */
[----:B------:R-:W-:Y:S01]  /*12f20*/  FMUL.FTZ R2, R20, R17 ;  /* 0x0000001114027220 */ /* 0x000fe20000410000 */
[----:B------:R-:W-:Y:S01]  /*12f30*/  HADD2.F32 R11, -RZ, R35.H0_H0 ;  /* 0x20000023ff0b7230 */ /* 0x000fe20000004100 */
[C---:B------:R-:W-:Y:S01]  /*12f40*/  FMUL.FTZ R28, R14.reuse, R3 ;  /* 0x000000030e1c7220 */ /* 0x040fe20000410000 */
[----:B------:R-:W-:Y:S01]  /*12f50*/  HADD2.F32 R10, -RZ, R36.H0_H0 ;  /* 0x20000024ff0a7230 */ /* 0x000fe20000004100 */
[----:B------:R-:W-:Y:S01]  /*12f60*/  FFMA.FTZ R38, R14, R5, R16 ;  /* 0x000000050e267223 */ /* 0x000fe20000010010 */
[----:B------:R-:W-:Y:S01]  /*12f70*/  HADD2.F32 R35, -RZ, R39.H0_H0 ;  /* 0x20000027ff237230 */ /* 0x000fe20000004100 */
[----:B------:R-:W-:-:S02]  /*12f80*/  FMUL.FTZ R16, R9, R17 ;  /* 0x0000001109107220 */ /* 0x000fc40000410000 */
[----:B------:R-:W-:Y:S02]  /*12f90*/  FFMA.FTZ R17, R9, R43, R2 ;  /* 0x0000002b09117223 */ /* 0x000fe40000010002 */
[-C--:B------:R-:W-:Y:S02]  /*12fa0*/  FMUL.FTZ R3, R27, R11.reuse ;  /* 0x0000000b1b037220 */ /* 0x080fe40000410000 */
[-C--:B------:R-:W-:Y:S02]  /*12fb0*/  FMUL.FTZ R2, R25, R10.reuse ;  /* 0x0000000a19027220 */ /* 0x080fe40000410000 */
[----:B------:R-:W-:Y:S02]  /*12fc0*/  FMUL.FTZ R11, R15, R11 ;  /* 0x0000000b0f0b7220 */ /* 0x000fe40000410000 */
[----:B------:R-:W-:Y:S02]  /*12fd0*/  FMUL.FTZ R9, R13, R10 ;  /* 0x0000000a0d097220 */ /* 0x000fe40000410000 */
[----:B------:R-:W-:-:S02]  /*12fe0*/  FFMA.FTZ R15, R15, R35, R3 ;  /* 0x000000230f0f7223 */ /* 0x000fc40000010003 */
[----:B------:R-:W-:Y:S02]  /*12ff0*/  FFMA.FTZ R10, R24, R6, -R31 ;  /* 0x00000006180a7223 */ /* 0x000fe4000001081f */
[----:B------:R-:W-:Y:S02]  /*13000*/  FFMA.FTZ R30, R13, R34, R2 ;  /* 0x000000220d1e7223 */ /* 0x000fe40000010002 */
[----:B------:R-:W-:Y:S02]  /*13010*/  FFMA.FTZ R6, R22, R5, -R28 ;  /* 0x0000000516067223 */ /* 0x000fe4000001081c */
[----:B------:R-:W-:Y:S02]  /*13020*/  FFMA.FTZ R3, R21, R4, -R18 ;  /* 0x0000000415037223 */ /* 0x000fe40000010812 */
[----:B------:R-:W-:Y:S01]  /*13030*/  FFMA.FTZ R14, R26, R8, -R33 ;  /* 0x000000081a0e7223 */ /* 0x000fe20000010821 */
[----:B------:R-:W-:Y:S01]  /*13040*/  F2FP.PACK_AB R8, R15, R37 ;  /* 0x000000250f08723e */ /* 0x000fe200000000ff */
        /* <DEDUP_REMOVED lines=9> */
[----:B------:R-:W-:Y:S02]  /*130e0*/  F2FP.PACK_AB R9, R40, R42 ;  /* 0x0000002a2809723e */ /* 0x000fe400000000ff */
[----:B------:R-:W-:Y:S01]  /*130f0*/  F2FP.PACK_AB R10, R30, R38 ;  /* 0x000000261e0a723e */ /* 0x000fe200000000ff */
[----:B------:R1:W-:Y:S04]  /*13100*/  STS.128 [R45], R16 ;  /* 0x000000102d007388 */ /* 0x0003e80000000c00 */
[----:B------:R1:W-:Y:S02]  /*13110*/  STS.128 [R29+0x10080], R8 ;  /* 0x010080081d007388 */ /* 0x0003e40000000c00 */
.L_x_3064:
[----:B------:R-:W-:Y:S05]  /*13120*/  BSYNC B1 ;  /* 0x0000000000017941 */ /* 0x000fea0003800000 */
.L_x_3063:
        /* <DEDUP_REMOVED lines=29> */
[----:B------:R-:W-:Y:S02]  /*13300*/  SHF.R.U64 R35, R80, 0x10, R81 ;  /* 0x0000001050237819 */ /* 0x000fe40000001251 */
[----:B------:R-:W-:Y:S01]  /*13310*/  SHF.L.U32 R29, R2, 0x1, RZ ;  /* 0x00000001021d7819 */ /* 0x000fe200000006ff */
[----:B------:R-:W-:Y:S01]  /*13320*/  HADD2.F32 R2, -RZ, R68.H0_H0 ;  /* 0x20000044ff027230 */ /* 0x000fe20000004100 */
[----:B------:R-:W-:-:S02]  /*13330*/  SHF.R.U32.HI R34, RZ, 0x10, R87 ;  /* 0x00000010ff227819 */ /* 0x000fc40000011657 */
[----:B------:R-:W-:Y:S01]  /*13340*/  SHF.R.U64 R36, R82, 0x10, R83 ;  /* 0x0000001052247819 */ /* 0x000fe20000001253 */
[----:B------:R-:W1:Y:S01]  /*13350*/  LDS.128 R16, [R29+0x10080] ;  /* 0x010080001d107984 */ /* 0x000e620000000c00 */
[----:B------:R-:W-:Y:S01]  /*13360*/  SHF.R.U64 R39, R84, 0x10, R85 ;  /* 0x0000001054277819 */ /* 0x000fe20000001255 */
[----:B------:R-:W-:Y:S01]  /*13370*/  HADD2.F32 R43, -RZ, R34.H0_H0 ;  /* 0x20000022ff2b7230 */ /* 0x000fe20000004100 */
[----:B------:R-:W-:-:S05]  /*13380*/  SHF.R.U64 R41, R86, 0x10, R87 ;  /* 0x0000001056297819 */ /* 0x000fca0000001257 */
[----:B------:R-:W-:Y:S02]  /*13390*/  HADD2.F32 R34, -RZ, R41.H0_H0 ;  /* 0x20000029ff227230 */ /* 0x000fe40000004100 */
[--C-:B-1----:R-:W-:Y:S02]  /*133a0*/  HADD2.F32 R4, -RZ, R17.reuse.H0_H0 ;  /* 0x20000011ff047230 */ /* 0x102fe40000004100 */
[----:B------:R-:W-:Y:S02]  /*133b0*/  HADD2.F32 R15, -RZ, R16.H1_H1 ;  /* 0x30000010ff0f7230 */ /* 0x000fe40000004100 */
[----:B------:R-:W-:Y:S01]  /*133c0*/  HADD2.F32 R3, -RZ, R17.H1_H1 ;  /* 0x30000011ff037230 */ /* 0x000fe20000004100 */
[----:B------:R-:W-:Y:S01]  /*133d0*/  FMUL.FTZ R33, R4, R2 ;  /* 0x0000000204217220 */ /* 0x000fe20000410000 */
[----:B------:R-:W-:Y:S02]  /*133e0*/  HADD2.F32 R17, -RZ, R30.H0_H0 ;  /* 0x2000001eff117230 */ /* 0x000fe40000004100 */
[----:B------:R-:W-:-:S02]  /*133f0*/  HADD2.F32 R14, -RZ, R18.H0_H0 ;  /* 0x20000012ff0e7230 */ /* 0x000fc40000004100 */
[----:B------:R-:W-:Y:S01]  /*13400*/  HADD2.F32 R13, -RZ, R18.H1_H1 ;  /* 0x30000012ff0d7230 */ /* 0x000fe20000004100 */
[----:B----4-:R-:W1:Y:S02]  /*13410*/  LDS.128 R8, [R45] ;  /* 0x000000002d087984 */ /* 0x010e640000000c00 */
[--C-:B-1----:R-:W-:Y:S02]  /*13420*/  HADD2.F32 R26, -RZ, R9.reuse.H0_H0 ;  /* 0x20000009ff1a7230 */ /* 0x102fe40000004100 */
[--C-:B------:R-:W-:Y:S02]  /*13430*/  HADD2.F32 R22, -RZ, R10.reuse.H0_H0 ;  /* 0x2000000aff167230 */ /* 0x100fe40000004100 */
[----:B------:R-:W-:Y:S01]  /*13440*/  HADD2.F32 R25, -RZ, R10.H1_H1 ;  /* 0x3000000aff197230 */ /* 0x000fe20000004100 */
[----:B------:R-:W-:Y:S01]  /*13450*/  FMUL.FTZ R6, R26, R2 ;  /* 0x000000021a067220 */ /* 0x000fe20000410000 */
[----:B------:R-:W-:Y:S02]  /*13460*/  HADD2.F32 R10, -RZ, R16.H0_H0 ;  /* 0x20000010ff0a7230 */ /* 0x000fe40000004100 */
[----:B------:R-:W-:-:S02]  /*13470*/  HADD2.F32 R23, -RZ, R9.H1_H1 ;  /* 0x30000009ff177230 */ /* 0x000fc40000004100 */
[----:B------:R-:W-:Y:S02]  /*13480*/  HADD2.F32 R16, -RZ, R5.H0_H0 ;  /* 0x20000005ff107230 */ /* 0x000fe40000004100 */
[--C-:B------:R-:W-:Y:S02]  /*13490*/  HADD2.F32 R24, -RZ, R8.reuse.H0_H0 ;  /* 0x20000008ff187230 */ /* 0x100fe40000004100 */
[----:B------:R-:W-:Y:S01]  /*134a0*/  HADD2.F32 R27, -RZ, R8.H1_H1 ;  /* 0x30000008ff1b7230 */ /* 0x000fe20000004100 */
[-C--:B------:R-:W-:Y:S01]  /*134b0*/  FMUL.FTZ R2, R23, R16.reuse ;  /* 0x0000001017027220 */ /* 0x080fe20000410000 */
        /* <DEDUP_REMOVED lines=8> */
[--C-:B------:R-:W-:Y:S01]  /*13540*/  HADD2.F32 R2, -RZ, R114.reuse.H1_H1 ;  /* 0x30000072ff027230 */ /* 0x100fe20000004100 */
[C---:B------:R-:W-:Y:S01]  /*13550*/  FMUL.FTZ R31, R10.reuse, R5 ;  /* 0x000000050a1f7220 */ /* 0x040fe20000410000 */
[----:B------:R-:W-:Y:S01]  /*13560*/  HADD2.F32 R20, -RZ, R11.H1_H1 ;  /* 0x3000000bff147230 */ /* 0x000fe20000004100 */
[----:B------:R-:W-:Y:S01]  /*13570*/  FFMA.FTZ R37, R10, R6, R4 ;  /* 0x000000060a257223 */ /* 0x000fe20000010004 */
[----:B------:R-:W-:Y:S01]  /*13580*/  HADD2.F32 R11, -RZ, R19.H0_H0 ;  /* 0x20000013ff0b7230 */ /* 0x000fe20000004100 */
[----:B------:R-:W-:Y:S01]  /*13590*/  FMUL.FTZ R10, R21, R2 ;  /* 0x00000002150a7220 */ /* 0x000fe20000410000 */
[----:B------:R-:W-:-:S02]  /*135a0*/  HADD2.F32 R3, -RZ, R114.H0_H0 ;  /* 0x20000072ff037230 */ /* 0x000fc40000004100 */
[----:B------:R-:W-:Y:S01]  /*135b0*/  HADD2.F32 R4, -RZ, R115.H1_H1 ;  /* 0x30000073ff047230 */ /* 0x000fe20000004100 */
[C---:B------:R-:W-:Y:S01]  /*135c0*/  FMUL.FTZ R18, R11.reuse, R2 ;  /* 0x000000020b127220 */ /* 0x040fe20000410000 */
[----:B------:R-:W-:Y:S01]  /*135d0*/  HADD2.F32 R9, -RZ, R19.H1_H1 ;  /* 0x30000013ff097230 */ /* 0x000fe20000004100 */
[----:B------:R-:W-:Y:S01]  /*135e0*/  FMUL.FTZ R16, R22, R3 ;  /* 0x0000000316107220 */ /* 0x000fe20000410000 */
[----:B------:R-:W-:Y:S01]  /*135f0*/  HADD2.F32 R5, -RZ, R116.H0_H0 ;  /* 0x20000074ff057230 */ /* 0x000fe20000004100 */
[----:B------:R-:W-:Y:S01]  /*13600*/  FFMA.FTZ R19, R11, R4, R10 ;  /* 0x000000040b137223 */ /* 0x000fe2000001000a */
[----:B------:R-:W-:Y:S01]  /*13610*/  HADD2.F32 R11, -RZ, R35.H0_H0 ;  /* 0x20000023ff0b7230 */ /* 0x000fe20000004100 */
[----:B------:R-:W-:Y:S01]  /*13620*/  FMUL.FTZ R2, R20, R17 ;  /* 0x0000001114027220 */ /* 0x000fe20000410000 */
[----:B------:R-:W-:Y:S01]  /*13630*/  HADD2.F32 R10, -RZ, R36.H0_H0 ;  /* 0x20000024ff0a7230 */ /* 0x000fe20000004100 */
[C---:B------:R-:W-:Y:S01]  /*13640*/  FFMA.FTZ R38, R14.reuse, R5, R16 ;  /* 0x000000050e267223 */ /* 0x040fe20000010010 */
[----:B------:R-:W-:Y:S01]  /*13650*/  HADD2.F32 R35, -RZ, R39.H0_H0 ;  /* 0x20000027ff237230 */ /* 0x000fe20000004100 */
[----:B------:R-:W-:-:S02]  /*13660*/  FMUL.FTZ R28, R14, R3 ;  /* 0x000000030e1c7220 */ /* 0x000fc40000410000 */
[C---:B------:R-:W-:Y:S02]  /*13670*/  FMUL.FTZ R16, R9.reuse, R17 ;  /* 0x0000001109107220 */ /* 0x040fe40000410000 */
[----:B------:R-:W-:Y:S02]  /*13680*/  FFMA.FTZ R17, R9, R43, R2 ;  /* 0x0000002b09117223 */ /* 0x000fe40000010002 */
[-C--:B------:R-:W-:Y:S02]  /*13690*/  FMUL.FTZ R3, R27, R11.reuse ;  /* 0x0000000b1b037220 */ /* 0x080fe40000410000 */
[-C--:B------:R-:W-:Y:S02]  /*136a0*/  FMUL.FTZ R2, R25, R10.reuse ;  /* 0x0000000a19027220 */ /* 0x080fe40000410000 */
[----:B------:R-:W-:Y:S02]  /*136b0*/  FMUL.FTZ R11, R15, R11 ;  /* 0x0000000b0f0b7220 */ /* 0x000fe40000410000 */
[----:B------:R-:W-:-:S02]  /*136c0*/  FMUL.FTZ R9, R13, R10 ;  /* 0x0000000a0d097220 */ /* 0x000fc40000410000 */
[----:B------:R-:W-:Y:S02]  /*136d0*/  FFMA.FTZ R15, R15, R35, R3 ;  /* 0x000000230f0f7223 */ /* 0x000fe40000010003 */
        /* <DEDUP_REMOVED lines=19> */
.L_x_3068:
[----:B------:R-:W-:Y:S05]  /*13810*/  BSYNC B0 ;  /* 0x0000000000007941 */ /* 0x000fea0003800000 */
.L_x_3067:
        /* <DEDUP_REMOVED lines=8> */
[----:B------:R-:W-:Y:S01]  /*138a0*/  SHF.R.U64 R35, R88, 0x10, R89 ;  /* 0x0000001058237819 */ /* 0x000fe20000001259 */
[----:B------:R-:W-:Y:S01]  /*138b0*/  HADD2.F32 R44, -RZ, R28.H0_H0 ;  /* 0x2000001cff2c7230 */ /* 0x000fe20000004100 */
[----:B------:R-:W-:Y:S02]  /*138c0*/  SHF.R.U32.HI R34, RZ, 0x10, R95 ;  /* 0x00000010ff227819 */ /* 0x000fe4000001165f */
[----:B------:R-:W-:Y:S02]  /*138d0*/  SHF.R.U64 R36, R90, 0x10, R91 ;  /* 0x000000105a247819 */ /* 0x000fe4000000125b */
[----:B------:R-:W-:Y:S01]  /*138e0*/  SHF.R.U64 R39, R92, 0x10, R93 ;  /* 0x000000105c277819 */ /* 0x000fe2000000125d */
[----:B------:R-:W-:Y:S01]  /*138f0*/  HADD2.F32 R43, -RZ, R34.H0_H0 ;  /* 0x20000022ff2b7230 */ /* 0x000fe20000004100 */
[----:B-----5:R-:W-:-:S05]  /*13900*/  SHF.R.U64 R41, R94, 0x10, R95 ;  /* 0x000000105e297819 */ /* 0x020fca000000125f */
[----:B------:R-:W-:Y:S01]  /*13910*/  HADD2.F32 R34, -RZ, R41.H0_H0 ;  /* 0x20000029ff227230 */ /* 0x000fe20000004100 */
        /* <DEDUP_REMOVED lines=11> */
[----:B------:R-:W-:-:S04]  /*139d0*/  HADD2.F32 R2, -RZ, R116.H1_H1 ;  /* 0x30000074ff027230 */ /* 0x000fc80000004100 */
[----:B------:R-:W2:Y:S01]  /*139e0*/  LDS.128 R16, [R29+0x10080] ;  /* 0x010080001d107984 */ /* 0x000ea20000000c00 */
[--C-:B-1----:R-:W-:Y:S02]  /*139f0*/  HADD2.F32 R26, -RZ, R9.reuse.H0_H0 ;  /* 0x20000009ff1a7230 */ /* 0x102fe40000004100 */
[--C-:B------:R-:W-:Y:S02]  /*13a00*/  HADD2.F32 R22, -RZ, R10.reuse.H0_H0 ;  /* 0x2000000aff167230 */ /* 0x100fe40000004100 */
[----:B------:R-:W-:Y:S01]  /*13a10*/  HADD2.F32 R25, -RZ, R10.H1_H1 ;  /* 0x3000000aff197230 */ /* 0x000fe20000004100 */
[----:B------:R-:W-:Y:S01]  /*13a20*/  FMUL.FTZ R6, R26, R2 ;  /* 0x000000021a067220 */ /* 0x000fe20000410000 */
[----:B------:R-:W-:Y:S02]  /*13a30*/  HADD2.F32 R23, -RZ, R9.H1_H1 ;  /* 0x30000009ff177230 */ /* 0x000fe40000004100 */
[--C-:B------:R-:W-:Y:S02]  /*13a40*/  HADD2.F32 R24, -RZ, R8.reuse.H0_H0 ;  /* 0x20000008ff187230 */ /* 0x100fe40000004100 */
[----:B------:R-:W-:-:S02]  /*13a50*/  HADD2.F32 R27, -RZ, R8.H1_H1 ;  /* 0x30000008ff1b7230 */ /* 0x000fc40000004100 */
[----:B------:R-:W-:Y:S02]  /*13a60*/  HADD2.F32 R8, -RZ, R117.H1_H1 ;  /* 0x30000075ff087230 */ /* 0x000fe40000004100 */
[--C-:B------:R-:W-:Y:S02]  /*13a70*/  HADD2.F32 R21, -RZ, R11.reuse.H0_H0 ;  /* 0x2000000bff157230 */ /* 0x100fe40000004100 */
[----:B------:R-:W-:Y:S02]  /*13a80*/  HADD2.F32 R20, -RZ, R11.H1_H1 ;  /* 0x3000000bff147230 */ /* 0x000fe40000004100 */
[----:B--2---:R-:W-:Y:S02]  /*13a90*/  HADD2.F32 R4, -RZ, R17.H0_H0 ;  /* 0x20000011ff047230 */ /* 0x004fe40000004100 */
        /* <DEDUP_REMOVED lines=59> */
.L_x_3040:
[----:B------:R-:W-:Y:S05]  /*13e50*/  BSYNC B2 ;  /* 0x0000000000027941 */ /* 0x000fea0003800000 */
.L_x_3006:
[----:B-1----:R-:W-:Y:S01]  /*13e60*/  IMAD R4, R122, c[0x0][0x208], RZ ;  /* 0x000082007a047a24 */ /* 0x002fe200078e02ff */
[----:B------:R-:W-:-:S04]  /*13e70*/  DEPBAR.LE SB0, 0x0 ;  /* 0x000080000000791a */ /* 0x000fc80000000000 */
[C---:B------:R-:W-:Y:S01]  /*13e80*/  IMAD.WIDE.U32 R2, R223.reuse, c[0x0][0x208], RZ ;  /* 0x00008200df027a25 */ /* 0x040fe200078e00ff */
[----:B------:R-:W-:Y:S01]  /*13e90*/  BAR.SYNC.DEFER_BLOCKING 0x0 ;  /* 0x0000000000007b1d */ /* 0x000fe20000010000 */
[C---:B------:R-:W-:Y:S02]  /*13ea0*/  ISETP.GE.AND P3, PT, R140.reuse, c[0x0][0x1d4], PT ;  /* 0x000075008c007a0c */ /* 0x040fe40003f66270 */
[----:B------:R-:W-:Y:S01]  /*13eb0*/  IMAD R4, R223, c[0x0][0x20c], R4 ;  /* 0x00008300df047a24 */ /* 0x000fe200078e0204 */
[----:B------:R-:W-:Y:S01]  /*13ec0*/  IADD3 R204, R151, 0x20, RZ ;  /* 0x0000002097cc7810 */ /* 0x000fe20007ffe0ff */
[----:B------:R-:W-:Y:S01]  /*13ed0*/  IMAD.WIDE.U32 R242, R241, c[0x0][0x210], RZ ;  /* 0x00008400f1f27a25 */ /* 0x000fe200078e00ff */
[----:B------:R-:W-:Y:S01]  /*13ee0*/  SHF.L.U64.HI R231, R140, 0x1, R141 ;  /* 0x000000018ce77819 */ /* 0x000fe2000001028d */
[----:B------:R-:W1:Y:S01]  /*13ef0*/  S2R R13, SR_TID.X ;  /* 0x00000000000d7919 */ /* 0x000e620000002100 */
[----:B------:R-:W-:Y:S01]  /*13f00*/  SHF.L.U64.HI R226, R232, 0x1, R236 ;  /* 0x00000001e8e27819 */ /* 0x000fe200000102ec */
[----:B------:R-:W-:Y:S01]  /*13f10*/  IMAD.IADD R3, R3, 0x1, R4 ;  /* 0x0000000103037824 */ /* 0x000fe200078e0204 */
[----:B------:R-:W-:Y:S01]  /*13f20*/  SHF.L.U64.HI R227, R220, 0x1, R238 ;  /* 0x00000001dce37819 */ /* 0x000fe200000102ee */
[----:B------:R-:W-:Y:S01]  /*13f30*/  IMAD R4, R123, c[0x0][0x218], RZ ;  /* 0x000086007b047a24 */ /* 0x000fe200078e02ff */
[----:B------:R-:W-:Y:S01]  /*13f40*/  ISETP.GE.AND P4, PT, R142, c[0x0][0x1d4], PT ;  /* 0x000075008e007a0c */ /* 0x000fe20003f86270 */
[----:B------:R-:W-:Y:S01]  /*13f50*/  IMAD.WIDE.U32 R2, R222, c[0x0][0x218], R2 ;  /* 0x00008600de027a25 */ /* 0x000fe200078e0002 */
[----:B------:R-:W-:Y:S01]  /*13f60*/  ISETP.GE.AND P2, PT, R220, c[0x0][0x1d4], PT ;  /* 0x00007500dc007a0c */ /* 0x000fe20003f46270 */
[----:B------:R-:W-:Y:S01]  /*13f70*/  BSSY B0, `(.L_x_3069) ;  /* 0x0000047000007945 */ /* 0x000fe20003800000 */
[----:B------:R-:W-:Y:S01]  /*13f80*/  SHF.L.U64.HI R224, R221, 0x1, R237 ;  /* 0x00000001dde07819 */ /* 0x000fe200000102ed */
[----:B------:R-:W-:Y:S01]  /*13f90*/  IMAD R4, R222, c[0x0][0x21c], R4 ;  /* 0x00008700de047a24 */ /* 0x000fe200078e0204 */
[----:B------:R-:W-:Y:S01]  /*13fa0*/  IADD3 R2, P0, R2, R242, RZ ;  /* 0x000000f202027210 */ /* 0x000fe20007f1e0ff */
[----:B------:R-:W-:-:S02]  /*13fb0*/  IMAD R241, R241, c[0x0][0x214], R243 ;  /* 0x00008500f1f17a24 */ /* 0x000fc400078e02f3 */
[----:B------:R-:W-:Y:S02]  /*13fc0*/  IMAD.SHL.U32 R230, R140, 0x2, RZ ;  /* 0x000000028ce67824 */ /* 0x000fe400078e00ff */
[----:B------:R-:W-:Y:S01]  /*13fd0*/  IMAD.SHL.U32 R229, R232, 0x2, RZ ;  /* 0x00000002e8e57824 */ /* 0x000fe200078e00ff */
[----:B------:R-:W-:Y:S01]  /*13fe0*/  IADD3.X R3, R241, R3, R4, P0, !PT ;  /* 0x00000003f1037210 */ /* 0x000fe200007fe404 */
[----:B------:R-:W-:Y:S01]  /*13ff0*/  IMAD.IADD R4, R121, 0x1, -R143 ;  /* 0x0000000179047824 */ /* 0x000fe200078e0a8f */
[----:B------:R-:W-:Y:S01]  /*14000*/  LEA R6, P0, R2, c[0x0][0x1f8], 0x1 ;  /* 0x00007e0002067a11 */ /* 0x000fe200078008ff */
[----:B------:R-:W-:Y:S01]  /*14010*/  LDSM.16.M88.4 R8, [R200] ;  /* 0x00000000c808783b */ /* 0x000fe20000000200 */
[----:B------:R-:W-:Y:S02]  /*14020*/  IMAD.SHL.U32 R228, R220, 0x2, RZ ;  /* 0x00000002dce47824 */ /* 0x000fe400078e00ff */
[----:B------:R-:W-:Y:S01]  /*14030*/  LEA.HI.X R5, R2, c[0x0][0x1fc], R3, 0x1, P0 ;  /* 0x00007f0002057a11 */ /* 0x000fe200000f0c03 */
[----:B------:R-:W-:Y:S01]  /*14040*/  LDSM.16.M88.4 R24, [R151] ;  /* 0x000000009718783b */ /* 0x000fe20000000200 */
[----:B------:R-:W-:Y:S01]  /*14050*/  LOP3.LUT P0, RZ, R149, 0x2, RZ, 0xc0, !PT ;  /* 0x0000000295ff7812 */ /* 0x000fe2000780c0ff */
[----:B------:R-:W-:-:S02]  /*14060*/  IMAD.SHL.U32 R225, R221, 0x2, RZ ;  /* 0x00000002dde17824 */ /* 0x000fc400078e00ff */
[----:B------:R-:W4:Y:S04]  /*14070*/  SHFL.IDX PT, R2, R6, RZ, 0x181f ;  /* 0x00181fff06027589 */ /* 0x000f2800000e0000 */
[----:B------:R-:W2:Y:S04]  /*14080*/  SHFL.IDX PT, R3, R5, RZ, 0x181f ;  /* 0x00181fff05037589 */ /* 0x000ea800000e0000 */
[----:B------:R3:W1:Y:S02]  /*14090*/  LDSM.16.M88.4 R36, [R151+0x800] ;  /* 0x000800009724783b */ /* 0x0006640000000200 */
[----:B------:R-:W-:-:S02]  /*140a0*/  @P0 IADD3 R204, R151, -0x20, RZ ;  /* 0xffffffe097cc0810 */ /* 0x000fc40007ffe0ff */
[----:B------:R-:W-:Y:S01]  /*140b0*/  ISETP.LT.OR P0, PT, R4, 0x1, P3 ;  /* 0x000000010400780c */ /* 0x000fe20001f01670 */
[----:B------:R3:W1:Y:S01]  /*140c0*/  LDSM.16.M88.4 R48, [R151+0x1000] ;  /* 0x001000009730783b */ /* 0x0006620000000200 */
[C---:B------:R-:W-:Y:S02]  /*140d0*/  IADD3 R215, R204.reuse, 0x1000, RZ ;  /* 0x00001000ccd77810 */ /* 0x040fe40007ffe0ff */
[----:B------:R-:W-:Y:S01]  /*140e0*/  IADD3 R214, R204, 0x800, RZ ;  /* 0x00000800ccd67810 */ /* 0x000fe20007ffe0ff */
[----:B------:R3:W1:Y:S04]  /*140f0*/  LDSM.16.M88.4 R20, [R201] ;  /* 0x00000000c914783b */ /* 0x0006680000000200 */
[----:B-----5:R3:W1:Y:S01]  /*14100*/  LDSM.16.M88.4 R44, [R204] ;  /* 0x00000000cc2c783b */ /* 0x0206620000000200 */
[----:B----4-:R-:W-:-:S03]  /*14110*/  IADD3 R14, P1, R2, R230, RZ ;  /* 0x000000e6020e7210 */ /* 0x010fc60007f3e0ff */
[----:B------:R3:W4:Y:S02]  /*14120*/  LDSM.16.M88.4 R60, [R204+0x800] ;  /* 0x00080000cc3c783b */ /* 0x0007240000000200 */
[----:B--2---:R-:W-:Y:S02]  /*14130*/  IMAD.X R15, R3, 0x1, R231, P1 ;  /* 0x00000001030f7824 */ /* 0x004fe400008e06e7 */
[----:B------:R3:W2:Y:S01]  /*14140*/  LDSM.16.M88.4 R72, [R204+0x1000] ;  /* 0x00100000cc48783b */ /* 0x0006a20000000200 */
[----:B------:R-:W-:-:S03]  /*14150*/  ISETP.LT.OR P1, PT, R4, 0x1, P4 ;  /* 0x000000010400780c */ /* 0x000fc60002721670 */
[----:B------:R-:W-:Y:S01]  /*14160*/  @!PT LDS RZ, [RZ] ;  /* 0x00000000fffff984 */ /* 0x000fe20000000800 */
[----:B------:R-:W-:Y:S01]  /*14170*/  @!PT LDS RZ, [RZ] ;  /* 0x00000000fffff984 */ /* 0x000fe20000000800 */
[----:B------:R-:W-:Y:S01]  /*14180*/  @!PT LDS RZ, [RZ] ;  /* 0x00000000fffff984 */ /* 0x000fe20000000800 */
[----:B------:R1:W-:Y:S01]  /*14190*/  LDGSTS.E.BYPASS.LTC128B.128 [R216+0x4080], [R14.64], !P0 ;  /* 0x040800000ed87fae */ /* 0x0003e2000c101d46 */
[----:B------:R-:W-:-:S05]  /*141a0*/  IADD3 R16, P0, R2, R229, RZ ;  /* 0x000000e502107210 */ /* 0x000fca0007f1e0ff */
[----:B------:R-:W-:-:S05]  /*141b0*/  IMAD.X R17, R3, 0x1, R226, P0 ;  /* 0x0000000103117824 */ /* 0x000fca00000e06e2 */
[----:B------:R3:W-:Y:S01]  /*141c0*/  LDGSTS.E.BYPASS.LTC128B.128 [R216+0x5880], [R16.64], !P1 ;  /* 0x0588000010d87fae */ /* 0x0007e2000c901d46 */
[----:B------:R-:W-:Y:S02]  /*141d0*/  ISETP.GE.AND P1, PT, R221, c[0x0][0x1d4], PT ;  /* 0x00007500dd007a0c */ /* 0x000fe40003f26270 */
[----:B-1----:R-:W-:-:S05]  /*141e0*/  IADD3 R14, P0, R2, R228, RZ ;  /* 0x000000e4020e7210 */ /* 0x002fca0007f1e0ff */
[----:B------:R-:W-:Y:S01]  /*141f0*/  IMAD.X R15, R3, 0x1, R227, P0 ;  /* 0x00000001030f7824 */ /* 0x000fe200000e06e3 */
[----:B------:R-:W-:-:S13]  /*14200*/  ISETP.LT.OR P0, PT, R4, 0x1, P2 ;  /* 0x000000010400780c */ /* 0x000fda0001701670 */
[----:B------:R3:W-:Y:S01]  /*14210*/  LDGSTS.E.BYPASS.LTC128B.128 [R216+0x7080], [R14.64], !P0 ;  /* 0x070800000ed87fae */ /* 0x0007e2000c101d46 */
[----:B------:R-:W-:-:S05]  /*14220*/  IADD3 R2, P0, R2, R225, RZ ;  /* 0x000000e102027210 */ /* 0x000fca0007f1e0ff */
[----:B------:R-:W-:Y:S01]  /*14230*/  IMAD.X R3, R3, 0x1, R224, P0 ;  /* 0x0000000103037824 */ /* 0x000fe200000e06e0 */
[----:B------:R-:W-:-:S13]  /*14240*/  ISETP.LT.OR P0, PT, R4, 0x1, P1 ;  /* 0x000000010400780c */ /* 0x000fda0000f01670 */
[----:B------:R3:W-:Y:S01]  /*14250*/  LDGSTS.E.BYPASS.LTC128B.128 [R216+0x8880], [R2.64], !P0 ;  /* 0x0888000002d87fae */ /* 0x0007e2000c101d46 */
[----:B------:R-:W-:-:S13]  /*14260*/  ISETP.GT.AND P0, PT, R13, 0x7f, PT ;  /* 0x0000007f0d00780c */ /* 0x000fda0003f04270 */
[----:B------:R-:W-:Y:S05]  /*14270*/  @P0 BRA `(.L_x_3070) ;  /* 0x0000016000000947 */ /* 0x000fea0003800000 */
[----:B--2-4-:R-:W-:Y:S05]  /*14280*/  BRA.DIV ~URZ, `(.L_x_3071) ;  /* 0x0000f5e27f007947 */ /* 0x014fea000b800000 */
[----:B------:R-:W1:Y:S04]  /*14290*/  SHFL.IDX PT, R5, R5, 0x1, 0x181f ;  /* 0x00381f0005057f89 */ /* 0x000e6800000e0000 */
[----:B---3--:R2:W3:Y:S02]  /*142a0*/  SHFL.IDX PT, R2, R6, 0x1, 0x181f ;  /* 0x00381f0006027f89 */ /* 0x0084e400000e0000 */
.L_x_3181:
[----:B---3--:R-:W-:Y:S02]  /*142b0*/  IADD3 R18, P0, R2, R229, RZ ;  /* 0x000000e502127210 */ /* 0x008fe40007f1e0ff */
[C---:B------:R-:W-:Y:S02]  /*142c0*/  ISETP.LT.OR P2, PT, R4.reuse, 0x21, P2 ;  /* 0x000000210400780c */ /* 0x040fe40001741670 */
[----:B------:R-:W-:Y:S01]  /*142d0*/  ISETP.LT.OR P1, PT, R4, 0x21, P1 ;  /* 0x000000210400780c */ /* 0x000fe20000f21670 */
[----:B-1----:R-:W-:Y:S01]  /*142e0*/  IMAD.X R19, R5, 0x1, R226, P0 ;  /* 0x0000000105137824 */ /* 0x002fe200000e06e2 */
[----:B------:R-:W-:-:S05]  /*142f0*/  IADD3 R16, P0, R2, R228, RZ ;  /* 0x000000e402107210 */ /* 0x000fca0007f1e0ff */
[----:B------:R-:W-:Y:S01]  /*14300*/  IMAD.X R17, R5, 0x1, R227, P0 ;  /* 0x0000000105117824 */ /* 0x000fe200000e06e3 */
[----:B------:R-:W-:-:S05]  /*14310*/  IADD3 R14, P0, R2, R230, RZ ;  /* 0x000000e6020e7210 */ /* 0x000fca0007f1e0ff */
[----:B------:R-:W-:Y:S01]  /*14320*/  IMAD.X R15, R5, 0x1, R231, P0 ;  /* 0x00000001050f7824 */ /* 0x000fe200000e06e7 */
[C---:B------:R-:W-:Y:S02]  /*14330*/  ISETP.LT.OR P0, PT, R4.reuse, 0x21, P3 ;  /* 0x000000210400780c */ /* 0x040fe40001f01670 */
[----:B------:R-:W-:-:S11]  /*14340*/  ISETP.LT.OR P3, PT, R4, 0x21, P4 ;  /* 0x000000210400780c */ /* 0x000fd60002761670 */
[----:B------:R-:W-:Y:S01]  /*14350*/  @!PT LDS RZ, [RZ] ;  /* 0x00000000fffff984 */ /* 0x000fe20000000800 */
[----:B------:R-:W-:Y:S01]  /*14360*/  @!PT LDS RZ, [RZ] ;  /* 0x00000000fffff984 */ /* 0x000fe20000000800 */
[----:B------:R-:W-:Y:S01]  /*14370*/  @!PT LDS RZ, [RZ] ;  /* 0x00000000fffff984 */ /* 0x000fe20000000800 */
[----:B------:R1:W-:Y:S01]  /*14380*/  LDGSTS.E.BYPASS.LTC128B.128 [R219+0x5080], [R14.64], !P0 ;  /* 0x050800000edb7fae */ /* 0x0003e2000c101d46 */
[----:B------:R-:W-:-:S03]  /*14390*/  IADD3 R2, P0, R2, R225, RZ ;  /* 0x000000e102027210 */ /* 0x000fc60007f1e0ff */
[----:B------:R1:W-:Y:S02]  /*143a0*/  LDGSTS.E.BYPASS.LTC128B.128 [R219+0x6880], [R18.64], !P3 ;  /* 0x0688000012db7fae */ /* 0x0003e4000d901d46 */
[----:B------:R-:W-:Y:S02]  /*143b0*/  IMAD.X R3, R5, 0x1, R224, P0 ;  /* 0x0000000105037824 */ /* 0x000fe400000e06e0 */
[----:B------:R1:W-:Y:S04]  /*143c0*/  LDGSTS.E.BYPASS.LTC128B.128 [R219+0x8080], [R16.64], !P2 ;  /* 0x0808000010db7fae */ /* 0x0003e8000d101d46 */
[----:B------:R1:W-:Y:S02]  /*143d0*/  LDGSTS.E.BYPASS.LTC128B.128 [R219+0x9880], [R2.64], !P1 ;  /* 0x0988000002db7fae */ /* 0x0003e4000c901d46 */
.L_x_3070:
[----:B--2-4-:R-:W-:Y:S05]  /*143e0*/  BSYNC B0 ;  /* 0x0000000000007941 */ /* 0x014fea0003800000 */
.L_x_3069:
[----:B------:R-:W-:Y:S01]  /*143f0*/  LOP3.LUT P0, RZ, R149, 0x4, RZ, 0xc0, !PT ;  /* 0x0000000495ff7812 */ /* 0x000fe2000780c0ff */
[----:B------:R-:W0:Y:S01]  /*14400*/  LDGDEPBAR ;  /* 0x00000000000079af */ /* 0x000e220000000000 */
[----:B-1-3--:R-:W-:Y:S01]  /*14410*/  MOV R2, 0x40 ;  /* 0x0000004000027802 */ /* 0x00afe20000000f00 */
[----:B------:R-:W-:Y:S01]  /*14420*/  WARPSYNC 0xffffffff ;  /* 0xffffffff00007948 */ /* 0x000fe20003800000 */
[----:B------:R-:W-:Y:S01]  /*14430*/  HMMA.16816.F32 R28, R8, R24, RZ ;  /* 0x00000018081c723c */ /* 0x000fe200000018ff */
[----:B------:R-:W-:Y:S01]  /*14440*/  LDSM.16.M88.4 R16, [R203] ;  /* 0x00000000cb10783b */ /* 0x000fe20000000200 */
[----:B------:R-:W-:Y:S01]  /*14450*/  SEL R2, R2, 0xffffffc0, !P0 ;  /* 0xffffffc002027807 */ /* 0x000fe20004000000 */
[----:B------:R-:W-:Y:S01]  /*14460*/  BSSY B1, `(.L_x_3072) ;  /* 0x0000126000017945 */ /* 0x000fe20003800000 */
[----:B------:R-:W-:-:S02]  /*14470*/  ISETP.GT.AND P0, PT, R125, R239, PT ;  /* 0x000000ef7d00720c */ /* 0x000fc40003f04270 */
[-C--:B------:R-:W-:Y:S02]  /*14480*/  IADD3 R150, R151, R2.reuse, RZ ;  /* 0x0000000297967210 */ /* 0x080fe40007ffe0ff */
[C---:B------:R-:W-:Y:S01]  /*14490*/  HMMA.16816.F32 R24, R8.reuse, R26, RZ ;  /* 0x0000001a0818723c */ /* 0x040fe200000018ff */
[C---:B------:R-:W-:Y:S02]  /*144a0*/  IADD3 R15, R204.reuse, R2, RZ ;  /* 0x00000002cc0f7210 */ /* 0x040fe40007ffe0ff */
[----:B------:R-:W1:Y:S01]  /*144b0*/  LDSM.16.M88.4 R52, [R150] ;  /* 0x000000009634783b */ /* 0x000e620000000200 */
[C---:B------:R-:W-:Y:S02]  /*144c0*/  IADD3 R213, R204.reuse, 0x4800, RZ ;  /* 0x00004800ccd57810 */ /* 0x040fe40007ffe0ff */
[C---:B------:R-:W-:Y:S01]  /*144d0*/  IADD3 R212, R204.reuse, 0x5800, RZ ;  /* 0x00005800ccd47810 */ /* 0x040fe20007ffe0ff */
[----:B------:R-:W2:Y:S01]  /*144e0*/  LDSM.16.M88.4 R56, [R150+0x800] ;  /* 0x000800009638783b */ /* 0x000ea20000000200 */
[----:B------:R-:W-:Y:S01]  /*144f0*/  HMMA.16816.F32 R32, R8, R36, RZ ;  /* 0x000000240820723c */ /* 0x000fe200000018ff */
[----:B------:R-:W-:-:S02]  /*14500*/  IADD3 R211, R204, 0x5000, RZ ;  /* 0x00005000ccd37810 */ /* 0x000fc40007ffe0ff */
[----:B------:R-:W3:Y:S01]  /*14510*/  LDSM.16.M88.4 R68, [R150+0x1000] ;  /* 0x001000009644783b */ /* 0x000ee20000000200 */
[C---:B------:R-:W-:Y:S02]  /*14520*/  IADD3 R210, R204.reuse, 0x3000, RZ ;  /* 0x00003000ccd27810 */ /* 0x040fe40007ffe0ff */
[C---:B------:R-:W-:Y:S01]  /*14530*/  IADD3 R209, R204.reuse, 0x4000, RZ ;  /* 0x00004000ccd17810 */ /* 0x040fe20007ffe0ff */
[----:B------:R-:W-:Y:S01]  /*14540*/  LDSM.16.M88.4 R64, [R15] ;  /* 0x000000000f40783b */ /* 0x000fe20000000200 */
[----:B------:R-:W-:Y:S01]  /*14550*/  HMMA.16816.F32 R36, R8, R38, RZ ;  /* 0x000000260824723c */ /* 0x000fe200000018ff */
[C---:B------:R-:W-:Y:S02]  /*14560*/  IADD3 R208, R204.reuse, 0x3800, RZ ;  /* 0x00003800ccd07810 */ /* 0x040fe40007ffe0ff */
[----:B------:R-:W-:Y:S01]  /*14570*/  LDSM.16.M88.4 R76, [R15+0x2800] ;  /* 0x002800000f4c783b */ /* 0x000fe20000000200 */
[C---:B------:R-:W-:Y:S02]  /*14580*/  IADD3 R207, R204.reuse, 0x1800, RZ ;  /* 0x00001800cccf7810 */ /* 0x040fe40007ffe0ff */
[----:B------:R-:W-:-:S02]  /*14590*/  IADD3 R206, R204, 0x2800, RZ ;  /* 0x00002800ccce7810 */ /* 0x000fc40007ffe0ff */
[----:B------:R-:W-:Y:S01]  /*145a0*/  HMMA.16816.F32 R40, R8, R48, RZ ;  /* 0x000000300828723c */ /* 0x000fe200000018ff */
[----:B------:R-:W-:-:S07]  /*145b0*/  IADD3 R205, R204, 0x2000, RZ ;  /* 0x00002000cccd7810 */ /* 0x000fce0007ffe0ff */
[----:B------:R-:W-:Y:S01]  /*145c0*/  HMMA.16816.F32 R48, R8, R50, RZ ;  /* 0x000000320830723c */ /* 0x000fe200000018ff */
[----:B------:R-:W4:Y:S07]  /*145d0*/  LDSM.16.M88.4 R8, [R202] ;  /* 0x00000000ca08783b */ /* 0x000f2e0000000200 */
[C---:B------:R-:W-:Y:S08]  /*145e0*/  HMMA.16816.F32 R28, R20.reuse, R44, R28 ;  /* 0x0000002c141c723c */ /* 0x040ff0000000181c */
[C---:B------:R-:W-:Y:S08]  /*145f0*/  HMMA.16816.F32 R24, R20.reuse, R46, R24 ;  /* 0x0000002e1418723c */ /* 0x040ff00000001818 */
[C---:B------:R-:W-:Y:S08]  /*14600*/  HMMA.16816.F32 R32, R20.reuse, R60, R32 ;  /* 0x0000003c1420723c */ /* 0x040ff00000001820 */
[C---:B------:R-:W-:Y:S01]  /*14610*/  HMMA.16816.F32 R36, R20.reuse, R62, R36 ;  /* 0x0000003e1424723c */ /* 0x040fe20000001824 */
[----:B------:R-:W5:Y:S07]  /*14620*/  LDSM.16.M88.4 R60, [R15+0x800] ;  /* 0x000800000f3c783b */ /* 0x000f6e0000000200 */
[C---:B------:R-:W-:Y:S08]  /*14630*/  HMMA.16816.F32 R40, R20.reuse, R72, R40 ;  /* 0x000000481428723c */ /* 0x040ff00000001828 */
[----:B------:R-:W-:Y:S01]  /*14640*/  HMMA.16816.F32 R48, R20, R74, R48 ;  /* 0x0000004a1430723c */ /* 0x000fe20000001830 */
[----:B------:R-:W4:Y:S04]  /*14650*/  LDSM.16.M88.4 R72, [R15+0x1000] ;  /* 0x001000000f48783b */ /* 0x000f280000000200 */
[----:B------:R-:W-:Y:S03]  /*14660*/  LDSM.16.M88.4 R20, [R200+0x4000] ;  /* 0x00400000c814783b */ /* 0x000fe60000000200 */
        /* <DEDUP_REMOVED lines=8> */
[----:B------:R-:W-:Y:S01]  /*146f0*/  HMMA.16816.F32 R48, R16, R70, R48 ;  /* 0x000000461030723c */ /* 0x000fe20000001830 */
[----:B------:R-:W2:Y:S04]  /*14700*/  LDSM.16.M88.4 R68, [R151+0x2800] ;  /* 0x002800009744783b */ /* 0x000ea80000000200 */
[----:B------:R-:W-:Y:S03]  /*14710*/  LDSM.16.M88.4 R16, [R201+0x4000] ;  /* 0x00400000c910783b */ /* 0x000fe60000000200 */
[C---:B----4-:R-:W-:Y:S08]  /*14720*/  HMMA.16816.F32 R44, R8.reuse, R64, R44 ;  /* 0x00000040082c723c */ /* 0x050ff0000000182c */
[C---:B------:R-:W-:Y:S01]  /*14730*/  HMMA.16816.F32 R24, R8.reuse, R66, R24 ;  /* 0x000000420818723c */ /* 0x040fe20000001818 */
[----:B------:R-:W3:Y:S07]  /*14740*/  LDSM.16.M88.4 R64, [R204+0x1800] ;  /* 0x00180000cc40783b */ /* 0x000eee0000000200 */
[C---:B-----5:R-:W-:Y:S08]  /*14750*/  HMMA.16816.F32 R32, R8.reuse, R60, R32 ;  /* 0x0000003c0820723c */ /* 0x060ff00000001820 */
[C---:B------:R-:W-:Y:S01]  /*14760*/  HMMA.16816.F32 R36, R8.reuse, R62, R36 ;  /* 0x0000003e0824723c */ /* 0x040fe20000001824 */
[----:B------:R-:W4:Y:S07]  /*14770*/  LDSM.16.M88.4 R60, [R204+0x2000] ;  /* 0x00200000cc3c783b */ /* 0x000f2e0000000200 */
[C---:B------:R-:W-:Y:S08]  /*14780*/  HMMA.16816.F32 R40, R8.reuse, R72, R40 ;  /* 0x000000480828723c */ /* 0x040ff00000001828 */
[----:B------:R-:W-:Y:S01]  /*14790*/  HMMA.16816.F32 R48, R8, R74, R48 ;  /* 0x0000004a0830723c */ /* 0x000fe20000001830 */
[----:B------:R-:W5:Y:S04]  /*147a0*/  LDSM.16.M88.4 R72, [R204+0x2800] ;  /* 0x00280000cc48783b */ /* 0x000f680000000200 */
[----:B------:R-:W3:Y:S03]  /*147b0*/  LDSM.16.M88.4 R8, [R203+0x4000] ;  /* 0x00400000cb08783b */ /* 0x000ee60000000200 */
[C---:B-1----:R-:W-:Y:S08]  /*147c0*/  HMMA.16816.F32 R44, R20.reuse, R28, R44 ;  /* 0x0000001c142c723c */ /* 0x042ff0000000182c */
[C---:B------:R-:W-:Y:S08]  /*147d0*/  HMMA.16816.F32 R28, R20.reuse, R30, R24 ;  /* 0x0000001e141c723c */ /* 0x040ff00000001818 */
[C---:B------:R-:W-:Y:S08]  /*147e0*/  HMMA.16816.F32 R24, R20.reuse, R52, R32 ;  /* 0x000000341418723c */ /* 0x040ff00000001820 */
[C---:B------:R-:W-:Y:S01]  /*147f0*/  HMMA.16816.F32 R36, R20.reuse, R54, R36 ;  /* 0x000000361424723c */ /* 0x040fe20000001824 */
[----:B------:R-:W1:Y:S07]  /*14800*/  LDSM.16.M88.4 R52, [R150+0x2000] ;  /* 0x002000009634783b */ /* 0x000e6e0000000200 */
[C---:B--2---:R-:W-:Y:S08]  /*14810*/  HMMA.16816.F32 R40, R20.reuse, R68, R40 ;  /* 0x000000441428723c */ /* 0x044ff00000001828 */
[----:B------:R-:W-:Y:S01]  /*14820*/  HMMA.16816.F32 R48, R20, R70, R48 ;  /* 0x000000461430723c */ /* 0x000fe20000001830 */
[----:B------:R-:W2:Y:S07]  /*14830*/  LDSM.16.M88.4 R68, [R150+0x2800] ;  /* 0x002800009644783b */ /* 0x000eae0000000200 */
[C---:B---3--:R-:W-:Y:S08]  /*14840*/  HMMA.16816.F32 R44, R16.reuse, R64, R44 ;  /* 0x00000040102c723c */ /* 0x048ff0000000182c */
[C---:B------:R-:W-:Y:S01]  /*14850*/  HMMA.16816.F32 R32, R16.reuse, R66, R28 ;  /* 0x000000421020723c */ /* 0x040fe2000000181c */
[----:B------:R-:W-:Y:S07]  /*14860*/  LDSM.16.M88.4 R64, [R15+0x1800] ;  /* 0x001800000f40783b */ /* 0x000fee0000000200 */
[C---:B----4-:R-:W-:Y:S01]  /*14870*/  HMMA.16816.F32 R28, R16.reuse, R60, R24 ;  /* 0x0000003c101c723c */ /* 0x050fe20000001818 */
[----:B------:R-:W3:Y:S07]  /*14880*/  LDSM.16.M88.4 R24, [R202+0x4000] ;  /* 0x00400000ca18783b */ /* 0x000eee0000000200 */
[C---:B------:R-:W-:Y:S01]  /*14890*/  HMMA.16816.F32 R20, R16.reuse, R62, R36 ;  /* 0x0000003e1014723c */ /* 0x040fe20000001824 */
[----:B------:R-:W4:Y:S07]  /*148a0*/  LDSM.16.M88.4 R60, [R15+0x2000] ;  /* 0x002000000f3c783b */ /* 0x000f2e0000000200 */
[C---:B-----5:R-:W-:Y:S08]  /*148b0*/  HMMA.16816.F32 R40, R16.reuse, R72, R40 ;  /* 0x000000481028723c */ /* 0x060ff00000001828 */
[----:B------:R-:W-:Y:S01]  /*148c0*/  HMMA.16816.F32 R48, R16, R74, R48 ;  /* 0x0000004a1030723c */ /* 0x000fe20000001830 */
[----:B------:R-:W-:Y:S07]  /*148d0*/  LDSM.16.M88.4 R72, [R151+0x4000] ;  /* 0x004000009748783b */ /* 0x000fee0000000200 */
[C---:B------:R-:W-:Y:S08]  /*148e0*/  HMMA.16816.F32 R44, R8.reuse, R56, R44 ;  /* 0x00000038082c723c */ /* 0x040ff0000000182c */
[C---:B------:R-:W-:Y:S01]  /*148f0*/  HMMA.16816.F32 R36, R8.reuse, R58, R32 ;  /* 0x0000003a0824723c */ /* 0x040fe20000001820 */
[----:B------:R-:W-:Y:S07]  /*14900*/  LDSM.16.M88.4 R56, [R151+0x3000] ;  /* 0x003000009738783b */ /* 0x000fee0000000200 */
[C---:B-1----:R-:W-:Y:S08]  /*14910*/  HMMA.16816.F32 R32, R8.reuse, R52, R28 ;  /* 0x000000340820723c */ /* 0x042ff0000000181c */
[C---:B------:R-:W-:Y:S01]  /*14920*/  HMMA.16816.F32 R28, R8.reuse, R54, R20 ;  /* 0x00000036081c723c */ /* 0x040fe20000001814 */
[----:B------:R-:W1:Y:S04]  /*14930*/  LDSM.16.M88.4 R20, [R200+0x8000] ;  /* 0x00800000c814783b */ /* 0x000e680000000200 */
[----:B------:R-:W5:Y:S03]  /*14940*/  LDSM.16.M88.4 R52, [R151+0x3800] ;  /* 0x003800009734783b */ /* 0x000f660000000200 */
[C---:B--2---:R-:W-:Y:S08]  /*14950*/  HMMA.16816.F32 R16, R8.reuse, R68, R40 ;  /* 0x000000440810723c */ /* 0x044ff00000001828 */
[----:B------:R-:W-:Y:S01]  /*14960*/  HMMA.16816.F32 R40, R8, R70, R48 ;  /* 0x000000460828723c */ /* 0x000fe20000001830 */
[----:B------:R-:W-:Y:S04]  /*14970*/  LDSM.16.M88.4 R68, [R204+0x3800] ;  /* 0x00380000cc44783b */ /* 0x000fe80000000200 */
[----:B------:R-:W-:Y:S03]  /*14980*/  LDSM.16.M88.4 R48, [R204+0x4000] ;  /* 0x00400000cc30783b */ /* 0x000fe60000000200 */
[C---:B---3--:R-:W-:Y:S08]  /*14990*/  HMMA.16816.F32 R44, R24.reuse, R64, R44 ;  /* 0x00000040182c723c */ /* 0x048ff0000000182c */
[C---:B------:R-:W-:Y:S01]  /*149a0*/  HMMA.16816.F32 R36, R24.reuse, R66, R36 ;  /* 0x000000421824723c */ /* 0x040fe20000001824 */
[----:B------:R-:W-:Y:S07]  /*149b0*/  LDSM.16.M88.4 R64, [R150+0x3800] ;  /* 0x003800009640783b */ /* 0x000fee0000000200 */
[C---:B----4-:R-:W-:Y:S08]  /*149c0*/  HMMA.16816.F32 R32, R24.reuse, R60, R32 ;  /* 0x0000003c1820723c */ /* 0x050ff00000001820 */
[C---:B------:R-:W-:Y:S01]  /*149d0*/  HMMA.16816.F32 R28, R24.reuse, R62, R28 ;  /* 0x0000003e181c723c */ /* 0x040fe2000000181c */
[----:B------:R-:W-:Y:S07]  /*149e0*/  LDSM.16.M88.4 R60, [R204+0x3000] ;  /* 0x00300000cc3c783b */ /* 0x000fee0000000200 */
[C---:B------:R-:W-:Y:S01]  /*149f0*/  HMMA.16816.F32 R8, R24.reuse, R76, R16 ;  /* 0x0000004c1808723c */ /* 0x040fe20000001810 */
[----:B------:R-:W2:Y:S07]  /*14a00*/  LDSM.16.M88.4 R16, [R201+0x8000] ;  /* 0x00800000c910783b */ /* 0x000eae0000000200 */
[----:B------:R-:W-:Y:S08]  /*14a10*/  HMMA.16816.F32 R24, R24, R78, R40 ;  /* 0x0000004e1818723c */ /* 0x000ff00000001828 */
        /* <DEDUP_REMOVED lines=8> */
[----:B------:R-:W-:Y:S04]  /*14aa0*/  LDSM.16.M88.4 R24, [R202+0x8000] ;  /* 0x00800000ca18783b */ /* 0x000fe80000000200 */
[----:B------:R-:W-:Y:S03]  /*14ab0*/  LDSM.16.M88.4 R72, [R15+0x3000] ;  /* 0x003000000f48783b */ /* 0x000fe60000000200 */
        /* <DEDUP_REMOVED lines=8> */
[----:B------:R-:W-:Y:S04]  /*14b40*/  LDSM.16.M88.4 R28, [R200+0xc000] ;  /* 0x00c00000c81c783b */ /* 0x000fe80000000200 */
[----:B------:R-:W3:Y:S03]  /*14b50*/  LDSM.16.M88.4 R48, [R15+0x3800] ;  /* 0x003800000f30783b */ /* 0x000ee60000000200 */
[C---:B-1----:R-:W-:Y:S08]  /*14b60*/  HMMA.16816.F32 R16, R8.reuse, R56, R20 ;  /* 0x000000380810723c */ /* 0x042ff00000001814 */
[C---:B------:R-:W-:Y:S01]  /*14b70*/  HMMA.16816.F32 R20, R8.reuse, R58, R36 ;  /* 0x0000003a0814723c */ /* 0x040fe20000001824 */
[----:B------:R-:W1:Y:S07]  /*14b80*/  LDSM.16.M88.4 R56, [R15+0x4000] ;  /* 0x004000000f38783b */ /* 0x000e6e0000000200 */
[C---:B------:R-:W-:Y:S08]  /*14b90*/  HMMA.16816.F32 R36, R8.reuse, R64, R40 ;  /* 0x000000400824723c */ /* 0x040ff00000001828 */
[C---:B------:R-:W-:Y:S01]  /*14ba0*/  HMMA.16816.F32 R52, R8.reuse, R66, R52 ;  /* 0x000000420834723c */ /* 0x040fe20000001834 */
[----:B------:R-:W-:Y:S07]  /*14bb0*/  LDSM.16.M88.4 R64, [R204+0x4800] ;  /* 0x00480000cc40783b */ /* 0x000fee0000000200 */
[C---:B--2---:R-:W-:Y:S08]  /*14bc0*/  HMMA.16816.F32 R44, R8.reuse, R60, R44 ;  /* 0x0000003c082c723c */ /* 0x044ff0000000182c */
[----:B------:R-:W-:Y:S01]  /*14bd0*/  HMMA.16816.F32 R40, R8, R62, R32 ;  /* 0x0000003e0828723c */ /* 0x000fe20000001820 */
[----:B------:R-:W-:Y:S07]  /*14be0*/  LDSM.16.M88.4 R60, [R151+0x5000] ;  /* 0x00500000973c783b */ /* 0x000fee0000000200 */
[C---:B------:R-:W-:Y:S01]  /*14bf0*/  HMMA.16816.F32 R8, R24.reuse, R72, R16 ;  /* 0x000000481808723c */ /* 0x040fe20000001810 */
[----:B------:R-:W-:Y:S07]  /*14c00*/  LDSM.16.M88.4 R16, [R203+0xc000] ;  /* 0x00c00000cb10783b */ /* 0x000fee0000000200 */
[C---:B------:R-:W-:Y:S01]  /*14c10*/  HMMA.16816.F32 R32, R24.reuse, R74, R20 ;  /* 0x0000004a1820723c */ /* 0x040fe20000001814 */
[----:B------:R-:W2:Y:S07]  /*14c20*/  LDSM.16.M88.4 R20, [R201+0xc000] ;  /* 0x00c00000c914783b */ /* 0x000eae0000000200 */
[----:B---3--:R-:W-:Y:S08]  /*14c30*/  HMMA.16816.F32 R36, R24, R48, R36 ;  /* 0x000000301824723c */ /* 0x008ff00000001824 */
[----:B------:R-:W-:Y:S08]  /*14c40*/  HMMA.16816.F32 R8, R28, R68, R8 ;  /* 0x000000441c08723c */ /* 0x000ff00000001808 */
[----:B------:R-:W-:Y:S01]  /*14c50*/  HMMA.16816.F32 R48, R24, R50, R52 ;  /* 0x000000321830723c */ /* 0x000fe20000001834 */
[----:B------:R-:W3:Y:S07]  /*14c60*/  LDSM.16.M88.4 R52, [R150+0x4800] ;  /* 0x004800009634783b */ /* 0x000eee0000000200 */
[----:B------:R-:W-:Y:S01]  /*14c70*/  HMMA.16816.F32 R32, R28, R70, R32 ;  /* 0x000000461c20723c */ /* 0x000fe20000001820 */
[----:B------:R-:W-:Y:S07]  /*14c80*/  LDSM.16.M88.4 R68, [R150+0x5000] ;  /* 0x005000009644783b */ /* 0x000fee0000000200 */
[C---:B-1----:R-:W-:Y:S01]  /*14c90*/  HMMA.16816.F32 R72, R24.reuse, R56, R44 ;  /* 0x000000381848723c */ /* 0x042fe2000000182c */
[----:B------:R-:W1:Y:S07]  /*14ca0*/  LDSM.16.M88.4 R44, [R204+0x5000] ;  /* 0x00500000cc2c783b */ /* 0x000e6e0000000200 */
[----:B------:R-:W-:Y:S01]  /*14cb0*/  HMMA.16816.F32 R76, R24, R58, R40 ;  /* 0x0000003a184c723c */ /* 0x000fe20000001828 */
[----:B------:R-:W4:Y:S07]  /*14cc0*/  LDSM.16.M88.4 R56, [R151+0x5800] ;  /* 0x005800009738783b */ /* 0x000f2e0000000200 */
[----:B--2---:R-:W-:Y:S01]  /*14cd0*/  HMMA.16816.F32 R24, R20, R64, R8 ;  /* 0x000000401418723c */ /* 0x004fe20000001808 */
[----:B------:R-:W-:Y:S07]  /*14ce0*/  LDSM.16.M88.4 R8, [R202+0xc000] ;  /* 0x00c00000ca08783b */ /* 0x000fee0000000200 */
[C---:B------:R-:W-:Y:S08]  /*14cf0*/  HMMA.16816.F32 R36, R28.reuse, R60, R36 ;  /* 0x0000003c1c24723c */ /* 0x040ff00000001824 */
[----:B------:R-:W-:Y:S01]  /*14d00*/  HMMA.16816.F32 R60, R28, R62, R48 ;  /* 0x0000003e1c3c723c */ /* 0x000fe20000001830 */
[----:B------:R-:W2:Y:S07]  /*14d10*/  LDSM.16.M88.4 R48, [R15+0x4800] ;  /* 0x004800000f30783b */ /* 0x000eae0000000200 */
[----:B------:R-:W-:Y:S01]  /*14d20*/  HMMA.16816.F32 R32, R20, R66, R32 ;  /* 0x000000421420723c */ /* 0x000fe20000001820 */
[----:B------:R-:W5:Y:S07]  /*14d30*/  LDSM.16.M88.4 R64, [R204+0x5800] ;  /* 0x00580000cc40783b */ /* 0x000f6e0000000200 */
[----:B---3--:R-:W-:Y:S08]  /*14d40*/  HMMA.16816.F32 R24, R16, R52, R24 ;  /* 0x000000341018723c */ /* 0x008ff00000001818 */
[----:B-1----:R-:W-:Y:S08]  /*14d50*/  HMMA.16816.F32 R40, R20, R44, R36 ;  /* 0x0000002c1428723c */ /* 0x002ff00000001824 */
[----:B------:R-:W-:Y:S01]  /*14d60*/  HMMA.16816.F32 R32, R16, R54, R32 ;  /* 0x000000361020723c */ /* 0x000fe20000001820 */
[----:B------:R-:W1:Y:S07]  /*14d70*/  LDSM.16.M88.4 R52, [R15+0x5000] ;  /* 0x005000000f34783b */ /* 0x000e6e0000000200 */
[----:B----4-:R-:W-:Y:S08]  /*14d80*/  HMMA.16816.F32 R72, R28, R56, R72 ;  /* 0x000000381c48723c */ /* 0x010ff00000001848 */
[----:B--2---:R-:W-:Y:S08]  /*14d90*/  HMMA.16816.F32 R36, R8, R48, R24 ;  /* 0x000000300824723c */ /* 0x004ff00000001818 */
[----:B------:R-:W-:Y:S08]  /*14da0*/  HMMA.16816.F32 R56, R28, R58, R76 ;  /* 0x0000003a1c38723c */ /* 0x000ff0000000184c */
[----:B------:R-:W-:Y:S08]  /*14db0*/  HMMA.16816.F32 R28, R20, R46, R60 ;  /* 0x0000002e141c723c */ /* 0x000ff0000000183c */
[----:B------:R-:W-:Y:S01]  /*14dc0*/  HMMA.16816.F32 R44, R8, R50, R32 ;  /* 0x00000032082c723c */ /* 0x000fe20000001820 */
[----:B------:R-:W2:Y:S01]  /*14dd0*/  LDSM.16.M88.4 R48, [R150+0x5800] ;  /* 0x005800009630783b */ /* 0x000ea20000000200 */
[----:B------:R-:W-:-:S04]  /*14de0*/  FMUL.FTZ R2, R36, c[0x0][0x320] ;  /* 0x0000c80024027a20 */ /* 0x000fc80000410000 */
[----:B------:R3:W4:Y:S02]  /*14df0*/  MUFU.TANH R61, R2 ;  /* 0x00000002003d7308 */ /* 0x0007240000002400 */
[----:B------:R-:W-:Y:S08]  /*14e00*/  HMMA.16816.F32 R24, R16, R68, R40 ;  /* 0x000000441018723c */ /* 0x000ff00000001828 */
[----:B-----5:R-:W-:Y:S01]  /*14e10*/  HMMA.16816.F32 R40, R20, R64, R72 ;  /* 0x000000401428723c */ /* 0x020fe20000001848 */
[----:B---3--:R-:W-:-:S07]  /*14e20*/  FMUL.FTZ R2, R37, c[0x0][0x320] ;  /* 0x0000c80025027a20 */ /* 0x008fce0000410000 */
[----:B------:R-:W-:Y:S01]  /*14e30*/  HMMA.16816.F32 R28, R16, R70, R28 ;  /* 0x00000046101c723c */ /* 0x000fe2000000181c */
[----:B------:R3:W2:Y:S07]  /*14e40*/  MUFU.TANH R14, R2 ;  /* 0x00000002000e7308 */ /* 0x0006ae0000002400 */
[----:B-1----:R-:W-:Y:S08]  /*14e50*/  HMMA.16816.F32 R32, R8, R52, R24 ;  /* 0x000000340820723c */ /* 0x002ff00000001818 */
[----:B------:R-:W-:Y:S01]  /*14e60*/  HMMA.16816.F32 R20, R20, R66, R56 ;  /* 0x000000421414723c */ /* 0x000fe20000001838 */
[----:B---3--:R-:W-:-:S04]  /*14e70*/  FMUL.FTZ R2, R38, c[0x0][0x320] ;  /* 0x0000c80026027a20 */ /* 0x008fc80000410000 */
[----:B------:R1:W3:Y:S03]  /*14e80*/  MUFU.TANH R62, R2 ;  /* 0x00000002003e7308 */ /* 0x0002e60000002400 */
[----:B--2---:R-:W-:Y:S08]  /*14e90*/  HMMA.16816.F32 R24, R16, R48, R40 ;  /* 0x000000301018723c */ /* 0x004ff00000001828 */
[----:B------:R-:W-:Y:S01]  /*14ea0*/  HMMA.16816.F32 R28, R8, R54, R28 ;  /* 0x00000036081c723c */ /* 0x000fe2000000181c */
[----:B-1----:R-:W-:-:S02]  /*14eb0*/  FMUL.FTZ R2, R39, c[0x0][0x320] ;  /* 0x0000c80027027a20 */ /* 0x002fc40000410000 */
[----:B------:R-:W1:Y:S05]  /*14ec0*/  LDSM.16.M88.4 R36, [R15+0x5800] ;  /* 0x005800000f24783b */ /* 0x000e6a0000000200 */
[----:B------:R-:W-:Y:S01]  /*14ed0*/  HMMA.16816.F32 R16, R16, R50, R20 ;  /* 0x000000321010723c */ /* 0x000fe20000001814 */
[----:B------:R2:W1:Y:S01]  /*14ee0*/  MUFU.TANH R60, R2 ;  /* 0x00000002003c7308 */ /* 0x0004620000002400 */
[----:B------:R-:W-:-:S04]  /*14ef0*/  DEPBAR.LE SB0, 0x0 ;  /* 0x000080000000791a */ /* 0x000fc80000000000 */
[----:B--2---:R-:W-:-:S04]  /*14f00*/  FMUL.FTZ R2, R44, c[0x0][0x320] ;  /* 0x0000c8002c027a20 */ /* 0x004fc80000410000 */
[----:B------:R2:W1:Y:S02]  /*14f10*/  MUFU.TANH R52, R2 ;  /* 0x0000000200347308 */ /* 0x0004640000002400 */
[----:B--2---:R-:W-:Y:S01]  /*14f20*/  FMUL.FTZ R2, R45, c[0x0][0x320] ;  /* 0x0000c8002d027a20 */ /* 0x004fe20000410000 */
[C---:B-1----:R-:W-:Y:S05]  /*14f30*/  HMMA.16816.F32 R20, R8.reuse, R36, R24 ;  /* 0x000000240814723c */ /* 0x042fea0000001818 */
[----:B------:R1:W2:Y:S06]  /*14f40*/  MUFU.TANH R45, R2 ;  /* 0x00000002002d7308 */ /* 0x0002ac0000002400 */
        /* <DEDUP_REMOVED lines=39> */
[----:B--234-:R-:W-:Y:S02]  /*151c0*/  IMAD.MOV.U32 R3, RZ, RZ, c[0x0][0x2b8] ;  /* 0x0000ae00ff037624 */ /* 0x01cfe400078e00ff */
[----:B------:R-:W-:-:S03]  /*151d0*/  IMAD.MOV.U32 R222, RZ, RZ, RZ ;  /* 0x000000ffffde7224 */ /* 0x000fc600078e00ff */
[----:B------:R-:W-:Y:S02]  /*151e0*/  ISETP.NE.AND P1, PT, R3, 0x1, PT ;  /* 0x000000010300780c */ /* 0x000fe40003f25270 */
        /* <DEDUP_REMOVED lines=29> */
.L_x_3182:
[----:B------:R-:W-:Y:S05]  /*153c0*/  BRA.DIV ~URZ, `(.L_x_3075) ;  /* 0x0000e5e27f007947 */ /* 0x000fea000b800000 */
[----:B------:R3:W4:Y:S02]  /*153d0*/  SHFL.IDX PT, R2, R6, RZ, 0x181f ;  /* 0x00181fff06027589 */ /* 0x00072400000e0000 */
.L_x_3183:
[----:B------:R-:W-:Y:S01]  /*153e0*/  BSSY B0, `(.L_x_3076) ;  /* 0x0000015000007945 */ /* 0x000fe20003800000 */
[----:B------:R-:W-:Y:S05]  /*153f0*/  @!P0 BRA `(.L_x_3077) ;  /* 0x0000013000008947 */ /* 0x000fea0003800000 */
[----:B------:R-:W-:Y:S02]  /*15400*/  ISETP.GE.AND P0, PT, R140, c[0x0][0x1d4], PT ;  /* 0x000075008c007a0c */ /* 0x000fe40003f06270 */
[----:B----4-:R-:W-:Y:S02]  /*15410*/  IADD3 R8, P1, R2, R230, RZ ;  /* 0x000000e602087210 */ /* 0x010fe40007f3e0ff */
[----:B------:R-:W-:Y:S02]  /*15420*/  ISETP.GE.AND P3, PT, R142, c[0x0][0x1d4], PT ;  /* 0x000075008e007a0c */ /* 0x000fe40003f66270 */
[----:B------:R-:W-:Y:S01]  /*15430*/  ISETP.GE.AND P2, PT, R220, c[0x0][0x1d4], PT ;  /* 0x00007500dc007a0c */ /* 0x000fe20003f46270 */
[----:B--2---:R-:W-:Y:S01]  /*15440*/  IMAD.X R9, R4, 0x1, R231, P1 ;  /* 0x0000000104097824 */ /* 0x004fe200008e06e7 */
[----:B------:R-:W-:-:S05]  /*15450*/  IADD3 R10, P1, R2, R229, RZ ;  /* 0x000000e5020a7210 */ /* 0x000fca0007f3e0ff */
[----:B------:R-:W-:Y:S01]  /*15460*/  @!PT LDS RZ, [RZ] ;  /* 0x00000000fffff984 */ /* 0x000fe20000000800 */
[----:B------:R-:W-:Y:S01]  /*15470*/  @!PT LDS RZ, [RZ] ;  /* 0x00000000fffff984 */ /* 0x000fe20000000800 */
[----:B------:R-:W-:Y:S01]  /*15480*/  @!PT LDS RZ, [RZ] ;  /* 0x00000000fffff984 */ /* 0x000fe20000000800 */
[----:B------:R2:W-:Y:S01]  /*15490*/  LDGSTS.E.BYPASS.LTC128B.128 [R216+0xa080], [R8.64], !P0 ;  /* 0x0a08000008d87fae */ /* 0x0005e2000c101d46 */
[----:B------:R-:W-:Y:S01]  /*154a0*/  IMAD.X R11, R4, 0x1, R226, P1 ;  /* 0x00000001040b7824 */ /* 0x000fe200008e06e2 */
[----:B------:R-:W-:-:S04]  /*154b0*/  ISETP.GE.AND P1, PT, R221, c[0x0][0x1d4], PT ;  /* 0x00007500dd007a0c */ /* 0x000fc80003f26270 */
[----:B------:R4:W-:Y:S01]  /*154c0*/  LDGSTS.E.BYPASS.LTC128B.128 [R216+0xb880], [R10.64], !P3 ;  /* 0x0b8800000ad87fae */ /* 0x0009e2000d901d46 */
[----:B--2---:R-:W-:-:S05]  /*154d0*/  IADD3 R8, P0, R2, R228, RZ ;  /* 0x000000e402087210 */ /* 0x004fca0007f1e0ff */
[----:B------:R-:W-:Y:S01]  /*154e0*/  IMAD.X R9, R4, 0x1, R227, P0 ;  /* 0x0000000104097824 */ /* 0x000fe200000e06e3 */
[----:B------:R-:W-:-:S04]  /*154f0*/  IADD3 R2, P0, R2, R225, RZ ;  /* 0x000000e102027210 */ /* 0x000fc80007f1e0ff */
[----:B------:R4:W-:Y:S01]  /*15500*/  LDGSTS.E.BYPASS.LTC128B.128 [R216+0xd080], [R8.64], !P2 ;  /* 0x0d08000008d87fae */ /* 0x0009e2000d101d46 */
[----:B------:R-:W-:-:S05]  /*15510*/  IMAD.X R3, R4, 0x1, R224, P0 ;  /* 0x0000000104037824 */ /* 0x000fca00000e06e0 */
[----:B------:R4:W-:Y:S03]  /*15520*/  LDGSTS.E.BYPASS.LTC128B.128 [R216+0xe880], [R2.64], !P1 ;  /* 0x0e88000002d87fae */ /* 0x0009e6000c901d46 */
.L_x_3077:
[----:B------:R-:W-:Y:S05]  /*15530*/  BSYNC B0 ;  /* 0x0000000000007941 */ /* 0x000fea0003800000 */
.L_x_3076:
[----:B------:R-:W-:Y:S01]  /*15540*/  ISETP.GE.AND P0, PT, R13, 0x21, PT ;  /* 0x000000210d00780c */ /* 0x000fe20003f06270 */
[----:B------:R-:W-:Y:S06]  /*15550*/  BRA.DIV ~URZ, `(.L_x_3078) ;  /* 0x0000e4c27f007947 */ /* 0x000fec000b800000 */
[----:B--2---:R2:W1:Y:S04]  /*15560*/  SHFL.IDX PT, R4, R5, 0x1, 0x181f ;  /* 0x00381f0005047f89 */ /* 0x00446800000e0000 */
[----:B----4-:R2:W4:Y:S02]  /*15570*/  SHFL.IDX PT, R2, R6, 0x1, 0x181f ;  /* 0x00381f0006027f89 */ /* 0x01052400000e0000 */
.L_x_3184:
[----:B------:R-:W-:Y:S05]  /*15580*/  @!P0 BRA `(.L_x_3073) ;  /* 0x0000013000008947 */ /* 0x000fea0003800000 */
[----:B------:R-:W-:Y:S02]  /*15590*/  ISETP.GE.AND P0, PT, R140, c[0x0][0x1d4], PT ;  /* 0x000075008c007a0c */ /* 0x000fe40003f06270 */
[----:B----4-:R-:W-:Y:S02]  /*155a0*/  IADD3 R8, P1, R2, R230, RZ ;  /* 0x000000e602087210 */ /* 0x010fe40007f3e0ff */
[----:B------:R-:W-:Y:S02]  /*155b0*/  ISETP.GE.AND P3, PT, R142, c[0x0][0x1d4], PT ;  /* 0x000075008e007a0c */ /* 0x000fe40003f66270 */
[----:B------:R-:W-:Y:S01]  /*155c0*/  ISETP.GE.AND P2, PT, R220, c[0x0][0x1d4], PT ;  /* 0x00007500dc007a0c */ /* 0x000fe20003f46270 */
[----:B-1----:R-:W-:Y:S01]  /*155d0*/  IMAD.X R9, R4, 0x1, R231, P1 ;  /* 0x0000000104097824 */ /* 0x002fe200008e06e7 */
        /* <DEDUP_REMOVED lines=8> */
[----:B-1----:R-:W-:-:S05]  /*15660*/  IADD3 R8, P0, R2, R228, RZ ;  /* 0x000000e402087210 */ /* 0x002fca0007f1e0ff */
[----:B------:R-:W-:Y:S01]  /*15670*/  IMAD.X R9, R4, 0x1, R227, P0 ;  /* 0x0000000104097824 */ /* 0x000fe200000e06e3 */
[----:B------:R-:W-:-:S04]  /*15680*/  IADD3 R2, P0, R2, R225, RZ ;  /* 0x000000e102027210 */ /* 0x000fc80007f1e0ff */
[----:B------:R4:W-:Y:S01]  /*15690*/  LDGSTS.E.BYPASS.LTC128B.128 [R219+0xe080], [R8.64], !P2 ;  /* 0x0e08000008db7fae */ /* 0x0009e2000d101d46 */
[----:B------:R-:W-:-:S05]  /*156a0*/  IMAD.X R3, R4, 0x1, R224, P0 ;  /* 0x0000000104037824 */ /* 0x000fca00000e06e0 */
[----:B------:R4:W-:Y:S03]  /*156b0*/  LDGSTS.E.BYPASS.LTC128B.128 [R219+0xf880], [R2.64], !P1 ;  /* 0x0f88000002db7fae */ /* 0x0009e6000c901d46 */
.L_x_3073:
[----:B--234-:R-:W-:Y:S05]  /*156c0*/  BSYNC B1 ;  /* 0x0000000000017941 */ /* 0x01cfea0003800000 */
.L_x_3072:
[----:B------:R-:W2:Y:S01]  /*156d0*/  LDL R3, [R1] ;  /* 0x0000000001037983 */ /* 0x000ea20000100800 */
[----:B-1----:R-:W-:-:S03]  /*156e0*/  IMAD.MOV.U32 R4, RZ, RZ, c[0x0][0x2c4] ;  /* 0x0000b100ff047624 */ /* 0x002fc600078e00ff */
[----:B------:R-:W2:Y:S04]  /*156f0*/  LDL R2, [R1+0x20] ;  /* 0x0000200001027983 */ /* 0x000ea80000100800 */
[----:B------:R-:W3:Y:S04]  /*15700*/  LDL R6, [R1+0xc] ;  /* 0x00000c0001067983 */ /* 0x000ee80000100800 */
[----:B------:R-:W4:Y:S01]  /*15710*/  LDL R5, [R1+0x4] ;  /* 0x0000040001057983 */ /* 0x000f220000100800 */
[----:B------:R-:W-:-:S03]  /*15720*/  ISETP.NE.AND P0, PT, R4, 0x1, PT ;  /* 0x000000010400780c */ /* 0x000fc60003f05270 */
[----:B------:R-:W0:Y:S01]  /*15730*/  LDGDEPBAR ;  /* 0x00000000000079af */ /* 0x000e220000000000 */
[----:B--2---:R-:W-:-:S09]  /*15740*/  IADD3 R2, R2, R3, RZ ;  /* 0x0000000302027210 */ /* 0x004fd20007ffe0ff */
[----:B------:R-:W-:-:S04]  /*15750*/  @P0 IMAD.HI.U32 R3, R2, c[0x0][0x2c8], RZ ;  /* 0x0000b20002030a27 */ /* 0x000fc800078e00ff */
[----:B------:R-:W-:Y:S01]  /*15760*/  IMAD.MOV.U32 R4, RZ, RZ, R2 ;  /* 0x000000ffff047224 */ /* 0x000fe200078e0002 */
[C---:B---3--:R-:W-:Y:S02]  /*15770*/  IADD3 R2, -R6.reuse, 0x1, R121 ;  /* 0x0000000106027810 */ /* 0x048fe40007ffe179 */
[----:B------:R-:W-:Y:S02]  /*15780*/  @P0 SHF.R.U32.HI R4, RZ, c[0x0][0x2cc], R3 ;  /* 0x0000b300ff040a19 */ /* 0x000fe40000011603 */
[----:B------:R-:W-:Y:S01]  /*15790*/  IADD3 R6, -R6, R121, RZ ;  /* 0x0000007906067210 */ /* 0x000fe20007ffe1ff */
[----:B----4-:R-:W-:Y:S01]  /*157a0*/  IMAD.IADD R5, R2, 0x1, -R5 ;  /* 0x0000000102057824 */ /* 0x010fe200078e0a05 */
[----:B------:R-:W-:Y:S05]  /*157b0*/  BRA.DIV ~URZ, `(.L_x_3079) ;  /* 0x0000e3327f007947 */ /* 0x000fea000b800000 */
[----:B------:R1:W2:Y:S02]  /*157c0*/  SHFL.IDX PT, R2, R4, RZ, 0x1c1f ;  /* 0x001c1fff04027589 */ /* 0x0002a400000e0000 */
.L_x_3185:
        /* <DEDUP_REMOVED lines=77> */
[----:B------:R-:W2:Y:S01]  /*15ca0*/  SHFL.BFLY PT, R5, R3, 0x2, 0x1f ;  /* 0x0c401f0003057f89 */ /* 0x000ea200000e0000 */
[----:B-1----:R-:W-:-:S05]  /*15cb0*/  FMNMX.FTZ R2, R4, R2, !PT ;  /* 0x0000000204027209 */ /* 0x002fca0007810000 */
[----:B------:R-:W1:Y:S01]  /*15cc0*/  SHFL.BFLY PT, R6, R2, 0x1, 0x1f ;  /* 0x0c201f0002067f89 */ /* 0x000e6200000e0000 */
[----:B--2---:R-:W-:-:S05]  /*15cd0*/  FMNMX.FTZ R5, R3, R5, !PT ;  /* 0x0000000503057209 */ /* 0x004fca0007810000 */
[----:B------:R2:W3:Y:S01]  /*15ce0*/  SHFL.BFLY PT, R4, R5, 0x1, 0x1f ;  /* 0x0c201f0005047f89 */ /* 0x0004e200000e0000 */
[----:B-1----:R-:W-:-:S05]  /*15cf0*/  FMNMX.FTZ R6, R2, R6, !PT ;  /* 0x0000000602067209 */ /* 0x002fca0007810000 */
.L_x_3186:
[C---:B------:R-:W-:Y:S01]  /*15d00*/  FMUL.FTZ R3, R6.reuse, c[0x0][0x2d0] ;  /* 0x0000b40006037a20 */ /* 0x040fe20000410000 */
[----:B------:R-:W-:Y:S01]  /*15d10*/  FSETP.NEU.FTZ.AND P0, PT, R6, -INF , PT ;  /* 0xff8000000600780b */ /* 0x000fe20003f1d000 */
[----:B------:R-:W-:Y:S01]  /*15d20*/  WARPSYNC 0xffffffff ;  /* 0xffffffff00007948 */ /* 0x000fe20003800000 */
[----:B--23--:R-:W-:Y:S01]  /*15d30*/  FMNMX.FTZ R5, R4, R5, !PT ;  /* 0x0000000504057209 */ /* 0x00cfe20007810000 */
[----:B------:R-:W1:Y:S01]  /*15d40*/  LDSM.16.MT88.4 R24, [R196] ;  /* 0x00000000c418783b */ /* 0x000e620000004200 */
[----:B------:R-:W-:Y:S02]  /*15d50*/  FSEL R3, R3, RZ, P0 ;  /* 0x000000ff03037208 */ /* 0x000fe40000000000 */
[----:B------:R-:W-:Y:S01]  /*15d60*/  FSETP.NEU.FTZ.AND P0, PT, R5, -INF , PT ;  /* 0xff8000000500780b */ /* 0x000fe20003f1d000 */
[----:B------:R-:W2:Y:S02]  /*15d70*/  LDSM.16.MT88.4 R20, [R197] ;  /* 0x00000000c514783b */ /* 0x000ea40000004200 */
[----:B------:R-:W-:-:S02]  /*15d80*/  FFMA.FTZ R2, R13, c[0x0][0x2d0], -R3 ;  /* 0x0000b4000d027a23 */ /* 0x000fc40000010803 */
[--C-:B------:R-:W-:Y:S01]  /*15d90*/  FFMA.FTZ R4, R18, c[0x0][0x2d0], -R3.reuse ;  /* 0x0000b40012047a23 */ /* 0x100fe20000010803 */
[----:B------:R-:W-:Y:S01]  /*15da0*/  LDSM.16.MT88.4 R36, [R197+0x800] ;  /* 0x00080000c524783b */ /* 0x000fe20000004200 */
[----:B------:R3:W-:Y:S03]  /*15db0*/  MUFU.EX2 R109, R2 ;  /* 0x00000002006d7308 */ /* 0x0007e60000000800 */
[----:B------:R-:W-:Y:S04]  /*15dc0*/  LDSM.16.MT88.4 R40, [R196+0x800] ;  /* 0x00080000c428783b */ /* 0x000fe80000004200 */
[----:B------:R-:W4:Y:S01]  /*15dd0*/  LDSM.16.MT88.4 R64, [R198] ;  /* 0x00000000c640783b */ /* 0x000f220000004200 */
[----:B------:R5:W-:Y:S03]  /*15de0*/  MUFU.EX2 R119, R4 ;  /* 0x0000000400777308 */ /* 0x000be60000000800 */
[----:B------:R-:W1:Y:S04]  /*15df0*/  LDSM.16.MT88.4 R56, [R199] ;  /* 0x00000000c738783b */ /* 0x000e680000004200 */
[----:B------:R-:W1:Y:S01]  /*15e00*/  LDSM.16.MT88.4 R68, [R196+0x1800] ;  /* 0x00180000c444783b */ /* 0x000e620000004200 */
[----:B---3--:R-:W-:-:S03]  /*15e10*/  FFMA.FTZ R2, R14, c[0x0][0x2d0], -R3 ;  /* 0x0000b4000e027a23 */ /* 0x008fc60000010803 */
[----:B------:R-:W-:Y:S01]  /*15e20*/  LDSM.16.MT88.4 R72, [R199+0x800] ;  /* 0x00080000c748783b */ /* 0x000fe20000004200 */
[----:B------:R3:W2:Y:S03]  /*15e30*/  MUFU.EX2 R108, R2 ;  /* 0x00000002006c7308 */ /* 0x0006a60000000800 */
[----:B------:R-:W-:Y:S01]  /*15e40*/  LDSM.16.MT88.4 R52, [R197+0x1800] ;  /* 0x00180000c534783b */ /* 0x000fe20000004200 */
[----:B-----5:R-:W-:-:S03]  /*15e50*/  FFMA.FTZ R4, R19, c[0x0][0x2d0], -R3 ;  /* 0x0000b40013047a23 */ /* 0x020fc60000010803 */
[----:B------:R-:W-:Y:S01]  /*15e60*/  LDSM.16.MT88.4 R60, [R199+0x1800] ;  /* 0x00180000c73c783b */ /* 0x000fe20000004200 */
[----:B------:R-:W-:Y:S03]  /*15e70*/  MUFU.EX2 R133, R4 ;  /* 0x0000000400857308 */ /* 0x000fe60000000800 */
[----:B------:R-:W-:Y:S04]  /*15e80*/  LDSM.16.MT88.4 R80, [R198+0x1800] ;  /* 0x00180000c650783b */ /* 0x000fe80000004200 */
[----:B------:R-:W-:Y:S01]  /*15e90*/  LDSM.16.MT88.4 R76, [R197+0x2000] ;  /* 0x00200000c54c783b */ /* 0x000fe20000004200 */
[----:B---3--:R-:W-:Y:S01]  /*15ea0*/  FFMA.FTZ R2, R16, c[0x0][0x2d0], -R3 ;  /* 0x0000b40010027a23 */ /* 0x008fe20000010803 */
[----:B--2---:R-:W-:-:S02]  /*15eb0*/  F2FP.PACK_AB R16, R108, R109 ;  /* 0x0000006d6c10723e */ /* 0x004fc400000000ff */
[----:B------:R-:W-:Y:S01]  /*15ec0*/  LDSM.16.MT88.4 R168, [R196+0x1000] ;  /* 0x00100000c4a8783b */ /* 0x000fe20000004200 */
[----:B------:R2:W-:Y:S03]  /*15ed0*/  MUFU.EX2 R118, R2 ;  /* 0x0000000200767308 */ /* 0x0005e60000000800 */
[----:B------:R-:W-:Y:S01]  /*15ee0*/  LDSM.16.MT88.4 R160, [R197+0x1000] ;  /* 0x00100000c5a0783b */ /* 0x000fe20000004200 */
[----:B--2---:R-:W-:-:S04]  /*15ef0*/  FFMA.FTZ R2, R17, c[0x0][0x2d0], -R3 ;  /* 0x0000b40011027a23 */ /* 0x004fc80000010803 */
[----:B------:R2:W3:Y:S02]  /*15f00*/  MUFU.EX2 R116, R2 ;  /* 0x0000000200747308 */ /* 0x0004e40000000800 */
[----:B--2---:R-:W-:Y:S01]  /*15f10*/  FMUL.FTZ R2, R5, c[0x0][0x2d0] ;  /* 0x0000b40005027a20 */ /* 0x004fe20000410000 */
[----:B---3--:R-:W-:-:S04]  /*15f20*/  F2FP.PACK_AB R18, R116, R118 ;  /* 0x000000767412723e */ /* 0x008fc800000000ff */
[----:B------:R-:W-:-:S05]  /*15f30*/  FSEL R2, R2, RZ, P0 ;  /* 0x000000ff02027208 */ /* 0x000fca0000000000 */
[----:B------:R-:W-:Y:S01]  /*15f40*/  FFMA.FTZ R4, R8, c[0x0][0x2d0], -R2 ;  /* 0x0000b40008047a23 */ /* 0x000fe20000010802 */
[----:B------:R-:W-:-:S03]  /*15f50*/  F2FP.PACK_AB R8, R133, R119 ;  /* 0x000000778508723e */ /* 0x000fc600000000ff */
[----:B------:R2:W-:Y:S02]  /*15f60*/  MUFU.EX2 R13, R4 ;  /* 0x00000004000d7308 */ /* 0x0005e40000000800 */
[----:B--2---:R-:W-:-:S06]  /*15f70*/  FFMA.FTZ R4, R9, c[0x0][0x2d0], -R2 ;  /* 0x0000b40009047a23 */ /* 0x004fcc0000010802 */
[----:B------:R2:W3:Y:S02]  /*15f80*/  MUFU.EX2 R14, R4 ;  /* 0x00000004000e7308 */ /* 0x0004e40000000800 */
[----:B--2---:R-:W-:Y:S01]  /*15f90*/  FFMA.FTZ R4, R11, c[0x0][0x2d0], -R2 ;  /* 0x0000b4000b047a23 */ /* 0x004fe20000010802 */
[----:B---3--:R-:W-:Y:S01]  /*15fa0*/  F2FP.PACK_AB R17, R14, R13 ;  /* 0x0000000d0e11723e */ /* 0x008fe200000000ff */
[----:B------:R-:W-:-:S04]  /*15fb0*/  FADD.FTZ R14, R13, R14 ;  /* 0x0000000e0d0e7221 */ /* 0x000fc80000010000 */
[----:B------:R2:W3:Y:S02]  /*15fc0*/  MUFU.EX2 R117, R4 ;  /* 0x0000000400757308 */ /* 0x0004e40000000800 */
[----:B--2---:R-:W-:Y:S02]  /*15fd0*/  FFMA.FTZ R4, R10, c[0x0][0x2d0], -R2 ;  /* 0x0000b4000a047a23 */ /* 0x004fe40000010802 */
[----:B---3--:R-:W-:-:S04]  /*15fe0*/  FADD.FTZ R14, R117, R14 ;  /* 0x0000000e750e7221 */ /* 0x008fc80000010000 */
[----:B------:R2:W3:Y:S02]  /*15ff0*/  MUFU.EX2 R125, R4 ;  /* 0x00000004007d7308 */ /* 0x0004e40000000800 */
[----:B--2---:R-:W-:Y:S01]  /*16000*/  FFMA.FTZ R4, R31, c[0x0][0x2d0], -R3 ;  /* 0x0000b4001f047a23 */ /* 0x004fe20000010803 */
[----:B---3--:R-:W-:-:S05]  /*16010*/  F2FP.PACK_AB R19, R125, R117 ;  /* 0x000000757d13723e */ /* 0x008fca00000000ff */
[----:B------:R2:W-:Y:S02]  /*16020*/  MUFU.EX2 R127, R4 ;  /* 0x00000004007f7308 */ /* 0x0005e40000000800 */
[----:B-1----:R-:W-:Y:S01]  /*16030*/  HMMA.16816.F32 R44, R16, R24, RZ ;  /* 0x00000018102c723c */ /* 0x002fe200000018ff */
[----:B--2---:R-:W-:-:S05]  /*16040*/  FFMA.FTZ R4, R34, c[0x0][0x2d0], -R3 ;  /* 0x0000b40022047a23 */ /* 0x004fca0000010803 */
[----:B------:R1:W2:Y:S02]  /*16050*/  MUFU.EX2 R132, R4 ;  /* 0x0000000400847308 */ /* 0x0002a40000000800 */
[----:B-1----:R-:W-:Y:S01]  /*16060*/  FFMA.FTZ R4, R29, c[0x0][0x2d0], -R2 ;  /* 0x0000b4001d047a23 */ /* 0x002fe20000010802 */
[----:B--2---:R-:W-:-:S05]  /*16070*/  F2FP.PACK_AB R10, R132, R127 ;  /* 0x0000007f840a723e */ /* 0x004fca00000000ff */
[----:B------:R1:W-:Y:S02]  /*16080*/  MUFU.EX2 R124, R4 ;  /* 0x00000004007c7308 */ /* 0x0003e40000000800 */
[--C-:B-1----:R-:W-:Y:S02]  /*16090*/  FFMA.FTZ R4, R28, c[0x0][0x2d0], -R2.reuse ;  /* 0x0000b4001c047a23 */ /* 0x102fe40000010802 */
[C---:B------:R-:W-:Y:S04]  /*160a0*/  HMMA.16816.F32 R28, R16.reuse, R26, RZ ;  /* 0x0000001a101c723c */ /* 0x040fe800000018ff */
[----:B------:R1:W2:Y:S04]  /*160b0*/  MUFU.EX2 R126, R4 ;  /* 0x00000004007e7308 */ /* 0x0002a80000000800 */
[C---:B------:R-:W-:Y:S08]  /*160c0*/  HMMA.16816.F32 R24, R16.reuse, R20, RZ ;  /* 0x000000141018723c */ /* 0x040ff000000018ff */
[----:B------:R-:W-:Y:S01]  /*160d0*/  HMMA.16816.F32 R20, R16, R22, RZ ;  /* 0x000000161014723c */ /* 0x000fe200000018ff */
[----:B-1----:R-:W-:Y:S01]  /*160e0*/  FFMA.FTZ R4, R32, c[0x0][0x2d0], -R2 ;  /* 0x0000b40020047a23 */ /* 0x002fe20000010802 */
[----:B--2---:R-:W-:-:S03]  /*160f0*/  F2FP.PACK_AB R9, R126, R124 ;  /* 0x0000007c7e09723e */ /* 0x004fc600000000ff */
[----:B------:R1:W-:Y:S02]  /*16100*/  MUFU.EX2 R137, R4 ;  /* 0x0000000400897308 */ /* 0x0003e40000000800 */
[----:B-1----:R-:W-:Y:S02]  /*16110*/  FFMA.FTZ R4, R33, c[0x0][0x2d0], -R2 ;  /* 0x0000b40021047a23 */ /* 0x002fe40000010802 */
[----:B----4-:R-:W-:Y:S04]  /*16120*/  HMMA.16816.F32 R32, R16, R64, RZ ;  /* 0x000000401020723c */ /* 0x010fe800000018ff */
[----:B------:R-:W1:Y:S02]  /*16130*/  MUFU.EX2 R136, R4 ;  /* 0x0000000400887308 */ /* 0x000e640000000800 */
[----:B-1----:R-:W-:-:S09]  /*16140*/  F2FP.PACK_AB R11, R136, R137 ;  /* 0x00000089880b723e */ /* 0x002fd200000000ff */
[C---:B------:R-:W-:Y:S08]  /*16150*/  HMMA.16816.F32 R48, R8.reuse, R38, R20 ;  /* 0x000000260830723c */ /* 0x040ff00000001814 */
[C---:B------:R-:W-:Y:S01]  /*16160*/  HMMA.16816.F32 R172, R8.reuse, R40, R44 ;  /* 0x0000002808ac723c */ /* 0x040fe2000000182c */
[----:B------:R-:W-:Y:S07]  /*16170*/  LDSM.16.MT88.4 R44, [R196+0x2000] ;  /* 0x00200000c42c783b */ /* 0x000fee0000004200 */
[----:B------:R-:W-:Y:S08]  /*16180*/  HMMA.16816.F32 R152, R8, R42, R28 ;  /* 0x0000002a0898723c */ /* 0x000ff0000000181c */
[----:B------:R-:W-:Y:S01]  /*16190*/  MOV R102, R48 ;  /* 0x0000003000667202 */ /* 0x000fe20000000f00 */
[----:B------:R-:W-:Y:S01]  /*161a0*/  IMAD.MOV.U32 R4, RZ, RZ, R51 ;  /* 0x000000ffff047224 */ /* 0x000fe200078e0033 */
[----:B------:R-:W-:Y:S01]  /*161b0*/  MOV R101, R49 ;  /* 0x0000003100657202 */ /* 0x000fe20000000f00 */
[----:B------:R-:W-:Y:S01]  /*161c0*/  HMMA.16816.F32 R28, R16, R66, RZ ;  /* 0x00000042101c723c */ /* 0x000fe200000018ff */
[----:B------:R-:W-:Y:S01]  /*161d0*/  MOV R100, R50 ;  /* 0x0000003200647202 */ /* 0x000fe20000000f00 */
[----:B------:R-:W-:Y:S04]  /*161e0*/  LDSM.16.MT88.4 R64, [R198+0x2000] ;  /* 0x00200000c640783b */ /* 0x000fe80000004200 */
[----:B------:R-:W1:Y:S02]  /*161f0*/  LDSM.16.MT88.4 R48, [R198+0x800] ;  /* 0x00080000c630783b */ /* 0x000e640000004200 */
[----:B------:R-:W-:Y:S08]  /*16200*/  HMMA.16816.F32 R164, R8, R36, R24 ;  /* 0x0000002408a4723c */ /* 0x000ff00000001818 */
[C---:B------:R-:W-:Y:S08]  /*16210*/  HMMA.16816.F32 R36, R16.reuse, R58, RZ ;  /* 0x0000003a1024723c */ /* 0x040ff000000018ff */
[C---:B------:R-:W-:Y:S08]  /*16220*/  HMMA.16816.F32 R24, R16.reuse, R68, RZ ;  /* 0x000000441018723c */ /* 0x040ff000000018ff */
[C---:B------:R-:W-:Y:S01]  /*16230*/  HMMA.16816.F32 R20, R16.reuse, R70, RZ ;  /* 0x000000461014723c */ /* 0x040fe200000018ff */
[----:B------:R-:W2:Y:S07]  /*16240*/  LDSM.16.MT88.4 R68, [R199+0x2000] ;  /* 0x00200000c744783b */ /* 0x000eae0000004200 */
[----:B------:R-:W-:Y:S01]  /*16250*/  HMMA.16816.F32 R40, R16, R56, RZ ;  /* 0x000000381028723c */ /* 0x000fe200000018ff */
[----:B------:R-:W-:Y:S07]  /*16260*/  LDSM.16.MT88.4 R56, [R197+0x3000] ;  /* 0x00300000c538783b */ /* 0x000fee0000004200 */
[C---:B-1----:R-:W-:Y:S08]  /*16270*/  HMMA.16816.F32 R32, R8.reuse, R48, R32 ;  /* 0x000000300820723c */ /* 0x042ff00000001820 */
[C---:B------:R-:W-:Y:S01]  /*16280*/  HMMA.16816.F32 R28, R8.reuse, R50, R28 ;  /* 0x00000032081c723c */ /* 0x040fe2000000181c */
[----:B------:R-:W1:Y:S07]  /*16290*/  LDSM.16.MT88.4 R48, [R196+0x3000] ;  /* 0x00300000c430783b */ /* 0x000e6e0000004200 */
[C---:B------:R-:W-:Y:S08]  /*162a0*/  HMMA.16816.F32 R92, R8.reuse, R74, R36 ;  /* 0x0000004a085c723c */ /* 0x040ff00000001824 */
[----:B------:R-:W-:Y:S01]  /*162b0*/  HMMA.16816.F32 R24, R8, R44, R24 ;  /* 0x0000002c0818723c */ /* 0x000fe20000001818 */
[----:B------:R-:W-:Y:S01]  /*162c0*/  MOV R120, R32 ;  /* 0x0000002000787202 */ /* 0x000fe20000000f00 */
[----:B------:R-:W-:Y:S01]  /*162d0*/  IMAD.MOV.U32 R115, RZ, RZ, R33 ;  /* 0x000000ffff737224 */ /* 0x000fe200078e0021 */
[----:B------:R-:W-:-:S02]  /*162e0*/  MOV R114, R34 ;  /* 0x0000002200727202 */ /* 0x000fc40000000f00 */
[----:B------:R-:W-:-:S03]  /*162f0*/  MOV R113, R35 ;  /* 0x0000002300717202 */ /* 0x000fc60000000f00 */
[C---:B------:R-:W-:Y:S01]  /*16300*/  HMMA.16816.F32 R20, R8.reuse, R46, R20 ;  /* 0x0000002e0814723c */ /* 0x040fe20000001814 */
[----:B------:R-:W3:Y:S07]  /*16310*/  LDSM.16.MT88.4 R44, [R196+0x3800] ;  /* 0x00380000c42c783b */ /* 0x000eee0000004200 */
[----:B------:R-:W-:Y:S01]  /*16320*/  HMMA.16816.F32 R156, R8, R72, R40 ;  /* 0x00000048089c723c */ /* 0x000fe20000001828 */
[----:B------:R-:W-:Y:S01]  /*16330*/  MOV R112, R92 ;  /* 0x0000005c00707202 */ /* 0x000fe20000000f00 */
[----:B------:R-:W-:Y:S01]  /*16340*/  IMAD.MOV.U32 R110, RZ, RZ, R94 ;  /* 0x000000ffff6e7224 */ /* 0x000fe200078e005e */
[----:B------:R-:W-:Y:S01]  /*16350*/  MOV R111, R93 ;  /* 0x0000005d006f7202 */ /* 0x000fe20000000f00 */
[----:B------:R-:W-:Y:S01]  /*16360*/  IMAD.MOV.U32 R94, RZ, RZ, R29 ;  /* 0x000000ffff5e7224 */ /* 0x000fe200078e001d */
[----:B------:R-:W-:-:S02]  /*16370*/  MOV R103, R95 ;  /* 0x0000005f00677202 */ /* 0x000fc40000000f00 */
[----:B------:R-:W-:Y:S01]  /*16380*/  MOV R95, R28 ;  /* 0x0000001c005f7202 */ /* 0x000fe20000000f00 */
[C---:B------:R-:W-:Y:S01]  /*16390*/  HMMA.16816.F32 R40, R16.reuse, R52, RZ ;  /* 0x000000341028723c */ /* 0x040fe200000018ff */
[----:B------:R-:W-:Y:S01]  /*163a0*/  MOV R93, R30 ;  /* 0x0000001e005d7202 */ /* 0x000fe20000000f00 */
[----:B------:R-:W-:Y:S01]  /*163b0*/  IMAD.MOV.U32 R98, RZ, RZ, R25 ;  /* 0x000000ffff627224 */ /* 0x000fe200078e0019 */
[----:B------:R-:W-:Y:S02]  /*163c0*/  MOV R92, R31 ;  /* 0x0000001f005c7202 */ /* 0x000fe40000000f00 */
[----:B------:R-:W-:Y:S02]  /*163d0*/  MOV R99, R24 ;  /* 0x0000001800637202 */ /* 0x000fe40000000f00 */
[----:B------:R-:W-:Y:S01]  /*163e0*/  MOV R97, R26 ;  /* 0x0000001a00617202 */ /* 0x000fe20000000f00 */
[----:B------:R-:W-:Y:S01]  /*163f0*/  HMMA.16816.F32 R36, R16, R54, RZ ;  /* 0x000000361024723c */ /* 0x000fe200000018ff */
[----:B------:R-:W-:Y:S01]  /*16400*/  MOV R96, R27 ;  /* 0x0000001b00607202 */ /* 0x000fe20000000f00 */
[----:B------:R-:W-:Y:S01]  /*16410*/  IMAD.MOV.U32 R106, RZ, RZ, R21 ;  /* 0x000000ffff6a7224 */ /* 0x000fe200078e0015 */
[----:B------:R-:W-:Y:S01]  /*16420*/  MOV R107, R20 ;  /* 0x00000014006b7202 */ /* 0x000fe20000000f00 */
[----:B------:R-:W-:Y:S01]  /*16430*/  LDSM.16.MT88.4 R52, [R199+0x3800] ;  /* 0x00380000c734783b */ /* 0x000fe20000004200 */
[----:B------:R-:W-:-:S02]  /*16440*/  MOV R105, R22 ;  /* 0x0000001600697202 */ /* 0x000fc40000000f00 */
[----:B------:R-:W-:Y:S01]  /*16450*/  MOV R104, R23 ;  /* 0x0000001700687202 */ /* 0x000fe20000000f00 */
[C---:B------:R-:W-:Y:S08]  /*16460*/  HMMA.16816.F32 R32, R16.reuse, R60, RZ ;  /* 0x0000003c1020723c */ /* 0x040ff000000018ff */
[C---:B------:R-:W-:Y:S01]  /*16470*/  HMMA.16816.F32 R28, R16.reuse, R62, RZ ;  /* 0x0000003e101c723c */ /* 0x040fe200000018ff */
[----:B------:R-:W4:Y:S07]  /*16480*/  LDSM.16.MT88.4 R60, [R199+0x3000] ;  /* 0x00300000c73c783b */ /* 0x000f2e0000004200 */
[C---:B------:R-:W-:Y:S08]  /*16490*/  HMMA.16816.F32 R24, R16.reuse, R80, RZ ;  /* 0x000000501018723c */ /* 0x040ff000000018ff */
[----:B------:R-:W-:Y:S08]  /*164a0*/  HMMA.16816.F32 R20, R16, R82, RZ ;  /* 0x000000521014723c */ /* 0x000ff000000018ff */
[C---:B------:R-:W-:Y:S01]  /*164b0*/  HMMA.16816.F32 R80, R8.reuse, R76, R40 ;  /* 0x0000004c0850723c */ /* 0x040fe20000001828 */
[----:B------:R-:W5:Y:S07]  /*164c0*/  LDSM.16.MT88.4 R40, [R197+0x3800] ;  /* 0x00380000c528783b */ /* 0x000f6e0000004200 */
[C---:B------:R-:W-:Y:S08]  /*164d0*/  HMMA.16816.F32 R192, R8.reuse, R78, R36 ;  /* 0x0000004e08c0723c */ /* 0x040ff00000001824 */
[----:B--2---:R-:W-:Y:S08]  /*164e0*/  HMMA.16816.F32 R72, R8, R68, R32 ;  /* 0x000000440848723c */ /* 0x004ff00000001820 */
[C---:B-1----:R-:W-:Y:S08]  /*164f0*/  HMMA.16816.F32 R36, R16.reuse, R48, RZ ;  /* 0x000000301024723c */ /* 0x042ff000000018ff */
[----:B------:R-:W-:Y:S01]  /*16500*/  HMMA.16816.F32 R32, R16, R50, RZ ;  /* 0x000000321020723c */ /* 0x000fe200000018ff */
[----:B------:R-:W1:Y:S07]  /*16510*/  LDSM.16.MT88.4 R48, [R198+0x3000] ;  /* 0x00300000c630783b */ /* 0x000e6e0000004200 */
[C---:B------:R-:W-:Y:S08]  /*16520*/  HMMA.16816.F32 R188, R8.reuse, R70, R28 ;  /* 0x0000004608bc723c */ /* 0x040ff0000000181c */
[----:B------:R-:W-:Y:S07]  /*16530*/  HMMA.16816.F32 R68, R8, R64, R24 ;  /* 0x000000400844723c */ /* 0x000fee0000001818 */
[----:B------:R-:W-:Y:S01]  /*16540*/  MOV R64, R107 ;  /* 0x0000006b00407202 */ /* 0x000fe20000000f00 */
[----:B------:R-:W-:Y:S01]  /*16550*/  HMMA.16816.F32 R24, R16, R58, RZ ;  /* 0x0000003a1018723c */ /* 0x000fe200000018ff */
[----:B------:R-:W-:-:S06]  /*16560*/  IMAD.MOV.U32 R65, RZ, RZ, R106 ;  /* 0x000000ffff417224 */ /* 0x000fcc00078e006a */
[----:B------:R-:W-:Y:S01]  /*16570*/  MOV R58, R97 ;  /* 0x00000061003a7202 */ /* 0x000fe20000000f00 */
[----:B---3--:R-:W-:Y:S01]  /*16580*/  HMMA.16816.F32 R180, R8, R46, R32 ;  /* 0x0000002e08b4723c */ /* 0x008fe20000001820 */
[----:B------:R-:W2:Y:S01]  /*16590*/  LDSM.16.MT88.4 R32, [R198+0x3800] ;  /* 0x00380000c620783b */ /* 0x000ea20000004200 */
[----:B------:R-:W-:-:S05]  /*165a0*/  MOV R59, R96 ;  /* 0x00000060003b7202 */ /* 0x000fca0000000f00 */
[----:B------:R-:W-:Y:S01]  /*165b0*/  MOV R46, R93 ;  /* 0x0000005d002e7202 */ /* 0x000fe20000000f00 */
[----:B------:R-:W-:Y:S01]  /*165c0*/  HMMA.16816.F32 R184, R8, R66, R20 ;  /* 0x0000004208b8723c */ /* 0x000fe20000001814 */
[----:B------:R-:W-:-:S06]  /*165d0*/  MOV R47, R92 ;  /* 0x0000005c002f7202 */ /* 0x000fcc0000000f00 */
[----:B------:R-:W-:Y:S01]  /*165e0*/  MOV R66, R105 ;  /* 0x0000006900427202 */ /* 0x000fe20000000f00 */
[----:B----4-:R-:W-:Y:S01]  /*165f0*/  HMMA.16816.F32 R20, R16, R60, RZ ;  /* 0x0000003c1014723c */ /* 0x010fe200000018ff */
[----:B------:R-:W-:-:S06]  /*16600*/  MOV R67, R104 ;  /* 0x0000006800437202 */ /* 0x000fcc0000000f00 */
[----:B------:R-:W-:Y:S01]  /*16610*/  MOV R60, R120 ;  /* 0x00000078003c7202 */ /* 0x000fe20000000f00 */
[----:B------:R-:W-:Y:S01]  /*16620*/  HMMA.16816.F32 R28, R16, R56, RZ ;  /* 0x00000038101c723c */ /* 0x000fe200000018ff */
[----:B------:R-:W-:-:S06]  /*16630*/  IMAD.MOV.U32 R61, RZ, RZ, R115 ;  /* 0x000000ffff3d7224 */ /* 0x000fcc00078e0073 */
[----:B------:R-:W-:Y:S01]  /*16640*/  MOV R56, R99 ;  /* 0x0000006300387202 */ /* 0x000fe20000000f00 */
[----:B-----5:R-:W-:Y:S01]  /*16650*/  HMMA.16816.F32 R104, R8, R42, R24 ;  /* 0x0000002a0868723c */ /* 0x020fe20000001818 */
[----:B------:R-:W-:-:S06]  /*16660*/  IMAD.MOV.U32 R57, RZ, RZ, R98 ;  /* 0x000000ffff397224 */ /* 0x000fcc00078e0062 */
[----:B------:R-:W-:Y:S01]  /*16670*/  MOV R42, R100 ;  /* 0x00000064002a7202 */ /* 0x000fe20000000f00 */
[----:B------:R-:W-:Y:S01]  /*16680*/  HMMA.16816.F32 R76, R8, R44, R36 ;  /* 0x0000002c084c723c */ /* 0x000fe20000001824 */
[----:B------:R-:W3:Y:S01]  /*16690*/  LDSM.16.MT88.4 R36, [R196+0x4800] ;  /* 0x00480000c424783b */ /* 0x000ee20000004200 */
[----:B------:R-:W-:Y:S01]  /*166a0*/  MOV R43, R4 ;  /* 0x00000004002b7202 */ /* 0x000fe20000000f00 */
[----:B------:R-:W-:-:S04]  /*166b0*/  FADD.FTZ R4, R109, R108 ;  /* 0x0000006c6d047221 */ /* 0x000fc80000010000 */
[----:B------:R-:W-:Y:S01]  /*166c0*/  MOV R44, R95 ;  /* 0x0000005f002c7202 */ /* 0x000fe20000000f00 */
[----:B-1----:R-:W-:Y:S01]  /*166d0*/  HMMA.16816.F32 R24, R16, R48, RZ ;  /* 0x000000301018723c */ /* 0x002fe200000018ff */
[----:B------:R-:W-:Y:S02]  /*166e0*/  IMAD.MOV.U32 R45, RZ, RZ, R94 ;  /* 0x000000ffff2d7224 */ /* 0x000fe400078e005e */
[----:B------:R-:W-:-:S04]  /*166f0*/  FADD.FTZ R4, R118, R4 ;  /* 0x0000000476047221 */ /* 0x000fc80000010000 */
[----:B------:R-:W-:Y:S01]  /*16700*/  IMAD.MOV.U32 R49, RZ, RZ, R111 ;  /* 0x000000ffff317224 */ /* 0x000fe200078e006f */
[----:B------:R-:W-:Y:S01]  /*16710*/  HMMA.16816.F32 R92, R8, R52, R20 ;  /* 0x00000034085c723c */ /* 0x000fe20000001814 */
[----:B------:R-:W-:Y:S01]  /*16720*/  MOV R48, R112 ;  /* 0x0000007000307202 */ /* 0x000fe20000000f00 */
[----:B------:R-:W-:-:S04]  /*16730*/  FADD.FTZ R4, R116, R4 ;  /* 0x0000000474047221 */ /* 0x000fc80000010000 */
[----:B------:R-:W-:Y:S02]  /*16740*/  FADD.FTZ R13, R119, R4 ;  /* 0x00000004770d7221 */ /* 0x000fe40000010000 */
[----:B------:R-:W-:Y:S01]  /*16750*/  HMMA.16816.F32 R20, R16, R50, RZ ;  /* 0x000000321014723c */ /* 0x000fe200000018ff */
[----:B------:R-:W-:Y:S02]  /*16760*/  FADD.FTZ R4, R125, R14 ;  /* 0x0000000e7d047221 */ /* 0x000fe40000010000 */
[----:B------:R-:W-:Y:S02]  /*16770*/  FFMA.FTZ R14, R88, c[0x0][0x2d0], -R3 ;  /* 0x0000b400580e7a23 */ /* 0x000fe40000010803 */
[----:B------:R-:W-:Y:S02]  /*16780*/  FADD.FTZ R4, R124, R4 ;  /* 0x000000047c047221 */ /* 0x000fe40000010000 */
[----:B------:R-:W-:Y:S01]  /*16790*/  MOV R51, R103 ;  /* 0x0000006700337202 */ /* 0x000fe20000000f00 */
[----:B------:R-:W-:Y:S01]  /*167a0*/  HMMA.16816.F32 R96, R8, R40, R28 ;  /* 0x000000280860723c */ /* 0x000fe2000000181c */
[----:B------:R-:W-:Y:S01]  /*167b0*/  MOV R50, R110 ;  /* 0x0000006e00327202 */ /* 0x000fe20000000f00 */
[----:B------:R-:W-:Y:S01]  /*167c0*/  FADD.FTZ R4, R126, R4 ;  /* 0x000000047e047221 */ /* 0x000fe20000010000 */
[----:B------:R-:W-:Y:S04]  /*167d0*/  MUFU.EX2 R14, R14 ;  /* 0x0000000e000e7308 */ /* 0x000fe80000000800 */
[----:B------:R-:W-:Y:S01]  /*167e0*/  MOV R40, R102 ;  /* 0x0000006600287202 */ /* 0x000fe20000000f00 */
[----:B------:R-:W-:Y:S01]  /*167f0*/  IMAD.MOV.U32 R41, RZ, RZ, R101 ;  /* 0x000000ffff297224 */ /* 0x000fe200078e0065 */
[----:B------:R-:W-:Y:S07]  /*16800*/  HMMA.16816.F32 R28, R16, R62, RZ ;  /* 0x0000003e101c723c */ /* 0x000fee00000018ff */
[----:B------:R-:W-:Y:S01]  /*16810*/  MOV R62, R114 ;  /* 0x00000072003e7202 */ /* 0x000fe20000000f00 */
[----:B--2---:R-:W-:Y:S01]  /*16820*/  HMMA.16816.F32 R100, R8, R32, R24 ;  /* 0x000000200864723c */ /* 0x004fe20000001818 */
[----:B------:R-:W1:Y:S01]  /*16830*/  LDSM.16.MT88.4 R24, [R196+0x5000] ;  /* 0x00500000c418783b */ /* 0x000e620000004200 */
[----:B------:R-:W-:-:S05]  /*16840*/  MOV R63, R113 ;  /* 0x00000071003f7202 */ /* 0x000fca0000000f00 */
[--C-:B------:R-:W-:Y:S01]  /*16850*/  FFMA.FTZ R33, R90, c[0x0][0x2d0], -R3.reuse ;  /* 0x0000b4005a217a23 */ /* 0x100fe20000010803 */
[----:B------:R-:W-:Y:S01]  /*16860*/  HMMA.16816.F32 R120, R8, R34, R20 ;  /* 0x000000220878723c */ /* 0x000fe20000001814 */
[----:B------:R-:W-:-:S06]  /*16870*/  FFMA.FTZ R32, R89, c[0x0][0x2d0], -R3 ;  /* 0x0000b40059207a23 */ /* 0x000fcc0000010803 */
[----:B------:R-:W-:Y:S01]  /*16880*/  FFMA.FTZ R34, R91, c[0x0][0x2d0], -R3 ;  /* 0x0000b4005b227a23 */ /* 0x000fe20000010803 */
[----:B---3--:R-:W-:Y:S01]  /*16890*/  HMMA.16816.F32 R20, R16, R36, RZ ;  /* 0x000000241014723c */ /* 0x008fe200000018ff */
[----:B------:R-:W-:Y:S01]  /*168a0*/  FADD.FTZ R3, R133, R13 ;  /* 0x0000000d85037221 */ /* 0x000fe20000010000 */
[----:B------:R-:W-:Y:S01]  /*168b0*/  LDSM.16.MT88.4 R88, [R197+0x4000] ;  /* 0x00400000c558783b */ /* 0x000fe20000004200 */
[--C-:B------:R-:W-:Y:S02]  /*168c0*/  FFMA.FTZ R35, R86, c[0x0][0x2d0], -R2.reuse ;  /* 0x0000b40056237a23 */ /* 0x100fe40000010802 */
[----:B------:R-:W-:Y:S02]  /*168d0*/  FADD.FTZ R3, R127, R3 ;  /* 0x000000037f037221 */ /* 0x000fe40000010000 */
[--C-:B------:R-:W-:Y:S01]  /*168e0*/  FFMA.FTZ R36, R87, c[0x0][0x2d0], -R2.reuse ;  /* 0x0000b40057247a23 */ /* 0x100fe20000010802 */
[----:B------:R-:W-:Y:S01]  /*168f0*/  HMMA.16816.F32 R112, R8, R54, R28 ;  /* 0x000000360870723c */ /* 0x000fe2000000181c */
[----:B------:R-:W2:Y:S01]  /*16900*/  LDSM.16.MT88.4 R28, [R197+0x4800] ;  /* 0x00480000c51c783b */ /* 0x000ea20000004200 */
[----:B------:R-:W-:-:S02]  /*16910*/  FFMA.FTZ R13, R85, c[0x0][0x2d0], -R2 ;  /* 0x0000b400550d7a23 */ /* 0x000fc40000010802 */
[----:B------:R-:W-:Y:S02]  /*16920*/  FFMA.FTZ R37, R84, c[0x0][0x2d0], -R2 ;  /* 0x0000b40054257a23 */ /* 0x000fe40000010802 */
[----:B------:R-:W-:Y:S02]  /*16930*/  FADD.FTZ R2, R132, R3 ;  /* 0x0000000384027221 */ /* 0x000fe40000010000 */
[----:B------:R-:W-:Y:S01]  /*16940*/  FADD.FTZ R3, R137, R4 ;  /* 0x0000000489037221 */ /* 0x000fe20000010000 */
[----:B------:R-:W-:Y:S03]  /*16950*/  MUFU.EX2 R13, R13 ;  /* 0x0000000d000d7308 */ /* 0x000fe60000000800 */
[----:B------:R-:W-:-:S04]  /*16960*/  FADD.FTZ R3, R136, R3 ;  /* 0x0000000388037221 */ /* 0x000fc80000010000 */
[----:B-1----:R-:W-:Y:S01]  /*16970*/  HMMA.16816.F32 R108, R8, R24, R20 ;  /* 0x00000018086c723c */ /* 0x002fe20000001814 */
[----:B------:R-:W1:Y:S07]  /*16980*/  MUFU.EX2 R4, R37 ;  /* 0x0000002500047308 */ /* 0x000e6e0000000800 */
[----:B------:R-:W-:Y:S01]  /*16990*/  HMMA.16816.F32 R20, R16, R38, RZ ;  /* 0x000000261014723c */ /* 0x000fe200000018ff */
[----:B-1----:R-:W-:Y:S11]  /*169a0*/  F2FP.PACK_AB R139, R4, R13 ;  /* 0x0000000d048b723e */ /* 0x002ff600000000ff */
[----:B------:R-:W-:Y:S11]  /*169b0*/  @!UPT UIADD3 URZ, URZ, URZ, URZ ;  /* 0x0000003f3f3ff290 */ /* 0x000ff6000fffe03f */
[----:B------:R-:W-:Y:S01]  /*169c0*/  @!UPT UIADD3 URZ, URZ, URZ, URZ ;  /* 0x0000003f3f3ff290 */ /* 0x000fe2000fffe03f */
[----:B------:R-:W-:Y:S01]  /*169d0*/  HMMA.16816.F32 R128, R8, R26, R20 ;  /* 0x0000001a0880723c */ /* 0x000fe20000001814 */
[----:B------:R-:W1:Y:S07]  /*169e0*/  LDSM.16.MT88.4 R24, [R197+0x5000] ;  /* 0x00500000c518783b */ /* 0x000e6e0000004200 */
[----:B--2---:R-:W-:Y:S11]  /*169f0*/  HMMA.16816.F32 R20, R16, R28, RZ ;  /* 0x0000001c1014723c */ /* 0x004ff600000018ff */
[----:B------:R-:W-:Y:S11]  /*16a00*/  @!UPT UIADD3 URZ, URZ, URZ, URZ ;  /* 0x0000003f3f3ff290 */ /* 0x000ff6000fffe03f */
[----:B------:R-:W-:Y:S02]  /*16a10*/  @!UPT UIADD3 URZ, URZ, URZ, URZ ;  /* 0x0000003f3f3ff290 */ /* 0x000fe4000fffe03f */
        /* <DEDUP_REMOVED lines=8> */
[----:B------:R-:W1:Y:S02]  /*16aa0*/  MUFU.EX2 R28, R34 ;  /* 0x00000022001c7308 */ /* 0x000e640000000800 */
[----:B-1----:R-:W-:Y:S11]  /*16ab0*/  FADD.FTZ R2, R28, R2 ;  /* 0x000000021c027221 */ /* 0x002ff60000010000 */
[----:B------:R-:W-:Y:S10]  /*16ac0*/  @!UPT UIADD3 URZ, URZ, URZ, URZ ;  /* 0x0000003f3f3ff290 */ /* 0x000ff4000fffe03f */
[----:B--2---:R-:W-:Y:S01]  /*16ad0*/  HMMA.16816.F32 R124, R8, R24, R20 ;  /* 0x00000018087c723c */ /* 0x004fe20000001814 */
[----:B------:R-:W1:Y:S07]  /*16ae0*/  MUFU.EX2 R24, R33 ;  /* 0x0000002100187308 */ /* 0x000e6e0000000800 */
[----:B------:R-:W-:Y:S01]  /*16af0*/  HMMA.16816.F32 R20, R16, R30, RZ ;  /* 0x0000001e1014723c */ /* 0x000fe200000018ff */
[----:B------:R-:W2:Y:S01]  /*16b00*/  MUFU.EX2 R25, R32 ;  /* 0x0000002000197308 */ /* 0x000ea20000000800 */
[C---:B-1----:R-:W-:Y:S01]  /*16b10*/  FADD.FTZ R2, R24.reuse, R2 ;  /* 0x0000000218027221 */ /* 0x042fe20000010000 */
[----:B------:R-:W-:-:S06]  /*16b20*/  F2FP.PACK_AB R136, R24, R28 ;  /* 0x0000001c1888723e */ /* 0x000fcc00000000ff */
[----:B------:R-:W1:Y:S01]  /*16b30*/  MUFU.EX2 R28, R36 ;  /* 0x00000024001c7308 */ /* 0x000e620000000800 */
[----:B--2---:R-:W-:Y:S01]  /*16b40*/  FADD.FTZ R2, R25, R2 ;  /* 0x0000000219027221 */ /* 0x004fe20000010000 */
[----:B------:R-:W-:-:S03]  /*16b50*/  F2FP.PACK_AB R138, R14, R25 ;  /* 0x000000190e8a723e */ /* 0x000fc600000000ff */
[----:B------:R-:W-:-:S03]  /*16b60*/  FADD.FTZ R234, R14, R2 ;  /* 0x000000020eea7221 */ /* 0x000fc60000010000 */
[----:B------:R-:W2:Y:S07]  /*16b70*/  MUFU.EX2 R14, R35 ;  /* 0x00000023000e7308 */ /* 0x000eae0000000800 */
[----:B------:R-:W-:Y:S01]  /*16b80*/  HMMA.16816.F32 R132, R8, R26, R20 ;  /* 0x0000001a0884723c */ /* 0x000fe20000001814 */
[----:B------:R-:W3:Y:S01]  /*16b90*/  LDSM.16.MT88.4 R20, [R198+0x4800] ;  /* 0x00480000c614783b */ /* 0x000ee20000004200 */
[----:B-1----:R-:W-:-:S04]  /*16ba0*/  FADD.FTZ R2, R28, R3 ;  /* 0x000000031c027221 */ /* 0x002fc80000010000 */
[C---:B--2---:R-:W-:Y:S01]  /*16bb0*/  FADD.FTZ R2, R14.reuse, R2 ;  /* 0x000000020e027221 */ /* 0x044fe20000010000 */
[----:B------:R-:W-:-:S03]  /*16bc0*/  F2FP.PACK_AB R137, R14, R28 ;  /* 0x0000001c0e89723e */ /* 0x000fc600000000ff */
[----:B------:R-:W-:Y:S02]  /*16bd0*/  FADD.FTZ R2, R13, R2 ;  /* 0x000000020d027221 */ /* 0x000fe40000010000 */
[----:B------:R-:W2:Y:S02]  /*16be0*/  LDL R13, [R1+0x4] ;  /* 0x00000400010d7983 */ /* 0x000ea40000100800 */
[----:B------:R-:W-:Y:S01]  /*16bf0*/  FADD.FTZ R233, R4, R2 ;  /* 0x0000000204e97221 */ /* 0x000fe20000010000 */
[C---:B------:R-:W-:Y:S01]  /*16c00*/  HMMA.16816.F32 R172, R136.reuse, R168, R172 ;  /* 0x000000a888ac723c */ /* 0x040fe200000018ac */
[----:B------:R-:W4:Y:S04]  /*16c10*/  LDL R2, [R1] ;  /* 0x0000000001027983 */ /* 0x000f280000100800 */
[----:B------:R-:W2:Y:S03]  /*16c20*/  LDL R4, [R1+0x8] ;  /* 0x0000080001047983 */ /* 0x000ea60000100800 */
[C---:B------:R-:W-:Y:S01]  /*16c30*/  HMMA.16816.F32 R168, R136.reuse, R170, R152 ;  /* 0x000000aa88a8723c */ /* 0x040fe20000001898 */
[----:B------:R-:W1:Y:S07]  /*16c40*/  LDSM.16.MT88.4 R152, [R199+0x1000] ;  /* 0x00100000c798783b */ /* 0x000e6e0000004200 */
[C---:B------:R-:W-:Y:S08]  /*16c50*/  HMMA.16816.F32 R164, R136.reuse, R160, R164 ;  /* 0x000000a088a4723c */ /* 0x040ff000000018a4 */
[C---:B------:R-:W-:Y:S01]  /*16c60*/  HMMA.16816.F32 R160, R136.reuse, R162, R40 ;  /* 0x000000a288a0723c */ /* 0x040fe20000001828 */
[----:B------:R-:W5:Y:S07]  /*16c70*/  LDSM.16.MT88.4 R40, [R198+0x1000] ;  /* 0x00100000c628783b */ /* 0x000f6e0000004200 */
[----:B------:R-:W-:Y:S01]  /*16c80*/  HMMA.16816.F32 R84, R136, R88, R96 ;  /* 0x000000588854723c */ /* 0x000fe20000001860 */
[----:B------:R-:W5:Y:S07]  /*16c90*/  LDSM.16.MT88.4 R96, [R199+0x4000] ;  /* 0x00400000c760783b */ /* 0x000f6e0000004200 */
[----:B---3--:R-:W-:Y:S08]  /*16ca0*/  HMMA.16816.F32 R24, R16, R20, RZ ;  /* 0x000000141018723c */ /* 0x008ff000000018ff */
[C---:B-1----:R-:W-:Y:S08]  /*16cb0*/  HMMA.16816.F32 R156, R136.reuse, R152, R156 ;  /* 0x00000098889c723c */ /* 0x042ff0000000189c */
[C---:B------:R-:W-:Y:S01]  /*16cc0*/  HMMA.16816.F32 R152, R136.reuse, R154, R48 ;  /* 0x0000009a8898723c */ /* 0x040fe20000001830 */
[----:B------:R-:W1:Y:S07]  /*16cd0*/  LDSM.16.MT88.4 R48, [R196+0x2800] ;  /* 0x00280000c430783b */ /* 0x000e6e0000004200 */
[C---:B-----5:R-:W-:Y:S08]  /*16ce0*/  HMMA.16816.F32 R36, R136.reuse, R40, R60 ;  /* 0x000000288824723c */ /* 0x060ff0000000183c */
[C---:B------:R-:W-:Y:S08]  /*16cf0*/  HMMA.16816.F32 R92, R136.reuse, R96, R92 ;  /* 0x00000060885c723c */ /* 0x040ff0000000185c */
[C---:B------:R-:W-:Y:S08]  /*16d00*/  HMMA.16816.F32 R40, R136.reuse, R42, R44 ;  /* 0x0000002a8828723c */ /* 0x040ff0000000182c */
[C---:B------:R-:W-:Y:S01]  /*16d10*/  HMMA.16816.F32 R96, R136.reuse, R98, R112 ;  /* 0x000000628860723c */ /* 0x040fe20000001870 */
[----:B------:R-:W3:Y:S07]  /*16d20*/  LDSM.16.MT88.4 R112, [R196+0x5800] ;  /* 0x00580000c470783b */ /* 0x000eee0000004200 */
[C---:B------:R-:W-:Y:S01]  /*16d30*/  HMMA.16816.F32 R88, R136.reuse, R90, R104 ;  /* 0x0000005a8858723c */ /* 0x040fe20000001868 */
[----:B------:R-:W5:Y:S07]  /*16d40*/  LDSM.16.MT88.4 R104, [R198+0x4000] ;  /* 0x00400000c668783b */ /* 0x000f6e0000004200 */
[C---:B-1----:R-:W-:Y:S01]  /*16d50*/  HMMA.16816.F32 R44, R136.reuse, R48, R56 ;  /* 0x00000030882c723c */ /* 0x042fe20000001838 */
[----:B------:R-:W1:Y:S07]  /*16d60*/  LDSM.16.MT88.4 R56, [R197+0x2800] ;  /* 0x00280000c538783b */ /* 0x000e6e0000004200 */
[----:B------:R-:W-:Y:S01]  /*16d70*/  HMMA.16816.F32 R48, R136, R50, R64 ;  /* 0x000000328830723c */ /* 0x000fe20000001840 */
[----:B------:R-:W1:Y:S07]  /*16d80*/  LDSM.16.MT88.4 R64, [R199+0x2800] ;  /* 0x00280000c740783b */ /* 0x000e6e0000004200 */
[----:B------:R-:W-:Y:S01]  /*16d90*/  HMMA.16816.F32 R20, R16, R22, RZ ;  /* 0x000000161014723c */ /* 0x000fe200000018ff */
[----:B------:R-:W1:Y:S01]  /*16da0*/  LDSM.16.MT88.4 R16, [R198+0x5000] ;  /* 0x00500000c610783b */ /* 0x000e620000004200 */
[----:B------:R-:W-:-:S04]  /*16db0*/  MOV R3, c[0x0][0x2c4] ;  /* 0x0000b10000037a02 */ /* 0x000fc80000000f00 */
[----:B------:R-:W-:Y:S02]  /*16dc0*/  ISETP.NE.AND P1, PT, R3, 0x1, PT ;  /* 0x000000010300780c */ /* 0x000fe40003f25270 */
[C---:B---3--:R-:W-:Y:S08]  /*16dd0*/  HMMA.16816.F32 R108, R136.reuse, R112, R108 ;  /* 0x00000070886c723c */ /* 0x048ff0000000186c */
[C---:B-----5:R-:W-:Y:S08]  /*16de0*/  HMMA.16816.F32 R100, R136.reuse, R104, R100 ;  /* 0x000000688864723c */ /* 0x060ff00000001864 */
[C---:B------:R-:W-:Y:S01]  /*16df0*/  HMMA.16816.F32 R112, R136.reuse, R114, R128 ;  /* 0x000000728870723c */ /* 0x040fe20000001880 */
[----:B------:R-:W3:Y:S07]  /*16e00*/  LDSM.16.MT88.4 R128, [R199+0x5800] ;  /* 0x00580000c780783b */ /* 0x000eee0000004200 */
[C---:B-1----:R-:W-:Y:S01]  /*16e10*/  HMMA.16816.F32 R52, R136.reuse, R56, R80 ;  /* 0x000000388834723c */ /* 0x042fe20000001850 */
[----:B------:R-:W1:Y:S07]  /*16e20*/  LDSM.16.MT88.4 R80, [R196+0x4000] ;  /* 0x00400000c450783b */ /* 0x000e6e0000004200 */
[C---:B------:R-:W-:Y:S01]  /*16e30*/  HMMA.16816.F32 R60, R136.reuse, R64, R72 ;  /* 0x00000040883c723c */ /* 0x040fe20000001848 */
[----:B------:R-:W5:Y:S07]  /*16e40*/  LDSM.16.MT88.4 R72, [R198+0x2800] ;  /* 0x00280000c648783b */ /* 0x000f6e0000004200 */
[----:B------:R-:W-:Y:S01]  /*16e50*/  HMMA.16816.F32 R104, R136, R106, R120 ;  /* 0x0000006a8868723c */ /* 0x000fe20000001878 */
[----:B------:R-:W5:Y:S07]  /*16e60*/  LDSM.16.MT88.4 R120, [R197+0x5800] ;  /* 0x00580000c578783b */ /* 0x000f6e0000004200 */
[C---:B------:R-:W-:Y:S08]  /*16e70*/  HMMA.16816.F32 R24, R8.reuse, R16, R24 ;  /* 0x000000100818723c */ /* 0x040ff00000001818 */
[----:B------:R-:W-:Y:S01]  /*16e80*/  HMMA.16816.F32 R20, R8, R18, R20 ;  /* 0x000000120814723c */ /* 0x000fe20000001814 */
[----:B------:R-:W2:Y:S01]  /*16e90*/  LDSM.16.MT88.4 R8, [R198+0x5800] ;  /* 0x00580000c608783b */ /* 0x000ea20000004200 */
[----:B------:R-:W-:-:S06]  /*16ea0*/  IADD3 R217, R217, -0x2, RZ ;  /* 0xfffffffed9d97810 */ /* 0x000fcc0007ffe0ff */
[C---:B---3--:R-:W-:Y:S08]  /*16eb0*/  HMMA.16816.F32 R124, R136.reuse, R128, R124 ;  /* 0x00000080887c723c */ /* 0x048ff0000000187c */
[C---:B-1----:R-:W-:Y:S08]  /*16ec0*/  HMMA.16816.F32 R76, R136.reuse, R80, R76 ;  /* 0x00000050884c723c */ /* 0x042ff0000000184c */
[C---:B-----5:R-:W-:Y:S08]  /*16ed0*/  HMMA.16816.F32 R68, R136.reuse, R72, R68 ;  /* 0x000000488844723c */ /* 0x060ff00000001844 */
[C---:B------:R-:W-:Y:S08]  /*16ee0*/  HMMA.16816.F32 R116, R136.reuse, R120, R116 ;  /* 0x000000788874723c */ /* 0x040ff00000001874 */
[C---:B------:R-:W-:Y:S08]  /*16ef0*/  HMMA.16816.F32 R128, R136.reuse, R130, R132 ;  /* 0x000000828880723c */ /* 0x040ff00000001884 */
[C---:B------:R-:W-:Y:S08]  /*16f00*/  HMMA.16816.F32 R56, R136.reuse, R58, R192 ;  /* 0x0000003a8838723c */ /* 0x040ff000000018c0 */
[C---:B------:R-:W-:Y:S08]  /*16f10*/  HMMA.16816.F32 R64, R136.reuse, R66, R188 ;  /* 0x000000428840723c */ /* 0x040ff000000018bc */
[C---:B------:R-:W-:Y:S08]  /*16f20*/  HMMA.16816.F32 R72, R136.reuse, R74, R184 ;  /* 0x0000004a8848723c */ /* 0x040ff000000018b8 */
[----:B------:R-:W-:Y:S01]  /*16f30*/  HMMA.16816.F32 R80, R136, R82, R180 ;  /* 0x000000528850723c */ /* 0x000fe200000018b4 */
[----:B----4-:R-:W-:-:S05]  /*16f40*/  @P1 IMAD.HI.U32 R3, R2, c[0x0][0x2c8], RZ ;  /* 0x0000b20002031a27 */ /* 0x010fca00078e00ff */
[----:B------:R-:W-:-:S04]  /*16f50*/  @P1 SHF.R.U32.HI R2, RZ, c[0x0][0x2cc], R3 ;  /* 0x0000b300ff021a19 */ /* 0x000fc80000011603 */
[----:B--2---:R-:W-:-:S05]  /*16f60*/  IADD3 R2, R2, R4, -R13 ;  /* 0x0000000402027210 */ /* 0x004fca0007ffe80d */
[----:B------:R-:W-:-:S05]  /*16f70*/  IMAD.HI R2, R2, 0x2aaaaaab, RZ ;  /* 0x2aaaaaab02027827 */ /* 0x000fca00078e02ff */
[----:B------:R-:W-:-:S04]  /*16f80*/  SHF.R.U32.HI R3, RZ, 0x1f, R2 ;  /* 0x0000001fff037819 */ /* 0x000fc80000011602 */
[----:B------:R-:W-:-:S04]  /*16f90*/  LEA.HI.SX32 R2, R2, R3, 0x1d ;  /* 0x0000000302027211 */ /* 0x000fc800078feaff */
[----:B------:R-:W-:-:S04]  /*16fa0*/  IMNMX R240, R239, R2, !PT ;  /* 0x00000002eff07217 */ /* 0x000fc80007800200 */
[----:B------:R-:W-:Y:S01]  /*16fb0*/  ISETP.GE.AND P0, PT, R217, R240, PT ;  /* 0x000000f0d900720c */ /* 0x000fe20003f06270 */
[C---:B------:R-:W-:Y:S08]  /*16fc0*/  HMMA.16816.F32 R120, R136.reuse, R122, R176 ;  /* 0x0000007a8878723c */ /* 0x040ff000000018b0 */
[C---:B------:R-:W-:Y:S08]  /*16fd0*/  HMMA.16816.F32 R132, R136.reuse, R8, R24 ;  /* 0x000000088884723c */ /* 0x040ff00000001818 */
[----:B------:R-:W-:Y:S01]  /*16fe0*/  HMMA.16816.F32 R136, R136, R10, R20 ;  /* 0x0000000a8888723c */ /* 0x000fe20000001814 */
[----:B------:R-:W-:Y:S01]  /*16ff0*/  @!UPT UIADD3 URZ, URZ, URZ, URZ ;  /* 0x0000003f3f3ff290 */ /* 0x000fe2000fffe03f */
[----:B------:R-:W-:Y:S11]  /*17000*/  @!P0 BRA `(.L_x_3081) ;  /* 0x0000348000008947 */ /* 0x000ff60003800000 */
[----:B------:R-:W-:Y:S02]  /*17010*/  MOV R14, R5 ;  /* 0x00000005000e7202 */ /* 0x000fe40000000f00 */
[----:B------:R-:W-:-:S02]  /*17020*/  MOV R13, R6 ;  /* 0x00000006000d7202 */ /* 0x000fc40000000f00 */
[----:B------:R-:W-:-:S07]  /*17030*/  MOV R218, R217 ;  /* 0x000000d900da7202 */ /* 0x000fce0000000f00 */
.L_x_3094:
        /* <DEDUP_REMOVED lines=14> */
[----:B------:R-:W-:Y:S05]  /*17120*/  SHF.R.S32.HI R2, RZ, 0x1f, R223 ;  /* 0x0000001fff027819 */ /* 0x000fea00000114df */
[----:B------:R-:W-:Y:S02]  /*17130*/  IMAD R4, R2, c[0x0][0x208], RZ ;  /* 0x0000820002047a24 */ /* 0x000fe400078e02ff */
[C---:B------:R-:W-:Y:S04]  /*17140*/  IMAD.WIDE.U32 R2, R223.reuse, c[0x0][0x208], RZ ;  /* 0x00008200df027a25 */ /* 0x040fe800078e00ff */
        /* <DEDUP_REMOVED lines=12> */
.L_x_3187:
[----:B------:R-:W-:-:S05]  /*17210*/  BRA.DIV ~URZ, `(.L_x_3085) ;  /* 0x0000ce527f007947 */ /* 0x000fca000b800000 */
[----:B------:R4:W3:Y:S02]  /*17220*/  SHFL.IDX PT, R2, R6, RZ, 0x181f ;  /* 0x00181fff06027589 */ /* 0x0008e400000e0000 */
.L_x_3188:
[----:B------:R-:W5:Y:S01]  /*17230*/  S2R R10, SR_TID.X ;  /* 0x00000000000a7919 */ /* 0x000f620000002100 */
[----:B------:R-:W-:Y:S02]  /*17240*/  ISETP.GE.AND P3, PT, R140, c[0x0][0x1d4], PT ;  /* 0x000075008c007a0c */ /* 0x000fe40003f66270 */
[----:B---3--:R-:W-:Y:S02]  /*17250*/  IADD3 R8, P0, R2, R230, RZ ;  /* 0x000000e602087210 */ /* 0x008fe40007f1e0ff */
[----:B------:R-:W-:Y:S02]  /*17260*/  ISETP.GE.AND P2, PT, R142, c[0x0][0x1d4], PT ;  /* 0x000075008e007a0c */ /* 0x000fe40003f46270 */
[----:B------:R-:W-:Y:S01]  /*17270*/  ISETP.GE.AND P4, PT, R220, c[0x0][0x1d4], PT ;  /* 0x00007500dc007a0c */ /* 0x000fe20003f86270 */
[----:B------:R-:W-:Y:S01]  /*17280*/  IMAD.X R9, R4, 0x1, R231, P0 ;  /* 0x0000000104097824 */ /* 0x000fe200000e06e7 */
[----:B------:R-:W-:Y:S05]  /*17290*/  ISETP.GE.AND P1, PT, R221, c[0x0][0x1d4], PT ;  /* 0x00007500dd007a0c */ /* 0x000fea0003f26270 */
[----:B------:R-:W-:Y:S01]  /*172a0*/  @!PT LDS RZ, [RZ] ;  /* 0x00000000fffff984 */ /* 0x000fe20000000800 */
[----:B------:R-:W-:Y:S01]  /*172b0*/  @!PT LDS RZ, [RZ] ;  /* 0x00000000fffff984 */ /* 0x000fe20000000800 */
[----:B------:R-:W-:Y:S01]  /*172c0*/  @!PT LDS RZ, [RZ] ;  /* 0x00000000fffff984 */ /* 0x000fe20000000800 */
[----:B------:R3:W-:Y:S02]  /*172d0*/  LDGSTS.E.BYPASS.LTC128B.128 [R216+0x4080], [R8.64], !P3 ;  /* 0x0408000008d87fae */ /* 0x0007e4000d901d46 */
[----:B---3--:R-:W-:Y:S05]  /*172e0*/  IADD3 R8, P0, R2, R229, RZ ;  /* 0x000000e502087210 */ /* 0x008fea0007f1e0ff */
[----:B------:R-:W-:Y:S05]  /*172f0*/  IMAD.X R9, R4, 0x1, R226, P0 ;  /* 0x0000000104097824 */ /* 0x000fea00000e06e2 */
[----:B------:R3:W-:Y:S02]  /*17300*/  LDGSTS.E.BYPASS.LTC128B.128 [R216+0x5880], [R8.64], !P2 ;  /* 0x0588000008d87fae */ /* 0x0007e4000d101d46 */
[----:B---3--:R-:W-:Y:S05]  /*17310*/  IADD3 R8, P0, R2, R228, RZ ;  /* 0x000000e402087210 */ /* 0x008fea0007f1e0ff */
[----:B------:R-:W-:Y:S01]  /*17320*/  IMAD.X R9, R4, 0x1, R227, P0 ;  /* 0x0000000104097824 */ /* 0x000fe200000e06e3 */
[----:B------:R-:W-:Y:S04]  /*17330*/  IADD3 R2, P0, R2, R225, RZ ;  /* 0x000000e102027210 */ /* 0x000fe80007f1e0ff */
[----:B------:R3:W-:Y:S01]  /*17340*/  LDGSTS.E.BYPASS.LTC128B.128 [R216+0x7080], [R8.64], !P4 ;  /* 0x0708000008d87fae */ /* 0x0007e2000e101d46 */
[----:B------:R-:W-:Y:S01]  /*17350*/  IMAD.X R3, R4, 0x1, R224, P0 ;  /* 0x0000000104037824 */ /* 0x000fe200000e06e0 */
[----:B-----5:R-:W-:Y:S04]  /*17360*/  ISETP.GT.AND P0, PT, R10, 0x7f, PT ;  /* 0x0000007f0a00780c */ /* 0x020fe80003f04270 */
[----:B------:R3:W-:Y:S09]  /*17370*/  LDGSTS.E.BYPASS.LTC128B.128 [R216+0x8880], [R2.64], !P1 ;  /* 0x0888000002d87fae */ /* 0x0007f2000c901d46 */
[----:B------:R-:W-:-:S05]  /*17380*/  @P0 BRA `(.L_x_3083) ;  /* 0x0000012000000947 */ /* 0x000fca0003800000 */
[----:B------:R-:W-:-:S05]  /*17390*/  BRA.DIV ~URZ, `(.L_x_3086) ;  /* 0x0000cd427f007947 */ /* 0x000fca000b800000 */
[----:B------:R3:W4:Y:S04]  /*173a0*/  SHFL.IDX PT, R4, R5, 0x1, 0x181f ;  /* 0x00381f0005047f89 */ /* 0x00072800000e0000 */
[----:B---3--:R3:W2:Y:S02]  /*173b0*/  SHFL.IDX PT, R2, R6, 0x1, 0x181f ;  /* 0x00381f0006027f89 */ /* 0x0086a400000e0000 */
.L_x_3189:
[----:B--2---:R-:W-:Y:S05]  /*173c0*/  IADD3 R8, P0, R2, R230, RZ ;  /* 0x000000e602087210 */ /* 0x004fea0007f1e0ff */
[----:B----4-:R-:W-:Y:S05]  /*173d0*/  IMAD.X R9, R4, 0x1, R231, P0 ;  /* 0x0000000104097824 */ /* 0x010fea00000e06e7 */
[----:B------:R-:W-:Y:S01]  /*173e0*/  @!PT LDS RZ, [RZ] ;  /* 0x00000000fffff984 */ /* 0x000fe20000000800 */
        /* <DEDUP_REMOVED lines=10> */
[----:B------:R-:W-:Y:S05]  /*17490*/  IMAD.X R3, R4, 0x1, R224, P0 ;  /* 0x0000000104037824 */ /* 0x000fea00000e06e0 */
[----:B------:R2:W-:Y:S03]  /*174a0*/  LDGSTS.E.BYPASS.LTC128B.128 [R219+0x9880], [R2.64], !P1 ;  /* 0x0988000002db7fae */ /* 0x0005e6000c901d46 */
.L_x_3083:
[----:B------:R-:W-:Y:S05]  /*174b0*/  BSYNC B0 ;  /* 0x0000000000007941 */ /* 0x000fea0003800000 */
.L_x_3082:
        /* <DEDUP_REMOVED lines=159> */
[----:B------:R-:W4:Y:S01]  /*17eb0*/  MUFU.TANH R193, R4 ;  /* 0x0000000400c17308 */ /* 0x000f220000002400 */
[----:B--2---:R-:W-:Y:S08]  /*17ec0*/  FMUL.FTZ R2, R9, c[0x0][0x320] ;  /* 0x0000c80009027a20 */ /* 0x004ff00000410000 */
[----:B------:R-:W-:Y:S01]  /*17ed0*/  FMUL.FTZ R3, R21, c[0x0][0x320] ;  /* 0x0000c80015037a20 */ /* 0x000fe20000410000 */
[----:B------:R2:W1:Y:S02]  /*17ee0*/  MUFU.TANH R187, R2 ;  /* 0x0000000200bb7308 */ /* 0x0004640000002400 */
[----:B--2---:R-:W-:Y:S08]  /*17ef0*/  FMUL.FTZ R2, R10, c[0x0][0x320] ;  /* 0x0000c8000a027a20 */ /* 0x004ff00000410000 */
[----:B------:R2:W1:Y:S02]  /*17f00*/  MUFU.TANH R217, R2 ;  /* 0x0000000200d97308 */ /* 0x0004640000002400 */
[----:B--2---:R-:W-:Y:S02]  /*17f10*/  FMUL.FTZ R2, R11, c[0x0][0x320] ;  /* 0x0000c8000b027a20 */ /* 0x004fe40000410000 */
[----:B------:R-:W2:Y:S01]  /*17f20*/  LDSM.16.M88.4 R8, [R15+0x5800] ;  /* 0x005800000f08783b */ /* 0x000ea20000000200 */
[----:B------:R-:W-:Y:S05]  /*17f30*/  DEPBAR.LE SB0, 0x0 ;  /* 0x000080000000791a */ /* 0x000fea0000000000 */
        /* <DEDUP_REMOVED lines=9> */
[----:B------:R-:W2:Y:S10]  /*17fd0*/  MUFU.TANH R20, R3 ;  /* 0x0000000300147308 */ /* 0x000eb40000002400 */
[----:B------:R5:W1:Y:S02]  /*17fe0*/  MUFU.TANH R176, R2 ;  /* 0x0000000200b07308 */ /* 0x000a640000002400 */
[----:B-----5:R-:W-:Y:S08]  /*17ff0*/  FMUL.FTZ R2, R22, c[0x0][0x320] ;  /* 0x0000c80016027a20 */ /* 0x020ff00000410000 */
        /* <DEDUP_REMOVED lines=26> */
[----:B------:R1:W1:Y:S01]  /*181a0*/  MUFU.TANH R185, R2 ;  /* 0x0000000200b97308 */ /* 0x0002620000002400 */
[----:B------:R-:W-:-:S05]  /*181b0*/  @!P0 BRA `(.L_x_3088) ;  /* 0x000004e000008947 */ /* 0x000fca0003800000 */
[----:B--234-:R-:W-:Y:S02]  /*181c0*/  IMAD.MOV.U32 R6, RZ, RZ, c[0x0][0x2b8] ;  /* 0x0000ae00ff067624 */ /* 0x01cfe400078e00ff */
[----:B------:R-:W-:Y:S02]  /*181d0*/  IMAD R3, R218, 0x30, R252 ;  /* 0x00000030da037824 */ /* 0x000fe400078e02fc */
[----:B------:R-:W-:Y:S01]  /*181e0*/  IMAD.MOV.U32 R222, RZ, RZ, RZ ;  /* 0x000000ffffde7224 */ /* 0x000fe200078e00ff */
[----:B------:R-:W-:Y:S02]  /*181f0*/  ISETP.NE.AND P1, PT, R6, 0x1, PT ;  /* 0x000000010600780c */ /* 0x000fe40003f25270 */
[----:B------:R-:W-:Y:S05]  /*18200*/  IADD3 R3, R3, -0x30, R0 ;  /* 0xffffffd003037810 */ /* 0x000fea0007ffe000 */
[--C-:B-1----:R-:W-:Y:S06]  /*18210*/  IMAD.MOV.U32 R2, RZ, RZ, R3.reuse ;  /* 0x000000ffff027224 */ /* 0x102fec00078e0003 */
[----:B------:R-:W-:Y:S05]  /*18220*/  @P1 IMAD.HI.U32 R4, R3, c[0x0][0x2bc], RZ ;  /* 0x0000af0003041a27 */ /* 0x000fea00078e00ff */
[----:B------:R-:W-:Y:S04]  /*18230*/  @P1 SHF.R.U32.HI R2, RZ, c[0x0][0x2c0], R4 ;  /* 0x0000b000ff021a19 */ /* 0x000fe80000011604 */
[C---:B------:R-:W-:Y:S01]  /*18240*/  @!P6 IADD3 R4, P0, R2.reuse, R246, RZ ;  /* 0x000000f60204e210 */ /* 0x040fe20007f1e0ff */
[----:B------:R-:W-:Y:S04]  /*18250*/  IMAD.MOV R5, RZ, RZ, -R2 ;  /* 0x000000ffff057224 */ /* 0x000fe800078e0a02 */
[----:B------:R-:W-:Y:S01]  /*18260*/  IMAD R223, R5, c[0x0][0x2b8], R3 ;  /* 0x0000ae0005df7a24 */ /* 0x000fe200078e0203 */
[----:B------:R-:W-:Y:S02]  /*18270*/  @!P6 LEA.HI.X.SX32 R3, R2, R249, 0x1, P0 ;  /* 0x000000f90203e211 */ /* 0x000fe400000f0eff */
[C---:B------:R-:W-:Y:S02]  /*18280*/  @!P6 LEA R2, P0, R4.reuse, c[0x0][0x2a0], 0x2 ;  /* 0x0000a8000402ea11 */ /* 0x040fe400078010ff */
[----:B------:R-:W-:Y:S02]  /*18290*/  IADD3 R5, -R143, 0x30, RZ ;  /* 0x000000308f057810 */ /* 0x000fe40007ffe1ff */
[----:B------:R-:W-:Y:S05]  /*182a0*/  @!P6 LEA.HI.X R3, R4, c[0x0][0x2a4], R3, 0x2, P0 ;  /* 0x0000a9000403ea11 */ /* 0x000fea00000f1403 */
[----:B------:R1:W2:Y:S02]  /*182b0*/  @!P6 LDG.E R222, [R2.64] ;  /* 0x0000000602dee981 */ /* 0x0002a4000c1e1900 */
[----:B-1----:R-:W-:Y:S05]  /*182c0*/  SHF.R.S32.HI R2, RZ, 0x1f, R223 ;  /* 0x0000001fff027819 */ /* 0x002fea00000114df */
[----:B------:R-:W-:Y:S02]  /*182d0*/  IMAD R4, R2, c[0x0][0x1e0], RZ ;  /* 0x0000780002047a24 */ /* 0x000fe400078e02ff */
[C---:B------:R-:W-:Y:S04]  /*182e0*/  IMAD.WIDE.U32 R2, R223.reuse, c[0x0][0x1e0], RZ ;  /* 0x00007800df027a25 */ /* 0x040fe800078e00ff */
        /* <DEDUP_REMOVED lines=12> */
[----:B------:R1:W2:Y:S02]  /*183b0*/  SHFL.IDX PT, R4, R6, RZ, 0x181f ;  /* 0x00181fff06047589 */ /* 0x0002a400000e0000 */
.L_x_3190:
[----:B------:R-:W-:-:S05]  /*183c0*/  BRA.DIV ~URZ, `(.L_x_3090) ;  /* 0x0000be527f007947 */ /* 0x000fca000b800000 */
[----:B------:R3:W4:Y:S02]  /*183d0*/  SHFL.IDX PT, R2, R10, RZ, 0x181f ;  /* 0x00181fff0a027589 */ /* 0x00072400000e0000 */
.L_x_3191:
[----:B------:R-:W-:Y:S02]  /*183e0*/  @P0 ISETP.GE.AND P1, PT, R140, c[0x0][0x1d4], PT ;  /* 0x000075008c000a0c */ /* 0x000fe40003f26270 */
[----:B----4-:R-:W-:Y:S05]  /*183f0*/  @P0 IADD3 R8, P2, R2, R230, RZ ;  /* 0x000000e602080210 */ /* 0x010fea0007f5e0ff */
[----:B--2---:R-:W-:Y:S06]  /*18400*/  @P0 IMAD.X R9, R4, 0x1, R231, P2 ;  /* 0x0000000104090824 */ /* 0x004fec00010e06e7 */
[----:B------:R-:W-:Y:S01]  /*18410*/  @!PT LDS RZ, [RZ] ;  /* 0x00000000fffff984 */ /* 0x000fe20000000800 */
[----:B------:R-:W-:Y:S01]  /*18420*/  @!PT LDS RZ, [RZ] ;  /* 0x00000000fffff984 */ /* 0x000fe20000000800 */
[----:B------:R-:W-:Y:S01]  /*18430*/  @!PT LDS RZ, [RZ] ;  /* 0x00000000fffff984 */ /* 0x000fe20000000800 */
[----:B------:R2:W-:Y:S01]  /*18440*/  @P0 LDGSTS.E.BYPASS.LTC128B.128 [R216+0xa080], [R8.64], !P1 ;  /* 0x0a08000008d80fae */ /* 0x0005e2000c901d46 */
[----:B------:R-:W-:Y:S02]  /*18450*/  @P0 ISETP.GE.AND P1, PT, R142, c[0x0][0x1d4], PT ;  /* 0x000075008e000a0c */ /* 0x000fe40003f26270 */
[----:B--2---:R-:W-:Y:S05]  /*18460*/  @P0 IADD3 R8, P2, R2, R229, RZ ;  /* 0x000000e502080210 */ /* 0x004fea0007f5e0ff */
[----:B------:R-:W-:Y:S06]  /*18470*/  @P0 IMAD.X R9, R4, 0x1, R226, P2 ;  /* 0x0000000104090824 */ /* 0x000fec00010e06e2 */
[----:B------:R2:W-:Y:S01]  /*18480*/  @P0 LDGSTS.E.BYPASS.LTC128B.128 [R216+0xb880], [R8.64], !P1 ;  /* 0x0b88000008d80fae */ /* 0x0005e2000c901d46 */
[----:B------:R-:W-:Y:S02]  /*18490*/  @P0 ISETP.GE.AND P1, PT, R220, c[0x0][0x1d4], PT ;  /* 0x00007500dc000a0c */ /* 0x000fe40003f26270 */
[----:B--2---:R-:W-:Y:S05]  /*184a0*/  @P0 IADD3 R8, P2, R2, R228, RZ ;  /* 0x000000e402080210 */ /* 0x004fea0007f5e0ff */
[----:B------:R-:W-:Y:S01]  /*184b0*/  @P0 IMAD.X R9, R4, 0x1, R227, P2 ;  /* 0x0000000104090824 */ /* 0x000fe200010e06e3 */
[----:B------:R-:W-:Y:S05]  /*184c0*/  @P0 IADD3 R2, P2, R2, R225, RZ ;  /* 0x000000e102020210 */ /* 0x000fea0007f5e0ff */
[----:B------:R2:W-:Y:S01]  /*184d0*/  @P0 LDGSTS.E.BYPASS.LTC128B.128 [R216+0xd080], [R8.64], !P1 ;  /* 0x0d08000008d80fae */ /* 0x0005e2000c901d46 */
[----:B------:R-:W-:Y:S01]  /*184e0*/  @P0 ISETP.GE.AND P1, PT, R221, c[0x0][0x1d4], PT ;  /* 0x00007500dd000a0c */ /* 0x000fe20003f26270 */
[----:B------:R-:W-:Y:S11]  /*184f0*/  @P0 IMAD.X R3, R4, 0x1, R224, P2 ;  /* 0x0000000104030824 */ /* 0x000ff600010e06e0 */
[----:B------:R-:W-:Y:S01]  /*18500*/  @!UPT UIADD3 URZ, URZ, URZ, URZ ;  /* 0x0000003f3f3ff290 */ /* 0x000fe2000fffe03f */
[----:B------:R2:W-:Y:S01]  /*18510*/  @P0 LDGSTS.E.BYPASS.LTC128B.128 [R216+0xe880], [R2.64], !P1 ;  /* 0x0e88000002d80fae */ /* 0x0005e2000c901d46 */
[----:B------:R-:W-:Y:S01]  /*18520*/  ISETP.GE.AND P0, PT, R5, 0x21, PT ;  /* 0x000000210500780c */ /* 0x000fe20003f06270 */
[----:B------:R-:W-:-:S06]  /*18530*/  BRA.DIV ~URZ, `(.L_x_3091) ;  /* 0x0000bd527f007947 */ /* 0x000fcc000b800000 */
[----:B------:R4:W1:Y:S04]  /*18540*/  SHFL.IDX PT, R4, R6, 0x1, 0x181f ;  /* 0x00381f0006047f89 */ /* 0x00086800000e0000 */
[----:B--2---:R4:W2:Y:S02]  /*18550*/  SHFL.IDX PT, R2, R10, 0x1, 0x181f ;  /* 0x00381f000a027f89 */ /* 0x0048a400000e0000 */
.L_x_3192:
[----:B------:R-:W-:Y:S02]  /*18560*/  @P0 ISETP.GE.AND P1, PT, R140, c[0x0][0x1d4], PT ;  /* 0x000075008c000a0c */ /* 0x000fe40003f26270 */
[----:B--2---:R-:W-:Y:S05]  /*18570*/  @P0 IADD3 R8, P2, R2, R230, RZ ;  /* 0x000000e602080210 */ /* 0x004fea0007f5e0ff */
[----:B-1----:R-:W-:Y:S06]  /*18580*/  @P0 IMAD.X R9, R4, 0x1, R231, P2 ;  /* 0x0000000104090824 */ /* 0x002fec00010e06e7 */
[----:B------:R-:W-:Y:S01]  /*18590*/  @!PT LDS RZ, [RZ] ;  /* 0x00000000fffff984 */ /* 0x000fe20000000800 */
[----:B------:R-:W-:Y:S01]  /*185a0*/  @!PT LDS RZ, [RZ] ;  /* 0x00000000fffff984 */ /* 0x000fe20000000800 */
[----:B------:R-:W-:Y:S01]  /*185b0*/  @!PT LDS RZ, [RZ] ;  /* 0x00000000fffff984 */ /* 0x000fe20000000800 */
[----:B------:R1:W-:Y:S01]  /*185c0*/  @P0 LDGSTS.E.BYPASS.LTC128B.128 [R219+0xb080], [R8.64], !P1 ;  /* 0x0b08000008db0fae */ /* 0x0003e2000c901d46 */
[----:B------:R-:W-:Y:S02]  /*185d0*/  @P0 ISETP.GE.AND P1, PT, R142, c[0x0][0x1d4], PT ;  /* 0x000075008e000a0c */ /* 0x000fe40003f26270 */
[----:B-1----:R-:W-:Y:S05]  /*185e0*/  @P0 IADD3 R8, P2, R2, R229, RZ ;  /* 0x000000e502080210 */ /* 0x002fea0007f5e0ff */
[----:B------:R-:W-:Y:S06]  /*185f0*/  @P0 IMAD.X R9, R4, 0x1, R226, P2 ;  /* 0x0000000104090824 */ /* 0x000fec00010e06e2 */
[----:B------:R1:W-:Y:S01]  /*18600*/  @P0 LDGSTS.E.BYPASS.LTC128B.128 [R219+0xc880], [R8.64], !P1 ;  /* 0x0c88000008db0fae */ /* 0x0003e2000c901d46 */
[----:B------:R-:W-:Y:S02]  /*18610*/  @P0 ISETP.GE.AND P1, PT, R220, c[0x0][0x1d4], PT ;  /* 0x00007500dc000a0c */ /* 0x000fe40003f26270 */
[----:B-1----:R-:W-:Y:S05]  /*18620*/  @P0 IADD3 R8, P2, R2, R228, RZ ;  /* 0x000000e402080210 */ /* 0x002fea0007f5e0ff */
[----:B------:R-:W-:Y:S01]  /*18630*/  @P0 IMAD.X R9, R4, 0x1, R227, P2 ;  /* 0x0000000104090824 */ /* 0x000fe200010e06e3 */
[----:B------:R-:W-:Y:S05]  /*18640*/  @P0 IADD3 R2, P2, R2, R225, RZ ;  /* 0x000000e102020210 */ /* 0x000fea0007f5e0ff */
[----:B------:R1:W-:Y:S01]  /*18650*/  @P0 LDGSTS.E.BYPASS.LTC128B.128 [R219+0xe080], [R8.64], !P1 ;  /* 0x0e08000008db0fae */ /* 0x0003e2000c901d46 */
[----:B------:R-:W-:Y:S01]  /*18660*/  @P0 ISETP.GE.AND P1, PT, R221, c[0x0][0x1d4], PT ;  /* 0x00007500dd000a0c */ /* 0x000fe20003f26270 */
[----:B------:R-:W-:Y:S11]  /*18670*/  @P0 IMAD.X R3, R4, 0x1, R224, P2 ;  /* 0x0000000104030824 */ /* 0x000ff600010e06e0 */
[----:B------:R-:W-:Y:S01]  /*18680*/  @!UPT UIADD3 URZ, URZ, URZ, URZ ;  /* 0x0000003f3f3ff290 */ /* 0x000fe2000fffe03f */
[----:B------:R1:W-:Y:S02]  /*18690*/  @P0 LDGSTS.E.BYPASS.LTC128B.128 [R219+0xf880], [R2.64], !P1 ;  /* 0x0f88000002db0fae */ /* 0x0003e4000c901d46 */
.L_x_3088:
[----:B--234-:R-:W-:Y:S05]  /*186a0*/  BSYNC B0 ;  /* 0x0000000000007941 */ /* 0x01cfea0003800000 */
.L_x_3087:
[----:B------:R-:W2:Y:S01]  /*186b0*/  LDL R4, [R1] ;  /* 0x0000000001047983 */ /* 0x000ea20000100800 */
[----:B-1----:R-:W-:Y:S03]  /*186c0*/  IMAD.MOV.U32 R8, RZ, RZ, c[0x0][0x2c4] ;  /* 0x0000b100ff087624 */ /* 0x002fe600078e00ff */
[----:B------:R-:W2:Y:S02]  /*186d0*/  LDL R2, [R1+0x20] ;  /* 0x0000200001027983 */ /* 0x000ea40000100800 */
[----:B------:R-:W-:Y:S02]  /*186e0*/  ISETP.NE.AND P0, PT, R8, 0x1, PT ;  /* 0x000000010800780c */ /* 0x000fe40003f05270 */
[----:B------:R-:W3:Y:S04]  /*186f0*/  LDL R6, [R1+0xc] ;  /* 0x00000c0001067983 */ /* 0x000ee80000100800 */
[----:B------:R-:W4:Y:S04]  /*18700*/  LDL R5, [R1+0x8] ;  /* 0x0000080001057983 */ /* 0x000f280000100800 */
[----:B------:R-:W4:Y:S04]  /*18710*/  LDL R3, [R1+0x4] ;  /* 0x0000040001037983 */ /* 0x000f280000100800 */
[----:B------:R-:W0:Y:S01]  /*18720*/  LDGDEPBAR ;  /* 0x00000000000079af */ /* 0x000e220000000000 */
[----:B--2---:R-:W-:Y:S04]  /*18730*/  IMAD.IADD R4, R2, 0x1, R4 ;  /* 0x0000000102047824 */ /* 0x004fe800078e0204 */
[----:B------:R-:W-:Y:S05]  /*18740*/  @P0 IMAD.HI.U32 R2, R4, c[0x0][0x2c8], RZ ;  /* 0x0000b20004020a27 */ /* 0x000fea00078e00ff */
[----:B------:R-:W-:Y:S01]  /*18750*/  @P0 SHF.R.U32.HI R4, RZ, c[0x0][0x2cc], R2 ;  /* 0x0000b300ff040a19 */ /* 0x000fe20000011602 */
[----:B------:R-:W-:Y:S05]  /*18760*/  IMAD R2, R218, -0x30, RZ ;  /* 0xffffffd0da027824 */ /* 0x000fea00078e02ff */
[----:B---3--:R-:W-:Y:S04]  /*18770*/  IADD3 R2, -R6, 0x1, R2 ;  /* 0x0000000106027810 */ /* 0x008fe80007ffe102 */
[----:B----4-:R-:W-:Y:S01]  /*18780*/  IADD3 R5, -R3, R2, R5 ;  /* 0x0000000203057210 */ /* 0x010fe20007ffe105 */
[----:B------:R-:W-:-:S05]  /*18790*/  BRA.DIV ~URZ, `(.L_x_3092) ;  /* 0x0000bbc27f007947 */ /* 0x000fca000b800000 */
[----:B------:R1:W2:Y:S02]  /*187a0*/  SHFL.IDX PT, R2, R4, RZ, 0x1c1f ;  /* 0x001c1fff04027589 */ /* 0x0002a400000e0000 */
.L_x_3193:
        /* <DEDUP_REMOVED lines=39> */
[C---:B------:R-:W-:Y:S02]  /*18a20*/  ISETP.GT.AND P4, PT, R2.reuse, 0x19, PT ;  /* 0x000000190200780c */ /* 0x040fe40003f84270 */
        /* <DEDUP_REMOVED lines=25> */
[----:B--2---:R-:W-:Y:S06]  /*18bc0*/  FMNMX.FTZ R2, R3, R2, !PT ;  /* 0x0000000203027209 */ /* 0x004fec0007810000 */
        /* <DEDUP_REMOVED lines=15> */
[----:B-12---:R-:W-:Y:S06]  /*18cc0*/  FMNMX.FTZ R4, R2, R3, !PT ;  /* 0x0000000302047209 */ /* 0x006fec0007810000 */
[----:B------:R1:W2:Y:S02]  /*18cd0*/  SHFL.BFLY PT, R2, R4, 0x1, 0x1f ;  /* 0x0c201f0004027f89 */ /* 0x0002a400000e0000 */
.L_x_3194:
[C---:B------:R-:W-:Y:S01]  /*18ce0*/  FSETP.NEU.FTZ.AND P0, PT, R6.reuse, -INF , PT ;  /* 0xff8000000600780b */ /* 0x040fe20003f1d000 */
[----:B------:R-:W-:Y:S01]  /*18cf0*/  FMUL.FTZ R3, R6, c[0x0][0x2d0] ;  /* 0x0000b40006037a20 */ /* 0x000fe20000410000 */
[----:B-12---:R-:W-:Y:S01]  /*18d00*/  FMNMX.FTZ R4, R2, R4, !PT ;  /* 0x0000000402047209 */ /* 0x006fe20007810000 */
        /* <DEDUP_REMOVED lines=20> */
[----:B------:R-:W1:Y:S02]  /*18e50*/  MUFU.EX2 R5, R8 ;  /* 0x0000000800057308 */ /* 0x000e640000000800 */
[C---:B-1----:R-:W-:Y:S01]  /*18e60*/  F2FP.PACK_AB R176, R5.reuse, R18 ;  /* 0x0000001205b0723e */ /* 0x042fe200000000ff */
[C---:B------:R-:W-:Y:S07]  /*18e70*/  FFMA.FTZ R3, R2.reuse, R234, R18 ;  /* 0x000000ea02037223 */ /* 0x040fee0000010012 */
[----:B------:R1:W2:Y:S01]  /*18e80*/  MUFU.EX2 R18, R13 ;  /* 0x0000000d00127308 */ /* 0x0002a20000000800 */
[----:B------:R-:W-:Y:S02]  /*18e90*/  FMUL.FTZ R20, R2, R164 ;  /* 0x000000a402147220 */ /* 0x000fe40000410000 */
[----:B------:R-:W-:Y:S01]  /*18ea0*/  FADD.FTZ R8, R5, R3 ;  /* 0x0000000305087221 */ /* 0x000fe20000010000 */
[C---:B------:R-:W-:Y:S01]  /*18eb0*/  FSEL R3, R4.reuse, RZ, P0 ;  /* 0x000000ff04037208 */ /* 0x040fe20000000000 */
[----:B------:R-:W-:Y:S02]  /*18ec0*/  FMUL.FTZ R5, R4, c[0x0][0x2d0] ;  /* 0x0000b40004057a20 */ /* 0x000fe40000410000 */
[C---:B------:R-:W-:Y:S02]  /*18ed0*/  FMUL.FTZ R21, R2.reuse, R165 ;  /* 0x000000a502157220 */ /* 0x040fe40000410000 */
[----:B------:R-:W-:Y:S01]  /*18ee0*/  FADD.FTZ R3, -R3, R14 ;  /* 0x0000000e03037221 */ /* 0x000fe20000010100 */
[----:B------:R-:W-:Y:S01]  /*18ef0*/  FSEL R5, R5, RZ, P0 ;  /* 0x000000ff05057208 */ /* 0x000fe20000000000 */
[----:B------:R-:W3:Y:S01]  /*18f00*/  MUFU.EX2 R14, R26 ;  /* 0x0000001a000e7308 */ /* 0x000ee20000000800 */
[----:B------:R-:W-:Y:S01]  /*18f10*/  FMUL.FTZ R25, R2, R161 ;  /* 0x000000a102197220 */ /* 0x000fe20000410000 */
[----:B------:R-:W-:Y:S01]  /*18f20*/  ISETP.GT.AND P0, PT, R218, R240, PT ;  /* 0x000000f0da00720c */ /* 0x000fe20003f04270 */
[----:B------:R-:W-:Y:S02]  /*18f30*/  FMUL.FTZ R3, R3, c[0x0][0x2d0] ;  /* 0x0000b40003037a20 */ /* 0x000fe40000410000 */
[--C-:B------:R-:W-:Y:S02]  /*18f40*/  FFMA.FTZ R9, R9, c[0x0][0x2d0], -R5.reuse ;  /* 0x0000b40009097a23 */ /* 0x100fe40000010805 */
[--C-:B------:R-:W-:Y:S02]  /*18f50*/  FFMA.FTZ R177, R34, c[0x0][0x2d0], -R5.reuse ;  /* 0x0000b40022b17a23 */ /* 0x100fe40000010805 */
[--C-:B------:R-:W-:Y:S01]  /*18f60*/  FFMA.FTZ R179, R33, c[0x0][0x2d0], -R5.reuse ;  /* 0x0000b40021b37a23 */ /* 0x100fe20000010805 */
[----:B------:R-:W4:Y:S01]  /*18f70*/  MUFU.EX2 R3, R3 ;  /* 0x0000000300037308 */ /* 0x000f220000000800 */
[----:B------:R-:W-:Y:S02]  /*18f80*/  FMUL.FTZ R33, R2, R153 ;  /* 0x0000009902217220 */ /* 0x000fe40000410000 */
[--C-:B-1----:R-:W-:Y:S02]  /*18f90*/  FFMA.FTZ R13, R35, c[0x0][0x2d0], -R5.reuse ;  /* 0x0000b400230d7a23 */ /* 0x102fe40000010805 */
[--C-:B------:R-:W-:Y:S02]  /*18fa0*/  FFMA.FTZ R183, R32, c[0x0][0x2d0], -R5.reuse ;  /* 0x0000b40020b77a23 */ /* 0x100fe40000010805 */
[----:B------:R-:W-:Y:S02]  /*18fb0*/  FMUL.FTZ R32, R2, R152 ;  /* 0x0000009802207220 */ /* 0x000fe40000410000 */
[----:B--2---:R-:W-:Y:S01]  /*18fc0*/  FADD.FTZ R8, R18, R8 ;  /* 0x0000000812087221 */ /* 0x004fe20000010000 */
[----:B------:R-:W1:Y:S01]  /*18fd0*/  MUFU.EX2 R180, R9 ;  /* 0x0000000900b47308 */ /* 0x000e620000000800 */
[--C-:B------:R-:W-:Y:S02]  /*18fe0*/  FFMA.FTZ R181, R31, c[0x0][0x2d0], -R5.reuse ;  /* 0x0000b4001fb57a23 */ /* 0x100fe40000010805 */
[--C-:B------:R-:W-:Y:S01]  /*18ff0*/  FFMA.FTZ R184, R30, c[0x0][0x2d0], -R5.reuse ;  /* 0x0000b4001eb87a23 */ /* 0x100fe20000010805 */
[C---:B---3--:R-:W-:Y:S01]  /*19000*/  F2FP.PACK_AB R178, R14.reuse, R18 ;  /* 0x000000120eb2723e */ /* 0x048fe200000000ff */
[----:B------:R-:W-:Y:S02]  /*19010*/  FADD.FTZ R182, R14, R8 ;  /* 0x000000080eb67221 */ /* 0x000fe40000010000 */
[----:B------:R-:W-:Y:S02]  /*19020*/  FMUL.FTZ R8, R2, R172 ;  /* 0x000000ac02087220 */ /* 0x000fe40000410000 */
[--C-:B------:R-:W-:Y:S01]  /*19030*/  FFMA.FTZ R185, R29, c[0x0][0x2d0], -R5.reuse ;  /* 0x0000b4001db97a23 */ /* 0x100fe20000010805 */
[----:B------:R-:W2:Y:S01]  /*19040*/  MUFU.EX2 R172, R13 ;  /* 0x0000000d00ac7308 */ /* 0x000ea20000000800 */
[--C-:B------:R-:W-:Y:S02]  /*19050*/  FFMA.FTZ R191, R17, c[0x0][0x2d0], -R5.reuse ;  /* 0x0000b40011bf7a23 */ /* 0x100fe40000010805 */
[--C-:B------:R-:W-:Y:S02]  /*19060*/  FFMA.FTZ R190, R16, c[0x0][0x2d0], -R5.reuse ;  /* 0x0000b40010be7a23 */ /* 0x100fe40000010805 */
[C---:B----4-:R-:W-:Y:S02]  /*19070*/  FMUL.FTZ R34, R3.reuse, R154 ;  /* 0x0000009a03227220 */ /* 0x050fe40000410000 */
[----:B------:R-:W-:Y:S02]  /*19080*/  FMUL.FTZ R35, R3, R155 ;  /* 0x0000009b03237220 */ /* 0x000fe40000410000 */
[----:B------:R-:W3:Y:S01]  /*19090*/  LDSM.16.MT88.4 R152, [R196] ;  /* 0x00000000c498783b */ /* 0x000ee20000004200 */
[----:B------:R2:W-:Y:S01]  /*190a0*/  MUFU.EX2 R165, R177 ;  /* 0x000000b100a57308 */ /* 0x0005e20000000800 */
[--C-:B------:R-:W-:Y:S02]  /*190b0*/  FFMA.FTZ R192, R11, c[0x0][0x2d0], -R5.reuse ;  /* 0x0000b4000bc07a23 */ /* 0x100fe40000010805 */
[C---:B------:R-:W-:Y:S02]  /*190c0*/  FMUL.FTZ R11, R3.reuse, R175 ;  /* 0x000000af030b7220 */ /* 0x040fe40000410000 */
[C---:B-1----:R-:W-:Y:S02]  /*190d0*/  FFMA.FTZ R164, R3.reuse, R233, R180 ;  /* 0x000000e903a47223 */ /* 0x042fe400000100b4 */
[----:B------:R-:W-:Y:S02]  /*190e0*/  FMUL.FTZ R9, R2, R173 ;  /* 0x000000ad02097220 */ /* 0x000fe40000410000 */
[----:B------:R-:W-:Y:S01]  /*190f0*/  FFMA.FTZ R5, R10, c[0x0][0x2d0], -R5 ;  /* 0x0000b4000a057a23 */ /* 0x000fe20000010805 */
[----:B------:R-:W1:Y:S01]  /*19100*/  MUFU.EX2 R233, R179 ;  /* 0x000000b300e97308 */ /* 0x000e620000000800 */
[C---:B------:R-:W-:Y:S02]  /*19110*/  FMUL.FTZ R10, R3.reuse, R174 ;  /* 0x000000ae030a7220 */ /* 0x040fe40000410000 */
[C---:B------:R-:W-:Y:S02]  /*19120*/  FMUL.FTZ R16, R2.reuse, R168 ;  /* 0x000000a802107220 */ /* 0x040fe40000410000 */
[----:B------:R-:W-:Y:S02]  /*19130*/  FMUL.FTZ R17, R2, R169 ;  /* 0x000000a902117220 */ /* 0x000fe40000410000 */
[C---:B------:R-:W-:Y:S02]  /*19140*/  FMUL.FTZ R18, R3.reuse, R170 ;  /* 0x000000aa03127220 */ /* 0x040fe40000410000 */
[C---:B------:R-:W-:Y:S01]  /*19150*/  FMUL.FTZ R19, R3.reuse, R171 ;  /* 0x000000ab03137220 */ /* 0x040fe20000410000 */
[----:B------:R-:W4:Y:S01]  /*19160*/  MUFU.EX2 R13, R189 ;  /* 0x000000bd000d7308 */ /* 0x000f220000000800 */
[C---:B------:R-:W-:Y:S01]  /*19170*/  FMUL.FTZ R22, R3.reuse, R166 ;  /* 0x000000a603167220 */ /* 0x040fe20000410000 */
[----:B------:R-:W-:Y:S01]  /*19180*/  LDSM.16.MT88.4 R168, [R196+0x1000] ;  /* 0x00100000c4a8783b */ /* 0x000fe20000004200 */
[C---:B------:R-:W-:Y:S01]  /*19190*/  FMUL.FTZ R23, R3.reuse, R167 ;  /* 0x000000a703177220 */ /* 0x040fe20000410000 */
[----:B--2---:R-:W-:Y:S01]  /*191a0*/  F2FP.PACK_AB R177, R172, R180 ;  /* 0x000000b4acb1723e */ /* 0x004fe200000000ff */
[C---:B------:R-:W-:Y:S02]  /*191b0*/  FMUL.FTZ R26, R3.reuse, R162 ;  /* 0x000000a2031a7220 */ /* 0x040fe40000410000 */
[----:B------:R-:W-:Y:S02]  /*191c0*/  FMUL.FTZ R27, R3, R163 ;  /* 0x000000a3031b7220 */ /* 0x000fe40000410000 */
[C---:B------:R-:W-:Y:S01]  /*191d0*/  FMUL.FTZ R24, R2.reuse, R160 ;  /* 0x000000a002187220 */ /* 0x040fe20000410000 */
[----:B------:R-:W-:Y:S01]  /*191e0*/  MUFU.EX2 R14, R186 ;  /* 0x000000ba000e7308 */ /* 0x000fe20000000800 */
[C---:B------:R-:W-:Y:S02]  /*191f0*/  FMUL.FTZ R28, R2.reuse, R156 ;  /* 0x0000009c021c7220 */ /* 0x040fe40000410000 */
[C---:B------:R-:W-:Y:S01]  /*19200*/  FMUL.FTZ R29, R2.reuse, R157 ;  /* 0x0000009d021d7220 */ /* 0x040fe20000410000 */
[----:B-1----:R-:W-:Y:S01]  /*19210*/  F2FP.PACK_AB R179, R233, R165 ;  /* 0x000000a5e9b3723e */ /* 0x002fe200000000ff */
[C---:B------:R-:W-:Y:S02]  /*19220*/  FMUL.FTZ R30, R3.reuse, R158 ;  /* 0x0000009e031e7220 */ /* 0x040fe40000410000 */
[C---:B------:R-:W-:Y:S02]  /*19230*/  FMUL.FTZ R31, R3.reuse, R159 ;  /* 0x0000009f031f7220 */ /* 0x040fe40000410000 */
[----:B------:R-:W-:Y:S01]  /*19240*/  LDSM.16.MT88.4 R156, [R196+0x800] ;  /* 0x00080000c49c783b */ /* 0x000fe20000004200 */
[----:B------:R-:W-:Y:S01]  /*19250*/  MUFU.EX2 R160, R187 ;  /* 0x000000bb00a07308 */ /* 0x000fe20000000800 */
[C---:B---3--:R-:W-:Y:S05]  /*19260*/  HMMA.16816.F32 R8, R176.reuse, R152, R8 ;  /* 0x00000098b008723c */ /* 0x048fea0000001808 */
        /* <DEDUP_REMOVED lines=33> */
[C---:B------:R-:W-:Y:S01]  /*19480*/  FMUL.FTZ R59, R3.reuse, R59 ;  /* 0x0000003b033b7220 */ /* 0x040fe20000410000 */
[----:B------:R-:W-:Y:S01]  /*19490*/  MUFU.EX2 R180, R192 ;  /* 0x000000c000b47308 */ /* 0x000fe20000000800 */
[C---:B------:R-:W-:Y:S02]  /*194a0*/  FMUL.FTZ R60, R2.reuse, R60 ;  /* 0x0000003c023c7220 */ /* 0x040fe40000410000 */
[C---:B------:R-:W-:Y:S04]  /*194b0*/  FMUL.FTZ R61, R2.reuse, R61 ;  /* 0x0000003d023d7220 */ /* 0x040fe80000410000 */
        /* <DEDUP_REMOVED lines=84> */
[----:B------:R-:W2:Y:S01]  /*19a00*/  MUFU.EX2 R3, R188 ;  /* 0x000000bc00037308 */ /* 0x000ea20000000800 */
[C---:B------:R-:W-:Y:S02]  /*19a10*/  FMUL.FTZ R132, R2.reuse, R132 ;  /* 0x0000008402847220 */ /* 0x040fe40000410000 */
[C---:B------:R-:W-:Y:S02]  /*19a20*/  FMUL.FTZ R133, R2.reuse, R133 ;  /* 0x0000008502857220 */ /* 0x040fe40000410000 */
[C---:B------:R-:W-:Y:S01]  /*19a30*/  FMUL.FTZ R136, R2.reuse, R136 ;  /* 0x0000008802887220 */ /* 0x040fe20000410000 */
[C---:B-1----:R-:W-:Y:S03]  /*19a40*/  HMMA.16816.F32 R52, R176.reuse, R152, R52 ;  /* 0x00000098b034723c */ /* 0x042fe60000001834 */
[----:B------:R-:W-:Y:S02]  /*19a50*/  FMUL.FTZ R137, R2, R137 ;  /* 0x0000008902897220 */ /* 0x000fe40000410000 */
[----:B----4-:R-:W-:Y:S02]  /*19a60*/  FADD.FTZ R2, R13, R182 ;  /* 0x000000b60d027221 */ /* 0x010fe40000010000 */
[----:B------:R-:W1:Y:S01]  /*19a70*/  MUFU.EX2 R182, R190 ;  /* 0x000000be00b67308 */ /* 0x000e620000000800 */
[C---:B------:R-:W-:Y:S01]  /*19a80*/  HMMA.16816.F32 R56, R176.reuse, R154, R56 ;  /* 0x0000009ab038723c */ /* 0x040fe20000001838 */
[----:B------:R-:W3:Y:S03]  /*19a90*/  LDSM.16.MT88.4 R152, [R199+0x1800] ;  /* 0x00180000c798783b */ /* 0x000ee60000004200 */
[C---:B--2---:R-:W-:Y:S04]  /*19aa0*/  FADD.FTZ R2, R3.reuse, R2 ;  /* 0x0000000203027221 */ /* 0x044fe80000010000 */
[----:B------:R-:W-:Y:S04]  /*19ab0*/  FADD.FTZ R2, R160, R2 ;  /* 0x00000002a0027221 */ /* 0x000fe80000010000 */
[----:B------:R-:W-:Y:S01]  /*19ac0*/  FADD.FTZ R2, R14, R2 ;  /* 0x000000020e027221 */ /* 0x000fe20000010000 */
[C---:B---3--:R-:W-:Y:S08]  /*19ad0*/  HMMA.16816.F32 R60, R176.reuse, R152, R60 ;  /* 0x00000098b03c723c */ /* 0x048ff0000000183c */
        /* <DEDUP_REMOVED lines=29> */
[----:B------:R-:W2:Y:S03]  /*19cb0*/  MUFU.EX2 R13, R217 ;  /* 0x000000d9000d7308 */ /* 0x000ea60000000800 */
[----:B------:R-:W-:Y:S03]  /*19cc0*/  F2FP.PACK_AB R153, R186, R187 ;  /* 0x000000bbba99723e */ /* 0x000fe600000000ff */
[----:B------:R-:W-:Y:S02]  /*19cd0*/  F2FP.PACK_AB R154, R14, R160 ;  /* 0x000000a00e9a723e */ /* 0x000fe400000000ff */
[----:B------:R-:W3:Y:S02]  /*19ce0*/  LDSM.16.MT88.4 R160, [R197+0x800] ;  /* 0x00080000c5a0783b */ /* 0x000ee40000004200 */
[----:B------:R-:W4:Y:S01]  /*19cf0*/  MUFU.EX2 R3, R195 ;  /* 0x000000c300037308 */ /* 0x000f220000000800 */
[----:B------:R-:W-:Y:S02]  /*19d00*/  F2FP.PACK_AB R155, R183, R184 ;  /* 0x000000b8b79b723e */ /* 0x000fe400000000ff */
[----:B-1----:R-:W-:Y:S02]  /*19d10*/  F2FP.PACK_AB R177, R182, R181 ;  /* 0x000000b5b6b1723e */ /* 0x002fe400000000ff */
[----:B------:R-:W-:Y:S03]  /*19d20*/  F2FP.PACK_AB R179, R5, R180 ;  /* 0x000000b405b3723e */ /* 0x000fe600000000ff */
[C---:B------:R-:W-:Y:S02]  /*19d30*/  HMMA.16816.F32 R8, R152.reuse, R156, R8 ;  /* 0x0000009c9808723c */ /* 0x040fe40000001808 */
[----:B------:R-:W-:Y:S03]  /*19d40*/  MUFU.EX2 R14, R193 ;  /* 0x000000c1000e7308 */ /* 0x000fe60000000800 */
[----:B--2---:R-:W-:Y:S01]  /*19d50*/  FADD.FTZ R2, R13, R2 ;  /* 0x000000020d027221 */ /* 0x004fe20000010000 */
[----:B------:R-:W-:Y:S02]  /*19d60*/  IADD3 R217, R218, -0x1, RZ ;  /* 0xffffffffdad97810 */ /* 0x000fe40007ffe0ff */
[C---:B------:R-:W-:Y:S01]  /*19d70*/  HMMA.16816.F32 R16, R152.reuse, R158, R16 ;  /* 0x0000009e9810723c */ /* 0x040fe20000001810 */
[----:B------:R-:W1:Y:S03]  /*19d80*/  LDSM.16.MT88.4 R156, [R199+0x800] ;  /* 0x00080000c79c783b */ /* 0x000e660000004200 */
[----:B------:R-:W-:Y:S02]  /*19d90*/  MOV R218, R217 ;  /* 0x000000d900da7202 */ /* 0x000fe40000000f00 */
[C---:B----4-:R-:W-:Y:S01]  /*19da0*/  F2FP.PACK_AB R176, R3.reuse, R13 ;  /* 0x0000000d03b0723e */ /* 0x050fe200000000ff */
[----:B------:R-:W-:Y:S02]  /*19db0*/  FADD.FTZ R2, R3, R2 ;  /* 0x0000000203027221 */ /* 0x000fe40000010000 */
[----:B------:R-:W-:Y:S03]  /*19dc0*/  FADD.FTZ R3, R172, R164 ;  /* 0x000000a4ac037221 */ /* 0x000fe60000010000 */
[----:B------:R-:W-:Y:S01]  /*19dd0*/  MOV R13, R6 ;  /* 0x00000006000d7202 */ /* 0x000fe20000000f00 */
        /* <DEDUP_REMOVED lines=42> */
[----:B-1----:R-:W-:Y:S01]  /*1a080*/  F2FP.PACK_AB R178, R14, R156 ;  /* 0x0000009c0eb2723e */ /* 0x002fe200000000ff */
[----:B------:R-:W-:Y:S03]  /*1a090*/  FADD.FTZ R2, R156, R2 ;  /* 0x000000029c027221 */ /* 0x000fe60000010000 */
[C---:B--2---:R-:W-:Y:S04]  /*1a0a0*/  HMMA.16816.F32 R132, R152.reuse, R160, R132 ;  /* 0x000000a09884723c */ /* 0x044fe80000001884 */
[----:B------:R-:W-:Y:S01]  /*1a0b0*/  FADD.FTZ R234, R14, R2 ;  /* 0x000000020eea7221 */ /* 0x000fe20000010000 */
[-C--:B------:R-:W-:Y:S01]  /*1a0c0*/  MOV R14, R4.reuse ;  /* 0x00000004000e7202 */ /* 0x080fe20000000f00 */
[----:B------:R-:W-:Y:S02]  /*1a0d0*/  FADD.FTZ R2, R165, R3 ;  /* 0x00000003a5027221 */ /* 0x000fe40000010000 */
        /* <DEDUP_REMOVED lines=18> */
[----:B------:R-:W-:Y:S04]  /*1a200*/  MOV R5, R4 ;  /* 0x0000000400057202 */ /* 0x000fe80000000f00 */
        /* <DEDUP_REMOVED lines=40> */
.L_x_3081:
[----:B------:R-:W-:-:S13]  /*1a490*/  ISETP.GE.AND P0, PT, R217, R239, PT ;  /* 0x000000efd900720c */ /* 0x000fda0003f06270 */
[----:B------:R-:W-:Y:S05]  /*1a4a0*/  @!P0 BRA `(.L_x_3095) ;  /* 0x00002f0000008947 */ /* 0x000fea0003800000 */
.L_x_3107:
[----:B------:R-:W-:Y:S04]  /*1a4b0*/  DEPBAR.LE SB0, 0x0 ;  /* 0x000080000000791a */ /* 0x000fe80000000000 */
[----:B------:R-:W-:Y:S01]  /*1a4c0*/  WARPSYNC 0xffffffff ;  /* 0xffffffff00007948 */ /* 0x000fe20003800000 */
[----:B------:R-:W-:Y:S01]  /*1a4d0*/  BAR.SYNC.DEFER_BLOCKING 0x0 ;  /* 0x0000000000007b1d */ /* 0x000fe20000010000 */
[----:B------:R-:W-:Y:S02]  /*1a4e0*/  SHF.R.S32.HI R2, RZ, 0x1f, R223 ;  /* 0x0000001fff027819 */ /* 0x000fe400000114df */
[----:B------:R-:W-:Y:S02]  /*1a4f0*/  SHF.R.S32.HI R8, RZ, 0x1f, R222 ;  /* 0x0000001fff087819 */ /* 0x000fe400000114de */
[----:B------:R-:W-:Y:S01]  /*1a500*/  MOV R13, R6 ;  /* 0x00000006000d7202 */ /* 0x000fe20000000f00 */
[----:B------:R-:W-:Y:S02]  /*1a510*/  IMAD R4, R2, c[0x0][0x208], RZ ;  /* 0x0000820002047a24 */ /* 0x000fe400078e02ff */
[C---:B------:R-:W-:Y:S04]  /*1a520*/  IMAD.WIDE.U32 R2, R223.reuse, c[0x0][0x208], RZ ;  /* 0x00008200df027a25 */ /* 0x040fe800078e00ff */
[----:B------:R-:W-:Y:S05]  /*1a530*/  IMAD R4, R223, c[0x0][0x20c], R4 ;  /* 0x00008300df047a24 */ /* 0x000fea00078e0204 */
[----:B------:R-:W-:Y:S01]  /*1a540*/  IADD3 R3, R3, R4, RZ ;  /* 0x0000000403037210 */ /* 0x000fe20007ffe0ff */
[----:B------:R-:W-:Y:S04]  /*1a550*/  IMAD R4, R8, c[0x0][0x218], RZ ;  /* 0x0000860008047a24 */ /* 0x000fe800078e02ff */
[C---:B------:R-:W-:Y:S01]  /*1a560*/  IMAD.WIDE.U32 R2, R222.reuse, c[0x0][0x218], R2 ;  /* 0x00008600de027a25 */ /* 0x040fe200078e0002 */
[----:B------:R1:W2:Y:S03]  /*1a570*/  LDSM.16.M88.4 R32, [R200] ;  /* 0x00000000c820783b */ /* 0x0002a60000000200 */
[----:B------:R-:W-:Y:S01]  /*1a580*/  IMAD R4, R222, c[0x0][0x21c], R4 ;  /* 0x00008700de047a24 */ /* 0x000fe200078e0204 */
[----:B------:R-:W-:Y:S01]  /*1a590*/  IADD3 R2, P0, R242, R2, RZ ;  /* 0x00000002f2027210 */ /* 0x000fe20007f1e0ff */
[----:B------:R1:W3:Y:S03]  /*1a5a0*/  LDSM.16.M88.4 R16, [R151] ;  /* 0x000000009710783b */ /* 0x0002e60000000200 */
[----:B------:R-:W-:Y:S01]  /*1a5b0*/  IADD3.X R3, R241, R3, R4, P0, !PT ;  /* 0x00000003f1037210 */ /* 0x000fe200007fe404 */
[----:B------:R1:W4:Y:S01]  /*1a5c0*/  LDSM.16.M88.4 R24, [R151+0x800] ;  /* 0x000800009718783b */ /* 0x0003220000000200 */
[C---:B------:R-:W-:Y:S03]  /*1a5d0*/  LEA R14, P0, R2.reuse, c[0x0][0x1f8], 0x1 ;  /* 0x00007e00020e7a11 */ /* 0x040fe600078008ff */
[----:B------:R1:W1:Y:S01]  /*1a5e0*/  LDSM.16.M88.4 R176, [R151+0x1000] ;  /* 0x0010000097b0783b */ /* 0x0002620000000200 */
[----:B------:R-:W-:Y:S03]  /*1a5f0*/  LEA.HI.X R4, R2, c[0x0][0x1fc], R3, 0x1, P0 ;  /* 0x00007f0002047a11 */ /* 0x000fe600000f0c03 */
[----:B------:R1:W1:Y:S04]  /*1a600*/  LDSM.16.M88.4 R180, [R201] ;  /* 0x00000000c9b4783b */ /* 0x0002680000000200 */
[----:B------:R1:W1:Y:S04]  /*1a610*/  LDSM.16.M88.4 R184, [R204] ;  /* 0x00000000ccb8783b */ /* 0x0002680000000200 */
[----:B------:R1:W1:Y:S04]  /*1a620*/  LDSM.16.M88.4 R188, [R214] ;  /* 0x00000000d6bc783b */ /* 0x0002680000000200 */
[----:B------:R1:W1:Y:S01]  /*1a630*/  LDSM.16.M88.4 R192, [R215] ;  /* 0x00000000d7c0783b */ /* 0x0002620000000200 */
[----:B------:R-:W-:-:S05]  /*1a640*/  BRA.DIV ~URZ, `(.L_x_3096) ;  /* 0x0000a2027f007947 */ /* 0x000fca000b800000 */
[----:B------:R4:W3:Y:S02]  /*1a650*/  SHFL.IDX PT, R2, R4, RZ, 0x181f ;  /* 0x00181fff04027589 */ /* 0x0008e400000e0000 */
.L_x_3195:
[----:B------:R-:W5:Y:S01]  /*1a660*/  SHFL.IDX PT, R3, R14, RZ, 0x181f ;  /* 0x00181fff0e037589 */ /* 0x000f6200000e0000 */
[----:B------:R-:W-:Y:S01]  /*1a670*/  ISETP.GE.AND P4, PT, R140, c[0x0][0x1d4], PT ;  /* 0x000075008c007a0c */ /* 0x000fe20003f86270 */
[----:B------:R-:W-:Y:S01]  /*1a680*/  BSSY B0, `(.L_x_3097) ;  /* 0x0000027000007945 */ /* 0x000fe20003800000 */
[----:B------:R-:W-:Y:S01]  /*1a690*/  ISETP.GE.AND P3, PT, R142, c[0x0][0x1d4], PT ;  /* 0x000075008e007a0c */ /* 0x000fe20003f66270 */
[----:B------:R-:W4:Y:S01]  /*1a6a0*/  S2R R20, SR_TID.X ;  /* 0x0000000000147919 */ /* 0x000f220000002100 */
[----:B------:R-:W-:Y:S02]  /*1a6b0*/  ISETP.GE.AND P5, PT, R220, c[0x0][0x1d4], PT ;  /* 0x00007500dc007a0c */ /* 0x000fe40003fa6270 */
[----:B------:R-:W-:Y:S02]  /*1a6c0*/  ISETP.GE.AND P2, PT, R221, c[0x0][0x1d4], PT ;  /* 0x00007500dd007a0c */ /* 0x000fe40003f46270 */
[C---:B-----5:R-:W-:Y:S05]  /*1a6d0*/  IADD3 R10, P0, R3.reuse, R230, RZ ;  /* 0x000000e6030a7210 */ /* 0x060fea0007f1e0ff */
[C---:B---3--:R-:W-:Y:S01]  /*1a6e0*/  IMAD.X R11, R2.reuse, 0x1, R231, P0 ;  /* 0x00000001020b7824 */ /* 0x048fe200000e06e7 */
[C---:B------:R-:W-:Y:S04]  /*1a6f0*/  IADD3 R8, P0, R3.reuse, R229, RZ ;  /* 0x000000e503087210 */ /* 0x040fe80007f1e0ff */
[----:B------:R-:W-:Y:S01]  /*1a700*/  @!PT LDS RZ, [RZ] ;  /* 0x00000000fffff984 */ /* 0x000fe20000000800 */
[----:B------:R-:W-:Y:S01]  /*1a710*/  @!PT LDS RZ, [RZ] ;  /* 0x00000000fffff984 */ /* 0x000fe20000000800 */
[----:B------:R3:W-:Y:S01]  /*1a720*/  LDGSTS.E.BYPASS.LTC128B.128 [R219+0x4080], [R10.64], !P4 ;  /* 0x040800000adb7fae */ /* 0x0007e2000e101d46 */
[C---:B------:R-:W-:Y:S05]  /*1a730*/  IMAD.X R9, R2.reuse, 0x1, R226, P0 ;  /* 0x0000000102097824 */ /* 0x040fea00000e06e2 */
[----:B------:R5:W-:Y:S02]  /*1a740*/  LDGSTS.E.BYPASS.LTC128B.128 [R219+0x5880], [R8.64], !P3 ;  /* 0x0588000008db7fae */ /* 0x000be4000d901d46 */
[C---:B-----5:R-:W-:Y:S05]  /*1a750*/  IADD3 R8, P0, R3.reuse, R228, RZ ;  /* 0x000000e403087210 */ /* 0x060fea0007f1e0ff */
[C---:B------:R-:W-:Y:S05]  /*1a760*/  IMAD.X R9, R2.reuse, 0x1, R227, P0 ;  /* 0x0000000102097824 */ /* 0x040fea00000e06e3 */
[----:B------:R5:W-:Y:S02]  /*1a770*/  LDGSTS.E.BYPASS.LTC128B.128 [R219+0x7080], [R8.64], !P5 ;  /* 0x0708000008db7fae */ /* 0x000be4000e901d46 */
[----:B-----5:R-:W-:Y:S05]  /*1a780*/  IADD3 R8, P0, R3, R225, RZ ;  /* 0x000000e103087210 */ /* 0x020fea0007f1e0ff */
[----:B------:R-:W-:Y:S01]  /*1a790*/  IMAD.X R9, R2, 0x1, R224, P0 ;  /* 0x0000000102097824 */ /* 0x000fe200000e06e0 */
[----:B----4-:R-:W-:Y:S04]  /*1a7a0*/  ISETP.GT.AND P0, PT, R20, 0x7f, PT ;  /* 0x0000007f1400780c */ /* 0x010fe80003f04270 */
[----:B------:R3:W-:Y:S09]  /*1a7b0*/  LDGSTS.E.BYPASS.LTC128B.128 [R219+0x8880], [R8.64], !P2 ;  /* 0x0888000008db7fae */ /* 0x0007f2000d101d46 */
[----:B------:R-:W-:-:S05]  /*1a7c0*/  @P0 BRA `(.L_x_3098) ;  /* 0x0000012000000947 */ /* 0x000fca0003800000 */
[----:B------:R-:W-:-:S05]  /*1a7d0*/  BRA.DIV ~URZ, `(.L_x_3099) ;  /* 0x0000a0e27f007947 */ /* 0x000fca000b800000 */
[----:B------:R-:W4:Y:S04]  /*1a7e0*/  SHFL.IDX PT, R4, R4, 0x1, 0x181f ;  /* 0x00381f0004047f89 */ /* 0x000f2800000e0000 */
[----:B------:R3:W2:Y:S02]  /*1a7f0*/  SHFL.IDX PT, R2, R14, 0x1, 0x181f ;  /* 0x00381f000e027f89 */ /* 0x0006a400000e0000 */
.L_x_3196:
[----:B--23--:R-:W-:Y:S05]  /*1a800*/  IADD3 R8, P0, R2, R230, RZ ;  /* 0x000000e602087210 */ /* 0x00cfea0007f1e0ff */
        /* <DEDUP_REMOVED lines=14> */
.L_x_3098:
[----:B------:R-:W-:Y:S05]  /*1a8f0*/  BSYNC B0 ;  /* 0x0000000000007941 */ /* 0x000fea0003800000 */
.L_x_3097:
[----:B------:R-:W0:Y:S01]  /*1a900*/  LDGDEPBAR ;  /* 0x00000000000079af */ /* 0x000e220000000000 */
[----:B------:R-:W-:Y:S01]  /*1a910*/  WARPSYNC 0xffffffff ;  /* 0xffffffff00007948 */ /* 0x000fe20003800000 */
[C---:B--23--:R-:W-:Y:S01]  /*1a920*/  HMMA.16816.F32 R8, R32.reuse, R16, RZ ;  /* 0x000000102008723c */ /* 0x04cfe200000018ff */
        /* <DEDUP_REMOVED lines=159> */
[----:B------:R2:W1:Y:S10]  /*1b320*/  MUFU.TANH R185, R2 ;  /* 0x0000000200b97308 */ /* 0x0004740000002400 */
[----:B------:R-:W1:Y:S01]  /*1b330*/  MUFU.TANH R177, R3 ;  /* 0x0000000300b17308 */ /* 0x000e620000002400 */
[----:B--2---:R-:W-:Y:S09]  /*1b340*/  FMUL.FTZ R2, R10, c[0x0][0x320] ;  /* 0x0000c8000a027a20 */ /* 0x004ff20000410000 */
        /* <DEDUP_REMOVED lines=44> */
[----:B------:R-:W-:Y:S02]  /*1b610*/  IMAD R3, R217, 0x30, R252 ;  /* 0x00000030d9037824 */ /* 0x000fe400078e02fc */
[----:B------:R-:W-:Y:S01]  /*1b620*/  IMAD.MOV.U32 R222, RZ, RZ, RZ ;  /* 0x000000ffffde7224 */ /* 0x000fe200078e00ff */
[----:B------:R-:W-:Y:S02]  /*1b630*/  ISETP.NE.AND P1, PT, R218, 0x1, PT ;  /* 0x00000001da00780c */ /* 0x000fe40003f25270 */
[----:B------:R-:W-:Y:S05]  /*1b640*/  IADD3 R3, R3, -0x30, R0 ;  /* 0xffffffd003037810 */ /* 0x000fea0007ffe000 */
[--C-:B--2---:R-:W-:Y:S06]  /*1b650*/  IMAD.MOV.U32 R2, RZ, RZ, R3.reuse ;  /* 0x000000ffff027224 */ /* 0x104fec00078e0003 */
        /* <DEDUP_REMOVED lines=26> */
.L_x_3197:
[----:B------:R-:W-:-:S05]  /*1b800*/  BRA.DIV ~URZ, `(.L_x_3103) ;  /* 0x000091f27f007947 */ /* 0x000fca000b800000 */
[----:B------:R4:W2:Y:S02]  /*1b810*/  SHFL.IDX PT, R2, R14, RZ, 0x181f ;  /* 0x00181fff0e027589 */ /* 0x0008a400000e0000 */
.L_x_3198:
[----:B--2---:R-:W-:Y:S05]  /*1b820*/  @P0 IADD3 R10, P1, R2, R230, RZ ;  /* 0x000000e6020a0210 */ /* 0x004fea0007f3e0ff */
[----:B---3--:R-:W-:Y:S05]  /*1b830*/  @P0 IMAD.X R11, R4, 0x1, R231, P1 ;  /* 0x00000001040b0824 */ /* 0x008fea00008e06e7 */
[----:B------:R-:W-:Y:S01]  /*1b840*/  @!PT LDS RZ, [RZ] ;  /* 0x00000000fffff984 */ /* 0x000fe20000000800 */
[----:B------:R-:W-:Y:S01]  /*1b850*/  @!PT LDS RZ, [RZ] ;  /* 0x00000000fffff984 */ /* 0x000fe20000000800 */
[----:B------:R-:W-:Y:S01]  /*1b860*/  @!PT LDS RZ, [RZ] ;  /* 0x00000000fffff984 */ /* 0x000fe20000000800 */
[----:B------:R2:W-:Y:S02]  /*1b870*/  @P0 LDGSTS.E.BYPASS.LTC128B.128 [R216+0xa080], [R10.64], !P4 ;  /* 0x0a0800000ad80fae */ /* 0x0005e4000e101d46 */
[----:B--2---:R-:W-:Y:S05]  /*1b880*/  @P0 IADD3 R10, P1, R2, R229, RZ ;  /* 0x000000e5020a0210 */ /* 0x004fea0007f3e0ff */
[----:B------:R-:W-:Y:S05]  /*1b890*/  @P0 IMAD.X R11, R4, 0x1, R226, P1 ;  /* 0x00000001040b0824 */ /* 0x000fea00008e06e2 */
[----:B------:R2:W-:Y:S02]  /*1b8a0*/  @P0 LDGSTS.E.BYPASS.LTC128B.128 [R216+0xb880], [R10.64], !P3 ;  /* 0x0b8800000ad80fae */ /* 0x0005e4000d901d46 */
[----:B--2---:R-:W-:Y:S05]  /*1b8b0*/  @P0 IADD3 R10, P1, R2, R228, RZ ;  /* 0x000000e4020a0210 */ /* 0x004fea0007f3e0ff */
[----:B------:R-:W-:Y:S01]  /*1b8c0*/  @P0 IMAD.X R11, R4, 0x1, R227, P1 ;  /* 0x00000001040b0824 */ /* 0x000fe200008e06e3 */
[----:B------:R-:W-:Y:S04]  /*1b8d0*/  @P0 IADD3 R2, P1, R2, R225, RZ ;  /* 0x000000e102020210 */ /* 0x000fe80007f3e0ff */
[----:B------:R2:W-:Y:S01]  /*1b8e0*/  @P0 LDGSTS.E.BYPASS.LTC128B.128 [R216+0xd080], [R10.64], !P5 ;  /* 0x0d0800000ad80fae */ /* 0x0005e2000e901d46 */
[----:B------:R-:W-:Y:S05]  /*1b8f0*/  @P0 IMAD.X R3, R4, 0x1, R224, P1 ;  /* 0x0000000104030824 */ /* 0x000fea00008e06e0 */
[----:B------:R2:W-:Y:S01]  /*1b900*/  @P0 LDGSTS.E.BYPASS.LTC128B.128 [R216+0xe880], [R2.64], !P2 ;  /* 0x0e88000002d80fae */ /* 0x0005e2000d101d46 */
[----:B------:R-:W-:Y:S01]  /*1b910*/  ISETP.GE.AND P0, PT, R8, 0x21, PT ;  /* 0x000000210800780c */ /* 0x000fe20003f06270 */
[----:B------:R-:W-:-:S06]  /*1b920*/  BRA.DIV ~URZ, `(.L_x_3104) ;  /* 0x000091427f007947 */ /* 0x000fcc000b800000 */
[----:B------:R3:W2:Y:S04]  /*1b930*/  SHFL.IDX PT, R4, R9, 0x1, 0x181f ;  /* 0x00381f0009047f89 */ /* 0x0006a800000e0000 */
[----:B--2---:R3:W2:Y:S02]  /*1b940*/  SHFL.IDX PT, R2, R14, 0x1, 0x181f ;  /* 0x00381f000e027f89 */ /* 0x0046a400000e0000 */
.L_x_3199:
        /* <DEDUP_REMOVED lines=14> */
[----:B------:R2:W-:Y:S03]  /*1ba30*/  @P0 LDGSTS.E.BYPASS.LTC128B.128 [R219+0xf880], [R2.64], !P2 ;  /* 0x0f88000002db0fae */ /* 0x0005e6000d101d46 */
.L_x_3101:
[----:B---34-:R-:W-:Y:S05]  /*1ba40*/  BSYNC B0 ;  /* 0x0000000000007941 */ /* 0x018fea0003800000 */
.L_x_3100:
[----:B--2---:R-:W-:Y:S01]  /*1ba50*/  FMNMX.FTZ R3, R186, R6, !PT ;  /* 0x00000006ba037209 */ /* 0x004fe20007810000 */
        /* <DEDUP_REMOVED lines=26> */
.L_x_3200:
[----:B-12---:R-:W-:Y:S01]  /*1bc00*/  FMNMX.FTZ R4, R4, R2, !PT ;  /* 0x0000000204047209 */ /* 0x006fe20007810000 */
[----:B------:R-:W-:-:S05]  /*1bc10*/  BRA.DIV ~URZ, `(.L_x_3106) ;  /* 0x00008f727f007947 */ /* 0x000fca000b800000 */
[----:B------:R-:W1:Y:S02]  /*1bc20*/  SHFL.BFLY PT, R2, R4, 0x1, 0x1f ;  /* 0x0c201f0004027f89 */ /* 0x000e6400000e0000 */
[----:B-1----:R-:W-:Y:S02]  /*1bc30*/  FMNMX.FTZ R6, R4, R2, !PT ;  /* 0x0000000204067209 */ /* 0x002fe40007810000 */
[----:B------:R-:W1:Y:S02]  /*1bc40*/  SHFL.BFLY PT, R2, R8, 0x2, 0x1f ;  /* 0x0c401f0008027f89 */ /* 0x000e6400000e0000 */
[----:B-1----:R-:W-:Y:S05]  /*1bc50*/  FMNMX.FTZ R4, R8, R2, !PT ;  /* 0x0000000208047209 */ /* 0x002fea0007810000 */
[----:B------:R1:W2:Y:S02]  /*1bc60*/  SHFL.BFLY PT, R2, R4, 0x1, 0x1f ;  /* 0x0c201f0004027f89 */ /* 0x0002a400000e0000 */
.L_x_3201:
        /* <DEDUP_REMOVED lines=32> */
[----:B------:R-:W-:Y:S01]  /*1be70*/  FFMA.FTZ R8, R187, c[0x0][0x2d0], -R5 ;  /* 0x0000b400bb087a23 */ /* 0x000fe20000010805 */
[----:B------:R-:W-:Y:S01]  /*1be80*/  MUFU.EX2 R14, R185 ;  /* 0x000000b9000e7308 */ /* 0x000fe20000000800 */
[----:B------:R-:W-:Y:S02]  /*1be90*/  FADD.FTZ R187, R13, R9 ;  /* 0x000000090dbb7221 */ /* 0x000fe40000010000 */
[C---:B------:R-:W-:Y:S02]  /*1bea0*/  FMUL.FTZ R33, R3.reuse, R153 ;  /* 0x0000009903217220 */ /* 0x040fe40000410000 */
[--C-:B------:R-:W-:Y:S02]  /*1beb0*/  FFMA.FTZ R10, R192, c[0x0][0x2d0], -R5.reuse ;  /* 0x0000b400c00a7a23 */ /* 0x100fe40000010805 */
[--C-:B------:R-:W-:Y:S02]  /*1bec0*/  FFMA.FTZ R177, R184, c[0x0][0x2d0], -R5.reuse ;  /* 0x0000b400b8b17a23 */ /* 0x100fe40000010805 */
[--C-:B------:R-:W-:Y:S01]  /*1bed0*/  FFMA.FTZ R182, R182, c[0x0][0x2d0], -R5.reuse ;  /* 0x0000b400b6b67a23 */ /* 0x100fe20000010805 */
[----:B------:R-:W1:Y:S01]  /*1bee0*/  MUFU.EX2 R2, R2 ;  /* 0x0000000200027308 */ /* 0x000e620000000800 */
[----:B------:R-:W-:Y:S02]  /*1bef0*/  FMUL.FTZ R20, R3, R164 ;  /* 0x000000a403147220 */ /* 0x000fe40000410000 */
[--C-:B------:R-:W-:Y:S02]  /*1bf00*/  FFMA.FTZ R192, R21, c[0x0][0x2d0], -R5.reuse ;  /* 0x0000b40015c07a23 */ /* 0x100fe40000010805 */
[C---:B------:R-:W-:Y:S02]  /*1bf10*/  FMUL.FTZ R21, R3.reuse, R165 ;  /* 0x000000a503157220 */ /* 0x040fe40000410000 */
[----:B------:R-:W-:Y:S02]  /*1bf20*/  FMUL.FTZ R9, R3, R173 ;  /* 0x000000ad03097220 */ /* 0x000fe40000410000 */
[--C-:B------:R-:W-:Y:S01]  /*1bf30*/  FFMA.FTZ R181, R180, c[0x0][0x2d0], -R5.reuse ;  /* 0x0000b400b4b57a23 */ /* 0x100fe20000010805 */
[----:B------:R2:W3:Y:S01]  /*1bf40*/  MUFU.EX2 R13, R8 ;  /* 0x00000008000d7308 */ /* 0x0004e20000000800 */
[--C-:B------:R-:W-:Y:S02]  /*1bf50*/  FFMA.FTZ R180, R179, c[0x0][0x2d0], -R5.reuse ;  /* 0x0000b400b3b47a23 */ /* 0x100fe40000010805 */
[C---:B------:R-:W-:Y:S02]  /*1bf60*/  FMUL.FTZ R16, R3.reuse, R168 ;  /* 0x000000a803107220 */ /* 0x040fe40000410000 */
[----:B------:R-:W-:Y:S02]  /*1bf70*/  FMUL.FTZ R17, R3, R169 ;  /* 0x000000a903117220 */ /* 0x000fe40000410000 */
[--C-:B------:R-:W-:Y:S02]  /*1bf80*/  FFMA.FTZ R183, R26, c[0x0][0x2d0], -R5.reuse ;  /* 0x0000b4001ab77a23 */ /* 0x100fe40000010805 */
[--C-:B------:R-:W-:Y:S01]  /*1bf90*/  FFMA.FTZ R184, R25, c[0x0][0x2d0], -R5.reuse ;  /* 0x0000b40019b87a23 */ /* 0x100fe20000010805 */
[----:B------:R-:W-:Y:S01]  /*1bfa0*/  MUFU.EX2 R165, R177 ;  /* 0x000000b100a57308 */ /* 0x000fe20000000800 */
[--C-:B------:R-:W-:Y:S02]  /*1bfb0*/  FFMA.FTZ R191, R23, c[0x0][0x2d0], -R5.reuse ;  /* 0x0000b40017bf7a23 */ /* 0x100fe40000010805 */
[----:B------:R-:W-:Y:S02]  /*1bfc0*/  FFMA.FTZ R190, R22, c[0x0][0x2d0], -R5 ;  /* 0x0000b40016be7a23 */ /* 0x000fe40000010805 */
[C---:B-1----:R-:W-:Y:S02]  /*1bfd0*/  FMUL.FTZ R34, R2.reuse, R154 ;  /* 0x0000009a02227220 */ /* 0x042fe40000410000 */
[C---:B------:R-:W-:Y:S02]  /*1bfe0*/  FMUL.FTZ R35, R2.reuse, R155 ;  /* 0x0000009b02237220 */ /* 0x040fe40000410000 */
[----:B------:R-:W1:Y:S01]  /*1bff0*/  LDSM.16.MT88.4 R152, [R196] ;  /* 0x00000000c498783b */ /* 0x000e620000004200 */
[C---:B------:R-:W-:Y:S01]  /*1c000*/  FMUL.FTZ R11, R2.reuse, R175 ;  /* 0x000000af020b7220 */ /* 0x040fe20000410000 */
[----:B------:R-:W-:Y:S01]  /*1c010*/  MUFU.EX2 R185, R183 ;  /* 0x000000b700b97308 */ /* 0x000fe20000000800 */
[C---:B------:R-:W-:Y:S02]  /*1c020*/  FMUL.FTZ R19, R2.reuse, R171 ;  /* 0x000000ab02137220 */ /* 0x040fe40000410000 */
[C---:B--2---:R-:W-:Y:S02]  /*1c030*/  FMUL.FTZ R8, R3.reuse, R172 ;  /* 0x000000ac03087220 */ /* 0x044fe40000410000 */
[----:B---3--:R-:W-:Y:S02]  /*1c040*/  FFMA.FTZ R164, R2, R233, R13 ;  /* 0x000000e902a47223 */ /* 0x008fe4000001000d */
[----:B------:R-:W-:Y:S02]  /*1c050*/  FFMA.FTZ R5, R18, c[0x0][0x2d0], -R5 ;  /* 0x0000b40012057a23 */ /* 0x000fe40000010805 */
[C---:B------:R-:W-:Y:S01]  /*1c060*/  FMUL.FTZ R18, R2.reuse, R170 ;  /* 0x000000aa02127220 */ /* 0x040fe20000410000 */
[----:B------:R-:W2:Y:S01]  /*1c070*/  MUFU.EX2 R172, R10 ;  /* 0x0000000a00ac7308 */ /* 0x000ea20000000800 */
[C---:B------:R-:W-:Y:S01]  /*1c080*/  FMUL.FTZ R22, R2.reuse, R166 ;  /* 0x000000a602167220 */ /* 0x040fe20000410000 */
[----:B------:R-:W-:Y:S01]  /*1c090*/  LDSM.16.MT88.4 R168, [R196+0x1000] ;  /* 0x00100000c4a8783b */ /* 0x000fe20000004200 */
        /* <DEDUP_REMOVED lines=11> */
[C---:B------:R-:W-:Y:S01]  /*1c150*/  FMUL.FTZ R36, R3.reuse, R36 ;  /* 0x0000002403247220 */ /* 0x040fe20000410000 */
[----:B------:R-:W-:Y:S01]  /*1c160*/  LDSM.16.MT88.4 R156, [R196+0x800] ;  /* 0x00080000c49c783b */ /* 0x000fe20000004200 */
[C---:B------:R-:W-:Y:S01]  /*1c170*/  FMUL.FTZ R37, R3.reuse, R37 ;  /* 0x0000002503257220 */ /* 0x040fe20000410000 */
[----:B--2---:R-:W-:Y:S01]  /*1c180*/  F2FP.PACK_AB R177, R172, R13 ;  /* 0x0000000dacb1723e */ /* 0x004fe200000000ff */
[C---:B------:R-:W-:Y:S02]  /*1c190*/  FMUL.FTZ R10, R2.reuse, R174 ;  /* 0x000000ae020a7220 */ /* 0x040fe40000410000 */
[C---:B------:R-:W-:Y:S02]  /*1c1a0*/  FMUL.FTZ R38, R2.reuse, R38 ;  /* 0x0000002602267220 */ /* 0x040fe40000410000 */
[C---:B------:R-:W-:Y:S01]  /*1c1b0*/  FMUL.FTZ R39, R2.reuse, R39 ;  /* 0x0000002702277220 */ /* 0x040fe20000410000 */
[----:B------:R-:W2:Y:S01]  /*1c1c0*/  MUFU.EX2 R13, R189 ;  /* 0x000000bd000d7308 */ /* 0x000ea20000000800 */
[C---:B------:R-:W-:Y:S02]  /*1c1d0*/  FMUL.FTZ R40, R3.reuse, R40 ;  /* 0x0000002803287220 */ /* 0x040fe40000410000 */
[----:B------:R-:W-:Y:S01]  /*1c1e0*/  FMUL.FTZ R41, R3, R41 ;  /* 0x0000002903297220 */ /* 0x000fe20000410000 */
[----:B---3--:R-:W-:Y:S01]  /*1c1f0*/  F2FP.PACK_AB R179, R233, R165 ;  /* 0x000000a5e9b3723e */ /* 0x008fe200000000ff */
[C---:B------:R-:W-:Y:S02]  /*1c200*/  FMUL.FTZ R42, R2.reuse, R42 ;  /* 0x0000002a022a7220 */ /* 0x040fe40000410000 */
[C---:B------:R-:W-:Y:S02]  /*1c210*/  FMUL.FTZ R43, R2.reuse, R43 ;  /* 0x0000002b022b7220 */ /* 0x040fe40000410000 */
[C---:B------:R-:W-:Y:S01]  /*1c220*/  FMUL.FTZ R44, R3.reuse, R44 ;  /* 0x0000002c032c7220 */ /* 0x040fe20000410000 */
[----:B------:R-:W-:Y:S01]  /*1c230*/  MUFU.EX2 R186, R180 ;  /* 0x000000b400ba7308 */ /* 0x000fe20000000800 */
[C---:B-1----:R-:W-:Y:S05]  /*1c240*/  HMMA.16816.F32 R8, R176.reuse, R152, R8 ;  /* 0x00000098b008723c */ /* 0x042fea0000001808 */
        /* <DEDUP_REMOVED lines=115> */
[----:B------:R-:W2:Y:S10]  /*1c980*/  MUFU.EX2 R188, R181 ;  /* 0x000000b500bc7308 */ /* 0x000eb40000000800 */
[----:B------:R-:W4:Y:S01]  /*1c990*/  MUFU.EX2 R181, R191 ;  /* 0x000000bf00b57308 */ /* 0x000f220000000800 */
[C---:B---3--:R-:W-:Y:S01]  /*1c9a0*/  FADD.FTZ R2, R3.reuse, R2 ;  /* 0x0000000203027221 */ /* 0x048fe20000010000 */
[C---:B-1----:R-:W-:Y:S03]  /*1c9b0*/  HMMA.16816.F32 R52, R176.reuse, R152, R52 ;  /* 0x00000098b034723c */ /* 0x042fe60000001834 */
[----:B------:R-:W-:Y:S04]  /*1c9c0*/  FADD.FTZ R2, R160, R2 ;  /* 0x00000002a0027221 */ /* 0x000fe80000010000 */
        /* <DEDUP_REMOVED lines=39> */
[----:B----4-:R-:W-:Y:S02]  /*1cc40*/  F2FP.PACK_AB R177, R182, R181 ;  /* 0x000000b5b6b1723e */ /* 0x010fe400000000ff */
[----:B------:R-:W-:Y:S03]  /*1cc50*/  F2FP.PACK_AB R179, R5, R180 ;  /* 0x000000b405b3723e */ /* 0x000fe600000000ff */
[C---:B------:R-:W-:Y:S02]  /*1cc60*/  HMMA.16816.F32 R8, R152.reuse, R156, R8 ;  /* 0x0000009c9808723c */ /* 0x040fe40000001808 */
[----:B------:R-:W-:Y:S03]  /*1cc70*/  MUFU.EX2 R14, R193 ;  /* 0x000000c1000e7308 */ /* 0x000fe60000000800 */
        /* <DEDUP_REMOVED lines=51> */
[----:B------:R-:W-:Y:S02]  /*1cfb0*/  FADD.FTZ R234, R14, R2 ;  /* 0x000000020eea7221 */ /* 0x000fe40000010000 */
        /* <DEDUP_REMOVED lines=18> */
[----:B------:R-:W-:Y:S01]  /*1d0e0*/  IADD3 R2, R217, -0x1, RZ ;  /* 0xffffffffd9027810 */ /* 0x000fe20007ffe0ff */
[----:B------:R-:W-:Y:S01]  /*1d0f0*/  FADD.FTZ R233, R5, R3 ;  /* 0x0000000305e97221 */ /* 0x000fe20000010000 */
[----:B------:R-:W-:Y:S02]  /*1d100*/  MOV R5, R4 ;  /* 0x0000000400057202 */ /* 0x000fe40000000f00 */
[----:B------:R-:W-:Y:S01]  /*1d110*/  MOV R217, R2 ;  /* 0x0000000200d97202 */ /* 0x000fe20000000f00 */
        /* <DEDUP_REMOVED lines=41> */
.L_x_3095:
[----:B------:R-:W-:Y:S05]  /*1d3b0*/  BRA.DIV ~URZ, `(.L_x_3108) ;  /* 0x000078b27f007947 */ /* 0x000fea000b800000 */
[----:B------:R1:W2:Y:S02]  /*1d3c0*/  SHFL.BFLY PT, R2, R234, 0x2, 0x1f ;  /* 0x0c401f00ea027f89 */ /* 0x0002a400000e0000 */
.L_x_3202:
[----:B--2---:R-:W-:Y:S01]  /*1d3d0*/  FADD.FTZ R4, R2, R234 ;  /* 0x000000ea02047221 */ /* 0x004fe20000010000 */
[----:B------:R-:W-:Y:S05]  /*1d3e0*/  BRA.DIV ~URZ, `(.L_x_3109) ;  /* 0x000078e27f007947 */ /* 0x000fea000b800000 */
[----:B------:R-:W2:Y:S02]  /*1d3f0*/  SHFL.BFLY PT, R2, R4, 0x1, 0x1f ;  /* 0x0c201f0004027f89 */ /* 0x000ea400000e0000 */
[----:B--2---:R-:W-:-:S02]  /*1d400*/  FADD.FTZ R8, R4, R2 ;  /* 0x0000000204087221 */ /* 0x004fc40000010000 */
[----:B------:R-:W2:Y:S02]  /*1d410*/  SHFL.BFLY PT, R2, R233, 0x2, 0x1f ;  /* 0x0c401f00e9027f89 */ /* 0x000ea400000e0000 */
[----:B--2---:R-:W-:-:S05]  /*1d420*/  FADD.FTZ R4, R2, R233 ;  /* 0x000000e902047221 */ /* 0x004fca0000010000 */
[----:B------:R2:W3:Y:S02]  /*1d430*/  SHFL.BFLY PT, R2, R4, 0x1, 0x1f ;  /* 0x0c201f0004027f89 */ /* 0x0004e400000e0000 */
.L_x_3203:
[----:B------:R-:W-:Y:S01]  /*1d440*/  FSETP.NE.FTZ.AND P0, PT, R8, RZ, PT ;  /* 0x000000ff0800720b */ /* 0x000fe20003f15000 */
[----:B--23--:R-:W-:Y:S01]  /*1d450*/  FADD.FTZ R4, R2, R4 ;  /* 0x0000000402047221 */ /* 0x00cfe20000010000 */
[----:B------:R-:W-:Y:S02]  /*1d460*/  MOV R3, RZ ;  /* 0x000000ff00037202 */ /* 0x000fe40000000f00 */
[----:B------:R-:W-:Y:S02]  /*1d470*/  MOV R20, 0xff800000 ;  /* 0xff80000000147802 */ /* 0x000fe40000000f00 */
[----:B------:R-:W-:-:S07]  /*1d480*/  MOV R21, 0xff800000 ;  /* 0xff80000000157802 */ /* 0x000fce0000000f00 */
[----:B------:R-:W2:Y:S01]  /*1d490*/  @P0 MUFU.LG2 R2, R8 ;  /* 0x0000000800020308 */ /* 0x000ea20000000c00 */
[----:B------:R-:W-:-:S07]  /*1d4a0*/  @P0 MOV R9, 0x3f317218 ;  /* 0x3f31721800090802 */ /* 0x000fce0000000f00 */
[----:B------:R2:W3:Y:S02]  /*1d4b0*/  @P0 MUFU.RCP R3, R8 ;  /* 0x0000000800030308 */ /* 0x0004e40000001000 */
[----:B--2---:R-:W-:Y:S02]  /*1d4c0*/  @P0 FMUL.FTZ R8, R2, 0.69314718246459960938 ;  /* 0x3f31721802080820 */ /* 0x004fe40000410000 */
[----:B------:R-:W-:Y:S02]  /*1d4d0*/  @P0 FMUL.FTZ R2, R9, c[0x0][0x2d0] ;  /* 0x0000b40009020a20 */ /* 0x000fe40000410000 */
[C---:B---3--:R-:W-:Y:S02]  /*1d4e0*/  FMUL.FTZ R34, R3.reuse, R160 ;  /* 0x000000a003227220 */ /* 0x048fe40000410000 */
        /* <DEDUP_REMOVED lines=20> */
[C---:B------:R-:W-:Y:S02]  /*1d630*/  FMUL.FTZ R165, R3.reuse, R129 ;  /* 0x0000008103a57220 */ /* 0x040fe40000410000 */
        /* <DEDUP_REMOVED lines=16> */
[----:B---3--:R-:W-:Y:S02]  /*1d740*/  @P0 FMUL.FTZ R4, R4, 0.69314718246459960938 ;  /* 0x3f31721804040820 */ /* 0x008fe40000410000 */
        /* <DEDUP_REMOVED lines=99> */
.L_x_2992:
[----:B------:R2:W5:Y:S04]  /*1dd80*/  LDL R5, [R1+0x10] ;  /* 0x0000100001057983 */ /* 0x0005680000100800 */
[----:B------:R-:W3:Y:S01]  /*1dd90*/  S2R R3, SR_TID.X ;  /* 0x0000000000037919 */ /* 0x000ee20000002100 */
[----:B------:R-:W-:Y:S01]  /*1dda0*/  BSSY B0, `(.L_x_3110) ;  /* 0x0000011000007945 */ /* 0x000fe20003800000 */
[----:B---3--:R-:W-:-:S13]  /*1ddb0*/  LOP3.LUT P0, RZ, R3, 0xff, RZ, 0xc0, !PT ;  /* 0x000000ff03ff7812 */ /* 0x008fda000780c0ff */
[----:B------:R-:W-:Y:S05]  /*1ddc0*/  @P0 BRA `(.L_x_3111) ;  /* 0x000000e000000947 */ /* 0x000fea0003800000 */
[----:B--2---:R-:W2:Y:S01]  /*1ddd0*/  S2R R3, SR_LANEID ;  /* 0x0000000000037919 */ /* 0x004ea20000000000 */
[----:B------:R-:W-:Y:S01]  /*1dde0*/  VOTEU.ANY UR4, UPT, PT ;  /* 0x0000000000047886 */ /* 0x000fe200038e0100 */
[----:B------:R-:W-:Y:S01]  /*1ddf0*/  IMAD.MOV.U32 R8, RZ, RZ, c[0x0][0x560] ;  /* 0x00015800ff087624 */ /* 0x000fe200078e00ff */
[----:B----4-:R-:W2:Y:S01]  /*1de00*/  FLO.U32 R4, UR4 ;  /* 0x0000000400047d00 */ /* 0x010ea200080e0000 */
        /* <DEDUP_REMOVED lines=8> */
[----:B---3-5:R-:W-:-:S05]  /*1de90*/  IADD3 R5, R4, c[0x0][0xc], R3 ;  /* 0x0000030004057a10 */ /* 0x028fca0007ffe003 */
[----:B------:R2:W-:Y:S02]  /*1dea0*/  STL [R1+0x10], R5 ;  /* 0x0000100501007387 */ /* 0x0005e40000100800 */
.L_x_3111:
[----:B--2---:R-:W-:Y:S05]  /*1deb0*/  BSYNC B0 ;  /* 0x0000000000007941 */ /* 0x004fea0003800000 */
.L_x_3110:
[----:B------:R-:W-:Y:S01]  /*1dec0*/  PRMT R2, R2, 0x9910, RZ ;  /* 0x0000991002027816 */ /* 0x000fe200000000ff */
[----:B------:R-:W-:Y:S01]  /*1ded0*/  BSSY B1, `(.L_x_3112) ;  /* 0x0000414000017945 */ /* 0x000fe20003800000 */
[----:B-----5:R-:W-:Y:S02]  /*1dee0*/  IMAD.MOV.U32 R28, RZ, RZ, R5 ;  /* 0x000000ffff1c7224 */ /* 0x020fe400078e0005 */
[----:B------:R-:W-:-:S13]  /*1def0*/  ISETP.NE.AND P0, PT, R2, RZ, PT ;  /* 0x000000ff0200720c */ /* 0x000fda0003f05270 */
[----:B------:R-:W-:Y:S05]  /*1df00*/  @!P0 BRA `(.L_x_3113) ;  /* 0x000033b000008947 */ /* 0x000fea0003800000 */
[----:B----4-:R-:W2:Y:S04]  /*1df10*/  LDL R4, [R1+0x34] ;  /* 0x0000340001047983 */ /* 0x010ea80000100800 */
        /* <DEDUP_REMOVED lines=109> */
[----:B-1----:R-:W2:Y:S04]  /*1e5f0*/  LDL.LU R4, [R1+0x24] ;  /* 0x0000240001047983 */ /* 0x002ea80000300800 */
[----:B------:R-:W2:Y:S01]  /*1e600*/  LDL.LU R8, [R1+0x28] ;  /* 0x0000280001087983 */ /* 0x000ea20000300800 */
[----:B------:R-:W-:-:S02]  /*1e610*/  F2FP.PACK_AB R3, R109, R108 ;  /* 0x0000006c6d03723e */ /* 0x000fc400000000ff */
[----:B------:R-:W-:-:S03]  /*1e620*/  F2FP.PACK_AB R2, R95, R94 ;  /* 0x0000005e5f02723e */ /* 0x000fc600000000ff */
[----:B------:R1:W-:Y:S04]  /*1e630*/  STS [R14+0xc000], R3 ;  /* 0x00c000030e007388 */ /* 0x0003e80000000800 */
[----:B------:R4:W-:Y:S01]  /*1e640*/  STS [R14+0xc400], R2 ;  /* 0x00c400020e007388 */ /* 0x0009e20000000800 */
[----:B-1----:R-:W-:Y:S02]  /*1e650*/  F2FP.PACK_AB R3, R113, R112 ;  /* 0x000000707103723e */ /* 0x002fe400000000ff */
[----:B----4-:R-:W-:-:S03]  /*1e660*/  F2FP.PACK_AB R2, R99, R98 ;  /* 0x000000626302723e */ /* 0x010fc600000000ff */
        /* <DEDUP_REMOVED lines=10> */
[----:B------:R-:W-:Y:S02]  /*1e710*/  ISETP.NE.U32.AND P0, PT, RZ, c[0x0][0x508], PT ;  /* 0x00014200ff007a0c */ /* 0x000fe40003f05070 */
[----:B------:R-:W-:Y:S01]  /*1e720*/  ISETP.NE.U32.AND P2, PT, RZ, c[0x0][0x500], PT ;  /* 0x00014000ff007a0c */ /* 0x000fe20003f45070 */
[----:B------:R-:W-:Y:S01]  /*1e730*/  IMAD.MOV.U32 R13, RZ, RZ, c[0x0][0x388] ;  /* 0x0000e200ff0d7624 */ /* 0x000fe200078e00ff */
[----:B------:R-:W3:Y:S01]  /*1e740*/  LDL.LU R6, [R1+0x14] ;  /* 0x0000140001067983 */ /* 0x000ee20000300800 */
[----:B------:R-:W-:-:S02]  /*1e750*/  ISETP.NE.AND.EX P1, PT, RZ, c[0x0][0x50c], PT, P0 ;  /* 0x00014300ff007a0c */ /* 0x000fc40003f25300 */
        /* <DEDUP_REMOVED lines=10> */
[----:B------:R-:W-:Y:S04]  /*1e800*/  STS [R5+0xc000], R3 ;  /* 0x00c0000305007388 */ /* 0x000fe80000000800 */
        /* <DEDUP_REMOVED lines=8> */
[----:B-1----:R-:W-:-:S06]  /*1e890*/  IMAD.MOV.U32 R3, RZ, RZ, RZ ;  /* 0x000000ffff037224 */ /* 0x002fcc00078e00ff */
[----:B------:R1:W5:Y:S01]  /*1e8a0*/  @P2 LDG.E R3, [R4.64] ;  /* 0x0000000604032981 */ /* 0x000362000c1e1900 */
[----:B---3--:R-:W-:-:S04]  /*1e8b0*/  ISETP.NE.AND P0, PT, R6, RZ, PT ;  /* 0x000000ff0600720c */ /* 0x008fc80003f05270 */
[----:B------:R-:W-:Y:S01]  /*1e8c0*/  SEL R2, R6, c[0x0][0x3d4], P0 ;  /* 0x0000f50006027a07 */ /* 0x000fe20000000000 */
[----:B------:R-:W-:Y:S05]  /*1e8d0*/  @P1 BRA `(.L_x_3114) ;  /* 0x0000004000001947 */ /* 0x000fea0003800000 */
[----:B-1----:R-:W-:Y:S05]  /*1e8e0*/  @!P2 BRA `(.L_x_3114) ;  /* 0x000000300000a947 */ /* 0x002fea0003800000 */
[----:B-----5:R1:W2:Y:S04]  /*1e8f0*/  LDG.E R13, [R4.64] ;  /* 0x00000006040d7981 */ /* 0x0202a8000c1e1900 */
[----:B-1----:R-:W2:Y:S02]  /*1e900*/  LDG.E R4, [R4.64+0x4] ;  /* 0x0000040604047981 */ /* 0x002ea4000c1e1900 */
[----:B--2---:R-:W-:Y:S02]  /*1e910*/  IADD3 R13, -R13, R4, RZ ;  /* 0x000000040d0d7210 */ /* 0x004fe40007ffe1ff */
.L_x_3114:
[----:B-1----:R-:W2:Y:S04]  /*1e920*/  LDL.LU R6, [R1+0x2c] ;  /* 0x00002c0001067983 */ /* 0x002ea80000300800 */
[----:B------:R-:W3:Y:S04]  /*1e930*/  LDL.LU R5, [R1+0x18] ;  /* 0x0000180001057983 */ /* 0x000ee80000300800 */
[----:B------:R-:W4:Y:S04]  /*1e940*/  LDL.LU R4, [R1+0x30] ;  /* 0x0000300001047983 */ /* 0x000f280000300800 */
[----:B------:R-:W4:Y:S04]  /*1e950*/  LDL R31, [R1+0x54] ;  /* 0x00005400011f7983 */ /* 0x000f280000100800 */
[----:B------:R-:W4:Y:S04]  /*1e960*/  LDL R30, [R1+0x20] ;  /* 0x00002000011e7983 */ /* 0x000f280000100800 */
[----:B------:R-:W4:Y:S01]  /*1e970*/  LDL R29, [R1] ;  /* 0x00000000011d7983 */ /* 0x000f220000100800 */
[----:B------:R-:W-:Y:S01]  /*1e980*/  IMAD.MOV.U32 R17, RZ, RZ, 0x368 ;  /* 0x00000368ff117424 */ /* 0x000fe200078e00ff */
[----:B------:R-:W-:-:S02]  /*1e990*/  ISETP.GT.AND P2, PT, R2, 0x1, PT ;  /* 0x000000010200780c */ /* 0x000fc40003f44270 */
        /* <DEDUP_REMOVED lines=10> */
[----:B------:R-:W-:Y:S01]  /*1ea40*/  IMAD.WIDE.U32 R10, R14, R5, RZ ;  /* 0x000000050e0a7225 */ /* 0x000fe200078e00ff */
[----:B-----5:R-:W-:-:S03]  /*1ea50*/  SHF.R.S32.HI R14, RZ, 0x1f, R3 ;  /* 0x0000001fff0e7819 */ /* 0x020fc60000011403 */
        /* <DEDUP_REMOVED lines=13> */
[----:B------:R-:W-:-:S04]  /*1eb30*/  IMAD.IADD R4, R30, 0x1, R29 ;  /* 0x000000011e047824 */ /* 0x000fc800078e021d */
        /* <DEDUP_REMOVED lines=43> */
[----:B------:R-:W-:Y:S01]  /*1edf0*/  SHF.R.S32.HI R4, RZ, 0x1f, R2 ;  /* 0x0000001fff047819 */ /* 0x000fe20000011402 */
[C---:B-1----:R-:W-:Y:S01]  /*1ee00*/  IMAD.WIDE.U32 R8, R3.reuse, c[0x0][0x3a0], RZ ;  /* 0x0000e80003087a25 */ /* 0x042fe200078e00ff */
[----:B------:R-:W-:Y:S01]  /*1ee10*/  IADD3 R6, R0, R29, RZ ;  /* 0x0000001d00067210 */ /* 0x000fe20007ffe0ff */
[----:B------:R1:W2:Y:S02]  /*1ee20*/  LDS.128 R36, [R216+0x80] ;  /* 0x00008000d8247984 */ /* 0x0002a40000000c00 */
[----:B------:R-:W-:-:S02]  /*1ee30*/  IMAD R3, R3, c[0x0][0x3a4], R14 ;  /* 0x0000e90003037a24 */ /* 0x000fc400078e020e */
[----:B------:R-:W-:Y:S01]  /*1ee40*/  IMAD R4, R4, c[0x0][0x3f0], RZ ;  /* 0x0000fc0004047a24 */ /* 0x000fe200078e02ff */
[----:B------:R1:W3:Y:S01]  /*1ee50*/  LDS.128 R52, [R216+0x1080] ;  /* 0x00108000d8347984 */ /* 0x0002e20000000c00 */
[----:B------:R-:W-:Y:S01]  /*1ee60*/  @P3 IMAD.HI.U32 R10, R6, c[0x0][0x4ec], RZ ;  /* 0x00013b00060a3a27 */ /* 0x000fe200078e00ff */
[----:B------:R-:W-:Y:S02]  /*1ee70*/  IADD3 R9, R9, R3, RZ ;  /* 0x0000000309097210 */ /* 0x000fe40007ffe0ff */
        /* <DEDUP_REMOVED lines=8> */
[----:B------:R-:W-:Y:S02]  /*1ef00*/  MOV R4, R8 ;  /* 0x0000000800047202 */ /* 0x000fe40000000f00 */
[----:B------:R1:W1:Y:S01]  /*1ef10*/  LDS.128 R48, [R216+0x5080] ;  /* 0x00508000d8307984 */ /* 0x0002620000000c00 */
[----:B------:R-:W-:Y:S02]  /*1ef20*/  SHF.R.S32.HI R8, RZ, 0x1f, R3 ;  /* 0x0000001fff087819 */ /* 0x000fe40000011403 */
        /* <DEDUP_REMOVED lines=11> */
[----:B------:R-:W-:-:S02]  /*1efe0*/  SHF.R.S32.HI R4, RZ, 0x1f, R6 ;  /* 0x0000001fff047819 */ /* 0x000fc40000011406 */
[----:B------:R-:W-:Y:S01]  /*1eff0*/  IADD3 R5, R143, R29, RZ ;  /* 0x0000001d8f057210 */ /* 0x000fe20007ffe0ff */
        /* <DEDUP_REMOVED lines=12> */
[----:B------:R1:W1:Y:S01]  /*1f0c0*/  LDS.128 R72, [R216+0xf080] ;  /* 0x00f08000d8487984 */ /* 0x0002620000000c00 */
[----:B------:R-:W-:Y:S05]  /*1f0d0*/  BRA.DIV ~URZ, `(.L_x_3116) ;  /* 0x00005cd27f007947 */ /* 0x000fea000b800000 */
[----:B--234-:R2:W3:Y:S02]  /*1f0e0*/  SHFL.IDX PT, R4, R6, RZ, 0x181f ;  /* 0x00181fff06047589 */ /* 0x01c4e400000e0000 */
.L_x_3204:
[----:B------:R-:W-:Y:S05]  /*1f0f0*/  BRA.DIV ~URZ, `(.L_x_3117) ;  /* 0x00005d227f007947 */ /* 0x000fea000b800000 */
[----:B------:R4:W2:Y:S02]  /*1f100*/  SHFL.IDX PT, R2, R16, RZ, 0x181f ;  /* 0x00181fff10027589 */ /* 0x0008a400000e0000 */
.L_x_3205:
        /* <DEDUP_REMOVED lines=19> */
.L_x_3119:
[----:B------:R-:W-:Y:S05]  /*1f240*/  BSYNC B0 ;  /* 0x0000000000007941 */ /* 0x000fea0003800000 */
.L_x_3118:
[----:B------:R-:W-:Y:S05]  /*1f250*/  BRA.DIV ~URZ, `(.L_x_3120) ;  /* 0x00005c327f007947 */ /* 0x000fea000b800000 */
[----:B---3--:R3:W4:Y:S04]  /*1f260*/  SHFL.IDX PT, R4, R6, 0x1, 0x181f ;  /* 0x00381f0006047f89 */ /* 0x00872800000e0000 */
[----:B--2---:R3:W2:Y:S02]  /*1f270*/  SHFL.IDX PT, R2, R16, 0x1, 0x181f ;  /* 0x00381f0010027f89 */ /* 0x0046a400000e0000 */
.L_x_3206:
        /* <DEDUP_REMOVED lines=20> */
.L_x_3122:
[----:B------:R-:W-:Y:S05]  /*1f3c0*/  BSYNC B0 ;  /* 0x0000000000007941 */ /* 0x000fea0003800000 */
.L_x_3121:
[----:B------:R-:W-:Y:S05]  /*1f3d0*/  BRA.DIV ~URZ, `(.L_x_3123) ;  /* 0x00005b827f007947 */ /* 0x000fea000b800000 */
[----:B----4-:R4:W3:Y:S02]  /*1f3e0*/  SHFL.IDX PT, R4, R6, 0x2, 0x181f ;  /* 0x00581f0006047f89 */ /* 0x0108e400000e0000 */
.L_x_3207:
[----:B------:R-:W-:Y:S05]  /*1f3f0*/  BRA.DIV ~URZ, `(.L_x_3124) ;  /* 0x00005bd27f007947 */ /* 0x000fea000b800000 */
[----:B--2---:R2:W4:Y:S02]  /*1f400*/  SHFL.IDX PT, R2, R16, 0x2, 0x181f ;  /* 0x00581f0010027f89 */ /* 0x00452400000e0000 */
.L_x_3208:
        /* <DEDUP_REMOVED lines=20> */
.L_x_3126:
[----:B------:R-:W-:Y:S05]  /*1f550*/  BSYNC B0 ;  /* 0x0000000000007941 */ /* 0x000fea0003800000 */
.L_x_3125:
[----:B------:R-:W-:Y:S05]  /*1f560*/  BRA.DIV ~URZ, `(.L_x_3127) ;  /* 0x00005ad27f007947 */ /* 0x000fea000b800000 */
[----:B---3--:R3:W2:Y:S04]  /*1f570*/  SHFL.IDX PT, R4, R6, 0x3, 0x181f ;  /* 0x00781f0006047f89 */ /* 0x0086a800000e0000 */
[----:B----4-:R3:W4:Y:S02]  /*1f580*/  SHFL.IDX PT, R2, R16, 0x3, 0x181f ;  /* 0x00781f0010027f89 */ /* 0x01072400000e0000 */
.L_x_3209:
        /* <DEDUP_REMOVED lines=21> */
.L_x_3115:
[----:B------:R-:W2:Y:S01]  /*1f6e0*/  LDL.LU R6, [R1+0x54] ;  /* 0x0000540001067983 */ /* 0x000ea20000300800 */
[----:B------:R-:W-:Y:S02]  /*1f6f0*/  IMAD R14, R14, c[0x0][0x408], RZ ;  /* 0x000102000e0e7a24 */ /* 0x000fe400078e02ff */
[----:B-1----:R-:W-:-:S04]  /*1f700*/  IMAD.WIDE.U32 R8, R3, c[0x0][0x408], RZ ;  /* 0x0001020003087a25 */ /* 0x002fc800078e00ff */
[----:B------:R-:W-:Y:S01]  /*1f710*/  IMAD R14, R3, c[0x0][0x40c], R14 ;  /* 0x00010300030e7a24 */ /* 0x000fe200078e020e */
[----:B------:R-:W-:-:S04]  /*1f720*/  SHF.R.S32.HI R3, RZ, 0x1f, R2 ;  /* 0x0000001fff037819 */ /* 0x000fc80000011402 */
[----:B------:R-:W-:Y:S01]  /*1f730*/  IADD3 R9, R9, R14, RZ ;  /* 0x0000000e09097210 */ /* 0x000fe20007ffe0ff */
[----:B------:R-:W-:-:S04]  /*1f740*/  IMAD R3, R3, c[0x0][0x440], RZ ;  /* 0x0001100003037a24 */ /* 0x000fc800078e02ff */
[----:B------:R-:W-:-:S04]  /*1f750*/  IMAD.WIDE.U32 R8, R5, c[0x0][0x438], R8 ;  /* 0x00010e0005087a25 */ /* 0x000fc800078e0008 */
[----:B------:R-:W-:-:S04]  /*1f760*/  IMAD R9, R5, c[0x0][0x43c], R9 ;  /* 0x00010f0005097a24 */ /* 0x000fc800078e0209 */
        /* <DEDUP_REMOVED lines=13> */
[----:B------:R-:W-:-:S04]  /*1f840*/  SHF.R.S32.HI R3, RZ, 0x1f, R2 ;  /* 0x0000001fff037819 */ /* 0x000fc80000011402 */
[----:B------:R-:W-:Y:S01]  /*1f850*/  SHF.R.S32.HI R5, RZ, 0x1f, R4 ;  /* 0x0000001fff057819 */ /* 0x000fe20000011404 */
[----:B------:R-:W-:-:S04]  /*1f860*/  IMAD R3, R3, c[0x0][0x430], RZ ;  /* 0x00010c0003037a24 */ /* 0x000fc800078e02ff */
[----:B------:R-:W-:Y:S02]  /*1f870*/  IMAD R2, R2, c[0x0][0x434], R3 ;  /* 0x00010d0002027a24 */ /* 0x000fe400078e0203 */
[----:B------:R-:W-:-:S03]  /*1f880*/  IMAD R5, R5, c[0x0][0x428], RZ ;  /* 0x00010a0005057a24 */ /* 0x000fc600078e02ff */
[----:B------:R-:W-:Y:S02]  /*1f890*/  IADD3 R3, R9, R2, RZ ;  /* 0x0000000209037210 */ /* 0x000fe40007ffe0ff */
[----:B------:R-:W-:-:S05]  /*1f8a0*/  MOV R2, R8 ;  /* 0x0000000800027202 */ /* 0x000fca0000000f00 */
[----:B------:R-:W-:-:S04]  /*1f8b0*/  IMAD.WIDE.U32 R2, R4, c[0x0][0x428], R2 ;  /* 0x00010a0004027a25 */ /* 0x000fc800078e0002 */
[----:B------:R-:W-:Y:S01]  /*1f8c0*/  IMAD R4, R4, c[0x0][0x42c], R5 ;  /* 0x00010b0004047a24 */ /* 0x000fe200078e0205 */
[----:B------:R-:W-:-:S04]  /*1f8d0*/  LEA R6, P1, R2, c[0x0][0x400], 0x2 ;  /* 0x0001000002067a11 */ /* 0x000fc800078210ff */
[----:B------:R-:W-:-:S04]  /*1f8e0*/  IADD3 R4, R3, R4, RZ ;  /* 0x0000000403047210 */ /* 0x000fc80007ffe0ff */
[----:B------:R-:W-:Y:S01]  /*1f8f0*/  LEA.HI.X R5, R2, c[0x0][0x404], R4, 0x2, P1 ;  /* 0x0001010002057a11 */ /* 0x000fe200008f1404 */
[----:B------:R-:W-:Y:S05]  /*1f900*/  BRA.DIV ~URZ, `(.L_x_3129) ;  /* 0x000058027f007947 */ /* 0x000fea000b800000 */
[----:B------:R1:W2:Y:S02]  /*1f910*/  SHFL.IDX PT, R4, R5, RZ, 0x1c1f ;  /* 0x001c1fff05047589 */ /* 0x0002a400000e0000 */
.L_x_3210:
[----:B------:R-:W-:Y:S05]  /*1f920*/  BRA.DIV ~URZ, `(.L_x_3130) ;  /* 0x000058527f007947 */ /* 0x000fea000b800000 */
[----:B------:R3:W4:Y:S02]  /*1f930*/  SHFL.IDX PT, R2, R6, RZ, 0x1c1f ;  /* 0x001c1fff06027589 */ /* 0x00072400000e0000 */
.L_x_3211:
        /* <DEDUP_REMOVED lines=32> */
[----:B------:R-:W2:Y:S03]  /*1fb40*/  LDL R27, [R1+0xa4] ;  /* 0x0000a400011b7983 */ /* 0x000ea60000100800 */
[----:B------:R-:W-:Y:S01]  /*1fb50*/  @!P0 LEA.HI.X R9, R11, R4, R30, 0x2, P1 ;  /* 0x000000040b098211 */ /* 0x000fe200008f141e */
[----:B------:R-:W2:Y:S01]  /*1fb60*/  LDL R26, [R1+0x138] ;  /* 0x00013800011a7983 */ /* 0x000ea20000100800 */
[----:B------:R-:W-:-:S03]  /*1fb70*/  ISETP.GE.AND P1, PT, R14, c[0x0][0x3c8], PT ;  /* 0x0000f2000e007a0c */ /* 0x000fc60003f26270 */
[----:B------:R1:W-:Y:S04]  /*1fb80*/  @!P0 ST.E.64 [R8.64], R32 ;  /* 0x0000002008008985 */ /* 0x0003e8000c101b06 */
[----:B------:R-:W2:Y:S04]  /*1fb90*/  LDL R11, [R1+0xb8] ;  /* 0x0000b800010b7983 */ /* 0x000ea80000100800 */
[----:B------:R-:W4:Y:S01]  /*1fba0*/  LDL R30, [R1+0xac] ;  /* 0x0000ac00011e7983 */ /* 0x000f220000100800 */
[----:B-1----:R-:W-:-:S03]  /*1fbb0*/  @!P2 LEA R8, P0, R17, R2, 0x2 ;  /* 0x000000021108a211 */ /* 0x002fc600078010ff */
[----:B------:R-:W4:Y:S01]  /*1fbc0*/  LDL R32, [R1+0x7c] ;  /* 0x00007c0001207983 */ /* 0x000f220000100800 */
[----:B------:R-:W-:-:S03]  /*1fbd0*/  @!P2 LEA.HI.X R9, R17, R4, R21, 0x2, P0 ;  /* 0x000000041109a211 */ /* 0x000fc600000f1415 */
[----:B------:R-:W4:Y:S04]  /*1fbe0*/  LDL R33, [R1+0x118] ;  /* 0x0001180001217983 */ /* 0x000f280000100800 */
[----:B------:R1:W-:Y:S01]  /*1fbf0*/  @!P2 ST.E.64 [R8.64], R34 ;  /* 0x000000220800a985 */ /* 0x0003e2000c101b06 */
[----:B------:R-:W-:-:S03]  /*1fc00*/  ISETP.GE.AND P2, PT, R10, c[0x0][0x3c8], PT ;  /* 0x0000f2000a007a0c */ /* 0x000fc60003f46270 */
[----:B------:R-:W4:Y:S04]  /*1fc10*/  LDL R21, [R1+0x158] ;  /* 0x0001580001157983 */ /* 0x000f280000100800 */
        /* <DEDUP_REMOVED lines=16> */
[----:B-----5:R-:W-:Y:S02]  /*1fd20*/  @!P1 LEA.HI.X R9, R19, R4, R20, 0x2, P0 ;  /* 0x0000000413099211 */ /* 0x020fe400000f1414 */
[----:B------:R-:W5:Y:S04]  /*1fd30*/  LDL R20, [R1+0x14c] ;  /* 0x00014c0001147983 */ /* 0x000f680000100800 */
[----:B------:R1:W-:Y:S04]  /*1fd40*/  @!P1 ST.E.64 [R8.64], R36 ;  /* 0x0000002408009985 */ /* 0x0003e8000c101b06 */
[----:B------:R-:W5:Y:S01]  /*1fd50*/  LDL R19, [R1+0xa0] ;  /* 0x0000a00001137983 */ /* 0x000f620000100800 */
[----:B-1----:R-:W-:-:S03]  /*1fd60*/  @!P2 LEA R8, P0, R15, R2, 0x2 ;  /* 0x000000020f08a211 */ /* 0x002fc600078010ff */
[----:B------:R-:W5:Y:S01]  /*1fd70*/  LDL R36, [R1+0x84] ;  /* 0x0000840001247983 */ /* 0x000f620000100800 */
[----:B---3--:R-:W-:-:S03]  /*1fd80*/  @!P2 LEA.HI.X R9, R15, R4, R24, 0x2, P0 ;  /* 0x000000040f09a211 */ /* 0x008fc600000f1418 */
[----:B------:R-:W3:Y:S04]  /*1fd90*/  LDL R37, [R1+0x120] ;  /* 0x0001200001257983 */ /* 0x000ee80000100800 */
[----:B------:R-:W3:Y:S04]  /*1fda0*/  LDL R15, [R1+0x144] ;  /* 0x00014400010f7983 */ /* 0x000ee80000100800 */
[----:B------:R-:W3:Y:S01]  /*1fdb0*/  LDL R24, [R1+0x13c] ;  /* 0x00013c0001187983 */ /* 0x000ee20000100800 */
[----:B--2---:R-:W-:Y:S02]  /*1fdc0*/  ISETP.GE.AND P1, PT, R18, c[0x0][0x3c8], PT ;  /* 0x0000f20012007a0c */ /* 0x004fe40003f26270 */
[----:B------:R-:W-:Y:S01]  /*1fdd0*/  ISETP.GE.AND P0, PT, R11, c[0x0][0x3c8], PT ;  /* 0x0000f2000b007a0c */ /* 0x000fe20003f06270 */
[----:B------:R1:W-:Y:S01]  /*1fde0*/  @!P2 ST.E.64 [R8.64], R40 ;  /* 0x000000280800a985 */ /* 0x0003e2000c101b06 */
[----:B------:R-:W-:-:S09]  /*1fdf0*/  ISETP.GE.AND P3, PT, R3, c[0x0][0x3c8], PT ;  /* 0x0000f20003007a0c */ /* 0x000fd20003f66270 */
[----:B-1----:R-:W-:-:S04]  /*1fe00*/  @!P1 LEA R8, P2, R18, R2, 0x2 ;  /* 0x0000000212089211 */ /* 0x002fc800078410ff */
[----:B----4-:R-:W-:Y:S02]  /*1fe10*/  @!P1 LEA.HI.X R9, R18, R4, R21, 0x2, P2 ;  /* 0x0000000412099211 */ /* 0x010fe400010f1415 */
[----:B------:R-:W2:Y:S04]  /*1fe20*/  LDL R18, [R1+0x98] ;  /* 0x0000980001127983 */ /* 0x000ea80000100800 */
[----:B------:R1:W-:Y:S01]  /*1fe30*/  @!P1 ST.E.64 [R8.64], R44 ;  /* 0x0000002c08009985 */ /* 0x0003e2000c101b06 */
[----:B------:R-:W-:Y:S02]  /*1fe40*/  ISETP.GE.AND P4, PT, R17, c[0x0][0x3c8], PT ;  /* 0x0000f20011007a0c */ /* 0x000fe40003f86270 */
[----:B------:R-:W-:Y:S01]  /*1fe50*/  ISETP.GE.AND P2, PT, R30, c[0x0][0x3c8], PT ;  /* 0x0000f2001e007a0c */ /* 0x000fe20003f46270 */
[----:B------:R-:W4:Y:S01]  /*1fe60*/  LDL R21, [R1+0x134] ;  /* 0x0001340001157983 */ /* 0x000f220000100800 */
[----:B-1----:R-:W-:-:S04]  /*1fe70*/  @!P0 LEA R8, P1, R11, R2, 0x2 ;  /* 0x000000020b088211 */ /* 0x002fc800078210ff */
[----:B------:R-:W-:Y:S02]  /*1fe80*/  @!P0 LEA.HI.X R9, R11, R4, R14, 0x2, P1 ;  /* 0x000000040b098211 */ /* 0x000fe400008f140e */
[----:B------:R-:W4:Y:S04]  /*1fe90*/  LDL R14, [R1+0x94] ;  /* 0x00009400010e7983 */ /* 0x000f280000100800 */
[----:B------:R1:W-:Y:S02]  /*1fea0*/  @!P0 ST.E.64 [R8.64], R48 ;  /* 0x0000003008008985 */ /* 0x0003e4000c101b06 */
[----:B-1----:R-:W-:Y:S02]  /*1feb0*/  @!P3 LEA R8, P0, R3, R2, 0x2 ;  /* 0x000000020308b211 */ /* 0x002fe400078010ff */
[----:B------:R-:W-:-:S02]  /*1fec0*/  ISETP.GE.AND P1, PT, R13, c[0x0][0x3c8], PT ;  /* 0x0000f2000d007a0c */ /* 0x000fc40003f26270 */
[----:B------:R-:W-:Y:S02]  /*1fed0*/  @!P3 LEA.HI.X R9, R3, R4, R10, 0x2, P0 ;  /* 0x000000040309b211 */ /* 0x000fe400000f140a */
[----:B------:R-:W4:Y:S01]  /*1fee0*/  LDL R3, [R1+0x90] ;  /* 0x0000900001037983 */ /* 0x000f220000100800 */
[----:B------:R-:W-:-:S03]  /*1fef0*/  @!P4 LEA R10, P0, R17, R2, 0x2 ;  /* 0x00000002110ac211 */ /* 0x000fc600078010ff */
[----:B------:R1:W-:Y:S02]  /*1ff00*/  @!P3 ST.E.64 [R8.64], R52 ;  /* 0x000000340800b985 */ /* 0x0003e4000c101b06 */
[----:B-1----:R-:W-:-:S04]  /*1ff10*/  @!P2 LEA R8, P5, R30, R2, 0x2 ;  /* 0x000000021e08a211 */ /* 0x002fc800078a10ff */
[-C--:B------:R-:W-:Y:S02]  /*1ff20*/  @!P2 LEA.HI.X R9, R30, R4.reuse, R31, 0x2, P5 ;  /* 0x000000041e09a211 */ /* 0x080fe400028f141f */
[----:B-----5:R-:W-:Y:S01]  /*1ff30*/  @!P4 LEA.HI.X R11, R17, R4, R20, 0x2, P0 ;  /* 0x00000004110bc211 */ /* 0x020fe200000f1414 */
[----:B------:R-:W5:Y:S04]  /*1ff40*/  LDL R30, [R1+0x78] ;  /* 0x00007800011e7983 */ /* 0x000f680000100800 */
[----:B------:R1:W-:Y:S01]  /*1ff50*/  @!P4 ST.E.64 [R10.64], R56 ;  /* 0x000000380a00c985 */ /* 0x0003e2000c101b06 */
[----:B------:R-:W-:-:S03]  /*1ff60*/  ISETP.GE.AND P4, PT, R19, c[0x0][0x3c8], PT ;  /* 0x0000f20013007a0c */ /* 0x000fc60003f86270 */
[----:B------:R-:W5:Y:S04]  /*1ff70*/  LDL R20, [R1+0x8c] ;  /* 0x00008c0001147983 */ /* 0x000f680000100800 */
[----:B------:R-:W5:Y:S04]  /*1ff80*/  LDL R17, [R1+0x88] ;  /* 0x0000880001117983 */ /* 0x000f680000100800 */
[----:B------:R-:W-:Y:S01]  /*1ff90*/  @!P2 ST.E.64 [R8.64], R60 ;  /* 0x0000003c0800a985 */ /* 0x000fe2000c101b06 */
[----:B------:R-:W-:-:S03]  /*1ffa0*/  ISETP.GE.AND P3, PT, R27, c[0x0][0x3c8], PT ;  /* 0x0000f2001b007a0c */ /* 0x000fc60003f66270 */
[----:B------:R-:W5:Y:S01]  /*1ffb0*/  LDL R31, [R1+0x114] ;  /* 0x00011400011f7983 */ /* 0x000f620000100800 */
[----:B-1----:R-:W-:-:S04]  /*1ffc0*/  @!P1 LEA R10, P0, R13, R2, 0x2 ;  /* 0x000000020d0a9211 */ /* 0x002fc800078010ff */
[----:B---3--:R-:W-:Y:S02]  /*1ffd0*/  @!P1 LEA.HI.X R11, R13, R4, R15, 0x2, P0 ;  /* 0x000000040d0b9211 */ /* 0x008fe400000f140f */
[----:B------:R-:W3:Y:S04]  /*1ffe0*/  LDL R13, [R1+0x12c] ;  /* 0x00012c00010d7983 */ /* 0x000ee80000100800 */
[----:B------:R-:W3:Y:S04]  /*1fff0*/  LDL R15, [R1+0x130] ;  /* 0x00013000010f7983 */ /* 0x000ee80000100800 */
[----:B------:R1:W-:Y:S02]  /*20000*/  @!P1 ST.E.64 [R10.64], R64 ;  /* 0x000000400a009985 */ /* 0x0003e4000c101b06 */
[----:B-1----:R-:W-:-:S04]  /*20010*/  @!P4 LEA R10, P0, R19, R2, 0x2 ;  /* 0x00000002130ac211 */ /* 0x002fc800078010ff */
[----:B------:R-:W-:Y:S02]  /*20020*/  @!P4 LEA.HI.X R11, R19, R4, R24, 0x2, P0 ;  /* 0x00000004130bc211 */ /* 0x000fe400000f1418 */
[----:B------:R-:W3:Y:S04]  /*20030*/  LDL R24, [R1+0x128] ;  /* 0x0001280001187983 */ /* 0x000ee80000100800 */
[----:B------:R-:W3:Y:S01]  /*20040*/  LDL R19, [R1+0x124] ;  /* 0x0001240001137983 */ /* 0x000ee20000100800 */
[----:B------:R-:W-:Y:S02]  /*20050*/  ISETP.GE.AND P2, PT, R25, c[0x0][0x3c8], PT ;  /* 0x0000f20019007a0c */ /* 0x000fe40003f46270 */
[----:B------:R-:W-:Y:S02]  /*20060*/  @!P3 LEA R8, P5, R27, R2, 0x2 ;  /* 0x000000021b08b211 */ /* 0x000fe400078a10ff */
[----:B--2---:R-:W-:-:S02]  /*20070*/  ISETP.GE.AND P1, PT, R18, c[0x0][0x3c8], PT ;  /* 0x0000f20012007a0c */ /* 0x004fc40003f26270 */
[----:B------:R-:W-:Y:S02]  /*20080*/  @!P3 LEA.HI.X R9, R27, R4, R29, 0x2, P5 ;  /* 0x000000041b09b211 */ /* 0x000fe400028f141d */
[----:B------:R-:W2:Y:S04]  /*20090*/  LDL R27, [R1+0x74] ;  /* 0x00007400011b7983 */ /* 0x000ea80000100800 */
[----:B------:R1:W-:Y:S04]  /*200a0*/  @!P3 ST.E.64 [R8.64], R68 ;  /* 0x000000440800b985 */ /* 0x0003e8000c101b06 */
[----:B------:R4:W-:Y:S04]  /*200b0*/  @!P4 ST.E.64 [R10.64], R72 ;  /* 0x000000480a00c985 */ /* 0x0009e8000c101b06 */
[----:B------:R-:W2:Y:S01]  /*200c0*/  LDL R29, [R1+0x110] ;  /* 0x00011000011d7983 */ /* 0x000ea20000100800 */
[----:B----4-:R-:W-:-:S02]  /*200d0*/  ISETP.GE.AND P3, PT, R14, c[0x0][0x3c8], PT ;  /* 0x0000f2000e007a0c */ /* 0x010fc40003f66270 */
[CC--:B-1----:R-:W-:Y:S02]  /*200e0*/  @!P2 LEA R8, P5, R25.reuse, R2.reuse, 0x2 ;  /* 0x000000021908a211 */ /* 0x0c2fe400078a10ff */
[C---:B------:R-:W-:Y:S02]  /*200f0*/  @!P1 LEA R10, P0, R18.reuse, R2, 0x2 ;  /* 0x00000002120a9211 */ /* 0x040fe400078010ff */
[-C--:B------:R-:W-:Y:S02]  /*20100*/  @!P2 LEA.HI.X R9, R25, R4.reuse, R26, 0x2, P5 ;  /* 0x000000041909a211 */ /* 0x080fe400028f141a */
[----:B------:R-:W-:Y:S01]  /*20110*/  @!P1 LEA.HI.X R11, R18, R4, R21, 0x2, P0 ;  /* 0x00000004120b9211 */ /* 0x000fe200000f1415 */
[----:B------:R-:W4:Y:S04]  /*20120*/  LDL R25, [R1+0x70] ;  /* 0x0000700001197983 */ /* 0x000f280000100800 */
[----:B------:R-:W-:Y:S04]  /*20130*/  @!P2 ST.E.64 [R8.64], R76 ;  /* 0x0000004c0800a985 */ /* 0x000fe8000c101b06 */
[----:B------:R1:W-:Y:S04]  /*20140*/  @!P1 ST.E.64 [R10.64], R80 ;  /* 0x000000500a009985 */ /* 0x0003e8000c101b06 */
[----:B------:R-:W4:Y:S04]  /*20150*/  LDL R21, [R1+0x6c] ;  /* 0x00006c0001157983 */ /* 0x000f280000100800 */
[----:B------:R-:W4:Y:S04]  /*20160*/  LDL R18, [R1+0x64] ;  /* 0x0000640001127983 */ /* 0x000f280000100800 */
[----:B------:R-:W4:Y:S01]  /*20170*/  LDL R26, [R1+0x10c] ;  /* 0x00010c00011a7983 */ /* 0x000f220000100800 */
[----:B------:R-:W-:-:S13]  /*20180*/  ISETP.GE.AND P4, PT, R3, c[0x0][0x3c8], PT ;  /* 0x0000f20003007a0c */ /* 0x000fda0003f86270 */
[-C--:B-1----:R-:W-:Y:S02]  /*20190*/  @!P4 LEA R10, P0, R3, R2.reuse, 0x2 ;  /* 0x00000002030ac211 */ /* 0x082fe400078010ff */
[----:B------:R-:W-:Y:S02]  /*201a0*/  @!P3 LEA R8, P5, R14, R2, 0x2 ;  /* 0x000000020e08b211 */ /* 0x000fe400078a10ff */
[----:B-----5:R-:W-:Y:S02]  /*201b0*/  ISETP.GE.AND P2, PT, R20, c[0x0][0x3c8], PT ;  /* 0x0000f20014007a0c */ /* 0x020fe40003f46270 */
[----:B------:R-:W-:Y:S02]  /*201c0*/  ISETP.GE.AND P1, PT, R17, c[0x0][0x3c8], PT ;  /* 0x0000f20011007a0c */ /* 0x000fe40003f26270 */
[-C--:B---3--:R-:W-:Y:S02]  /*201d0*/  @!P4 LEA.HI.X R11, R3, R4.reuse, R13, 0x2, P0 ;  /* 0x00000004030bc211 */ /* 0x088fe400000f140d */
[----:B------:R-:W3:Y:S01]  /*201e0*/  LDL R3, [R1+0x68] ;  /* 0x0000680001037983 */ /* 0x000ee20000100800 */
[----:B------:R-:W-:-:S03]  /*201f0*/  @!P3 LEA.HI.X R9, R14, R4, R15, 0x2, P5 ;  /* 0x000000040e09b211 */ /* 0x000fc600028f140f */
[----:B------:R-:W5:Y:S04]  /*20200*/  LDL R13, [R1+0x60] ;  /* 0x00006000010d7983 */ /* 0x000f680000100800 */
[----:B------:R1:W-:Y:S01]  /*20210*/  @!P3 ST.E.64 [R8.64], R84 ;  /* 0x000000540800b985 */ /* 0x0003e2000c101b06 */
[-C--:B------:R-:W-:Y:S02]  /*20220*/  @!P1 LEA R14, P0, R17, R2.reuse, 0x2 ;  /* 0x00000002110e9211 */ /* 0x080fe400078010ff */
[----:B-1----:R-:W-:-:S04]  /*20230*/  @!P2 LEA R8, P5, R20, R2, 0x2 ;  /* 0x000000021408a211 */ /* 0x002fc800078a10ff */
[-C--:B------:R-:W-:Y:S02]  /*20240*/  @!P2 LEA.HI.X R9, R20, R4.reuse, R24, 0x2, P5 ;  /* 0x000000041409a211 */ /* 0x080fe400028f1418 */
        /* <DEDUP_REMOVED lines=12> */
[----:B--2---:R-:W-:Y:S02]  /*20310*/  ISETP.GE.AND P6, PT, R27, c[0x0][0x3c8], PT ;  /* 0x0000f2001b007a0c */ /* 0x004fe40003fc6270 */
[-C--:B-1----:R-:W-:Y:S02]  /*20320*/  @!P3 LEA R10, P5, R36, R2.reuse, 0x2 ;  /* 0x00000002240ab211 */ /* 0x082fe400078a10ff */
[----:B------:R-:W-:Y:S02]  /*20330*/  @!P4 LEA R8, P0, R34, R2, 0x2 ;  /* 0x000000022208c211 */ /* 0x000fe400078010ff */
[-C--:B------:R-:W-:Y:S02]  /*20340*/  @!P3 LEA.HI.X R11, R36, R4.reuse, R37, 0x2, P5 ;  /* 0x00000004240bb211 */ /* 0x080fe400028f1425 */
[----:B------:R-:W-:-:S02]  /*20350*/  @!P4 LEA.HI.X R9, R34, R4, R35, 0x2, P0 ;  /* 0x000000042209c211 */ /* 0x000fc400000f1423 */
[C---:B----4-:R-:W-:Y:S01]  /*20360*/  @!P2 LEA R14, P0, R32.reuse, R2, 0x2 ;  /* 0x00000002200ea211 */ /* 0x050fe200078010ff */
[----:B------:R-:W-:Y:S01]  /*20370*/  @!P3 ST.E.64 [R10.64], R100 ;  /* 0x000000640a00b985 */ /* 0x000fe2000c101b06 */
[----:B------:R-:W-:Y:S02]  /*20380*/  ISETP.GE.AND P5, PT, R25, c[0x0][0x3c8], PT ;  /* 0x0000f20019007a0c */ /* 0x000fe40003fa6270 */
[----:B------:R-:W-:Y:S01]  /*20390*/  @!P2 LEA.HI.X R15, R32, R4, R33, 0x2, P0 ;  /* 0x00000004200fa211 */ /* 0x000fe200000f1421 */
[----:B------:R1:W-:Y:S04]  /*203a0*/  @!P4 ST.E.64 [R8.64], R104 ;  /* 0x000000680800c985 */ /* 0x0003e8000c101b06 */
[----:B------:R2:W-:Y:S01]  /*203b0*/  @!P2 ST.E.64 [R14.64], R160 ;  /* 0x000000a00e00a985 */ /* 0x0005e2000c101b06 */
[----:B------:R-:W-:-:S02]  /*203c0*/  ISETP.GE.AND P4, PT, R21, c[0x0][0x3c8], PT ;  /* 0x0000f20015007a0c */ /* 0x000fc40003f86270 */
[CC--:B-1----:R-:W-:Y:S02]  /*203d0*/  @!P1 LEA R8, P3, R30.reuse, R2.reuse, 0x2 ;  /* 0x000000021e089211 */ /* 0x0c2fe400078610ff */
[C---:B------:R-:W-:Y:S02]  /*203e0*/  @!P6 LEA R10, P0, R27.reuse, R2, 0x2 ;  /* 0x000000021b0ae211 */ /* 0x040fe400078010ff */
[-C--:B------:R-:W-:Y:S02]  /*203f0*/  @!P1 LEA.HI.X R9, R30, R4.reuse, R31, 0x2, P3 ;  /* 0x000000041e099211 */ /* 0x080fe400018f141f */
[----:B------:R-:W-:-:S03]  /*20400*/  @!P6 LEA.HI.X R11, R27, R4, R29, 0x2, P0 ;  /* 0x000000041b0be211 */ /* 0x000fc600000f141d */
[----:B------:R1:W-:Y:S01]  /*20410*/  @!P1 ST.E.64 [R8.64], R108 ;  /* 0x0000006c08009985 */ /* 0x0003e2000c101b06 */
[----:B------:R-:W-:-:S03]  /*20420*/  ISETP.GE.AND P1, PT, R18, c[0x0][0x3c8], PT ;  /* 0x0000f20012007a0c */ /* 0x000fc60003f26270 */
[----:B------:R-:W-:Y:S01]  /*20430*/  @!P6 ST.E.64 [R10.64], R112 ;  /* 0x000000700a00e985 */ /* 0x000fe2000c101b06 */
[-C--:B--2---:R-:W-:Y:S02]  /*20440*/  @!P4 LEA R14, P6, R21, R2.reuse, 0x2 ;  /* 0x00000002150ec211 */ /* 0x084fe400078c10ff */
[----:B-1----:R-:W-:-:S04]  /*20450*/  @!P5 LEA R8, P3, R25, R2, 0x2 ;  /* 0x000000021908d211 */ /* 0x002fc800078610ff */
[----:B------:R-:W-:-:S05]  /*20460*/  @!P5 LEA.HI.X R9, R25, R4, R26, 0x2, P3 ;  /* 0x000000041909d211 */ /* 0x000fca00018f141a */
[----:B------:R1:W-:Y:S02]  /*20470*/  @!P5 ST.E.64 [R8.64], R116 ;  /* 0x000000740800d985 */ /* 0x0003e4000c101b06 */
[----:B-1----:R-:W-:Y:S02]  /*20480*/  @!P1 LEA R8, P5, R18, R2, 0x2 ;  /* 0x0000000212089211 */ /* 0x002fe400078a10ff */
[----:B---3--:R-:W-:Y:S02]  /*20490*/  ISETP.GE.AND P2, PT, R3, c[0x0][0x3c8], PT ;  /* 0x0000f20003007a0c */ /* 0x008fe40003f46270 */
[----:B-----5:R-:W-:-:S11]  /*204a0*/  ISETP.GE.AND P0, PT, R13, c[0x0][0x3c8], PT ;  /* 0x0000f2000d007a0c */ /* 0x020fd60003f06270 */
[----:B------:R-:W-:-:S04]  /*204b0*/  @!P2 LEA R10, P3, R3, R2, 0x2 ;  /* 0x00000002030aa211 */ /* 0x000fc800078610ff */
[----:B------:R-:W-:Y:S02]  /*204c0*/  @!P2 LEA.HI.X R11, R3, R4, R20, 0x2, P3 ;  /* 0x00000004030ba211 */ /* 0x000fe400018f1414 */
[----:B------:R-:W-:Y:S02]  /*204d0*/  @!P0 LEA R2, P3, R13, R2, 0x2 ;  /* 0x000000020d028211 */ /* 0x000fe400078610ff */
[-C--:B------:R-:W-:Y:S02]  /*204e0*/  @!P4 LEA.HI.X R15, R21, R4.reuse, R24, 0x2, P6 ;  /* 0x00000004150fc211 */ /* 0x080fe400030f1418 */
[----:B------:R-:W-:-:S03]  /*204f0*/  @!P1 LEA.HI.X R9, R18, R4, R19, 0x2, P5 ;  /* 0x0000000412099211 */ /* 0x000fc600028f1413 */
[----:B------:R1:W-:Y:S01]  /*20500*/  @!P4 ST.E.64 [R14.64], R168 ;  /* 0x000000a80e00c985 */ /* 0x0003e2000c101b06 */
[----:B------:R-:W-:-:S03]  /*20510*/  @!P0 LEA.HI.X R3, R13, R4, R17, 0x2, P3 ;  /* 0x000000040d038211 */ /* 0x000fc600018f1411 */
[----:B------:R1:W-:Y:S04]  /*20520*/  @!P2 ST.E.64 [R10.64], R164 ;  /* 0x000000a40a00a985 */ /* 0x0003e8000c101b06 */
[----:B------:R1:W-:Y:S04]  /*20530*/  @!P1 ST.E.64 [R8.64], R120 ;  /* 0x0000007808009985 */ /* 0x0003e8000c101b06 */
[----:B------:R1:W-:Y:S02]  /*20540*/  @!P0 ST.E.64 [R2.64], R22 ;  /* 0x0000001602008985 */ /* 0x0003e4000c101b06 */
.L_x_3132:
[----:B------:R-:W-:Y:S05]  /*20550*/  BSYNC B0 ;  /* 0x0000000000007941 */ /* 0x000fea0003800000 */
.L_x_3131:
[----:B------:R-:W-:Y:S05]  /*20560*/  BRA.DIV ~URZ, `(.L_x_3133) ;  /* 0x00004c827f007947 */ /* 0x000fea000b800000 */
[----:B--2---:R2:W1:Y:S04]  /*20570*/  SHFL.IDX PT, R4, R5, 0x1, 0x1c1f ;  /* 0x003c1f0005047f89 */ /* 0x00446800000e0000 */
[----:B-1--4-:R2:W1:Y:S02]  /*20580*/  SHFL.IDX PT, R2, R6, 0x1, 0x1c1f ;  /* 0x003c1f0006027f89 */ /* 0x01246400000e0000 */
.L_x_3212:
[----:B------:R-:W-:-:S13]  /*20590*/  ISETP.NE.AND P0, PT, R16, RZ, PT ;  /* 0x000000ff1000720c */ /* 0x000fda0003f05270 */
[----:B------:R-:W-:Y:S05]  /*205a0*/  @P0 BRA `(.L_x_3128) ;  /* 0x00001a6000000947 */ /* 0x000fea0003800000 */
[----:B------:R-:W4:Y:S04]  /*205b0*/  LDL R8, [R1+0xc] ;  /* 0x00000c0001087983 */ /* 0x000f280000100800 */
[----:B--23--:R-:W2:Y:S04]  /*205c0*/  LDL R6, [R1+0xd0] ;  /* 0x0000d00001067983 */ /* 0x00cea80000100800 */
[----:B------:R-:W3:Y:S04]  /*205d0*/  LDL R13, [R1+0xc8] ;  /* 0x0000c800010d7983 */ /* 0x000ee80000100800 */
[----:B------:R-:W5:Y:S04]  /*205e0*/  LDL R26, [R1+0xcc] ;  /* 0x0000cc00011a7983 */ /* 0x000f680000100800 */
        /* <DEDUP_REMOVED lines=14> */
[----:B------:R-:W5:Y:S01]  /*206d0*/  LDL R30, [R1+0x11c] ;  /* 0x00011c00011e7983 */ /* 0x000f620000100800 */
[----:B----4-:R-:W-:-:S02]  /*206e0*/  ISETP.GE.AND P3, PT, R8, c[0x0][0x3c8], PT ;  /* 0x0000f20008007a0c */ /* 0x010fc40003f66270 */
[----:B--2---:R-:W-:Y:S02]  /*206f0*/  ISETP.GE.AND P2, PT, R6, c[0x0][0x3c8], PT ;  /* 0x0000f20006007a0c */ /* 0x004fe40003f46270 */
[----:B---3--:R-:W-:-:S09]  /*20700*/  ISETP.GE.AND P0, PT, R13, c[0x0][0x3c8], PT ;  /* 0x0000f2000d007a0c */ /* 0x008fd20003f06270 */
[----:B------:R-:W-:Y:S01]  /*20710*/  @!P3 IMAD.MOV.U32 R3, RZ, RZ, R4 ;  /* 0x000000ffff03b224 */ /* 0x000fe200078e0004 */
[----:B-----5:R-:W-:-:S03]  /*20720*/  ISETP.GE.AND P1, PT, R26, c[0x0][0x3c8], PT ;  /* 0x0000f2001a007a0c */ /* 0x020fc60003f26270 */
[----:B-1----:R-:W-:Y:S02]  /*20730*/  @!P3 IMAD.WIDE R8, R8, 0x4, R2 ;  /* 0x000000040808b825 */ /* 0x002fe400078e0202 */
        /* <DEDUP_REMOVED lines=184> */
.L_x_3113:
[----:B------:R-:W2:Y:S04]  /*212c0*/  LDL.LU R2, [R1+0x24] ;  /* 0x0000240001027983 */ /* 0x000ea80000300800 */
[----:B------:R-:W3:Y:S01]  /*212d0*/  LDL.LU R6, [R1+0x28] ;  /* 0x0000280001067983 */ /* 0x000ee20000300800 */
[----:B------:R-:W-:Y:S02]  /*212e0*/  ISETP.NE.U32.AND P0, PT, RZ, c[0x0][0x508], PT ;  /* 0x00014200ff007a0c */ /* 0x000fe40003f05070 */
[----:B------:R-:W-:Y:S01]  /*212f0*/  ISETP.NE.U32.AND P3, PT, RZ, c[0x0][0x500], PT ;  /* 0x00014000ff007a0c */ /* 0x000fe20003f65070 */
[----:B----4-:R-:W4:Y:S01]  /*21300*/  LDL.LU R3, [R1+0x14] ;  /* 0x0000140001037983 */ /* 0x010f220000300800 */
[----:B------:R-:W-:Y:S01]  /*21310*/  ISETP.NE.AND.EX P2, PT, RZ, c[0x0][0x50c], PT, P0 ;  /* 0x00014300ff007a0c */ /* 0x000fe20003f45300 */
[----:B------:R-:W-:Y:S01]  /*21320*/  IMAD.MOV.U32 R21, RZ, RZ, c[0x0][0x388] ;  /* 0x0000e200ff157624 */ /* 0x000fe200078e00ff */
[----:B------:R-:W-:-:S02]  /*21330*/  ISETP.NE.AND.EX P3, PT, RZ, c[0x0][0x504], PT, P3 ;  /* 0x00014100ff007a0c */ /* 0x000fc40003f65330 */
[----:B--2---:R-:W-:-:S09]  /*21340*/  IADD3 R4, P1, R2, c[0x0][0x500], RZ ;  /* 0x0001400002047a10 */ /* 0x004fd20007f3e0ff */
[----:B------:R-:W-:Y:S01]  /*21350*/  @P2 IADD3 R8, P0, R2, c[0x0][0x508], RZ ;  /* 0x0001420002082a10 */ /* 0x000fe20007f1e0ff */
[----:B------:R-:W-:Y:S01]  /*21360*/  IMAD.MOV.U32 R2, RZ, RZ, RZ ;  /* 0x000000ffff027224 */ /* 0x000fe200078e00ff */
        /* <DEDUP_REMOVED lines=11> */
.L_x_3134:
[----:B------:R-:W3:Y:S04]  /*21420*/  LDL.LU R6, [R1+0x18] ;  /* 0x0000180001067983 */ /* 0x000ee80000300800 */
[----:B--2---:R-:W2:Y:S04]  /*21430*/  LDL.LU R4, [R1+0x2c] ;  /* 0x00002c0001047983 */ /* 0x004ea80000300800 */
[----:B------:R-:W4:Y:S01]  /*21440*/  LDL.LU R3, [R1+0x30] ;  /* 0x0000300001037983 */ /* 0x000f220000300800 */
[----:B------:R-:W-:Y:S01]  /*21450*/  BSSY B0, `(.L_x_3135) ;  /* 0x0000039000007945 */ /* 0x000fe20003800000 */
[----:B-----5:R-:W-:-:S02]  /*21460*/  SHF.R.S32.HI R19, RZ, 0x1f, R2 ;  /* 0x0000001fff137819 */ /* 0x020fc40000011402 */
[----:B------:R-:W1:Y:S02]  /*21470*/  S2R R5, SR_TID.X ;  /* 0x0000000000057919 */ /* 0x000e640000002100 */
[----:B-1----:R-:W-:Y:S02]  /*21480*/  ISETP.GT.AND P0, PT, R5, 0x7f, PT ;  /* 0x0000007f0500780c */ /* 0x002fe40003f04270 */
[----:B---3--:R-:W-:Y:S02]  /*21490*/  LOP3.LUT R6, R6, 0xffff, RZ, 0xc0, !PT ;  /* 0x0000ffff06067812 */ /* 0x008fe400078ec0ff */
[----:B--2---:R-:W-:Y:S02]  /*214a0*/  SEL R13, R4, RZ, !P3 ;  /* 0x000000ff040d7207 */ /* 0x004fe40005800000 */
[----:B----4-:R-:W-:-:S07]  /*214b0*/  SEL R24, R3, RZ, !P3 ;  /* 0x000000ff03187207 */ /* 0x010fce0005800000 */
[----:B------:R-:W-:Y:S05]  /*214c0*/  @P0 BRA `(.L_x_3136) ;  /* 0x0000031000000947 */ /* 0x000fea0003800000 */
[----:B------:R-:W2:Y:S01]  /*214d0*/  LDL R4, [R1] ;  /* 0x0000000001047983 */ /* 0x000ea20000100800 */
        /* <DEDUP_REMOVED lines=48> */
.L_x_3136:
[----:B------:R-:W-:Y:S05]  /*217e0*/  BSYNC B0 ;  /* 0x0000000000007941 */ /* 0x000fea0003800000 */
.L_x_3135:
[----:B------:R-:W-:-:S13]  /*217f0*/  ISETP.GT.AND P0, PT, R20, 0x1, PT ;  /* 0x000000011400780c */ /* 0x000fda0003f04270 */
[----:B------:R-:W-:Y:S05]  /*21800*/  @P0 BRA `(.L_x_3128) ;  /* 0x0000080000000947 */ /* 0x000fea0003800000 */
[----:B------:R-:W2:Y:S01]  /*21810*/  LDL.LU R10, [R1] ;  /* 0x00000000010a7983 */ /* 0x000ea20000300800 */
        /* <DEDUP_REMOVED lines=33> */
.L_x_3213:
[----:B------:R-:W-:Y:S05]  /*21a30*/  BRA.DIV ~URZ, `(.L_x_3138) ;  /* 0x000038f27f007947 */ /* 0x000fea000b800000 */
[----:B------:R3:W4:Y:S02]  /*21a40*/  SHFL.IDX PT, R2, R16, RZ, 0x181f ;  /* 0x00181fff10027589 */ /* 0x00072400000e0000 */
.L_x_3214:
        /* <DEDUP_REMOVED lines=20> */
.L_x_3140:
[----:B------:R-:W-:Y:S05]  /*21b90*/  BSYNC B0 ;  /* 0x0000000000007941 */ /* 0x000fea0003800000 */
.L_x_3139:
[----:B------:R-:W-:Y:S05]  /*21ba0*/  BRA.DIV ~URZ, `(.L_x_3141) ;  /* 0x000037f27f007947 */ /* 0x000fea000b800000 */
[----:B--2---:R2:W1:Y:S04]  /*21bb0*/  SHFL.IDX PT, R4, R5, 0x1, 0x181f ;  /* 0x00381f0005047f89 */ /* 0x00446800000e0000 */
[----:B----4-:R2:W4:Y:S02]  /*21bc0*/  SHFL.IDX PT, R2, R16, 0x1, 0x181f ;  /* 0x00381f0010027f89 */ /* 0x01052400000e0000 */
.L_x_3215:
        /* <DEDUP_REMOVED lines=20> */
.L_x_3143:
[----:B------:R-:W-:Y:S05]  /*21d10*/  BSYNC B0 ;  /* 0x0000000000007941 */ /* 0x000fea0003800000 */
.L_x_3142:
[----:B------:R-:W-:Y:S05]  /*21d20*/  BRA.DIV ~URZ, `(.L_x_3144) ;  /* 0x000037427f007947 */ /* 0x000fea000b800000 */
[----:B-1----:R1:W2:Y:S02]  /*21d30*/  SHFL.IDX PT, R4, R5, 0x2, 0x181f ;  /* 0x00581f0005047f89 */ /* 0x0022a400000e0000 */
.L_x_3216:
[----:B------:R-:W-:Y:S05]  /*21d40*/  BRA.DIV ~URZ, `(.L_x_3145) ;  /* 0x000037927f007947 */ /* 0x000fea000b800000 */
[----:B----4-:R4:W1:Y:S02]  /*21d50*/  SHFL.IDX PT, R2, R16, 0x2, 0x181f ;  /* 0x00581f0010027f89 */ /* 0x01086400000e0000 */
.L_x_3217:
        /* <DEDUP_REMOVED lines=20> */
.L_x_3147:
[----:B------:R-:W-:Y:S05]  /*21ea0*/  BSYNC B0 ;  /* 0x0000000000007941 */ /* 0x000fea0003800000 */
.L_x_3146:
[----:B------:R-:W-:Y:S05]  /*21eb0*/  BRA.DIV ~URZ, `(.L_x_3148) ;  /* 0x000036927f007947 */ /* 0x000fea000b800000 */
[----:B--2---:R2:W3:Y:S04]  /*21ec0*/  SHFL.IDX PT, R4, R5, 0x3, 0x181f ;  /* 0x00781f0005047f89 */ /* 0x0044e800000e0000 */
[----:B-1----:R2:W1:Y:S02]  /*21ed0*/  SHFL.IDX PT, R2, R16, 0x3, 0x181f ;  /* 0x00781f0010027f89 */ /* 0x00246400000e0000 */
.L_x_3218:
        /* <DEDUP_REMOVED lines=19> */
.L_x_3128:
[----:B------:R-:W-:Y:S05]  /*22010*/  BSYNC B1 ;  /* 0x0000000000017941 */ /* 0x000fea0003800000 */
.L_x_3112:
[----:B-12-4-:R-:W2:Y:S02]  /*22020*/  LDL R2, [R1+0x184] ;  /* 0x0001840001027983 */ /* 0x016ea40000100800 */
[----:B--2---:R-:W-:-:S13]  /*22030*/  ISETP.NE.AND P0, PT, R2, RZ, PT ;  /* 0x000000ff0200720c */ /* 0x004fda0003f05270 */
[----:B------:R-:W-:Y:S01]  /*22040*/  @P0 WARPSYNC 0xffffffff ;  /* 0xffffffff00000948 */ /* 0x000fe20003800000 */
[----:B------:R-:W-:Y:S06]  /*22050*/  @P0 BAR.SYNC.DEFER_BLOCKING 0x5, 0x100 ;  /* 0x0144000000000b1d */ /* 0x000fec0000010000 */
[----:B------:R-:W1:Y:S04]  /*22060*/  @P0 LDS.128 R8, [0x20080] ;  /* 0x02008000ff080984 */ /* 0x000e680000000c00 */
[----:B-1----:R1:W-:Y:S04]  /*22070*/  @P0 STL.64 [R1+0x10], R8 ;  /* 0x0000100801000387 */ /* 0x0023e80000100a00 */
        /* <DEDUP_REMOVED lines=9> */
.L_x_3219:
[----:B------:R-:W-:Y:S05]  /*22110*/  BRA.DIV ~URZ, `(.L_x_3151) ;  /* 0x000035727f007947 */ /* 0x000fea000b800000 */
[----:B------:R3:W4:Y:S02]  /*22120*/  SHFL.IDX PT, R6, R28, 0x1, 0x1f ;  /* 0x00201f001c067f89 */ /* 0x00072400000e0000 */
.L_x_3220:
        /* <DEDUP_REMOVED lines=19> */
.L_x_3221:
        /* <DEDUP_REMOVED lines=16> */
.L_x_3222:
[----:B---3--:R-:W-:Y:S01]  /*22360*/  IMAD R2, R2, c[0x0][0x538], RZ ;  /* 0x00014e0002027a24 */ /* 0x008fe200078e02ff */
[----:B------:R-:W-:Y:S04]  /*22370*/  BSSY B1, `(.L_x_3154) ;  /* 0x00000ce000017945 */ /* 0x000fe80003800000 */
[----:B----4-:R-:W-:-:S04]  /*22380*/  IADD3 R6, R2, R6, RZ ;  /* 0x0000000602067210 */ /* 0x010fc80007ffe0ff */
[----:B--2---:R-:W-:-:S13]  /*22390*/  ISETP.GT.AND P0, PT, R6, R10, PT ;  /* 0x0000000a0600720c */ /* 0x004fda0003f04270 */
[----:B------:R-:W-:Y:S05]  /*223a0*/  @P0 BRA `(.L_x_3155) ;  /* 0x0000025000000947 */ /* 0x000fea0003800000 */
.L_x_3159:
        /* <DEDUP_REMOVED lines=17> */
.L_x_3223:
        /* <DEDUP_REMOVED lines=16> */
.L_x_3224:
[----:B--2---:R-:W-:-:S05]  /*225c0*/  IMAD R2, R2, c[0x0][0x538], RZ ;  /* 0x00014e0002027a24 */ /* 0x004fca00078e02ff */
[----:B------:R-:W-:-:S04]  /*225d0*/  IADD3 R6, R2, R6, RZ ;  /* 0x0000000602067210 */ /* 0x000fc80007ffe0ff */
[----:B------:R-:W-:-:S13]  /*225e0*/  ISETP.GT.AND P0, PT, R6, R10, PT ;  /* 0x0000000a0600720c */ /* 0x000fda0003f04270 */
[----:B-1----:R-:W-:Y:S05]  /*225f0*/  @!P0 BRA `(.L_x_3159) ;  /* 0xfffffdb000008947 */ /* 0x002fea000383ffff */
.L_x_3155:
[----:B------:R-:W-:-:S05]  /*22600*/  IADD3 R14, -R2, R6, RZ ;  /* 0x00000006020e7210 */ /* 0x000fca0007ffe1ff */
[----:B------:R-:W-:-:S05]  /*22610*/  IMAD R2, R4, c[0x0][0x538], R14 ;  /* 0x00014e0004027a24 */ /* 0x000fca00078e020e */
[----:B------:R-:W-:Y:S01]  /*22620*/  ISETP.GT.AND P0, PT, R2, R10, PT ;  /* 0x0000000a0200720c */ /* 0x000fe20003f04270 */
[----:B------:R-:W-:-:S12]  /*22630*/  BRA.DIV ~URZ, `(.L_x_3160) ;  /* 0x000035527f007947 */ /* 0x000fd8000b800000 */
[----:B------:R-:W-:-:S03]  /*22640*/  VOTE.ANY R13, PT, !P0 ;  /* 0x00000000000d7806 */ /* 0x000fc600040e0100 */
.L_x_3225:
[----:B------:R-:W2:Y:S01]  /*22650*/  LDL.LU R2, [R1+0x1c] ;  /* 0x00001c0001027983 */ /* 0x000ea20000300800 */
[----:B------:R-:W2:Y:S02]  /*22660*/  POPC R11, R13 ;  /* 0x0000000d000b7309 */ /* 0x000ea40000000000 */
[----:B--2---:R-:W-:-:S05]  /*22670*/  IADD3 R2, R11, R2, RZ ;  /* 0x000000020b027210 */ /* 0x004fca0007ffe0ff */
[----:B------:R2:W-:Y:S01]  /*22680*/  STL [R1+0x1c], R2 ;  /* 0x00001c0201007387 */ /* 0x0005e20000100800 */
[----:B------:R-:W-:Y:S05]  /*22690*/  BRA.DIV ~URZ, `(.L_x_3161) ;  /* 0x000035327f007947 */ /* 0x000fea000b800000 */
[----:B------:R3:W4:Y:S04]  /*226a0*/  SHFL.IDX PT, R6, R8, R11, 0x1f ;  /* 0x00001f0b08067589 */ /* 0x00072800000e0000 */
[----:B------:R3:W1:Y:S02]  /*226b0*/  SHFL.IDX PT, R5, R9, R11, 0x1f ;  /* 0x00001f0b09057589 */ /* 0x00066400000e0000 */
.L_x_3226:
[----:B------:R-:W-:Y:S01]  /*226c0*/  ISETP.NE.AND P0, PT, R13, RZ, PT ;  /* 0x000000ff0d00720c */ /* 0x000fe20003f05270 */
[----:B------:R-:W-:-:S12]  /*226d0*/  BSSY B0, `(.L_x_3162) ;  /* 0x0000005000007945 */ /* 0x000fd80003800000 */
[----:B------:R-:W-:Y:S05]  /*226e0*/  @!P0 BRA `(.L_x_3163) ;  /* 0x0000003000008947 */ /* 0x000fea0003800000 */
[----:B---3--:R-:W-:Y:S01]  /*226f0*/  IADD3 R11, R11, -0x1, RZ ;  /* 0xffffffff0b0b7810 */ /* 0x008fe20007ffe0ff */
[----:B------:R-:W-:Y:S05]  /*22700*/  BRA.DIV ~URZ, `(.L_x_3164) ;  /* 0x000035927f007947 */ /* 0x000fea000b800000 */
[----:B------:R3:W2:Y:S02]  /*22710*/  SHFL.IDX PT, R15, R4, R11, 0x1f ;  /* 0x00001f0b040f7589 */ /* 0x0006a400000e0000 */
.L_x_3163:
[----:B------:R-:W-:Y:S05]  /*22720*/  BSYNC B0 ;  /* 0x0000000000007941 */ /* 0x000fea0003800000 */
.L_x_3162:
[----:B--2---:R-:W-:Y:S01]  /*22730*/  IMAD R2, R15, c[0x0][0x538], R14 ;  /* 0x00014e000f027a24 */ /* 0x004fe200078e020e */
[----:B-1----:R-:W-:Y:S01]  /*22740*/  ISETP.NE.AND P0, PT, R5, 0x1, PT ;  /* 0x000000010500780c */ /* 0x002fe20003f05270 */
[----:B------:R-:W-:Y:S03]  /*22750*/  BSSY B0, `(.L_x_3165) ;  /* 0x0000086000007945 */ /* 0x000fe60003800000 */
[----:B------:R1:W-:Y:S01]  /*22760*/  STL [R1+0x10], R2 ;  /* 0x0000100201007387 */ /* 0x0003e20000100800 */
[----:B---3--:R-:W-:-:S08]  /*22770*/  IADD3 R11, -R2, R10, RZ ;  /* 0x0000000a020b7210 */ /* 0x008fd00007ffe1ff */
[----:B------:R-:W-:Y:S05]  /*22780*/  @!P0 BRA `(.L_x_3166) ;  /* 0x000003e000008947 */ /* 0x000fea0003800000 */
[-C--:B----4-:R-:W-:Y:S01]  /*22790*/  IABS R3, R6.reuse ;  /* 0x0000000600037213 */ /* 0x090fe20000000000 */
[----:B------:R-:W-:Y:S01]  /*227a0*/  IMAD.MOV.U32 R8, RZ, RZ, RZ ;  /* 0x000000ffff087224 */ /* 0x000fe200078e00ff */
[----:B------:R-:W-:Y:S02]  /*227b0*/  IABS R13, R6 ;  /* 0x00000006000d7213 */ /* 0x000fe40000000000 */
[----:B-1----:R-:W1:Y:S08]  /*227c0*/  I2F.RP R2, R3 ;  /* 0x0000000300027306 */ /* 0x002e700000209400 */
[----:B-1----:R-:W1:Y:S02]  /*227d0*/  MUFU.RCP R2, R2 ;  /* 0x0000000200027308 */ /* 0x002e640000001000 */
[----:B-1----:R-:W-:-:S06]  /*227e0*/  IADD3 R2, R2, 0xffffffe, RZ ;  /* 0x0ffffffe02027810 */ /* 0x002fcc0007ffe0ff */
[----:B------:R1:W2:Y:S02]  /*227f0*/  F2I.FTZ.U32.TRUNC.NTZ R9, R2 ;  /* 0x0000000200097305 */ /* 0x0002a4000021f000 */
[----:B-1----:R-:W-:Y:S01]  /*22800*/  IABS R2, R5 ;  /* 0x0000000500027213 */ /* 0x002fe20000000000 */
[----:B--2---:R-:W-:-:S04]  /*22810*/  IMAD.MOV R4, RZ, RZ, -R9 ;  /* 0x000000ffff047224 */ /* 0x004fc800078e0a09 */
[----:B------:R-:W-:Y:S01]  /*22820*/  IMAD.MOV.U32 R10, RZ, RZ, R2 ;  /* 0x000000ffff0a7224 */ /* 0x000fe200078e0002 */
[----:B------:R-:W-:Y:S01]  /*22830*/  IABS R2, R11 ;  /* 0x0000000b00027213 */ /* 0x000fe20000000000 */
[----:B------:R-:W-:Y:S02]  /*22840*/  IMAD R4, R4, R3, RZ ;  /* 0x0000000304047224 */ /* 0x000fe400078e02ff */
[----:B------:R-:W1:Y:S02]  /*22850*/  I2F.RP R14, R10 ;  /* 0x0000000a000e7306 */ /* 0x000e640000209400 */
[----:B------:R-:W-:-:S04]  /*22860*/  IMAD.HI.U32 R9, R9, R4, R8 ;  /* 0x0000000409097227 */ /* 0x000fc800078e0008 */
[----:B------:R-:W-:Y:S02]  /*22870*/  IMAD.MOV.U32 R4, RZ, RZ, R2 ;  /* 0x000000ffff047224 */ /* 0x000fe400078e0002 */
[----:B------:R-:W-:-:S05]  /*22880*/  IMAD.MOV R2, RZ, RZ, -R13 ;  /* 0x000000ffff027224 */ /* 0x000fca00078e0a0d */
[----:B------:R-:W-:Y:S01]  /*22890*/  MOV R8, R2 ;  /* 0x0000000200087202 */ /* 0x000fe20000000f00 */
[----:B------:R-:W-:-:S04]  /*228a0*/  IMAD.HI.U32 R2, R9, R4, RZ ;  /* 0x0000000409027227 */ /* 0x000fc800078e00ff */
[----:B------:R-:W-:Y:S02]  /*228b0*/  IMAD R4, R2, R8, R4 ;  /* 0x0000000802047224 */ /* 0x000fe400078e0204 */
[----:B-1----:R-:W1:Y:S03]  /*228c0*/  MUFU.RCP R8, R14 ;  /* 0x0000000e00087308 */ /* 0x002e660000001000 */
[----:B------:R-:W-:Y:S02]  /*228d0*/  ISETP.GT.U32.AND P0, PT, R3, R4, PT ;  /* 0x000000040300720c */ /* 0x000fe40003f04070 */
[----:B-1----:R-:W-:-:S11]  /*228e0*/  IADD3 R8, R8, 0xffffffe, RZ ;  /* 0x0ffffffe08087810 */ /* 0x002fd60007ffe0ff */
[----:B------:R-:W-:Y:S01]  /*228f0*/  @!P0 IMAD.IADD R4, R4, 0x1, -R3 ;  /* 0x0000000104048824 */ /* 0x000fe200078e0a03 */
[----:B------:R-:W-:Y:S01]  /*22900*/  @!P0 IADD3 R2, R2, 0x1, RZ ;  /* 0x0000000102028810 */ /* 0x000fe20007ffe0ff */
[----:B------:R-:W1:Y:S01]  /*22910*/  F2I.FTZ.U32.TRUNC.NTZ R9, R8 ;  /* 0x0000000800097305 */ /* 0x000e62000021f000 */
[----:B------:R-:W-:Y:S02]  /*22920*/  ISETP.NE.AND P0, PT, R6, RZ, PT ;  /* 0x000000ff0600720c */ /* 0x000fe40003f05270 */
[----:B------:R-:W-:Y:S02]  /*22930*/  ISETP.GE.U32.AND P2, PT, R4, R3, PT ;  /* 0x000000030400720c */ /* 0x000fe40003f46070 */
[----:B------:R-:W-:-:S04]  /*22940*/  LOP3.LUT R3, R11, R6, RZ, 0x3c, !PT ;  /* 0x000000060b037212 */ /* 0x000fc800078e3cff */
[----:B------:R-:W-:Y:S01]  /*22950*/  ISETP.GE.AND P1, PT, R3, RZ, PT ;  /* 0x000000ff0300720c */ /* 0x000fe20003f26270 */
[----:B-1----:R-:W-:-:S06]  /*22960*/  IMAD.MOV R3, RZ, RZ, -R9 ;  /* 0x000000ffff037224 */ /* 0x002fcc00078e0a09 */
[----:B------:R-:W-:Y:S01]  /*22970*/  @P2 IADD3 R2, R2, 0x1, RZ ;  /* 0x0000000102022810 */ /* 0x000fe20007ffe0ff */
[----:B------:R-:W-:Y:S01]  /*22980*/  IMAD.MOV.U32 R8, RZ, RZ, RZ ;  /* 0x000000ffff087224 */ /* 0x000fe200078e00ff */
[----:B------:R-:W-:-:S04]  /*22990*/  MOV R4, R3 ;  /* 0x0000000300047202 */ /* 0x000fc80000000f00 */
[----:B------:R-:W-:Y:S01]  /*229a0*/  @!P1 IMAD.MOV R2, RZ, RZ, -R2 ;  /* 0x000000ffff029224 */ /* 0x000fe200078e0a02 */
[----:B------:R-:W-:Y:S02]  /*229b0*/  @!P0 LOP3.LUT R2, RZ, R6, RZ, 0x33, !PT ;  /* 0x00000006ff028212 */ /* 0x000fe400078e33ff */
[----:B------:R-:W-:Y:S01]  /*229c0*/  IABS R3, R5 ;  /* 0x0000000500037213 */ /* 0x000fe20000000000 */
[----:B------:R-:W-:Y:S01]  /*229d0*/  IMAD R4, R4, R10, RZ ;  /* 0x0000000a04047224 */ /* 0x000fe200078e02ff */
[----:B------:R-:W-:-:S03]  /*229e0*/  IABS R14, R2 ;  /* 0x00000002000e7213 */ /* 0x000fc60000000000 */
[----:B------:R-:W-:Y:S02]  /*229f0*/  IMAD.MOV R13, RZ, RZ, -R3 ;  /* 0x000000ffff0d7224 */ /* 0x000fe400078e0a03 */
[----:B------:R-:W-:-:S03]  /*22a00*/  IMAD.HI.U32 R3, R9, R4, R8 ;  /* 0x0000000409037227 */ /* 0x000fc600078e0008 */
[----:B------:R-:W-:Y:S01]  /*22a10*/  MOV R8, R13 ;  /* 0x0000000d00087202 */ /* 0x000fe20000000f00 */
        /* <DEDUP_REMOVED lines=21> */
.L_x_3166:
[----:B------:R-:W2:Y:S01]  /*22b70*/  LDL R4, [R1+0x1c] ;  /* 0x00001c0001047983 */ /* 0x000ea20000100800 */
[----:B-1----:R-:W-:-:S04]  /*22b80*/  IMAD.MOV.U32 R2, RZ, RZ, 0x4 ;  /* 0x00000004ff027424 */ /* 0x002fc800078e00ff */
        /* <DEDUP_REMOVED lines=19> */
[----:B------:R-:W-:Y:S02]  /*22cc0*/  IMAD R3, R2, R3, R8 ;  /* 0x0000000302037224 */ /* 0x000fe400078e0208 */
[----:B------:R-:W-:-:S03]  /*22cd0*/  IMAD.MOV.U32 R8, RZ, RZ, RZ ;  /* 0x000000ffff087224 */ /* 0x000fc600078e00ff */
        /* <DEDUP_REMOVED lines=18> */
[----:B------:R-:W-:Y:S02]  /*22e00*/  IABS R14, R2 ;  /* 0x00000002000e7213 */ /* 0x000fe40000000000 */
[----:B------:R-:W1:Y:S08]  /*22e10*/  I2F.RP R5, R4 ;  /* 0x0000000400057306 */ /* 0x000e700000209400 */
[----:B-1----:R-:W1:Y:S02]  /*22e20*/  MUFU.RCP R5, R5 ;  /* 0x0000000500057308 */ /* 0x002e640000001000 */
[----:B-1----:R-:W-:-:S06]  /*22e30*/  IADD3 R5, R5, 0xffffffe, RZ ;  /* 0x0ffffffe05057810 */ /* 0x002fcc0007ffe0ff */
[----:B------:R-:W1:Y:S02]  /*22e40*/  F2I.FTZ.U32.TRUNC.NTZ R9, R5 ;  /* 0x0000000500097305 */ /* 0x000e64000021f000 */
[----:B-1----:R-:W-:-:S04]  /*22e50*/  IMAD.MOV R5, RZ, RZ, -R9 ;  /* 0x000000ffff057224 */ /* 0x002fc800078e0a09 */
[----:B------:R-:W-:Y:S01]  /*22e60*/  IMAD R13, R5, R4, RZ ;  /* 0x00000004050d7224 */ /* 0x000fe200078e02ff */
[----:B------:R-:W-:Y:S01]  /*22e70*/  MOV R5, R3 ;  /* 0x0000000300057202 */ /* 0x000fe20000000f00 */
[----:B------:R-:W-:Y:S02]  /*22e80*/  IMAD.MOV R3, RZ, RZ, -R14 ;  /* 0x000000ffff037224 */ /* 0x000fe400078e0a0e */
[----:B------:R-:W-:-:S04]  /*22e90*/  IMAD.HI.U32 R9, R9, R13, R8 ;  /* 0x0000000d09097227 */ /* 0x000fc800078e0008 */
        /* <DEDUP_REMOVED lines=17> */
.L_x_3167:
[----:B------:R-:W-:Y:S05]  /*22fb0*/  BSYNC B0 ;  /* 0x0000000000007941 */ /* 0x000fea0003800000 */
.L_x_3165:
[----:B------:R-:W-:-:S04]  /*22fc0*/  LOP3.LUT R3, RZ, R3, RZ, 0x33, !PT ;  /* 0x00000003ff037212 */ /* 0x000fc800078e33ff */
[----:B-1----:R-:W-:-:S05]  /*22fd0*/  IADD3 R2, R3, R6, RZ ;  /* 0x0000000603027210 */ /* 0x002fca0007ffe0ff */
[----:B------:R1:W-:Y:S01]  /*22fe0*/  STL [R1+0x14], R2 ;  /* 0x0000140201007387 */ /* 0x0003e20000100800 */
[----:B------:R-:W-:Y:S05]  /*22ff0*/  BRA `(.L_x_3168) ;  /* 0x0000005000007947 */ /* 0x000fea0003800000 */
.L_x_3156:
[----:B------:R-:W-:Y:S01]  /*23000*/  MOV R2, c[0x0][0x53c] ;  /* 0x00014f0000027a02 */ /* 0x000fe20000000f00 */
[----:B------:R2:W-:Y:S04]  /*23010*/  STL [R1+0x10], R10 ;  /* 0x0000100a01007387 */ /* 0x0005e80000100800 */
[----:B------:R2:W-:Y:S04]  /*23020*/  STL [R1+0x14], RZ ;  /* 0x000014ff01007387 */ /* 0x0005e80000100800 */
[----:B------:R2:W-:Y:S04]  /*23030*/  STL [R1+0x18], RZ ;  /* 0x000018ff01007387 */ /* 0x0005e80000100800 */
[----:B------:R2:W-:Y:S02]  /*23040*/  STL [R1+0x1c], R2 ;  /* 0x00001c0201007387 */ /* 0x0005e40000100800 */
.L_x_3168:
[----:B------:R-:W-:Y:S05]  /*23050*/  BSYNC B1 ;  /* 0x0000000000017941 */ /* 0x000fea0003800000 */
.L_x_3154:
[----:B------:R-:W3:Y:S04]  /*23060*/  LDL R8, [R1+0x10] ;  /* 0x0000100001087983 */ /* 0x000ee80000100800 */
        /* <DEDUP_REMOVED lines=8> */
.L_x_3149:
[----:B-1----:R-:W4:Y:S02]  /*230f0*/  LDL R2, [R1+0x1c] ;  /* 0x00001c0001027983 */ /* 0x002f240000100800 */
[----:B----4-:R-:W-:-:S13]  /*23100*/  ISETP.GE.AND P0, PT, R2, c[0x0][0x53c], PT ;  /* 0x00014f0002007a0c */ /* 0x010fda0003f06270 */
[----:B--23--:R-:W-:Y:S01]  /*23110*/  @P0 CALL.REL.NOINC `(.L_x_3169) ;  /* 0x0000001000000944 */ /* 0x00cfe20003c00000 */
[----:B------:R-:W-:Y:S05]  /*23120*/  BRA `(.L_x_3170) ;  /* 0xfffdf47000007947 */ /* 0x000fea000383ffff */
.L_x_3169:
[----:B------:R-:W-:Y:S05]  /*23130*/  EXIT ;  /* 0x000000000000794d */ /* 0x000fea0003800000 */
.L_x_2931:
[----:B------:R-:W-:Y:S01]  /*23140*/  IMAD.MOV.U32 R2, RZ, RZ, R4 ;  /* 0x000000ffff027224 */ /* 0x000fe200078e0004 */
[----:B------:R-:W-:Y:S02]  /*23150*/  MOV R5, 0x1 ;  /* 0x0000000100057802 */ /* 0x000fe40000000f00 */
[----:B------:R-:W-:Y:S02]  /*23160*/  MOV R3, 0x23180 ;  /* 0x0002318000037802 */ /* 0x000fe40000000f00 */
[----:B------:R-:W-:Y:S05]  /*23170*/  CALL.REL.NOINC `($__internal_51_$__cuda_sm70_shflsync_up_p) ;  /* 0x00002c7000007944 */ /* 0x000fea0003c00000 */
[----:B------:R-:W-:Y:S01]  /*23180*/  MOV R0, R5 ;  /* 0x0000000500007202 */ /* 0x000fe20000000f00 */
[----:B------:R-:W-:Y:S05]  /*23190*/  BRA `(.L_x_3171) ;  /* 0xfffdd2c000007947 */ /* 0x000fea000383ffff */
.L_x_2932:
[----:B------:R-:W-:Y:S01]  /*231a0*/  IMAD.MOV.U32 R2, RZ, RZ, R4 ;  /* 0x000000ffff027224 */ /* 0x000fe200078e0004 */
[----:B------:R-:W-:Y:S02]  /*231b0*/  MOV R5, 0x2 ;  /* 0x0000000200057802 */ /* 0x000fe40000000f00 */
[----:B------:R-:W-:Y:S02]  /*231c0*/  MOV R3, 0x231e0 ;  /* 0x000231e000037802 */ /* 0x000fe40000000f00 */
[----:B------:R-:W-:Y:S05]  /*231d0*/  CALL.REL.NOINC `($__internal_51_$__cuda_sm70_shflsync_up_p) ;  /* 0x00002c1000007944 */ /* 0x000fea0003c00000 */
[----:B------:R-:W-:Y:S02]  /*231e0*/  SEL R5, R5, RZ, P4 ;  /* 0x000000ff05057207 */ /* 0x000fe40002000000 */
[----:B------:R-:W-:-:S03]  /*231f0*/  MOV R3, 0x23240 ;  /* 0x0002324000037802 */ /* 0x000fc60000000f00 */
[----:B------:R-:W-:Y:S01]  /*23200*/  IMAD.IADD R0, R4, 0x1, R5 ;  /* 0x0000000104007824 */ /* 0x000fe200078e0205 */
[----:B------:R-:W-:-:S03]  /*23210*/  MOV R5, 0x4 ;  /* 0x0000000400057802 */ /* 0x000fc60000000f00 */
[----:B------:R-:W-:Y:S02]  /*23220*/  IMAD.MOV.U32 R2, RZ, RZ, R0 ;  /* 0x000000ffff027224 */ /* 0x000fe400078e0000 */
        /* <DEDUP_REMOVED lines=13> */
[----:B------:R-:W-:Y:S01]  /*23300*/  SEL R4, R5, RZ, P1 ;  /* 0x000000ff05047207 */ /* 0x000fe20000800000 */
[----:B------:R-:W-:Y:S01]  /*23310*/  IMAD.MOV.U32 R2, RZ, RZ, 0x1f ;  /* 0x0000001fff027424 */ /* 0x000fe200078e00ff */
[----:B------:R-:W-:Y:S02]  /*23320*/  MOV R30, 0x1f ;  /* 0x0000001f001e7802 */ /* 0x000fe40000000f00 */
[----:B------:R-:W-:Y:S01]  /*23330*/  MOV R3, 0x23370 ;  /* 0x0002337000037802 */ /* 0x000fe20000000f00 */
[----:B------:R-:W-:-:S04]  /*23340*/  IMAD.IADD R4, R0, 0x1, R4 ;  /* 0x0000000100047824 */ /* 0x000fc800078e0204 */
[----:B------:R-:W-:Y:S02]  /*23350*/  IMAD.MOV.U32 R29, RZ, RZ, R4 ;  /* 0x000000ffff1d7224 */ /* 0x000fe400078e0004 */
[----:B------:R-:W-:Y:S05]  /*23360*/  CALL.REL.NOINC `($__internal_50_$__cuda_sm70_shflsync_idx_p) ;  /* 0x00002a0000007944 */ /* 0x000fea0003c00000 */
[----:B-----5:R-:W-:Y:S01]  /*23370*/  MOV R0, R30 ;  /* 0x0000001e00007202 */ /* 0x020fe20000000f00 */
[----:B-1----:R-:W-:Y:S05]  /*23380*/  BRA `(.L_x_3172) ;  /* 0xfffdd1d000007947 */ /* 0x002fea000383ffff */
.L_x_2934:
[----:B------:R-:W-:Y:S02]  /*23390*/  SEL R2, RZ, 0x1, P0 ;  /* 0x00000001ff027807 */ /* 0x000fe40000000000 */
[----:B------:R-:W-:Y:S02]  /*233a0*/  MOV R3, 0x233c0 ;  /* 0x000233c000037802 */ /* 0x000fe40000000f00 */
[----:B------:R-:W-:Y:S05]  /*233b0*/  CALL.REL.NOINC `($__internal_52_$__cuda_sm70_votesync_ballot) ;  /* 0x00002aa000007944 */ /* 0x000fea0003c00000 */
[----:B------:R-:W-:Y:S05]  /*233c0*/  BRA `(.L_x_3173) ;  /* 0xfffdd22000007947 */ /* 0x000fea000383ffff */
.L_x_2935:
[----:B------:R-:W-:Y:S01]  /*233d0*/  IMAD.MOV.U32 R29, RZ, RZ, R9 ;  /* 0x000000ffff1d7224 */ /* 0x000fe200078e0009 */
[----:B-1----:R-:W-:Y:S01]  /*233e0*/  MOV R2, R0 ;  /* 0x0000000000027202 */ /* 0x002fe20000000f00 */
[----:B------:R-:W-:Y:S01]  /*233f0*/  IMAD.MOV.U32 R30, RZ, RZ, 0x1f ;  /* 0x0000001fff1e7424 */ /* 0x000fe200078e00ff */
[----:B------:R-:W-:Y:S02]  /*23400*/  MOV R3, 0x23420 ;  /* 0x0002342000037802 */ /* 0x000fe40000000f00 */
[----:B------:R-:W-:Y:S05]  /*23410*/  CALL.REL.NOINC `($__internal_50_$__cuda_sm70_shflsync_idx_p) ;  /* 0x0000295000007944 */ /* 0x000fea0003c00000 */
[----:B------:R-:W-:Y:S01]  /*23420*/  IMAD.MOV.U32 R12, RZ, RZ, R30 ;  /* 0x000000ffff0c7224 */ /* 0x000fe200078e001e */
[----:B------:R-:W-:Y:S01]  /*23430*/  MOV R29, R8 ;  /* 0x00000008001d7202 */ /* 0x000fe20000000f00 */
[----:B------:R-:W-:Y:S01]  /*23440*/  IMAD.MOV.U32 R5, RZ, RZ, RZ ;  /* 0x000000ffff057224 */ /* 0x000fe200078e00ff */
[----:B-----5:R-:W-:Y:S01]  /*23450*/  MOV R2, R0 ;  /* 0x0000000000027202 */ /* 0x020fe20000000f00 */
[----:B------:R-:W-:Y:S01]  /*23460*/  IMAD.MOV.U32 R30, RZ, RZ, 0x1f ;  /* 0x0000001fff1e7424 */ /* 0x000fe200078e00ff */
[----:B------:R-:W-:-:S02]  /*23470*/  MOV R3, 0x23490 ;  /* 0x0002349000037802 */ /* 0x000fc40000000f00 */
[----:B-1----:R-:W-:Y:S05]  /*23480*/  CALL.REL.NOINC `($__internal_50_$__cuda_sm70_shflsync_idx_p) ;  /* 0x000028e000007944 */ /* 0x002fea0003c00000 */
[----:B------:R-:W-:Y:S01]  /*23490*/  MOV R9, R30 ;  /* 0x0000001e00097202 */ /* 0x000fe20000000f00 */
[----:B-1---5:R-:W-:Y:S05]  /*234a0*/  BRA `(.L_x_3174) ;  /* 0xfffdd1b000007947 */ /* 0x022fea000383ffff */
.L_x_2938:
[----:B------:R-:W-:Y:S01]  /*234b0*/  IMAD.MOV.U32 R29, RZ, RZ, R4 ;  /* 0x000000ffff1d7224 */ /* 0x000fe200078e0004 */
[----:B------:R-:W-:-:S02]  /*234c0*/  MOV R30, 0x1f ;  /* 0x0000001f001e7802 */ /* 0x000fc40000000f00 */
[----:B------:R-:W-:Y:S02]  /*234d0*/  MOV R3, 0x234f0 ;  /* 0x000234f000037802 */ /* 0x000fe40000000f00 */
[----:B--234-:R-:W-:Y:S05]  /*234e0*/  CALL.REL.NOINC `($__internal_50_$__cuda_sm70_shflsync_idx_p) ;  /* 0x0000288000007944 */ /* 0x01cfea0003c00000 */
[----:B------:R-:W-:Y:S01]  /*234f0*/  MOV R5, R30 ;  /* 0x0000001e00057202 */ /* 0x000fe20000000f00 */
[----:B-1---5:R-:W-:Y:S05]  /*23500*/  BRA `(.L_x_2937) ;  /* 0xfffdd1b000007947 */ /* 0x022fea000383ffff */
.L_x_2993:
[----:B------:R-:W-:Y:S01]  /*23510*/  IMAD.MOV.U32 R29, RZ, RZ, R5 ;  /* 0x000000ffff1d7224 */ /* 0x000fe200078e0005 */
[----:B------:R-:W-:Y:S01]  /*23520*/  MOV R2, RZ ;  /* 0x000000ff00027202 */ /* 0x000fe20000000f00 */
[----:B------:R-:W-:Y:S01]  /*23530*/  IMAD.MOV.U32 R30, RZ, RZ, 0x181f ;  /* 0x0000181fff1e7424 */ /* 0x000fe200078e00ff */
[----:B------:R-:W-:Y:S02]  /*23540*/  MOV R3, 0x23560 ;  /* 0x0002356000037802 */ /* 0x000fe40000000f00 */
[----:B-----5:R-:W-:Y:S05]  /*23550*/  CALL.REL.NOINC `($__internal_50_$__cuda_sm70_shflsync_idx_p) ;  /* 0x0000281000007944 */ /* 0x020fea0003c00000 */
[----:B------:R-:W-:Y:S01]  /*23560*/  MOV R4, R30 ;  /* 0x0000001e00047202 */ /* 0x000fe20000000f00 */
[----:B-1---5:R-:W-:Y:S05]  /*23570*/  BRA `(.L_x_3175) ;  /* 0xfffe6e5000007947 */ /* 0x022fea000383ffff */
.L_x_2994:
[----:B------:R-:W-:Y:S01]  /*23580*/  IMAD.MOV.U32 R29, RZ, RZ, R6 ;  /* 0x000000ffff1d7224 */ /* 0x000fe200078e0006 */
[----:B------:R-:W-:Y:S01]  /*23590*/  MOV R2, RZ ;  /* 0x000000ff00027202 */ /* 0x000fe20000000f00 */
[----:B------:R-:W-:Y:S01]  /*235a0*/  IMAD.MOV.U32 R30, RZ, RZ, 0x181f ;  /* 0x0000181fff1e7424 */ /* 0x000fe200078e00ff */
[----:B------:R-:W-:Y:S02]  /*235b0*/  MOV R3, 0x235d0 ;  /* 0x000235d000037802 */ /* 0x000fe40000000f00 */
[----:B-12--5:R-:W-:Y:S05]  /*235c0*/  CALL.REL.NOINC `($__internal_50_$__cuda_sm70_shflsync_idx_p) ;  /* 0x000027a000007944 */ /* 0x026fea0003c00000 */
[----:B------:R-:W-:Y:S01]  /*235d0*/  MOV R2, R30 ;  /* 0x0000001e00027202 */ /* 0x000fe20000000f00 */
[----:B-1---5:R-:W-:Y:S05]  /*235e0*/  BRA `(.L_x_3176) ;  /* 0xfffe6e0000007947 */ /* 0x022fea000383ffff */
.L_x_2997:
[----:B------:R-:W-:Y:S01]  /*235f0*/  IMAD.MOV.U32 R29, RZ, RZ, R5 ;  /* 0x000000ffff1d7224 */ /* 0x000fe200078e0005 */
[----:B--2-4-:R-:W-:Y:S01]  /*23600*/  MOV R2, 0x1 ;  /* 0x0000000100027802 */ /* 0x014fe20000000f00 */
[----:B------:R-:W-:Y:S01]  /*23610*/  IMAD.MOV.U32 R30, RZ, RZ, 0x181f ;  /* 0x0000181fff1e7424 */ /* 0x000fe200078e00ff */
[----:B------:R-:W-:-:S02]  /*23620*/  MOV R3, 0x23640 ;  /* 0x0002364000037802 */ /* 0x000fc40000000f00 */
[----:B-1---5:R-:W-:Y:S05]  /*23630*/  CALL.REL.NOINC `($__internal_50_$__cuda_sm70_shflsync_idx_p) ;  /* 0x0000273000007944 */ /* 0x022fea0003c00000 */
[----:B------:R-:W-:Y:S01]  /*23640*/  IMAD.MOV.U32 R4, RZ, RZ, R30 ;  /* 0x000000ffff047224 */ /* 0x000fe200078e001e */
[----:B------:R-:W-:Y:S01]  /*23650*/  MOV R2, 0x1 ;  /* 0x0000000100027802 */ /* 0x000fe20000000f00 */
[----:B------:R-:W-:Y:S01]  /*23660*/  IMAD.MOV.U32 R29, RZ, RZ, R6 ;  /* 0x000000ffff1d7224 */ /* 0x000fe200078e0006 */
[----:B------:R-:W-:-:S02]  /*23670*/  MOV R30, 0x181f ;  /* 0x0000181f001e7802 */ /* 0x000fc40000000f00 */
[----:B------:R-:W-:Y:S02]  /*23680*/  MOV R3, 0x236a0 ;  /* 0x000236a000037802 */ /* 0x000fe40000000f00 */
[----:B-1---5:R-:W-:Y:S05]  /*23690*/  CALL.REL.NOINC `($__internal_50_$__cuda_sm70_shflsync_idx_p) ;  /* 0x000026d000007944 */ /* 0x022fea0003c00000 */
[----:B------:R-:W-:Y:S01]  /*236a0*/  MOV R2, R30 ;  /* 0x0000001e00027202 */ /* 0x000fe20000000f00 */
[----:B-1---5:R-:W-:Y:S05]  /*236b0*/  BRA `(.L_x_3177) ;  /* 0xfffe6ed000007947 */ /* 0x022fea000383ffff */
.L_x_3000:
[----:B------:R-:W-:Y:S01]  /*236c0*/  IMAD.MOV.U32 R29, RZ, RZ, R5 ;  /* 0x000000ffff1d7224 */ /* 0x000fe200078e0005 */
[----:B---34-:R-:W-:Y:S01]  /*236d0*/  MOV R2, 0x2 ;  /* 0x0000000200027802 */ /* 0x018fe20000000f00 */
[----:B------:R-:W-:Y:S01]  /*236e0*/  IMAD.MOV.U32 R30, RZ, RZ, 0x181f ;  /* 0x0000181fff1e7424 */ /* 0x000fe200078e00ff */
[----:B------:R-:W-:Y:S02]  /*236f0*/  MOV R3, 0x23710 ;  /* 0x0002371000037802 */ /* 0x000fe40000000f00 */
[----:B-12--5:R-:W-:Y:S05]  /*23700*/  CALL.REL.NOINC `($__internal_50_$__cuda_sm70_shflsync_idx_p) ;  /* 0x0000266000007944 */ /* 0x026fea0003c00000 */
[----:B------:R-:W-:Y:S01]  /*23710*/  MOV R4, R30 ;  /* 0x0000001e00047202 */ /* 0x000fe20000000f00 */
[----:B-1---5:R-:W-:Y:S05]  /*23720*/  BRA `(.L_x_3178) ;  /* 0xfffe6fe000007947 */ /* 0x022fea000383ffff */
.L_x_3001:
[----:B------:R-:W-:Y:S01]  /*23730*/  IMAD.MOV.U32 R29, RZ, RZ, R6 ;  /* 0x000000ffff1d7224 */ /* 0x000fe200078e0006 */
[----:B----4-:R-:W-:Y:S01]  /*23740*/  MOV R2, 0x2 ;  /* 0x0000000200027802 */ /* 0x010fe20000000f00 */
[----:B------:R-:W-:Y:S01]  /*23750*/  IMAD.MOV.U32 R30, RZ, RZ, 0x181f ;  /* 0x0000181fff1e7424 */ /* 0x000fe200078e00ff */
[----:B------:R-:W-:Y:S02]  /*23760*/  MOV R3, 0x23780 ;  /* 0x0002378000037802 */ /* 0x000fe40000000f00 */
[----:B-123-5:R-:W-:Y:S05]  /*23770*/  CALL.REL.NOINC `($__internal_50_$__cuda_sm70_shflsync_idx_p) ;  /* 0x000025f000007944 */ /* 0x02efea0003c00000 */
[----:B------:R-:W-:Y:S01]  /*23780*/  MOV R2, R30 ;  /* 0x0000001e00027202 */ /* 0x000fe20000000f00 */
[----:B-1---5:R-:W-:Y:S05]  /*23790*/  BRA `(.L_x_3179) ;  /* 0xfffe6f9000007947 */ /* 0x022fea000383ffff */
.L_x_3004:
[----:B------:R-:W-:Y:S01]  /*237a0*/  IMAD.MOV.U32 R29, RZ, RZ, R5 ;  /* 0x000000ffff1d7224 */ /* 0x000fe200078e0005 */
[----:B-12---:R-:W-:Y:S01]  /*237b0*/  MOV R2, 0x3 ;  /* 0x0000000300027802 */ /* 0x006fe20000000f00 */
[----:B------:R-:W-:Y:S01]  /*237c0*/  IMAD.MOV.U32 R30, RZ, RZ, 0x181f ;  /* 0x0000181fff1e7424 */ /* 0x000fe200078e00ff */
[----:B------:R-:W-:-:S02]  /*237d0*/  MOV R3, 0x237f0 ;  /* 0x000237f000037802 */ /* 0x000fc40000000f00 */
[----:B---345:R-:W-:Y:S05]  /*237e0*/  CALL.REL.NOINC `($__internal_50_$__cuda_sm70_shflsync_idx_p) ;  /* 0x0000258000007944 */ /* 0x038fea0003c00000 */
        /* <DEDUP_REMOVED lines=8> */
.L_x_3071:
[----:B------:R-:W-:Y:S01]  /*23870*/  IMAD.MOV.U32 R29, RZ, RZ, R5 ;  /* 0x000000ffff1d7224 */ /* 0x000fe200078e0005 */
[----:B---3--:R-:W-:Y:S01]  /*23880*/  MOV R2, 0x1 ;  /* 0x0000000100027802 */ /* 0x008fe20000000f00 */
[----:B------:R-:W-:Y:S01]  /*23890*/  IMAD.MOV.U32 R30, RZ, RZ, 0x181f ;  /* 0x0000181fff1e7424 */ /* 0x000fe200078e00ff */
[----:B------:R-:W-:Y:S02]  /*238a0*/  MOV R3, 0x238c0 ;  /* 0x000238c000037802 */ /* 0x000fe40000000f00 */
[----:B------:R-:W-:Y:S05]  /*238b0*/  CALL.REL.NOINC `($__internal_50_$__cuda_sm70_shflsync_idx_p) ;  /* 0x000024b000007944 */ /* 0x000fea0003c00000 */
[----:B------:R-:W-:Y:S01]  /*238c0*/  IMAD.MOV.U32 R5, RZ, RZ, R30 ;  /* 0x000000ffff057224 */ /* 0x000fe200078e001e */
[----:B------:R-:W-:Y:S01]  /*238d0*/  MOV R2, 0x1 ;  /* 0x0000000100027802 */ /* 0x000fe20000000f00 */
[----:B------:R-:W-:Y:S01]  /*238e0*/  IMAD.MOV.U32 R29, RZ, RZ, R6 ;  /* 0x000000ffff1d7224 */ /* 0x000fe200078e0006 */
[----:B------:R-:W-:Y:S02]  /*238f0*/  MOV R30, 0x181f ;  /* 0x0000181f001e7802 */ /* 0x000fe40000000f00 */
[----:B------:R-:W-:Y:S02]  /*23900*/  MOV R3, 0x23920 ;  /* 0x0002392000037802 */ /* 0x000fe40000000f00 */
[----:B-1---5:R-:W-:Y:S05]  /*23910*/  CALL.REL.NOINC `($__internal_50_$__cuda_sm70_shflsync_idx_p) ;  /* 0x0000245000007944 */ /* 0x022fea0003c00000 */
[----:B------:R-:W-:Y:S01]  /*23920*/  MOV R2, R30 ;  /* 0x0000001e00027202 */ /* 0x000fe20000000f00 */
[----:B-1---5:R-:W-:Y:S05]  /*23930*/  BRA `(.L_x_3181) ;  /* 0xffff097000007947 */ /* 0x022fea000383ffff */
.L_x_3074:
[----:B------:R-:W-:Y:S01]  /*23940*/  IMAD.MOV.U32 R29, RZ, RZ, R5 ;  /* 0x000000ffff1d7224 */ /* 0x000fe200078e0005 */
[----:B------:R-:W-:Y:S01]  /*23950*/  MOV R2, RZ ;  /* 0x000000ff00027202 */ /* 0x000fe20000000f00 */
[----:B------:R-:W-:Y:S01]  /*23960*/  IMAD.MOV.U32 R30, RZ, RZ, 0x181f ;  /* 0x0000181fff1e7424 */ /* 0x000fe200078e00ff */
[----:B------:R-:W-:-:S02]  /*23970*/  MOV R3, 0x23990 ;  /* 0x0002399000037802 */ /* 0x000fc40000000f00 */
[----:B------:R-:W-:Y:S05]  /*23980*/  CALL.REL.NOINC `($__internal_50_$__cuda_sm70_shflsync_idx_p) ;  /* 0x000023e000007944 */ /* 0x000fea0003c00000 */
[----:B------:R-:W-:Y:S01]  /*23990*/  MOV R4, R30 ;  /* 0x0000001e00047202 */ /* 0x000fe20000000f00 */
[----:B-1---5:R-:W-:Y:S05]  /*239a0*/  BRA `(.L_x_3182) ;  /* 0xffff1a1000007947 */ /* 0x022fea000383ffff */
.L_x_3075:
[----:B------:R-:W-:Y:S01]  /*239b0*/  IMAD.MOV.U32 R29, RZ, RZ, R6 ;  /* 0x000000ffff1d7224 */ /* 0x000fe200078e0006 */
[----:B------:R-:W-:Y:S01]  /*239c0*/  MOV R2, RZ ;  /* 0x000000ff00027202 */ /* 0x000fe20000000f00 */
[----:B------:R-:W-:Y:S01]  /*239d0*/  IMAD.MOV.U32 R30, RZ, RZ, 0x181f ;  /* 0x0000181fff1e7424 */ /* 0x000fe200078e00ff */
[----:B------:R-:W-:-:S02]  /*239e0*/  MOV R3, 0x23a00 ;  /* 0x00023a0000037802 */ /* 0x000fc40000000f00 */
[----:B-12---:R-:W-:Y:S05]  /*239f0*/  CALL.REL.NOINC `($__internal_50_$__cuda_sm70_shflsync_idx_p) ;  /* 0x0000237000007944 */ /* 0x006fea0003c00000 */
[----:B------:R-:W-:Y:S01]  /*23a00*/  MOV R2, R30 ;  /* 0x0000001e00027202 */ /* 0x000fe20000000f00 */
[----:B-1---5:R-:W-:Y:S05]  /*23a10*/  BRA `(.L_x_3183) ;  /* 0xffff19c000007947 */ /* 0x022fea000383ffff */
.L_x_3078:
[----:B------:R-:W-:Y:S01]  /*23a20*/  IMAD.MOV.U32 R29, RZ, RZ, R5 ;  /* 0x000000ffff1d7224 */ /* 0x000fe200078e0005 */
[----:B----4-:R-:W-:Y:S01]  /*23a30*/  MOV R2, 0x1 ;  /* 0x0000000100027802 */ /* 0x010fe20000000f00 */
[----:B------:R-:W-:Y:S01]  /*23a40*/  IMAD.MOV.U32 R30, RZ, RZ, 0x181f ;  /* 0x0000181fff1e7424 */ /* 0x000fe200078e00ff */
[----:B------:R-:W-:-:S03]  /*23a50*/  MOV R3, 0x23a70 ;  /* 0x00023a7000037802 */ /* 0x000fc60000000f00 */
[----:B-123--:R-:W-:Y:S05]  /*23a60*/  CALL.REL.NOINC `($__internal_50_$__cuda_sm70_shflsync_idx_p) ;  /* 0x0000230000007944 */ /* 0x00efea0003c00000 */
        /* <DEDUP_REMOVED lines=8> */
.L_x_3079:
[----:B------:R-:W-:Y:S01]  /*23af0*/  IMAD.MOV.U32 R29, RZ, RZ, R4 ;  /* 0x000000ffff1d7224 */ /* 0x000fe200078e0004 */
[----:B------:R-:W-:Y:S01]  /*23b00*/  MOV R2, RZ ;  /* 0x000000ff00027202 */ /* 0x000fe20000000f00 */
[----:B------:R-:W-:Y:S01]  /*23b10*/  IMAD.MOV.U32 R30, RZ, RZ, 0x1c1f ;  /* 0x00001c1fff1e7424 */ /* 0x000fe200078e00ff */
[----:B------:R-:W-:Y:S02]  /*23b20*/  MOV R3, 0x23b40 ;  /* 0x00023b4000037802 */ /* 0x000fe40000000f00 */
[----:B------:R-:W-:Y:S05]  /*23b30*/  CALL.REL.NOINC `($__internal_50_$__cuda_sm70_shflsync_idx_p) ;  /* 0x0000223000007944 */ /* 0x000fea0003c00000 */
[----:B------:R-:W-:Y:S01]  /*23b40*/  MOV R2, R30 ;  /* 0x0000001e00027202 */ /* 0x000fe20000000f00 */
[----:B-1---5:R-:W-:Y:S05]  /*23b50*/  BRA `(.L_x_3185) ;  /* 0xffff1c7000007947 */ /* 0x022fea000383ffff */
.L_x_3080:
[----:B------:R-:W-:Y:S01]  /*23b60*/  IMAD.MOV.U32 R29, RZ, RZ, R4 ;  /* 0x000000ffff1d7224 */ /* 0x000fe200078e0004 */
[----:B------:R-:W-:Y:S01]  /*23b70*/  MOV R2, 0x1 ;  /* 0x0000000100027802 */ /* 0x000fe20000000f00 */
[----:B------:R-:W-:Y:S01]  /*23b80*/  IMAD.MOV.U32 R30, RZ, RZ, 0x1c1f ;  /* 0x00001c1fff1e7424 */ /* 0x000fe200078e00ff */
[----:B------:R-:W-:Y:S02]  /*23b90*/  MOV R3, 0x23bb0 ;  /* 0x00023bb000037802 */ /* 0x000fe40000000f00 */
[----:B-1----:R-:W-:Y:S05]  /*23ba0*/  CALL.REL.NOINC `($__internal_50_$__cuda_sm70_shflsync_idx_p) ;  /* 0x000021c000007944 */ /* 0x002fea0003c00000 */
        /* <DEDUP_REMOVED lines=31> */
[----:B------:R-:W-:Y:S01]  /*23da0*/  FMNMX.FTZ R4, R32, R3, !PT ;  /* 0x0000000320047209 */ /* 0x000fe20007810000 */
[----:B------:R-:W-:Y:S01]  /*23db0*/  IMAD.MOV.U32 R3, RZ, RZ, 0x2 ;  /* 0x00000002ff037424 */ /* 0x000fe200078e00ff */
        /* <DEDUP_REMOVED lines=15> */
[----:B------:R-:W-:Y:S01]  /*23eb0*/  IMAD.MOV.U32 R4, RZ, RZ, R6 ;  /* 0x000000ffff047224 */ /* 0x000fe200078e0006 */
[----:B------:R-:W-:Y:S02]  /*23ec0*/  MOV R2, 0x23ef0 ;  /* 0x00023ef000027802 */ /* 0x000fe40000000f00 */
[----:B------:R-:W-:Y:S02]  /*23ed0*/  FMNMX.FTZ R5, R84, R5, !PT ;  /* 0x0000000554057209 */ /* 0x000fe40007810000 */
[----:B-1---5:R-:W-:Y:S05]  /*23ee0*/  CALL.REL.NOINC `($__internal_49_$__cuda_sm70_shflsync_bfly_p) ;  /* 0x00001e2000007944 */ /* 0x022fea0003c00000 */
[----:B------:R-:W-:Y:S01]  /*23ef0*/  FMNMX.FTZ R6, R6, R188, !PT ;  /* 0x000000bc06067209 */ /* 0x000fe20007810000 */
[----:B------:R-:W-:Y:S01]  /*23f00*/  IMAD.MOV.U32 R3, RZ, RZ, 0x1 ;  /* 0x00000001ff037424 */ /* 0x000fe200078e00ff */
[----:B------:R-:W-:-:S03]  /*23f10*/  MOV R2, 0x23f40 ;  /* 0x00023f4000027802 */ /* 0x000fc60000000f00 */
[----:B------:R-:W-:Y:S02]  /*23f20*/  IMAD.MOV.U32 R4, RZ, RZ, R6 ;  /* 0x000000ffff047224 */ /* 0x000fe400078e0006 */
[----:B------:R-:W-:Y:S05]  /*23f30*/  CALL.REL.NOINC `($__internal_49_$__cuda_sm70_shflsync_bfly_p) ;  /* 0x00001dd000007944 */ /* 0x000fea0003c00000 */
[----:B------:R-:W-:Y:S01]  /*23f40*/  FMNMX.FTZ R6, R6, R188, !PT ;  /* 0x000000bc06067209 */ /* 0x000fe20007810000 */
[----:B------:R-:W-:Y:S01]  /*23f50*/  IMAD.MOV.U32 R4, RZ, RZ, R5 ;  /* 0x000000ffff047224 */ /* 0x000fe200078e0005 */
[----:B------:R-:W-:Y:S01]  /*23f60*/  MOV R2, 0x23f90 ;  /* 0x00023f9000027802 */ /* 0x000fe20000000f00 */
[----:B------:R-:W-:Y:S02]  /*23f70*/  IMAD.MOV.U32 R3, RZ, RZ, 0x2 ;  /* 0x00000002ff037424 */ /* 0x000fe400078e00ff */
[----:B------:R-:W-:Y:S05]  /*23f80*/  CALL.REL.NOINC `($__internal_49_$__cuda_sm70_shflsync_bfly_p) ;  /* 0x00001d8000007944 */ /* 0x000fea0003c00000 */
[----:B------:R-:W-:Y:S01]  /*23f90*/  FMNMX.FTZ R5, R5, R188, !PT ;  /* 0x000000bc05057209 */ /* 0x000fe20007810000 */
[----:B------:R-:W-:Y:S01]  /*23fa0*/  IMAD.MOV.U32 R3, RZ, RZ, 0x1 ;  /* 0x00000001ff037424 */ /* 0x000fe200078e00ff */
[----:B------:R-:W-:-:S03]  /*23fb0*/  MOV R2, 0x23fe0 ;  /* 0x00023fe000027802 */ /* 0x000fc60000000f00 */
[----:B------:R-:W-:Y:S02]  /*23fc0*/  IMAD.MOV.U32 R4, RZ, RZ, R5 ;  /* 0x000000ffff047224 */ /* 0x000fe400078e0005 */
[----:B------:R-:W-:Y:S05]  /*23fd0*/  CALL.REL.NOINC `($__internal_49_$__cuda_sm70_shflsync_bfly_p) ;  /* 0x00001d3000007944 */ /* 0x000fea0003c00000 */
[----:B------:R-:W-:Y:S01]  /*23fe0*/  MOV R4, R188 ;  /* 0x000000bc00047202 */ /* 0x000fe20000000f00 */
[----:B------:R-:W-:Y:S05]  /*23ff0*/  BRA `(.L_x_3186) ;  /* 0xffff1d0000007947 */ /* 0x000fea000383ffff */
.L_x_3084:
[----:B------:R-:W-:Y:S01]  /*24000*/  MOV R2, RZ ;  /* 0x000000ff00027202 */ /* 0x000fe20000000f00 */
[----:B------:R-:W-:Y:S01]  /*24010*/  IMAD.MOV.U32 R29, RZ, RZ, R5 ;  /* 0x000000ffff1d7224 */ /* 0x000fe200078e0005 */
[----:B------:R-:W-:Y:S01]  /*24020*/  MOV R3, 0x24050 ;  /* 0x0002405000037802 */ /* 0x000fe20000000f00 */
[----:B------:R-:W-:Y:S02]  /*24030*/  IMAD.MOV.U32 R30, RZ, RZ, 0x181f ;  /* 0x0000181fff1e7424 */ /* 0x000fe400078e00ff */
[----:B-1234-:R-:W-:Y:S05]  /*24040*/  CALL.REL.NOINC `($__internal_50_$__cuda_sm70_shflsync_idx_p) ;  /* 0x00001d2000007944 */ /* 0x01efea0003c00000 */
[----:B------:R-:W-:Y:S01]  /*24050*/  MOV R4, R30 ;  /* 0x0000001e00047202 */ /* 0x000fe20000000f00 */
[----:B-1---5:R-:W-:-:S05]  /*24060*/  BRA `(.L_x_3187) ;  /* 0xffff31a000007947 */ /* 0x022fca000383ffff */
.L_x_3085:
[----:B------:R-:W-:Y:S01]  /*24070*/  MOV R2, RZ ;  /* 0x000000ff00027202 */ /* 0x000fe20000000f00 */
[----:B------:R-:W-:Y:S01]  /*24080*/  IMAD.MOV.U32 R29, RZ, RZ, R6 ;  /* 0x000000ffff1d7224 */ /* 0x000fe200078e0006 */
[----:B------:R-:W-:Y:S01]  /*24090*/  MOV R3, 0x240c0 ;  /* 0x000240c000037802 */ /* 0x000fe20000000f00 */
[----:B------:R-:W-:Y:S02]  /*240a0*/  IMAD.MOV.U32 R30, RZ, RZ, 0x181f ;  /* 0x0000181fff1e7424 */ /* 0x000fe400078e00ff */
[----:B-1234-:R-:W-:Y:S05]  /*240b0*/  CALL.REL.NOINC `($__internal_50_$__cuda_sm70_shflsync_idx_p) ;  /* 0x00001cb000007944 */ /* 0x01efea0003c00000 */
[----:B------:R-:W-:Y:S01]  /*240c0*/  MOV R2, R30 ;  /* 0x0000001e00027202 */ /* 0x000fe20000000f00 */
[----:B-1---5:R-:W-:-:S05]  /*240d0*/  BRA `(.L_x_3188) ;  /* 0xffff315000007947 */ /* 0x022fca000383ffff */
.L_x_3086:
[----:B---3--:R-:W-:Y:S01]  /*240e0*/  MOV R2, 0x1 ;  /* 0x0000000100027802 */ /* 0x008fe20000000f00 */
[----:B------:R-:W-:Y:S01]  /*240f0*/  IMAD.MOV.U32 R29, RZ, RZ, R5 ;  /* 0x000000ffff1d7224 */ /* 0x000fe200078e0005 */
[----:B------:R-:W-:Y:S01]  /*24100*/  MOV R3, 0x24130 ;  /* 0x0002413000037802 */ /* 0x000fe20000000f00 */
[----:B------:R-:W-:Y:S02]  /*24110*/  IMAD.MOV.U32 R30, RZ, RZ, 0x181f ;  /* 0x0000181fff1e7424 */ /* 0x000fe400078e00ff */
[----:B-12-4-:R-:W-:Y:S05]  /*24120*/  CALL.REL.NOINC `($__internal_50_$__cuda_sm70_shflsync_idx_p) ;  /* 0x00001c4000007944 */ /* 0x016fea0003c00000 */
[----:B------:R-:W-:Y:S01]  /*24130*/  MOV R2, 0x1 ;  /* 0x0000000100027802 */ /* 0x000fe20000000f00 */
[----:B------:R-:W-:Y:S01]  /*24140*/  IMAD.MOV.U32 R4, RZ, RZ, R30 ;  /* 0x000000ffff047224 */ /* 0x000fe200078e001e */
[----:B------:R-:W-:Y:S01]  /*24150*/  MOV R30, 0x181f ;  /* 0x0000181f001e7802 */ /* 0x000fe20000000f00 */
[----:B------:R-:W-:Y:S01]  /*24160*/  IMAD.MOV.U32 R29, RZ, RZ, R6 ;  /* 0x000000ffff1d7224 */ /* 0x000fe200078e0006 */
[----:B------:R-:W-:Y:S02]  /*24170*/  MOV R3, 0x24190 ;  /* 0x0002419000037802 */ /* 0x000fe40000000f00 */
[----:B-1---5:R-:W-:Y:S05]  /*24180*/  CALL.REL.NOINC `($__internal_50_$__cuda_sm70_shflsync_idx_p) ;  /* 0x00001be000007944 */ /* 0x022fea0003c00000 */
[----:B------:R-:W-:Y:S01]  /*24190*/  MOV R2, R30 ;  /* 0x0000001e00027202 */ /* 0x000fe20000000f00 */
[----:B-1---5:R-:W-:-:S05]  /*241a0*/  BRA `(.L_x_3189) ;  /* 0xffff321000007947 */ /* 0x022fca000383ffff */
.L_x_3089:
[----:B------:R-:W-:Y:S01]  /*241b0*/  MOV R2, RZ ;  /* 0x000000ff00027202 */ /* 0x000fe20000000f00 */
[----:B------:R-:W-:Y:S01]  /*241c0*/  IMAD.MOV.U32 R29, RZ, RZ, R6 ;  /* 0x000000ffff1d7224 */ /* 0x000fe200078e0006 */
[----:B------:R-:W-:Y:S01]  /*241d0*/  MOV R3, 0x24200 ;  /* 0x0002420000037802 */ /* 0x000fe20000000f00 */
[----:B------:R-:W-:Y:S02]  /*241e0*/  IMAD.MOV.U32 R30, RZ, RZ, 0x181f ;  /* 0x0000181fff1e7424 */ /* 0x000fe400078e00ff */
[----:B------:R-:W-:Y:S05]  /*241f0*/  CALL.REL.NOINC `($__internal_50_$__cuda_sm70_shflsync_idx_p) ;  /* 0x00001b7000007944 */ /* 0x000fea0003c00000 */
[----:B------:R-:W-:Y:S01]  /*24200*/  MOV R4, R30 ;  /* 0x0000001e00047202 */ /* 0x000fe20000000f00 */
[----:B-1---5:R-:W-:-:S05]  /*24210*/  BRA `(.L_x_3190) ;  /* 0xffff41a000007947 */ /* 0x022fca000383ffff */
.L_x_3090:
[----:B------:R-:W-:Y:S01]  /*24220*/  MOV R2, RZ ;  /* 0x000000ff00027202 */ /* 0x000fe20000000f00 */
[----:B------:R-:W-:Y:S01]  /*24230*/  IMAD.MOV.U32 R29, RZ, RZ, R10 ;  /* 0x000000ffff1d7224 */ /* 0x000fe200078e000a */
[----:B------:R-:W-:Y:S01]  /*24240*/  MOV R3, 0x24270 ;  /* 0x0002427000037802 */ /* 0x000fe20000000f00 */
[----:B------:R-:W-:Y:S02]  /*24250*/  IMAD.MOV.U32 R30, RZ, RZ, 0x181f ;  /* 0x0000181fff1e7424 */ /* 0x000fe400078e00ff */
[----:B-12---:R-:W-:Y:S05]  /*24260*/  CALL.REL.NOINC `($__internal_50_$__cuda_sm70_shflsync_idx_p) ;  /* 0x00001b0000007944 */ /* 0x006fea0003c00000 */
[----:B------:R-:W-:Y:S01]  /*24270*/  MOV R2, R30 ;  /* 0x0000001e00027202 */ /* 0x000fe20000000f00 */
[----:B-1---5:R-:W-:-:S05]  /*24280*/  BRA `(.L_x_3191) ;  /* 0xffff415000007947 */ /* 0x022fca000383ffff */
.L_x_3091:
[----:B--2---:R-:W-:Y:S01]  /*24290*/  MOV R2, 0x1 ;  /* 0x0000000100027802 */ /* 0x004fe20000000f00 */
[----:B------:R-:W-:Y:S01]  /*242a0*/  IMAD.MOV.U32 R29, RZ, RZ, R6 ;  /* 0x000000ffff1d7224 */ /* 0x000fe200078e0006 */
[----:B------:R-:W-:Y:S01]  /*242b0*/  MOV R3, 0x242e0 ;  /* 0x000242e000037802 */ /* 0x000fe20000000f00 */
[----:B------:R-:W-:Y:S03]  /*242c0*/  IMAD.MOV.U32 R30, RZ, RZ, 0x181f ;  /* 0x0000181fff1e7424 */ /* 0x000fe600078e00ff */
[----:B-1-3--:R-:W-:Y:S05]  /*242d0*/  CALL.REL.NOINC `($__internal_50_$__cuda_sm70_shflsync_idx_p) ;  /* 0x00001a9000007944 */ /* 0x00afea0003c00000 */
        /* <DEDUP_REMOVED lines=8> */
.L_x_3092:
[----:B------:R-:W-:Y:S01]  /*24360*/  MOV R2, RZ ;  /* 0x000000ff00027202 */ /* 0x000fe20000000f00 */
[----:B------:R-:W-:Y:S01]  /*24370*/  IMAD.MOV.U32 R29, RZ, RZ, R4 ;  /* 0x000000ffff1d7224 */ /* 0x000fe200078e0004 */
[----:B------:R-:W-:Y:S01]  /*24380*/  MOV R3, 0x243b0 ;  /* 0x000243b000037802 */ /* 0x000fe20000000f00 */
[----:B------:R-:W-:Y:S02]  /*24390*/  IMAD.MOV.U32 R30, RZ, RZ, 0x1c1f ;  /* 0x00001c1fff1e7424 */ /* 0x000fe400078e00ff */
[----:B------:R-:W-:Y:S05]  /*243a0*/  CALL.REL.NOINC `($__internal_50_$__cuda_sm70_shflsync_idx_p) ;  /* 0x000019c000007944 */ /* 0x000fea0003c00000 */
[----:B------:R-:W-:Y:S01]  /*243b0*/  MOV R2, R30 ;  /* 0x0000001e00027202 */ /* 0x000fe20000000f00 */
[----:B-1---5:R-:W-:-:S05]  /*243c0*/  BRA `(.L_x_3193) ;  /* 0xffff43e000007947 */ /* 0x022fca000383ffff */
.L_x_3093:
[----:B------:R-:W-:Y:S01]  /*243d0*/  MOV R2, 0x1 ;  /* 0x0000000100027802 */ /* 0x000fe20000000f00 */
[----:B------:R-:W-:Y:S01]  /*243e0*/  IMAD.MOV.U32 R29, RZ, RZ, R4 ;  /* 0x000000ffff1d7224 */ /* 0x000fe200078e0004 */
[----:B------:R-:W-:Y:S01]  /*243f0*/  MOV R3, 0x24420 ;  /* 0x0002442000037802 */ /* 0x000fe20000000f00 */
[----:B------:R-:W-:Y:S02]  /*24400*/  IMAD.MOV.U32 R30, RZ, RZ, 0x1c1f ;  /* 0x00001c1fff1e7424 */ /* 0x000fe400078e00ff */
[----:B-1----:R-:W-:Y:S05]  /*24410*/  CALL.REL.NOINC `($__internal_50_$__cuda_sm70_shflsync_idx_p) ;  /* 0x0000195000007944 */ /* 0x002fea0003c00000 */
[----:B------:R-:W-:Y:S01]  /*24420*/  FMNMX.FTZ R2, R8, R13, !PT ;  /* 0x0000000d08027209 */ /* 0x000fe20007810000 */
[----:B------:R-:W-:Y:S03]  /*24430*/  IMAD.IADD R5, R5, 0x1, R30 ;  /* 0x0000000105057824 */ /* 0x000fe600078e021e */
[----:B------:R-:W-:Y:S02]  /*24440*/  FMNMX.FTZ R2, R28, R2, !PT ;  /* 0x000000021c027209 */ /* 0x000fe40007810000 */
[C---:B------:R-:W-:Y:S02]  /*24450*/  ISETP.GT.AND P1, PT, R5.reuse, RZ, PT ;  /* 0x000000ff0500720c */ /* 0x040fe40003f24270 */
[----:B------:R-:W-:Y:S02]  /*24460*/  ISETP.GT.AND P0, PT, R5, 0x1, PT ;  /* 0x000000010500780c */ /* 0x000fe40003f04270 */
[----:B------:R-:W-:Y:S02]  /*24470*/  FSEL R9, R217, -INF , P1 ;  /* 0xff800000d9097808 */ /* 0x000fe40000800000 */
[----:B------:R-:W-:Y:S02]  /*24480*/  ISETP.GT.AND P3, PT, R5, 0x8, PT ;  /* 0x000000080500780c */ /* 0x000fe40003f64270 */
[----:B------:R-:W-:Y:S02]  /*24490*/  FSEL R35, R195, -INF , P0 ;  /* 0xff800000c3237808 */ /* 0x000fe40000000000 */
[----:B------:R-:W-:Y:S02]  /*244a0*/  FMNMX.FTZ R3, R9, R14, !PT ;  /* 0x0000000e09037209 */ /* 0x000fe40007810000 */
        /* <DEDUP_REMOVED lines=24> */
[C---:B------:R-:W-:Y:S02]  /*24630*/  ISETP.GT.AND P1, PT, R5.reuse, 0x28, PT ;  /* 0x000000280500780c */ /* 0x040fe40003f24270 */
[----:B------:R-:W-:Y:S02]  /*24640*/  ISETP.GT.AND P0, PT, R5, 0x29, PT ;  /* 0x000000290500780c */ /* 0x000fe40003f04270 */
[----:B------:R-:W-:Y:S02]  /*24650*/  FMNMX.FTZ R2, R22, R2, !PT ;  /* 0x0000000216027209 */ /* 0x000fe40007810000 */
[----:B------:R-:W-:Y:S02]  /*24660*/  FSEL R17, R184, -INF , P3 ;  /* 0xff800000b8117808 */ /* 0x000fe40001800000 */
[----:B------:R-:W-:Y:S01]  /*24670*/  FMNMX.FTZ R5, R29, R3, !PT ;  /* 0x000000031d057209 */ /* 0x000fe20007810000 */
[----:B------:R-:W-:Y:S01]  /*24680*/  IMAD.MOV.U32 R3, RZ, RZ, 0x2 ;  /* 0x00000002ff037424 */ /* 0x000fe200078e00ff */
[----:B------:R-:W-:Y:S02]  /*24690*/  FMNMX.FTZ R4, R21, R2, !PT ;  /* 0x0000000215047209 */ /* 0x000fe40007810000 */
        /* <DEDUP_REMOVED lines=11> */
[----:B-1---5:R-:W-:Y:S05]  /*24750*/  CALL.REL.NOINC `($__internal_49_$__cuda_sm70_shflsync_bfly_p) ;  /* 0x000015b000007944 */ /* 0x022fea0003c00000 */
[----:B------:R-:W-:Y:S01]  /*24760*/  FMNMX.FTZ R4, R4, R188, !PT ;  /* 0x000000bc04047209 */ /* 0x000fe20007810000 */
[----:B------:R-:W-:Y:S01]  /*24770*/  IMAD.MOV.U32 R3, RZ, RZ, 0x1 ;  /* 0x00000001ff037424 */ /* 0x000fe200078e00ff */
[----:B------:R-:W-:Y:S02]  /*24780*/  MOV R2, 0x247a0 ;  /* 0x000247a000027802 */ /* 0x000fe40000000f00 */
[----:B------:R-:W-:Y:S05]  /*24790*/  CALL.REL.NOINC `($__internal_49_$__cuda_sm70_shflsync_bfly_p) ;  /* 0x0000157000007944 */ /* 0x000fea0003c00000 */
[----:B------:R-:W-:Y:S01]  /*247a0*/  IMAD.MOV.U32 R3, RZ, RZ, 0x2 ;  /* 0x00000002ff037424 */ /* 0x000fe200078e00ff */
[----:B------:R-:W-:Y:S01]  /*247b0*/  FMNMX.FTZ R6, R4, R188, !PT ;  /* 0x000000bc04067209 */ /* 0x000fe20007810000 */
[----:B------:R-:W-:Y:S01]  /*247c0*/  IMAD.MOV.U32 R4, RZ, RZ, R5 ;  /* 0x000000ffff047224 */ /* 0x000fe200078e0005 */
[----:B------:R-:W-:Y:S02]  /*247d0*/  MOV R2, 0x247f0 ;  /* 0x000247f000027802 */ /* 0x000fe40000000f00 */
[----:B------:R-:W-:Y:S05]  /*247e0*/  CALL.REL.NOINC `($__internal_49_$__cuda_sm70_shflsync_bfly_p) ;  /* 0x0000152000007944 */ /* 0x000fea0003c00000 */
[----:B------:R-:W-:Y:S01]  /*247f0*/  FMNMX.FTZ R4, R5, R188, !PT ;  /* 0x000000bc05047209 */ /* 0x000fe20007810000 */
[----:B------:R-:W-:Y:S01]  /*24800*/  IMAD.MOV.U32 R3, RZ, RZ, 0x1 ;  /* 0x00000001ff037424 */ /* 0x000fe200078e00ff */
[----:B------:R-:W-:Y:S02]  /*24810*/  MOV R2, 0x24830 ;  /* 0x0002483000027802 */ /* 0x000fe40000000f00 */
[----:B------:R-:W-:Y:S05]  /*24820*/  CALL.REL.NOINC `($__internal_49_$__cuda_sm70_shflsync_bfly_p) ;  /* 0x000014e000007944 */ /* 0x000fea0003c00000 */
[----:B------:R-:W-:Y:S01]  /*24830*/  MOV R2, R188 ;  /* 0x000000bc00027202 */ /* 0x000fe20000000f00 */
[----:B------:R-:W-:-:S05]  /*24840*/  BRA `(.L_x_3194) ;  /* 0xffff449000007947 */ /* 0x000fca000383ffff */
.L_x_3096:
[----:B------:R-:W-:Y:S01]  /*24850*/  MOV R2, RZ ;  /* 0x000000ff00027202 */ /* 0x000fe20000000f00 */
[----:B------:R-:W-:Y:S01]  /*24860*/  IMAD.MOV.U32 R29, RZ, RZ, R4 ;  /* 0x000000ffff1d7224 */ /* 0x000fe200078e0004 */
[----:B------:R-:W-:Y:S01]  /*24870*/  MOV R3, 0x248a0 ;  /* 0x000248a000037802 */ /* 0x000fe20000000f00 */
[----:B------:R-:W-:Y:S02]  /*24880*/  IMAD.MOV.U32 R30, RZ, RZ, 0x181f ;  /* 0x0000181fff1e7424 */ /* 0x000fe400078e00ff */
[----:B-1234-:R-:W-:Y:S05]  /*24890*/  CALL.REL.NOINC `($__internal_50_$__cuda_sm70_shflsync_idx_p) ;  /* 0x000014d000007944 */ /* 0x01efea0003c00000 */
[----:B------:R-:W-:Y:S01]  /*248a0*/  MOV R2, R30 ;  /* 0x0000001e00027202 */ /* 0x000fe20000000f00 */
[----:B-1---5:R-:W-:-:S05]  /*248b0*/  BRA `(.L_x_3195) ;  /* 0xffff5da000007947 */ /* 0x022fca000383ffff */
.L_x_3099:
[----:B------:R-:W-:Y:S01]  /*248c0*/  MOV R2, 0x1 ;  /* 0x0000000100027802 */ /* 0x000fe20000000f00 */
[----:B------:R-:W-:Y:S01]  /*248d0*/  IMAD.MOV.U32 R29, RZ, RZ, R4 ;  /* 0x000000ffff1d7224 */ /* 0x000fe200078e0004 */
[----:B------:R-:W-:Y:S01]  /*248e0*/  MOV R3, 0x24910 ;  /* 0x0002491000037802 */ /* 0x000fe20000000f00 */
[----:B------:R-:W-:Y:S02]  /*248f0*/  IMAD.MOV.U32 R30, RZ, RZ, 0x181f ;  /* 0x0000181fff1e7424 */ /* 0x000fe400078e00ff */
[----:B-123--:R-:W-:Y:S05]  /*24900*/  CALL.REL.NOINC `($__internal_50_$__cuda_sm70_shflsync_idx_p) ;  /* 0x0000146000007944 */ /* 0x00efea0003c00000 */
        /* <DEDUP_REMOVED lines=8> */
.L_x_3102:
[----:B------:R-:W-:Y:S01]  /*24990*/  MOV R2, RZ ;  /* 0x000000ff00027202 */ /* 0x000fe20000000f00 */
[----:B------:R-:W-:Y:S01]  /*249a0*/  IMAD.MOV.U32 R29, RZ, RZ, R9 ;  /* 0x000000ffff1d7224 */ /* 0x000fe200078e0009 */
[----:B------:R-:W-:Y:S01]  /*249b0*/  MOV R3, 0x249e0 ;  /* 0x000249e000037802 */ /* 0x000fe20000000f00 */
[----:B------:R-:W-:Y:S02]  /*249c0*/  IMAD.MOV.U32 R30, RZ, RZ, 0x181f ;  /* 0x0000181fff1e7424 */ /* 0x000fe400078e00ff */
[----:B-1----:R-:W-:Y:S05]  /*249d0*/  CALL.REL.NOINC `($__internal_50_$__cuda_sm70_shflsync_idx_p) ;  /* 0x0000139000007944 */ /* 0x002fea0003c00000 */
[----:B------:R-:W-:Y:S01]  /*249e0*/  MOV R4, R30 ;  /* 0x0000001e00047202 */ /* 0x000fe20000000f00 */
[----:B-1---5:R-:W-:-:S05]  /*249f0*/  BRA `(.L_x_3197) ;  /* 0xffff6e0000007947 */ /* 0x022fca000383ffff */
.L_x_3103:
[----:B------:R-:W-:Y:S01]  /*24a00*/  MOV R2, RZ ;  /* 0x000000ff00027202 */ /* 0x000fe20000000f00 */
[----:B------:R-:W-:Y:S01]  /*24a10*/  IMAD.MOV.U32 R29, RZ, RZ, R14 ;  /* 0x000000ffff1d7224 */ /* 0x000fe200078e000e */
[----:B------:R-:W-:Y:S01]  /*24a20*/  MOV R3, 0x24a50 ;  /* 0x00024a5000037802 */ /* 0x000fe20000000f00 */
[----:B------:R-:W-:Y:S02]  /*24a30*/  IMAD.MOV.U32 R30, RZ, RZ, 0x181f ;  /* 0x0000181fff1e7424 */ /* 0x000fe400078e00ff */
[----:B-123--:R-:W-:Y:S05]  /*24a40*/  CALL.REL.NOINC `($__internal_50_$__cuda_sm70_shflsync_idx_p) ;  /* 0x0000132000007944 */ /* 0x00efea0003c00000 */
[----:B------:R-:W-:Y:S01]  /*24a50*/  MOV R2, R30 ;  /* 0x0000001e00027202 */ /* 0x000fe20000000f00 */
[----:B-1---5:R-:W-:-:S05]  /*24a60*/  BRA `(.L_x_3198) ;  /* 0xffff6db000007947 */ /* 0x022fca000383ffff */
.L_x_3104:
[----:B--2---:R-:W-:Y:S01]  /*24a70*/  MOV R2, 0x1 ;  /* 0x0000000100027802 */ /* 0x004fe20000000f00 */
[----:B------:R-:W-:Y:S01]  /*24a80*/  IMAD.MOV.U32 R29, RZ, RZ, R9 ;  /* 0x000000ffff1d7224 */ /* 0x000fe200078e0009 */
[----:B------:R-:W-:Y:S01]  /*24a90*/  MOV R3, 0x24ac0 ;  /* 0x00024ac000037802 */ /* 0x000fe20000000f00 */
[----:B------:R-:W-:Y:S03]  /*24aa0*/  IMAD.MOV.U32 R30, RZ, RZ, 0x181f ;  /* 0x0000181fff1e7424 */ /* 0x000fe600078e00ff */
[----:B-1--4-:R-:W-:Y:S05]  /*24ab0*/  CALL.REL.NOINC `($__internal_50_$__cuda_sm70_shflsync_idx_p) ;  /* 0x000012b000007944 */ /* 0x012fea0003c00000 */
        /* <DEDUP_REMOVED lines=8> */
.L_x_3105:
[----:B------:R-:W-:Y:S02]  /*24b40*/  MOV R3, 0x2 ;  /* 0x0000000200037802 */ /* 0x000fe40000000f00 */
[----:B------:R-:W-:Y:S02]  /*24b50*/  MOV R2, 0x24b70 ;  /* 0x00024b7000027802 */ /* 0x000fe40000000f00 */
[----:B------:R-:W-:Y:S05]  /*24b60*/  CALL.REL.NOINC `($__internal_49_$__cuda_sm70_shflsync_bfly_p) ;  /* 0x000011a000007944 */ /* 0x000fea0003c00000 */
[----:B------:R-:W-:Y:S01]  /*24b70*/  MOV R2, R188 ;  /* 0x000000bc00027202 */ /* 0x000fe20000000f00 */
[----:B------:R-:W-:-:S05]  /*24b80*/  BRA `(.L_x_3200) ;  /* 0xffff707000007947 */ /* 0x000fca000383ffff */
.L_x_3106:
[----:B------:R-:W-:Y:S02]  /*24b90*/  MOV R3, 0x1 ;  /* 0x0000000100037802 */ /* 0x000fe40000000f00 */
        /* <DEDUP_REMOVED lines=13> */
.L_x_3108:
[----:B------:R-:W-:Y:S01]  /*24c70*/  IMAD.MOV.U32 R4, RZ, RZ, R234 ;  /* 0x000000ffff047224 */ /* 0x000fe200078e00ea */
[----:B------:R-:W-:-:S02]  /*24c80*/  MOV R3, 0x2 ;  /* 0x0000000200037802 */ /* 0x000fc40000000f00 */
[----:B------:R-:W-:Y:S02]  /*24c90*/  MOV R2, 0x24cb0 ;  /* 0x00024cb000027802 */ /* 0x000fe40000000f00 */
[----:B------:R-:W-:Y:S05]  /*24ca0*/  CALL.REL.NOINC `($__internal_49_$__cuda_sm70_shflsync_bfly_p) ;  /* 0x0000106000007944 */ /* 0x000fea0003c00000 */
[----:B------:R-:W-:Y:S01]  /*24cb0*/  MOV R2, R188 ;  /* 0x000000bc00027202 */ /* 0x000fe20000000f00 */
[----:B------:R-:W-:Y:S05]  /*24cc0*/  BRA `(.L_x_3202) ;  /* 0xffff870000007947 */ /* 0x000fea000383ffff */
.L_x_3109:
[----:B------:R-:W-:Y:S02]  /*24cd0*/  MOV R3, 0x1 ;  /* 0x0000000100037802 */ /* 0x000fe40000000f00 */
[----:B------:R-:W-:Y:S02]  /*24ce0*/  MOV R2, 0x24d00 ;  /* 0x00024d0000027802 */ /* 0x000fe40000000f00 */
[----:B-1----:R-:W-:Y:S05]  /*24cf0*/  CALL.REL.NOINC `($__internal_49_$__cuda_sm70_shflsync_bfly_p) ;  /* 0x0000101000007944 */ /* 0x002fea0003c00000 */
[----:B------:R-:W-:Y:S01]  /*24d00*/  FADD.FTZ R8, R4, R188 ;  /* 0x000000bc04087221 */ /* 0x000fe20000010000 */
[----:B------:R-:W-:Y:S02]  /*24d10*/  MOV R4, R233 ;  /* 0x000000e900047202 */ /* 0x000fe40000000f00 */
[----:B------:R-:W-:Y:S02]  /*24d20*/  MOV R3, 0x2 ;  /* 0x0000000200037802 */ /* 0x000fe40000000f00 */
[----:B------:R-:W-:Y:S02]  /*24d30*/  MOV R2, 0x24d50 ;  /* 0x00024d5000027802 */ /* 0x000fe40000000f00 */
[----:B------:R-:W-:Y:S05]  /*24d40*/  CALL.REL.NOINC `($__internal_49_$__cuda_sm70_shflsync_bfly_p) ;  /* 0x00000fc000007944 */ /* 0x000fea0003c00000 */
[----:B------:R-:W-:Y:S01]  /*24d50*/  FADD.FTZ R4, R233, R188 ;  /* 0x000000bce9047221 */ /* 0x000fe20000010000 */
[----:B------:R-:W-:Y:S02]  /*24d60*/  MOV R3, 0x1 ;  /* 0x0000000100037802 */ /* 0x000fe40000000f00 */
[----:B------:R-:W-:-:S02]  /*24d70*/  MOV R2, 0x24d90 ;  /* 0x00024d9000027802 */ /* 0x000fc40000000f00 */
[----:B------:R-:W-:Y:S05]  /*24d80*/  CALL.REL.NOINC `($__internal_49_$__cuda_sm70_shflsync_bfly_p) ;  /* 0x00000f8000007944 */ /* 0x000fea0003c00000 */
[----:B------:R-:W-:Y:S01]  /*24d90*/  MOV R2, R188 ;  /* 0x000000bc00027202 */ /* 0x000fe20000000f00 */
[----:B------:R-:W-:Y:S05]  /*24da0*/  BRA `(.L_x_3203) ;  /* 0xffff869000007947 */ /* 0x000fea000383ffff */
.L_x_3116:
[----:B--234-:R-:W-:Y:S01]  /*24db0*/  IMAD.MOV.U32 R29, RZ, RZ, R6 ;  /* 0x000000ffff1d7224 */ /* 0x01cfe200078e0006 */
[----:B------:R-:W-:Y:S01]  /*24dc0*/  MOV R2, RZ ;  /* 0x000000ff00027202 */ /* 0x000fe20000000f00 */
[----:B------:R-:W-:Y:S01]  /*24dd0*/  IMAD.MOV.U32 R30, RZ, RZ, 0x181f ;  /* 0x0000181fff1e7424 */ /* 0x000fe200078e00ff */
[----:B------:R-:W-:-:S02]  /*24de0*/  MOV R3, 0x24e00 ;  /* 0x00024e0000037802 */ /* 0x000fc40000000f00 */
[----:B-1----:R-:W-:Y:S05]  /*24df0*/  CALL.REL.NOINC `($__internal_50_$__cuda_sm70_shflsync_idx_p) ;  /* 0x00000f7000007944 */ /* 0x002fea0003c00000 */
[----:B------:R-:W-:Y:S01]  /*24e00*/  MOV R4, R30 ;  /* 0x0000001e00047202 */ /* 0x000fe20000000f00 */
[----:B-1---5:R-:W-:Y:S05]  /*24e10*/  BRA `(.L_x_3204) ;  /* 0xffffa2d000007947 */ /* 0x022fea000383ffff */
.L_x_3117:
[----:B------:R-:W-:Y:S01]  /*24e20*/  IMAD.MOV.U32 R29, RZ, RZ, R16 ;  /* 0x000000ffff1d7224 */ /* 0x000fe200078e0010 */
[----:B------:R-:W-:Y:S01]  /*24e30*/  MOV R2, RZ ;  /* 0x000000ff00027202 */ /* 0x000fe20000000f00 */
[----:B------:R-:W-:Y:S01]  /*24e40*/  IMAD.MOV.U32 R30, RZ, RZ, 0x181f ;  /* 0x0000181fff1e7424 */ /* 0x000fe200078e00ff */
[----:B------:R-:W-:-:S02]  /*24e50*/  MOV R3, 0x24e70 ;  /* 0x00024e7000037802 */ /* 0x000fc40000000f00 */
[----:B-123--:R-:W-:Y:S05]  /*24e60*/  CALL.REL.NOINC `($__internal_50_$__cuda_sm70_shflsync_idx_p) ;  /* 0x00000f0000007944 */ /* 0x00efea0003c00000 */
[----:B------:R-:W-:Y:S01]  /*24e70*/  MOV R2, R30 ;  /* 0x0000001e00027202 */ /* 0x000fe20000000f00 */
[----:B-1---5:R-:W-:Y:S05]  /*24e80*/  BRA `(.L_x_3205) ;  /* 0xffffa28000007947 */ /* 0x022fea000383ffff */
.L_x_3120:
[----:B------:R-:W-:Y:S01]  /*24e90*/  IMAD.MOV.U32 R29, RZ, RZ, R6 ;  /* 0x000000ffff1d7224 */ /* 0x000fe200078e0006 */
[----:B--2---:R-:W-:Y:S01]  /*24ea0*/  MOV R2, 0x1 ;  /* 0x0000000100027802 */ /* 0x004fe20000000f00 */
[----:B------:R-:W-:Y:S01]  /*24eb0*/  IMAD.MOV.U32 R30, RZ, RZ, 0x181f ;  /* 0x0000181fff1e7424 */ /* 0x000fe200078e00ff */
[----:B------:R-:W-:-:S02]  /*24ec0*/  MOV R3, 0x24ee0 ;  /* 0x00024ee000037802 */ /* 0x000fc40000000f00 */
[----:B-1-34-:R-:W-:Y:S05]  /*24ed0*/  CALL.REL.NOINC `($__internal_50_$__cuda_sm70_shflsync_idx_p) ;  /* 0x00000e9000007944 */ /* 0x01afea0003c00000 */
        /* <DEDUP_REMOVED lines=8> */
.L_x_3123:
[----:B------:R-:W-:Y:S01]  /*24f60*/  IMAD.MOV.U32 R29, RZ, RZ, R6 ;  /* 0x000000ffff1d7224 */ /* 0x000fe200078e0006 */
[----:B--2---:R-:W-:Y:S01]  /*24f70*/  MOV R2, 0x2 ;  /* 0x0000000200027802 */ /* 0x004fe20000000f00 */
[----:B------:R-:W-:Y:S01]  /*24f80*/  IMAD.MOV.U32 R30, RZ, RZ, 0x181f ;  /* 0x0000181fff1e7424 */ /* 0x000fe200078e00ff */
[----:B------:R-:W-:Y:S02]  /*24f90*/  MOV R3, 0x24fb0 ;  /* 0x00024fb000037802 */ /* 0x000fe40000000f00 */
[----:B-1-34-:R-:W-:Y:S05]  /*24fa0*/  CALL.REL.NOINC `($__internal_50_$__cuda_sm70_shflsync_idx_p) ;  /* 0x00000dc000007944 */ /* 0x01afea0003c00000 */
[----:B------:R-:W-:Y:S01]  /*24fb0*/  MOV R4, R30 ;  /* 0x0000001e00047202 */ /* 0x000fe20000000f00 */
[----:B-1---5:R-:W-:Y:S05]  /*24fc0*/  BRA `(.L_x_3207) ;  /* 0xffffa42000007947 */ /* 0x022fea000383ffff */
.L_x_3124:
[----:B------:R-:W-:Y:S01]  /*24fd0*/  IMAD.MOV.U32 R29, RZ, RZ, R16 ;  /* 0x000000ffff1d7224 */ /* 0x000fe200078e0010 */
[----:B--2---:R-:W-:Y:S01]  /*24fe0*/  MOV R2, 0x2 ;  /* 0x0000000200027802 */ /* 0x004fe20000000f00 */
[----:B------:R-:W-:Y:S01]  /*24ff0*/  IMAD.MOV.U32 R30, RZ, RZ, 0x181f ;  /* 0x0000181fff1e7424 */ /* 0x000fe200078e00ff */
[----:B------:R-:W-:Y:S02]  /*25000*/  MOV R3, 0x25020 ;  /* 0x0002502000037802 */ /* 0x000fe40000000f00 */
[----:B-1-34-:R-:W-:Y:S05]  /*25010*/  CALL.REL.NOINC `($__internal_50_$__cuda_sm70_shflsync_idx_p) ;  /* 0x00000d5000007944 */ /* 0x01afea0003c00000 */
[----:B------:R-:W-:Y:S01]  /*25020*/  MOV R2, R30 ;  /* 0x0000001e00027202 */ /* 0x000fe20000000f00 */
[----:B-1---5:R-:W-:Y:S05]  /*25030*/  BRA `(.L_x_3208) ;  /* 0xffffa3d000007947 */ /* 0x022fea000383ffff */
.L_x_3127:
[----:B------:R-:W-:Y:S01]  /*25040*/  IMAD.MOV.U32 R29, RZ, RZ, R6 ;  /* 0x000000ffff1d7224 */ /* 0x000fe200078e0006 */
[----:B---34-:R-:W-:Y:S01]  /*25050*/  MOV R2, 0x3 ;  /* 0x0000000300027802 */ /* 0x018fe20000000f00 */
[----:B------:R-:W-:Y:S01]  /*25060*/  IMAD.MOV.U32 R30, RZ, RZ, 0x181f ;  /* 0x0000181fff1e7424 */ /* 0x000fe200078e00ff */
[----:B------:R-:W-:-:S02]  /*25070*/  MOV R3, 0x25090 ;  /* 0x0002509000037802 */ /* 0x000fc40000000f00 */
[----:B-12---:R-:W-:Y:S05]  /*25080*/  CALL.REL.NOINC `($__internal_50_$__cuda_sm70_shflsync_idx_p) ;  /* 0x00000ce000007944 */ /* 0x006fea0003c00000 */
        /* <DEDUP_REMOVED lines=8> */
.L_x_3129:
[----:B------:R-:W-:Y:S01]  /*25110*/  IMAD.MOV.U32 R29, RZ, RZ, R5 ;  /* 0x000000ffff1d7224 */ /* 0x000fe200078e0005 */
[----:B------:R-:W-:Y:S01]  /*25120*/  MOV R2, RZ ;  /* 0x000000ff00027202 */ /* 0x000fe20000000f00 */
[----:B------:R-:W-:Y:S01]  /*25130*/  IMAD.MOV.U32 R30, RZ, RZ, 0x1c1f ;  /* 0x00001c1fff1e7424 */ /* 0x000fe200078e00ff */
[----:B------:R-:W-:Y:S02]  /*25140*/  MOV R3, 0x25160 ;  /* 0x0002516000037802 */ /* 0x000fe40000000f00 */
[----:B------:R-:W-:Y:S05]  /*25150*/  CALL.REL.NOINC `($__internal_50_$__cuda_sm70_shflsync_idx_p) ;  /* 0x00000c1000007944 */ /* 0x000fea0003c00000 */
[----:B------:R-:W-:Y:S01]  /*25160*/  MOV R4, R30 ;  /* 0x0000001e00047202 */ /* 0x000fe20000000f00 */
[----:B-1---5:R-:W-:Y:S05]  /*25170*/  BRA `(.L_x_3210) ;  /* 0xffffa7a000007947 */ /* 0x022fea000383ffff */
.L_x_3130:
[----:B------:R-:W-:Y:S01]  /*25180*/  IMAD.MOV.U32 R29, RZ, RZ, R6 ;  /* 0x000000ffff1d7224 */ /* 0x000fe200078e0006 */
[----:B------:R-:W-:Y:S01]  /*25190*/  MOV R2, RZ ;  /* 0x000000ff00027202 */ /* 0x000fe20000000f00 */
[----:B------:R-:W-:Y:S01]  /*251a0*/  IMAD.MOV.U32 R30, RZ, RZ, 0x1c1f ;  /* 0x00001c1fff1e7424 */ /* 0x000fe200078e00ff */
[----:B------:R-:W-:Y:S02]  /*251b0*/  MOV R3, 0x251d0 ;  /* 0x000251d000037802 */ /* 0x000fe40000000f00 */
[----:B-12---:R-:W-:Y:S05]  /*251c0*/  CALL.REL.NOINC `($__internal_50_$__cuda_sm70_shflsync_idx_p) ;  /* 0x00000ba000007944 */ /* 0x006fea0003c00000 */
[----:B------:R-:W-:Y:S01]  /*251d0*/  MOV R2, R30 ;  /* 0x0000001e00027202 */ /* 0x000fe20000000f00 */
[----:B-1---5:R-:W-:Y:S05]  /*251e0*/  BRA `(.L_x_3211) ;  /* 0xffffa75000007947 */ /* 0x022fea000383ffff */
.L_x_3133:
[----:B------:R-:W-:Y:S01]  /*251f0*/  IMAD.MOV.U32 R29, RZ, RZ, R5 ;  /* 0x000000ffff1d7224 */ /* 0x000fe200078e0005 */
[----:B-1--4-:R-:W-:Y:S01]  /*25200*/  MOV R2, 0x1 ;  /* 0x0000000100027802 */ /* 0x012fe20000000f00 */
[----:B------:R-:W-:Y:S01]  /*25210*/  IMAD.MOV.U32 R30, RZ, RZ, 0x1c1f ;  /* 0x00001c1fff1e7424 */ /* 0x000fe200078e00ff */
[----:B------:R-:W-:-:S02]  /*25220*/  MOV R3, 0x25240 ;  /* 0x0002524000037802 */ /* 0x000fc40000000f00 */
[----:B--23--:R-:W-:Y:S05]  /*25230*/  CALL.REL.NOINC `($__internal_50_$__cuda_sm70_shflsync_idx_p) ;  /* 0x00000b3000007944 */ /* 0x00cfea0003c00000 */
        /* <DEDUP_REMOVED lines=8> */
.L_x_3137:
[----:B------:R-:W-:Y:S01]  /*252c0*/  IMAD.MOV.U32 R29, RZ, RZ, R5 ;  /* 0x000000ffff1d7224 */ /* 0x000fe200078e0005 */
[----:B------:R-:W-:Y:S01]  /*252d0*/  MOV R2, RZ ;  /* 0x000000ff00027202 */ /* 0x000fe20000000f00 */
[----:B------:R-:W-:Y:S01]  /*252e0*/  IMAD.MOV.U32 R30, RZ, RZ, 0x181f ;  /* 0x0000181fff1e7424 */ /* 0x000fe200078e00ff */
[----:B------:R-:W-:Y:S02]  /*252f0*/  MOV R3, 0x25310 ;  /* 0x0002531000037802 */ /* 0x000fe40000000f00 */
[----:B------:R-:W-:Y:S05]  /*25300*/  CALL.REL.NOINC `($__internal_50_$__cuda_sm70_shflsync_idx_p) ;  /* 0x00000a6000007944 */ /* 0x000fea0003c00000 */
[----:B------:R-:W-:Y:S01]  /*25310*/  MOV R4, R30 ;  /* 0x0000001e00047202 */ /* 0x000fe20000000f00 */
[----:B-1---5:R-:W-:Y:S05]  /*25320*/  BRA `(.L_x_3213) ;  /* 0xffffc70000007947 */ /* 0x022fea000383ffff */
.L_x_3138:
[----:B------:R-:W-:Y:S01]  /*25330*/  IMAD.MOV.U32 R29, RZ, RZ, R16 ;  /* 0x000000ffff1d7224 */ /* 0x000fe200078e0010 */
[----:B------:R-:W-:Y:S01]  /*25340*/  MOV R2, RZ ;  /* 0x000000ff00027202 */ /* 0x000fe20000000f00 */
[----:B------:R-:W-:Y:S01]  /*25350*/  IMAD.MOV.U32 R30, RZ, RZ, 0x181f ;  /* 0x0000181fff1e7424 */ /* 0x000fe200078e00ff */
[----:B------:R-:W-:Y:S02]  /*25360*/  MOV R3, 0x25380 ;  /* 0x0002538000037802 */ /* 0x000fe40000000f00 */
[----:B-12---:R-:W-:Y:S05]  /*25370*/  CALL.REL.NOINC `($__internal_50_$__cuda_sm70_shflsync_idx_p) ;  /* 0x000009f000007944 */ /* 0x006fea0003c00000 */
[----:B------:R-:W-:Y:S01]  /*25380*/  MOV R2, R30 ;  /* 0x0000001e00027202 */ /* 0x000fe20000000f00 */
[----:B-1---5:R-:W-:Y:S05]  /*25390*/  BRA `(.L_x_3214) ;  /* 0xffffc6b000007947 */ /* 0x022fea000383ffff */
.L_x_3141:
[----:B------:R-:W-:Y:S01]  /*253a0*/  IMAD.MOV.U32 R29, RZ, RZ, R5 ;  /* 0x000000ffff1d7224 */ /* 0x000fe200078e0005 */
[----:B--2-4-:R-:W-:Y:S01]  /*253b0*/  MOV R2, 0x1 ;  /* 0x0000000100027802 */ /* 0x014fe20000000f00 */
[----:B------:R-:W-:Y:S01]  /*253c0*/  IMAD.MOV.U32 R30, RZ, RZ, 0x181f ;  /* 0x0000181fff1e7424 */ /* 0x000fe200078e00ff */
[----:B------:R-:W-:-:S02]  /*253d0*/  MOV R3, 0x253f0 ;  /* 0x000253f000037802 */ /* 0x000fc40000000f00 */
[----:B-1-3--:R-:W-:Y:S05]  /*253e0*/  CALL.REL.NOINC `($__internal_50_$__cuda_sm70_shflsync_idx_p) ;  /* 0x0000098000007944 */ /* 0x00afea0003c00000 */
        /* <DEDUP_REMOVED lines=8> */
.L_x_3144:
[----:B------:R-:W-:Y:S01]  /*25470*/  IMAD.MOV.U32 R29, RZ, RZ, R5 ;  /* 0x000000ffff1d7224 */ /* 0x000fe200078e0005 */
[----:B-1--4-:R-:W-:Y:S01]  /*25480*/  MOV R2, 0x2 ;  /* 0x0000000200027802 */ /* 0x012fe20000000f00 */
[----:B------:R-:W-:Y:S01]  /*25490*/  IMAD.MOV.U32 R30, RZ, RZ, 0x181f ;  /* 0x0000181fff1e7424 */ /* 0x000fe200078e00ff */
[----:B------:R-:W-:Y:S02]  /*254a0*/  MOV R3, 0x254c0 ;  /* 0x000254c000037802 */ /* 0x000fe40000000f00 */
[----:B--23--:R-:W-:Y:S05]  /*254b0*/  CALL.REL.NOINC `($__internal_50_$__cuda_sm70_shflsync_idx_p) ;  /* 0x000008b000007944 */ /* 0x00cfea0003c00000 */
[----:B------:R-:W-:Y:S01]  /*254c0*/  MOV R4, R30 ;  /* 0x0000001e00047202 */ /* 0x000fe20000000f00 */
[----:B-1---5:R-:W-:Y:S05]  /*254d0*/  BRA `(.L_x_3216) ;  /* 0xffffc86000007947 */ /* 0x022fea000383ffff */
.L_x_3145:
[----:B------:R-:W-:Y:S01]  /*254e0*/  IMAD.MOV.U32 R29, RZ, RZ, R16 ;  /* 0x000000ffff1d7224 */ /* 0x000fe200078e0010 */
[----:B----4-:R-:W-:Y:S01]  /*254f0*/  MOV R2, 0x2 ;  /* 0x0000000200027802 */ /* 0x010fe20000000f00 */
[----:B------:R-:W-:Y:S01]  /*25500*/  IMAD.MOV.U32 R30, RZ, RZ, 0x181f ;  /* 0x0000181fff1e7424 */ /* 0x000fe200078e00ff */
[----:B------:R-:W-:Y:S02]  /*25510*/  MOV R3, 0x25530 ;  /* 0x0002553000037802 */ /* 0x000fe40000000f00 */
[----:B-123--:R-:W-:Y:S05]  /*25520*/  CALL.REL.NOINC `($__internal_50_$__cuda_sm70_shflsync_idx_p) ;  /* 0x0000084000007944 */ /* 0x00efea0003c00000 */
[----:B------:R-:W-:Y:S01]  /*25530*/  MOV R2, R30 ;  /* 0x0000001e00027202 */ /* 0x000fe20000000f00 */
[----:B-1---5:R-:W-:Y:S05]  /*25540*/  BRA `(.L_x_3217) ;  /* 0xffffc81000007947 */ /* 0x022fea000383ffff */
.L_x_3148:
[----:B------:R-:W-:Y:S01]  /*25550*/  IMAD.MOV.U32 R29, RZ, RZ, R5 ;  /* 0x000000ffff1d7224 */ /* 0x000fe200078e0005 */
[----:B-1----:R-:W-:Y:S01]  /*25560*/  MOV R2, 0x3 ;  /* 0x0000000300027802 */ /* 0x002fe20000000f00 */
[----:B------:R-:W-:Y:S01]  /*25570*/  IMAD.MOV.U32 R30, RZ, RZ, 0x181f ;  /* 0x0000181fff1e7424 */ /* 0x000fe200078e00ff */
[----:B------:R-:W-:-:S02]  /*25580*/  MOV R3, 0x255a0 ;  /* 0x000255a000037802 */ /* 0x000fc40000000f00 */
[----:B--234-:R-:W-:Y:S05]  /*25590*/  CALL.REL.NOINC `($__internal_50_$__cuda_sm70_shflsync_idx_p) ;  /* 0x000007d000007944 */ /* 0x01cfea0003c00000 */
        /* <DEDUP_REMOVED lines=8> */
.L_x_3150:
[----:B------:R-:W-:Y:S01]  /*25620*/  IMAD.MOV.U32 R29, RZ, RZ, R28 ;  /* 0x000000ffff1d7224 */ /* 0x000fe200078e001c */
[----:B------:R-:W-:Y:S01]  /*25630*/  MOV R2, RZ ;  /* 0x000000ff00027202 */ /* 0x000fe20000000f00 */
[----:B------:R-:W-:Y:S01]  /*25640*/  IMAD.MOV.U32 R30, RZ, RZ, 0x1f ;  /* 0x0000001fff1e7424 */ /* 0x000fe200078e00ff */
[----:B------:R-:W-:Y:S02]  /*25650*/  MOV R3, 0x25670 ;  /* 0x0002567000037802 */ /* 0x000fe40000000f00 */
[----:B------:R-:W-:Y:S05]  /*25660*/  CALL.REL.NOINC `($__internal_50_$__cuda_sm70_shflsync_idx_p) ;  /* 0x0000070000007944 */ /* 0x000fea0003c00000 */
[----:B------:R-:W-:Y:S01]  /*25670*/  MOV R10, R30 ;  /* 0x0000001e000a7202 */ /* 0x000fe20000000f00 */
[----:B-1---5:R-:W-:Y:S05]  /*25680*/  BRA `(.L_x_3219) ;  /* 0xffffca8000007947 */ /* 0x022fea000383ffff */
.L_x_3151:
[----:B------:R-:W-:Y:S01]  /*25690*/  IMAD.MOV.U32 R29, RZ, RZ, R28 ;  /* 0x000000ffff1d7224 */ /* 0x000fe200078e001c */
[----:B------:R-:W-:Y:S01]  /*256a0*/  MOV R2, 0x1 ;  /* 0x0000000100027802 */ /* 0x000fe20000000f00 */
[----:B------:R-:W-:Y:S01]  /*256b0*/  IMAD.MOV.U32 R30, RZ, RZ, 0x1f ;  /* 0x0000001fff1e7424 */ /* 0x000fe200078e00ff */
[----:B------:R-:W-:Y:S02]  /*256c0*/  MOV R3, 0x256e0 ;  /* 0x000256e000037802 */ /* 0x000fe40000000f00 */
[----:B-12---:R-:W-:Y:S05]  /*256d0*/  CALL.REL.NOINC `($__internal_50_$__cuda_sm70_shflsync_idx_p) ;  /* 0x0000069000007944 */ /* 0x006fea0003c00000 */
[----:B------:R-:W-:Y:S01]  /*256e0*/  MOV R6, R30 ;  /* 0x0000001e00067202 */ /* 0x000fe20000000f00 */
[----:B-1---5:R-:W-:Y:S05]  /*256f0*/  BRA `(.L_x_3220) ;  /* 0xffffca3000007947 */ /* 0x022fea000383ffff */
.L_x_3152:
[----:B------:R-:W-:Y:S01]  /*25700*/  IMAD.MOV.U32 R2, RZ, RZ, R4 ;  /* 0x000000ffff027224 */ /* 0x000fe200078e0004 */
[----:B------:R-:W-:-:S02]  /*25710*/  MOV R5, 0x1 ;  /* 0x0000000100057802 */ /* 0x000fc40000000f00 */
[----:B------:R-:W-:Y:S02]  /*25720*/  MOV R3, 0x25740 ;  /* 0x0002574000037802 */ /* 0x000fe40000000f00 */
[----:B-1234-:R-:W-:Y:S05]  /*25730*/  CALL.REL.NOINC `($__internal_51_$__cuda_sm70_shflsync_up_p) ;  /* 0x000006b000007944 */ /* 0x01efea0003c00000 */
[----:B------:R-:W-:Y:S05]  /*25740*/  BRA `(.L_x_3221) ;  /* 0xffffcb1000007947 */ /* 0x000fea000383ffff */
.L_x_3153:
[----:B------:R-:W-:Y:S01]  /*25750*/  IMAD.MOV.U32 R2, RZ, RZ, R4 ;  /* 0x000000ffff027224 */ /* 0x000fe200078e0004 */
[----:B------:R-:W-:Y:S02]  /*25760*/  MOV R5, 0x2 ;  /* 0x0000000200057802 */ /* 0x000fe40000000f00 */
[----:B------:R-:W-:Y:S02]  /*25770*/  MOV R3, 0x25790 ;  /* 0x0002579000037802 */ /* 0x000fe40000000f00 */
[----:B--2-4-:R-:W-:Y:S05]  /*25780*/  CALL.REL.NOINC `($__internal_51_$__cuda_sm70_shflsync_up_p) ;  /* 0x0000066000007944 */ /* 0x014fea0003c00000 */
        /* <DEDUP_REMOVED lines=25> */
[----:B------:R-:W-:Y:S01]  /*25920*/  MOV R2, R30 ;  /* 0x0000001e00027202 */ /* 0x000fe20000000f00 */
[----:B-1---5:R-:W-:Y:S05]  /*25930*/  BRA `(.L_x_3222) ;  /* 0xffffca2000007947 */ /* 0x022fea000383ffff */
.L_x_3157:
[----:B------:R-:W-:Y:S01]  /*25940*/  IMAD.MOV.U32 R2, RZ, RZ, R4 ;  /* 0x000000ffff027224 */ /* 0x000fe200078e0004 */
[----:B------:R-:W-:Y:S02]  /*25950*/  MOV R5, 0x1 ;  /* 0x0000000100057802 */ /* 0x000fe40000000f00 */
[----:B------:R-:W-:Y:S02]  /*25960*/  MOV R3, 0x25980 ;  /* 0x0002598000037802 */ /* 0x000fe40000000f00 */
[----:B------:R-:W-:Y:S05]  /*25970*/  CALL.REL.NOINC `($__internal_51_$__cuda_sm70_shflsync_up_p) ;  /* 0x0000047000007944 */ /* 0x000fea0003c00000 */
[----:B------:R-:W-:Y:S01]  /*25980*/  MOV R2, R5 ;  /* 0x0000000500027202 */ /* 0x000fe20000000f00 */
[----:B------:R-:W-:Y:S05]  /*25990*/  BRA `(.L_x_3223) ;  /* 0xffffcb2000007947 */ /* 0x000fea000383ffff */
.L_x_3158:
        /* <DEDUP_REMOVED lines=31> */
.L_x_3160:
[----:B------:R-:W-:Y:S02]  /*25b90*/  SEL R2, RZ, 0x1, P0 ;  /* 0x00000001ff027807 */ /* 0x000fe40000000000 */
[----:B------:R-:W-:Y:S02]  /*25ba0*/  MOV R3, 0x25bc0 ;  /* 0x00025bc000037802 */ /* 0x000fe40000000f00 */
[----:B-1----:R-:W-:Y:S05]  /*25bb0*/  CALL.REL.NOINC `($__internal_52_$__cuda_sm70_votesync_ballot) ;  /* 0x000002a000007944 */ /* 0x002fea0003c00000 */
[----:B------:R-:W-:Y:S05]  /*25bc0*/  BRA `(.L_x_3225) ;  /* 0xffffca8000007947 */ /* 0x000fea000383ffff */
.L_x_3161:
[----:B------:R-:W-:Y:S01]  /*25bd0*/  IMAD.MOV.U32 R29, RZ, RZ, R8 ;  /* 0x000000ffff1d7224 */ /* 0x000fe200078e0008 */
[----:B--2---:R-:W-:Y:S01]  /*25be0*/  MOV R2, R11 ;  /* 0x0000000b00027202 */ /* 0x004fe20000000f00 */
[----:B------:R-:W-:Y:S01]  /*25bf0*/  IMAD.MOV.U32 R30, RZ, RZ, 0x1f ;  /* 0x0000001fff1e7424 */ /* 0x000fe200078e00ff */
[----:B------:R-:W-:Y:S02]  /*25c00*/  MOV R3, 0x25c20 ;  /* 0x00025c2000037802 */ /* 0x000fe40000000f00 */
[----:B-1----:R-:W-:Y:S05]  /*25c10*/  CALL.REL.NOINC `($__internal_50_$__cuda_sm70_shflsync_idx_p) ;  /* 0x0000015000007944 */ /* 0x002fea0003c00000 */
[----:B------:R-:W-:Y:S01]  /*25c20*/  IMAD.MOV.U32 R6, RZ, RZ, R30 ;  /* 0x000000ffff067224 */ /* 0x000fe200078e001e */
[----:B------:R-:W-:Y:S01]  /*25c30*/  MOV R2, R11 ;  /* 0x0000000b00027202 */ /* 0x000fe20000000f00 */
[----:B------:R-:W-:Y:S01]  /*25c40*/  IMAD.MOV.U32 R29, RZ, RZ, R9 ;  /* 0x000000ffff1d7224 */ /* 0x000fe200078e0009 */
[----:B------:R-:W-:Y:S02]  /*25c50*/  MOV R30, 0x1f ;  /* 0x0000001f001e7802 */ /* 0x000fe40000000f00 */
[----:B------:R-:W-:-:S02]  /*25c60*/  MOV R3, 0x25c80 ;  /* 0x00025c8000037802 */ /* 0x000fc40000000f00 */
[----:B-1---5:R-:W-:Y:S05]  /*25c70*/  CALL.REL.NOINC `($__internal_50_$__cuda_sm70_shflsync_idx_p) ;  /* 0x000000f000007944 */ /* 0x022fea0003c00000 */
[----:B------:R-:W-:Y:S01]  /*25c80*/  MOV R5, R30 ;  /* 0x0000001e00057202 */ /* 0x000fe20000000f00 */
[----:B-1---5:R-:W-:Y:S05]  /*25c90*/  BRA `(.L_x_3226) ;  /* 0xffffca2000007947 */ /* 0x022fea000383ffff */
.L_x_3164:
[----:B------:R-:W-:Y:S01]  /*25ca0*/  IMAD.MOV.U32 R29, RZ, RZ, R4 ;  /* 0x000000ffff1d7224 */ /* 0x000fe200078e0004 */
[----:B--2---:R-:W-:Y:S01]  /*25cb0*/  MOV R2, R11 ;  /* 0x0000000b00027202 */ /* 0x004fe20000000f00 */
[----:B------:R-:W-:Y:S01]  /*25cc0*/  IMAD.MOV.U32 R30, RZ, RZ, 0x1f ;  /* 0x0000001fff1e7424 */ /* 0x000fe200078e00ff */
[----:B------:R-:W-:-:S02]  /*25cd0*/  MOV R3, 0x25cf0 ;  /* 0x00025cf000037802 */ /* 0x000fc40000000f00 */
[----:B-1--4-:R-:W-:Y:S05]  /*25ce0*/  CALL.REL.NOINC `($__internal_50_$__cuda_sm70_shflsync_idx_p) ;  /* 0x0000008000007944 */ /* 0x012fea0003c00000 */
[----:B------:R-:W-:Y:S01]  /*25cf0*/  MOV R15, R30 ;  /* 0x0000001e000f7202 */ /* 0x000fe20000000f00 */
[----:B-1---5:R-:W-:Y:S05]  /*25d00*/  BRA `(.L_x_3163) ;  /* 0xffffca1000007947 */ /* 0x022fea000383ffff */
        .weak           $__internal_49_$__cuda_sm70_shflsync_bfly_p
        .type           $__internal_49_$__cuda_sm70_shflsync_bfly_p,@function
        .size           $__internal_49_$__cuda_sm70_shflsync_bfly_p,($__internal_50_$__cuda_sm70_shflsync_idx_p - $__internal_49_$__cuda_sm70_shflsync_bfly_p)
$__internal_49_$__cuda_sm70_shflsync_bfly_p:
[----:B------:R-:W-:Y:S02]  /*25d10*/  MOV R188, 0x1f ;  /* 0x0000001f00bc7802 */ /* 0x000fe40000000f00 */
[----:B------:R-:W-:-:S04]  /*25d20*/  MOV R189, 0xffffffff ;  /* 0xffffffff00bd7802 */ /* 0x000fc80000000f00 */
[----:B------:R-:W-:Y:S04]  /*25d30*/  WARPSYNC R189 ;  /* 0x000000bd00007348 */ /* 0x000fe80003800000 */
[----:B------:R1:W2:Y:S02]  /*25d40*/  SHFL.BFLY PT, R188, R4, R3, R188 ;  /* 0x0c00000304bc7389 */ /* 0x0002a400000e00bc */
[----:B-1----:R-:W-:-:S04]  /*25d50*/  MOV R3, 0x0 ;  /* 0x0000000000037802 */ /* 0x002fc80000000f00 */
[----:B--2---:R-:W-:Y:S05]  /*25d60*/  RET.REL.NODEC R2 `(_ZN7cutlass13device_kernelIN5flash19enable_sm80_to_sm89INS1_16FlashAttnFwdSm80INS1_25CollectiveMainloopFwdSm80ILi8ELi1ELb0EN4cute5tupleIJNS5_1CILi128EEENS7_ILi48EEENS7_ILi256EEEEEELi256ENS_6half_tEfNS_4arch4Sm80ELb1ELb0ELb1ELb1ELb1ELb1ELb1ELb1EEENS1_21CollectiveEpilogueFwdINS6_IJS8_SA_S9_EEENS6_IJNS7_ILi1EEESI_SI_EEESC_SE_Li256ELb1ELb1ELb1ELb0EEENS1_36VarlenDynamicPersistentTileSchedulerILi128ELi48ELi256ELi256ELb1ELb1ELb0ELb1ELb1ELb1EEEEEEEEEvNT_6ParamsE) ;  /* 0xfffda29002007950 */ /* 0x004fea0003c3ffff */
        .weak           $__internal_50_$__cuda_sm70_shflsync_idx_p
        .type           $__internal_50_$__cuda_sm70_shflsync_idx_p,@function
        .size           $__internal_50_$__cuda_sm70_shflsync_idx_p,($__internal_51_$__cuda_sm70_shflsync_up_p - $__internal_50_$__cuda_sm70_shflsync_idx_p)
$__internal_50_$__cuda_sm70_shflsync_idx_p:
[----:B------:R1:W-:Y:S02]  /*25d70*/  STL [R1+0x190], R0 ;  /* 0x0001900001007387 */ /* 0x0003e40000100800 */
[----:B-1----:R-:W-:-:S04]  /*25d80*/  MOV R0, 0xffffffff ;  /* 0xffffffff00007802 */ /* 0x002fc80000000f00 */
[----:B------:R-:W-:Y:S04]  /*25d90*/  WARPSYNC R0 ;  /* 0x0000000000007348 */ /* 0x000fe80003800000 */
[----:B------:R1:W2:Y:S04]  /*25da0*/  SHFL.IDX PT, R30, R29, R2, R30 ;  /* 0x000000021d1e7389 */ /* 0x0002a800000e001e */
[----:B-1----:R1:W5:Y:S01]  /*25db0*/  LDL.LU R0, [R1+0x190] ;  /* 0x0001900001007983 */ /* 0x0023620000300800 */
[----:B------:R-:W-:Y:S02]  /*25dc0*/  MOV R2, R3 ;  /* 0x0000000300027202 */ /* 0x000fe40000000f00 */
[----:B------:R-:W-:-:S04]  /*25dd0*/  MOV R3, 0x0 ;  /* 0x0000000000037802 */ /* 0x000fc80000000f00 */
[----:B--2---:R-:W-:Y:S05]  /*25de0*/  RET.REL.NODEC R2 `(_ZN7cutlass13device_kernelIN5flash19enable_sm80_to_sm89INS1_16FlashAttnFwdSm80INS1_25CollectiveMainloopFwdSm80ILi8ELi1ELb0EN4cute5tupleIJNS5_1CILi128EEENS7_ILi48EEENS7_ILi256EEEEEELi256ENS_6half_tEfNS_4arch4Sm80ELb1ELb0ELb1ELb1ELb1ELb1ELb1ELb1EEENS1_21CollectiveEpilogueFwdINS6_IJS8_SA_S9_EEENS6_IJNS7_ILi1EEESI_SI_EEESC_SE_Li256ELb1ELb1ELb1ELb0EEENS1_36VarlenDynamicPersistentTileSchedulerILi128ELi48ELi256ELi256ELb1ELb1ELb0ELb1ELb1ELb1EEEEEEEEEvNT_6ParamsE) ;  /* 0xfffda21002007950 */ /* 0x004fea0003c3ffff */
        .weak           $__internal_51_$__cuda_sm70_shflsync_up_p
        .type           $__internal_51_$__cuda_sm70_shflsync_up_p,@function
        .size           $__internal_51_$__cuda_sm70_shflsync_up_p,($__internal_52_$__cuda_sm70_votesync_ballot - $__internal_51_$__cuda_sm70_shflsync_up_p)
$__internal_51_$__cuda_sm70_shflsync_up_p:
[----:B------:R-:W-:Y:S02]  /*25df0*/  IMAD.MOV.U32 R13, RZ, RZ, -0x1 ;  /* 0xffffffffff0d7424 */ /* 0x000fe400078e00ff */
[----:B------:R-:W-:Y:S02]  /*25e00*/  IMAD.MOV.U32 R11, RZ, RZ, RZ ;  /* 0x000000ffff0b7224 */ /* 0x000fe400078e00ff */
[----:B------:R-:W-:Y:S04]  /*25e10*/  WARPSYNC R13 ;  /* 0x0000000d00007348 */ /* 0x000fe80003800000 */
[----:B------:R1:W2:Y:S02]  /*25e20*/  SHFL.UP PT, R5, R2, R5, R11 ;  /* 0x0400000502057389 */ /* 0x0002a400000e000b */
[----:B-1----:R-:W-:-:S02]  /*25e30*/  MOV R2, R3 ;  /* 0x0000000300027202 */ /* 0x002fc40000000f00 */
[----:B------:R-:W-:-:S04]  /*25e40*/  MOV R3, 0x0 ;  /* 0x0000000000037802 */ /* 0x000fc80000000f00 */
[----:B--2---:R-:W-:Y:S05]  /*25e50*/  RET.REL.NODEC R2 `(_ZN7cutlass13device_kernelIN5flash19enable_sm80_to_sm89INS1_16FlashAttnFwdSm80INS1_25CollectiveMainloopFwdSm80ILi8ELi1ELb0EN4cute5tupleIJNS5_1CILi128EEENS7_ILi48EEENS7_ILi256EEEEEELi256ENS_6half_tEfNS_4arch4Sm80ELb1ELb0ELb1ELb1ELb1ELb1ELb1ELb1EEENS1_21CollectiveEpilogueFwdINS6_IJS8_SA_S9_EEENS6_IJNS7_ILi1EEESI_SI_EEESC_SE_Li256ELb1ELb1ELb1ELb0EEENS1_36VarlenDynamicPersistentTileSchedulerILi128ELi48ELi256ELi256ELb1ELb1ELb0ELb1ELb1ELb1EEEEEEEEEvNT_6ParamsE) ;  /* 0xfffda1a002007950 */ /* 0x004fea0003c3ffff */
        .weak           $__internal_52_$__cuda_sm70_votesync_ballot
        .type           $__internal_52_$__cuda_sm70_votesync_ballot,@function
        .size           $__internal_52_$__cuda_sm70_votesync_ballot,(.L_x_3295 - $__internal_52_$__cuda_sm70_votesync_ballot)
$__internal_52_$__cuda_sm70_votesync_ballot:
[----:B------:R-:W-:Y:S01]  /*25e60*/  ISETP.NE.U32.AND P0, PT, R2, 0x1, PT ;  /* 0x000000010200780c */ /* 0x000fe20003f05070 */
[----:B------:R-:W-:-:S04]  /*25e70*/  IMAD.MOV.U32 R5, RZ, RZ, -0x1 ;  /* 0xffffffffff057424 */ /* 0x000fc800078e00ff */
[----:B------:R-:W-:Y:S08]  /*25e80*/  WARPSYNC R5 ;  /* 0x0000000500007348 */ /* 0x000ff00003800000 */
[----:B------:R-:W-:-:S04]  /*25e90*/  VOTE.ANY R2, PT, !P0 ;  /* 0x0000000000027806 */ /* 0x000fc800040e0100 */
[----:B------:R-:W-:Y:S01]  /*25ea0*/  LOP3.LUT R13, R2, R5, RZ, 0xc0, !PT ;  /* 0x00000005020d7212 */ /* 0x000fe200078ec0ff */
[----:B------:R-:W-:Y:S02]  /*25eb0*/  IMAD.MOV.U32 R2, RZ, RZ, R3 ;  /* 0x000000ffff027224 */ /* 0x000fe400078e0003 */
[----:B------:R-:W-:-:S04]  /*25ec0*/  IMAD.MOV.U32 R3, RZ, RZ, 0x0 ;  /* 0x00000000ff037424 */ /* 0x000fc800078e00ff */
[----:B------:R-:W-:Y:S05]  /*25ed0*/  RET.REL.NODEC R2 `(_ZN7cutlass13device_kernelIN5flash19enable_sm80_to_sm89INS1_16FlashAttnFwdSm80INS1_25CollectiveMainloopFwdSm80ILi8ELi1ELb0EN4cute5tupleIJNS5_1CILi128EEENS7_ILi48EEENS7_ILi256EEEEEELi256ENS_6half_tEfNS_4arch4Sm80ELb1ELb0ELb1ELb1ELb1ELb1ELb1ELb1EEENS1_21CollectiveEpilogueFwdINS6_IJS8_SA_S9_EEENS6_IJNS7_ILi1EEESI_SI_EEESC_SE_Li256ELb1ELb1ELb1ELb0EEENS1_36VarlenDynamicPersistentTileSchedulerILi128ELi48ELi256ELi256ELb1ELb1ELb0ELb1ELb1ELb1EEEEEEEEEvNT_6ParamsE) ;  /* 0xfffda12002007950 */ /* 0x000fea0003c3ffff */
.L_x_3227:
        /* <DEDUP_REMOVED lines=10> */
.L_x_3295:


//--------------------- .nv.shared._ZN7cutlass13device_kernelIN5flash19enable_sm80_to_sm89INS1_16FlashAttnFwdSm80INS1_25CollectiveMainloopFwdSm80ILi8ELi1ELb1EN4cute5tupleIJNS5_1CILi128EEENS7_ILi64EEENS7_ILi256EEEEEELi256ENS_6half_tEfNS_4arch4Sm80ELb0ELb0ELb1ELb0ELb1ELb0ELb1ELb1EEENS1_21CollectiveEpilogueFwdINS6_IJS8_SA_S9_EEENS6_IJNS7_ILi1EEESI_SI_EEESC_SE_Li256ELb0ELb1ELb1ELb0EEENS1_19SingleTileSchedulerILb0ELb1ELb1ELi128EEEEEEEEEvNT_6ParamsE --------------------------
	.section	.nv.shared._ZN7cutlass13device_kernelIN5flash19enable_sm80_to_sm89INS1_16FlashAttnFwdSm80INS1_25CollectiveMainloopFwdSm80ILi8ELi1ELb1EN4cute5tupleIJNS5_1CILi128EEENS7_ILi64EEENS7_ILi256EEEEEELi256ENS_6half_tEfNS_4arch4Sm80ELb0ELb0ELb1ELb0ELb1ELb0ELb1ELb1EEENS1_21CollectiveEpilogueFwdINS6_IJS8_SA_S9_EEENS6_IJNS7_ILi1EEESI_SI_EEESC_SE_Li256ELb0ELb1ELb1ELb0EEENS1_19SingleTileSchedulerILb0ELb1ELb1ELi128EEEEEEEEEvNT_6ParamsE,"aw",@nobits
	.sectionflags	@""
	.align	16


//--------------------- .nv.global                --------------------------
	.section	.nv.global,"aw",@nobits
.nv.global:
	.type		_ZN86_INTERNAL_97bd09b1_50_flash_fwd_hdim256_fp16_paged_split_softcap_sm80_cu_de61a85f_30904cute1_E,@object
	.size		_ZN86_INTERNAL_97bd09b1_50_flash_fwd_hdim256_fp16_paged_split_softcap_sm80_cu_de61a85f_30904cute1_E,(_ZN86_INTERNAL_97bd09b1_50_flash_fwd_hdim256_fp16_paged_split_softcap_sm80_cu_de61a85f_30904cuda3std3__45__cpo6cbeginE - _ZN86_INTERNAL_97bd09b1_50_flash_fwd_hdim256_fp16_paged_split_softcap_sm80_cu_de61a85f_30904cute1_E)
_ZN86_INTERNAL_97bd09b1_50_flash_fwd_hdim256_fp16_paged_split_softcap_sm80_cu_de61a85f_30904cute1_E:
	.zero		1
	.type		_ZN86_INTERNAL_97bd09b1_50_flash_fwd_hdim256_fp16_paged_split_softcap_sm80_cu_de61a85f_30904cuda3std3__45__cpo6cbeginE,@object
	.size		_ZN86_INTERNAL_97bd09b1_50_flash_fwd_hdim256_fp16_paged_split_softcap_sm80_cu_de61a85f_30904cuda3std3__45__cpo6cbeginE,(_ZN86_INTERNAL_97bd09b1_50_flash_fwd_hdim256_fp16_paged_split_softcap_sm80_cu_de61a85f_30904cuda3std3__48in_placeE - _ZN86_INTERNAL_97bd09b1_50_flash_fwd_hdim256_fp16_paged_split_softcap_sm80_cu_de61a85f_30904cuda3std3__45__cpo6cbeginE)
_ZN86_INTERNAL_97bd09b1_50_flash_fwd_hdim256_fp16_paged_split_softcap_sm80_cu_de61a85f_30904cuda3std3__45__cpo6cbeginE:
	.zero		1
	.type		_ZN86_INTERNAL_97bd09b1_50_flash_fwd_hdim256_fp16_paged_split_softcap_sm80_cu_de61a85f_30904cuda3std3__48in_placeE,@object
	.size		_ZN86_INTERNAL_97bd09b1_50_flash_fwd_hdim256_fp16_paged_split_softcap_sm80_cu_de61a85f_30904cuda3std3__48in_placeE,(_ZN86_INTERNAL_97bd09b1_50_flash_fwd_hdim256_fp16_paged_split_softcap_sm80_cu_de61a85f_30904cuda3std6ranges3__45__cpo9iter_moveE - _ZN86_INTERNAL_97bd09b1_50_flash_fwd_hdim256_fp16_paged_split_softcap_sm80_cu_de61a85f_30904cuda3std3__48in_placeE)
_ZN86_INTERNAL_97bd09b1_50_flash_fwd_hdim256_fp16_paged_split_softcap_sm80_cu_de61a85f_30904cuda3std3__48in_placeE:
	.zero		1
	.type		_ZN86_INTERNAL_97bd09b1_50_flash_fwd_hdim256_fp16_paged_split_softcap_sm80_cu_de61a85f_30904cuda3std6ranges3__45__cpo9iter_moveE,@object
	.size		_ZN86_INTERNAL_97bd09b1_50_flash_fwd_hdim256_fp16_paged_split_softcap_sm80_cu_de61a85f_30904cuda3std6ranges3__45__cpo9iter_moveE,(_ZN86_INTERNAL_97bd09b1_50_flash_fwd_hdim256_fp16_paged_split_softcap_sm80_cu_de61a85f_30904cuda3std3__45__cpo5beginE - _ZN86_INTERNAL_97bd09b1_50_flash_fwd_hdim256_fp16_paged_split_softcap_sm80_cu_de61a85f_30904cuda3std6ranges3__45__cpo9iter_moveE)
_ZN86_INTERNAL_97bd09b1_50_flash_fwd_hdim256_fp16_paged_split_softcap_sm80_cu_de61a85f_30904cuda3std6ranges3__45__cpo9iter_moveE:
	.zero		1
	.type		_ZN86_INTERNAL_97bd09b1_50_flash_fwd_hdim256_fp16_paged_split_softcap_sm80_cu_de61a85f_30904cuda3std3__45__cpo5beginE,@object
	.size		_ZN86_INTERNAL_97bd09b1_50_flash_fwd_hdim256_fp16_paged_split_softcap_sm80_cu_de61a85f_30904cuda3std3__45__cpo5beginE,(_ZN86_INTERNAL_97bd09b1_50_flash_fwd_hdim256_fp16_paged_split_softcap_sm80_cu_de61a85f_30904cuda3std3__488_GLOBAL__N__97bd09b1_50_flash_fwd_hdim256_fp16_paged_split_softcap_sm80_cu_de61a85f_30906ignoreE - _ZN86_INTERNAL_97bd09b1_50_flash_fwd_hdim256_fp16_paged_split_softcap_sm80_cu_de61a85f_30904cuda3std3__45__cpo5beginE)
_ZN86_INTERNAL_97bd09b1_50_flash_fwd_hdim256_fp16_paged_split_softcap_sm80_cu_de61a85f_30904cuda3std3__45__cpo5beginE:
	.zero		1
	.type		_ZN86_INTERNAL_97bd09b1_50_flash_fwd_hdim256_fp16_paged_split_softcap_sm80_cu_de61a85f_30904cuda3std3__488_GLOBAL__N__97bd09b1_50_flash_fwd_hdim256_fp16_paged_split_softcap_sm80_cu_de61a85f_30906ignoreE,@object
	.size		_ZN86_INTERNAL_97bd09b1_50_flash_fwd_hdim256_fp16_paged_split_softcap_sm80_cu_de61a85f_30904cuda3std3__488_GLOBAL__N__97bd09b1_50_flash_fwd_hdim256_fp16_paged_split_softcap_sm80_cu_de61a85f_30906ignoreE,(_ZN86_INTERNAL_97bd09b1_50_flash_fwd_hdim256_fp16_paged_split_softcap_sm80_cu_de61a85f_30904cute7productE - _ZN86_INTERNAL_97bd09b1_50_flash_fwd_hdim256_fp16_paged_split_softcap_sm80_cu_de61a85f_30904cuda3std3__488_GLOBAL__N__97bd09b1_50_flash_fwd_hdim256_fp16_paged_split_softcap_sm80_cu_de61a85f_30906ignoreE)
_ZN86_INTERNAL_97bd09b1_50_flash_fwd_hdim256_fp16_paged_split_softcap_sm80_cu_de61a85f_30904cuda3std3__488_GLOBAL__N__97bd09b1_50_flash_fwd_hdim256_fp16_paged_split_softcap_sm80_cu_de61a85f_30906ignoreE:
	.zero		1
	.type		_ZN86_INTERNAL_97bd09b1_50_flash_fwd_hdim256_fp16_paged_split_softcap_sm80_cu_de61a85f_30904cute7productE,@object
	.size		_ZN86_INTERNAL_97bd09b1_50_flash_fwd_hdim256_fp16_paged_split_softcap_sm80_cu_de61a85f_30904cute7productE,(_ZN86_INTERNAL_97bd09b1_50_flash_fwd_hdim256_fp16_paged_split_softcap_sm80_cu_de61a85f_30904cuda3std3__45__cpo3endE - _ZN86_INTERNAL_97bd09b1_50_flash_fwd_hdim256_fp16_paged_split_softcap_sm80_cu_de61a85f_30904cute7productE)
_ZN86_INTERNAL_97bd09b1_50_flash_fwd_hdim256_fp16_paged_split_softcap_sm80_cu_de61a85f_30904cute7productE:
	.zero		1
	.type		_ZN86_INTERNAL_97bd09b1_50_flash_fwd_hdim256_fp16_paged_split_softcap_sm80_cu_de61a85f_30904cuda3std3__45__cpo3endE,@object
	.size		_ZN86_INTERNAL_97bd09b1_50_flash_fwd_hdim256_fp16_paged_split_softcap_sm80_cu_de61a85f_30904cuda3std3__45__cpo3endE,(_ZN86_INTERNAL_97bd09b1_50_flash_fwd_hdim256_fp16_paged_split_softcap_sm80_cu_de61a85f_30904cuda3std3__419piecewise_constructE - _ZN86_INTERNAL_97bd09b1_50_flash_fwd_hdim256_fp16_paged_split_softcap_sm80_cu_de61a85f_30904cuda3std3__45__cpo3endE)
_ZN86_INTERNAL_97bd09b1_50_flash_fwd_hdim256_fp16_paged_split_softcap_sm80_cu_de61a85f_30904cuda3std3__45__cpo3endE:
	.zero		1
	.type		_ZN86_INTERNAL_97bd09b1_50_flash_fwd_hdim256_fp16_paged_split_softcap_sm80_cu_de61a85f_30904cuda3std3__419piecewise_constructE,@object
	.size		_ZN86_INTERNAL_97bd09b1_50_flash_fwd_hdim256_fp16_paged_split_softcap_sm80_cu_de61a85f_30904cuda3std3__419piecewise_constructE,(_ZN86_INTERNAL_97bd09b1_50_flash_fwd_hdim256_fp16_paged_split_softcap_sm80_cu_de61a85f_30904cuda3std3__45__cpo4cendE - _ZN86_INTERNAL_97bd09b1_50_flash_fwd_hdim256_fp16_paged_split_softcap_sm80_cu_de61a85f_30904cuda3std3__419piecewise_constructE)
_ZN86_INTERNAL_97bd09b1_50_flash_fwd_hdim256_fp16_paged_split_softcap_sm80_cu_de61a85f_30904cuda3std3__419piecewise_constructE:
	.zero		1
	.type		_ZN86_INTERNAL_97bd09b1_50_flash_fwd_hdim256_fp16_paged_split_softcap_sm80_cu_de61a85f_30904cuda3std3__45__cpo4cendE,@object
	.size		_ZN86_INTERNAL_97bd09b1_50_flash_fwd_hdim256_fp16_paged_split_softcap_sm80_cu_de61a85f_30904cuda3std3__45__cpo4cendE,(_ZN86_INTERNAL_97bd09b1_50_flash_fwd_hdim256_fp16_paged_split_softcap_sm80_cu_de61a85f_30904cuda3std6ranges3__45__cpo4swapE - _ZN86_INTERNAL_97bd09b1_50_flash_fwd_hdim256_fp16_paged_split_softcap_sm80_cu_de61a85f_30904cuda3std3__45__cpo4cendE)
_ZN86_INTERNAL_97bd09b1_50_flash_fwd_hdim256_fp16_paged_split_softcap_sm80_cu_de61a85f_30904cuda3std3__45__cpo4cendE:
	.zero		1
	.type		_ZN86_INTERNAL_97bd09b1_50_flash_fwd_hdim256_fp16_paged_split_softcap_sm80_cu_de61a85f_30904cuda3std6ranges3__45__cpo4swapE,@object
	.size		_ZN86_INTERNAL_97bd09b1_50_flash_fwd_hdim256_fp16_paged_split_softcap_sm80_cu_de61a85f_30904cuda3std6ranges3__45__cpo4swapE,(.L_7 - _ZN86_INTERNAL_97bd09b1_50_flash_fwd_hdim256_fp16_paged_split_softcap_sm80_cu_de61a85f_30904cuda3std6ranges3__45__cpo4swapE)
_ZN86_INTERNAL_97bd09b1_50_flash_fwd_hdim256_fp16_paged_split_softcap_sm80_cu_de61a85f_30904cuda3std6ranges3__45__cpo4swapE:
	.zero		1
.L_7:


//--------------------- .nv.shared._ZN7cutlass13device_kernelIN5flash19enable_sm80_to_sm89INS1_16FlashAttnFwdSm80INS1_25CollectiveMainloopFwdSm80ILi8ELi1ELb1EN4cute5tupleIJNS5_1CILi128EEENS7_ILi48EEENS7_ILi256EEEEEELi256ENS_6half_tEfNS_4arch4Sm80ELb0ELb0ELb1ELb1ELb1ELb0ELb1ELb1EEENS1_21CollectiveEpilogueFwdINS6_IJS8_SA_S9_EEENS6_IJNS7_ILi1EEESI_SI_EEESC_SE_Li256ELb1ELb1ELb1ELb0EEENS1_36VarlenDynamicPersistentTileSchedulerILi128ELi48ELi256ELi256ELb1ELb1ELb0ELb0ELb1ELb1EEEEEEEEEvNT_6ParamsE --------------------------
	.section	.nv.shared._ZN7cutlass13device_kernelIN5flash19enable_sm80_to_sm89INS1_16FlashAttnFwdSm80INS1_25CollectiveMainloopFwdSm80ILi8ELi1ELb1EN4cute5tupleIJNS5_1CILi128EEENS7_ILi48EEENS7_ILi256EEEEEELi256ENS_6half_tEfNS_4arch4Sm80ELb0ELb0ELb1ELb1ELb1ELb0ELb1ELb1EEENS1_21CollectiveEpilogueFwdINS6_IJS8_SA_S9_EEENS6_IJNS7_ILi1EEESI_SI_EEESC_SE_Li256ELb1ELb1ELb1ELb0EEENS1_36VarlenDynamicPersistentTileSchedulerILi128ELi48ELi256ELi256ELb1ELb1ELb0ELb0ELb1ELb1EEEEEEEEEvNT_6ParamsE,"aw",@nobits
	.sectionflags	@""
	.align	16


//--------------------- .nv.shared._ZN7cutlass13device_kernelIN5flash19enable_sm80_to_sm89INS1_16FlashAttnFwdSm80INS1_25CollectiveMainloopFwdSm80ILi8ELi1ELb0EN4cute5tupleIJNS5_1CILi128EEENS7_ILi32EEENS7_ILi256EEEEEELi256ENS_6half_tEfNS_4arch4Sm80ELb0ELb0ELb1ELb1ELb1ELb1ELb1ELb1EEENS1_21CollectiveEpilogueFwdINS6_IJS8_SA_S9_EEENS6_IJNS7_ILi1EEESI_SI_EEESC_SE_Li256ELb1ELb1ELb1ELb0EEENS1_36VarlenDynamicPersistentTileSchedulerILi128ELi32ELi256ELi256ELb1ELb1ELb0ELb0ELb1ELb1EEEEEEEEEvNT_6ParamsE --------------------------
	.section	.nv.shared._ZN7cutlass13device_kernelIN5flash19enable_sm80_to_sm89INS1_16FlashAttnFwdSm80INS1_25CollectiveMainloopFwdSm80ILi8ELi1ELb0EN4cute5tupleIJNS5_1CILi128EEENS7_ILi32EEENS7_ILi256EEEEEELi256ENS_6half_tEfNS_4arch4Sm80ELb0ELb0ELb1ELb1ELb1ELb1ELb1ELb1EEENS1_21CollectiveEpilogueFwdINS6_IJS8_SA_S9_EEENS6_IJNS7_ILi1EEESI_SI_EEESC_SE_Li256ELb1ELb1ELb1ELb0EEENS1_36VarlenDynamicPersistentTileSchedulerILi128ELi32ELi256ELi256ELb1ELb1ELb0ELb0ELb1ELb1EEEEEEEEEvNT_6ParamsE,"aw",@nobits
	.sectionflags	@""
	.align	16


//--------------------- .nv.shared._ZN7cutlass13device_kernelIN5flash19enable_sm80_to_sm89INS1_16FlashAttnFwdSm80INS1_25CollectiveMainloopFwdSm80ILi8ELi1ELb1EN4cute5tupleIJNS5_1CILi128EEENS7_ILi48EEENS7_ILi256EEEEEELi256ENS_6half_tEfNS_4arch4Sm80ELb0ELb1ELb1ELb0ELb1ELb0ELb1ELb1EEENS1_21CollectiveEpilogueFwdINS6_IJS8_SA_S9_EEENS6_IJNS7_ILi1EEESI_SI_EEESC_SE_Li256ELb0ELb1ELb1ELb0EEENS1_19SingleTileSchedulerILb0ELb1ELb1ELi128EEEEEEEEEvNT_6ParamsE --------------------------
	.section	.nv.shared._ZN7cutlass13device_kernelIN5flash19enable_sm80_to_sm89INS1_16FlashAttnFwdSm80INS1_25CollectiveMainloopFwdSm80ILi8ELi1ELb1EN4cute5tupleIJNS5_1CILi128EEENS7_ILi48EEENS7_ILi256EEEEEELi256ENS_6half_tEfNS_4arch4Sm80ELb0ELb1ELb1ELb0ELb1ELb0ELb1ELb1EEENS1_21CollectiveEpilogueFwdINS6_IJS8_SA_S9_EEENS6_IJNS7_ILi1EEESI_SI_EEESC_SE_Li256ELb0ELb1ELb1ELb0EEENS1_19SingleTileSchedulerILb0ELb1ELb1ELi128EEEEEEEEEvNT_6ParamsE,"aw",@nobits
	.sectionflags	@""
	.align	16


//--------------------- .nv.shared._ZN7cutlass13device_kernelIN5flash19enable_sm80_to_sm89INS1_16FlashAttnFwdSm80INS1_25CollectiveMainloopFwdSm80ILi8ELi1ELb1EN4cute5tupleIJNS5_1CILi128EEENS7_ILi48EEENS7_ILi256EEEEEELi256ENS_6half_tEfNS_4arch4Sm80ELb0ELb1ELb1ELb1ELb1ELb0ELb1ELb1EEENS1_21CollectiveEpilogueFwdINS6_IJS8_SA_S9_EEENS6_IJNS7_ILi1EEESI_SI_EEESC_SE_Li256ELb1ELb1ELb1ELb0EEENS1_36VarlenDynamicPersistentTileSchedulerILi128ELi48ELi256ELi256ELb1ELb1ELb0ELb1ELb0ELb1EEEEEEEEEvNT_6ParamsE --------------------------
	.section	.nv.shared._ZN7cutlass13device_kernelIN5flash19enable_sm80_to_sm89INS1_16FlashAttnFwdSm80INS1_25CollectiveMainloopFwdSm80ILi8ELi1ELb1EN4cute5tupleIJNS5_1CILi128EEENS7_ILi48EEENS7_ILi256EEEEEELi256ENS_6half_tEfNS_4arch4Sm80ELb0ELb1ELb1ELb1ELb1ELb0ELb1ELb1EEENS1_21CollectiveEpilogueFwdINS6_IJS8_SA_S9_EEENS6_IJNS7_ILi1EEESI_SI_EEESC_SE_Li256ELb1ELb1ELb1ELb0EEENS1_36VarlenDynamicPersistentTileSchedulerILi128ELi48ELi256ELi256ELb1ELb1ELb0ELb1ELb0ELb1EEEEEEEEEvNT_6ParamsE,"aw",@nobits
	.sectionflags	@""
	.align	16


//--------------------- .nv.shared._ZN7cutlass13device_kernelIN5flash19enable_sm80_to_sm89INS1_16FlashAttnFwdSm80INS1_25CollectiveMainloopFwdSm80ILi8ELi1ELb0EN4cute5tupleIJNS5_1CILi128EEENS7_ILi32EEENS7_ILi256EEEEEELi256ENS_6half_tEfNS_4arch4Sm80ELb0ELb1ELb1ELb1ELb1ELb1ELb1ELb1EEENS1_21CollectiveEpilogueFwdINS6_IJS8_SA_S9_EEENS6_IJNS7_ILi1EEESI_SI_EEESC_SE_Li256ELb1ELb1ELb1ELb0EEENS1_36VarlenDynamicPersistentTileSchedulerILi128ELi32ELi256ELi256ELb1ELb1ELb0ELb1ELb0ELb1EEEEEEEEEvNT_6ParamsE --------------------------
	.section	.nv.shared._ZN7cutlass13device_kernelIN5flash19enable_sm80_to_sm89INS1_16FlashAttnFwdSm80INS1_25CollectiveMainloopFwdSm80ILi8ELi1ELb0EN4cute5tupleIJNS5_1CILi128EEENS7_ILi32EEENS7_ILi256EEEEEELi256ENS_6half_tEfNS_4arch4Sm80ELb0ELb1ELb1ELb1ELb1ELb1ELb1ELb1EEENS1_21CollectiveEpilogueFwdINS6_IJS8_SA_S9_EEENS6_IJNS7_ILi1EEESI_SI_EEESC_SE_Li256ELb1ELb1ELb1ELb0EEENS1_36VarlenDynamicPersistentTileSchedulerILi128ELi32ELi256ELi256ELb1ELb1ELb0ELb1ELb0ELb1EEEEEEEEEvNT_6ParamsE,"aw",@nobits
	.sectionflags	@""
	.align	16


//--------------------- .nv.shared._ZN7cutlass13device_kernelIN5flash19enable_sm80_to_sm89INS1_16FlashAttnFwdSm80INS1_25CollectiveMainloopFwdSm80ILi8ELi1ELb1EN4cute5tupleIJNS5_1CILi128EEENS7_ILi64EEENS7_ILi256EEEEEELi256ENS_6half_tEfNS_4arch4Sm80ELb1ELb0ELb1ELb0ELb1ELb0ELb1ELb1EEENS1_21CollectiveEpilogueFwdINS6_IJS8_SA_S9_EEENS6_IJNS7_ILi1EEESI_SI_EEESC_SE_Li256ELb0ELb1ELb1ELb0EEENS1_30DynamicPersistentTileSchedulerILi256ELi256ELb1ELb1ELb0EEEEEEEEEvNT_6ParamsE --------------------------
	.section	.nv.shared._ZN7cutlass13device_kernelIN5flash19enable_sm80_to_sm89INS1_16FlashAttnFwdSm80INS1_25CollectiveMainloopFwdSm80ILi8ELi1ELb1EN4cute5tupleIJNS5_1CILi128EEENS7_ILi64EEENS7_ILi256EEEEEELi256ENS_6half_tEfNS_4arch4Sm80ELb1ELb0ELb1ELb0ELb1ELb0ELb1ELb1EEENS1_21CollectiveEpilogueFwdINS6_IJS8_SA_S9_EEENS6_IJNS7_ILi1EEESI_SI_EEESC_SE_Li256ELb0ELb1ELb1ELb0EEENS1_30DynamicPersistentTileSchedulerILi256ELi256ELb1ELb1ELb0EEEEEEEEEvNT_6ParamsE,"aw",@nobits
	.sectionflags	@""
	.align	16


//--------------------- .nv.shared._ZN7cutlass13device_kernelIN5flash19enable_sm80_to_sm89INS1_16FlashAttnFwdSm80INS1_25CollectiveMainloopFwdSm80ILi8ELi1ELb1EN4cute5tupleIJNS5_1CILi128EEENS7_ILi48EEENS7_ILi256EEEEEELi256ENS_6half_tEfNS_4arch4Sm80ELb1ELb0ELb1ELb1ELb1ELb0ELb1ELb1EEENS1_21CollectiveEpilogueFwdINS6_IJS8_SA_S9_EEENS6_IJNS7_ILi1EEESI_SI_EEESC_SE_Li256ELb1ELb1ELb1ELb0EEENS1_36VarlenDynamicPersistentTileSchedulerILi128ELi48ELi256ELi256ELb1ELb1ELb0ELb1ELb1ELb1EEEEEEEEEvNT_6ParamsE --------------------------
	.section	.nv.shared._ZN7cutlass13device_kernelIN5flash19enable_sm80_to_sm89INS1_16FlashAttnFwdSm80INS1_25CollectiveMainloopFwdSm80ILi8ELi1ELb1EN4cute5tupleIJNS5_1CILi128EEENS7_ILi48EEENS7_ILi256EEEEEELi256ENS_6half_tEfNS_4arch4Sm80ELb1ELb0ELb1ELb1ELb1ELb0ELb1ELb1EEENS1_21CollectiveEpilogueFwdINS6_IJS8_SA_S9_EEENS6_IJNS7_ILi1EEESI_SI_EEESC_SE_Li256ELb1ELb1ELb1ELb0EEENS1_36VarlenDynamicPersistentTileSchedulerILi128ELi48ELi256ELi256ELb1ELb1ELb0ELb1ELb1ELb1EEEEEEEEEvNT_6ParamsE,"aw",@nobits
	.sectionflags	@""
	.align	16


//--------------------- .nv.shared._ZN7cutlass13device_kernelIN5flash19enable_sm80_to_sm89INS1_16FlashAttnFwdSm80INS1_25CollectiveMainloopFwdSm80ILi8ELi1ELb0EN4cute5tupleIJNS5_1CILi128EEENS7_ILi32EEENS7_ILi256EEEEEELi256ENS_6half_tEfNS_4arch4Sm80ELb1ELb0ELb1ELb1ELb1ELb1ELb1ELb1EEENS1_21CollectiveEpilogueFwdINS6_IJS8_SA_S9_EEENS6_IJNS7_ILi1EEESI_SI_EEESC_SE_Li256ELb1ELb1ELb1ELb0EEENS1_36VarlenDynamicPersistentTileSchedulerILi128ELi32ELi256ELi256ELb1ELb1ELb0ELb1ELb1ELb1EEEEEEEEEvNT_6ParamsE --------------------------
	.section	.nv.shared._ZN7cutlass13device_kernelIN5flash19enable_sm80_to_sm89INS1_16FlashAttnFwdSm80INS1_25CollectiveMainloopFwdSm80ILi8ELi1ELb0EN4cute5tupleIJNS5_1CILi128EEENS7_ILi32EEENS7_ILi256EEEEEELi256ENS_6half_tEfNS_4arch4Sm80ELb1ELb0ELb1ELb1ELb1ELb1ELb1ELb1EEENS1_21CollectiveEpilogueFwdINS6_IJS8_SA_S9_EEENS6_IJNS7_ILi1EEESI_SI_EEESC_SE_Li256ELb1ELb1ELb1ELb0EEENS1_36VarlenDynamicPersistentTileSchedulerILi128ELi32ELi256ELi256ELb1ELb1ELb0ELb1ELb1ELb1EEEEEEEEEvNT_6ParamsE,"aw",@nobits
	.sectionflags	@""
	.align	16


//--------------------- .nv.shared._ZN7cutlass13device_kernelIN5flash19enable_sm80_to_sm89INS1_16FlashAttnFwdSm80INS1_25CollectiveMainloopFwdSm80ILi8ELi1ELb0EN4cute5tupleIJNS5_1CILi128EEENS7_ILi96EEENS7_ILi256EEEEEELi256ENS_6half_tEfNS_4arch4Sm80ELb0ELb0ELb1ELb0ELb1ELb0ELb1ELb1EEENS1_21CollectiveEpilogueFwdINS6_IJS8_SA_S9_EEENS6_IJNS7_ILi1EEESI_SI_EEESC_SE_Li256ELb0ELb1ELb1ELb0EEENS1_19SingleTileSchedulerILb0ELb1ELb1ELi128EEEEEEEEEvNT_6ParamsE --------------------------
	.section	.nv.shared._ZN7cutlass13device_kernelIN5flash19enable_sm80_to_sm89INS1_16FlashAttnFwdSm80INS1_25CollectiveMainloopFwdSm80ILi8ELi1ELb0EN4cute5tupleIJNS5_1CILi128EEENS7_ILi96EEENS7_ILi256EEEEEELi256ENS_6half_tEfNS_4arch4Sm80ELb0ELb0ELb1ELb0ELb1ELb0ELb1ELb1EEENS1_21CollectiveEpilogueFwdINS6_IJS8_SA_S9_EEENS6_IJNS7_ILi1EEESI_SI_EEESC_SE_Li256ELb0ELb1ELb1ELb0EEENS1_19SingleTileSchedulerILb0ELb1ELb1ELi128EEEEEEEEEvNT_6ParamsE,"aw",@nobits
	.sectionflags	@""
	.align	16


//--------------------- .nv.shared._ZN7cutlass13device_kernelIN5flash19enable_sm80_to_sm89INS1_16FlashAttnFwdSm80INS1_25CollectiveMainloopFwdSm80ILi8ELi1ELb0EN4cute5tupleIJNS5_1CILi128EEENS7_ILi64EEENS7_ILi256EEEEEELi256ENS_6half_tEfNS_4arch4Sm80ELb0ELb0ELb1ELb1ELb1ELb0ELb1ELb1EEENS1_21CollectiveEpilogueFwdINS6_IJS8_SA_S9_EEENS6_IJNS7_ILi1EEESI_SI_EEESC_SE_Li256ELb1ELb1ELb1ELb0EEENS1_36VarlenDynamicPersistentTileSchedulerILi128ELi64ELi256ELi256ELb1ELb1ELb0ELb0ELb1ELb1EEEEEEEEEvNT_6ParamsE --------------------------
	.section	.nv.shared._ZN7cutlass13device_kernelIN5flash19enable_sm80_to_sm89INS1_16FlashAttnFwdSm80INS1_25CollectiveMainloopFwdSm80ILi8ELi1ELb0EN4cute5tupleIJNS5_1CILi128EEENS7_ILi64EEENS7_ILi256EEEEEELi256ENS_6half_tEfNS_4arch4Sm80ELb0ELb0ELb1ELb1ELb1ELb0ELb1ELb1EEENS1_21CollectiveEpilogueFwdINS6_IJS8_SA_S9_EEENS6_IJNS7_ILi1EEESI_SI_EEESC_SE_Li256ELb1ELb1ELb1ELb0EEENS1_36VarlenDynamicPersistentTileSchedulerILi128ELi64ELi256ELi256ELb1ELb1ELb0ELb0ELb1ELb1EEEEEEEEEvNT_6ParamsE,"aw",@nobits
	.sectionflags	@""
	.align	16


//--------------------- .nv.shared._ZN7cutlass13device_kernelIN5flash19enable_sm80_to_sm89INS1_16FlashAttnFwdSm80INS1_25CollectiveMainloopFwdSm80ILi8ELi1ELb0EN4cute5tupleIJNS5_1CILi128EEENS7_ILi48EEENS7_ILi256EEEEEELi256ENS_6half_tEfNS_4arch4Sm80ELb0ELb0ELb1ELb1ELb1ELb1ELb1ELb1EEENS1_21CollectiveEpilogueFwdINS6_IJS8_SA_S9_EEENS6_IJNS7_ILi1EEESI_SI_EEESC_SE_Li256ELb1ELb1ELb1ELb0EEENS1_36VarlenDynamicPersistentTileSchedulerILi128ELi48ELi256ELi256ELb1ELb1ELb0ELb0ELb1ELb1EEEEEEEEEvNT_6ParamsE --------------------------
	.section	.nv.shared._ZN7cutlass13device_kernelIN5flash19enable_sm80_to_sm89INS1_16FlashAttnFwdSm80INS1_25CollectiveMainloopFwdSm80ILi8ELi1ELb0EN4cute5tupleIJNS5_1CILi128EEENS7_ILi48EEENS7_ILi256EEEEEELi256ENS_6half_tEfNS_4arch4Sm80ELb0ELb0ELb1ELb1ELb1ELb1ELb1ELb1EEENS1_21CollectiveEpilogueFwdINS6_IJS8_SA_S9_EEENS6_IJNS7_ILi1EEESI_SI_EEESC_SE_Li256ELb1ELb1ELb1ELb0EEENS1_36VarlenDynamicPersistentTileSchedulerILi128ELi48ELi256ELi256ELb1ELb1ELb0ELb0ELb1ELb1EEEEEEEEEvNT_6ParamsE,"aw",@nobits
	.sectionflags	@""
	.align	16


//--------------------- .nv.shared._ZN7cutlass13device_kernelIN5flash19enable_sm80_to_sm89INS1_16FlashAttnFwdSm80INS1_25CollectiveMainloopFwdSm80ILi8ELi1ELb0EN4cute5tupleIJNS5_1CILi128EEENS7_ILi64EEENS7_ILi256EEEEEELi256ENS_6half_tEfNS_4arch4Sm80ELb0ELb1ELb1ELb0ELb1ELb0ELb1ELb1EEENS1_21CollectiveEpilogueFwdINS6_IJS8_SA_S9_EEENS6_IJNS7_ILi1EEESI_SI_EEESC_SE_Li256ELb0ELb1ELb1ELb0EEENS1_19SingleTileSchedulerILb0ELb1ELb1ELi128EEEEEEEEEvNT_6ParamsE --------------------------
	.section	.nv.shared._ZN7cutlass13device_kernelIN5flash19enable_sm80_to_sm89INS1_16FlashAttnFwdSm80INS1_25CollectiveMainloopFwdSm80ILi8ELi1ELb0EN4cute5tupleIJNS5_1CILi128EEENS7_ILi64EEENS7_ILi256EEEEEELi256ENS_6half_tEfNS_4arch4Sm80ELb0ELb1ELb1ELb0ELb1ELb0ELb1ELb1EEENS1_21CollectiveEpilogueFwdINS6_IJS8_SA_S9_EEENS6_IJNS7_ILi1EEESI_SI_EEESC_SE_Li256ELb0ELb1ELb1ELb0EEENS1_19SingleTileSchedulerILb0ELb1ELb1ELi128EEEEEEEEEvNT_6ParamsE,"aw",@nobits
	.sectionflags	@""
	.align	16


//--------------------- .nv.shared._ZN7cutlass13device_kernelIN5flash19enable_sm80_to_sm89INS1_16FlashAttnFwdSm80INS1_25CollectiveMainloopFwdSm80ILi8ELi1ELb0EN4cute5tupleIJNS5_1CILi128EEENS7_ILi64EEENS7_ILi256EEEEEELi256ENS_6half_tEfNS_4arch4Sm80ELb0ELb1ELb1ELb1ELb1ELb0ELb1ELb1EEENS1_21CollectiveEpilogueFwdINS6_IJS8_SA_S9_EEENS6_IJNS7_ILi1EEESI_SI_EEESC_SE_Li256ELb1ELb1ELb1ELb0EEENS1_36VarlenDynamicPersistentTileSchedulerILi128ELi64ELi256ELi256ELb1ELb1ELb0ELb1ELb0ELb1EEEEEEEEEvNT_6ParamsE --------------------------
	.section	.nv.shared._ZN7cutlass13device_kernelIN5flash19enable_sm80_to_sm89INS1_16FlashAttnFwdSm80INS1_25CollectiveMainloopFwdSm80ILi8ELi1ELb0EN4cute5tupleIJNS5_1CILi128EEENS7_ILi64EEENS7_ILi256EEEEEELi256ENS_6half_tEfNS_4arch4Sm80ELb0ELb1ELb1ELb1ELb1ELb0ELb1ELb1EEENS1_21CollectiveEpilogueFwdINS6_IJS8_SA_S9_EEENS6_IJNS7_ILi1EEESI_SI_EEESC_SE_Li256ELb1ELb1ELb1ELb0EEENS1_36VarlenDynamicPersistentTileSchedulerILi128ELi64ELi256ELi256ELb1ELb1ELb0ELb1ELb0ELb1EEEEEEEEEvNT_6ParamsE,"aw",@nobits
	.sectionflags	@""
	.align	16


//--------------------- .nv.shared._ZN7cutlass13device_kernelIN5flash19enable_sm80_to_sm89INS1_16FlashAttnFwdSm80INS1_25CollectiveMainloopFwdSm80ILi8ELi1ELb0EN4cute5tupleIJNS5_1CILi128EEENS7_ILi48EEENS7_ILi256EEEEEELi256ENS_6half_tEfNS_4arch4Sm80ELb0ELb1ELb1ELb1ELb1ELb1ELb1ELb1EEENS1_21CollectiveEpilogueFwdINS6_IJS8_SA_S9_EEENS6_IJNS7_ILi1EEESI_SI_EEESC_SE_Li256ELb1ELb1ELb1ELb0EEENS1_36VarlenDynamicPersistentTileSchedulerILi128ELi48ELi256ELi256ELb1ELb1ELb0ELb1ELb0ELb1EEEEEEEEEvNT_6ParamsE --------------------------
	.section	.nv.shared._ZN7cutlass13device_kernelIN5flash19enable_sm80_to_sm89INS1_16FlashAttnFwdSm80INS1_25CollectiveMainloopFwdSm80ILi8ELi1ELb0EN4cute5tupleIJNS5_1CILi128EEENS7_ILi48EEENS7_ILi256EEEEEELi256ENS_6half_tEfNS_4arch4Sm80ELb0ELb1ELb1ELb1ELb1ELb1ELb1ELb1EEENS1_21CollectiveEpilogueFwdINS6_IJS8_SA_S9_EEENS6_IJNS7_ILi1EEESI_SI_EEESC_SE_Li256ELb1ELb1ELb1ELb0EEENS1_36VarlenDynamicPersistentTileSchedulerILi128ELi48ELi256ELi256ELb1ELb1ELb0ELb1ELb0ELb1EEEEEEEEEvNT_6ParamsE,"aw",@nobits
	.sectionflags	@""
	.align	16


//--------------------- .nv.shared._ZN7cutlass13device_kernelIN5flash19enable_sm80_to_sm89INS1_16FlashAttnFwdSm80INS1_25CollectiveMainloopFwdSm80ILi8ELi1ELb0EN4cute5tupleIJNS5_1CILi128EEENS7_ILi96EEENS7_ILi256EEEEEELi256ENS_6half_tEfNS_4arch4Sm80ELb1ELb0ELb1ELb0ELb1ELb0ELb1ELb1EEENS1_21CollectiveEpilogueFwdINS6_IJS8_SA_S9_EEENS6_IJNS7_ILi1EEESI_SI_EEESC_SE_Li256ELb0ELb1ELb1ELb0EEENS1_30DynamicPersistentTileSchedulerILi256ELi256ELb1ELb1ELb0EEEEEEEEEvNT_6ParamsE --------------------------
	.section	.nv.shared._ZN7cutlass13device_kernelIN5flash19enable_sm80_to_sm89INS1_16FlashAttnFwdSm80INS1_25CollectiveMainloopFwdSm80ILi8ELi1ELb0EN4cute5tupleIJNS5_1CILi128EEENS7_ILi96EEENS7_ILi256EEEEEELi256ENS_6half_tEfNS_4arch4Sm80ELb1ELb0ELb1ELb0ELb1ELb0ELb1ELb1EEENS1_21CollectiveEpilogueFwdINS6_IJS8_SA_S9_EEENS6_IJNS7_ILi1EEESI_SI_EEESC_SE_Li256ELb0ELb1ELb1ELb0EEENS1_30DynamicPersistentTileSchedulerILi256ELi256ELb1ELb1ELb0EEEEEEEEEvNT_6ParamsE,"aw",@nobits
	.sectionflags	@""
	.align	16


//--------------------- .nv.shared._ZN7cutlass13device_kernelIN5flash19enable_sm80_to_sm89INS1_16FlashAttnFwdSm80INS1_25CollectiveMainloopFwdSm80ILi8ELi1ELb0EN4cute5tupleIJNS5_1CILi128EEENS7_ILi64EEENS7_ILi256EEEEEELi256ENS_6half_tEfNS_4arch4Sm80ELb1ELb0ELb1ELb1ELb1ELb0ELb1ELb1EEENS1_21CollectiveEpilogueFwdINS6_IJS8_SA_S9_EEENS6_IJNS7_ILi1EEESI_SI_EEESC_SE_Li256ELb1ELb1ELb1ELb0EEENS1_36VarlenDynamicPersistentTileSchedulerILi128ELi64ELi256ELi256ELb1ELb1ELb0ELb1ELb1ELb1EEEEEEEEEvNT_6ParamsE --------------------------
	.section	.nv.shared._ZN7cutlass13device_kernelIN5flash19enable_sm80_to_sm89INS1_16FlashAttnFwdSm80INS1_25CollectiveMainloopFwdSm80ILi8ELi1ELb0EN4cute5tupleIJNS5_1CILi128EEENS7_ILi64EEENS7_ILi256EEEEEELi256ENS_6half_tEfNS_4arch4Sm80ELb1ELb0ELb1ELb1ELb1ELb0ELb1ELb1EEENS1_21CollectiveEpilogueFwdINS6_IJS8_SA_S9_EEENS6_IJNS7_ILi1EEESI_SI_EEESC_SE_Li256ELb1ELb1ELb1ELb0EEENS1_36VarlenDynamicPersistentTileSchedulerILi128ELi64ELi256ELi256ELb1ELb1ELb0ELb1ELb1ELb1EEEEEEEEEvNT_6ParamsE,"aw",@nobits
	.sectionflags	@""
	.align	16


//--------------------- .nv.shared._ZN7cutlass13device_kernelIN5flash19enable_sm80_to_sm89INS1_16FlashAttnFwdSm80INS1_25CollectiveMainloopFwdSm80ILi8ELi1ELb0EN4cute5tupleIJNS5_1CILi128EEENS7_ILi48EEENS7_ILi256EEEEEELi256ENS_6half_tEfNS_4arch4Sm80ELb1ELb0ELb1ELb1ELb1ELb1ELb1ELb1EEENS1_21CollectiveEpilogueFwdINS6_IJS8_SA_S9_EEENS6_IJNS7_ILi1EEESI_SI_EEESC_SE_Li256ELb1ELb1ELb1ELb0EEENS1_36VarlenDynamicPersistentTileSchedulerILi128ELi48ELi256ELi256ELb1ELb1ELb0ELb1ELb1ELb1EEEEEEEEEvNT_6ParamsE --------------------------
	.section	.nv.shared._ZN7cutlass13device_kernelIN5flash19enable_sm80_to_sm89INS1_16FlashAttnFwdSm80INS1_25CollectiveMainloopFwdSm80ILi8ELi1ELb0EN4cute5tupleIJNS5_1CILi128EEENS7_ILi48EEENS7_ILi256EEEEEELi256ENS_6half_tEfNS_4arch4Sm80ELb1ELb0ELb1ELb1ELb1ELb1ELb1ELb1EEENS1_21CollectiveEpilogueFwdINS6_IJS8_SA_S9_EEENS6_IJNS7_ILi1EEESI_SI_EEESC_SE_Li256ELb1ELb1ELb1ELb0EEENS1_36VarlenDynamicPersistentTileSchedulerILi128ELi48ELi256ELi256ELb1ELb1ELb0ELb1ELb1ELb1EEEEEEEEEvNT_6ParamsE,"aw",@nobits
	.sectionflags	@""
	.align	16
